	.target	sm_100a

	.elftype	@"ET_EXEC"


//--------------------- .note.nv.tkinfo           --------------------------
	.section	.note.nv.tkinfo,"",@"SHT_NOTE"
	.sectionflags	@"SHF_NOTE_NV_TKINFO"
	.tkinfo
        /*0018*/ 	.word	0x00000002
        /*0030*/ 	.string	""
        /*0030*/ 	.string	"ptxas"
        /*0030*/ 	.string	"Cuda compilation tools, release 13.0, V13.0.88"
        /*0030*/ 	.string	"Build cuda_13.0.r13.0/compiler.36424714_0"
        /*0030*/ 	.string	"-arch sm_100a -m 64 "



//--------------------- .note.nv.cuinfo           --------------------------
	.section	.note.nv.cuinfo,"",@"SHT_NOTE"
	.sectionflags	@"SHF_NOTE_NV_CUINFO"
        /*0018*/ 	.short	0x0002
        /*001a*/ 	.short	0x0064
        /*001c*/ 	.short	0x0082
	.zero		2


//--------------------- .nv.info                  --------------------------
	.section	.nv.info,"",@"SHT_CUDA_INFO"
	.align	4


	//----- nvinfo : EIATTR_REGCOUNT
	.align		4
        /*0000*/ 	.byte	0x04, 0x2f
        /*0002*/ 	.short	(.L_1 - .L_0)
	.align		4
.L_0:
        /*0004*/ 	.word	index@(_ZN10layer_norm31ln_parallel_residual_bwd_kernelINS_13Kernel_traitsIfffffjLj1024ELj1ELj4ELj1ELj16ENS_18Kernel_traits_baseILj1024EfffffjLj128EEEEELb1ELb1ELb1EEEvNS_9BwdParamsE)
        /*0008*/ 	.word	0x000000fc


	//----- nvinfo : EIATTR_FRAME_SIZE
	.align		4
.L_1:
        /*000c*/ 	.byte	0x04, 0x11
        /*000e*/ 	.short	(.L_3 - .L_2)
	.align		4
.L_2:
        /*0010*/ 	.word	index@(_ZN10layer_norm31ln_parallel_residual_bwd_kernelINS_13Kernel_traitsIfffffjLj1024ELj1ELj4ELj1ELj16ENS_18Kernel_traits_baseILj1024EfffffjLj128EEEEELb1ELb1ELb1EEEvNS_9BwdParamsE)
        /*0014*/ 	.word	0x00000000


	//----- nvinfo : EIATTR_REGCOUNT
	.align		4
.L_3:
        /*0018*/ 	.byte	0x04, 0x2f
        /*001a*/ 	.short	(.L_5 - .L_4)
	.align		4
.L_4:
        /*001c*/ 	.word	index@(_ZN10layer_norm40ln_parallel_residual_bwd_finalize_kernelINS_22Kernel_traits_finalizeILj1024EfffffjLb0ELj1024ELj4ENS_18Kernel_traits_baseILj1024EfffffjLj1024EEEEELb1EEEvNS_9BwdParamsE)
        /*0020*/ 	.word	0x00000020


	//----- nvinfo : EIATTR_FRAME_SIZE
	.align		4
.L_5:
        /*0024*/ 	.byte	0x04, 0x11
        /*0026*/ 	.short	(.L_7 - .L_6)
	.align		4
.L_6:
        /*0028*/ 	.word	index@(_ZN10layer_norm40ln_parallel_residual_bwd_finalize_kernelINS_22Kernel_traits_finalizeILj1024EfffffjLb0ELj1024ELj4ENS_18Kernel_traits_baseILj1024EfffffjLj1024EEEEELb1EEEvNS_9BwdParamsE)
        /*002c*/ 	.word	0x00000000


	//----- nvinfo : EIATTR_REGCOUNT
	.align		4
.L_7:
        /*0030*/ 	.byte	0x04, 0x2f
        /*0032*/ 	.short	(.L_9 - .L_8)
	.align		4
.L_8:
        /*0034*/ 	.word	index@(_ZN10layer_norm22ln_bwd_finalize_kernelINS_22Kernel_traits_finalizeILj1024EfffffjLb0ELj1024ELj4ENS_18Kernel_traits_baseILj1024EfffffjLj1024EEEEELb0ELb1EEEvNS_9BwdParamsE)
        /*0038*/ 	.word	0x0000003f


	//----- nvinfo : EIATTR_FRAME_SIZE
	.align		4
.L_9:
        /*003c*/ 	.byte	0x04, 0x11
        /*003e*/ 	.short	(.L_11 - .L_10)
	.align		4
.L_10:
        /*0040*/ 	.word	index@(_ZN10layer_norm22ln_bwd_finalize_kernelINS_22Kernel_traits_finalizeILj1024EfffffjLb0ELj1024ELj4ENS_18Kernel_traits_baseILj1024EfffffjLj1024EEEEELb0ELb1EEEvNS_9BwdParamsE)
        /*0044*/ 	.word	0x00000000


	//----- nvinfo : EIATTR_REGCOUNT
	.align		4
.L_11:
        /*0048*/ 	.byte	0x04, 0x2f
        /*004a*/ 	.short	(.L_13 - .L_12)
	.align		4
.L_12:
        /*004c*/ 	.word	index@(_ZN10layer_norm31ln_parallel_residual_bwd_kernelINS_13Kernel_traitsIfffffjLj1024ELj1ELj4ELj1ELj16ENS_18Kernel_traits_baseILj1024EfffffjLj128EEEEELb1ELb1ELb0EEEvNS_9BwdParamsE)
        /*0050*/ 	.word	0x000000fa


	//----- nvinfo : EIATTR_FRAME_SIZE
	.align		4
.L_13:
        /*0054*/ 	.byte	0x04, 0x11
        /*0056*/ 	.short	(.L_15 - .L_14)
	.align		4
.L_14:
        /*0058*/ 	.word	index@(_ZN10layer_norm31ln_parallel_residual_bwd_kernelINS_13Kernel_traitsIfffffjLj1024ELj1ELj4ELj1ELj16ENS_18Kernel_traits_baseILj1024EfffffjLj128EEEEELb1ELb1ELb0EEEvNS_9BwdParamsE)
        /*005c*/ 	.word	0x00000000


	//----- nvinfo : EIATTR_REGCOUNT
	.align		4
.L_15:
        /*0060*/ 	.byte	0x04, 0x2f
        /*0062*/ 	.short	(.L_17 - .L_16)
	.align		4
.L_16:
        /*0064*/ 	.word	index@(_ZN10layer_norm40ln_parallel_residual_bwd_finalize_kernelINS_22Kernel_traits_finalizeILj1024EfffffjLb0ELj1024ELj4ENS_18Kernel_traits_baseILj1024EfffffjLj1024EEEEELb0EEEvNS_9BwdParamsE)
        /*0068*/ 	.word	0x00000020


	//----- nvinfo : EIATTR_FRAME_SIZE
	.align		4
.L_17:
        /*006c*/ 	.byte	0x04, 0x11
        /*006e*/ 	.short	(.L_19 - .L_18)
	.align		4
.L_18:
        /*0070*/ 	.word	index@(_ZN10layer_norm40ln_parallel_residual_bwd_finalize_kernelINS_22Kernel_traits_finalizeILj1024EfffffjLb0ELj1024ELj4ENS_18Kernel_traits_baseILj1024EfffffjLj1024EEEEELb0EEEvNS_9BwdParamsE)
        /*0074*/ 	.word	0x00000000


	//----- nvinfo : EIATTR_REGCOUNT
	.align		4
.L_19:
        /*0078*/ 	.byte	0x04, 0x2f
        /*007a*/ 	.short	(.L_21 - .L_20)
	.align		4
.L_20:
        /*007c*/ 	.word	index@(_ZN10layer_norm22ln_bwd_finalize_kernelINS_22Kernel_traits_finalizeILj1024EfffffjLb0ELj1024ELj4ENS_18Kernel_traits_baseILj1024EfffffjLj1024EEEEELb0ELb0EEEvNS_9BwdParamsE)
        /*0080*/ 	.word	0x0000003f


	//----- nvinfo : EIATTR_FRAME_SIZE
	.align		4
.L_21:
        /*0084*/ 	.byte	0x04, 0x11
        /*0086*/ 	.short	(.L_23 - .L_22)
	.align		4
.L_22:
        /*0088*/ 	.word	index@(_ZN10layer_norm22ln_bwd_finalize_kernelINS_22Kernel_traits_finalizeILj1024EfffffjLb0ELj1024ELj4ENS_18Kernel_traits_baseILj1024EfffffjLj1024EEEEELb0ELb0EEEvNS_9BwdParamsE)
        /*008c*/ 	.word	0x00000000


	//----- nvinfo : EIATTR_REGCOUNT
	.align		4
.L_23:
        /*0090*/ 	.byte	0x04, 0x2f
        /*0092*/ 	.short	(.L_25 - .L_24)
	.align		4
.L_24:
        /*0094*/ 	.word	index@(_ZN10layer_norm31ln_parallel_residual_bwd_kernelINS_13Kernel_traitsIfffffjLj1024ELj1ELj4ELj1ELj16ENS_18Kernel_traits_baseILj1024EfffffjLj128EEEEELb1ELb0ELb1EEEvNS_9BwdParamsE)
        /*0098*/ 	.word	0x000000ff


	//----- nvinfo : EIATTR_FRAME_SIZE
	.align		4
.L_25:
        /*009c*/ 	.byte	0x04, 0x11
        /*009e*/ 	.short	(.L_27 - .L_26)
	.align		4
.L_26:
        /*00a0*/ 	.word	index@(_ZN10layer_norm31ln_parallel_residual_bwd_kernelINS_13Kernel_traitsIfffffjLj1024ELj1ELj4ELj1ELj16ENS_18Kernel_traits_baseILj1024EfffffjLj128EEEEELb1ELb0ELb1EEEvNS_9BwdParamsE)
        /*00a4*/ 	.word	0x00000150


	//----- nvinfo : EIATTR_REGCOUNT
	.align		4
.L_27:
        /*00a8*/ 	.byte	0x04, 0x2f
        /*00aa*/ 	.short	(.L_29 - .L_28)
	.align		4
.L_28:
        /*00ac*/ 	.word	index@(_ZN10layer_norm31ln_parallel_residual_bwd_kernelINS_13Kernel_traitsIfffffjLj1024ELj1ELj4ELj1ELj16ENS_18Kernel_traits_baseILj1024EfffffjLj128EEEEELb1ELb0ELb0EEEvNS_9BwdParamsE)
        /*00b0*/ 	.word	0x000000ff


	//----- nvinfo : EIATTR_FRAME_SIZE
	.align		4
.L_29:
        /*00b4*/ 	.byte	0x04, 0x11
        /*00b6*/ 	.short	(.L_31 - .L_30)
	.align		4
.L_30:
        /*00b8*/ 	.word	index@(_ZN10layer_norm31ln_parallel_residual_bwd_kernelINS_13Kernel_traitsIfffffjLj1024ELj1ELj4ELj1ELj16ENS_18Kernel_traits_baseILj1024EfffffjLj128EEEEELb1ELb0ELb0EEEvNS_9BwdParamsE)
        /*00bc*/ 	.word	0x00000160


	//----- nvinfo : EIATTR_REGCOUNT
	.align		4
.L_31:
        /*00c0*/ 	.byte	0x04, 0x2f
        /*00c2*/ 	.short	(.L_33 - .L_32)
	.align		4
.L_32:
        /*00c4*/ 	.word	index@(_ZN10layer_norm31ln_parallel_residual_bwd_kernelINS_13Kernel_traitsIfffffjLj1024ELj1ELj4ELj1ELj16ENS_18Kernel_traits_baseILj1024EfffffjLj128EEEEELb0ELb1ELb1EEEvNS_9BwdParamsE)
        /*00c8*/ 	.word	0x000000ff


	//----- nvinfo : EIATTR_FRAME_SIZE
	.align		4
.L_33:
        /*00cc*/ 	.byte	0x04, 0x11
        /*00ce*/ 	.short	(.L_35 - .L_34)
	.align		4
.L_34:
        /*00d0*/ 	.word	index@(_ZN10layer_norm31ln_parallel_residual_bwd_kernelINS_13Kernel_traitsIfffffjLj1024ELj1ELj4ELj1ELj16ENS_18Kernel_traits_baseILj1024EfffffjLj128EEEEELb0ELb1ELb1EEEvNS_9BwdParamsE)
        /*00d4*/ 	.word	0x00000068


	//----- nvinfo : EIATTR_REGCOUNT
	.align		4
.L_35:
        /*00d8*/ 	.byte	0x04, 0x2f
        /*00da*/ 	.short	(.L_37 - .L_36)
	.align		4
.L_36:
        /*00dc*/ 	.word	index@(_ZN10layer_norm31ln_parallel_residual_bwd_kernelINS_13Kernel_traitsIfffffjLj1024ELj1ELj4ELj1ELj16ENS_18Kernel_traits_baseILj1024EfffffjLj128EEEEELb0ELb1ELb0EEEvNS_9BwdParamsE)
        /*00e0*/ 	.word	0x000000e6


	//----- nvinfo : EIATTR_FRAME_SIZE
	.align		4
.L_37:
        /*00e4*/ 	.byte	0x04, 0x11
        /*00e6*/ 	.short	(.L_39 - .L_38)
	.align		4
.L_38:
        /*00e8*/ 	.word	index@(_ZN10layer_norm31ln_parallel_residual_bwd_kernelINS_13Kernel_traitsIfffffjLj1024ELj1ELj4ELj1ELj16ENS_18Kernel_traits_baseILj1024EfffffjLj128EEEEELb0ELb1ELb0EEEvNS_9BwdParamsE)
        /*00ec*/ 	.word	0x00000000


	//----- nvinfo : EIATTR_REGCOUNT
	.align		4
.L_39:
        /*00f0*/ 	.byte	0x04, 0x2f
        /*00f2*/ 	.short	(.L_41 - .L_40)
	.align		4
.L_40:
        /*00f4*/ 	.word	index@(_ZN10layer_norm31ln_parallel_residual_bwd_kernelINS_13Kernel_traitsIfffffjLj1024ELj1ELj4ELj1ELj16ENS_18Kernel_traits_baseILj1024EfffffjLj128EEEEELb0ELb0ELb1EEEvNS_9BwdParamsE)
        /*00f8*/ 	.word	0x000000ff


	//----- nvinfo : EIATTR_FRAME_SIZE
	.align		4
.L_41:
        /*00fc*/ 	.byte	0x04, 0x11
        /*00fe*/ 	.short	(.L_43 - .L_42)
	.align		4
.L_42:
        /*0100*/ 	.word	index@(_ZN10layer_norm31ln_parallel_residual_bwd_kernelINS_13Kernel_traitsIfffffjLj1024ELj1ELj4ELj1ELj16ENS_18Kernel_traits_baseILj1024EfffffjLj128EEEEELb0ELb0ELb1EEEvNS_9BwdParamsE)
        /*0104*/ 	.word	0x00000138


	//----- nvinfo : EIATTR_REGCOUNT
	.align		4
.L_43:
        /*0108*/ 	.byte	0x04, 0x2f
        /*010a*/ 	.short	(.L_45 - .L_44)
	.align		4
.L_44:
        /*010c*/ 	.word	index@(_ZN10layer_norm31ln_parallel_residual_bwd_kernelINS_13Kernel_traitsIfffffjLj1024ELj1ELj4ELj1ELj16ENS_18Kernel_traits_baseILj1024EfffffjLj128EEEEELb0ELb0ELb0EEEvNS_9BwdParamsE)
        /*0110*/ 	.word	0x000000ff


	//----- nvinfo : EIATTR_FRAME_SIZE
	.align		4
.L_45:
        /*0114*/ 	.byte	0x04, 0x11
        /*0116*/ 	.short	(.L_47 - .L_46)
	.align		4
.L_46:
        /*0118*/ 	.word	index@(_ZN10layer_norm31ln_parallel_residual_bwd_kernelINS_13Kernel_traitsIfffffjLj1024ELj1ELj4ELj1ELj16ENS_18Kernel_traits_baseILj1024EfffffjLj128EEEEELb0ELb0ELb0EEEvNS_9BwdParamsE)
        /*011c*/ 	.word	0x00000110


	//----- nvinfo : EIATTR_REGCOUNT
	.align		4
.L_47:
        /*0120*/ 	.byte	0x04, 0x2f
        /*0122*/ 	.short	(.L_49 - .L_48)
	.align		4
.L_48:
        /*0124*/ 	.word	index@(_ZN10layer_norm31ln_parallel_residual_bwd_kernelINS_13Kernel_traitsI6__halfffffjLj1024ELj1ELj4ELj1ELj16ENS_18Kernel_traits_baseILj1024ES2_ffffjLj128EEEEELb1ELb1ELb1EEEvNS_9BwdParamsE)
        /*0128*/ 	.word	0x000000fc


	//----- nvinfo : EIATTR_FRAME_SIZE
	.align		4
.L_49:
        /*012c*/ 	.byte	0x04, 0x11
        /*012e*/ 	.short	(.L_51 - .L_50)
	.align		4
.L_50:
        /*0130*/ 	.word	index@(_ZN10layer_norm31ln_parallel_residual_bwd_kernelINS_13Kernel_traitsI6__halfffffjLj1024ELj1ELj4ELj1ELj16ENS_18Kernel_traits_baseILj1024ES2_ffffjLj128EEEEELb1ELb1ELb1EEEvNS_9BwdParamsE)
        /*0134*/ 	.word	0x00000000


	//----- nvinfo : EIATTR_REGCOUNT
	.align		4
.L_51:
        /*0138*/ 	.byte	0x04, 0x2f
        /*013a*/ 	.short	(.L_53 - .L_52)
	.align		4
.L_52:
        /*013c*/ 	.word	index@(_ZN10layer_norm40ln_parallel_residual_bwd_finalize_kernelINS_22Kernel_traits_finalizeILj1024E6__halfffffjLb0ELj1024ELj4ENS_18Kernel_traits_baseILj1024ES2_ffffjLj1024EEEEELb1EEEvNS_9BwdParamsE)
        /*0140*/ 	.word	0x00000020


	//----- nvinfo : EIATTR_FRAME_SIZE
	.align		4
.L_53:
        /*0144*/ 	.byte	0x04, 0x11
        /*0146*/ 	.short	(.L_55 - .L_54)
	.align		4
.L_54:
        /*0148*/ 	.word	index@(_ZN10layer_norm40ln_parallel_residual_bwd_finalize_kernelINS_22Kernel_traits_finalizeILj1024E6__halfffffjLb0ELj1024ELj4ENS_18Kernel_traits_baseILj1024ES2_ffffjLj1024EEEEELb1EEEvNS_9BwdParamsE)
        /*014c*/ 	.word	0x00000000


	//----- nvinfo : EIATTR_REGCOUNT
	.align		4
.L_55:
        /*0150*/ 	.byte	0x04, 0x2f
        /*0152*/ 	.short	(.L_57 - .L_56)
	.align		4
.L_56:
        /*0154*/ 	.word	index@(_ZN10layer_norm22ln_bwd_finalize_kernelINS_22Kernel_traits_finalizeILj1024E6__halfffffjLb0ELj1024ELj4ENS_18Kernel_traits_baseILj1024ES2_ffffjLj1024EEEEELb0ELb1EEEvNS_9BwdParamsE)
        /*0158*/ 	.word	0x0000003f


	//----- nvinfo : EIATTR_FRAME_SIZE
	.align		4
.L_57:
        /*015c*/ 	.byte	0x04, 0x11
        /*015e*/ 	.short	(.L_59 - .L_58)
	.align		4
.L_58:
        /*0160*/ 	.word	index@(_ZN10layer_norm22ln_bwd_finalize_kernelINS_22Kernel_traits_finalizeILj1024E6__halfffffjLb0ELj1024ELj4ENS_18Kernel_traits_baseILj1024ES2_ffffjLj1024EEEEELb0ELb1EEEvNS_9BwdParamsE)
        /*0164*/ 	.word	0x00000000


	//----- nvinfo : EIATTR_REGCOUNT
	.align		4
.L_59:
        /*0168*/ 	.byte	0x04, 0x2f
        /*016a*/ 	.short	(.L_61 - .L_60)
	.align		4
.L_60:
        /*016c*/ 	.word	index@(_ZN10layer_norm31ln_parallel_residual_bwd_kernelINS_13Kernel_traitsI6__halfffffjLj1024ELj1ELj4ELj1ELj16ENS_18Kernel_traits_baseILj1024ES2_ffffjLj128EEEEELb1ELb1ELb0EEEvNS_9BwdParamsE)
        /*0170*/ 	.word	0x000000e8


	//----- nvinfo : EIATTR_FRAME_SIZE
	.align		4
.L_61:
        /*0174*/ 	.byte	0x04, 0x11
        /*0176*/ 	.short	(.L_63 - .L_62)
	.align		4
.L_62:
        /*0178*/ 	.word	index@(_ZN10layer_norm31ln_parallel_residual_bwd_kernelINS_13Kernel_traitsI6__halfffffjLj1024ELj1ELj4ELj1ELj16ENS_18Kernel_traits_baseILj1024ES2_ffffjLj128EEEEELb1ELb1ELb0EEEvNS_9BwdParamsE)
        /*017c*/ 	.word	0x00000000


	//----- nvinfo : EIATTR_REGCOUNT
	.align		4
.L_63:
        /*0180*/ 	.byte	0x04, 0x2f
        /*0182*/ 	.short	(.L_65 - .L_64)
	.align		4
.L_64:
        /*0184*/ 	.word	index@(_ZN10layer_norm40ln_parallel_residual_bwd_finalize_kernelINS_22Kernel_traits_finalizeILj1024E6__halfffffjLb0ELj1024ELj4ENS_18Kernel_traits_baseILj1024ES2_ffffjLj1024EEEEELb0EEEvNS_9BwdParamsE)
        /*0188*/ 	.word	0x00000020


	//----- nvinfo : EIATTR_FRAME_SIZE
	.align		4
.L_65:
        /*018c*/ 	.byte	0x04, 0x11
        /*018e*/ 	.short	(.L_67 - .L_66)
	.align		4
.L_66:
        /*0190*/ 	.word	index@(_ZN10layer_norm40ln_parallel_residual_bwd_finalize_kernelINS_22Kernel_traits_finalizeILj1024E6__halfffffjLb0ELj1024ELj4ENS_18Kernel_traits_baseILj1024ES2_ffffjLj1024EEEEELb0EEEvNS_9BwdParamsE)
        /*0194*/ 	.word	0x00000000


	//----- nvinfo : EIATTR_REGCOUNT
	.align		4
.L_67:
        /*0198*/ 	.byte	0x04, 0x2f
        /*019a*/ 	.short	(.L_69 - .L_68)
	.align		4
.L_68:
        /*019c*/ 	.word	index@(_ZN10layer_norm22ln_bwd_finalize_kernelINS_22Kernel_traits_finalizeILj1024E6__halfffffjLb0ELj1024ELj4ENS_18Kernel_traits_baseILj1024ES2_ffffjLj1024EEEEELb0ELb0EEEvNS_9BwdParamsE)
        /*01a0*/ 	.word	0x0000003f


	//----- nvinfo : EIATTR_FRAME_SIZE
	.align		4
.L_69:
        /*01a4*/ 	.byte	0x04, 0x11
        /*01a6*/ 	.short	(.L_71 - .L_70)
	.align		4
.L_70:
        /*01a8*/ 	.word	index@(_ZN10layer_norm22ln_bwd_finalize_kernelINS_22Kernel_traits_finalizeILj1024E6__halfffffjLb0ELj1024ELj4ENS_18Kernel_traits_baseILj1024ES2_ffffjLj1024EEEEELb0ELb0EEEvNS_9BwdParamsE)
        /*01ac*/ 	.word	0x00000000


	//----- nvinfo : EIATTR_REGCOUNT
	.align		4
.L_71:
        /*01b0*/ 	.byte	0x04, 0x2f
        /*01b2*/ 	.short	(.L_73 - .L_72)
	.align		4
.L_72:
        /*01b4*/ 	.word	index@(_ZN10layer_norm31ln_parallel_residual_bwd_kernelINS_13Kernel_traitsI6__halfffffjLj1024ELj1ELj4ELj1ELj16ENS_18Kernel_traits_baseILj1024ES2_ffffjLj128EEEEELb1ELb0ELb1EEEvNS_9BwdParamsE)
        /*01b8*/ 	.word	0x000000ff


	//----- nvinfo : EIATTR_FRAME_SIZE
	.align		4
.L_73:
        /*01bc*/ 	.byte	0x04, 0x11
        /*01be*/ 	.short	(.L_75 - .L_74)
	.align		4
.L_74:
        /*01c0*/ 	.word	index@(_ZN10layer_norm31ln_parallel_residual_bwd_kernelINS_13Kernel_traitsI6__halfffffjLj1024ELj1ELj4ELj1ELj16ENS_18Kernel_traits_baseILj1024ES2_ffffjLj128EEEEELb1ELb0ELb1EEEvNS_9BwdParamsE)
        /*01c4*/ 	.word	0x00000150


	//----- nvinfo : EIATTR_REGCOUNT
	.align		4
.L_75:
        /*01c8*/ 	.byte	0x04, 0x2f
        /*01ca*/ 	.short	(.L_77 - .L_76)
	.align		4
.L_76:
        /*01cc*/ 	.word	index@(_ZN10layer_norm31ln_parallel_residual_bwd_kernelINS_13Kernel_traitsI6__halfffffjLj1024ELj1ELj4ELj1ELj16ENS_18Kernel_traits_baseILj1024ES2_ffffjLj128EEEEELb1ELb0ELb0EEEvNS_9BwdParamsE)
        /*01d0*/ 	.word	0x000000ff


	//----- nvinfo : EIATTR_FRAME_SIZE
	.align		4
.L_77:
        /*01d4*/ 	.byte	0x04, 0x11
        /*01d6*/ 	.short	(.L_79 - .L_78)
	.align		4
.L_78:
        /*01d8*/ 	.word	index@(_ZN10layer_norm31ln_parallel_residual_bwd_kernelINS_13Kernel_traitsI6__halfffffjLj1024ELj1ELj4ELj1ELj16ENS_18Kernel_traits_baseILj1024ES2_ffffjLj128EEEEELb1ELb0ELb0EEEvNS_9BwdParamsE)
        /*01dc*/ 	.word	0x000000c8


	//----- nvinfo : EIATTR_REGCOUNT
	.align		4
.L_79:
        /*01e0*/ 	.byte	0x04, 0x2f
        /*01e2*/ 	.short	(.L_81 - .L_80)
	.align		4
.L_80:
        /*01e4*/ 	.word	index@(_ZN10layer_norm31ln_parallel_residual_bwd_kernelINS_13Kernel_traitsI6__halfffffjLj1024ELj1ELj4ELj1ELj16ENS_18Kernel_traits_baseILj1024ES2_ffffjLj128EEEEELb0ELb1ELb1EEEvNS_9BwdParamsE)
        /*01e8*/ 	.word	0x000000ff


	//----- nvinfo : EIATTR_FRAME_SIZE
	.align		4
.L_81:
        /*01ec*/ 	.byte	0x04, 0x11
        /*01ee*/ 	.short	(.L_83 - .L_82)
	.align		4
.L_82:
        /*01f0*/ 	.word	index@(_ZN10layer_norm31ln_parallel_residual_bwd_kernelINS_13Kernel_traitsI6__halfffffjLj1024ELj1ELj4ELj1ELj16ENS_18Kernel_traits_baseILj1024ES2_ffffjLj128EEEEELb0ELb1ELb1EEEvNS_9BwdParamsE)
        /*01f4*/ 	.word	0x00000028


	//----- nvinfo : EIATTR_REGCOUNT
	.align		4
.L_83:
        /*01f8*/ 	.byte	0x04, 0x2f
        /*01fa*/ 	.short	(.L_85 - .L_84)
	.align		4
.L_84:
        /*01fc*/ 	.word	index@(_ZN10layer_norm31ln_parallel_residual_bwd_kernelINS_13Kernel_traitsI6__halfffffjLj1024ELj1ELj4ELj1ELj16ENS_18Kernel_traits_baseILj1024ES2_ffffjLj128EEEEELb0ELb1ELb0EEEvNS_9BwdParamsE)
        /*0200*/ 	.word	0x000000d5


	//----- nvinfo : EIATTR_FRAME_SIZE
	.align		4
.L_85:
        /*0204*/ 	.byte	0x04, 0x11
        /*0206*/ 	.short	(.L_87 - .L_86)
	.align		4
.L_86:
        /*0208*/ 	.word	index@(_ZN10layer_norm31ln_parallel_residual_bwd_kernelINS_13Kernel_traitsI6__halfffffjLj1024ELj1ELj4ELj1ELj16ENS_18Kernel_traits_baseILj1024ES2_ffffjLj128EEEEELb0ELb1ELb0EEEvNS_9BwdParamsE)
        /*020c*/ 	.word	0x00000000


	//----- nvinfo : EIATTR_REGCOUNT
	.align		4
.L_87:
        /*0210*/ 	.byte	0x04, 0x2f
        /*0212*/ 	.short	(.L_89 - .L_88)
	.align		4
.L_88:
        /*0214*/ 	.word	index@(_ZN10layer_norm31ln_parallel_residual_bwd_kernelINS_13Kernel_traitsI6__halfffffjLj1024ELj1ELj4ELj1ELj16ENS_18Kernel_traits_baseILj1024ES2_ffffjLj128EEEEELb0ELb0ELb1EEEvNS_9BwdParamsE)
        /*0218*/ 	.word	0x000000ff


	//----- nvinfo : EIATTR_FRAME_SIZE
	.align		4
.L_89:
        /*021c*/ 	.byte	0x04, 0x11
        /*021e*/ 	.short	(.L_91 - .L_90)
	.align		4
.L_90:
        /*0220*/ 	.word	index@(_ZN10layer_norm31ln_parallel_residual_bwd_kernelINS_13Kernel_traitsI6__halfffffjLj1024ELj1ELj4ELj1ELj16ENS_18Kernel_traits_baseILj1024ES2_ffffjLj128EEEEELb0ELb0ELb1EEEvNS_9BwdParamsE)
        /*0224*/ 	.word	0x00000138


	//----- nvinfo : EIATTR_REGCOUNT
	.align		4
.L_91:
        /*0228*/ 	.byte	0x04, 0x2f
        /*022a*/ 	.short	(.L_93 - .L_92)
	.align		4
.L_92:
        /*022c*/ 	.word	index@(_ZN10layer_norm31ln_parallel_residual_bwd_kernelINS_13Kernel_traitsI6__halfffffjLj1024ELj1ELj4ELj1ELj16ENS_18Kernel_traits_baseILj1024ES2_ffffjLj128EEEEELb0ELb0ELb0EEEvNS_9BwdParamsE)
        /*0230*/ 	.word	0x000000ff


	//----- nvinfo : EIATTR_FRAME_SIZE
	.align		4
.L_93:
        /*0234*/ 	.byte	0x04, 0x11
        /*0236*/ 	.short	(.L_95 - .L_94)
	.align		4
.L_94:
        /*0238*/ 	.word	index@(_ZN10layer_norm31ln_parallel_residual_bwd_kernelINS_13Kernel_traitsI6__halfffffjLj1024ELj1ELj4ELj1ELj16ENS_18Kernel_traits_baseILj1024ES2_ffffjLj128EEEEELb0ELb0ELb0EEEvNS_9BwdParamsE)
        /*023c*/ 	.word	0x00000090


	//----- nvinfo : EIATTR_REGCOUNT
	.align		4
.L_95:
        /*0240*/ 	.byte	0x04, 0x2f
        /*0242*/ 	.short	(.L_97 - .L_96)
	.align		4
.L_96:
        /*0244*/ 	.word	index@(_ZN10layer_norm31ln_parallel_residual_bwd_kernelINS_13Kernel_traitsIf6__halffS2_fjLj1024ELj1ELj4ELj1ELj16ENS_18Kernel_traits_baseILj1024EfS2_fS2_fjLj128EEEEELb1ELb1ELb1EEEvNS_9BwdParamsE)
        /*0248*/ 	.word	0x000000fe


	//----- nvinfo : EIATTR_FRAME_SIZE
	.align		4
.L_97:
        /*024c*/ 	.byte	0x04, 0x11
        /*024e*/ 	.short	(.L_99 - .L_98)
	.align		4
.L_98:
        /*0250*/ 	.word	index@(_ZN10layer_norm31ln_parallel_residual_bwd_kernelINS_13Kernel_traitsIf6__halffS2_fjLj1024ELj1ELj4ELj1ELj16ENS_18Kernel_traits_baseILj1024EfS2_fS2_fjLj128EEEEELb1ELb1ELb1EEEvNS_9BwdParamsE)
        /*0254*/ 	.word	0x00000000


	//----- nvinfo : EIATTR_REGCOUNT
	.align		4
.L_99:
        /*0258*/ 	.byte	0x04, 0x2f
        /*025a*/ 	.short	(.L_101 - .L_100)
	.align		4
.L_100:
        /*025c*/ 	.word	index@(_ZN10layer_norm40ln_parallel_residual_bwd_finalize_kernelINS_22Kernel_traits_finalizeILj1024Ef6__halffS2_fjLb0ELj1024ELj4ENS_18Kernel_traits_baseILj1024EfS2_fS2_fjLj1024EEEEELb1EEEvNS_9BwdParamsE)
        /*0260*/ 	.word	0x00000020


	//----- nvinfo : EIATTR_FRAME_SIZE
	.align		4
.L_101:
        /*0264*/ 	.byte	0x04, 0x11
        /*0266*/ 	.short	(.L_103 - .L_102)
	.align		4
.L_102:
        /*0268*/ 	.word	index@(_ZN10layer_norm40ln_parallel_residual_bwd_finalize_kernelINS_22Kernel_traits_finalizeILj1024Ef6__halffS2_fjLb0ELj1024ELj4ENS_18Kernel_traits_baseILj1024EfS2_fS2_fjLj1024EEEEELb1EEEvNS_9BwdParamsE)
        /*026c*/ 	.word	0x00000000


	//----- nvinfo : EIATTR_REGCOUNT
	.align		4
.L_103:
        /*0270*/ 	.byte	0x04, 0x2f
        /*0272*/ 	.short	(.L_105 - .L_104)
	.align		4
.L_104:
        /*0274*/ 	.word	index@(_ZN10layer_norm22ln_bwd_finalize_kernelINS_22Kernel_traits_finalizeILj1024Ef6__halffS2_fjLb0ELj1024ELj4ENS_18Kernel_traits_baseILj1024EfS2_fS2_fjLj1024EEEEELb0ELb1EEEvNS_9BwdParamsE)
        /*0278*/ 	.word	0x0000003f


	//----- nvinfo : EIATTR_FRAME_SIZE
	.align		4
.L_105:
        /*027c*/ 	.byte	0x04, 0x11
        /*027e*/ 	.short	(.L_107 - .L_106)
	.align		4
.L_106:
        /*0280*/ 	.word	index@(_ZN10layer_norm22ln_bwd_finalize_kernelINS_22Kernel_traits_finalizeILj1024Ef6__halffS2_fjLb0ELj1024ELj4ENS_18Kernel_traits_baseILj1024EfS2_fS2_fjLj1024EEEEELb0ELb1EEEvNS_9BwdParamsE)
        /*0284*/ 	.word	0x00000000


	//----- nvinfo : EIATTR_REGCOUNT
	.align		4
.L_107:
        /*0288*/ 	.byte	0x04, 0x2f
        /*028a*/ 	.short	(.L_109 - .L_108)
	.align		4
.L_108:
        /*028c*/ 	.word	index@(_ZN10layer_norm31ln_parallel_residual_bwd_kernelINS_13Kernel_traitsIf6__halffS2_fjLj1024ELj1ELj4ELj1ELj16ENS_18Kernel_traits_baseILj1024EfS2_fS2_fjLj128EEEEELb1ELb1ELb0EEEvNS_9BwdParamsE)
        /*0290*/ 	.word	0x000000f6


	//----- nvinfo : EIATTR_FRAME_SIZE
	.align		4
.L_109:
        /*0294*/ 	.byte	0x04, 0x11
        /*0296*/ 	.short	(.L_111 - .L_110)
	.align		4
.L_110:
        /*0298*/ 	.word	index@(_ZN10layer_norm31ln_parallel_residual_bwd_kernelINS_13Kernel_traitsIf6__halffS2_fjLj1024ELj1ELj4ELj1ELj16ENS_18Kernel_traits_baseILj1024EfS2_fS2_fjLj128EEEEELb1ELb1ELb0EEEvNS_9BwdParamsE)
        /*029c*/ 	.word	0x00000000


	//----- nvinfo : EIATTR_REGCOUNT
	.align		4
.L_111:
        /*02a0*/ 	.byte	0x04, 0x2f
        /*02a2*/ 	.short	(.L_113 - .L_112)
	.align		4
.L_112:
        /*02a4*/ 	.word	index@(_ZN10layer_norm40ln_parallel_residual_bwd_finalize_kernelINS_22Kernel_traits_finalizeILj1024Ef6__halffS2_fjLb0ELj1024ELj4ENS_18Kernel_traits_baseILj1024EfS2_fS2_fjLj1024EEEEELb0EEEvNS_9BwdParamsE)
        /*02a8*/ 	.word	0x00000020


	//----- nvinfo : EIATTR_FRAME_SIZE
	.align		4
.L_113:
        /*02ac*/ 	.byte	0x04, 0x11
        /*02ae*/ 	.short	(.L_115 - .L_114)
	.align		4
.L_114:
        /*02b0*/ 	.word	index@(_ZN10layer_norm40ln_parallel_residual_bwd_finalize_kernelINS_22Kernel_traits_finalizeILj1024Ef6__halffS2_fjLb0ELj1024ELj4ENS_18Kernel_traits_baseILj1024EfS2_fS2_fjLj1024EEEEELb0EEEvNS_9BwdParamsE)
        /*02b4*/ 	.word	0x00000000


	//----- nvinfo : EIATTR_REGCOUNT
	.align		4
.L_115:
        /*02b8*/ 	.byte	0x04, 0x2f
        /*02ba*/ 	.short	(.L_117 - .L_116)
	.align		4
.L_116:
        /*02bc*/ 	.word	index@(_ZN10layer_norm22ln_bwd_finalize_kernelINS_22Kernel_traits_finalizeILj1024Ef6__halffS2_fjLb0ELj1024ELj4ENS_18Kernel_traits_baseILj1024EfS2_fS2_fjLj1024EEEEELb0ELb0EEEvNS_9BwdParamsE)
        /*02c0*/ 	.word	0x0000003f


	//----- nvinfo : EIATTR_FRAME_SIZE
	.align		4
.L_117:
        /*02c4*/ 	.byte	0x04, 0x11
        /*02c6*/ 	.short	(.L_119 - .L_118)
	.align		4
.L_118:
        /*02c8*/ 	.word	index@(_ZN10layer_norm22ln_bwd_finalize_kernelINS_22Kernel_traits_finalizeILj1024Ef6__halffS2_fjLb0ELj1024ELj4ENS_18Kernel_traits_baseILj1024EfS2_fS2_fjLj1024EEEEELb0ELb0EEEvNS_9BwdParamsE)
        /*02cc*/ 	.word	0x00000000


	//----- nvinfo : EIATTR_REGCOUNT
	.align		4
.L_119:
        /*02d0*/ 	.byte	0x04, 0x2f
        /*02d2*/ 	.short	(.L_121 - .L_120)
	.align		4
.L_120:
        /*02d4*/ 	.word	index@(_ZN10layer_norm31ln_parallel_residual_bwd_kernelINS_13Kernel_traitsIf6__halffS2_fjLj1024ELj1ELj4ELj1ELj16ENS_18Kernel_traits_baseILj1024EfS2_fS2_fjLj128EEEEELb1ELb0ELb1EEEvNS_9BwdParamsE)
        /*02d8*/ 	.word	0x000000ff


	//----- nvinfo : EIATTR_FRAME_SIZE
	.align		4
.L_121:
        /*02dc*/ 	.byte	0x04, 0x11
        /*02de*/ 	.short	(.L_123 - .L_122)
	.align		4
.L_122:
        /*02e0*/ 	.word	index@(_ZN10layer_norm31ln_parallel_residual_bwd_kernelINS_13Kernel_traitsIf6__halffS2_fjLj1024ELj1ELj4ELj1ELj16ENS_18Kernel_traits_baseILj1024EfS2_fS2_fjLj128EEEEELb1ELb0ELb1EEEvNS_9BwdParamsE)
        /*02e4*/ 	.word	0x00000150


	//----- nvinfo : EIATTR_REGCOUNT
	.align		4
.L_123:
        /*02e8*/ 	.byte	0x04, 0x2f
        /*02ea*/ 	.short	(.L_125 - .L_124)
	.align		4
.L_124:
        /*02ec*/ 	.word	index@(_ZN10layer_norm31ln_parallel_residual_bwd_kernelINS_13Kernel_traitsIf6__halffS2_fjLj1024ELj1ELj4ELj1ELj16ENS_18Kernel_traits_baseILj1024EfS2_fS2_fjLj128EEEEELb1ELb0ELb0EEEvNS_9BwdParamsE)
        /*02f0*/ 	.word	0x000000ff


	//----- nvinfo : EIATTR_FRAME_SIZE
	.align		4
.L_125:
        /*02f4*/ 	.byte	0x04, 0x11
        /*02f6*/ 	.short	(.L_127 - .L_126)
	.align		4
.L_126:
        /*02f8*/ 	.word	index@(_ZN10layer_norm31ln_parallel_residual_bwd_kernelINS_13Kernel_traitsIf6__halffS2_fjLj1024ELj1ELj4ELj1ELj16ENS_18Kernel_traits_baseILj1024EfS2_fS2_fjLj128EEEEELb1ELb0ELb0EEEvNS_9BwdParamsE)
        /*02fc*/ 	.word	0x00000168


	//----- nvinfo : EIATTR_REGCOUNT
	.align		4
.L_127:
        /*0300*/ 	.byte	0x04, 0x2f
        /*0302*/ 	.short	(.L_129 - .L_128)
	.align		4
.L_128:
        /*0304*/ 	.word	index@(_ZN10layer_norm31ln_parallel_residual_bwd_kernelINS_13Kernel_traitsIf6__halffS2_fjLj1024ELj1ELj4ELj1ELj16ENS_18Kernel_traits_baseILj1024EfS2_fS2_fjLj128EEEEELb0ELb1ELb1EEEvNS_9BwdParamsE)
        /*0308*/ 	.word	0x000000ef


	//----- nvinfo : EIATTR_FRAME_SIZE
	.align		4
.L_129:
        /*030c*/ 	.byte	0x04, 0x11
        /*030e*/ 	.short	(.L_131 - .L_130)
	.align		4
.L_130:
        /*0310*/ 	.word	index@(_ZN10layer_norm31ln_parallel_residual_bwd_kernelINS_13Kernel_traitsIf6__halffS2_fjLj1024ELj1ELj4ELj1ELj16ENS_18Kernel_traits_baseILj1024EfS2_fS2_fjLj128EEEEELb0ELb1ELb1EEEvNS_9BwdParamsE)
        /*0314*/ 	.word	0x00000000


	//----- nvinfo : EIATTR_REGCOUNT
	.align		4
.L_131:
        /*0318*/ 	.byte	0x04, 0x2f
        /*031a*/ 	.short	(.L_133 - .L_132)
	.align		4
.L_132:
        /*031c*/ 	.word	index@(_ZN10layer_norm31ln_parallel_residual_bwd_kernelINS_13Kernel_traitsIf6__halffS2_fjLj1024ELj1ELj4ELj1ELj16ENS_18Kernel_traits_baseILj1024EfS2_fS2_fjLj128EEEEELb0ELb1ELb0EEEvNS_9BwdParamsE)
        /*0320*/ 	.word	0x000000e6


	//----- nvinfo : EIATTR_FRAME_SIZE
	.align		4
.L_133:
        /*0324*/ 	.byte	0x04, 0x11
        /*0326*/ 	.short	(.L_135 - .L_134)
	.align		4
.L_134:
        /*0328*/ 	.word	index@(_ZN10layer_norm31ln_parallel_residual_bwd_kernelINS_13Kernel_traitsIf6__halffS2_fjLj1024ELj1ELj4ELj1ELj16ENS_18Kernel_traits_baseILj1024EfS2_fS2_fjLj128EEEEELb0ELb1ELb0EEEvNS_9BwdParamsE)
        /*032c*/ 	.word	0x00000000


	//----- nvinfo : EIATTR_REGCOUNT
	.align		4
.L_135:
        /*0330*/ 	.byte	0x04, 0x2f
        /*0332*/ 	.short	(.L_137 - .L_136)
	.align		4
.L_136:
        /*0334*/ 	.word	index@(_ZN10layer_norm31ln_parallel_residual_bwd_kernelINS_13Kernel_traitsIf6__halffS2_fjLj1024ELj1ELj4ELj1ELj16ENS_18Kernel_traits_baseILj1024EfS2_fS2_fjLj128EEEEELb0ELb0ELb1EEEvNS_9BwdParamsE)
        /*0338*/ 	.word	0x000000ff


	//----- nvinfo : EIATTR_FRAME_SIZE
	.align		4
.L_137:
        /*033c*/ 	.byte	0x04, 0x11
        /*033e*/ 	.short	(.L_139 - .L_138)
	.align		4
.L_138:
        /*0340*/ 	.word	index@(_ZN10layer_norm31ln_parallel_residual_bwd_kernelINS_13Kernel_traitsIf6__halffS2_fjLj1024ELj1ELj4ELj1ELj16ENS_18Kernel_traits_baseILj1024EfS2_fS2_fjLj128EEEEELb0ELb0ELb1EEEvNS_9BwdParamsE)
        /*0344*/ 	.word	0x00000108


	//----- nvinfo : EIATTR_REGCOUNT
	.align		4
.L_139:
        /*0348*/ 	.byte	0x04, 0x2f
        /*034a*/ 	.short	(.L_141 - .L_140)
	.align		4
.L_140:
        /*034c*/ 	.word	index@(_ZN10layer_norm31ln_parallel_residual_bwd_kernelINS_13Kernel_traitsIf6__halffS2_fjLj1024ELj1ELj4ELj1ELj16ENS_18Kernel_traits_baseILj1024EfS2_fS2_fjLj128EEEEELb0ELb0ELb0EEEvNS_9BwdParamsE)
        /*0350*/ 	.word	0x000000ff


	//----- nvinfo : EIATTR_FRAME_SIZE
	.align		4
.L_141:
        /*0354*/ 	.byte	0x04, 0x11
        /*0356*/ 	.short	(.L_143 - .L_142)
	.align		4
.L_142:
        /*0358*/ 	.word	index@(_ZN10layer_norm31ln_parallel_residual_bwd_kernelINS_13Kernel_traitsIf6__halffS2_fjLj1024ELj1ELj4ELj1ELj16ENS_18Kernel_traits_baseILj1024EfS2_fS2_fjLj128EEEEELb0ELb0ELb0EEEvNS_9BwdParamsE)
        /*035c*/ 	.word	0x00000128


	//----- nvinfo : EIATTR_REGCOUNT
	.align		4
.L_143:
        /*0360*/ 	.byte	0x04, 0x2f
        /*0362*/ 	.short	(.L_145 - .L_144)
	.align		4
.L_144:
        /*0364*/ 	.word	index@(_ZN10layer_norm31ln_parallel_residual_bwd_kernelINS_13Kernel_traitsI6__halfS2_fS2_fjLj1024ELj1ELj4ELj1ELj16ENS_18Kernel_traits_baseILj1024ES2_S2_fS2_fjLj128EEEEELb1ELb1ELb1EEEvNS_9BwdParamsE)
        /*0368*/ 	.word	0x000000fe


	//----- nvinfo : EIATTR_FRAME_SIZE
	.align		4
.L_145:
        /*036c*/ 	.byte	0x04, 0x11
        /*036e*/ 	.short	(.L_147 - .L_146)
	.align		4
.L_146:
        /*0370*/ 	.word	index@(_ZN10layer_norm31ln_parallel_residual_bwd_kernelINS_13Kernel_traitsI6__halfS2_fS2_fjLj1024ELj1ELj4ELj1ELj16ENS_18Kernel_traits_baseILj1024ES2_S2_fS2_fjLj128EEEEELb1ELb1ELb1EEEvNS_9BwdParamsE)
        /*0374*/ 	.word	0x00000000


	//----- nvinfo : EIATTR_REGCOUNT
	.align		4
.L_147:
        /*0378*/ 	.byte	0x04, 0x2f
        /*037a*/ 	.short	(.L_149 - .L_148)
	.align		4
.L_148:
        /*037c*/ 	.word	index@(_ZN10layer_norm40ln_parallel_residual_bwd_finalize_kernelINS_22Kernel_traits_finalizeILj1024E6__halfS2_fS2_fjLb0ELj1024ELj4ENS_18Kernel_traits_baseILj1024ES2_S2_fS2_fjLj1024EEEEELb1EEEvNS_9BwdParamsE)
        /*0380*/ 	.word	0x00000020


	//----- nvinfo : EIATTR_FRAME_SIZE
	.align		4
.L_149:
        /*0384*/ 	.byte	0x04, 0x11
        /*0386*/ 	.short	(.L_151 - .L_150)
	.align		4
.L_150:
        /*0388*/ 	.word	index@(_ZN10layer_norm40ln_parallel_residual_bwd_finalize_kernelINS_22Kernel_traits_finalizeILj1024E6__halfS2_fS2_fjLb0ELj1024ELj4ENS_18Kernel_traits_baseILj1024ES2_S2_fS2_fjLj1024EEEEELb1EEEvNS_9BwdParamsE)
        /*038c*/ 	.word	0x00000000


	//----- nvinfo : EIATTR_REGCOUNT
	.align		4
.L_151:
        /*0390*/ 	.byte	0x04, 0x2f
        /*0392*/ 	.short	(.L_153 - .L_152)
	.align		4
.L_152:
        /*0394*/ 	.word	index@(_ZN10layer_norm22ln_bwd_finalize_kernelINS_22Kernel_traits_finalizeILj1024E6__halfS2_fS2_fjLb0ELj1024ELj4ENS_18Kernel_traits_baseILj1024ES2_S2_fS2_fjLj1024EEEEELb0ELb1EEEvNS_9BwdParamsE)
        /*0398*/ 	.word	0x0000003f


	//----- nvinfo : EIATTR_FRAME_SIZE
	.align		4
.L_153:
        /*039c*/ 	.byte	0x04, 0x11
        /*039e*/ 	.short	(.L_155 - .L_154)
	.align		4
.L_154:
        /*03a0*/ 	.word	index@(_ZN10layer_norm22ln_bwd_finalize_kernelINS_22Kernel_traits_finalizeILj1024E6__halfS2_fS2_fjLb0ELj1024ELj4ENS_18Kernel_traits_baseILj1024ES2_S2_fS2_fjLj1024EEEEELb0ELb1EEEvNS_9BwdParamsE)
        /*03a4*/ 	.word	0x00000000


	//----- nvinfo : EIATTR_REGCOUNT
	.align		4
.L_155:
        /*03a8*/ 	.byte	0x04, 0x2f
        /*03aa*/ 	.short	(.L_157 - .L_156)
	.align		4
.L_156:
        /*03ac*/ 	.word	index@(_ZN10layer_norm31ln_parallel_residual_bwd_kernelINS_13Kernel_traitsI6__halfS2_fS2_fjLj1024ELj1ELj4ELj1ELj16ENS_18Kernel_traits_baseILj1024ES2_S2_fS2_fjLj128EEEEELb1ELb1ELb0EEEvNS_9BwdParamsE)
        /*03b0*/ 	.word	0x000000ea


	//----- nvinfo : EIATTR_FRAME_SIZE
	.align		4
.L_157:
        /*03b4*/ 	.byte	0x04, 0x11
        /*03b6*/ 	.short	(.L_159 - .L_158)
	.align		4
.L_158:
        /*03b8*/ 	.word	index@(_ZN10layer_norm31ln_parallel_residual_bwd_kernelINS_13Kernel_traitsI6__halfS2_fS2_fjLj1024ELj1ELj4ELj1ELj16ENS_18Kernel_traits_baseILj1024ES2_S2_fS2_fjLj128EEEEELb1ELb1ELb0EEEvNS_9BwdParamsE)
        /*03bc*/ 	.word	0x00000000


	//----- nvinfo : EIATTR_REGCOUNT
	.align		4
.L_159:
        /*03c0*/ 	.byte	0x04, 0x2f
        /*03c2*/ 	.short	(.L_161 - .L_160)
	.align		4
.L_160:
        /*03c4*/ 	.word	index@(_ZN10layer_norm40ln_parallel_residual_bwd_finalize_kernelINS_22Kernel_traits_finalizeILj1024E6__halfS2_fS2_fjLb0ELj1024ELj4ENS_18Kernel_traits_baseILj1024ES2_S2_fS2_fjLj1024EEEEELb0EEEvNS_9BwdParamsE)
        /*03c8*/ 	.word	0x00000020


	//----- nvinfo : EIATTR_FRAME_SIZE
	.align		4
.L_161:
        /*03cc*/ 	.byte	0x04, 0x11
        /*03ce*/ 	.short	(.L_163 - .L_162)
	.align		4
.L_162:
        /*03d0*/ 	.word	index@(_ZN10layer_norm40ln_parallel_residual_bwd_finalize_kernelINS_22Kernel_traits_finalizeILj1024E6__halfS2_fS2_fjLb0ELj1024ELj4ENS_18Kernel_traits_baseILj1024ES2_S2_fS2_fjLj1024EEEEELb0EEEvNS_9BwdParamsE)
        /*03d4*/ 	.word	0x00000000


	//----- nvinfo : EIATTR_REGCOUNT
	.align		4
.L_163:
        /*03d8*/ 	.byte	0x04, 0x2f
        /*03da*/ 	.short	(.L_165 - .L_164)
	.align		4
.L_164:
        /*03dc*/ 	.word	index@(_ZN10layer_norm22ln_bwd_finalize_kernelINS_22Kernel_traits_finalizeILj1024E6__halfS2_fS2_fjLb0ELj1024ELj4ENS_18Kernel_traits_baseILj1024ES2_S2_fS2_fjLj1024EEEEELb0ELb0EEEvNS_9BwdParamsE)
        /*03e0*/ 	.word	0x0000003f


	//----- nvinfo : EIATTR_FRAME_SIZE
	.align		4
.L_165:
        /*03e4*/ 	.byte	0x04, 0x11
        /*03e6*/ 	.short	(.L_167 - .L_166)
	.align		4
.L_166:
        /*03e8*/ 	.word	index@(_ZN10layer_norm22ln_bwd_finalize_kernelINS_22Kernel_traits_finalizeILj1024E6__halfS2_fS2_fjLb0ELj1024ELj4ENS_18Kernel_traits_baseILj1024ES2_S2_fS2_fjLj1024EEEEELb0ELb0EEEvNS_9BwdParamsE)
        /*03ec*/ 	.word	0x00000000


	//----- nvinfo : EIATTR_REGCOUNT
	.align		4
.L_167:
        /*03f0*/ 	.byte	0x04, 0x2f
        /*03f2*/ 	.short	(.L_169 - .L_168)
	.align		4
.L_168:
        /*03f4*/ 	.word	index@(_ZN10layer_norm31ln_parallel_residual_bwd_kernelINS_13Kernel_traitsI6__halfS2_fS2_fjLj1024ELj1ELj4ELj1ELj16ENS_18Kernel_traits_baseILj1024ES2_S2_fS2_fjLj128EEEEELb1ELb0ELb1EEEvNS_9BwdParamsE)
        /*03f8*/ 	.word	0x000000ff


	//----- nvinfo : EIATTR_FRAME_SIZE
	.align		4
.L_169:
        /*03fc*/ 	.byte	0x04, 0x11
        /*03fe*/ 	.short	(.L_171 - .L_170)
	.align		4
.L_170:
        /*0400*/ 	.word	index@(_ZN10layer_norm31ln_parallel_residual_bwd_kernelINS_13Kernel_traitsI6__halfS2_fS2_fjLj1024ELj1ELj4ELj1ELj16ENS_18Kernel_traits_baseILj1024ES2_S2_fS2_fjLj128EEEEELb1ELb0ELb1EEEvNS_9BwdParamsE)
        /*0404*/ 	.word	0x00000150


	//----- nvinfo : EIATTR_REGCOUNT
	.align		4
.L_171:
        /*0408*/ 	.byte	0x04, 0x2f
        /*040a*/ 	.short	(.L_173 - .L_172)
	.align		4
.L_172:
        /*040c*/ 	.word	index@(_ZN10layer_norm31ln_parallel_residual_bwd_kernelINS_13Kernel_traitsI6__halfS2_fS2_fjLj1024ELj1ELj4ELj1ELj16ENS_18Kernel_traits_baseILj1024ES2_S2_fS2_fjLj128EEEEELb1ELb0ELb0EEEvNS_9BwdParamsE)
        /*0410*/ 	.word	0x000000ff


	//----- nvinfo : EIATTR_FRAME_SIZE
	.align		4
.L_173:
        /*0414*/ 	.byte	0x04, 0x11
        /*0416*/ 	.short	(.L_175 - .L_174)
	.align		4
.L_174:
        /*0418*/ 	.word	index@(_ZN10layer_norm31ln_parallel_residual_bwd_kernelINS_13Kernel_traitsI6__halfS2_fS2_fjLj1024ELj1ELj4ELj1ELj16ENS_18Kernel_traits_baseILj1024ES2_S2_fS2_fjLj128EEEEELb1ELb0ELb0EEEvNS_9BwdParamsE)
        /*041c*/ 	.word	0x000000e8


	//----- nvinfo : EIATTR_REGCOUNT
	.align		4
.L_175:
        /*0420*/ 	.byte	0x04, 0x2f
        /*0422*/ 	.short	(.L_177 - .L_176)
	.align		4
.L_176:
        /*0424*/ 	.word	index@(_ZN10layer_norm31ln_parallel_residual_bwd_kernelINS_13Kernel_traitsI6__halfS2_fS2_fjLj1024ELj1ELj4ELj1ELj16ENS_18Kernel_traits_baseILj1024ES2_S2_fS2_fjLj128EEEEELb0ELb1ELb1EEEvNS_9BwdParamsE)
        /*0428*/ 	.word	0x000000ef


	//----- nvinfo : EIATTR_FRAME_SIZE
	.align		4
.L_177:
        /*042c*/ 	.byte	0x04, 0x11
        /*042e*/ 	.short	(.L_179 - .L_178)
	.align		4
.L_178:
        /*0430*/ 	.word	index@(_ZN10layer_norm31ln_parallel_residual_bwd_kernelINS_13Kernel_traitsI6__halfS2_fS2_fjLj1024ELj1ELj4ELj1ELj16ENS_18Kernel_traits_baseILj1024ES2_S2_fS2_fjLj128EEEEELb0ELb1ELb1EEEvNS_9BwdParamsE)
        /*0434*/ 	.word	0x00000000


	//----- nvinfo : EIATTR_REGCOUNT
	.align		4
.L_179:
        /*0438*/ 	.byte	0x04, 0x2f
        /*043a*/ 	.short	(.L_181 - .L_180)
	.align		4
.L_180:
        /*043c*/ 	.word	index@(_ZN10layer_norm31ln_parallel_residual_bwd_kernelINS_13Kernel_traitsI6__halfS2_fS2_fjLj1024ELj1ELj4ELj1ELj16ENS_18Kernel_traits_baseILj1024ES2_S2_fS2_fjLj128EEEEELb0ELb1ELb0EEEvNS_9BwdParamsE)
        /*0440*/ 	.word	0x000000d6


	//----- nvinfo : EIATTR_FRAME_SIZE
	.align		4
.L_181:
        /*0444*/ 	.byte	0x04, 0x11
        /*0446*/ 	.short	(.L_183 - .L_182)
	.align		4
.L_182:
        /*0448*/ 	.word	index@(_ZN10layer_norm31ln_parallel_residual_bwd_kernelINS_13Kernel_traitsI6__halfS2_fS2_fjLj1024ELj1ELj4ELj1ELj16ENS_18Kernel_traits_baseILj1024ES2_S2_fS2_fjLj128EEEEELb0ELb1ELb0EEEvNS_9BwdParamsE)
        /*044c*/ 	.word	0x00000000


	//----- nvinfo : EIATTR_REGCOUNT
	.align		4
.L_183:
        /*0450*/ 	.byte	0x04, 0x2f
        /*0452*/ 	.short	(.L_185 - .L_184)
	.align		4
.L_184:
        /*0454*/ 	.word	index@(_ZN10layer_norm31ln_parallel_residual_bwd_kernelINS_13Kernel_traitsI6__halfS2_fS2_fjLj1024ELj1ELj4ELj1ELj16ENS_18Kernel_traits_baseILj1024ES2_S2_fS2_fjLj128EEEEELb0ELb0ELb1EEEvNS_9BwdParamsE)
        /*0458*/ 	.word	0x000000ff


	//----- nvinfo : EIATTR_FRAME_SIZE
	.align		4
.L_185:
        /*045c*/ 	.byte	0x04, 0x11
        /*045e*/ 	.short	(.L_187 - .L_186)
	.align		4
.L_186:
        /*0460*/ 	.word	index@(_ZN10layer_norm31ln_parallel_residual_bwd_kernelINS_13Kernel_traitsI6__halfS2_fS2_fjLj1024ELj1ELj4ELj1ELj16ENS_18Kernel_traits_baseILj1024ES2_S2_fS2_fjLj128EEEEELb0ELb0ELb1EEEvNS_9BwdParamsE)
        /*0464*/ 	.word	0x00000100


	//----- nvinfo : EIATTR_REGCOUNT
	.align		4
.L_187:
        /*0468*/ 	.byte	0x04, 0x2f
        /*046a*/ 	.short	(.L_189 - .L_188)
	.align		4
.L_188:
        /*046c*/ 	.word	index@(_ZN10layer_norm31ln_parallel_residual_bwd_kernelINS_13Kernel_traitsI6__halfS2_fS2_fjLj1024ELj1ELj4ELj1ELj16ENS_18Kernel_traits_baseILj1024ES2_S2_fS2_fjLj128EEEEELb0ELb0ELb0EEEvNS_9BwdParamsE)
        /*0470*/ 	.word	0x000000ff


	//----- nvinfo : EIATTR_FRAME_SIZE
	.align		4
.L_189:
        /*0474*/ 	.byte	0x04, 0x11
        /*0476*/ 	.short	(.L_191 - .L_190)
	.align		4
.L_190:
        /*0478*/ 	.word	index@(_ZN10layer_norm31ln_parallel_residual_bwd_kernelINS_13Kernel_traitsI6__halfS2_fS2_fjLj1024ELj1ELj4ELj1ELj16ENS_18Kernel_traits_baseILj1024ES2_S2_fS2_fjLj128EEEEELb0ELb0ELb0EEEvNS_9BwdParamsE)
        /*047c*/ 	.word	0x000000a8


	//----- nvinfo : EIATTR_REGCOUNT
	.align		4
.L_191:
        /*0480*/ 	.byte	0x04, 0x2f
        /*0482*/ 	.short	(.L_193 - .L_192)
	.align		4
.L_192:
        /*0484*/ 	.word	index@(_ZN10layer_norm31ln_parallel_residual_bwd_kernelINS_13Kernel_traitsIf6__halfS2_S2_fjLj1024ELj1ELj4ELj1ELj16ENS_18Kernel_traits_baseILj1024EfS2_S2_S2_fjLj128EEEEELb1ELb1ELb1EEEvNS_9BwdParamsE)
        /*0488*/ 	.word	0x000000e6


	//----- nvinfo : EIATTR_FRAME_SIZE
	.align		4
.L_193:
        /*048c*/ 	.byte	0x04, 0x11
        /*048e*/ 	.short	(.L_195 - .L_194)
	.align		4
.L_194:
        /*0490*/ 	.word	index@(_ZN10layer_norm31ln_parallel_residual_bwd_kernelINS_13Kernel_traitsIf6__halfS2_S2_fjLj1024ELj1ELj4ELj1ELj16ENS_18Kernel_traits_baseILj1024EfS2_S2_S2_fjLj128EEEEELb1ELb1ELb1EEEvNS_9BwdParamsE)
        /*0494*/ 	.word	0x00000000


	//----- nvinfo : EIATTR_REGCOUNT
	.align		4
.L_195:
        /*0498*/ 	.byte	0x04, 0x2f
        /*049a*/ 	.short	(.L_197 - .L_196)
	.align		4
.L_196:
        /*049c*/ 	.word	index@(_ZN10layer_norm40ln_parallel_residual_bwd_finalize_kernelINS_22Kernel_traits_finalizeILj1024Ef6__halfS2_S2_fjLb0ELj1024ELj4ENS_18Kernel_traits_baseILj1024EfS2_S2_S2_fjLj1024EEEEELb1EEEvNS_9BwdParamsE)
        /*04a0*/ 	.word	0x00000020


	//----- nvinfo : EIATTR_FRAME_SIZE
	.align		4
.L_197:
        /*04a4*/ 	.byte	0x04, 0x11
        /*04a6*/ 	.short	(.L_199 - .L_198)
	.align		4
.L_198:
        /*04a8*/ 	.word	index@(_ZN10layer_norm40ln_parallel_residual_bwd_finalize_kernelINS_22Kernel_traits_finalizeILj1024Ef6__halfS2_S2_fjLb0ELj1024ELj4ENS_18Kernel_traits_baseILj1024EfS2_S2_S2_fjLj1024EEEEELb1EEEvNS_9BwdParamsE)
        /*04ac*/ 	.word	0x00000000


	//----- nvinfo : EIATTR_REGCOUNT
	.align		4
.L_199:
        /*04b0*/ 	.byte	0x04, 0x2f
        /*04b2*/ 	.short	(.L_201 - .L_200)
	.align		4
.L_200:
        /*04b4*/ 	.word	index@(_ZN10layer_norm22ln_bwd_finalize_kernelINS_22Kernel_traits_finalizeILj1024Ef6__halfS2_S2_fjLb0ELj1024ELj4ENS_18Kernel_traits_baseILj1024EfS2_S2_S2_fjLj1024EEEEELb0ELb1EEEvNS_9BwdParamsE)
        /*04b8*/ 	.word	0x0000003f


	//----- nvinfo : EIATTR_FRAME_SIZE
	.align		4
.L_201:
        /*04bc*/ 	.byte	0x04, 0x11
        /*04be*/ 	.short	(.L_203 - .L_202)
	.align		4
.L_202:
        /*04c0*/ 	.word	index@(_ZN10layer_norm22ln_bwd_finalize_kernelINS_22Kernel_traits_finalizeILj1024Ef6__halfS2_S2_fjLb0ELj1024ELj4ENS_18Kernel_traits_baseILj1024EfS2_S2_S2_fjLj1024EEEEELb0ELb1EEEvNS_9BwdParamsE)
        /*04c4*/ 	.word	0x00000000


	//----- nvinfo : EIATTR_REGCOUNT
	.align		4
.L_203:
        /*04c8*/ 	.byte	0x04, 0x2f
        /*04ca*/ 	.short	(.L_205 - .L_204)
	.align		4
.L_204:
        /*04cc*/ 	.word	index@(_ZN10layer_norm31ln_parallel_residual_bwd_kernelINS_13Kernel_traitsIf6__halfS2_S2_fjLj1024ELj1ELj4ELj1ELj16ENS_18Kernel_traits_baseILj1024EfS2_S2_S2_fjLj128EEEEELb1ELb1ELb0EEEvNS_9BwdParamsE)
        /*04d0*/ 	.word	0x000000e5


	//----- nvinfo : EIATTR_FRAME_SIZE
	.align		4
.L_205:
        /*04d4*/ 	.byte	0x04, 0x11
        /*04d6*/ 	.short	(.L_207 - .L_206)
	.align		4
.L_206:
        /*04d8*/ 	.word	index@(_ZN10layer_norm31ln_parallel_residual_bwd_kernelINS_13Kernel_traitsIf6__halfS2_S2_fjLj1024ELj1ELj4ELj1ELj16ENS_18Kernel_traits_baseILj1024EfS2_S2_S2_fjLj128EEEEELb1ELb1ELb0EEEvNS_9BwdParamsE)
        /*04dc*/ 	.word	0x00000000


	//----- nvinfo : EIATTR_REGCOUNT
	.align		4
.L_207:
        /*04e0*/ 	.byte	0x04, 0x2f
        /*04e2*/ 	.short	(.L_209 - .L_208)
	.align		4
.L_208:
        /*04e4*/ 	.word	index@(_ZN10layer_norm40ln_parallel_residual_bwd_finalize_kernelINS_22Kernel_traits_finalizeILj1024Ef6__halfS2_S2_fjLb0ELj1024ELj4ENS_18Kernel_traits_baseILj1024EfS2_S2_S2_fjLj1024EEEEELb0EEEvNS_9BwdParamsE)
        /*04e8*/ 	.word	0x00000020


	//----- nvinfo : EIATTR_FRAME_SIZE
	.align		4
.L_209:
        /*04ec*/ 	.byte	0x04, 0x11
        /*04ee*/ 	.short	(.L_211 - .L_210)
	.align		4
.L_210:
        /*04f0*/ 	.word	index@(_ZN10layer_norm40ln_parallel_residual_bwd_finalize_kernelINS_22Kernel_traits_finalizeILj1024Ef6__halfS2_S2_fjLb0ELj1024ELj4ENS_18Kernel_traits_baseILj1024EfS2_S2_S2_fjLj1024EEEEELb0EEEvNS_9BwdParamsE)
        /*04f4*/ 	.word	0x00000000


	//----- nvinfo : EIATTR_REGCOUNT
	.align		4
.L_211:
        /*04f8*/ 	.byte	0x04, 0x2f
        /*04fa*/ 	.short	(.L_213 - .L_212)
	.align		4
.L_212:
        /*04fc*/ 	.word	index@(_ZN10layer_norm22ln_bwd_finalize_kernelINS_22Kernel_traits_finalizeILj1024Ef6__halfS2_S2_fjLb0ELj1024ELj4ENS_18Kernel_traits_baseILj1024EfS2_S2_S2_fjLj1024EEEEELb0ELb0EEEvNS_9BwdParamsE)
        /*0500*/ 	.word	0x0000003f


	//----- nvinfo : EIATTR_FRAME_SIZE
	.align		4
.L_213:
        /*0504*/ 	.byte	0x04, 0x11
        /*0506*/ 	.short	(.L_215 - .L_214)
	.align		4
.L_214:
        /*0508*/ 	.word	index@(_ZN10layer_norm22ln_bwd_finalize_kernelINS_22Kernel_traits_finalizeILj1024Ef6__halfS2_S2_fjLb0ELj1024ELj4ENS_18Kernel_traits_baseILj1024EfS2_S2_S2_fjLj1024EEEEELb0ELb0EEEvNS_9BwdParamsE)
        /*050c*/ 	.word	0x00000000


	//----- nvinfo : EIATTR_REGCOUNT
	.align		4
.L_215:
        /*0510*/ 	.byte	0x04, 0x2f
        /*0512*/ 	.short	(.L_217 - .L_216)
	.align		4
.L_216:
        /*0514*/ 	.word	index@(_ZN10layer_norm31ln_parallel_residual_bwd_kernelINS_13Kernel_traitsIf6__halfS2_S2_fjLj1024ELj1ELj4ELj1ELj16ENS_18Kernel_traits_baseILj1024EfS2_S2_S2_fjLj128EEEEELb1ELb0ELb1EEEvNS_9BwdParamsE)
        /*0518*/ 	.word	0x000000ff


	//----- nvinfo : EIATTR_FRAME_SIZE
	.align		4
.L_217:
        /*051c*/ 	.byte	0x04, 0x11
        /*051e*/ 	.short	(.L_219 - .L_218)
	.align		4
.L_218:
        /*0520*/ 	.word	index@(_ZN10layer_norm31ln_parallel_residual_bwd_kernelINS_13Kernel_traitsIf6__halfS2_S2_fjLj1024ELj1ELj4ELj1ELj16ENS_18Kernel_traits_baseILj1024EfS2_S2_S2_fjLj128EEEEELb1ELb0ELb1EEEvNS_9BwdParamsE)
        /*0524*/ 	.word	0x000000f0


	//----- nvinfo : EIATTR_REGCOUNT
	.align		4
.L_219:
        /*0528*/ 	.byte	0x04, 0x2f
        /*052a*/ 	.short	(.L_221 - .L_220)
	.align		4
.L_220:
        /*052c*/ 	.word	index@(_ZN10layer_norm31ln_parallel_residual_bwd_kernelINS_13Kernel_traitsIf6__halfS2_S2_fjLj1024ELj1ELj4ELj1ELj16ENS_18Kernel_traits_baseILj1024EfS2_S2_S2_fjLj128EEEEELb1ELb0ELb0EEEvNS_9BwdParamsE)
        /*0530*/ 	.word	0x000000ff


	//----- nvinfo : EIATTR_FRAME_SIZE
	.align		4
.L_221:
        /*0534*/ 	.byte	0x04, 0x11
        /*0536*/ 	.short	(.L_223 - .L_222)
	.align		4
.L_222:
        /*0538*/ 	.word	index@(_ZN10layer_norm31ln_parallel_residual_bwd_kernelINS_13Kernel_traitsIf6__halfS2_S2_fjLj1024ELj1ELj4ELj1ELj16ENS_18Kernel_traits_baseILj1024EfS2_S2_S2_fjLj128EEEEELb1ELb0ELb0EEEvNS_9BwdParamsE)
        /*053c*/ 	.word	0x00000108


	//----- nvinfo : EIATTR_REGCOUNT
	.align		4
.L_223:
        /*0540*/ 	.byte	0x04, 0x2f
        /*0542*/ 	.short	(.L_225 - .L_224)
	.align		4
.L_224:
        /*0544*/ 	.word	index@(_ZN10layer_norm31ln_parallel_residual_bwd_kernelINS_13Kernel_traitsIf6__halfS2_S2_fjLj1024ELj1ELj4ELj1ELj16ENS_18Kernel_traits_baseILj1024EfS2_S2_S2_fjLj128EEEEELb0ELb1ELb1EEEvNS_9BwdParamsE)
        /*0548*/ 	.word	0x000000ff


	//----- nvinfo : EIATTR_FRAME_SIZE
	.align		4
.L_225:
        /*054c*/ 	.byte	0x04, 0x11
        /*054e*/ 	.short	(.L_227 - .L_226)
	.align		4
.L_226:
        /*0550*/ 	.word	index@(_ZN10layer_norm31ln_parallel_residual_bwd_kernelINS_13Kernel_traitsIf6__halfS2_S2_fjLj1024ELj1ELj4ELj1ELj16ENS_18Kernel_traits_baseILj1024EfS2_S2_S2_fjLj128EEEEELb0ELb1ELb1EEEvNS_9BwdParamsE)
        /*0554*/ 	.word	0x00000018


	//----- nvinfo : EIATTR_REGCOUNT
	.align		4
.L_227:
        /*0558*/ 	.byte	0x04, 0x2f
        /*055a*/ 	.short	(.L_229 - .L_228)
	.align		4
.L_228:
        /*055c*/ 	.word	index@(_ZN10layer_norm31ln_parallel_residual_bwd_kernelINS_13Kernel_traitsIf6__halfS2_S2_fjLj1024ELj1ELj4ELj1ELj16ENS_18Kernel_traits_baseILj1024EfS2_S2_S2_fjLj128EEEEELb0ELb1ELb0EEEvNS_9BwdParamsE)
        /*0560*/ 	.word	0x000000d4


	//----- nvinfo : EIATTR_FRAME_SIZE
	.align		4
.L_229:
        /*0564*/ 	.byte	0x04, 0x11
        /*0566*/ 	.short	(.L_231 - .L_230)
	.align		4
.L_230:
        /*0568*/ 	.word	index@(_ZN10layer_norm31ln_parallel_residual_bwd_kernelINS_13Kernel_traitsIf6__halfS2_S2_fjLj1024ELj1ELj4ELj1ELj16ENS_18Kernel_traits_baseILj1024EfS2_S2_S2_fjLj128EEEEELb0ELb1ELb0EEEvNS_9BwdParamsE)
        /*056c*/ 	.word	0x00000000


	//----- nvinfo : EIATTR_REGCOUNT
	.align		4
.L_231:
        /*0570*/ 	.byte	0x04, 0x2f
        /*0572*/ 	.short	(.L_233 - .L_232)
	.align		4
.L_232:
        /*0574*/ 	.word	index@(_ZN10layer_norm31ln_parallel_residual_bwd_kernelINS_13Kernel_traitsIf6__halfS2_S2_fjLj1024ELj1ELj4ELj1ELj16ENS_18Kernel_traits_baseILj1024EfS2_S2_S2_fjLj128EEEEELb0ELb0ELb1EEEvNS_9BwdParamsE)
        /*0578*/ 	.word	0x000000ff


	//----- nvinfo : EIATTR_FRAME_SIZE
	.align		4
.L_233:
        /*057c*/ 	.byte	0x04, 0x11
        /*057e*/ 	.short	(.L_235 - .L_234)
	.align		4
.L_234:
        /*0580*/ 	.word	index@(_ZN10layer_norm31ln_parallel_residual_bwd_kernelINS_13Kernel_traitsIf6__halfS2_S2_fjLj1024ELj1ELj4ELj1ELj16ENS_18Kernel_traits_baseILj1024EfS2_S2_S2_fjLj128EEEEELb0ELb0ELb1EEEvNS_9BwdParamsE)
        /*0584*/ 	.word	0x000000a8


	//----- nvinfo : EIATTR_REGCOUNT
	.align		4
.L_235:
        /*0588*/ 	.byte	0x04, 0x2f
        /*058a*/ 	.short	(.L_237 - .L_236)
	.align		4
.L_236:
        /*058c*/ 	.word	index@(_ZN10layer_norm31ln_parallel_residual_bwd_kernelINS_13Kernel_traitsIf6__halfS2_S2_fjLj1024ELj1ELj4ELj1ELj16ENS_18Kernel_traits_baseILj1024EfS2_S2_S2_fjLj128EEEEELb0ELb0ELb0EEEvNS_9BwdParamsE)
        /*0590*/ 	.word	0x000000ff


	//----- nvinfo : EIATTR_FRAME_SIZE
	.align		4
.L_237:
        /*0594*/ 	.byte	0x04, 0x11
        /*0596*/ 	.short	(.L_239 - .L_238)
	.align		4
.L_238:
        /*0598*/ 	.word	index@(_ZN10layer_norm31ln_parallel_residual_bwd_kernelINS_13Kernel_traitsIf6__halfS2_S2_fjLj1024ELj1ELj4ELj1ELj16ENS_18Kernel_traits_baseILj1024EfS2_S2_S2_fjLj128EEEEELb0ELb0ELb0EEEvNS_9BwdParamsE)
        /*059c*/ 	.word	0x000000c8


	//----- nvinfo : EIATTR_REGCOUNT
	.align		4
.L_239:
        /*05a0*/ 	.byte	0x04, 0x2f
        /*05a2*/ 	.short	(.L_241 - .L_240)
	.align		4
.L_240:
        /*05a4*/ 	.word	index@(_ZN10layer_norm31ln_parallel_residual_bwd_kernelINS_13Kernel_traitsIf13__nv_bfloat16fS2_fjLj1024ELj1ELj4ELj1ELj16ENS_18Kernel_traits_baseILj1024EfS2_fS2_fjLj128EEEEELb1ELb1ELb1EEEvNS_9BwdParamsE)
        /*05a8*/ 	.word	0x000000fe


	//----- nvinfo : EIATTR_FRAME_SIZE
	.align		4
.L_241:
        /*05ac*/ 	.byte	0x04, 0x11
        /*05ae*/ 	.short	(.L_243 - .L_242)
	.align		4
.L_242:
        /*05b0*/ 	.word	index@(_ZN10layer_norm31ln_parallel_residual_bwd_kernelINS_13Kernel_traitsIf13__nv_bfloat16fS2_fjLj1024ELj1ELj4ELj1ELj16ENS_18Kernel_traits_baseILj1024EfS2_fS2_fjLj128EEEEELb1ELb1ELb1EEEvNS_9BwdParamsE)
        /*05b4*/ 	.word	0x00000000


	//----- nvinfo : EIATTR_REGCOUNT
	.align		4
.L_243:
        /*05b8*/ 	.byte	0x04, 0x2f
        /*05ba*/ 	.short	(.L_245 - .L_244)
	.align		4
.L_244:
        /*05bc*/ 	.word	index@(_ZN10layer_norm40ln_parallel_residual_bwd_finalize_kernelINS_22Kernel_traits_finalizeILj1024Ef13__nv_bfloat16fS2_fjLb0ELj1024ELj4ENS_18Kernel_traits_baseILj1024EfS2_fS2_fjLj1024EEEEELb1EEEvNS_9BwdParamsE)
        /*05c0*/ 	.word	0x00000020


	//----- nvinfo : EIATTR_FRAME_SIZE
	.align		4
.L_245:
        /*05c4*/ 	.byte	0x04, 0x11
        /*05c6*/ 	.short	(.L_247 - .L_246)
	.align		4
.L_246:
        /*05c8*/ 	.word	index@(_ZN10layer_norm40ln_parallel_residual_bwd_finalize_kernelINS_22Kernel_traits_finalizeILj1024Ef13__nv_bfloat16fS2_fjLb0ELj1024ELj4ENS_18Kernel_traits_baseILj1024EfS2_fS2_fjLj1024EEEEELb1EEEvNS_9BwdParamsE)
        /*05cc*/ 	.word	0x00000000


	//----- nvinfo : EIATTR_REGCOUNT
	.align		4
.L_247:
        /*05d0*/ 	.byte	0x04, 0x2f
        /*05d2*/ 	.short	(.L_249 - .L_248)
	.align		4
.L_248:
        /*05d4*/ 	.word	index@(_ZN10layer_norm22ln_bwd_finalize_kernelINS_22Kernel_traits_finalizeILj1024Ef13__nv_bfloat16fS2_fjLb0ELj1024ELj4ENS_18Kernel_traits_baseILj1024EfS2_fS2_fjLj1024EEEEELb0ELb1EEEvNS_9BwdParamsE)
        /*05d8*/ 	.word	0x0000003f


	//----- nvinfo : EIATTR_FRAME_SIZE
	.align		4
.L_249:
        /*05dc*/ 	.byte	0x04, 0x11
        /*05de*/ 	.short	(.L_251 - .L_250)
	.align		4
.L_250:
        /*05e0*/ 	.word	index@(_ZN10layer_norm22ln_bwd_finalize_kernelINS_22Kernel_traits_finalizeILj1024Ef13__nv_bfloat16fS2_fjLb0ELj1024ELj4ENS_18Kernel_traits_baseILj1024EfS2_fS2_fjLj1024EEEEELb0ELb1EEEvNS_9BwdParamsE)
        /*05e4*/ 	.word	0x00000000


	//----- nvinfo : EIATTR_REGCOUNT
	.align		4
.L_251:
        /*05e8*/ 	.byte	0x04, 0x2f
        /*05ea*/ 	.short	(.L_253 - .L_252)
	.align		4
.L_252:
        /*05ec*/ 	.word	index@(_ZN10layer_norm31ln_parallel_residual_bwd_kernelINS_13Kernel_traitsIf13__nv_bfloat16fS2_fjLj1024ELj1ELj4ELj1ELj16ENS_18Kernel_traits_baseILj1024EfS2_fS2_fjLj128EEEEELb1ELb1ELb0EEEvNS_9BwdParamsE)
        /*05f0*/ 	.word	0x000000f6


	//----- nvinfo : EIATTR_FRAME_SIZE
	.align		4
.L_253:
        /*05f4*/ 	.byte	0x04, 0x11
        /*05f6*/ 	.short	(.L_255 - .L_254)
	.align		4
.L_254:
        /*05f8*/ 	.word	index@(_ZN10layer_norm31ln_parallel_residual_bwd_kernelINS_13Kernel_traitsIf13__nv_bfloat16fS2_fjLj1024ELj1ELj4ELj1ELj16ENS_18Kernel_traits_baseILj1024EfS2_fS2_fjLj128EEEEELb1ELb1ELb0EEEvNS_9BwdParamsE)
        /*05fc*/ 	.word	0x00000000


	//----- nvinfo : EIATTR_REGCOUNT
	.align		4
.L_255:
        /*0600*/ 	.byte	0x04, 0x2f
        /*0602*/ 	.short	(.L_257 - .L_256)
	.align		4
.L_256:
        /*0604*/ 	.word	index@(_ZN10layer_norm40ln_parallel_residual_bwd_finalize_kernelINS_22Kernel_traits_finalizeILj1024Ef13__nv_bfloat16fS2_fjLb0ELj1024ELj4ENS_18Kernel_traits_baseILj1024EfS2_fS2_fjLj1024EEEEELb0EEEvNS_9BwdParamsE)
        /*0608*/ 	.word	0x00000020


	//----- nvinfo : EIATTR_FRAME_SIZE
	.align		4
.L_257:
        /*060c*/ 	.byte	0x04, 0x11
        /*060e*/ 	.short	(.L_259 - .L_258)
	.align		4
.L_258:
        /*0610*/ 	.word	index@(_ZN10layer_norm40ln_parallel_residual_bwd_finalize_kernelINS_22Kernel_traits_finalizeILj1024Ef13__nv_bfloat16fS2_fjLb0ELj1024ELj4ENS_18Kernel_traits_baseILj1024EfS2_fS2_fjLj1024EEEEELb0EEEvNS_9BwdParamsE)
        /*0614*/ 	.word	0x00000000


	//----- nvinfo : EIATTR_REGCOUNT
	.align		4
.L_259:
        /*0618*/ 	.byte	0x04, 0x2f
        /*061a*/ 	.short	(.L_261 - .L_260)
	.align		4
.L_260:
        /*061c*/ 	.word	index@(_ZN10layer_norm22ln_bwd_finalize_kernelINS_22Kernel_traits_finalizeILj1024Ef13__nv_bfloat16fS2_fjLb0ELj1024ELj4ENS_18Kernel_traits_baseILj1024EfS2_fS2_fjLj1024EEEEELb0ELb0EEEvNS_9BwdParamsE)
        /*0620*/ 	.word	0x0000003f


	//----- nvinfo : EIATTR_FRAME_SIZE
	.align		4
.L_261:
        /*0624*/ 	.byte	0x04, 0x11
        /*0626*/ 	.short	(.L_263 - .L_262)
	.align		4
.L_262:
        /*0628*/ 	.word	index@(_ZN10layer_norm22ln_bwd_finalize_kernelINS_22Kernel_traits_finalizeILj1024Ef13__nv_bfloat16fS2_fjLb0ELj1024ELj4ENS_18Kernel_traits_baseILj1024EfS2_fS2_fjLj1024EEEEELb0ELb0EEEvNS_9BwdParamsE)
        /*062c*/ 	.word	0x00000000


	//----- nvinfo : EIATTR_REGCOUNT
	.align		4
.L_263:
        /*0630*/ 	.byte	0x04, 0x2f
        /*0632*/ 	.short	(.L_265 - .L_264)
	.align		4
.L_264:
        /*0634*/ 	.word	index@(_ZN10layer_norm31ln_parallel_residual_bwd_kernelINS_13Kernel_traitsIf13__nv_bfloat16fS2_fjLj1024ELj1ELj4ELj1ELj16ENS_18Kernel_traits_baseILj1024EfS2_fS2_fjLj128EEEEELb1ELb0ELb1EEEvNS_9BwdParamsE)
        /*0638*/ 	.word	0x000000ff


	//----- nvinfo : EIATTR_FRAME_SIZE
	.align		4
.L_265:
        /*063c*/ 	.byte	0x04, 0x11
        /*063e*/ 	.short	(.L_267 - .L_266)
	.align		4
.L_266:
        /*0640*/ 	.word	index@(_ZN10layer_norm31ln_parallel_residual_bwd_kernelINS_13Kernel_traitsIf13__nv_bfloat16fS2_fjLj1024ELj1ELj4ELj1ELj16ENS_18Kernel_traits_baseILj1024EfS2_fS2_fjLj128EEEEELb1ELb0ELb1EEEvNS_9BwdParamsE)
        /*0644*/ 	.word	0x00000150


	//----- nvinfo : EIATTR_REGCOUNT
	.align		4
.L_267:
        /*0648*/ 	.byte	0x04, 0x2f
        /*064a*/ 	.short	(.L_269 - .L_268)
	.align		4
.L_268:
        /*064c*/ 	.word	index@(_ZN10layer_norm31ln_parallel_residual_bwd_kernelINS_13Kernel_traitsIf13__nv_bfloat16fS2_fjLj1024ELj1ELj4ELj1ELj16ENS_18Kernel_traits_baseILj1024EfS2_fS2_fjLj128EEEEELb1ELb0ELb0EEEvNS_9BwdParamsE)
        /*0650*/ 	.word	0x000000ff


	//----- nvinfo : EIATTR_FRAME_SIZE
	.align		4
.L_269:
        /*0654*/ 	.byte	0x04, 0x11
        /*0656*/ 	.short	(.L_271 - .L_270)
	.align		4
.L_270:
        /*0658*/ 	.word	index@(_ZN10layer_norm31ln_parallel_residual_bwd_kernelINS_13Kernel_traitsIf13__nv_bfloat16fS2_fjLj1024ELj1ELj4ELj1ELj16ENS_18Kernel_traits_baseILj1024EfS2_fS2_fjLj128EEEEELb1ELb0ELb0EEEvNS_9BwdParamsE)
        /*065c*/ 	.word	0x00000168


	//----- nvinfo : EIATTR_REGCOUNT
	.align		4
.L_271:
        /*0660*/ 	.byte	0x04, 0x2f
        /*0662*/ 	.short	(.L_273 - .L_272)
	.align		4
.L_272:
        /*0664*/ 	.word	index@(_ZN10layer_norm31ln_parallel_residual_bwd_kernelINS_13Kernel_traitsIf13__nv_bfloat16fS2_fjLj1024ELj1ELj4ELj1ELj16ENS_18Kernel_traits_baseILj1024EfS2_fS2_fjLj128EEEEELb0ELb1ELb1EEEvNS_9BwdParamsE)
        /*0668*/ 	.word	0x000000e8


	//----- nvinfo : EIATTR_FRAME_SIZE
	.align		4
.L_273:
        /*066c*/ 	.byte	0x04, 0x11
        /*066e*/ 	.short	(.L_275 - .L_274)
	.align		4
.L_274:
        /*0670*/ 	.word	index@(_ZN10layer_norm31ln_parallel_residual_bwd_kernelINS_13Kernel_traitsIf13__nv_bfloat16fS2_fjLj1024ELj1ELj4ELj1ELj16ENS_18Kernel_traits_baseILj1024EfS2_fS2_fjLj128EEEEELb0ELb1ELb1EEEvNS_9BwdParamsE)
        /*0674*/ 	.word	0x00000000


	//----- nvinfo : EIATTR_REGCOUNT
	.align		4
.L_275:
        /*0678*/ 	.byte	0x04, 0x2f
        /*067a*/ 	.short	(.L_277 - .L_276)
	.align		4
.L_276:
        /*067c*/ 	.word	index@(_ZN10layer_norm31ln_parallel_residual_bwd_kernelINS_13Kernel_traitsIf13__nv_bfloat16fS2_fjLj1024ELj1ELj4ELj1ELj16ENS_18Kernel_traits_baseILj1024EfS2_fS2_fjLj128EEEEELb0ELb1ELb0EEEvNS_9BwdParamsE)
        /*0680*/ 	.word	0x000000e6


	//----- nvinfo : EIATTR_FRAME_SIZE
	.align		4
.L_277:
        /*0684*/ 	.byte	0x04, 0x11
        /*0686*/ 	.short	(.L_279 - .L_278)
	.align		4
.L_278:
        /*0688*/ 	.word	index@(_ZN10layer_norm31ln_parallel_residual_bwd_kernelINS_13Kernel_traitsIf13__nv_bfloat16fS2_fjLj1024ELj1ELj4ELj1ELj16ENS_18Kernel_traits_baseILj1024EfS2_fS2_fjLj128EEEEELb0ELb1ELb0EEEvNS_9BwdParamsE)
        /*068c*/ 	.word	0x00000000


	//----- nvinfo : EIATTR_REGCOUNT
	.align		4
.L_279:
        /*0690*/ 	.byte	0x04, 0x2f
        /*0692*/ 	.short	(.L_281 - .L_280)
	.align		4
.L_280:
        /*0694*/ 	.word	index@(_ZN10layer_norm31ln_parallel_residual_bwd_kernelINS_13Kernel_traitsIf13__nv_bfloat16fS2_fjLj1024ELj1ELj4ELj1ELj16ENS_18Kernel_traits_baseILj1024EfS2_fS2_fjLj128EEEEELb0ELb0ELb1EEEvNS_9BwdParamsE)
        /*0698*/ 	.word	0x000000ff


	//----- nvinfo : EIATTR_FRAME_SIZE
	.align		4
.L_281:
        /*069c*/ 	.byte	0x04, 0x11
        /*069e*/ 	.short	(.L_283 - .L_282)
	.align		4
.L_282:
        /*06a0*/ 	.word	index@(_ZN10layer_norm31ln_parallel_residual_bwd_kernelINS_13Kernel_traitsIf13__nv_bfloat16fS2_fjLj1024ELj1ELj4ELj1ELj16ENS_18Kernel_traits_baseILj1024EfS2_fS2_fjLj128EEEEELb0ELb0ELb1EEEvNS_9BwdParamsE)
        /*06a4*/ 	.word	0x00000108


	//----- nvinfo : EIATTR_REGCOUNT
	.align		4
.L_283:
        /*06a8*/ 	.byte	0x04, 0x2f
        /*06aa*/ 	.short	(.L_285 - .L_284)
	.align		4
.L_284:
        /*06ac*/ 	.word	index@(_ZN10layer_norm31ln_parallel_residual_bwd_kernelINS_13Kernel_traitsIf13__nv_bfloat16fS2_fjLj1024ELj1ELj4ELj1ELj16ENS_18Kernel_traits_baseILj1024EfS2_fS2_fjLj128EEEEELb0ELb0ELb0EEEvNS_9BwdParamsE)
        /*06b0*/ 	.word	0x000000ff


	//----- nvinfo : EIATTR_FRAME_SIZE
	.align		4
.L_285:
        /*06b4*/ 	.byte	0x04, 0x11
        /*06b6*/ 	.short	(.L_287 - .L_286)
	.align		4
.L_286:
        /*06b8*/ 	.word	index@(_ZN10layer_norm31ln_parallel_residual_bwd_kernelINS_13Kernel_traitsIf13__nv_bfloat16fS2_fjLj1024ELj1ELj4ELj1ELj16ENS_18Kernel_traits_baseILj1024EfS2_fS2_fjLj128EEEEELb0ELb0ELb0EEEvNS_9BwdParamsE)
        /*06bc*/ 	.word	0x00000128


	//----- nvinfo : EIATTR_REGCOUNT
	.align		4
.L_287:
        /*06c0*/ 	.byte	0x04, 0x2f
        /*06c2*/ 	.short	(.L_289 - .L_288)
	.align		4
.L_288:
        /*06c4*/ 	.word	index@(_ZN10layer_norm31ln_parallel_residual_bwd_kernelINS_13Kernel_traitsI13__nv_bfloat16S2_fS2_fjLj1024ELj1ELj4ELj1ELj16ENS_18Kernel_traits_baseILj1024ES2_S2_fS2_fjLj128EEEEELb1ELb1ELb1EEEvNS_9BwdParamsE)
        /*06c8*/ 	.word	0x000000fe


	//----- nvinfo : EIATTR_FRAME_SIZE
	.align		4
.L_289:
        /*06cc*/ 	.byte	0x04, 0x11
        /*06ce*/ 	.short	(.L_291 - .L_290)
	.align		4
.L_290:
        /*06d0*/ 	.word	index@(_ZN10layer_norm31ln_parallel_residual_bwd_kernelINS_13Kernel_traitsI13__nv_bfloat16S2_fS2_fjLj1024ELj1ELj4ELj1ELj16ENS_18Kernel_traits_baseILj1024ES2_S2_fS2_fjLj128EEEEELb1ELb1ELb1EEEvNS_9BwdParamsE)
        /*06d4*/ 	.word	0x00000000


	//----- nvinfo : EIATTR_REGCOUNT
	.align		4
.L_291:
        /*06d8*/ 	.byte	0x04, 0x2f
        /*06da*/ 	.short	(.L_293 - .L_292)
	.align		4
.L_292:
        /*06dc*/ 	.word	index@(_ZN10layer_norm40ln_parallel_residual_bwd_finalize_kernelINS_22Kernel_traits_finalizeILj1024E13__nv_bfloat16S2_fS2_fjLb0ELj1024ELj4ENS_18Kernel_traits_baseILj1024ES2_S2_fS2_fjLj1024EEEEELb1EEEvNS_9BwdParamsE)
        /*06e0*/ 	.word	0x00000020


	//----- nvinfo : EIATTR_FRAME_SIZE
	.align		4
.L_293:
        /*06e4*/ 	.byte	0x04, 0x11
        /*06e6*/ 	.short	(.L_295 - .L_294)
	.align		4
.L_294:
        /*06e8*/ 	.word	index@(_ZN10layer_norm40ln_parallel_residual_bwd_finalize_kernelINS_22Kernel_traits_finalizeILj1024E13__nv_bfloat16S2_fS2_fjLb0ELj1024ELj4ENS_18Kernel_traits_baseILj1024ES2_S2_fS2_fjLj1024EEEEELb1EEEvNS_9BwdParamsE)
        /*06ec*/ 	.word	0x00000000


	//----- nvinfo : EIATTR_REGCOUNT
	.align		4
.L_295:
        /*06f0*/ 	.byte	0x04, 0x2f
        /*06f2*/ 	.short	(.L_297 - .L_296)
	.align		4
.L_296:
        /*06f4*/ 	.word	index@(_ZN10layer_norm22ln_bwd_finalize_kernelINS_22Kernel_traits_finalizeILj1024E13__nv_bfloat16S2_fS2_fjLb0ELj1024ELj4ENS_18Kernel_traits_baseILj1024ES2_S2_fS2_fjLj1024EEEEELb0ELb1EEEvNS_9BwdParamsE)
        /*06f8*/ 	.word	0x0000003f


	//----- nvinfo : EIATTR_FRAME_SIZE
	.align		4
.L_297:
        /*06fc*/ 	.byte	0x04, 0x11
        /*06fe*/ 	.short	(.L_299 - .L_298)
	.align		4
.L_298:
        /*0700*/ 	.word	index@(_ZN10layer_norm22ln_bwd_finalize_kernelINS_22Kernel_traits_finalizeILj1024E13__nv_bfloat16S2_fS2_fjLb0ELj1024ELj4ENS_18Kernel_traits_baseILj1024ES2_S2_fS2_fjLj1024EEEEELb0ELb1EEEvNS_9BwdParamsE)
        /*0704*/ 	.word	0x00000000


	//----- nvinfo : EIATTR_REGCOUNT
	.align		4
.L_299:
        /*0708*/ 	.byte	0x04, 0x2f
        /*070a*/ 	.short	(.L_301 - .L_300)
	.align		4
.L_300:
        /*070c*/ 	.word	index@(_ZN10layer_norm31ln_parallel_residual_bwd_kernelINS_13Kernel_traitsI13__nv_bfloat16S2_fS2_fjLj1024ELj1ELj4ELj1ELj16ENS_18Kernel_traits_baseILj1024ES2_S2_fS2_fjLj128EEEEELb1ELb1ELb0EEEvNS_9BwdParamsE)
        /*0710*/ 	.word	0x000000f7


	//----- nvinfo : EIATTR_FRAME_SIZE
	.align		4
.L_301:
        /*0714*/ 	.byte	0x04, 0x11
        /*0716*/ 	.short	(.L_303 - .L_302)
	.align		4
.L_302:
        /*0718*/ 	.word	index@(_ZN10layer_norm31ln_parallel_residual_bwd_kernelINS_13Kernel_traitsI13__nv_bfloat16S2_fS2_fjLj1024ELj1ELj4ELj1ELj16ENS_18Kernel_traits_baseILj1024ES2_S2_fS2_fjLj128EEEEELb1ELb1ELb0EEEvNS_9BwdParamsE)
        /*071c*/ 	.word	0x00000000


	//----- nvinfo : EIATTR_REGCOUNT
	.align		4
.L_303:
        /*0720*/ 	.byte	0x04, 0x2f
        /*0722*/ 	.short	(.L_305 - .L_304)
	.align		4
.L_304:
        /*0724*/ 	.word	index@(_ZN10layer_norm40ln_parallel_residual_bwd_finalize_kernelINS_22Kernel_traits_finalizeILj1024E13__nv_bfloat16S2_fS2_fjLb0ELj1024ELj4ENS_18Kernel_traits_baseILj1024ES2_S2_fS2_fjLj1024EEEEELb0EEEvNS_9BwdParamsE)
        /*0728*/ 	.word	0x00000020


	//----- nvinfo : EIATTR_FRAME_SIZE
	.align		4
.L_305:
        /*072c*/ 	.byte	0x04, 0x11
        /*072e*/ 	.short	(.L_307 - .L_306)
	.align		4
.L_306:
        /*0730*/ 	.word	index@(_ZN10layer_norm40ln_parallel_residual_bwd_finalize_kernelINS_22Kernel_traits_finalizeILj1024E13__nv_bfloat16S2_fS2_fjLb0ELj1024ELj4ENS_18Kernel_traits_baseILj1024ES2_S2_fS2_fjLj1024EEEEELb0EEEvNS_9BwdParamsE)
        /*0734*/ 	.word	0x00000000


	//----- nvinfo : EIATTR_REGCOUNT
	.align		4
.L_307:
        /*0738*/ 	.byte	0x04, 0x2f
        /*073a*/ 	.short	(.L_309 - .L_308)
	.align		4
.L_308:
        /*073c*/ 	.word	index@(_ZN10layer_norm22ln_bwd_finalize_kernelINS_22Kernel_traits_finalizeILj1024E13__nv_bfloat16S2_fS2_fjLb0ELj1024ELj4ENS_18Kernel_traits_baseILj1024ES2_S2_fS2_fjLj1024EEEEELb0ELb0EEEvNS_9BwdParamsE)
        /*0740*/ 	.word	0x0000003f


	//----- nvinfo : EIATTR_FRAME_SIZE
	.align		4
.L_309:
        /*0744*/ 	.byte	0x04, 0x11
        /*0746*/ 	.short	(.L_311 - .L_310)
	.align		4
.L_310:
        /*0748*/ 	.word	index@(_ZN10layer_norm22ln_bwd_finalize_kernelINS_22Kernel_traits_finalizeILj1024E13__nv_bfloat16S2_fS2_fjLb0ELj1024ELj4ENS_18Kernel_traits_baseILj1024ES2_S2_fS2_fjLj1024EEEEELb0ELb0EEEvNS_9BwdParamsE)
        /*074c*/ 	.word	0x00000000


	//----- nvinfo : EIATTR_REGCOUNT
	.align		4
.L_311:
        /*0750*/ 	.byte	0x04, 0x2f
        /*0752*/ 	.short	(.L_313 - .L_312)
	.align		4
.L_312:
        /*0754*/ 	.word	index@(_ZN10layer_norm31ln_parallel_residual_bwd_kernelINS_13Kernel_traitsI13__nv_bfloat16S2_fS2_fjLj1024ELj1ELj4ELj1ELj16ENS_18Kernel_traits_baseILj1024ES2_S2_fS2_fjLj128EEEEELb1ELb0ELb1EEEvNS_9BwdParamsE)
        /*0758*/ 	.word	0x000000ff


	//----- nvinfo : EIATTR_FRAME_SIZE
	.align		4
.L_313:
        /*075c*/ 	.byte	0x04, 0x11
        /*075e*/ 	.short	(.L_315 - .L_314)
	.align		4
.L_314:
        /*0760*/ 	.word	index@(_ZN10layer_norm31ln_parallel_residual_bwd_kernelINS_13Kernel_traitsI13__nv_bfloat16S2_fS2_fjLj1024ELj1ELj4ELj1ELj16ENS_18Kernel_traits_baseILj1024ES2_S2_fS2_fjLj128EEEEELb1ELb0ELb1EEEvNS_9BwdParamsE)
        /*0764*/ 	.word	0x00000148


	//----- nvinfo : EIATTR_REGCOUNT
	.align		4
.L_315:
        /*0768*/ 	.byte	0x04, 0x2f
        /*076a*/ 	.short	(.L_317 - .L_316)
	.align		4
.L_316:
        /*076c*/ 	.word	index@(_ZN10layer_norm31ln_parallel_residual_bwd_kernelINS_13Kernel_traitsI13__nv_bfloat16S2_fS2_fjLj1024ELj1ELj4ELj1ELj16ENS_18Kernel_traits_baseILj1024ES2_S2_fS2_fjLj128EEEEELb1ELb0ELb0EEEvNS_9BwdParamsE)
        /*0770*/ 	.word	0x000000ff


	//----- nvinfo : EIATTR_FRAME_SIZE
	.align		4
.L_317:
        /*0774*/ 	.byte	0x04, 0x11
        /*0776*/ 	.short	(.L_319 - .L_318)
	.align		4
.L_318:
        /*0778*/ 	.word	index@(_ZN10layer_norm31ln_parallel_residual_bwd_kernelINS_13Kernel_traitsI13__nv_bfloat16S2_fS2_fjLj1024ELj1ELj4ELj1ELj16ENS_18Kernel_traits_baseILj1024ES2_S2_fS2_fjLj128EEEEELb1ELb0ELb0EEEvNS_9BwdParamsE)
        /*077c*/ 	.word	0x00000168


	//----- nvinfo : EIATTR_REGCOUNT
	.align		4
.L_319:
        /*0780*/ 	.byte	0x04, 0x2f
        /*0782*/ 	.short	(.L_321 - .L_320)
	.align		4
.L_320:
        /*0784*/ 	.word	index@(_ZN10layer_norm31ln_parallel_residual_bwd_kernelINS_13Kernel_traitsI13__nv_bfloat16S2_fS2_fjLj1024ELj1ELj4ELj1ELj16ENS_18Kernel_traits_baseILj1024ES2_S2_fS2_fjLj128EEEEELb0ELb1ELb1EEEvNS_9BwdParamsE)
        /*0788*/ 	.word	0x000000e8


	//----- nvinfo : EIATTR_FRAME_SIZE
	.align		4
.L_321:
        /*078c*/ 	.byte	0x04, 0x11
        /*078e*/ 	.short	(.L_323 - .L_322)
	.align		4
.L_322:
        /*0790*/ 	.word	index@(_ZN10layer_norm31ln_parallel_residual_bwd_kernelINS_13Kernel_traitsI13__nv_bfloat16S2_fS2_fjLj1024ELj1ELj4ELj1ELj16ENS_18Kernel_traits_baseILj1024ES2_S2_fS2_fjLj128EEEEELb0ELb1ELb1EEEvNS_9BwdParamsE)
        /*0794*/ 	.word	0x00000000


	//----- nvinfo : EIATTR_REGCOUNT
	.align		4
.L_323:
        /*0798*/ 	.byte	0x04, 0x2f
        /*079a*/ 	.short	(.L_325 - .L_324)
	.align		4
.L_324:
        /*079c*/ 	.word	index@(_ZN10layer_norm31ln_parallel_residual_bwd_kernelINS_13Kernel_traitsI13__nv_bfloat16S2_fS2_fjLj1024ELj1ELj4ELj1ELj16ENS_18Kernel_traits_baseILj1024ES2_S2_fS2_fjLj128EEEEELb0ELb1ELb0EEEvNS_9BwdParamsE)
        /*07a0*/ 	.word	0x000000e6


	//----- nvinfo : EIATTR_FRAME_SIZE
	.align		4
.L_325:
        /*07a4*/ 	.byte	0x04, 0x11
        /*07a6*/ 	.short	(.L_327 - .L_326)
	.align		4
.L_326:
        /*07a8*/ 	.word	index@(_ZN10layer_norm31ln_parallel_residual_bwd_kernelINS_13Kernel_traitsI13__nv_bfloat16S2_fS2_fjLj1024ELj1ELj4ELj1ELj16ENS_18Kernel_traits_baseILj1024ES2_S2_fS2_fjLj128EEEEELb0ELb1ELb0EEEvNS_9BwdParamsE)
        /*07ac*/ 	.word	0x00000000


	//----- nvinfo : EIATTR_REGCOUNT
	.align		4
.L_327:
        /*07b0*/ 	.byte	0x04, 0x2f
        /*07b2*/ 	.short	(.L_329 - .L_328)
	.align		4
.L_328:
        /*07b4*/ 	.word	index@(_ZN10layer_norm31ln_parallel_residual_bwd_kernelINS_13Kernel_traitsI13__nv_bfloat16S2_fS2_fjLj1024ELj1ELj4ELj1ELj16ENS_18Kernel_traits_baseILj1024ES2_S2_fS2_fjLj128EEEEELb0ELb0ELb1EEEvNS_9BwdParamsE)
        /*07b8*/ 	.word	0x000000ff


	//----- nvinfo : EIATTR_FRAME_SIZE
	.align		4
.L_329:
        /*07bc*/ 	.byte	0x04, 0x11
        /*07be*/ 	.short	(.L_331 - .L_330)
	.align		4
.L_330:
        /*07c0*/ 	.word	index@(_ZN10layer_norm31ln_parallel_residual_bwd_kernelINS_13Kernel_traitsI13__nv_bfloat16S2_fS2_fjLj1024ELj1ELj4ELj1ELj16ENS_18Kernel_traits_baseILj1024ES2_S2_fS2_fjLj128EEEEELb0ELb0ELb1EEEvNS_9BwdParamsE)
        /*07c4*/ 	.word	0x00000110


	//----- nvinfo : EIATTR_REGCOUNT
	.align		4
.L_331:
        /*07c8*/ 	.byte	0x04, 0x2f
        /*07ca*/ 	.short	(.L_333 - .L_332)
	.align		4
.L_332:
        /*07cc*/ 	.word	index@(_ZN10layer_norm31ln_parallel_residual_bwd_kernelINS_13Kernel_traitsI13__nv_bfloat16S2_fS2_fjLj1024ELj1ELj4ELj1ELj16ENS_18Kernel_traits_baseILj1024ES2_S2_fS2_fjLj128EEEEELb0ELb0ELb0EEEvNS_9BwdParamsE)
        /*07d0*/ 	.word	0x000000ff


	//----- nvinfo : EIATTR_FRAME_SIZE
	.align		4
.L_333:
        /*07d4*/ 	.byte	0x04, 0x11
        /*07d6*/ 	.short	(.L_335 - .L_334)
	.align		4
.L_334:
        /*07d8*/ 	.word	index@(_ZN10layer_norm31ln_parallel_residual_bwd_kernelINS_13Kernel_traitsI13__nv_bfloat16S2_fS2_fjLj1024ELj1ELj4ELj1ELj16ENS_18Kernel_traits_baseILj1024ES2_S2_fS2_fjLj128EEEEELb0ELb0ELb0EEEvNS_9BwdParamsE)
        /*07dc*/ 	.word	0x00000128


	//----- nvinfo : EIATTR_REGCOUNT
	.align		4
.L_335:
        /*07e0*/ 	.byte	0x04, 0x2f
        /*07e2*/ 	.short	(.L_337 - .L_336)
	.align		4
.L_336:
        /*07e4*/ 	.word	index@(_ZN10layer_norm31ln_parallel_residual_bwd_kernelINS_13Kernel_traitsIf13__nv_bfloat16S2_S2_fjLj1024ELj1ELj4ELj1ELj16ENS_18Kernel_traits_baseILj1024EfS2_S2_S2_fjLj128EEEEELb1ELb1ELb1EEEvNS_9BwdParamsE)
        /*07e8*/ 	.word	0x000000fc


	//----- nvinfo : EIATTR_FRAME_SIZE
	.align		4
.L_337:
        /*07ec*/ 	.byte	0x04, 0x11
        /*07ee*/ 	.short	(.L_339 - .L_338)
	.align		4
.L_338:
        /*07f0*/ 	.word	index@(_ZN10layer_norm31ln_parallel_residual_bwd_kernelINS_13Kernel_traitsIf13__nv_bfloat16S2_S2_fjLj1024ELj1ELj4ELj1ELj16ENS_18Kernel_traits_baseILj1024EfS2_S2_S2_fjLj128EEEEELb1ELb1ELb1EEEvNS_9BwdParamsE)
        /*07f4*/ 	.word	0x00000000


	//----- nvinfo : EIATTR_REGCOUNT
	.align		4
.L_339:
        /*07f8*/ 	.byte	0x04, 0x2f
        /*07fa*/ 	.short	(.L_341 - .L_340)
	.align		4
.L_340:
        /*07fc*/ 	.word	index@(_ZN10layer_norm40ln_parallel_residual_bwd_finalize_kernelINS_22Kernel_traits_finalizeILj1024Ef13__nv_bfloat16S2_S2_fjLb0ELj1024ELj4ENS_18Kernel_traits_baseILj1024EfS2_S2_S2_fjLj1024EEEEELb1EEEvNS_9BwdParamsE)
        /*0800*/ 	.word	0x00000020


	//----- nvinfo : EIATTR_FRAME_SIZE
	.align		4
.L_341:
        /*0804*/ 	.byte	0x04, 0x11
        /*0806*/ 	.short	(.L_343 - .L_342)
	.align		4
.L_342:
        /*0808*/ 	.word	index@(_ZN10layer_norm40ln_parallel_residual_bwd_finalize_kernelINS_22Kernel_traits_finalizeILj1024Ef13__nv_bfloat16S2_S2_fjLb0ELj1024ELj4ENS_18Kernel_traits_baseILj1024EfS2_S2_S2_fjLj1024EEEEELb1EEEvNS_9BwdParamsE)
        /*080c*/ 	.word	0x00000000


	//----- nvinfo : EIATTR_REGCOUNT
	.align		4
.L_343:
        /*0810*/ 	.byte	0x04, 0x2f
        /*0812*/ 	.short	(.L_345 - .L_344)
	.align		4
.L_344:
        /*0814*/ 	.word	index@(_ZN10layer_norm22ln_bwd_finalize_kernelINS_22Kernel_traits_finalizeILj1024Ef13__nv_bfloat16S2_S2_fjLb0ELj1024ELj4ENS_18Kernel_traits_baseILj1024EfS2_S2_S2_fjLj1024EEEEELb0ELb1EEEvNS_9BwdParamsE)
        /*0818*/ 	.word	0x0000003f


	//----- nvinfo : EIATTR_FRAME_SIZE
	.align		4
.L_345:
        /*081c*/ 	.byte	0x04, 0x11
        /*081e*/ 	.short	(.L_347 - .L_346)
	.align		4
.L_346:
        /*0820*/ 	.word	index@(_ZN10layer_norm22ln_bwd_finalize_kernelINS_22Kernel_traits_finalizeILj1024Ef13__nv_bfloat16S2_S2_fjLb0ELj1024ELj4ENS_18Kernel_traits_baseILj1024EfS2_S2_S2_fjLj1024EEEEELb0ELb1EEEvNS_9BwdParamsE)
        /*0824*/ 	.word	0x00000000


	//----- nvinfo : EIATTR_REGCOUNT
	.align		4
.L_347:
        /*0828*/ 	.byte	0x04, 0x2f
        /*082a*/ 	.short	(.L_349 - .L_348)
	.align		4
.L_348:
        /*082c*/ 	.word	index@(_ZN10layer_norm31ln_parallel_residual_bwd_kernelINS_13Kernel_traitsIf13__nv_bfloat16S2_S2_fjLj1024ELj1ELj4ELj1ELj16ENS_18Kernel_traits_baseILj1024EfS2_S2_S2_fjLj128EEEEELb1ELb1ELb0EEEvNS_9BwdParamsE)
        /*0830*/ 	.word	0x000000e6


	//----- nvinfo : EIATTR_FRAME_SIZE
	.align		4
.L_349:
        /*0834*/ 	.byte	0x04, 0x11
        /*0836*/ 	.short	(.L_351 - .L_350)
	.align		4
.L_350:
        /*0838*/ 	.word	index@(_ZN10layer_norm31ln_parallel_residual_bwd_kernelINS_13Kernel_traitsIf13__nv_bfloat16S2_S2_fjLj1024ELj1ELj4ELj1ELj16ENS_18Kernel_traits_baseILj1024EfS2_S2_S2_fjLj128EEEEELb1ELb1ELb0EEEvNS_9BwdParamsE)
        /*083c*/ 	.word	0x00000000


	//----- nvinfo : EIATTR_REGCOUNT
	.align		4
.L_351:
        /*0840*/ 	.byte	0x04, 0x2f
        /*0842*/ 	.short	(.L_353 - .L_352)
	.align		4
.L_352:
        /*0844*/ 	.word	index@(_ZN10layer_norm40ln_parallel_residual_bwd_finalize_kernelINS_22Kernel_traits_finalizeILj1024Ef13__nv_bfloat16S2_S2_fjLb0ELj1024ELj4ENS_18Kernel_traits_baseILj1024EfS2_S2_S2_fjLj1024EEEEELb0EEEvNS_9BwdParamsE)
        /*0848*/ 	.word	0x00000020


	//----- nvinfo : EIATTR_FRAME_SIZE
	.align		4
.L_353:
        /*084c*/ 	.byte	0x04, 0x11
        /*084e*/ 	.short	(.L_355 - .L_354)
	.align		4
.L_354:
        /*0850*/ 	.word	index@(_ZN10layer_norm40ln_parallel_residual_bwd_finalize_kernelINS_22Kernel_traits_finalizeILj1024Ef13__nv_bfloat16S2_S2_fjLb0ELj1024ELj4ENS_18Kernel_traits_baseILj1024EfS2_S2_S2_fjLj1024EEEEELb0EEEvNS_9BwdParamsE)
        /*0854*/ 	.word	0x00000000


	//----- nvinfo : EIATTR_REGCOUNT
	.align		4
.L_355:
        /*0858*/ 	.byte	0x04, 0x2f
        /*085a*/ 	.short	(.L_357 - .L_356)
	.align		4
.L_356:
        /*085c*/ 	.word	index@(_ZN10layer_norm22ln_bwd_finalize_kernelINS_22Kernel_traits_finalizeILj1024Ef13__nv_bfloat16S2_S2_fjLb0ELj1024ELj4ENS_18Kernel_traits_baseILj1024EfS2_S2_S2_fjLj1024EEEEELb0ELb0EEEvNS_9BwdParamsE)
        /*0860*/ 	.word	0x0000003f


	//----- nvinfo : EIATTR_FRAME_SIZE
	.align		4
.L_357:
        /*0864*/ 	.byte	0x04, 0x11
        /*0866*/ 	.short	(.L_359 - .L_358)
	.align		4
.L_358:
        /*0868*/ 	.word	index@(_ZN10layer_norm22ln_bwd_finalize_kernelINS_22Kernel_traits_finalizeILj1024Ef13__nv_bfloat16S2_S2_fjLb0ELj1024ELj4ENS_18Kernel_traits_baseILj1024EfS2_S2_S2_fjLj1024EEEEELb0ELb0EEEvNS_9BwdParamsE)
        /*086c*/ 	.word	0x00000000


	//----- nvinfo : EIATTR_REGCOUNT
	.align		4
.L_359:
        /*0870*/ 	.byte	0x04, 0x2f
        /*0872*/ 	.short	(.L_361 - .L_360)
	.align		4
.L_360:
        /*0874*/ 	.word	index@(_ZN10layer_norm31ln_parallel_residual_bwd_kernelINS_13Kernel_traitsIf13__nv_bfloat16S2_S2_fjLj1024ELj1ELj4ELj1ELj16ENS_18Kernel_traits_baseILj1024EfS2_S2_S2_fjLj128EEEEELb1ELb0ELb1EEEvNS_9BwdParamsE)
        /*0878*/ 	.word	0x000000ff


	//----- nvinfo : EIATTR_FRAME_SIZE
	.align		4
.L_361:
        /*087c*/ 	.byte	0x04, 0x11
        /*087e*/ 	.short	(.L_363 - .L_362)
	.align		4
.L_362:
        /*0880*/ 	.word	index@(_ZN10layer_norm31ln_parallel_residual_bwd_kernelINS_13Kernel_traitsIf13__nv_bfloat16S2_S2_fjLj1024ELj1ELj4ELj1ELj16ENS_18Kernel_traits_baseILj1024EfS2_S2_S2_fjLj128EEEEELb1ELb0ELb1EEEvNS_9BwdParamsE)
        /*0884*/ 	.word	0x000000f0


	//----- nvinfo : EIATTR_REGCOUNT
	.align		4
.L_363:
        /*0888*/ 	.byte	0x04, 0x2f
        /*088a*/ 	.short	(.L_365 - .L_364)
	.align		4
.L_364:
        /*088c*/ 	.word	index@(_ZN10layer_norm31ln_parallel_residual_bwd_kernelINS_13Kernel_traitsIf13__nv_bfloat16S2_S2_fjLj1024ELj1ELj4ELj1ELj16ENS_18Kernel_traits_baseILj1024EfS2_S2_S2_fjLj128EEEEELb1ELb0ELb0EEEvNS_9BwdParamsE)
        /*0890*/ 	.word	0x000000ff


	//----- nvinfo : EIATTR_FRAME_SIZE
	.align		4
.L_365:
        /*0894*/ 	.byte	0x04, 0x11
        /*0896*/ 	.short	(.L_367 - .L_366)
	.align		4
.L_366:
        /*0898*/ 	.word	index@(_ZN10layer_norm31ln_parallel_residual_bwd_kernelINS_13Kernel_traitsIf13__nv_bfloat16S2_S2_fjLj1024ELj1ELj4ELj1ELj16ENS_18Kernel_traits_baseILj1024EfS2_S2_S2_fjLj128EEEEELb1ELb0ELb0EEEvNS_9BwdParamsE)
        /*089c*/ 	.word	0x00000108


	//----- nvinfo : EIATTR_REGCOUNT
	.align		4
.L_367:
        /*08a0*/ 	.byte	0x04, 0x2f
        /*08a2*/ 	.short	(.L_369 - .L_368)
	.align		4
.L_368:
        /*08a4*/ 	.word	index@(_ZN10layer_norm31ln_parallel_residual_bwd_kernelINS_13Kernel_traitsIf13__nv_bfloat16S2_S2_fjLj1024ELj1ELj4ELj1ELj16ENS_18Kernel_traits_baseILj1024EfS2_S2_S2_fjLj128EEEEELb0ELb1ELb1EEEvNS_9BwdParamsE)
        /*08a8*/ 	.word	0x000000ff


	//----- nvinfo : EIATTR_FRAME_SIZE
	.align		4
.L_369:
        /*08ac*/ 	.byte	0x04, 0x11
        /*08ae*/ 	.short	(.L_371 - .L_370)
	.align		4
.L_370:
        /*08b0*/ 	.word	index@(_ZN10layer_norm31ln_parallel_residual_bwd_kernelINS_13Kernel_traitsIf13__nv_bfloat16S2_S2_fjLj1024ELj1ELj4ELj1ELj16ENS_18Kernel_traits_baseILj1024EfS2_S2_S2_fjLj128EEEEELb0ELb1ELb1EEEvNS_9BwdParamsE)
        /*08b4*/ 	.word	0x00000018


	//----- nvinfo : EIATTR_REGCOUNT
	.align		4
.L_371:
        /*08b8*/ 	.byte	0x04, 0x2f
        /*08ba*/ 	.short	(.L_373 - .L_372)
	.align		4
.L_372:
        /*08bc*/ 	.word	index@(_ZN10layer_norm31ln_parallel_residual_bwd_kernelINS_13Kernel_traitsIf13__nv_bfloat16S2_S2_fjLj1024ELj1ELj4ELj1ELj16ENS_18Kernel_traits_baseILj1024EfS2_S2_S2_fjLj128EEEEELb0ELb1ELb0EEEvNS_9BwdParamsE)
        /*08c0*/ 	.word	0x000000d4


	//----- nvinfo : EIATTR_FRAME_SIZE
	.align		4
.L_373:
        /*08c4*/ 	.byte	0x04, 0x11
        /*08c6*/ 	.short	(.L_375 - .L_374)
	.align		4
.L_374:
        /*08c8*/ 	.word	index@(_ZN10layer_norm31ln_parallel_residual_bwd_kernelINS_13Kernel_traitsIf13__nv_bfloat16S2_S2_fjLj1024ELj1ELj4ELj1ELj16ENS_18Kernel_traits_baseILj1024EfS2_S2_S2_fjLj128EEEEELb0ELb1ELb0EEEvNS_9BwdParamsE)
        /*08cc*/ 	.word	0x00000000


	//----- nvinfo : EIATTR_REGCOUNT
	.align		4
.L_375:
        /*08d0*/ 	.byte	0x04, 0x2f
        /*08d2*/ 	.short	(.L_377 - .L_376)
	.align		4
.L_376:
        /*08d4*/ 	.word	index@(_ZN10layer_norm31ln_parallel_residual_bwd_kernelINS_13Kernel_traitsIf13__nv_bfloat16S2_S2_fjLj1024ELj1ELj4ELj1ELj16ENS_18Kernel_traits_baseILj1024EfS2_S2_S2_fjLj128EEEEELb0ELb0ELb1EEEvNS_9BwdParamsE)
        /*08d8*/ 	.word	0x000000ff


	//----- nvinfo : EIATTR_FRAME_SIZE
	.align		4
.L_377:
        /*08dc*/ 	.byte	0x04, 0x11
        /*08de*/ 	.short	(.L_379 - .L_378)
	.align		4
.L_378:
        /*08e0*/ 	.word	index@(_ZN10layer_norm31ln_parallel_residual_bwd_kernelINS_13Kernel_traitsIf13__nv_bfloat16S2_S2_fjLj1024ELj1ELj4ELj1ELj16ENS_18Kernel_traits_baseILj1024EfS2_S2_S2_fjLj128EEEEELb0ELb0ELb1EEEvNS_9BwdParamsE)
        /*08e4*/ 	.word	0x000000b0


	//----- nvinfo : EIATTR_REGCOUNT
	.align		4
.L_379:
        /*08e8*/ 	.byte	0x04, 0x2f
        /*08ea*/ 	.short	(.L_381 - .L_380)
	.align		4
.L_380:
        /*08ec*/ 	.word	index@(_ZN10layer_norm31ln_parallel_residual_bwd_kernelINS_13Kernel_traitsIf13__nv_bfloat16S2_S2_fjLj1024ELj1ELj4ELj1ELj16ENS_18Kernel_traits_baseILj1024EfS2_S2_S2_fjLj128EEEEELb0ELb0ELb0EEEvNS_9BwdParamsE)
        /*08f0*/ 	.word	0x000000ff


	//----- nvinfo : EIATTR_FRAME_SIZE
	.align		4
.L_381:
        /*08f4*/ 	.byte	0x04, 0x11
        /*08f6*/ 	.short	(.L_383 - .L_382)
	.align		4
.L_382:
        /*08f8*/ 	.word	index@(_ZN10layer_norm31ln_parallel_residual_bwd_kernelINS_13Kernel_traitsIf13__nv_bfloat16S2_S2_fjLj1024ELj1ELj4ELj1ELj16ENS_18Kernel_traits_baseILj1024EfS2_S2_S2_fjLj128EEEEELb0ELb0ELb0EEEvNS_9BwdParamsE)
        /*08fc*/ 	.word	0x000000c8


	//----- nvinfo : EIATTR_REGCOUNT
	.align		4
.L_383:
        /*0900*/ 	.byte	0x04, 0x2f
        /*0902*/ 	.short	(.L_385 - .L_384)
	.align		4
.L_384:
        /*0904*/ 	.word	index@(_ZN10layer_norm31ln_parallel_residual_bwd_kernelINS_13Kernel_traitsI6__halfS2_S2_S2_fjLj1024ELj1ELj4ELj1ELj16ENS_18Kernel_traits_baseILj1024ES2_S2_S2_S2_fjLj128EEEEELb1ELb1ELb1EEEvNS_9BwdParamsE)
        /*0908*/ 	.word	0x000000fc


	//----- nvinfo : EIATTR_FRAME_SIZE
	.align		4
.L_385:
        /*090c*/ 	.byte	0x04, 0x11
        /*090e*/ 	.short	(.L_387 - .L_386)
	.align		4
.L_386:
        /*0910*/ 	.word	index@(_ZN10layer_norm31ln_parallel_residual_bwd_kernelINS_13Kernel_traitsI6__halfS2_S2_S2_fjLj1024ELj1ELj4ELj1ELj16ENS_18Kernel_traits_baseILj1024ES2_S2_S2_S2_fjLj128EEEEELb1ELb1ELb1EEEvNS_9BwdParamsE)
        /*0914*/ 	.word	0x00000000


	//----- nvinfo : EIATTR_REGCOUNT
	.align		4
.L_387:
        /*0918*/ 	.byte	0x04, 0x2f
        /*091a*/ 	.short	(.L_389 - .L_388)
	.align		4
.L_388:
        /*091c*/ 	.word	index@(_ZN10layer_norm40ln_parallel_residual_bwd_finalize_kernelINS_22Kernel_traits_finalizeILj1024E6__halfS2_S2_S2_fjLb0ELj1024ELj4ENS_18Kernel_traits_baseILj1024ES2_S2_S2_S2_fjLj1024EEEEELb1EEEvNS_9BwdParamsE)
        /*0920*/ 	.word	0x00000020


	//----- nvinfo : EIATTR_FRAME_SIZE
	.align		4
.L_389:
        /*0924*/ 	.byte	0x04, 0x11
        /*0926*/ 	.short	(.L_391 - .L_390)
	.align		4
.L_390:
        /*0928*/ 	.word	index@(_ZN10layer_norm40ln_parallel_residual_bwd_finalize_kernelINS_22Kernel_traits_finalizeILj1024E6__halfS2_S2_S2_fjLb0ELj1024ELj4ENS_18Kernel_traits_baseILj1024ES2_S2_S2_S2_fjLj1024EEEEELb1EEEvNS_9BwdParamsE)
        /*092c*/ 	.word	0x00000000


	//----- nvinfo : EIATTR_REGCOUNT
	.align		4
.L_391:
        /*0930*/ 	.byte	0x04, 0x2f
        /*0932*/ 	.short	(.L_393 - .L_392)
	.align		4
.L_392:
        /*0934*/ 	.word	index@(_ZN10layer_norm22ln_bwd_finalize_kernelINS_22Kernel_traits_finalizeILj1024E6__halfS2_S2_S2_fjLb0ELj1024ELj4ENS_18Kernel_traits_baseILj1024ES2_S2_S2_S2_fjLj1024EEEEELb0ELb1EEEvNS_9BwdParamsE)
        /*0938*/ 	.word	0x0000003f


	//----- nvinfo : EIATTR_FRAME_SIZE
	.align		4
.L_393:
        /*093c*/ 	.byte	0x04, 0x11
        /*093e*/ 	.short	(.L_395 - .L_394)
	.align		4
.L_394:
        /*0940*/ 	.word	index@(_ZN10layer_norm22ln_bwd_finalize_kernelINS_22Kernel_traits_finalizeILj1024E6__halfS2_S2_S2_fjLb0ELj1024ELj4ENS_18Kernel_traits_baseILj1024ES2_S2_S2_S2_fjLj1024EEEEELb0ELb1EEEvNS_9BwdParamsE)
        /*0944*/ 	.word	0x00000000


	//----- nvinfo : EIATTR_REGCOUNT
	.align		4
.L_395:
        /*0948*/ 	.byte	0x04, 0x2f
        /*094a*/ 	.short	(.L_397 - .L_396)
	.align		4
.L_396:
        /*094c*/ 	.word	index@(_ZN10layer_norm31ln_parallel_residual_bwd_kernelINS_13Kernel_traitsI6__halfS2_S2_S2_fjLj1024ELj1ELj4ELj1ELj16ENS_18Kernel_traits_baseILj1024ES2_S2_S2_S2_fjLj128EEEEELb1ELb1ELb0EEEvNS_9BwdParamsE)
        /*0950*/ 	.word	0x000000d5


	//----- nvinfo : EIATTR_FRAME_SIZE
	.align		4
.L_397:
        /*0954*/ 	.byte	0x04, 0x11
        /*0956*/ 	.short	(.L_399 - .L_398)
	.align		4
.L_398:
        /*0958*/ 	.word	index@(_ZN10layer_norm31ln_parallel_residual_bwd_kernelINS_13Kernel_traitsI6__halfS2_S2_S2_fjLj1024ELj1ELj4ELj1ELj16ENS_18Kernel_traits_baseILj1024ES2_S2_S2_S2_fjLj128EEEEELb1ELb1ELb0EEEvNS_9BwdParamsE)
        /*095c*/ 	.word	0x00000000


	//----- nvinfo : EIATTR_REGCOUNT
	.align		4
.L_399:
        /*0960*/ 	.byte	0x04, 0x2f
        /*0962*/ 	.short	(.L_401 - .L_400)
	.align		4
.L_400:
        /*0964*/ 	.word	index@(_ZN10layer_norm40ln_parallel_residual_bwd_finalize_kernelINS_22Kernel_traits_finalizeILj1024E6__halfS2_S2_S2_fjLb0ELj1024ELj4ENS_18Kernel_traits_baseILj1024ES2_S2_S2_S2_fjLj1024EEEEELb0EEEvNS_9BwdParamsE)
        /*0968*/ 	.word	0x00000020


	//----- nvinfo : EIATTR_FRAME_SIZE
	.align		4
.L_401:
        /*096c*/ 	.byte	0x04, 0x11
        /*096e*/ 	.short	(.L_403 - .L_402)
	.align		4
.L_402:
        /*0970*/ 	.word	index@(_ZN10layer_norm40ln_parallel_residual_bwd_finalize_kernelINS_22Kernel_traits_finalizeILj1024E6__halfS2_S2_S2_fjLb0ELj1024ELj4ENS_18Kernel_traits_baseILj1024ES2_S2_S2_S2_fjLj1024EEEEELb0EEEvNS_9BwdParamsE)
        /*0974*/ 	.word	0x00000000


	//----- nvinfo : EIATTR_REGCOUNT
	.align		4
.L_403:
        /*0978*/ 	.byte	0x04, 0x2f
        /*097a*/ 	.short	(.L_405 - .L_404)
	.align		4
.L_404:
        /*097c*/ 	.word	index@(_ZN10layer_norm22ln_bwd_finalize_kernelINS_22Kernel_traits_finalizeILj1024E6__halfS2_S2_S2_fjLb0ELj1024ELj4ENS_18Kernel_traits_baseILj1024ES2_S2_S2_S2_fjLj1024EEEEELb0ELb0EEEvNS_9BwdParamsE)
        /*0980*/ 	.word	0x0000003f


	//----- nvinfo : EIATTR_FRAME_SIZE
	.align		4
.L_405:
        /*0984*/ 	.byte	0x04, 0x11
        /*0986*/ 	.short	(.L_407 - .L_406)
	.align		4
.L_406:
        /*0988*/ 	.word	index@(_ZN10layer_norm22ln_bwd_finalize_kernelINS_22Kernel_traits_finalizeILj1024E6__halfS2_S2_S2_fjLb0ELj1024ELj4ENS_18Kernel_traits_baseILj1024ES2_S2_S2_S2_fjLj1024EEEEELb0ELb0EEEvNS_9BwdParamsE)
        /*098c*/ 	.word	0x00000000


	//----- nvinfo : EIATTR_REGCOUNT
	.align		4
.L_407:
        /*0990*/ 	.byte	0x04, 0x2f
        /*0992*/ 	.short	(.L_409 - .L_408)
	.align		4
.L_408:
        /*0994*/ 	.word	index@(_ZN10layer_norm31ln_parallel_residual_bwd_kernelINS_13Kernel_traitsI6__halfS2_S2_S2_fjLj1024ELj1ELj4ELj1ELj16ENS_18Kernel_traits_baseILj1024ES2_S2_S2_S2_fjLj128EEEEELb1ELb0ELb1EEEvNS_9BwdParamsE)
        /*0998*/ 	.word	0x000000ff


	//----- nvinfo : EIATTR_FRAME_SIZE
	.align		4
.L_409:
        /*099c*/ 	.byte	0x04, 0x11
        /*099e*/ 	.short	(.L_411 - .L_410)
	.align		4
.L_410:
        /*09a0*/ 	.word	index@(_ZN10layer_norm31ln_parallel_residual_bwd_kernelINS_13Kernel_traitsI6__halfS2_S2_S2_fjLj1024ELj1ELj4ELj1ELj16ENS_18Kernel_traits_baseILj1024ES2_S2_S2_S2_fjLj128EEEEELb1ELb0ELb1EEEvNS_9BwdParamsE)
        /*09a4*/ 	.word	0x000000f0


	//----- nvinfo : EIATTR_REGCOUNT
	.align		4
.L_411:
        /*09a8*/ 	.byte	0x04, 0x2f
        /*09aa*/ 	.short	(.L_413 - .L_412)
	.align		4
.L_412:
        /*09ac*/ 	.word	index@(_ZN10layer_norm31ln_parallel_residual_bwd_kernelINS_13Kernel_traitsI6__halfS2_S2_S2_fjLj1024ELj1ELj4ELj1ELj16ENS_18Kernel_traits_baseILj1024ES2_S2_S2_S2_fjLj128EEEEELb1ELb0ELb0EEEvNS_9BwdParamsE)
        /*09b0*/ 	.word	0x000000ff


	//----- nvinfo : EIATTR_FRAME_SIZE
	.align		4
.L_413:
        /*09b4*/ 	.byte	0x04, 0x11
        /*09b6*/ 	.short	(.L_415 - .L_414)
	.align		4
.L_414:
        /*09b8*/ 	.word	index@(_ZN10layer_norm31ln_parallel_residual_bwd_kernelINS_13Kernel_traitsI6__halfS2_S2_S2_fjLj1024ELj1ELj4ELj1ELj16ENS_18Kernel_traits_baseILj1024ES2_S2_S2_S2_fjLj128EEEEELb1ELb0ELb0EEEvNS_9BwdParamsE)
        /*09bc*/ 	.word	0x00000088


	//----- nvinfo : EIATTR_REGCOUNT
	.align		4
.L_415:
        /*09c0*/ 	.byte	0x04, 0x2f
        /*09c2*/ 	.short	(.L_417 - .L_416)
	.align		4
.L_416:
        /*09c4*/ 	.word	index@(_ZN10layer_norm31ln_parallel_residual_bwd_kernelINS_13Kernel_traitsI6__halfS2_S2_S2_fjLj1024ELj1ELj4ELj1ELj16ENS_18Kernel_traits_baseILj1024ES2_S2_S2_S2_fjLj128EEEEELb0ELb1ELb1EEEvNS_9BwdParamsE)
        /*09c8*/ 	.word	0x000000fe


	//----- nvinfo : EIATTR_FRAME_SIZE
	.align		4
.L_417:
        /*09cc*/ 	.byte	0x04, 0x11
        /*09ce*/ 	.short	(.L_419 - .L_418)
	.align		4
.L_418:
        /*09d0*/ 	.word	index@(_ZN10layer_norm31ln_parallel_residual_bwd_kernelINS_13Kernel_traitsI6__halfS2_S2_S2_fjLj1024ELj1ELj4ELj1ELj16ENS_18Kernel_traits_baseILj1024ES2_S2_S2_S2_fjLj128EEEEELb0ELb1ELb1EEEvNS_9BwdParamsE)
        /*09d4*/ 	.word	0x00000000


	//----- nvinfo : EIATTR_REGCOUNT
	.align		4
.L_419:
        /*09d8*/ 	.byte	0x04, 0x2f
        /*09da*/ 	.short	(.L_421 - .L_420)
	.align		4
.L_420:
        /*09dc*/ 	.word	index@(_ZN10layer_norm31ln_parallel_residual_bwd_kernelINS_13Kernel_traitsI6__halfS2_S2_S2_fjLj1024ELj1ELj4ELj1ELj16ENS_18Kernel_traits_baseILj1024ES2_S2_S2_S2_fjLj128EEEEELb0ELb1ELb0EEEvNS_9BwdParamsE)
        /*09e0*/ 	.word	0x000000c3


	//----- nvinfo : EIATTR_FRAME_SIZE
	.align		4
.L_421:
        /*09e4*/ 	.byte	0x04, 0x11
        /*09e6*/ 	.short	(.L_423 - .L_422)
	.align		4
.L_422:
        /*09e8*/ 	.word	index@(_ZN10layer_norm31ln_parallel_residual_bwd_kernelINS_13Kernel_traitsI6__halfS2_S2_S2_fjLj1024ELj1ELj4ELj1ELj16ENS_18Kernel_traits_baseILj1024ES2_S2_S2_S2_fjLj128EEEEELb0ELb1ELb0EEEvNS_9BwdParamsE)
        /*09ec*/ 	.word	0x00000000


	//----- nvinfo : EIATTR_REGCOUNT
	.align		4
.L_423:
        /*09f0*/ 	.byte	0x04, 0x2f
        /*09f2*/ 	.short	(.L_425 - .L_424)
	.align		4
.L_424:
        /*09f4*/ 	.word	index@(_ZN10layer_norm31ln_parallel_residual_bwd_kernelINS_13Kernel_traitsI6__halfS2_S2_S2_fjLj1024ELj1ELj4ELj1ELj16ENS_18Kernel_traits_baseILj1024ES2_S2_S2_S2_fjLj128EEEEELb0ELb0ELb1EEEvNS_9BwdParamsE)
        /*09f8*/ 	.word	0x000000ff


	//----- nvinfo : EIATTR_FRAME_SIZE
	.align		4
.L_425:
        /*09fc*/ 	.byte	0x04, 0x11
        /*09fe*/ 	.short	(.L_427 - .L_426)
	.align		4
.L_426:
        /*0a00*/ 	.word	index@(_ZN10layer_norm31ln_parallel_residual_bwd_kernelINS_13Kernel_traitsI6__halfS2_S2_S2_fjLj1024ELj1ELj4ELj1ELj16ENS_18Kernel_traits_baseILj1024ES2_S2_S2_S2_fjLj128EEEEELb0ELb0ELb1EEEvNS_9BwdParamsE)
        /*0a04*/ 	.word	0x000000b0


	//----- nvinfo : EIATTR_REGCOUNT
	.align		4
.L_427:
        /*0a08*/ 	.byte	0x04, 0x2f
        /*0a0a*/ 	.short	(.L_429 - .L_428)
	.align		4
.L_428:
        /*0a0c*/ 	.word	index@(_ZN10layer_norm31ln_parallel_residual_bwd_kernelINS_13Kernel_traitsI6__halfS2_S2_S2_fjLj1024ELj1ELj4ELj1ELj16ENS_18Kernel_traits_baseILj1024ES2_S2_S2_S2_fjLj128EEEEELb0ELb0ELb0EEEvNS_9BwdParamsE)
        /*0a10*/ 	.word	0x000000ff


	//----- nvinfo : EIATTR_FRAME_SIZE
	.align		4
.L_429:
        /*0a14*/ 	.byte	0x04, 0x11
        /*0a16*/ 	.short	(.L_431 - .L_430)
	.align		4
.L_430:
        /*0a18*/ 	.word	index@(_ZN10layer_norm31ln_parallel_residual_bwd_kernelINS_13Kernel_traitsI6__halfS2_S2_S2_fjLj1024ELj1ELj4ELj1ELj16ENS_18Kernel_traits_baseILj1024ES2_S2_S2_S2_fjLj128EEEEELb0ELb0ELb0EEEvNS_9BwdParamsE)
        /*0a1c*/ 	.word	0x00000048


	//----- nvinfo : EIATTR_REGCOUNT
	.align		4
.L_431:
        /*0a20*/ 	.byte	0x04, 0x2f
        /*0a22*/ 	.short	(.L_433 - .L_432)
	.align		4
.L_432:
        /*0a24*/ 	.word	index@(_ZN10layer_norm31ln_parallel_residual_bwd_kernelINS_13Kernel_traitsI13__nv_bfloat16S2_S2_S2_fjLj1024ELj1ELj4ELj1ELj16ENS_18Kernel_traits_baseILj1024ES2_S2_S2_S2_fjLj128EEEEELb1ELb1ELb1EEEvNS_9BwdParamsE)
        /*0a28*/ 	.word	0x000000f4


	//----- nvinfo : EIATTR_FRAME_SIZE
	.align		4
.L_433:
        /*0a2c*/ 	.byte	0x04, 0x11
        /*0a2e*/ 	.short	(.L_435 - .L_434)
	.align		4
.L_434:
        /*0a30*/ 	.word	index@(_ZN10layer_norm31ln_parallel_residual_bwd_kernelINS_13Kernel_traitsI13__nv_bfloat16S2_S2_S2_fjLj1024ELj1ELj4ELj1ELj16ENS_18Kernel_traits_baseILj1024ES2_S2_S2_S2_fjLj128EEEEELb1ELb1ELb1EEEvNS_9BwdParamsE)
        /*0a34*/ 	.word	0x00000000


	//----- nvinfo : EIATTR_REGCOUNT
	.align		4
.L_435:
        /*0a38*/ 	.byte	0x04, 0x2f
        /*0a3a*/ 	.short	(.L_437 - .L_436)
	.align		4
.L_436:
        /*0a3c*/ 	.word	index@(_ZN10layer_norm40ln_parallel_residual_bwd_finalize_kernelINS_22Kernel_traits_finalizeILj1024E13__nv_bfloat16S2_S2_S2_fjLb0ELj1024ELj4ENS_18Kernel_traits_baseILj1024ES2_S2_S2_S2_fjLj1024EEEEELb1EEEvNS_9BwdParamsE)
        /*0a40*/ 	.word	0x00000020


	//----- nvinfo : EIATTR_FRAME_SIZE
	.align		4
.L_437:
        /*0a44*/ 	.byte	0x04, 0x11
        /*0a46*/ 	.short	(.L_439 - .L_438)
	.align		4
.L_438:
        /*0a48*/ 	.word	index@(_ZN10layer_norm40ln_parallel_residual_bwd_finalize_kernelINS_22Kernel_traits_finalizeILj1024E13__nv_bfloat16S2_S2_S2_fjLb0ELj1024ELj4ENS_18Kernel_traits_baseILj1024ES2_S2_S2_S2_fjLj1024EEEEELb1EEEvNS_9BwdParamsE)
        /*0a4c*/ 	.word	0x00000000


	//----- nvinfo : EIATTR_REGCOUNT
	.align		4
.L_439:
        /*0a50*/ 	.byte	0x04, 0x2f
        /*0a52*/ 	.short	(.L_441 - .L_440)
	.align		4
.L_440:
        /*0a54*/ 	.word	index@(_ZN10layer_norm22ln_bwd_finalize_kernelINS_22Kernel_traits_finalizeILj1024E13__nv_bfloat16S2_S2_S2_fjLb0ELj1024ELj4ENS_18Kernel_traits_baseILj1024ES2_S2_S2_S2_fjLj1024EEEEELb0ELb1EEEvNS_9BwdParamsE)
        /*0a58*/ 	.word	0x0000003f


	//----- nvinfo : EIATTR_FRAME_SIZE
	.align		4
.L_441:
        /*0a5c*/ 	.byte	0x04, 0x11
        /*0a5e*/ 	.short	(.L_443 - .L_442)
	.align		4
.L_442:
        /*0a60*/ 	.word	index@(_ZN10layer_norm22ln_bwd_finalize_kernelINS_22Kernel_traits_finalizeILj1024E13__nv_bfloat16S2_S2_S2_fjLb0ELj1024ELj4ENS_18Kernel_traits_baseILj1024ES2_S2_S2_S2_fjLj1024EEEEELb0ELb1EEEvNS_9BwdParamsE)
        /*0a64*/ 	.word	0x00000000


	//----- nvinfo : EIATTR_REGCOUNT
	.align		4
.L_443:
        /*0a68*/ 	.byte	0x04, 0x2f
        /*0a6a*/ 	.short	(.L_445 - .L_444)
	.align		4
.L_444:
        /*0a6c*/ 	.word	index@(_ZN10layer_norm31ln_parallel_residual_bwd_kernelINS_13Kernel_traitsI13__nv_bfloat16S2_S2_S2_fjLj1024ELj1ELj4ELj1ELj16ENS_18Kernel_traits_baseILj1024ES2_S2_S2_S2_fjLj128EEEEELb1ELb1ELb0EEEvNS_9BwdParamsE)
        /*0a70*/ 	.word	0x000000e6


	//----- nvinfo : EIATTR_FRAME_SIZE
	.align		4
.L_445:
        /*0a74*/ 	.byte	0x04, 0x11
        /*0a76*/ 	.short	(.L_447 - .L_446)
	.align		4
.L_446:
        /*0a78*/ 	.word	index@(_ZN10layer_norm31ln_parallel_residual_bwd_kernelINS_13Kernel_traitsI13__nv_bfloat16S2_S2_S2_fjLj1024ELj1ELj4ELj1ELj16ENS_18Kernel_traits_baseILj1024ES2_S2_S2_S2_fjLj128EEEEELb1ELb1ELb0EEEvNS_9BwdParamsE)
        /*0a7c*/ 	.word	0x00000000


	//----- nvinfo : EIATTR_REGCOUNT
	.align		4
.L_447:
        /*0a80*/ 	.byte	0x04, 0x2f
        /*0a82*/ 	.short	(.L_449 - .L_448)
	.align		4
.L_448:
        /*0a84*/ 	.word	index@(_ZN10layer_norm40ln_parallel_residual_bwd_finalize_kernelINS_22Kernel_traits_finalizeILj1024E13__nv_bfloat16S2_S2_S2_fjLb0ELj1024ELj4ENS_18Kernel_traits_baseILj1024ES2_S2_S2_S2_fjLj1024EEEEELb0EEEvNS_9BwdParamsE)
        /*0a88*/ 	.word	0x00000020


	//----- nvinfo : EIATTR_FRAME_SIZE
	.align		4
.L_449:
        /*0a8c*/ 	.byte	0x04, 0x11
        /*0a8e*/ 	.short	(.L_451 - .L_450)
	.align		4
.L_450:
        /*0a90*/ 	.word	index@(_ZN10layer_norm40ln_parallel_residual_bwd_finalize_kernelINS_22Kernel_traits_finalizeILj1024E13__nv_bfloat16S2_S2_S2_fjLb0ELj1024ELj4ENS_18Kernel_traits_baseILj1024ES2_S2_S2_S2_fjLj1024EEEEELb0EEEvNS_9BwdParamsE)
        /*0a94*/ 	.word	0x00000000


	//----- nvinfo : EIATTR_REGCOUNT
	.align		4
.L_451:
        /*0a98*/ 	.byte	0x04, 0x2f
        /*0a9a*/ 	.short	(.L_453 - .L_452)
	.align		4
.L_452:
        /*0a9c*/ 	.word	index@(_ZN10layer_norm22ln_bwd_finalize_kernelINS_22Kernel_traits_finalizeILj1024E13__nv_bfloat16S2_S2_S2_fjLb0ELj1024ELj4ENS_18Kernel_traits_baseILj1024ES2_S2_S2_S2_fjLj1024EEEEELb0ELb0EEEvNS_9BwdParamsE)
        /*0aa0*/ 	.word	0x0000003f


	//----- nvinfo : EIATTR_FRAME_SIZE
	.align		4
.L_453:
        /*0aa4*/ 	.byte	0x04, 0x11
        /*0aa6*/ 	.short	(.L_455 - .L_454)
	.align		4
.L_454:
        /*0aa8*/ 	.word	index@(_ZN10layer_norm22ln_bwd_finalize_kernelINS_22Kernel_traits_finalizeILj1024E13__nv_bfloat16S2_S2_S2_fjLb0ELj1024ELj4ENS_18Kernel_traits_baseILj1024ES2_S2_S2_S2_fjLj1024EEEEELb0ELb0EEEvNS_9BwdParamsE)
        /*0aac*/ 	.word	0x00000000


	//----- nvinfo : EIATTR_REGCOUNT
	.align		4
.L_455:
        /*0ab0*/ 	.byte	0x04, 0x2f
        /*0ab2*/ 	.short	(.L_457 - .L_456)
	.align		4
.L_456:
        /*0ab4*/ 	.word	index@(_ZN10layer_norm31ln_parallel_residual_bwd_kernelINS_13Kernel_traitsI13__nv_bfloat16S2_S2_S2_fjLj1024ELj1ELj4ELj1ELj16ENS_18Kernel_traits_baseILj1024ES2_S2_S2_S2_fjLj128EEEEELb1ELb0ELb1EEEvNS_9BwdParamsE)
        /*0ab8*/ 	.word	0x000000ff


	//----- nvinfo : EIATTR_FRAME_SIZE
	.align		4
.L_457:
        /*0abc*/ 	.byte	0x04, 0x11
        /*0abe*/ 	.short	(.L_459 - .L_458)
	.align		4
.L_458:
        /*0ac0*/ 	.word	index@(_ZN10layer_norm31ln_parallel_residual_bwd_kernelINS_13Kernel_traitsI13__nv_bfloat16S2_S2_S2_fjLj1024ELj1ELj4ELj1ELj16ENS_18Kernel_traits_baseILj1024ES2_S2_S2_S2_fjLj128EEEEELb1ELb0ELb1EEEvNS_9BwdParamsE)
        /*0ac4*/ 	.word	0x000000f0


	//----- nvinfo : EIATTR_REGCOUNT
	.align		4
.L_459:
        /*0ac8*/ 	.byte	0x04, 0x2f
        /*0aca*/ 	.short	(.L_461 - .L_460)
	.align		4
.L_460:
        /*0acc*/ 	.word	index@(_ZN10layer_norm31ln_parallel_residual_bwd_kernelINS_13Kernel_traitsI13__nv_bfloat16S2_S2_S2_fjLj1024ELj1ELj4ELj1ELj16ENS_18Kernel_traits_baseILj1024ES2_S2_S2_S2_fjLj128EEEEELb1ELb0ELb0EEEvNS_9BwdParamsE)
        /*0ad0*/ 	.word	0x000000ff


	//----- nvinfo : EIATTR_FRAME_SIZE
	.align		4
.L_461:
        /*0ad4*/ 	.byte	0x04, 0x11
        /*0ad6*/ 	.short	(.L_463 - .L_462)
	.align		4
.L_462:
        /*0ad8*/ 	.word	index@(_ZN10layer_norm31ln_parallel_residual_bwd_kernelINS_13Kernel_traitsI13__nv_bfloat16S2_S2_S2_fjLj1024ELj1ELj4ELj1ELj16ENS_18Kernel_traits_baseILj1024ES2_S2_S2_S2_fjLj128EEEEELb1ELb0ELb0EEEvNS_9BwdParamsE)
        /*0adc*/ 	.word	0x00000108


	//----- nvinfo : EIATTR_REGCOUNT
	.align		4
.L_463:
        /*0ae0*/ 	.byte	0x04, 0x2f
        /*0ae2*/ 	.short	(.L_465 - .L_464)
	.align		4
.L_464:
        /*0ae4*/ 	.word	index@(_ZN10layer_norm31ln_parallel_residual_bwd_kernelINS_13Kernel_traitsI13__nv_bfloat16S2_S2_S2_fjLj1024ELj1ELj4ELj1ELj16ENS_18Kernel_traits_baseILj1024ES2_S2_S2_S2_fjLj128EEEEELb0ELb1ELb1EEEvNS_9BwdParamsE)
        /*0ae8*/ 	.word	0x000000ff


	//----- nvinfo : EIATTR_FRAME_SIZE
	.align		4
.L_465:
        /*0aec*/ 	.byte	0x04, 0x11
        /*0aee*/ 	.short	(.L_467 - .L_466)
	.align		4
.L_466:
        /*0af0*/ 	.word	index@(_ZN10layer_norm31ln_parallel_residual_bwd_kernelINS_13Kernel_traitsI13__nv_bfloat16S2_S2_S2_fjLj1024ELj1ELj4ELj1ELj16ENS_18Kernel_traits_baseILj1024ES2_S2_S2_S2_fjLj128EEEEELb0ELb1ELb1EEEvNS_9BwdParamsE)
        /*0af4*/ 	.word	0x00000000


	//----- nvinfo : EIATTR_REGCOUNT
	.align		4
.L_467:
        /*0af8*/ 	.byte	0x04, 0x2f
        /*0afa*/ 	.short	(.L_469 - .L_468)
	.align		4
.L_468:
        /*0afc*/ 	.word	index@(_ZN10layer_norm31ln_parallel_residual_bwd_kernelINS_13Kernel_traitsI13__nv_bfloat16S2_S2_S2_fjLj1024ELj1ELj4ELj1ELj16ENS_18Kernel_traits_baseILj1024ES2_S2_S2_S2_fjLj128EEEEELb0ELb1ELb0EEEvNS_9BwdParamsE)
        /*0b00*/ 	.word	0x000000d1


	//----- nvinfo : EIATTR_FRAME_SIZE
	.align		4
.L_469:
        /*0b04*/ 	.byte	0x04, 0x11
        /*0b06*/ 	.short	(.L_471 - .L_470)
	.align		4
.L_470:
        /*0b08*/ 	.word	index@(_ZN10layer_norm31ln_parallel_residual_bwd_kernelINS_13Kernel_traitsI13__nv_bfloat16S2_S2_S2_fjLj1024ELj1ELj4ELj1ELj16ENS_18Kernel_traits_baseILj1024ES2_S2_S2_S2_fjLj128EEEEELb0ELb1ELb0EEEvNS_9BwdParamsE)
        /*0b0c*/ 	.word	0x00000000


	//----- nvinfo : EIATTR_REGCOUNT
	.align		4
.L_471:
        /*0b10*/ 	.byte	0x04, 0x2f
        /*0b12*/ 	.short	(.L_473 - .L_472)
	.align		4
.L_472:
        /*0b14*/ 	.word	index@(_ZN10layer_norm31ln_parallel_residual_bwd_kernelINS_13Kernel_traitsI13__nv_bfloat16S2_S2_S2_fjLj1024ELj1ELj4ELj1ELj16ENS_18Kernel_traits_baseILj1024ES2_S2_S2_S2_fjLj128EEEEELb0ELb0ELb1EEEvNS_9BwdParamsE)
        /*0b18*/ 	.word	0x000000ff


	//----- nvinfo : EIATTR_FRAME_SIZE
	.align		4
.L_473:
        /*0b1c*/ 	.byte	0x04, 0x11
        /*0b1e*/ 	.short	(.L_475 - .L_474)
	.align		4
.L_474:
        /*0b20*/ 	.word	index@(_ZN10layer_norm31ln_parallel_residual_bwd_kernelINS_13Kernel_traitsI13__nv_bfloat16S2_S2_S2_fjLj1024ELj1ELj4ELj1ELj16ENS_18Kernel_traits_baseILj1024ES2_S2_S2_S2_fjLj128EEEEELb0ELb0ELb1EEEvNS_9BwdParamsE)
        /*0b24*/ 	.word	0x000000b8


	//----- nvinfo : EIATTR_REGCOUNT
	.align		4
.L_475:
        /*0b28*/ 	.byte	0x04, 0x2f
        /*0b2a*/ 	.short	(.L_477 - .L_476)
	.align		4
.L_476:
        /*0b2c*/ 	.word	index@(_ZN10layer_norm31ln_parallel_residual_bwd_kernelINS_13Kernel_traitsI13__nv_bfloat16S2_S2_S2_fjLj1024ELj1ELj4ELj1ELj16ENS_18Kernel_traits_baseILj1024ES2_S2_S2_S2_fjLj128EEEEELb0ELb0ELb0EEEvNS_9BwdParamsE)
        /*0b30*/ 	.word	0x000000ff


	//----- nvinfo : EIATTR_FRAME_SIZE
	.align		4
.L_477:
        /*0b34*/ 	.byte	0x04, 0x11
        /*0b36*/ 	.short	(.L_479 - .L_478)
	.align		4
.L_478:
        /*0b38*/ 	.word	index@(_ZN10layer_norm31ln_parallel_residual_bwd_kernelINS_13Kernel_traitsI13__nv_bfloat16S2_S2_S2_fjLj1024ELj1ELj4ELj1ELj16ENS_18Kernel_traits_baseILj1024ES2_S2_S2_S2_fjLj128EEEEELb0ELb0ELb0EEEvNS_9BwdParamsE)
        /*0b3c*/ 	.word	0x000000c8


	//----- nvinfo : EIATTR_MIN_STACK_SIZE
	.align		4
.L_479:
        /*0b40*/ 	.byte	0x04, 0x12
        /*0b42*/ 	.short	(.L_481 - .L_480)
	.align		4
.L_480:
        /*0b44*/ 	.word	index@(_ZN10layer_norm31ln_parallel_residual_bwd_kernelINS_13Kernel_traitsI13__nv_bfloat16S2_S2_S2_fjLj1024ELj1ELj4ELj1ELj16ENS_18Kernel_traits_baseILj1024ES2_S2_S2_S2_fjLj128EEEEELb0ELb0ELb0EEEvNS_9BwdParamsE)
        /*0b48*/ 	.word	0x000000c8


	//----- nvinfo : EIATTR_MIN_STACK_SIZE
	.align		4
.L_481:
        /*0b4c*/ 	.byte	0x04, 0x12
        /*0b4e*/ 	.short	(.L_483 - .L_482)
	.align		4
.L_482:
        /*0b50*/ 	.word	index@(_ZN10layer_norm31ln_parallel_residual_bwd_kernelINS_13Kernel_traitsI13__nv_bfloat16S2_S2_S2_fjLj1024ELj1ELj4ELj1ELj16ENS_18Kernel_traits_baseILj1024ES2_S2_S2_S2_fjLj128EEEEELb0ELb0ELb1EEEvNS_9BwdParamsE)
        /*0b54*/ 	.word	0x000000b8


	//----- nvinfo : EIATTR_MIN_STACK_SIZE
	.align		4
.L_483:
        /*0b58*/ 	.byte	0x04, 0x12
        /*0b5a*/ 	.short	(.L_485 - .L_484)
	.align		4
.L_484:
        /*0b5c*/ 	.word	index@(_ZN10layer_norm31ln_parallel_residual_bwd_kernelINS_13Kernel_traitsI13__nv_bfloat16S2_S2_S2_fjLj1024ELj1ELj4ELj1ELj16ENS_18Kernel_traits_baseILj1024ES2_S2_S2_S2_fjLj128EEEEELb0ELb1ELb0EEEvNS_9BwdParamsE)
        /*0b60*/ 	.word	0x00000000


	//----- nvinfo : EIATTR_MIN_STACK_SIZE
	.align		4
.L_485:
        /*0b64*/ 	.byte	0x04, 0x12
        /*0b66*/ 	.short	(.L_487 - .L_486)
	.align		4
.L_486:
        /*0b68*/ 	.word	index@(_ZN10layer_norm31ln_parallel_residual_bwd_kernelINS_13Kernel_traitsI13__nv_bfloat16S2_S2_S2_fjLj1024ELj1ELj4ELj1ELj16ENS_18Kernel_traits_baseILj1024ES2_S2_S2_S2_fjLj128EEEEELb0ELb1ELb1EEEvNS_9BwdParamsE)
        /*0b6c*/ 	.word	0x00000000


	//----- nvinfo : EIATTR_MIN_STACK_SIZE
	.align		4
.L_487:
        /*0b70*/ 	.byte	0x04, 0x12
        /*0b72*/ 	.short	(.L_489 - .L_488)
	.align		4
.L_488:
        /*0b74*/ 	.word	index@(_ZN10layer_norm31ln_parallel_residual_bwd_kernelINS_13Kernel_traitsI13__nv_bfloat16S2_S2_S2_fjLj1024ELj1ELj4ELj1ELj16ENS_18Kernel_traits_baseILj1024ES2_S2_S2_S2_fjLj128EEEEELb1ELb0ELb0EEEvNS_9BwdParamsE)
        /*0b78*/ 	.word	0x00000108


	//----- nvinfo : EIATTR_MIN_STACK_SIZE
	.align		4
.L_489:
        /*0b7c*/ 	.byte	0x04, 0x12
        /*0b7e*/ 	.short	(.L_491 - .L_490)
	.align		4
.L_490:
        /*0b80*/ 	.word	index@(_ZN10layer_norm31ln_parallel_residual_bwd_kernelINS_13Kernel_traitsI13__nv_bfloat16S2_S2_S2_fjLj1024ELj1ELj4ELj1ELj16ENS_18Kernel_traits_baseILj1024ES2_S2_S2_S2_fjLj128EEEEELb1ELb0ELb1EEEvNS_9BwdParamsE)
        /*0b84*/ 	.word	0x000000f0


	//----- nvinfo : EIATTR_MIN_STACK_SIZE
	.align		4
.L_491:
        /*0b88*/ 	.byte	0x04, 0x12
        /*0b8a*/ 	.short	(.L_493 - .L_492)
	.align		4
.L_492:
        /*0b8c*/ 	.word	index@(_ZN10layer_norm22ln_bwd_finalize_kernelINS_22Kernel_traits_finalizeILj1024E13__nv_bfloat16S2_S2_S2_fjLb0ELj1024ELj4ENS_18Kernel_traits_baseILj1024ES2_S2_S2_S2_fjLj1024EEEEELb0ELb0EEEvNS_9BwdParamsE)
        /*0b90*/ 	.word	0x00000000


	//----- nvinfo : EIATTR_MIN_STACK_SIZE
	.align		4
.L_493:
        /*0b94*/ 	.byte	0x04, 0x12
        /*0b96*/ 	.short	(.L_495 - .L_494)
	.align		4
.L_494:
        /*0b98*/ 	.word	index@(_ZN10layer_norm40ln_parallel_residual_bwd_finalize_kernelINS_22Kernel_traits_finalizeILj1024E13__nv_bfloat16S2_S2_S2_fjLb0ELj1024ELj4ENS_18Kernel_traits_baseILj1024ES2_S2_S2_S2_fjLj1024EEEEELb0EEEvNS_9BwdParamsE)
        /*0b9c*/ 	.word	0x00000000


	//----- nvinfo : EIATTR_MIN_STACK_SIZE
	.align		4
.L_495:
        /*0ba0*/ 	.byte	0x04, 0x12
        /*0ba2*/ 	.short	(.L_497 - .L_496)
	.align		4
.L_496:
        /*0ba4*/ 	.word	index@(_ZN10layer_norm31ln_parallel_residual_bwd_kernelINS_13Kernel_traitsI13__nv_bfloat16S2_S2_S2_fjLj1024ELj1ELj4ELj1ELj16ENS_18Kernel_traits_baseILj1024ES2_S2_S2_S2_fjLj128EEEEELb1ELb1ELb0EEEvNS_9BwdParamsE)
        /*0ba8*/ 	.word	0x00000000


	//----- nvinfo : EIATTR_MIN_STACK_SIZE
	.align		4
.L_497:
        /*0bac*/ 	.byte	0x04, 0x12
        /*0bae*/ 	.short	(.L_499 - .L_498)
	.align		4
.L_498:
        /*0bb0*/ 	.word	index@(_ZN10layer_norm22ln_bwd_finalize_kernelINS_22Kernel_traits_finalizeILj1024E13__nv_bfloat16S2_S2_S2_fjLb0ELj1024ELj4ENS_18Kernel_traits_baseILj1024ES2_S2_S2_S2_fjLj1024EEEEELb0ELb1EEEvNS_9BwdParamsE)
        /*0bb4*/ 	.word	0x00000000


	//----- nvinfo : EIATTR_MIN_STACK_SIZE
	.align		4
.L_499:
        /*0bb8*/ 	.byte	0x04, 0x12
        /*0bba*/ 	.short	(.L_501 - .L_500)
	.align		4
.L_500:
        /*0bbc*/ 	.word	index@(_ZN10layer_norm40ln_parallel_residual_bwd_finalize_kernelINS_22Kernel_traits_finalizeILj1024E13__nv_bfloat16S2_S2_S2_fjLb0ELj1024ELj4ENS_18Kernel_traits_baseILj1024ES2_S2_S2_S2_fjLj1024EEEEELb1EEEvNS_9BwdParamsE)
        /*0bc0*/ 	.word	0x00000000


	//----- nvinfo : EIATTR_MIN_STACK_SIZE
	.align		4
.L_501:
        /*0bc4*/ 	.byte	0x04, 0x12
        /*0bc6*/ 	.short	(.L_503 - .L_502)
	.align		4
.L_502:
        /*0bc8*/ 	.word	index@(_ZN10layer_norm31ln_parallel_residual_bwd_kernelINS_13Kernel_traitsI13__nv_bfloat16S2_S2_S2_fjLj1024ELj1ELj4ELj1ELj16ENS_18Kernel_traits_baseILj1024ES2_S2_S2_S2_fjLj128EEEEELb1ELb1ELb1EEEvNS_9BwdParamsE)
        /*0bcc*/ 	.word	0x00000000


	//----- nvinfo : EIATTR_MIN_STACK_SIZE
	.align		4
.L_503:
        /*0bd0*/ 	.byte	0x04, 0x12
        /*0bd2*/ 	.short	(.L_505 - .L_504)
	.align		4
.L_504:
        /*0bd4*/ 	.word	index@(_ZN10layer_norm31ln_parallel_residual_bwd_kernelINS_13Kernel_traitsI6__halfS2_S2_S2_fjLj1024ELj1ELj4ELj1ELj16ENS_18Kernel_traits_baseILj1024ES2_S2_S2_S2_fjLj128EEEEELb0ELb0ELb0EEEvNS_9BwdParamsE)
        /*0bd8*/ 	.word	0x00000048


	//----- nvinfo : EIATTR_MIN_STACK_SIZE
	.align		4
.L_505:
        /*0bdc*/ 	.byte	0x04, 0x12
        /*0bde*/ 	.short	(.L_507 - .L_506)
	.align		4
.L_506:
        /*0be0*/ 	.word	index@(_ZN10layer_norm31ln_parallel_residual_bwd_kernelINS_13Kernel_traitsI6__halfS2_S2_S2_fjLj1024ELj1ELj4ELj1ELj16ENS_18Kernel_traits_baseILj1024ES2_S2_S2_S2_fjLj128EEEEELb0ELb0ELb1EEEvNS_9BwdParamsE)
        /*0be4*/ 	.word	0x000000b0


	//----- nvinfo : EIATTR_MIN_STACK_SIZE
	.align		4
.L_507:
        /*0be8*/ 	.byte	0x04, 0x12
        /*0bea*/ 	.short	(.L_509 - .L_508)
	.align		4
.L_508:
        /*0bec*/ 	.word	index@(_ZN10layer_norm31ln_parallel_residual_bwd_kernelINS_13Kernel_traitsI6__halfS2_S2_S2_fjLj1024ELj1ELj4ELj1ELj16ENS_18Kernel_traits_baseILj1024ES2_S2_S2_S2_fjLj128EEEEELb0ELb1ELb0EEEvNS_9BwdParamsE)
        /*0bf0*/ 	.word	0x00000000


	//----- nvinfo : EIATTR_MIN_STACK_SIZE
	.align		4
.L_509:
        /*0bf4*/ 	.byte	0x04, 0x12
        /*0bf6*/ 	.short	(.L_511 - .L_510)
	.align		4
.L_510:
        /*0bf8*/ 	.word	index@(_ZN10layer_norm31ln_parallel_residual_bwd_kernelINS_13Kernel_traitsI6__halfS2_S2_S2_fjLj1024ELj1ELj4ELj1ELj16ENS_18Kernel_traits_baseILj1024ES2_S2_S2_S2_fjLj128EEEEELb0ELb1ELb1EEEvNS_9BwdParamsE)
        /*0bfc*/ 	.word	0x00000000


	//----- nvinfo : EIATTR_MIN_STACK_SIZE
	.align		4
.L_511:
        /*0c00*/ 	.byte	0x04, 0x12
        /*0c02*/ 	.short	(.L_513 - .L_512)
	.align		4
.L_512:
        /*0c04*/ 	.word	index@(_ZN10layer_norm31ln_parallel_residual_bwd_kernelINS_13Kernel_traitsI6__halfS2_S2_S2_fjLj1024ELj1ELj4ELj1ELj16ENS_18Kernel_traits_baseILj1024ES2_S2_S2_S2_fjLj128EEEEELb1ELb0ELb0EEEvNS_9BwdParamsE)
        /*0c08*/ 	.word	0x00000088


	//----- nvinfo : EIATTR_MIN_STACK_SIZE
	.align		4
.L_513:
        /*0c0c*/ 	.byte	0x04, 0x12
        /*0c0e*/ 	.short	(.L_515 - .L_514)
	.align		4
.L_514:
        /*0c10*/ 	.word	index@(_ZN10layer_norm31ln_parallel_residual_bwd_kernelINS_13Kernel_traitsI6__halfS2_S2_S2_fjLj1024ELj1ELj4ELj1ELj16ENS_18Kernel_traits_baseILj1024ES2_S2_S2_S2_fjLj128EEEEELb1ELb0ELb1EEEvNS_9BwdParamsE)
        /*0c14*/ 	.word	0x000000f0


	//----- nvinfo : EIATTR_MIN_STACK_SIZE
	.align		4
.L_515:
        /*0c18*/ 	.byte	0x04, 0x12
        /*0c1a*/ 	.short	(.L_517 - .L_516)
	.align		4
.L_516:
        /*0c1c*/ 	.word	index@(_ZN10layer_norm22ln_bwd_finalize_kernelINS_22Kernel_traits_finalizeILj1024E6__halfS2_S2_S2_fjLb0ELj1024ELj4ENS_18Kernel_traits_baseILj1024ES2_S2_S2_S2_fjLj1024EEEEELb0ELb0EEEvNS_9BwdParamsE)
        /*0c20*/ 	.word	0x00000000


	//----- nvinfo : EIATTR_MIN_STACK_SIZE
	.align		4
.L_517:
        /*0c24*/ 	.byte	0x04, 0x12
        /*0c26*/ 	.short	(.L_519 - .L_518)
	.align		4
.L_518:
        /*0c28*/ 	.word	index@(_ZN10layer_norm40ln_parallel_residual_bwd_finalize_kernelINS_22Kernel_traits_finalizeILj1024E6__halfS2_S2_S2_fjLb0ELj1024ELj4ENS_18Kernel_traits_baseILj1024ES2_S2_S2_S2_fjLj1024EEEEELb0EEEvNS_9BwdParamsE)
        /*0c2c*/ 	.word	0x00000000


	//----- nvinfo : EIATTR_MIN_STACK_SIZE
	.align		4
.L_519:
        /*0c30*/ 	.byte	0x04, 0x12
        /*0c32*/ 	.short	(.L_521 - .L_520)
	.align		4
.L_520:
        /*0c34*/ 	.word	index@(_ZN10layer_norm31ln_parallel_residual_bwd_kernelINS_13Kernel_traitsI6__halfS2_S2_S2_fjLj1024ELj1ELj4ELj1ELj16ENS_18Kernel_traits_baseILj1024ES2_S2_S2_S2_fjLj128EEEEELb1ELb1ELb0EEEvNS_9BwdParamsE)
        /*0c38*/ 	.word	0x00000000


	//----- nvinfo : EIATTR_MIN_STACK_SIZE
	.align		4
.L_521:
        /*0c3c*/ 	.byte	0x04, 0x12
        /*0c3e*/ 	.short	(.L_523 - .L_522)
	.align		4
.L_522:
        /*0c40*/ 	.word	index@(_ZN10layer_norm22ln_bwd_finalize_kernelINS_22Kernel_traits_finalizeILj1024E6__halfS2_S2_S2_fjLb0ELj1024ELj4ENS_18Kernel_traits_baseILj1024ES2_S2_S2_S2_fjLj1024EEEEELb0ELb1EEEvNS_9BwdParamsE)
        /*0c44*/ 	.word	0x00000000


	//----- nvinfo : EIATTR_MIN_STACK_SIZE
	.align		4
.L_523:
        /*0c48*/ 	.byte	0x04, 0x12
        /*0c4a*/ 	.short	(.L_525 - .L_524)
	.align		4
.L_524:
        /*0c4c*/ 	.word	index@(_ZN10layer_norm40ln_parallel_residual_bwd_finalize_kernelINS_22Kernel_traits_finalizeILj1024E6__halfS2_S2_S2_fjLb0ELj1024ELj4ENS_18Kernel_traits_baseILj1024ES2_S2_S2_S2_fjLj1024EEEEELb1EEEvNS_9BwdParamsE)
        /*0c50*/ 	.word	0x00000000


	//----- nvinfo : EIATTR_MIN_STACK_SIZE
	.align		4
.L_525:
        /*0c54*/ 	.byte	0x04, 0x12
        /*0c56*/ 	.short	(.L_527 - .L_526)
	.align		4
.L_526:
        /*0c58*/ 	.word	index@(_ZN10layer_norm31ln_parallel_residual_bwd_kernelINS_13Kernel_traitsI6__halfS2_S2_S2_fjLj1024ELj1ELj4ELj1ELj16ENS_18Kernel_traits_baseILj1024ES2_S2_S2_S2_fjLj128EEEEELb1ELb1ELb1EEEvNS_9BwdParamsE)
        /*0c5c*/ 	.word	0x00000000


	//----- nvinfo : EIATTR_MIN_STACK_SIZE
	.align		4
.L_527:
        /*0c60*/ 	.byte	0x04, 0x12
        /*0c62*/ 	.short	(.L_529 - .L_528)
	.align		4
.L_528:
        /*0c64*/ 	.word	index@(_ZN10layer_norm31ln_parallel_residual_bwd_kernelINS_13Kernel_traitsIf13__nv_bfloat16S2_S2_fjLj1024ELj1ELj4ELj1ELj16ENS_18Kernel_traits_baseILj1024EfS2_S2_S2_fjLj128EEEEELb0ELb0ELb0EEEvNS_9BwdParamsE)
        /*0c68*/ 	.word	0x000000c8


	//----- nvinfo : EIATTR_MIN_STACK_SIZE
	.align		4
.L_529:
        /*0c6c*/ 	.byte	0x04, 0x12
        /*0c6e*/ 	.short	(.L_531 - .L_530)
	.align		4
.L_530:
        /*0c70*/ 	.word	index@(_ZN10layer_norm31ln_parallel_residual_bwd_kernelINS_13Kernel_traitsIf13__nv_bfloat16S2_S2_fjLj1024ELj1ELj4ELj1ELj16ENS_18Kernel_traits_baseILj1024EfS2_S2_S2_fjLj128EEEEELb0ELb0ELb1EEEvNS_9BwdParamsE)
        /*0c74*/ 	.word	0x000000b0


	//----- nvinfo : EIATTR_MIN_STACK_SIZE
	.align		4
.L_531:
        /*0c78*/ 	.byte	0x04, 0x12
        /*0c7a*/ 	.short	(.L_533 - .L_532)
	.align		4
.L_532:
        /*0c7c*/ 	.word	index@(_ZN10layer_norm31ln_parallel_residual_bwd_kernelINS_13Kernel_traitsIf13__nv_bfloat16S2_S2_fjLj1024ELj1ELj4ELj1ELj16ENS_18Kernel_traits_baseILj1024EfS2_S2_S2_fjLj128EEEEELb0ELb1ELb0EEEvNS_9BwdParamsE)
        /*0c80*/ 	.word	0x00000000


	//----- nvinfo : EIATTR_MIN_STACK_SIZE
	.align		4
.L_533:
        /*0c84*/ 	.byte	0x04, 0x12
        /*0c86*/ 	.short	(.L_535 - .L_534)
	.align		4
.L_534:
        /*0c88*/ 	.word	index@(_ZN10layer_norm31ln_parallel_residual_bwd_kernelINS_13Kernel_traitsIf13__nv_bfloat16S2_S2_fjLj1024ELj1ELj4ELj1ELj16ENS_18Kernel_traits_baseILj1024EfS2_S2_S2_fjLj128EEEEELb0ELb1ELb1EEEvNS_9BwdParamsE)
        /*0c8c*/ 	.word	0x00000018


	//----- nvinfo : EIATTR_MIN_STACK_SIZE
	.align		4
.L_535:
        /*0c90*/ 	.byte	0x04, 0x12
        /*0c92*/ 	.short	(.L_537 - .L_536)
	.align		4
.L_536:
        /*0c94*/ 	.word	index@(_ZN10layer_norm31ln_parallel_residual_bwd_kernelINS_13Kernel_traitsIf13__nv_bfloat16S2_S2_fjLj1024ELj1ELj4ELj1ELj16ENS_18Kernel_traits_baseILj1024EfS2_S2_S2_fjLj128EEEEELb1ELb0ELb0EEEvNS_9BwdParamsE)
        /*0c98*/ 	.word	0x00000108


	//----- nvinfo : EIATTR_MIN_STACK_SIZE
	.align		4
.L_537:
        /*0c9c*/ 	.byte	0x04, 0x12
        /*0c9e*/ 	.short	(.L_539 - .L_538)
	.align		4
.L_538:
        /*0ca0*/ 	.word	index@(_ZN10layer_norm31ln_parallel_residual_bwd_kernelINS_13Kernel_traitsIf13__nv_bfloat16S2_S2_fjLj1024ELj1ELj4ELj1ELj16ENS_18Kernel_traits_baseILj1024EfS2_S2_S2_fjLj128EEEEELb1ELb0ELb1EEEvNS_9BwdParamsE)
        /*0ca4*/ 	.word	0x000000f0


	//----- nvinfo : EIATTR_MIN_STACK_SIZE
	.align		4
.L_539:
        /*0ca8*/ 	.byte	0x04, 0x12
        /*0caa*/ 	.short	(.L_541 - .L_540)
	.align		4
.L_540:
        /*0cac*/ 	.word	index@(_ZN10layer_norm22ln_bwd_finalize_kernelINS_22Kernel_traits_finalizeILj1024Ef13__nv_bfloat16S2_S2_fjLb0ELj1024ELj4ENS_18Kernel_traits_baseILj1024EfS2_S2_S2_fjLj1024EEEEELb0ELb0EEEvNS_9BwdParamsE)
        /*0cb0*/ 	.word	0x00000000


	//----- nvinfo : EIATTR_MIN_STACK_SIZE
	.align		4
.L_541:
        /*0cb4*/ 	.byte	0x04, 0x12
        /*0cb6*/ 	.short	(.L_543 - .L_542)
	.align		4
.L_542:
        /*0cb8*/ 	.word	index@(_ZN10layer_norm40ln_parallel_residual_bwd_finalize_kernelINS_22Kernel_traits_finalizeILj1024Ef13__nv_bfloat16S2_S2_fjLb0ELj1024ELj4ENS_18Kernel_traits_baseILj1024EfS2_S2_S2_fjLj1024EEEEELb0EEEvNS_9BwdParamsE)
        /*0cbc*/ 	.word	0x00000000


	//----- nvinfo : EIATTR_MIN_STACK_SIZE
	.align		4
.L_543:
        /*0cc0*/ 	.byte	0x04, 0x12
        /*0cc2*/ 	.short	(.L_545 - .L_544)
	.align		4
.L_544:
        /*0cc4*/ 	.word	index@(_ZN10layer_norm31ln_parallel_residual_bwd_kernelINS_13Kernel_traitsIf13__nv_bfloat16S2_S2_fjLj1024ELj1ELj4ELj1ELj16ENS_18Kernel_traits_baseILj1024EfS2_S2_S2_fjLj128EEEEELb1ELb1ELb0EEEvNS_9BwdParamsE)
        /*0cc8*/ 	.word	0x00000000


	//----- nvinfo : EIATTR_MIN_STACK_SIZE
	.align		4
.L_545:
        /*0ccc*/ 	.byte	0x04, 0x12
        /*0cce*/ 	.short	(.L_547 - .L_546)
	.align		4
.L_546:
        /*0cd0*/ 	.word	index@(_ZN10layer_norm22ln_bwd_finalize_kernelINS_22Kernel_traits_finalizeILj1024Ef13__nv_bfloat16S2_S2_fjLb0ELj1024ELj4ENS_18Kernel_traits_baseILj1024EfS2_S2_S2_fjLj1024EEEEELb0ELb1EEEvNS_9BwdParamsE)
        /*0cd4*/ 	.word	0x00000000


	//----- nvinfo : EIATTR_MIN_STACK_SIZE
	.align		4
.L_547:
        /*0cd8*/ 	.byte	0x04, 0x12
        /*0cda*/ 	.short	(.L_549 - .L_548)
	.align		4
.L_548:
        /*0cdc*/ 	.word	index@(_ZN10layer_norm40ln_parallel_residual_bwd_finalize_kernelINS_22Kernel_traits_finalizeILj1024Ef13__nv_bfloat16S2_S2_fjLb0ELj1024ELj4ENS_18Kernel_traits_baseILj1024EfS2_S2_S2_fjLj1024EEEEELb1EEEvNS_9BwdParamsE)
        /*0ce0*/ 	.word	0x00000000


	//----- nvinfo : EIATTR_MIN_STACK_SIZE
	.align		4
.L_549:
        /*0ce4*/ 	.byte	0x04, 0x12
        /*0ce6*/ 	.short	(.L_551 - .L_550)
	.align		4
.L_550:
        /*0ce8*/ 	.word	index@(_ZN10layer_norm31ln_parallel_residual_bwd_kernelINS_13Kernel_traitsIf13__nv_bfloat16S2_S2_fjLj1024ELj1ELj4ELj1ELj16ENS_18Kernel_traits_baseILj1024EfS2_S2_S2_fjLj128EEEEELb1ELb1ELb1EEEvNS_9BwdParamsE)
        /*0cec*/ 	.word	0x00000000


	//----- nvinfo : EIATTR_MIN_STACK_SIZE
	.align		4
.L_551:
        /*0cf0*/ 	.byte	0x04, 0x12
        /*0cf2*/ 	.short	(.L_553 - .L_552)
	.align		4
.L_552:
        /*0cf4*/ 	.word	index@(_ZN10layer_norm31ln_parallel_residual_bwd_kernelINS_13Kernel_traitsI13__nv_bfloat16S2_fS2_fjLj1024ELj1ELj4ELj1ELj16ENS_18Kernel_traits_baseILj1024ES2_S2_fS2_fjLj128EEEEELb0ELb0ELb0EEEvNS_9BwdParamsE)
        /*0cf8*/ 	.word	0x00000128


	//----- nvinfo : EIATTR_MIN_STACK_SIZE
	.align		4
.L_553:
        /*0cfc*/ 	.byte	0x04, 0x12
        /*0cfe*/ 	.short	(.L_555 - .L_554)
	.align		4
.L_554:
        /*0d00*/ 	.word	index@(_ZN10layer_norm31ln_parallel_residual_bwd_kernelINS_13Kernel_traitsI13__nv_bfloat16S2_fS2_fjLj1024ELj1ELj4ELj1ELj16ENS_18Kernel_traits_baseILj1024ES2_S2_fS2_fjLj128EEEEELb0ELb0ELb1EEEvNS_9BwdParamsE)
        /*0d04*/ 	.word	0x00000110


	//----- nvinfo : EIATTR_MIN_STACK_SIZE
	.align		4
.L_555:
        /*0d08*/ 	.byte	0x04, 0x12
        /*0d0a*/ 	.short	(.L_557 - .L_556)
	.align		4
.L_556:
        /*0d0c*/ 	.word	index@(_ZN10layer_norm31ln_parallel_residual_bwd_kernelINS_13Kernel_traitsI13__nv_bfloat16S2_fS2_fjLj1024ELj1ELj4ELj1ELj16ENS_18Kernel_traits_baseILj1024ES2_S2_fS2_fjLj128EEEEELb0ELb1ELb0EEEvNS_9BwdParamsE)
        /*0d10*/ 	.word	0x00000000


	//----- nvinfo : EIATTR_MIN_STACK_SIZE
	.align		4
.L_557:
        /*0d14*/ 	.byte	0x04, 0x12
        /*0d16*/ 	.short	(.L_559 - .L_558)
	.align		4
.L_558:
        /*0d18*/ 	.word	index@(_ZN10layer_norm31ln_parallel_residual_bwd_kernelINS_13Kernel_traitsI13__nv_bfloat16S2_fS2_fjLj1024ELj1ELj4ELj1ELj16ENS_18Kernel_traits_baseILj1024ES2_S2_fS2_fjLj128EEEEELb0ELb1ELb1EEEvNS_9BwdParamsE)
        /*0d1c*/ 	.word	0x00000000


	//----- nvinfo : EIATTR_MIN_STACK_SIZE
	.align		4
.L_559:
        /*0d20*/ 	.byte	0x04, 0x12
        /*0d22*/ 	.short	(.L_561 - .L_560)
	.align		4
.L_560:
        /*0d24*/ 	.word	index@(_ZN10layer_norm31ln_parallel_residual_bwd_kernelINS_13Kernel_traitsI13__nv_bfloat16S2_fS2_fjLj1024ELj1ELj4ELj1ELj16ENS_18Kernel_traits_baseILj1024ES2_S2_fS2_fjLj128EEEEELb1ELb0ELb0EEEvNS_9BwdParamsE)
        /*0d28*/ 	.word	0x00000168


	//----- nvinfo : EIATTR_MIN_STACK_SIZE
	.align		4
.L_561:
        /*0d2c*/ 	.byte	0x04, 0x12
        /*0d2e*/ 	.short	(.L_563 - .L_562)
	.align		4
.L_562:
        /*0d30*/ 	.word	index@(_ZN10layer_norm31ln_parallel_residual_bwd_kernelINS_13Kernel_traitsI13__nv_bfloat16S2_fS2_fjLj1024ELj1ELj4ELj1ELj16ENS_18Kernel_traits_baseILj1024ES2_S2_fS2_fjLj128EEEEELb1ELb0ELb1EEEvNS_9BwdParamsE)
        /*0d34*/ 	.word	0x00000148


	//----- nvinfo : EIATTR_MIN_STACK_SIZE
	.align		4
.L_563:
        /*0d38*/ 	.byte	0x04, 0x12
        /*0d3a*/ 	.short	(.L_565 - .L_564)
	.align		4
.L_564:
        /*0d3c*/ 	.word	index@(_ZN10layer_norm22ln_bwd_finalize_kernelINS_22Kernel_traits_finalizeILj1024E13__nv_bfloat16S2_fS2_fjLb0ELj1024ELj4ENS_18Kernel_traits_baseILj1024ES2_S2_fS2_fjLj1024EEEEELb0ELb0EEEvNS_9BwdParamsE)
        /*0d40*/ 	.word	0x00000000


	//----- nvinfo : EIATTR_MIN_STACK_SIZE
	.align		4
.L_565:
        /*0d44*/ 	.byte	0x04, 0x12
        /*0d46*/ 	.short	(.L_567 - .L_566)
	.align		4
.L_566:
        /*0d48*/ 	.word	index@(_ZN10layer_norm40ln_parallel_residual_bwd_finalize_kernelINS_22Kernel_traits_finalizeILj1024E13__nv_bfloat16S2_fS2_fjLb0ELj1024ELj4ENS_18Kernel_traits_baseILj1024ES2_S2_fS2_fjLj1024EEEEELb0EEEvNS_9BwdParamsE)
        /*0d4c*/ 	.word	0x00000000


	//----- nvinfo : EIATTR_MIN_STACK_SIZE
	.align		4
.L_567:
        /*0d50*/ 	.byte	0x04, 0x12
        /*0d52*/ 	.short	(.L_569 - .L_568)
	.align		4
.L_568:
        /*0d54*/ 	.word	index@(_ZN10layer_norm31ln_parallel_residual_bwd_kernelINS_13Kernel_traitsI13__nv_bfloat16S2_fS2_fjLj1024ELj1ELj4ELj1ELj16ENS_18Kernel_traits_baseILj1024ES2_S2_fS2_fjLj128EEEEELb1ELb1ELb0EEEvNS_9BwdParamsE)
        /*0d58*/ 	.word	0x00000000


	//----- nvinfo : EIATTR_MIN_STACK_SIZE
	.align		4
.L_569:
        /*0d5c*/ 	.byte	0x04, 0x12
        /*0d5e*/ 	.short	(.L_571 - .L_570)
	.align		4
.L_570:
        /*0d60*/ 	.word	index@(_ZN10layer_norm22ln_bwd_finalize_kernelINS_22Kernel_traits_finalizeILj1024E13__nv_bfloat16S2_fS2_fjLb0ELj1024ELj4ENS_18Kernel_traits_baseILj1024ES2_S2_fS2_fjLj1024EEEEELb0ELb1EEEvNS_9BwdParamsE)
        /*0d64*/ 	.word	0x00000000


	//----- nvinfo : EIATTR_MIN_STACK_SIZE
	.align		4
.L_571:
        /*0d68*/ 	.byte	0x04, 0x12
        /*0d6a*/ 	.short	(.L_573 - .L_572)
	.align		4
.L_572:
        /*0d6c*/ 	.word	index@(_ZN10layer_norm40ln_parallel_residual_bwd_finalize_kernelINS_22Kernel_traits_finalizeILj1024E13__nv_bfloat16S2_fS2_fjLb0ELj1024ELj4ENS_18Kernel_traits_baseILj1024ES2_S2_fS2_fjLj1024EEEEELb1EEEvNS_9BwdParamsE)
        /*0d70*/ 	.word	0x00000000


	//----- nvinfo : EIATTR_MIN_STACK_SIZE
	.align		4
.L_573:
        /*0d74*/ 	.byte	0x04, 0x12
        /*0d76*/ 	.short	(.L_575 - .L_574)
	.align		4
.L_574:
        /*0d78*/ 	.word	index@(_ZN10layer_norm31ln_parallel_residual_bwd_kernelINS_13Kernel_traitsI13__nv_bfloat16S2_fS2_fjLj1024ELj1ELj4ELj1ELj16ENS_18Kernel_traits_baseILj1024ES2_S2_fS2_fjLj128EEEEELb1ELb1ELb1EEEvNS_9BwdParamsE)
        /*0d7c*/ 	.word	0x00000000


	//----- nvinfo : EIATTR_MIN_STACK_SIZE
	.align		4
.L_575:
        /*0d80*/ 	.byte	0x04, 0x12
        /*0d82*/ 	.short	(.L_577 - .L_576)
	.align		4
.L_576:
        /*0d84*/ 	.word	index@(_ZN10layer_norm31ln_parallel_residual_bwd_kernelINS_13Kernel_traitsIf13__nv_bfloat16fS2_fjLj1024ELj1ELj4ELj1ELj16ENS_18Kernel_traits_baseILj1024EfS2_fS2_fjLj128EEEEELb0ELb0ELb0EEEvNS_9BwdParamsE)
        /*0d88*/ 	.word	0x00000128


	//----- nvinfo : EIATTR_MIN_STACK_SIZE
	.align		4
.L_577:
        /*0d8c*/ 	.byte	0x04, 0x12
        /*0d8e*/ 	.short	(.L_579 - .L_578)
	.align		4
.L_578:
        /*0d90*/ 	.word	index@(_ZN10layer_norm31ln_parallel_residual_bwd_kernelINS_13Kernel_traitsIf13__nv_bfloat16fS2_fjLj1024ELj1ELj4ELj1ELj16ENS_18Kernel_traits_baseILj1024EfS2_fS2_fjLj128EEEEELb0ELb0ELb1EEEvNS_9BwdParamsE)
        /*0d94*/ 	.word	0x00000108


	//----- nvinfo : EIATTR_MIN_STACK_SIZE
	.align		4
.L_579:
        /*0d98*/ 	.byte	0x04, 0x12
        /*0d9a*/ 	.short	(.L_581 - .L_580)
	.align		4
.L_580:
        /*0d9c*/ 	.word	index@(_ZN10layer_norm31ln_parallel_residual_bwd_kernelINS_13Kernel_traitsIf13__nv_bfloat16fS2_fjLj1024ELj1ELj4ELj1ELj16ENS_18Kernel_traits_baseILj1024EfS2_fS2_fjLj128EEEEELb0ELb1ELb0EEEvNS_9BwdParamsE)
        /*0da0*/ 	.word	0x00000000


	//----- nvinfo : EIATTR_MIN_STACK_SIZE
	.align		4
.L_581:
        /*0da4*/ 	.byte	0x04, 0x12
        /*0da6*/ 	.short	(.L_583 - .L_582)
	.align		4
.L_582:
        /*0da8*/ 	.word	index@(_ZN10layer_norm31ln_parallel_residual_bwd_kernelINS_13Kernel_traitsIf13__nv_bfloat16fS2_fjLj1024ELj1ELj4ELj1ELj16ENS_18Kernel_traits_baseILj1024EfS2_fS2_fjLj128EEEEELb0ELb1ELb1EEEvNS_9BwdParamsE)
        /*0dac*/ 	.word	0x00000000


	//----- nvinfo : EIATTR_MIN_STACK_SIZE
	.align		4
.L_583:
        /*0db0*/ 	.byte	0x04, 0x12
        /*0db2*/ 	.short	(.L_585 - .L_584)
	.align		4
.L_584:
        /*0db4*/ 	.word	index@(_ZN10layer_norm31ln_parallel_residual_bwd_kernelINS_13Kernel_traitsIf13__nv_bfloat16fS2_fjLj1024ELj1ELj4ELj1ELj16ENS_18Kernel_traits_baseILj1024EfS2_fS2_fjLj128EEEEELb1ELb0ELb0EEEvNS_9BwdParamsE)
        /*0db8*/ 	.word	0x00000168


	//----- nvinfo : EIATTR_MIN_STACK_SIZE
	.align		4
.L_585:
        /*0dbc*/ 	.byte	0x04, 0x12
        /*0dbe*/ 	.short	(.L_587 - .L_586)
	.align		4
.L_586:
        /*0dc0*/ 	.word	index@(_ZN10layer_norm31ln_parallel_residual_bwd_kernelINS_13Kernel_traitsIf13__nv_bfloat16fS2_fjLj1024ELj1ELj4ELj1ELj16ENS_18Kernel_traits_baseILj1024EfS2_fS2_fjLj128EEEEELb1ELb0ELb1EEEvNS_9BwdParamsE)
        /*0dc4*/ 	.word	0x00000150


	//----- nvinfo : EIATTR_MIN_STACK_SIZE
	.align		4
.L_587:
        /*0dc8*/ 	.byte	0x04, 0x12
        /*0dca*/ 	.short	(.L_589 - .L_588)
	.align		4
.L_588:
        /*0dcc*/ 	.word	index@(_ZN10layer_norm22ln_bwd_finalize_kernelINS_22Kernel_traits_finalizeILj1024Ef13__nv_bfloat16fS2_fjLb0ELj1024ELj4ENS_18Kernel_traits_baseILj1024EfS2_fS2_fjLj1024EEEEELb0ELb0EEEvNS_9BwdParamsE)
        /*0dd0*/ 	.word	0x00000000


	//----- nvinfo : EIATTR_MIN_STACK_SIZE
	.align		4
.L_589:
        /*0dd4*/ 	.byte	0x04, 0x12
        /*0dd6*/ 	.short	(.L_591 - .L_590)
	.align		4
.L_590:
        /*0dd8*/ 	.word	index@(_ZN10layer_norm40ln_parallel_residual_bwd_finalize_kernelINS_22Kernel_traits_finalizeILj1024Ef13__nv_bfloat16fS2_fjLb0ELj1024ELj4ENS_18Kernel_traits_baseILj1024EfS2_fS2_fjLj1024EEEEELb0EEEvNS_9BwdParamsE)
        /*0ddc*/ 	.word	0x00000000


	//----- nvinfo : EIATTR_MIN_STACK_SIZE
	.align		4
.L_591:
        /*0de0*/ 	.byte	0x04, 0x12
        /*0de2*/ 	.short	(.L_593 - .L_592)
	.align		4
.L_592:
        /*0de4*/ 	.word	index@(_ZN10layer_norm31ln_parallel_residual_bwd_kernelINS_13Kernel_traitsIf13__nv_bfloat16fS2_fjLj1024ELj1ELj4ELj1ELj16ENS_18Kernel_traits_baseILj1024EfS2_fS2_fjLj128EEEEELb1ELb1ELb0EEEvNS_9BwdParamsE)
        /*0de8*/ 	.word	0x00000000


	//----- nvinfo : EIATTR_MIN_STACK_SIZE
	.align		4
.L_593:
        /*0dec*/ 	.byte	0x04, 0x12
        /*0dee*/ 	.short	(.L_595 - .L_594)
	.align		4
.L_594:
        /*0df0*/ 	.word	index@(_ZN10layer_norm22ln_bwd_finalize_kernelINS_22Kernel_traits_finalizeILj1024Ef13__nv_bfloat16fS2_fjLb0ELj1024ELj4ENS_18Kernel_traits_baseILj1024EfS2_fS2_fjLj1024EEEEELb0ELb1EEEvNS_9BwdParamsE)
        /*0df4*/ 	.word	0x00000000


	//----- nvinfo : EIATTR_MIN_STACK_SIZE
	.align		4
.L_595:
        /*0df8*/ 	.byte	0x04, 0x12
        /*0dfa*/ 	.short	(.L_597 - .L_596)
	.align		4
.L_596:
        /*0dfc*/ 	.word	index@(_ZN10layer_norm40ln_parallel_residual_bwd_finalize_kernelINS_22Kernel_traits_finalizeILj1024Ef13__nv_bfloat16fS2_fjLb0ELj1024ELj4ENS_18Kernel_traits_baseILj1024EfS2_fS2_fjLj1024EEEEELb1EEEvNS_9BwdParamsE)
        /*0e00*/ 	.word	0x00000000


	//----- nvinfo : EIATTR_MIN_STACK_SIZE
	.align		4
.L_597:
        /*0e04*/ 	.byte	0x04, 0x12
        /*0e06*/ 	.short	(.L_599 - .L_598)
	.align		4
.L_598:
        /*0e08*/ 	.word	index@(_ZN10layer_norm31ln_parallel_residual_bwd_kernelINS_13Kernel_traitsIf13__nv_bfloat16fS2_fjLj1024ELj1ELj4ELj1ELj16ENS_18Kernel_traits_baseILj1024EfS2_fS2_fjLj128EEEEELb1ELb1ELb1EEEvNS_9BwdParamsE)
        /*0e0c*/ 	.word	0x00000000


	//----- nvinfo : EIATTR_MIN_STACK_SIZE
	.align		4
.L_599:
        /*0e10*/ 	.byte	0x04, 0x12
        /*0e12*/ 	.short	(.L_601 - .L_600)
	.align		4
.L_600:
        /*0e14*/ 	.word	index@(_ZN10layer_norm31ln_parallel_residual_bwd_kernelINS_13Kernel_traitsIf6__halfS2_S2_fjLj1024ELj1ELj4ELj1ELj16ENS_18Kernel_traits_baseILj1024EfS2_S2_S2_fjLj128EEEEELb0ELb0ELb0EEEvNS_9BwdParamsE)
        /*0e18*/ 	.word	0x000000c8


	//----- nvinfo : EIATTR_MIN_STACK_SIZE
	.align		4
.L_601:
        /*0e1c*/ 	.byte	0x04, 0x12
        /*0e1e*/ 	.short	(.L_603 - .L_602)
	.align		4
.L_602:
        /*0e20*/ 	.word	index@(_ZN10layer_norm31ln_parallel_residual_bwd_kernelINS_13Kernel_traitsIf6__halfS2_S2_fjLj1024ELj1ELj4ELj1ELj16ENS_18Kernel_traits_baseILj1024EfS2_S2_S2_fjLj128EEEEELb0ELb0ELb1EEEvNS_9BwdParamsE)
        /*0e24*/ 	.word	0x000000a8


	//----- nvinfo : EIATTR_MIN_STACK_SIZE
	.align		4
.L_603:
        /*0e28*/ 	.byte	0x04, 0x12
        /*0e2a*/ 	.short	(.L_605 - .L_604)
	.align		4
.L_604:
        /*0e2c*/ 	.word	index@(_ZN10layer_norm31ln_parallel_residual_bwd_kernelINS_13Kernel_traitsIf6__halfS2_S2_fjLj1024ELj1ELj4ELj1ELj16ENS_18Kernel_traits_baseILj1024EfS2_S2_S2_fjLj128EEEEELb0ELb1ELb0EEEvNS_9BwdParamsE)
        /*0e30*/ 	.word	0x00000000


	//----- nvinfo : EIATTR_MIN_STACK_SIZE
	.align		4
.L_605:
        /*0e34*/ 	.byte	0x04, 0x12
        /*0e36*/ 	.short	(.L_607 - .L_606)
	.align		4
.L_606:
        /*0e38*/ 	.word	index@(_ZN10layer_norm31ln_parallel_residual_bwd_kernelINS_13Kernel_traitsIf6__halfS2_S2_fjLj1024ELj1ELj4ELj1ELj16ENS_18Kernel_traits_baseILj1024EfS2_S2_S2_fjLj128EEEEELb0ELb1ELb1EEEvNS_9BwdParamsE)
        /*0e3c*/ 	.word	0x00000018


	//----- nvinfo : EIATTR_MIN_STACK_SIZE
	.align		4
.L_607:
        /*0e40*/ 	.byte	0x04, 0x12
        /*0e42*/ 	.short	(.L_609 - .L_608)
	.align		4
.L_608:
        /*0e44*/ 	.word	index@(_ZN10layer_norm31ln_parallel_residual_bwd_kernelINS_13Kernel_traitsIf6__halfS2_S2_fjLj1024ELj1ELj4ELj1ELj16ENS_18Kernel_traits_baseILj1024EfS2_S2_S2_fjLj128EEEEELb1ELb0ELb0EEEvNS_9BwdParamsE)
        /*0e48*/ 	.word	0x00000108


	//----- nvinfo : EIATTR_MIN_STACK_SIZE
	.align		4
.L_609:
        /*0e4c*/ 	.byte	0x04, 0x12
        /*0e4e*/ 	.short	(.L_611 - .L_610)
	.align		4
.L_610:
        /*0e50*/ 	.word	index@(_ZN10layer_norm31ln_parallel_residual_bwd_kernelINS_13Kernel_traitsIf6__halfS2_S2_fjLj1024ELj1ELj4ELj1ELj16ENS_18Kernel_traits_baseILj1024EfS2_S2_S2_fjLj128EEEEELb1ELb0ELb1EEEvNS_9BwdParamsE)
        /*0e54*/ 	.word	0x000000f0


	//----- nvinfo : EIATTR_MIN_STACK_SIZE
	.align		4
.L_611:
        /*0e58*/ 	.byte	0x04, 0x12
        /*0e5a*/ 	.short	(.L_613 - .L_612)
	.align		4
.L_612:
        /*0e5c*/ 	.word	index@(_ZN10layer_norm22ln_bwd_finalize_kernelINS_22Kernel_traits_finalizeILj1024Ef6__halfS2_S2_fjLb0ELj1024ELj4ENS_18Kernel_traits_baseILj1024EfS2_S2_S2_fjLj1024EEEEELb0ELb0EEEvNS_9BwdParamsE)
        /*0e60*/ 	.word	0x00000000


	//----- nvinfo : EIATTR_MIN_STACK_SIZE
	.align		4
.L_613:
        /*0e64*/ 	.byte	0x04, 0x12
        /*0e66*/ 	.short	(.L_615 - .L_614)
	.align		4
.L_614:
        /*0e68*/ 	.word	index@(_ZN10layer_norm40ln_parallel_residual_bwd_finalize_kernelINS_22Kernel_traits_finalizeILj1024Ef6__halfS2_S2_fjLb0ELj1024ELj4ENS_18Kernel_traits_baseILj1024EfS2_S2_S2_fjLj1024EEEEELb0EEEvNS_9BwdParamsE)
        /*0e6c*/ 	.word	0x00000000


	//----- nvinfo : EIATTR_MIN_STACK_SIZE
	.align		4
.L_615:
        /*0e70*/ 	.byte	0x04, 0x12
        /*0e72*/ 	.short	(.L_617 - .L_616)
	.align		4
.L_616:
        /*0e74*/ 	.word	index@(_ZN10layer_norm31ln_parallel_residual_bwd_kernelINS_13Kernel_traitsIf6__halfS2_S2_fjLj1024ELj1ELj4ELj1ELj16ENS_18Kernel_traits_baseILj1024EfS2_S2_S2_fjLj128EEEEELb1ELb1ELb0EEEvNS_9BwdParamsE)
        /*0e78*/ 	.word	0x00000000


	//----- nvinfo : EIATTR_MIN_STACK_SIZE
	.align		4
.L_617:
        /*0e7c*/ 	.byte	0x04, 0x12
        /*0e7e*/ 	.short	(.L_619 - .L_618)
	.align		4
.L_618:
        /*0e80*/ 	.word	index@(_ZN10layer_norm22ln_bwd_finalize_kernelINS_22Kernel_traits_finalizeILj1024Ef6__halfS2_S2_fjLb0ELj1024ELj4ENS_18Kernel_traits_baseILj1024EfS2_S2_S2_fjLj1024EEEEELb0ELb1EEEvNS_9BwdParamsE)
        /*0e84*/ 	.word	0x00000000


	//----- nvinfo : EIATTR_MIN_STACK_SIZE
	.align		4
.L_619:
        /*0e88*/ 	.byte	0x04, 0x12
        /*0e8a*/ 	.short	(.L_621 - .L_620)
	.align		4
.L_620:
        /*0e8c*/ 	.word	index@(_ZN10layer_norm40ln_parallel_residual_bwd_finalize_kernelINS_22Kernel_traits_finalizeILj1024Ef6__halfS2_S2_fjLb0ELj1024ELj4ENS_18Kernel_traits_baseILj1024EfS2_S2_S2_fjLj1024EEEEELb1EEEvNS_9BwdParamsE)
        /*0e90*/ 	.word	0x00000000


	//----- nvinfo : EIATTR_MIN_STACK_SIZE
	.align		4
.L_621:
        /*0e94*/ 	.byte	0x04, 0x12
        /*0e96*/ 	.short	(.L_623 - .L_622)
	.align		4
.L_622:
        /*0e98*/ 	.word	index@(_ZN10layer_norm31ln_parallel_residual_bwd_kernelINS_13Kernel_traitsIf6__halfS2_S2_fjLj1024ELj1ELj4ELj1ELj16ENS_18Kernel_traits_baseILj1024EfS2_S2_S2_fjLj128EEEEELb1ELb1ELb1EEEvNS_9BwdParamsE)
        /*0e9c*/ 	.word	0x00000000


	//----- nvinfo : EIATTR_MIN_STACK_SIZE
	.align		4
.L_623:
        /*0ea0*/ 	.byte	0x04, 0x12
        /*0ea2*/ 	.short	(.L_625 - .L_624)
	.align		4
.L_624:
        /*0ea4*/ 	.word	index@(_ZN10layer_norm31ln_parallel_residual_bwd_kernelINS_13Kernel_traitsI6__halfS2_fS2_fjLj1024ELj1ELj4ELj1ELj16ENS_18Kernel_traits_baseILj1024ES2_S2_fS2_fjLj128EEEEELb0ELb0ELb0EEEvNS_9BwdParamsE)
        /*0ea8*/ 	.word	0x000000a8


	//----- nvinfo : EIATTR_MIN_STACK_SIZE
	.align		4
.L_625:
        /*0eac*/ 	.byte	0x04, 0x12
        /*0eae*/ 	.short	(.L_627 - .L_626)
	.align		4
.L_626:
        /*0eb0*/ 	.word	index@(_ZN10layer_norm31ln_parallel_residual_bwd_kernelINS_13Kernel_traitsI6__halfS2_fS2_fjLj1024ELj1ELj4ELj1ELj16ENS_18Kernel_traits_baseILj1024ES2_S2_fS2_fjLj128EEEEELb0ELb0ELb1EEEvNS_9BwdParamsE)
        /*0eb4*/ 	.word	0x00000100


	//----- nvinfo : EIATTR_MIN_STACK_SIZE
	.align		4
.L_627:
        /*0eb8*/ 	.byte	0x04, 0x12
        /*0eba*/ 	.short	(.L_629 - .L_628)
	.align		4
.L_628:
        /*0ebc*/ 	.word	index@(_ZN10layer_norm31ln_parallel_residual_bwd_kernelINS_13Kernel_traitsI6__halfS2_fS2_fjLj1024ELj1ELj4ELj1ELj16ENS_18Kernel_traits_baseILj1024ES2_S2_fS2_fjLj128EEEEELb0ELb1ELb0EEEvNS_9BwdParamsE)
        /*0ec0*/ 	.word	0x00000000


	//----- nvinfo : EIATTR_MIN_STACK_SIZE
	.align		4
.L_629:
        /*0ec4*/ 	.byte	0x04, 0x12
        /*0ec6*/ 	.short	(.L_631 - .L_630)
	.align		4
.L_630:
        /*0ec8*/ 	.word	index@(_ZN10layer_norm31ln_parallel_residual_bwd_kernelINS_13Kernel_traitsI6__halfS2_fS2_fjLj1024ELj1ELj4ELj1ELj16ENS_18Kernel_traits_baseILj1024ES2_S2_fS2_fjLj128EEEEELb0ELb1ELb1EEEvNS_9BwdParamsE)
        /*0ecc*/ 	.word	0x00000000


	//----- nvinfo : EIATTR_MIN_STACK_SIZE
	.align		4
.L_631:
        /*0ed0*/ 	.byte	0x04, 0x12
        /*0ed2*/ 	.short	(.L_633 - .L_632)
	.align		4
.L_632:
        /*0ed4*/ 	.word	index@(_ZN10layer_norm31ln_parallel_residual_bwd_kernelINS_13Kernel_traitsI6__halfS2_fS2_fjLj1024ELj1ELj4ELj1ELj16ENS_18Kernel_traits_baseILj1024ES2_S2_fS2_fjLj128EEEEELb1ELb0ELb0EEEvNS_9BwdParamsE)
        /*0ed8*/ 	.word	0x000000e8


	//----- nvinfo : EIATTR_MIN_STACK_SIZE
	.align		4
.L_633:
        /*0edc*/ 	.byte	0x04, 0x12
        /*0ede*/ 	.short	(.L_635 - .L_634)
	.align		4
.L_634:
        /*0ee0*/ 	.word	index@(_ZN10layer_norm31ln_parallel_residual_bwd_kernelINS_13Kernel_traitsI6__halfS2_fS2_fjLj1024ELj1ELj4ELj1ELj16ENS_18Kernel_traits_baseILj1024ES2_S2_fS2_fjLj128EEEEELb1ELb0ELb1EEEvNS_9BwdParamsE)
        /*0ee4*/ 	.word	0x00000150


	//----- nvinfo : EIATTR_MIN_STACK_SIZE
	.align		4
.L_635:
        /*0ee8*/ 	.byte	0x04, 0x12
        /*0eea*/ 	.short	(.L_637 - .L_636)
	.align		4
.L_636:
        /*0eec*/ 	.word	index@(_ZN10layer_norm22ln_bwd_finalize_kernelINS_22Kernel_traits_finalizeILj1024E6__halfS2_fS2_fjLb0ELj1024ELj4ENS_18Kernel_traits_baseILj1024ES2_S2_fS2_fjLj1024EEEEELb0ELb0EEEvNS_9BwdParamsE)
        /*0ef0*/ 	.word	0x00000000


	//----- nvinfo : EIATTR_MIN_STACK_SIZE
	.align		4
.L_637:
        /*0ef4*/ 	.byte	0x04, 0x12
        /*0ef6*/ 	.short	(.L_639 - .L_638)
	.align		4
.L_638:
        /*0ef8*/ 	.word	index@(_ZN10layer_norm40ln_parallel_residual_bwd_finalize_kernelINS_22Kernel_traits_finalizeILj1024E6__halfS2_fS2_fjLb0ELj1024ELj4ENS_18Kernel_traits_baseILj1024ES2_S2_fS2_fjLj1024EEEEELb0EEEvNS_9BwdParamsE)
        /*0efc*/ 	.word	0x00000000


	//----- nvinfo : EIATTR_MIN_STACK_SIZE
	.align		4
.L_639:
        /*0f00*/ 	.byte	0x04, 0x12
        /*0f02*/ 	.short	(.L_641 - .L_640)
	.align		4
.L_640:
        /*0f04*/ 	.word	index@(_ZN10layer_norm31ln_parallel_residual_bwd_kernelINS_13Kernel_traitsI6__halfS2_fS2_fjLj1024ELj1ELj4ELj1ELj16ENS_18Kernel_traits_baseILj1024ES2_S2_fS2_fjLj128EEEEELb1ELb1ELb0EEEvNS_9BwdParamsE)
        /*0f08*/ 	.word	0x00000000


	//----- nvinfo : EIATTR_MIN_STACK_SIZE
	.align		4
.L_641:
        /*0f0c*/ 	.byte	0x04, 0x12
        /*0f0e*/ 	.short	(.L_643 - .L_642)
	.align		4
.L_642:
        /*0f10*/ 	.word	index@(_ZN10layer_norm22ln_bwd_finalize_kernelINS_22Kernel_traits_finalizeILj1024E6__halfS2_fS2_fjLb0ELj1024ELj4ENS_18Kernel_traits_baseILj1024ES2_S2_fS2_fjLj1024EEEEELb0ELb1EEEvNS_9BwdParamsE)
        /*0f14*/ 	.word	0x00000000


	//----- nvinfo : EIATTR_MIN_STACK_SIZE
	.align		4
.L_643:
        /*0f18*/ 	.byte	0x04, 0x12
        /*0f1a*/ 	.short	(.L_645 - .L_644)
	.align		4
.L_644:
        /*0f1c*/ 	.word	index@(_ZN10layer_norm40ln_parallel_residual_bwd_finalize_kernelINS_22Kernel_traits_finalizeILj1024E6__halfS2_fS2_fjLb0ELj1024ELj4ENS_18Kernel_traits_baseILj1024ES2_S2_fS2_fjLj1024EEEEELb1EEEvNS_9BwdParamsE)
        /*0f20*/ 	.word	0x00000000


	//----- nvinfo : EIATTR_MIN_STACK_SIZE
	.align		4
.L_645:
        /*0f24*/ 	.byte	0x04, 0x12
        /*0f26*/ 	.short	(.L_647 - .L_646)
	.align		4
.L_646:
        /*0f28*/ 	.word	index@(_ZN10layer_norm31ln_parallel_residual_bwd_kernelINS_13Kernel_traitsI6__halfS2_fS2_fjLj1024ELj1ELj4ELj1ELj16ENS_18Kernel_traits_baseILj1024ES2_S2_fS2_fjLj128EEEEELb1ELb1ELb1EEEvNS_9BwdParamsE)
        /*0f2c*/ 	.word	0x00000000


	//----- nvinfo : EIATTR_MIN_STACK_SIZE
	.align		4
.L_647:
        /*0f30*/ 	.byte	0x04, 0x12
        /*0f32*/ 	.short	(.L_649 - .L_648)
	.align		4
.L_648:
        /*0f34*/ 	.word	index@(_ZN10layer_norm31ln_parallel_residual_bwd_kernelINS_13Kernel_traitsIf6__halffS2_fjLj1024ELj1ELj4ELj1ELj16ENS_18Kernel_traits_baseILj1024EfS2_fS2_fjLj128EEEEELb0ELb0ELb0EEEvNS_9BwdParamsE)
        /*0f38*/ 	.word	0x00000128


	//----- nvinfo : EIATTR_MIN_STACK_SIZE
	.align		4
.L_649:
        /*0f3c*/ 	.byte	0x04, 0x12
        /*0f3e*/ 	.short	(.L_651 - .L_650)
	.align		4
.L_650:
        /*0f40*/ 	.word	index@(_ZN10layer_norm31ln_parallel_residual_bwd_kernelINS_13Kernel_traitsIf6__halffS2_fjLj1024ELj1ELj4ELj1ELj16ENS_18Kernel_traits_baseILj1024EfS2_fS2_fjLj128EEEEELb0ELb0ELb1EEEvNS_9BwdParamsE)
        /*0f44*/ 	.word	0x00000108


	//----- nvinfo : EIATTR_MIN_STACK_SIZE
	.align		4
.L_651:
        /*0f48*/ 	.byte	0x04, 0x12
        /*0f4a*/ 	.short	(.L_653 - .L_652)
	.align		4
.L_652:
        /*0f4c*/ 	.word	index@(_ZN10layer_norm31ln_parallel_residual_bwd_kernelINS_13Kernel_traitsIf6__halffS2_fjLj1024ELj1ELj4ELj1ELj16ENS_18Kernel_traits_baseILj1024EfS2_fS2_fjLj128EEEEELb0ELb1ELb0EEEvNS_9BwdParamsE)
        /*0f50*/ 	.word	0x00000000


	//----- nvinfo : EIATTR_MIN_STACK_SIZE
	.align		4
.L_653:
        /*0f54*/ 	.byte	0x04, 0x12
        /*0f56*/ 	.short	(.L_655 - .L_654)
	.align		4
.L_654:
        /*0f58*/ 	.word	index@(_ZN10layer_norm31ln_parallel_residual_bwd_kernelINS_13Kernel_traitsIf6__halffS2_fjLj1024ELj1ELj4ELj1ELj16ENS_18Kernel_traits_baseILj1024EfS2_fS2_fjLj128EEEEELb0ELb1ELb1EEEvNS_9BwdParamsE)
        /*0f5c*/ 	.word	0x00000000


	//----- nvinfo : EIATTR_MIN_STACK_SIZE
	.align		4
.L_655:
        /*0f60*/ 	.byte	0x04, 0x12
        /*0f62*/ 	.short	(.L_657 - .L_656)
	.align		4
.L_656:
        /*0f64*/ 	.word	index@(_ZN10layer_norm31ln_parallel_residual_bwd_kernelINS_13Kernel_traitsIf6__halffS2_fjLj1024ELj1ELj4ELj1ELj16ENS_18Kernel_traits_baseILj1024EfS2_fS2_fjLj128EEEEELb1ELb0ELb0EEEvNS_9BwdParamsE)
        /*0f68*/ 	.word	0x00000168


	//----- nvinfo : EIATTR_MIN_STACK_SIZE
	.align		4
.L_657:
        /*0f6c*/ 	.byte	0x04, 0x12
        /*0f6e*/ 	.short	(.L_659 - .L_658)
	.align		4
.L_658:
        /*0f70*/ 	.word	index@(_ZN10layer_norm31ln_parallel_residual_bwd_kernelINS_13Kernel_traitsIf6__halffS2_fjLj1024ELj1ELj4ELj1ELj16ENS_18Kernel_traits_baseILj1024EfS2_fS2_fjLj128EEEEELb1ELb0ELb1EEEvNS_9BwdParamsE)
        /*0f74*/ 	.word	0x00000150


	//----- nvinfo : EIATTR_MIN_STACK_SIZE
	.align		4
.L_659:
        /*0f78*/ 	.byte	0x04, 0x12
        /*0f7a*/ 	.short	(.L_661 - .L_660)
	.align		4
.L_660:
        /*0f7c*/ 	.word	index@(_ZN10layer_norm22ln_bwd_finalize_kernelINS_22Kernel_traits_finalizeILj1024Ef6__halffS2_fjLb0ELj1024ELj4ENS_18Kernel_traits_baseILj1024EfS2_fS2_fjLj1024EEEEELb0ELb0EEEvNS_9BwdParamsE)
        /*0f80*/ 	.word	0x00000000


	//----- nvinfo : EIATTR_MIN_STACK_SIZE
	.align		4
.L_661:
        /*0f84*/ 	.byte	0x04, 0x12
        /*0f86*/ 	.short	(.L_663 - .L_662)
	.align		4
.L_662:
        /*0f88*/ 	.word	index@(_ZN10layer_norm40ln_parallel_residual_bwd_finalize_kernelINS_22Kernel_traits_finalizeILj1024Ef6__halffS2_fjLb0ELj1024ELj4ENS_18Kernel_traits_baseILj1024EfS2_fS2_fjLj1024EEEEELb0EEEvNS_9BwdParamsE)
        /*0f8c*/ 	.word	0x00000000


	//----- nvinfo : EIATTR_MIN_STACK_SIZE
	.align		4
.L_663:
        /*0f90*/ 	.byte	0x04, 0x12
        /*0f92*/ 	.short	(.L_665 - .L_664)
	.align		4
.L_664:
        /*0f94*/ 	.word	index@(_ZN10layer_norm31ln_parallel_residual_bwd_kernelINS_13Kernel_traitsIf6__halffS2_fjLj1024ELj1ELj4ELj1ELj16ENS_18Kernel_traits_baseILj1024EfS2_fS2_fjLj128EEEEELb1ELb1ELb0EEEvNS_9BwdParamsE)
        /*0f98*/ 	.word	0x00000000


	//----- nvinfo : EIATTR_MIN_STACK_SIZE
	.align		4
.L_665:
        /*0f9c*/ 	.byte	0x04, 0x12
        /*0f9e*/ 	.short	(.L_667 - .L_666)
	.align		4
.L_666:
        /*0fa0*/ 	.word	index@(_ZN10layer_norm22ln_bwd_finalize_kernelINS_22Kernel_traits_finalizeILj1024Ef6__halffS2_fjLb0ELj1024ELj4ENS_18Kernel_traits_baseILj1024EfS2_fS2_fjLj1024EEEEELb0ELb1EEEvNS_9BwdParamsE)
        /*0fa4*/ 	.word	0x00000000


	//----- nvinfo : EIATTR_MIN_STACK_SIZE
	.align		4
.L_667:
        /*0fa8*/ 	.byte	0x04, 0x12
        /*0faa*/ 	.short	(.L_669 - .L_668)
	.align		4
.L_668:
        /*0fac*/ 	.word	index@(_ZN10layer_norm40ln_parallel_residual_bwd_finalize_kernelINS_22Kernel_traits_finalizeILj1024Ef6__halffS2_fjLb0ELj1024ELj4ENS_18Kernel_traits_baseILj1024EfS2_fS2_fjLj1024EEEEELb1EEEvNS_9BwdParamsE)
        /*0fb0*/ 	.word	0x00000000


	//----- nvinfo : EIATTR_MIN_STACK_SIZE
	.align		4
.L_669:
        /*0fb4*/ 	.byte	0x04, 0x12
        /*0fb6*/ 	.short	(.L_671 - .L_670)
	.align		4
.L_670:
        /*0fb8*/ 	.word	index@(_ZN10layer_norm31ln_parallel_residual_bwd_kernelINS_13Kernel_traitsIf6__halffS2_fjLj1024ELj1ELj4ELj1ELj16ENS_18Kernel_traits_baseILj1024EfS2_fS2_fjLj128EEEEELb1ELb1ELb1EEEvNS_9BwdParamsE)
        /*0fbc*/ 	.word	0x00000000


	//----- nvinfo : EIATTR_MIN_STACK_SIZE
	.align		4
.L_671:
        /*0fc0*/ 	.byte	0x04, 0x12
        /*0fc2*/ 	.short	(.L_673 - .L_672)
	.align		4
.L_672:
        /*0fc4*/ 	.word	index@(_ZN10layer_norm31ln_parallel_residual_bwd_kernelINS_13Kernel_traitsI6__halfffffjLj1024ELj1ELj4ELj1ELj16ENS_18Kernel_traits_baseILj1024ES2_ffffjLj128EEEEELb0ELb0ELb0EEEvNS_9BwdParamsE)
        /*0fc8*/ 	.word	0x00000090


	//----- nvinfo : EIATTR_MIN_STACK_SIZE
	.align		4
.L_673:
        /*0fcc*/ 	.byte	0x04, 0x12
        /*0fce*/ 	.short	(.L_675 - .L_674)
	.align		4
.L_674:
        /*0fd0*/ 	.word	index@(_ZN10layer_norm31ln_parallel_residual_bwd_kernelINS_13Kernel_traitsI6__halfffffjLj1024ELj1ELj4ELj1ELj16ENS_18Kernel_traits_baseILj1024ES2_ffffjLj128EEEEELb0ELb0ELb1EEEvNS_9BwdParamsE)
        /*0fd4*/ 	.word	0x00000138


	//----- nvinfo : EIATTR_MIN_STACK_SIZE
	.align		4
.L_675:
        /*0fd8*/ 	.byte	0x04, 0x12
        /*0fda*/ 	.short	(.L_677 - .L_676)
	.align		4
.L_676:
        /*0fdc*/ 	.word	index@(_ZN10layer_norm31ln_parallel_residual_bwd_kernelINS_13Kernel_traitsI6__halfffffjLj1024ELj1ELj4ELj1ELj16ENS_18Kernel_traits_baseILj1024ES2_ffffjLj128EEEEELb0ELb1ELb0EEEvNS_9BwdParamsE)
        /*0fe0*/ 	.word	0x00000000


	//----- nvinfo : EIATTR_MIN_STACK_SIZE
	.align		4
.L_677:
        /*0fe4*/ 	.byte	0x04, 0x12
        /*0fe6*/ 	.short	(.L_679 - .L_678)
	.align		4
.L_678:
        /*0fe8*/ 	.word	index@(_ZN10layer_norm31ln_parallel_residual_bwd_kernelINS_13Kernel_traitsI6__halfffffjLj1024ELj1ELj4ELj1ELj16ENS_18Kernel_traits_baseILj1024ES2_ffffjLj128EEEEELb0ELb1ELb1EEEvNS_9BwdParamsE)
        /*0fec*/ 	.word	0x00000028


	//----- nvinfo : EIATTR_MIN_STACK_SIZE
	.align		4
.L_679:
        /*0ff0*/ 	.byte	0x04, 0x12
        /*0ff2*/ 	.short	(.L_681 - .L_680)
	.align		4
.L_680:
        /*0ff4*/ 	.word	index@(_ZN10layer_norm31ln_parallel_residual_bwd_kernelINS_13Kernel_traitsI6__halfffffjLj1024ELj1ELj4ELj1ELj16ENS_18Kernel_traits_baseILj1024ES2_ffffjLj128EEEEELb1ELb0ELb0EEEvNS_9BwdParamsE)
        /*0ff8*/ 	.word	0x000000c8


	//----- nvinfo : EIATTR_MIN_STACK_SIZE
	.align		4
.L_681:
        /*0ffc*/ 	.byte	0x04, 0x12
        /*0ffe*/ 	.short	(.L_683 - .L_682)
	.align		4
.L_682:
        /*1000*/ 	.word	index@(_ZN10layer_norm31ln_parallel_residual_bwd_kernelINS_13Kernel_traitsI6__halfffffjLj1024ELj1ELj4ELj1ELj16ENS_18Kernel_traits_baseILj1024ES2_ffffjLj128EEEEELb1ELb0ELb1EEEvNS_9BwdParamsE)
        /*1004*/ 	.word	0x00000150


	//----- nvinfo : EIATTR_MIN_STACK_SIZE
	.align		4
.L_683:
        /*1008*/ 	.byte	0x04, 0x12
        /*100a*/ 	.short	(.L_685 - .L_684)
	.align		4
.L_684:
        /*100c*/ 	.word	index@(_ZN10layer_norm22ln_bwd_finalize_kernelINS_22Kernel_traits_finalizeILj1024E6__halfffffjLb0ELj1024ELj4ENS_18Kernel_traits_baseILj1024ES2_ffffjLj1024EEEEELb0ELb0EEEvNS_9BwdParamsE)
        /*1010*/ 	.word	0x00000000


	//----- nvinfo : EIATTR_MIN_STACK_SIZE
	.align		4
.L_685:
        /*1014*/ 	.byte	0x04, 0x12
        /*1016*/ 	.short	(.L_687 - .L_686)
	.align		4
.L_686:
        /*1018*/ 	.word	index@(_ZN10layer_norm40ln_parallel_residual_bwd_finalize_kernelINS_22Kernel_traits_finalizeILj1024E6__halfffffjLb0ELj1024ELj4ENS_18Kernel_traits_baseILj1024ES2_ffffjLj1024EEEEELb0EEEvNS_9BwdParamsE)
        /*101c*/ 	.word	0x00000000


	//----- nvinfo : EIATTR_MIN_STACK_SIZE
	.align		4
.L_687:
        /*1020*/ 	.byte	0x04, 0x12
        /*1022*/ 	.short	(.L_689 - .L_688)
	.align		4
.L_688:
        /*1024*/ 	.word	index@(_ZN10layer_norm31ln_parallel_residual_bwd_kernelINS_13Kernel_traitsI6__halfffffjLj1024ELj1ELj4ELj1ELj16ENS_18Kernel_traits_baseILj1024ES2_ffffjLj128EEEEELb1ELb1ELb0EEEvNS_9BwdParamsE)
        /*1028*/ 	.word	0x00000000


	//----- nvinfo : EIATTR_MIN_STACK_SIZE
	.align		4
.L_689:
        /*102c*/ 	.byte	0x04, 0x12
        /*102e*/ 	.short	(.L_691 - .L_690)
	.align		4
.L_690:
        /*1030*/ 	.word	index@(_ZN10layer_norm22ln_bwd_finalize_kernelINS_22Kernel_traits_finalizeILj1024E6__halfffffjLb0ELj1024ELj4ENS_18Kernel_traits_baseILj1024ES2_ffffjLj1024EEEEELb0ELb1EEEvNS_9BwdParamsE)
        /*1034*/ 	.word	0x00000000


	//----- nvinfo : EIATTR_MIN_STACK_SIZE
	.align		4
.L_691:
        /*1038*/ 	.byte	0x04, 0x12
        /*103a*/ 	.short	(.L_693 - .L_692)
	.align		4
.L_692:
        /*103c*/ 	.word	index@(_ZN10layer_norm40ln_parallel_residual_bwd_finalize_kernelINS_22Kernel_traits_finalizeILj1024E6__halfffffjLb0ELj1024ELj4ENS_18Kernel_traits_baseILj1024ES2_ffffjLj1024EEEEELb1EEEvNS_9BwdParamsE)
        /*1040*/ 	.word	0x00000000


	//----- nvinfo : EIATTR_MIN_STACK_SIZE
	.align		4
.L_693:
        /*1044*/ 	.byte	0x04, 0x12
        /*1046*/ 	.short	(.L_695 - .L_694)
	.align		4
.L_694:
        /*1048*/ 	.word	index@(_ZN10layer_norm31ln_parallel_residual_bwd_kernelINS_13Kernel_traitsI6__halfffffjLj1024ELj1ELj4ELj1ELj16ENS_18Kernel_traits_baseILj1024ES2_ffffjLj128EEEEELb1ELb1ELb1EEEvNS_9BwdParamsE)
        /*104c*/ 	.word	0x00000000


	//----- nvinfo : EIATTR_MIN_STACK_SIZE
	.align		4
.L_695:
        /*1050*/ 	.byte	0x04, 0x12
        /*1052*/ 	.short	(.L_697 - .L_696)
	.align		4
.L_696:
        /*1054*/ 	.word	index@(_ZN10layer_norm31ln_parallel_residual_bwd_kernelINS_13Kernel_traitsIfffffjLj1024ELj1ELj4ELj1ELj16ENS_18Kernel_traits_baseILj1024EfffffjLj128EEEEELb0ELb0ELb0EEEvNS_9BwdParamsE)
        /*1058*/ 	.word	0x00000110


	//----- nvinfo : EIATTR_MIN_STACK_SIZE
	.align		4
.L_697:
        /*105c*/ 	.byte	0x04, 0x12
        /*105e*/ 	.short	(.L_699 - .L_698)
	.align		4
.L_698:
        /*1060*/ 	.word	index@(_ZN10layer_norm31ln_parallel_residual_bwd_kernelINS_13Kernel_traitsIfffffjLj1024ELj1ELj4ELj1ELj16ENS_18Kernel_traits_baseILj1024EfffffjLj128EEEEELb0ELb0ELb1EEEvNS_9BwdParamsE)
        /*1064*/ 	.word	0x00000138


	//----- nvinfo : EIATTR_MIN_STACK_SIZE
	.align		4
.L_699:
        /*1068*/ 	.byte	0x04, 0x12
        /*106a*/ 	.short	(.L_701 - .L_700)
	.align		4
.L_700:
        /*106c*/ 	.word	index@(_ZN10layer_norm31ln_parallel_residual_bwd_kernelINS_13Kernel_traitsIfffffjLj1024ELj1ELj4ELj1ELj16ENS_18Kernel_traits_baseILj1024EfffffjLj128EEEEELb0ELb1ELb0EEEvNS_9BwdParamsE)
        /*1070*/ 	.word	0x00000000


	//----- nvinfo : EIATTR_MIN_STACK_SIZE
	.align		4
.L_701:
        /*1074*/ 	.byte	0x04, 0x12
        /*1076*/ 	.short	(.L_703 - .L_702)
	.align		4
.L_702:
        /*1078*/ 	.word	index@(_ZN10layer_norm31ln_parallel_residual_bwd_kernelINS_13Kernel_traitsIfffffjLj1024ELj1ELj4ELj1ELj16ENS_18Kernel_traits_baseILj1024EfffffjLj128EEEEELb0ELb1ELb1EEEvNS_9BwdParamsE)
        /*107c*/ 	.word	0x00000068


	//----- nvinfo : EIATTR_MIN_STACK_SIZE
	.align		4
.L_703:
        /*1080*/ 	.byte	0x04, 0x12
        /*1082*/ 	.short	(.L_705 - .L_704)
	.align		4
.L_704:
        /*1084*/ 	.word	index@(_ZN10layer_norm31ln_parallel_residual_bwd_kernelINS_13Kernel_traitsIfffffjLj1024ELj1ELj4ELj1ELj16ENS_18Kernel_traits_baseILj1024EfffffjLj128EEEEELb1ELb0ELb0EEEvNS_9BwdParamsE)
        /*1088*/ 	.word	0x00000160


	//----- nvinfo : EIATTR_MIN_STACK_SIZE
	.align		4
.L_705:
        /*108c*/ 	.byte	0x04, 0x12
        /*108e*/ 	.short	(.L_707 - .L_706)
	.align		4
.L_706:
        /*1090*/ 	.word	index@(_ZN10layer_norm31ln_parallel_residual_bwd_kernelINS_13Kernel_traitsIfffffjLj1024ELj1ELj4ELj1ELj16ENS_18Kernel_traits_baseILj1024EfffffjLj128EEEEELb1ELb0ELb1EEEvNS_9BwdParamsE)
        /*1094*/ 	.word	0x00000150


	//----- nvinfo : EIATTR_MIN_STACK_SIZE
	.align		4
.L_707:
        /*1098*/ 	.byte	0x04, 0x12
        /*109a*/ 	.short	(.L_709 - .L_708)
	.align		4
.L_708:
        /*109c*/ 	.word	index@(_ZN10layer_norm22ln_bwd_finalize_kernelINS_22Kernel_traits_finalizeILj1024EfffffjLb0ELj1024ELj4ENS_18Kernel_traits_baseILj1024EfffffjLj1024EEEEELb0ELb0EEEvNS_9BwdParamsE)
        /*10a0*/ 	.word	0x00000000


	//----- nvinfo : EIATTR_MIN_STACK_SIZE
	.align		4
.L_709:
        /*10a4*/ 	.byte	0x04, 0x12
        /*10a6*/ 	.short	(.L_711 - .L_710)
	.align		4
.L_710:
        /*10a8*/ 	.word	index@(_ZN10layer_norm40ln_parallel_residual_bwd_finalize_kernelINS_22Kernel_traits_finalizeILj1024EfffffjLb0ELj1024ELj4ENS_18Kernel_traits_baseILj1024EfffffjLj1024EEEEELb0EEEvNS_9BwdParamsE)
        /*10ac*/ 	.word	0x00000000


	//----- nvinfo : EIATTR_MIN_STACK_SIZE
	.align		4
.L_711:
        /*10b0*/ 	.byte	0x04, 0x12
        /*10b2*/ 	.short	(.L_713 - .L_712)
	.align		4
.L_712:
        /*10b4*/ 	.word	index@(_ZN10layer_norm31ln_parallel_residual_bwd_kernelINS_13Kernel_traitsIfffffjLj1024ELj1ELj4ELj1ELj16ENS_18Kernel_traits_baseILj1024EfffffjLj128EEEEELb1ELb1ELb0EEEvNS_9BwdParamsE)
        /*10b8*/ 	.word	0x00000000


	//----- nvinfo : EIATTR_MIN_STACK_SIZE
	.align		4
.L_713:
        /*10bc*/ 	.byte	0x04, 0x12
        /*10be*/ 	.short	(.L_715 - .L_714)
	.align		4
.L_714:
        /*10c0*/ 	.word	index@(_ZN10layer_norm22ln_bwd_finalize_kernelINS_22Kernel_traits_finalizeILj1024EfffffjLb0ELj1024ELj4ENS_18Kernel_traits_baseILj1024EfffffjLj1024EEEEELb0ELb1EEEvNS_9BwdParamsE)
        /*10c4*/ 	.word	0x00000000


	//----- nvinfo : EIATTR_MIN_STACK_SIZE
	.align		4
.L_715:
        /*10c8*/ 	.byte	0x04, 0x12
        /*10ca*/ 	.short	(.L_717 - .L_716)
	.align		4
.L_716:
        /*10cc*/ 	.word	index@(_ZN10layer_norm40ln_parallel_residual_bwd_finalize_kernelINS_22Kernel_traits_finalizeILj1024EfffffjLb0ELj1024ELj4ENS_18Kernel_traits_baseILj1024EfffffjLj1024EEEEELb1EEEvNS_9BwdParamsE)
        /*10d0*/ 	.word	0x00000000


	//----- nvinfo : EIATTR_MIN_STACK_SIZE
	.align		4
.L_717:
        /*10d4*/ 	.byte	0x04, 0x12
        /*10d6*/ 	.short	(.L_719 - .L_718)
	.align		4
.L_718:
        /*10d8*/ 	.word	index@(_ZN10layer_norm31ln_parallel_residual_bwd_kernelINS_13Kernel_traitsIfffffjLj1024ELj1ELj4ELj1ELj16ENS_18Kernel_traits_baseILj1024EfffffjLj128EEEEELb1ELb1ELb1EEEvNS_9BwdParamsE)
        /*10dc*/ 	.word	0x00000000
.L_719:


//--------------------- .nv.compat                --------------------------
	.section	.nv.compat,"",@"SHT_CUDA_COMPAT_INFO"
	.align	4
        /*0000*/ 	.byte	0x02, 0x09, 0x01, 0x00, 0x02, 0x02, 0x01, 0x00, 0x02, 0x05, 0x05, 0x00, 0x03, 0x07, 0x01, 0x01
        /*0010*/ 	.byte	0x02, 0x03, 0x00, 0x00, 0x02, 0x06, 0x01, 0x00, 0x04, 0x0b, 0x08, 0x00, 0x09, 0x00, 0x00, 0x00
        /*0020*/ 	.byte	0x00, 0x00, 0x00, 0x00


//--------------------- .nv.info._ZN10layer_norm31ln_parallel_residual_bwd_kernelINS_13Kernel_traitsI13__nv_bfloat16S2_S2_S2_fjLj1024ELj1ELj4ELj1ELj16ENS_18Kernel_traits_baseILj1024ES2_S2_S2_S2_fjLj128EEEEELb0ELb0ELb0EEEvNS_9BwdParamsE --------------------------
	.section	.nv.info._ZN10layer_norm31ln_parallel_residual_bwd_kernelINS_13Kernel_traitsI13__nv_bfloat16S2_S2_S2_fjLj1024ELj1ELj4ELj1ELj16ENS_18Kernel_traits_baseILj1024ES2_S2_S2_S2_fjLj128EEEEELb0ELb0ELb0EEEvNS_9BwdParamsE,"",@"SHT_CUDA_INFO"
	.sectionflags	@""
	.align	4


	//----- nvinfo : EIATTR_CUDA_API_VERSION
	.align		4
        /*0000*/ 	.byte	0x04, 0x37
        /*0002*/ 	.short	(.L_721 - .L_720)
.L_720:
        /*0004*/ 	.word	0x00000082


	//----- nvinfo : EIATTR_KPARAM_INFO
	.align		4
.L_721:
        /*0008*/ 	.byte	0x04, 0x17
        /*000a*/ 	.short	(.L_723 - .L_722)
.L_722:
        /*000c*/ 	.word	0x00000000
        /*0010*/ 	.short	0x0000
        /*0012*/ 	.short	0x0000
        /*0014*/ 	.byte	0x00, 0xf0, 0xa1, 0x04


	//----- nvinfo : EIATTR_SPARSE_MMA_MASK
	.align		4
.L_723:
        /*0018*/ 	.byte	0x03, 0x50
        /*001a*/ 	.short	0x0000


	//----- nvinfo : EIATTR_MAXREG_COUNT
	.align		4
        /*001c*/ 	.byte	0x03, 0x1b
        /*001e*/ 	.short	0x00ff


	//----- nvinfo : EIATTR_NUM_BARRIERS
	.align		4
        /*0020*/ 	.byte	0x02, 0x4c
        /*0022*/ 	.byte	0x01
	.zero		1


	//----- nvinfo : EIATTR_ANNOTATIONS
	.align		4
        /*0024*/ 	.byte	0x04, 0x55
        /*0026*/ 	.short	(.L_725 - .L_724)


	//   ....[0]....
.L_724:
        /*0028*/ 	.word	0x00000001
        /*002c*/ 	.byte	0xc0, 0x00, 0x00, 0x00, 0x01, 0x00, 0x00, 0x00, 0xf0, 0x00, 0x00, 0x00, 0x01, 0x00, 0x00, 0x00
        /* <DEDUP_REMOVED lines=48> */
        /*033c*/ 	.byte	0x60, 0x95, 0x00, 0x00


	//----- nvinfo : EIATTR_MERCURY_ISA_VERSION
	.align		4
.L_725:
        /*0340*/ 	.byte	0x03, 0x5f
        /*0342*/ 	.short	0x0101


	//----- nvinfo : EIATTR_COOP_GROUP_MASK_REGIDS
	.align		4
        /*0344*/ 	.byte	0x04, 0x29
        /*0346*/ 	.short	(.L_727 - .L_726)


	//   ....[0]....
.L_726:
        /*0348*/ 	.word	0xffffffff


	//   ....[1]....
        /*034c*/ 	.word	0xffffffff


	//   ....[2]....
        /*0350*/ 	.word	0xffffffff


	//   ....[3]....
        /*0354*/ 	.word	0xffffffff


	//   ....[4]....
        /*0358*/ 	.word	0xffffffff


	//   ....[5]....
        /*035c*/ 	.word	0xffffffff


	//   ....[6]....
        /*0360*/ 	.word	0xffffffff


	//   ....[7]....
        /*0364*/ 	.word	0xffffffff


	//   ....[8]....
        /*0368*/ 	.word	0xffffffff


	//   ....[9]....
        /*036c*/ 	.word	0xffffffff


	//   ....[10]....
        /*0370*/ 	.word	0x050000a0


	//   ....[11]....
        /*0374*/ 	.word	0x050000a0


	//   ....[12]....
        /*0378*/ 	.word	0x050000a0


	//   ....[13]....
        /*037c*/ 	.word	0x050000a0


	//   ....[14]....
        /*0380*/ 	.word	0x050000a0


	//   ....[15]....
        /*0384*/ 	.word	0x050000a0


	//   ....[16]....
        /*0388*/ 	.word	0x050000a0


	//   ....[17]....
        /*038c*/ 	.word	0x050000a0


	//   ....[18]....
        /*0390*/ 	.word	0x050000a0


	//   ....[19]....
        /*0394*/ 	.word	0x050000a0


	//----- nvinfo : EIATTR_COOP_GROUP_INSTR_OFFSETS
	.align		4
.L_727:
        /*0398*/ 	.byte	0x04, 0x28
        /*039a*/ 	.short	(.L_729 - .L_728)


	//   ....[0]....
.L_728:
        /*039c*/ 	.word	0x00003bd0


	//   ....[1]....
        /*03a0*/ 	.word	0x00003bf0


	//   ....[2]....
        /*03a4*/ 	.word	0x00003c10


	//   ....[3]....
        /*03a8*/ 	.word	0x00003c30


	//   ....[4]....
        /*03ac*/ 	.word	0x00003c50


	//   ....[5]....
        /*03b0*/ 	.word	0x00003c70


	//   ....[6]....
        /*03b4*/ 	.word	0x00003c90


	//   ....[7]....
        /*03b8*/ 	.word	0x00003cb0


	//   ....[8]....
        /*03bc*/ 	.word	0x00003cc0


	//   ....[9]....
        /*03c0*/ 	.word	0x00003ce0


	//   ....[10]....
        /*03c4*/ 	.word	0x0000b510


	//   ....[11]....
        /*03c8*/ 	.word	0x0000b5b0


	//   ....[12]....
        /*03cc*/ 	.word	0x0000b630


	//   ....[13]....
        /*03d0*/ 	.word	0x0000b6a0


	//   ....[14]....
        /*03d4*/ 	.word	0x0000b720


	//   ....[15]....
        /*03d8*/ 	.word	0x0000b790


	//   ....[16]....
        /*03dc*/ 	.word	0x0000b810


	//   ....[17]....
        /*03e0*/ 	.word	0x0000b880


	//   ....[18]....
        /*03e4*/ 	.word	0x0000b900


	//   ....[19]....
        /*03e8*/ 	.word	0x0000b950


	//----- nvinfo : EIATTR_VRC_CTA_INIT_COUNT
	.align		4
.L_729:
        /*03ec*/ 	.byte	0x02, 0x4a
	.zero		1
	.zero		1


	//----- nvinfo : EIATTR_EXIT_INSTR_OFFSETS
	.align		4
        /*03f0*/ 	.byte	0x04, 0x1c
        /*03f2*/ 	.short	(.L_731 - .L_730)


	//   ....[0]....
.L_730:
        /*03f4*/ 	.word	0x0000b450


	//   ....[1]....
        /*03f8*/ 	.word	0x0000b4a0


	//----- nvinfo : EIATTR_MAX_THREADS
	.align		4
.L_731:
        /*03fc*/ 	.byte	0x04, 0x05
        /*03fe*/ 	.short	(.L_733 - .L_732)
.L_732:
        /*0400*/ 	.word	0x00000080
        /*0404*/ 	.word	0x00000001
        /*0408*/ 	.word	0x00000001


	//----- nvinfo : EIATTR_CRS_STACK_SIZE
	.align		4
.L_733:
        /*040c*/ 	.byte	0x04, 0x1e
        /*040e*/ 	.short	(.L_735 - .L_734)
.L_734:
        /*0410*/ 	.word	0x00000000


	//----- nvinfo : EIATTR_CBANK_PARAM_SIZE
	.align		4
.L_735:
        /*0414*/ 	.byte	0x03, 0x19
        /*0416*/ 	.short	0x0128


	//----- nvinfo : EIATTR_PARAM_CBANK
	.align		4
        /*0418*/ 	.byte	0x04, 0x0a
        /*041a*/ 	.short	(.L_737 - .L_736)
	.align		4
.L_736:
        /*041c*/ 	.word	index@(.nv.constant0._ZN10layer_norm31ln_parallel_residual_bwd_kernelINS_13Kernel_traitsI13__nv_bfloat16S2_S2_S2_fjLj1024ELj1ELj4ELj1ELj16ENS_18Kernel_traits_baseILj1024ES2_S2_S2_S2_fjLj128EEEEELb0ELb0ELb0EEEvNS_9BwdParamsE)
        /*0420*/ 	.short	0x0380
        /*0422*/ 	.short	0x0128


	//----- nvinfo : EIATTR_SW_WAR
	.align		4
.L_737:
        /*0424*/ 	.byte	0x04, 0x36
        /*0426*/ 	.short	(.L_739 - .L_738)
.L_738:
        /*0428*/ 	.word	0x00000008
.L_739:


//--------------------- .nv.info._ZN10layer_norm31ln_parallel_residual_bwd_kernelINS_13Kernel_traitsI13__nv_bfloat16S2_S2_S2_fjLj1024ELj1ELj4ELj1ELj16ENS_18Kernel_traits_baseILj1024ES2_S2_S2_S2_fjLj128EEEEELb0ELb0ELb1EEEvNS_9BwdParamsE --------------------------
	.section	.nv.info._ZN10layer_norm31ln_parallel_residual_bwd_kernelINS_13Kernel_traitsI13__nv_bfloat16S2_S2_S2_fjLj1024ELj1ELj4ELj1ELj16ENS_18Kernel_traits_baseILj1024ES2_S2_S2_S2_fjLj128EEEEELb0ELb0ELb1EEEvNS_9BwdParamsE,"",@"SHT_CUDA_INFO"
	.sectionflags	@""
	.align	4


	//----- nvinfo : EIATTR_CUDA_API_VERSION
	.align		4
        /*0000*/ 	.byte	0x04, 0x37
        /*0002*/ 	.short	(.L_741 - .L_740)
.L_740:
        /*0004*/ 	.word	0x00000082


	//----- nvinfo : EIATTR_KPARAM_INFO
	.align		4
.L_741:
        /*0008*/ 	.byte	0x04, 0x17
        /*000a*/ 	.short	(.L_743 - .L_742)
.L_742:
        /*000c*/ 	.word	0x00000000
        /*0010*/ 	.short	0x0000
        /*0012*/ 	.short	0x0000
        /*0014*/ 	.byte	0x00, 0xf0, 0xa1, 0x04


	//----- nvinfo : EIATTR_SPARSE_MMA_MASK
	.align		4
.L_743:
        /*0018*/ 	.byte	0x03, 0x50
        /*001a*/ 	.short	0x0000


	//----- nvinfo : EIATTR_MAXREG_COUNT
	.align		4
        /*001c*/ 	.byte	0x03, 0x1b
        /*001e*/ 	.short	0x00ff


	//----- nvinfo : EIATTR_NUM_BARRIERS
	.align		4
        /*0020*/ 	.byte	0x02, 0x4c
        /*0022*/ 	.byte	0x01
	.zero		1


	//----- nvinfo : EIATTR_ANNOTATIONS
	.align		4
        /*0024*/ 	.byte	0x04, 0x55
        /*0026*/ 	.short	(.L_745 - .L_744)


	//   ....[0]....
.L_744:
        /* <DEDUP_REMOVED lines=45> */
        /*02ec*/ 	.byte	0xf0, 0x28, 0x00, 0x00, 0x01, 0x00, 0x00, 0x00, 0x00, 0x29, 0x00, 0x00


	//----- nvinfo : EIATTR_MERCURY_ISA_VERSION
	.align		4
.L_745:
        /*02f8*/ 	.byte	0x03, 0x5f
        /*02fa*/ 	.short	0x0101


	//----- nvinfo : EIATTR_COOP_GROUP_MASK_REGIDS
	.align		4
        /*02fc*/ 	.byte	0x04, 0x29
        /*02fe*/ 	.short	(.L_747 - .L_746)


	//   ....[0]....
.L_746:
        /*0300*/ 	.word	0xffffffff


	//   ....[1]....
        /*0304*/ 	.word	0xffffffff


	//   ....[2]....
        /*0308*/ 	.word	0xffffffff


	//   ....[3]....
        /*030c*/ 	.word	0xffffffff


	//   ....[4]....
        /*0310*/ 	.word	0xffffffff


	//   ....[5]....
        /*0314*/ 	.word	0xffffffff


	//   ....[6]....
        /*0318*/ 	.word	0xffffffff


	//   ....[7]....
        /*031c*/ 	.word	0xffffffff


	//   ....[8]....
        /*0320*/ 	.word	0xffffffff


	//   ....[9]....
        /*0324*/ 	.word	0xffffffff


	//   ....[10]....
        /*0328*/ 	.word	0x05000039


	//   ....[11]....
        /*032c*/ 	.word	0x05000039


	//   ....[12]....
        /*0330*/ 	.word	0x05000039


	//   ....[13]....
        /*0334*/ 	.word	0x05000039


	//   ....[14]....
        /*0338*/ 	.word	0x05000039


	//   ....[15]....
        /*033c*/ 	.word	0x05000039


	//   ....[16]....
        /*0340*/ 	.word	0x05000039


	//   ....[17]....
        /*0344*/ 	.word	0x05000039


	//   ....[18]....
        /*0348*/ 	.word	0x05000039


	//   ....[19]....
        /*034c*/ 	.word	0x05000039


	//----- nvinfo : EIATTR_COOP_GROUP_INSTR_OFFSETS
	.align		4
.L_747:
        /*0350*/ 	.byte	0x04, 0x28
        /*0352*/ 	.short	(.L_749 - .L_748)


	//   ....[0]....
.L_748:
        /*0354*/ 	.word	0x00003690


	//   ....[1]....
        /*0358*/ 	.word	0x000036b0


	//   ....[2]....
        /*035c*/ 	.word	0x000036d0


	//   ....[3]....
        /*0360*/ 	.word	0x000036f0


	//   ....[4]....
        /*0364*/ 	.word	0x00003710


	//   ....[5]....
        /*0368*/ 	.word	0x00003730


	//   ....[6]....
        /*036c*/ 	.word	0x00003750


	//   ....[7]....
        /*0370*/ 	.word	0x00003770


	//   ....[8]....
        /*0374*/ 	.word	0x00003780


	//   ....[9]....
        /*0378*/ 	.word	0x000037a0


	//   ....[10]....
        /*037c*/ 	.word	0x0000a9a0


	//   ....[11]....
        /*0380*/ 	.word	0x0000aa30


	//   ....[12]....
        /*0384*/ 	.word	0x0000aa90


	//   ....[13]....
        /*0388*/ 	.word	0x0000aae0


	//   ....[14]....
        /*038c*/ 	.word	0x0000ab40


	//   ....[15]....
        /*0390*/ 	.word	0x0000ab90


	//   ....[16]....
        /*0394*/ 	.word	0x0000abf0


	//   ....[17]....
        /*0398*/ 	.word	0x0000ac40


	//   ....[18]....
        /*039c*/ 	.word	0x0000aca0


	//   ....[19]....
        /*03a0*/ 	.word	0x0000acf0


	//----- nvinfo : EIATTR_VRC_CTA_INIT_COUNT
	.align		4
.L_749:
        /*03a4*/ 	.byte	0x02, 0x4a
	.zero		1
	.zero		1


	//----- nvinfo : EIATTR_EXIT_INSTR_OFFSETS
	.align		4
        /*03a8*/ 	.byte	0x04, 0x1c
        /*03aa*/ 	.short	(.L_751 - .L_750)


	//   ....[0]....
.L_750:
        /*03ac*/ 	.word	0x0000a930


	//----- nvinfo : EIATTR_MAX_THREADS
	.align		4
.L_751:
        /*03b0*/ 	.byte	0x04, 0x05
        /*03b2*/ 	.short	(.L_753 - .L_752)
.L_752:
        /*03b4*/ 	.word	0x00000080
        /*03b8*/ 	.word	0x00000001
        /*03bc*/ 	.word	0x00000001


	//----- nvinfo : EIATTR_CRS_STACK_SIZE
	.align		4
.L_753:
        /*03c0*/ 	.byte	0x04, 0x1e
        /*03c2*/ 	.short	(.L_755 - .L_754)
.L_754:
        /*03c4*/ 	.word	0x00000000


	//----- nvinfo : EIATTR_CBANK_PARAM_SIZE
	.align		4
.L_755:
        /*03c8*/ 	.byte	0x03, 0x19
        /*03ca*/ 	.short	0x0128


	//----- nvinfo : EIATTR_PARAM_CBANK
	.align		4
        /*03cc*/ 	.byte	0x04, 0x0a
        /*03ce*/ 	.short	(.L_757 - .L_756)
	.align		4
.L_756:
        /*03d0*/ 	.word	index@(.nv.constant0._ZN10layer_norm31ln_parallel_residual_bwd_kernelINS_13Kernel_traitsI13__nv_bfloat16S2_S2_S2_fjLj1024ELj1ELj4ELj1ELj16ENS_18Kernel_traits_baseILj1024ES2_S2_S2_S2_fjLj128EEEEELb0ELb0ELb1EEEvNS_9BwdParamsE)
        /*03d4*/ 	.short	0x0380
        /*03d6*/ 	.short	0x0128


	//----- nvinfo : EIATTR_SW_WAR
	.align		4
.L_757:
        /*03d8*/ 	.byte	0x04, 0x36
        /*03da*/ 	.short	(.L_759 - .L_758)
.L_758:
        /*03dc*/ 	.word	0x00000008
.L_759:


//--------------------- .nv.info._ZN10layer_norm31ln_parallel_residual_bwd_kernelINS_13Kernel_traitsI13__nv_bfloat16S2_S2_S2_fjLj1024ELj1ELj4ELj1ELj16ENS_18Kernel_traits_baseILj1024ES2_S2_S2_S2_fjLj128EEEEELb0ELb1ELb0EEEvNS_9BwdParamsE --------------------------
	.section	.nv.info._ZN10layer_norm31ln_parallel_residual_bwd_kernelINS_13Kernel_traitsI13__nv_bfloat16S2_S2_S2_fjLj1024ELj1ELj4ELj1ELj16ENS_18Kernel_traits_baseILj1024ES2_S2_S2_S2_fjLj128EEEEELb0ELb1ELb0EEEvNS_9BwdParamsE,"",@"SHT_CUDA_INFO"
	.sectionflags	@""
	.align	4


	//----- nvinfo : EIATTR_CUDA_API_VERSION
	.align		4
        /*0000*/ 	.byte	0x04, 0x37
        /*0002*/ 	.short	(.L_761 - .L_760)
.L_760:
        /*0004*/ 	.word	0x00000082


	//----- nvinfo : EIATTR_KPARAM_INFO
	.align		4
.L_761:
        /*0008*/ 	.byte	0x04, 0x17
        /*000a*/ 	.short	(.L_763 - .L_762)
.L_762:
        /*000c*/ 	.word	0x00000000
        /*0010*/ 	.short	0x0000
        /*0012*/ 	.short	0x0000
        /*0014*/ 	.byte	0x00, 0xf0, 0xa1, 0x04


	//----- nvinfo : EIATTR_SPARSE_MMA_MASK
	.align		4
.L_763:
        /*0018*/ 	.byte	0x03, 0x50
        /*001a*/ 	.short	0x0000


	//----- nvinfo : EIATTR_MAXREG_COUNT
	.align		4
        /*001c*/ 	.byte	0x03, 0x1b
        /*001e*/ 	.short	0x00ff


	//----- nvinfo : EIATTR_NUM_BARRIERS
	.align		4
        /*0020*/ 	.byte	0x02, 0x4c
        /*0022*/ 	.byte	0x01
	.zero		1


	//----- nvinfo : EIATTR_MERCURY_ISA_VERSION
	.align		4
        /*0024*/ 	.byte	0x03, 0x5f
        /*0026*/ 	.short	0x0101


	//----- nvinfo : EIATTR_COOP_GROUP_MASK_REGIDS
	.align		4
        /*0028*/ 	.byte	0x04, 0x29
        /*002a*/ 	.short	(.L_765 - .L_764)


	//   ....[0]....
.L_764:
        /*002c*/ 	.word	0xffffffff


	//   ....[1]....
        /*0030*/ 	.word	0xffffffff


	//   ....[2]....
        /*0034*/ 	.word	0xffffffff


	//   ....[3]....
        /*0038*/ 	.word	0xffffffff


	//   ....[4]....
        /*003c*/ 	.word	0xffffffff


	//   ....[5]....
        /*0040*/ 	.word	0xffffffff


	//   ....[6]....
        /*0044*/ 	.word	0xffffffff


	//   ....[7]....
        /*0048*/ 	.word	0xffffffff


	//   ....[8]....
        /*004c*/ 	.word	0xffffffff


	//   ....[9]....
        /*0050*/ 	.word	0xffffffff


	//   ....[10]....
        /*0054*/ 	.word	0x050000c6


	//   ....[11]....
        /*0058*/ 	.word	0x050000c6


	//   ....[12]....
        /*005c*/ 	.word	0x050000c6


	//   ....[13]....
        /*0060*/ 	.word	0x050000c6


	//   ....[14]....
        /*0064*/ 	.word	0x050000c6


	//   ....[15]....
        /*0068*/ 	.word	0x050000c6


	//   ....[16]....
        /*006c*/ 	.word	0x050000c6


	//   ....[17]....
        /*0070*/ 	.word	0x050000c6


	//   ....[18]....
        /*0074*/ 	.word	0x050000c6


	//   ....[19]....
        /*0078*/ 	.word	0x050000c6


	//----- nvinfo : EIATTR_COOP_GROUP_INSTR_OFFSETS
	.align		4
.L_765:
        /*007c*/ 	.byte	0x04, 0x28
        /*007e*/ 	.short	(.L_767 - .L_766)


	//   ....[0]....
.L_766:
        /*0080*/ 	.word	0x00003b90


	//   ....[1]....
        /*0084*/ 	.word	0x00003ba0


	//   ....[2]....
        /*0088*/ 	.word	0x00003bd0


	//   ....[3]....
        /*008c*/ 	.word	0x00003be0


	//   ....[4]....
        /*0090*/ 	.word	0x00003c10


	//   ....[5]....
        /*0094*/ 	.word	0x00003c20


	//   ....[6]....
        /*0098*/ 	.word	0x00003c50


	//   ....[7]....
        /*009c*/ 	.word	0x00003c60


	//   ....[8]....
        /*00a0*/ 	.word	0x00003c90


	//   ....[9]....
        /*00a4*/ 	.word	0x00003ca0


	//   ....[10]....
        /*00a8*/ 	.word	0x0000a560


	//   ....[11]....
        /*00ac*/ 	.word	0x0000a5f0


	//   ....[12]....
        /*00b0*/ 	.word	0x0000a660


	//   ....[13]....
        /*00b4*/ 	.word	0x0000a6c0


	//   ....[14]....
        /*00b8*/ 	.word	0x0000a730


	//   ....[15]....
        /*00bc*/ 	.word	0x0000a790


	//   ....[16]....
        /*00c0*/ 	.word	0x0000a800


	//   ....[17]....
        /*00c4*/ 	.word	0x0000a860


	//   ....[18]....
        /*00c8*/ 	.word	0x0000a8d0


	//   ....[19]....
        /*00cc*/ 	.word	0x0000a930


	//----- nvinfo : EIATTR_VRC_CTA_INIT_COUNT
	.align		4
.L_767:
        /*00d0*/ 	.byte	0x02, 0x4a
	.zero		1
	.zero		1


	//----- nvinfo : EIATTR_EXIT_INSTR_OFFSETS
	.align		4
        /*00d4*/ 	.byte	0x04, 0x1c
        /*00d6*/ 	.short	(.L_769 - .L_768)


	//   ....[0]....
.L_768:
        /*00d8*/ 	.word	0x0000a4c0


	//   ....[1]....
        /*00dc*/ 	.word	0x0000a4f0


	//----- nvinfo : EIATTR_MAX_THREADS
	.align		4
.L_769:
        /*00e0*/ 	.byte	0x04, 0x05
        /*00e2*/ 	.short	(.L_771 - .L_770)
.L_770:
        /*00e4*/ 	.word	0x00000080
        /*00e8*/ 	.word	0x00000001
        /*00ec*/ 	.word	0x00000001


	//----- nvinfo : EIATTR_CRS_STACK_SIZE
	.align		4
.L_771:
        /*00f0*/ 	.byte	0x04, 0x1e
        /*00f2*/ 	.short	(.L_773 - .L_772)
.L_772:
        /*00f4*/ 	.word	0x00000000


	//----- nvinfo : EIATTR_CBANK_PARAM_SIZE
	.align		4
.L_773:
        /*00f8*/ 	.byte	0x03, 0x19
        /*00fa*/ 	.short	0x0128


	//----- nvinfo : EIATTR_PARAM_CBANK
	.align		4
        /*00fc*/ 	.byte	0x04, 0x0a
        /*00fe*/ 	.short	(.L_775 - .L_774)
	.align		4
.L_774:
        /*0100*/ 	.word	index@(.nv.constant0._ZN10layer_norm31ln_parallel_residual_bwd_kernelINS_13Kernel_traitsI13__nv_bfloat16S2_S2_S2_fjLj1024ELj1ELj4ELj1ELj16ENS_18Kernel_traits_baseILj1024ES2_S2_S2_S2_fjLj128EEEEELb0ELb1ELb0EEEvNS_9BwdParamsE)
        /*0104*/ 	.short	0x0380
        /*0106*/ 	.short	0x0128


	//----- nvinfo : EIATTR_SW_WAR
	.align		4
.L_775:
        /*0108*/ 	.byte	0x04, 0x36
        /*010a*/ 	.short	(.L_777 - .L_776)
.L_776:
        /*010c*/ 	.word	0x00000008
.L_777:


//--------------------- .nv.info._ZN10layer_norm31ln_parallel_residual_bwd_kernelINS_13Kernel_traitsI13__nv_bfloat16S2_S2_S2_fjLj1024ELj1ELj4ELj1ELj16ENS_18Kernel_traits_baseILj1024ES2_S2_S2_S2_fjLj128EEEEELb0ELb1ELb1EEEvNS_9BwdParamsE --------------------------
	.section	.nv.info._ZN10layer_norm31ln_parallel_residual_bwd_kernelINS_13Kernel_traitsI13__nv_bfloat16S2_S2_S2_fjLj1024ELj1ELj4ELj1ELj16ENS_18Kernel_traits_baseILj1024ES2_S2_S2_S2_fjLj128EEEEELb0ELb1ELb1EEEvNS_9BwdParamsE,"",@"SHT_CUDA_INFO"
	.sectionflags	@""
	.align	4


	//----- nvinfo : EIATTR_CUDA_API_VERSION
	.align		4
        /*0000*/ 	.byte	0x04, 0x37
        /*0002*/ 	.short	(.L_779 - .L_778)
.L_778:
        /*0004*/ 	.word	0x00000082


	//----- nvinfo : EIATTR_KPARAM_INFO
	.align		4
.L_779:
        /*0008*/ 	.byte	0x04, 0x17
        /*000a*/ 	.short	(.L_781 - .L_780)
.L_780:
        /*000c*/ 	.word	0x00000000
        /*0010*/ 	.short	0x0000
        /*0012*/ 	.short	0x0000
        /*0014*/ 	.byte	0x00, 0xf0, 0xa1, 0x04


	//----- nvinfo : EIATTR_SPARSE_MMA_MASK
	.align		4
.L_781:
        /*0018*/ 	.byte	0x03, 0x50
        /*001a*/ 	.short	0x0000


	//----- nvinfo : EIATTR_MAXREG_COUNT
	.align		4
        /*001c*/ 	.byte	0x03, 0x1b
        /*001e*/ 	.short	0x00ff


	//----- nvinfo : EIATTR_NUM_BARRIERS
	.align		4
        /*0020*/ 	.byte	0x02, 0x4c
        /*0022*/ 	.byte	0x01
	.zero		1


	//----- nvinfo : EIATTR_MERCURY_ISA_VERSION
	.align		4
        /*0024*/ 	.byte	0x03, 0x5f
        /*0026*/ 	.short	0x0101


	//----- nvinfo : EIATTR_COOP_GROUP_MASK_REGIDS
	.align		4
        /*0028*/ 	.byte	0x04, 0x29
        /*002a*/ 	.short	(.L_783 - .L_782)


	//   ....[0]....
.L_782:
        /*002c*/ 	.word	0xffffffff


	//   ....[1]....
        /*0030*/ 	.word	0xffffffff


	//   ....[2]....
        /*0034*/ 	.word	0xffffffff


	//   ....[3]....
        /*0038*/ 	.word	0xffffffff


	//   ....[4]....
        /*003c*/ 	.word	0xffffffff


	//   ....[5]....
        /*0040*/ 	.word	0xffffffff


	//   ....[6]....
        /*0044*/ 	.word	0xffffffff


	//   ....[7]....
        /*0048*/ 	.word	0xffffffff


	//   ....[8]....
        /*004c*/ 	.word	0xffffffff


	//   ....[9]....
        /*0050*/ 	.word	0xffffffff


	//   ....[10]....
        /*0054*/ 	.word	0x0500002a


	//   ....[11]....
        /*0058*/ 	.word	0x0500002a


	//   ....[12]....
        /*005c*/ 	.word	0x0500002a


	//   ....[13]....
        /*0060*/ 	.word	0x0500002a


	//   ....[14]....
        /*0064*/ 	.word	0x0500002a


	//   ....[15]....
        /*0068*/ 	.word	0x0500002a


	//   ....[16]....
        /*006c*/ 	.word	0x0500002a


	//   ....[17]....
        /*0070*/ 	.word	0x0500002a


	//   ....[18]....
        /*0074*/ 	.word	0x0500002a


	//   ....[19]....
        /*0078*/ 	.word	0x0500002a


	//----- nvinfo : EIATTR_COOP_GROUP_INSTR_OFFSETS
	.align		4
.L_783:
        /*007c*/ 	.byte	0x04, 0x28
        /*007e*/ 	.short	(.L_785 - .L_784)


	//   ....[0]....
.L_784:
        /*0080*/ 	.word	0x00003780


	//   ....[1]....
        /*0084*/ 	.word	0x000037b0


	//   ....[2]....
        /*0088*/ 	.word	0x00003800


	//   ....[3]....
        /*008c*/ 	.word	0x00003810


	//   ....[4]....
        /*0090*/ 	.word	0x00003840


	//   ....[5]....
        /*0094*/ 	.word	0x00003850


	//   ....[6]....
        /*0098*/ 	.word	0x00003880


	//   ....[7]....
        /*009c*/ 	.word	0x00003890


	//   ....[8]....
        /*00a0*/ 	.word	0x000038c0


	//   ....[9]....
        /*00a4*/ 	.word	0x000038d0


	//   ....[10]....
        /*00a8*/ 	.word	0x00009ad0


	//   ....[11]....
        /*00ac*/ 	.word	0x00009b60


	//   ....[12]....
        /*00b0*/ 	.word	0x00009bd0


	//   ....[13]....
        /*00b4*/ 	.word	0x00009c30


	//   ....[14]....
        /*00b8*/ 	.word	0x00009ca0


	//   ....[15]....
        /*00bc*/ 	.word	0x00009d00


	//   ....[16]....
        /*00c0*/ 	.word	0x00009d70


	//   ....[17]....
        /*00c4*/ 	.word	0x00009dd0


	//   ....[18]....
        /*00c8*/ 	.word	0x00009e40


	//   ....[19]....
        /*00cc*/ 	.word	0x00009e90


	//----- nvinfo : EIATTR_VRC_CTA_INIT_COUNT
	.align		4
.L_785:
        /*00d0*/ 	.byte	0x02, 0x4a
	.zero		1
	.zero		1


	//----- nvinfo : EIATTR_EXIT_INSTR_OFFSETS
	.align		4
        /*00d4*/ 	.byte	0x04, 0x1c
        /*00d6*/ 	.short	(.L_787 - .L_786)


	//   ....[0]....
.L_786:
        /*00d8*/ 	.word	0x00009a60


	//----- nvinfo : EIATTR_MAX_THREADS
	.align		4
.L_787:
        /*00dc*/ 	.byte	0x04, 0x05
        /*00de*/ 	.short	(.L_789 - .L_788)
.L_788:
        /*00e0*/ 	.word	0x00000080
        /*00e4*/ 	.word	0x00000001
        /*00e8*/ 	.word	0x00000001


	//----- nvinfo : EIATTR_CRS_STACK_SIZE
	.align		4
.L_789:
        /*00ec*/ 	.byte	0x04, 0x1e
        /*00ee*/ 	.short	(.L_791 - .L_790)
.L_790:
        /*00f0*/ 	.word	0x00000000


	//----- nvinfo : EIATTR_CBANK_PARAM_SIZE
	.align		4
.L_791:
        /*00f4*/ 	.byte	0x03, 0x19
        /*00f6*/ 	.short	0x0128


	//----- nvinfo : EIATTR_PARAM_CBANK
	.align		4
        /*00f8*/ 	.byte	0x04, 0x0a
        /*00fa*/ 	.short	(.L_793 - .L_792)
	.align		4
.L_792:
        /*00fc*/ 	.word	index@(.nv.constant0._ZN10layer_norm31ln_parallel_residual_bwd_kernelINS_13Kernel_traitsI13__nv_bfloat16S2_S2_S2_fjLj1024ELj1ELj4ELj1ELj16ENS_18Kernel_traits_baseILj1024ES2_S2_S2_S2_fjLj128EEEEELb0ELb1ELb1EEEvNS_9BwdParamsE)
        /*0100*/ 	.short	0x0380
        /*0102*/ 	.short	0x0128


	//----- nvinfo : EIATTR_SW_WAR
	.align		4
.L_793:
        /*0104*/ 	.byte	0x04, 0x36
        /*0106*/ 	.short	(.L_795 - .L_794)
.L_794:
        /*0108*/ 	.word	0x00000008
.L_795:


//--------------------- .nv.info._ZN10layer_norm31ln_parallel_residual_bwd_kernelINS_13Kernel_traitsI13__nv_bfloat16S2_S2_S2_fjLj1024ELj1ELj4ELj1ELj16ENS_18Kernel_traits_baseILj1024ES2_S2_S2_S2_fjLj128EEEEELb1ELb0ELb0EEEvNS_9BwdParamsE --------------------------
	.section	.nv.info._ZN10layer_norm31ln_parallel_residual_bwd_kernelINS_13Kernel_traitsI13__nv_bfloat16S2_S2_S2_fjLj1024ELj1ELj4ELj1ELj16ENS_18Kernel_traits_baseILj1024ES2_S2_S2_S2_fjLj128EEEEELb1ELb0ELb0EEEvNS_9BwdParamsE,"",@"SHT_CUDA_INFO"
	.sectionflags	@""
	.align	4


	//----- nvinfo : EIATTR_CUDA_API_VERSION
	.align		4
        /*0000*/ 	.byte	0x04, 0x37
        /*0002*/ 	.short	(.L_797 - .L_796)
.L_796:
        /*0004*/ 	.word	0x00000082


	//----- nvinfo : EIATTR_KPARAM_INFO
	.align		4
.L_797:
        /*0008*/ 	.byte	0x04, 0x17
        /*000a*/ 	.short	(.L_799 - .L_798)
.L_798:
        /*000c*/ 	.word	0x00000000
        /*0010*/ 	.short	0x0000
        /*0012*/ 	.short	0x0000
        /*0014*/ 	.byte	0x00, 0xf0, 0xa1, 0x04


	//----- nvinfo : EIATTR_SPARSE_MMA_MASK
	.align		4
.L_799:
        /*0018*/ 	.byte	0x03, 0x50
        /*001a*/ 	.short	0x0000


	//----- nvinfo : EIATTR_MAXREG_COUNT
	.align		4
        /*001c*/ 	.byte	0x03, 0x1b
        /*001e*/ 	.short	0x00ff


	//----- nvinfo : EIATTR_NUM_BARRIERS
	.align		4
        /*0020*/ 	.byte	0x02, 0x4c
        /*0022*/ 	.byte	0x01
	.zero		1


	//----- nvinfo : EIATTR_ANNOTATIONS
	.align		4
        /*0024*/ 	.byte	0x04, 0x55
        /*0026*/ 	.short	(.L_801 - .L_800)


	//   ....[0]....
.L_800:
        /* <DEDUP_REMOVED lines=67> */


	//----- nvinfo : EIATTR_MERCURY_ISA_VERSION
	.align		4
.L_801:
        /*0440*/ 	.byte	0x03, 0x5f
        /*0442*/ 	.short	0x0101


	//----- nvinfo : EIATTR_COOP_GROUP_MASK_REGIDS
	.align		4
        /*0444*/ 	.byte	0x04, 0x29
        /*0446*/ 	.short	(.L_803 - .L_802)


	//   ....[0]....
.L_802:
        /*0448*/ 	.word	0xffffffff


	//   ....[1]....
        /*044c*/ 	.word	0xffffffff


	//   ....[2]....
        /*0450*/ 	.word	0xffffffff


	//   ....[3]....
        /*0454*/ 	.word	0xffffffff


	//   ....[4]....
        /*0458*/ 	.word	0xffffffff


	//   ....[5]....
        /*045c*/ 	.word	0xffffffff


	//   ....[6]....
        /*0460*/ 	.word	0xffffffff


	//   ....[7]....
        /*0464*/ 	.word	0xffffffff


	//   ....[8]....
        /*0468*/ 	.word	0xffffffff


	//   ....[9]....
        /*046c*/ 	.word	0xffffffff


	//   ....[10]....
        /*0470*/ 	.word	0x05000094


	//   ....[11]....
        /*0474*/ 	.word	0x05000094


	//   ....[12]....
        /*0478*/ 	.word	0x05000094


	//   ....[13]....
        /*047c*/ 	.word	0x05000094


	//   ....[14]....
        /*0480*/ 	.word	0x05000094


	//   ....[15]....
        /*0484*/ 	.word	0x05000094


	//   ....[16]....
        /*0488*/ 	.word	0x05000094


	//   ....[17]....
        /*048c*/ 	.word	0x05000094


	//   ....[18]....
        /*0490*/ 	.word	0x05000094


	//   ....[19]....
        /*0494*/ 	.word	0x05000094


	//----- nvinfo : EIATTR_COOP_GROUP_INSTR_OFFSETS
	.align		4
.L_803:
        /*0498*/ 	.byte	0x04, 0x28
        /*049a*/ 	.short	(.L_805 - .L_804)


	//   ....[0]....
.L_804:
        /*049c*/ 	.word	0x000040e0


	//   ....[1]....
        /*04a0*/ 	.word	0x00004100


	//   ....[2]....
        /*04a4*/ 	.word	0x00004120


	//   ....[3]....
        /*04a8*/ 	.word	0x00004140


	//   ....[4]....
        /*04ac*/ 	.word	0x00004160


	//   ....[5]....
        /*04b0*/ 	.word	0x00004180


	//   ....[6]....
        /*04b4*/ 	.word	0x000041a0


	//   ....[7]....
        /*04b8*/ 	.word	0x000041c0


	//   ....[8]....
        /*04bc*/ 	.word	0x000041d0


	//   ....[9]....
        /*04c0*/ 	.word	0x000041f0


	//   ....[10]....
        /*04c4*/ 	.word	0x0000fd00


	//   ....[11]....
        /*04c8*/ 	.word	0x0000fda0


	//   ....[12]....
        /*04cc*/ 	.word	0x0000fe20


	//   ....[13]....
        /*04d0*/ 	.word	0x0000fe90


	//   ....[14]....
        /*04d4*/ 	.word	0x0000ff10


	//   ....[15]....
        /*04d8*/ 	.word	0x0000ff80


	//   ....[16]....
        /*04dc*/ 	.word	0x00010000


	//   ....[17]....
        /*04e0*/ 	.word	0x00010070


	//   ....[18]....
        /*04e4*/ 	.word	0x000100f0


	//   ....[19]....
        /*04e8*/ 	.word	0x00010140


	//----- nvinfo : EIATTR_VRC_CTA_INIT_COUNT
	.align		4
.L_805:
        /*04ec*/ 	.byte	0x02, 0x4a
	.zero		1
	.zero		1


	//----- nvinfo : EIATTR_EXIT_INSTR_OFFSETS
	.align		4
        /*04f0*/ 	.byte	0x04, 0x1c
        /*04f2*/ 	.short	(.L_807 - .L_806)


	//   ....[0]....
.L_806:
        /*04f4*/ 	.word	0x0000fc40


	//   ....[1]....
        /*04f8*/ 	.word	0x0000fc90


	//----- nvinfo : EIATTR_MAX_THREADS
	.align		4
.L_807:
        /*04fc*/ 	.byte	0x04, 0x05
        /*04fe*/ 	.short	(.L_809 - .L_808)
.L_808:
        /*0500*/ 	.word	0x00000080
        /*0504*/ 	.word	0x00000001
        /*0508*/ 	.word	0x00000001


	//----- nvinfo : EIATTR_CRS_STACK_SIZE
	.align		4
.L_809:
        /*050c*/ 	.byte	0x04, 0x1e
        /*050e*/ 	.short	(.L_811 - .L_810)
.L_810:
        /*0510*/ 	.word	0x00000000


	//----- nvinfo : EIATTR_CBANK_PARAM_SIZE
	.align		4
.L_811:
        /*0514*/ 	.byte	0x03, 0x19
        /*0516*/ 	.short	0x0128


	//----- nvinfo : EIATTR_PARAM_CBANK
	.align		4
        /*0518*/ 	.byte	0x04, 0x0a
        /*051a*/ 	.short	(.L_813 - .L_812)
	.align		4
.L_812:
        /*051c*/ 	.word	index@(.nv.constant0._ZN10layer_norm31ln_parallel_residual_bwd_kernelINS_13Kernel_traitsI13__nv_bfloat16S2_S2_S2_fjLj1024ELj1ELj4ELj1ELj16ENS_18Kernel_traits_baseILj1024ES2_S2_S2_S2_fjLj128EEEEELb1ELb0ELb0EEEvNS_9BwdParamsE)
        /*0520*/ 	.short	0x0380
        /*0522*/ 	.short	0x0128


	//----- nvinfo : EIATTR_SW_WAR
	.align		4
.L_813:
        /*0524*/ 	.byte	0x04, 0x36
        /*0526*/ 	.short	(.L_815 - .L_814)
.L_814:
        /*0528*/ 	.word	0x00000008
.L_815:


//--------------------- .nv.info._ZN10layer_norm31ln_parallel_residual_bwd_kernelINS_13Kernel_traitsI13__nv_bfloat16S2_S2_S2_fjLj1024ELj1ELj4ELj1ELj16ENS_18Kernel_traits_baseILj1024ES2_S2_S2_S2_fjLj128EEEEELb1ELb0ELb1EEEvNS_9BwdParamsE --------------------------
	.section	.nv.info._ZN10layer_norm31ln_parallel_residual_bwd_kernelINS_13Kernel_traitsI13__nv_bfloat16S2_S2_S2_fjLj1024ELj1ELj4ELj1ELj16ENS_18Kernel_traits_baseILj1024ES2_S2_S2_S2_fjLj128EEEEELb1ELb0ELb1EEEvNS_9BwdParamsE,"",@"SHT_CUDA_INFO"
	.sectionflags	@""
	.align	4


	//----- nvinfo : EIATTR_CUDA_API_VERSION
	.align		4
        /*0000*/ 	.byte	0x04, 0x37
        /*0002*/ 	.short	(.L_817 - .L_816)
.L_816:
        /*0004*/ 	.word	0x00000082


	//----- nvinfo : EIATTR_KPARAM_INFO
	.align		4
.L_817:
        /*0008*/ 	.byte	0x04, 0x17
        /*000a*/ 	.short	(.L_819 - .L_818)
.L_818:
        /*000c*/ 	.word	0x00000000
        /*0010*/ 	.short	0x0000
        /*0012*/ 	.short	0x0000
        /*0014*/ 	.byte	0x00, 0xf0, 0xa1, 0x04


	//----- nvinfo : EIATTR_SPARSE_MMA_MASK
	.align		4
.L_819:
        /*0018*/ 	.byte	0x03, 0x50
        /*001a*/ 	.short	0x0000


	//----- nvinfo : EIATTR_MAXREG_COUNT
	.align		4
        /*001c*/ 	.byte	0x03, 0x1b
        /*001e*/ 	.short	0x00ff


	//----- nvinfo : EIATTR_NUM_BARRIERS
	.align		4
        /*0020*/ 	.byte	0x02, 0x4c
        /*0022*/ 	.byte	0x01
	.zero		1


	//----- nvinfo : EIATTR_ANNOTATIONS
	.align		4
        /*0024*/ 	.byte	0x04, 0x55
        /*0026*/ 	.short	(.L_821 - .L_820)


	//   ....[0]....
.L_820:
        /* <DEDUP_REMOVED lines=61> */


	//----- nvinfo : EIATTR_MERCURY_ISA_VERSION
	.align		4
.L_821:
        /*03e8*/ 	.byte	0x03, 0x5f
        /*03ea*/ 	.short	0x0101


	//----- nvinfo : EIATTR_COOP_GROUP_MASK_REGIDS
	.align		4
        /*03ec*/ 	.byte	0x04, 0x29
        /*03ee*/ 	.short	(.L_823 - .L_822)


	//   ....[0]....
.L_822:
        /*03f0*/ 	.word	0xffffffff


	//   ....[1]....
        /*03f4*/ 	.word	0xffffffff


	//   ....[2]....
        /*03f8*/ 	.word	0xffffffff


	//   ....[3]....
        /*03fc*/ 	.word	0xffffffff


	//   ....[4]....
        /*0400*/ 	.word	0xffffffff


	//   ....[5]....
        /*0404*/ 	.word	0xffffffff


	//   ....[6]....
        /*0408*/ 	.word	0xffffffff


	//   ....[7]....
        /*040c*/ 	.word	0xffffffff


	//   ....[8]....
        /*0410*/ 	.word	0xffffffff


	//   ....[9]....
        /*0414*/ 	.word	0xffffffff


	//   ....[10]....
        /*0418*/ 	.word	0x050000d5


	//   ....[11]....
        /*041c*/ 	.word	0x050000d5


	//   ....[12]....
        /*0420*/ 	.word	0x050000d5


	//   ....[13]....
        /*0424*/ 	.word	0x050000d5


	//   ....[14]....
        /*0428*/ 	.word	0x050000d5


	//   ....[15]....
        /*042c*/ 	.word	0x050000d5


	//   ....[16]....
        /*0430*/ 	.word	0x050000d5


	//   ....[17]....
        /*0434*/ 	.word	0x050000d5


	//   ....[18]....
        /*0438*/ 	.word	0x050000d5


	//   ....[19]....
        /*043c*/ 	.word	0x050000d5


	//----- nvinfo : EIATTR_COOP_GROUP_INSTR_OFFSETS
	.align		4
.L_823:
        /*0440*/ 	.byte	0x04, 0x28
        /*0442*/ 	.short	(.L_825 - .L_824)


	//   ....[0]....
.L_824:
        /*0444*/ 	.word	0x00003a10


	//   ....[1]....
        /*0448*/ 	.word	0x00003a30


	//   ....[2]....
        /*044c*/ 	.word	0x00003a50


	//   ....[3]....
        /*0450*/ 	.word	0x00003a70


	//   ....[4]....
        /*0454*/ 	.word	0x00003a90


	//   ....[5]....
        /*0458*/ 	.word	0x00003ab0


	//   ....[6]....
        /*045c*/ 	.word	0x00003ad0


	//   ....[7]....
        /*0460*/ 	.word	0x00003af0


	//   ....[8]....
        /*0464*/ 	.word	0x00003b00


	//   ....[9]....
        /*0468*/ 	.word	0x00003b20


	//   ....[10]....
        /*046c*/ 	.word	0x0000f030


	//   ....[11]....
        /*0470*/ 	.word	0x0000f0c0


	//   ....[12]....
        /*0474*/ 	.word	0x0000f120


	//   ....[13]....
        /*0478*/ 	.word	0x0000f170


	//   ....[14]....
        /*047c*/ 	.word	0x0000f1d0


	//   ....[15]....
        /*0480*/ 	.word	0x0000f220


	//   ....[16]....
        /*0484*/ 	.word	0x0000f280


	//   ....[17]....
        /*0488*/ 	.word	0x0000f2d0


	//   ....[18]....
        /*048c*/ 	.word	0x0000f330


	//   ....[19]....
        /*0490*/ 	.word	0x0000f380


	//----- nvinfo : EIATTR_VRC_CTA_INIT_COUNT
	.align		4
.L_825:
        /*0494*/ 	.byte	0x02, 0x4a
	.zero		1
	.zero		1


	//----- nvinfo : EIATTR_EXIT_INSTR_OFFSETS
	.align		4
        /*0498*/ 	.byte	0x04, 0x1c
        /*049a*/ 	.short	(.L_827 - .L_826)


	//   ....[0]....
.L_826:
        /*049c*/ 	.word	0x0000efc0


	//----- nvinfo : EIATTR_MAX_THREADS
	.align		4
.L_827:
        /*04a0*/ 	.byte	0x04, 0x05
        /*04a2*/ 	.short	(.L_829 - .L_828)
.L_828:
        /*04a4*/ 	.word	0x00000080
        /*04a8*/ 	.word	0x00000001
        /*04ac*/ 	.word	0x00000001


	//----- nvinfo : EIATTR_CRS_STACK_SIZE
	.align		4
.L_829:
        /*04b0*/ 	.byte	0x04, 0x1e
        /*04b2*/ 	.short	(.L_831 - .L_830)
.L_830:
        /*04b4*/ 	.word	0x00000000


	//----- nvinfo : EIATTR_CBANK_PARAM_SIZE
	.align		4
.L_831:
        /*04b8*/ 	.byte	0x03, 0x19
        /*04ba*/ 	.short	0x0128


	//----- nvinfo : EIATTR_PARAM_CBANK
	.align		4
        /*04bc*/ 	.byte	0x04, 0x0a
        /*04be*/ 	.short	(.L_833 - .L_832)
	.align		4
.L_832:
        /*04c0*/ 	.word	index@(.nv.constant0._ZN10layer_norm31ln_parallel_residual_bwd_kernelINS_13Kernel_traitsI13__nv_bfloat16S2_S2_S2_fjLj1024ELj1ELj4ELj1ELj16ENS_18Kernel_traits_baseILj1024ES2_S2_S2_S2_fjLj128EEEEELb1ELb0ELb1EEEvNS_9BwdParamsE)
        /*04c4*/ 	.short	0x0380
        /*04c6*/ 	.short	0x0128


	//----- nvinfo : EIATTR_SW_WAR
	.align		4
.L_833:
        /*04c8*/ 	.byte	0x04, 0x36
        /*04ca*/ 	.short	(.L_835 - .L_834)
.L_834:
        /*04cc*/ 	.word	0x00000008
.L_835:


//--------------------- .nv.info._ZN10layer_norm22ln_bwd_finalize_kernelINS_22Kernel_traits_finalizeILj1024E13__nv_bfloat16S2_S2_S2_fjLb0ELj1024ELj4ENS_18Kernel_traits_baseILj1024ES2_S2_S2_S2_fjLj1024EEEEELb0ELb0EEEvNS_9BwdParamsE --------------------------
	.section	.nv.info._ZN10layer_norm22ln_bwd_finalize_kernelINS_22Kernel_traits_finalizeILj1024E13__nv_bfloat16S2_S2_S2_fjLb0ELj1024ELj4ENS_18Kernel_traits_baseILj1024ES2_S2_S2_S2_fjLj1024EEEEELb0ELb0EEEvNS_9BwdParamsE,"",@"SHT_CUDA_INFO"
	.sectionflags	@""
	.align	4


	//----- nvinfo : EIATTR_CUDA_API_VERSION
	.align		4
        /*0000*/ 	.byte	0x04, 0x37
        /*0002*/ 	.short	(.L_837 - .L_836)
.L_836:
        /*0004*/ 	.word	0x00000082


	//----- nvinfo : EIATTR_KPARAM_INFO
	.align		4
.L_837:
        /*0008*/ 	.byte	0x04, 0x17
        /*000a*/ 	.short	(.L_839 - .L_838)
.L_838:
        /*000c*/ 	.word	0x00000000
        /*0010*/ 	.short	0x0000
        /*0012*/ 	.short	0x0000
        /*0014*/ 	.byte	0x00, 0xf0, 0xa1, 0x04


	//----- nvinfo : EIATTR_SPARSE_MMA_MASK
	.align		4
.L_839:
        /*0018*/ 	.byte	0x03, 0x50
        /*001a*/ 	.short	0x0000


	//----- nvinfo : EIATTR_MAXREG_COUNT
	.align		4
        /*001c*/ 	.byte	0x03, 0x1b
        /*001e*/ 	.short	0x0040


	//----- nvinfo : EIATTR_NUM_BARRIERS
	.align		4
        /*0020*/ 	.byte	0x02, 0x4c
        /*0022*/ 	.byte	0x01
	.zero		1


	//----- nvinfo : EIATTR_MERCURY_ISA_VERSION
	.align		4
        /*0024*/ 	.byte	0x03, 0x5f
        /*0026*/ 	.short	0x0101


	//----- nvinfo : EIATTR_COOP_GROUP_MASK_REGIDS
	.align		4
        /*0028*/ 	.byte	0x04, 0x29
        /*002a*/ 	.short	(.L_841 - .L_840)


	//   ....[0]....
.L_840:
        /*002c*/ 	.word	0xffffffff


	//   ....[1]....
        /*0030*/ 	.word	0xffffffff


	//   ....[2]....
        /*0034*/ 	.word	0xffffffff


	//   ....[3]....
        /*0038*/ 	.word	0xffffffff


	//   ....[4]....
        /*003c*/ 	.word	0xffffffff


	//   ....[5]....
        /*0040*/ 	.word	0xffffffff


	//   ....[6]....
        /*0044*/ 	.word	0xffffffff


	//   ....[7]....
        /*0048*/ 	.word	0xffffffff


	//   ....[8]....
        /*004c*/ 	.word	0xffffffff


	//   ....[9]....
        /*0050*/ 	.word	0xffffffff


	//----- nvinfo : EIATTR_COOP_GROUP_INSTR_OFFSETS
	.align		4
.L_841:
        /*0054*/ 	.byte	0x04, 0x28
        /*0056*/ 	.short	(.L_843 - .L_842)


	//   ....[0]....
.L_842:
        /*0058*/ 	.word	0x00001540


	//   ....[1]....
        /*005c*/ 	.word	0x00001550


	//   ....[2]....
        /*0060*/ 	.word	0x00001580


	//   ....[3]....
        /*0064*/ 	.word	0x00001590


	//   ....[4]....
        /*0068*/ 	.word	0x000015c0


	//   ....[5]....
        /*006c*/ 	.word	0x000015d0


	//   ....[6]....
        /*0070*/ 	.word	0x00001610


	//   ....[7]....
        /*0074*/ 	.word	0x00001630


	//   ....[8]....
        /*0078*/ 	.word	0x00001680


	//   ....[9]....
        /*007c*/ 	.word	0x00001690


	//----- nvinfo : EIATTR_VRC_CTA_INIT_COUNT
	.align		4
.L_843:
        /*0080*/ 	.byte	0x02, 0x4a
	.zero		1
	.zero		1


	//----- nvinfo : EIATTR_EXIT_INSTR_OFFSETS
	.align		4
        /*0084*/ 	.byte	0x04, 0x1c
        /*0086*/ 	.short	(.L_845 - .L_844)


	//   ....[0]....
.L_844:
        /*0088*/ 	.word	0x00000060


	//   ....[1]....
        /*008c*/ 	.word	0x000016f0


	//   ....[2]....
        /*0090*/ 	.word	0x00001720


	//   ....[3]....
        /*0094*/ 	.word	0x000017e0


	//----- nvinfo : EIATTR_MAX_THREADS
	.align		4
.L_845:
        /*0098*/ 	.byte	0x04, 0x05
        /*009a*/ 	.short	(.L_847 - .L_846)
.L_846:
        /*009c*/ 	.word	0x00000400
        /*00a0*/ 	.word	0x00000001
        /*00a4*/ 	.word	0x00000001


	//----- nvinfo : EIATTR_CRS_STACK_SIZE
	.align		4
.L_847:
        /*00a8*/ 	.byte	0x04, 0x1e
        /*00aa*/ 	.short	(.L_849 - .L_848)
.L_848:
        /*00ac*/ 	.word	0x00000000


	//----- nvinfo : EIATTR_CBANK_PARAM_SIZE
	.align		4
.L_849:
        /*00b0*/ 	.byte	0x03, 0x19
        /*00b2*/ 	.short	0x0128


	//----- nvinfo : EIATTR_PARAM_CBANK
	.align		4
        /*00b4*/ 	.byte	0x04, 0x0a
        /*00b6*/ 	.short	(.L_851 - .L_850)
	.align		4
.L_850:
        /*00b8*/ 	.word	index@(.nv.constant0._ZN10layer_norm22ln_bwd_finalize_kernelINS_22Kernel_traits_finalizeILj1024E13__nv_bfloat16S2_S2_S2_fjLb0ELj1024ELj4ENS_18Kernel_traits_baseILj1024ES2_S2_S2_S2_fjLj1024EEEEELb0ELb0EEEvNS_9BwdParamsE)
        /*00bc*/ 	.short	0x0380
        /*00be*/ 	.short	0x0128


	//----- nvinfo : EIATTR_SW_WAR
	.align		4
.L_851:
        /*00c0*/ 	.byte	0x04, 0x36
        /*00c2*/ 	.short	(.L_853 - .L_852)
.L_852:
        /*00c4*/ 	.word	0x00000008
.L_853:


//--------------------- .nv.info._ZN10layer_norm40ln_parallel_residual_bwd_finalize_kernelINS_22Kernel_traits_finalizeILj1024E13__nv_bfloat16S2_S2_S2_fjLb0ELj1024ELj4ENS_18Kernel_traits_baseILj1024ES2_S2_S2_S2_fjLj1024EEEEELb0EEEvNS_9BwdParamsE --------------------------
	.section	.nv.info._ZN10layer_norm40ln_parallel_residual_bwd_finalize_kernelINS_22Kernel_traits_finalizeILj1024E13__nv_bfloat16S2_S2_S2_fjLb0ELj1024ELj4ENS_18Kernel_traits_baseILj1024ES2_S2_S2_S2_fjLj1024EEEEELb0EEEvNS_9BwdParamsE,"",@"SHT_CUDA_INFO"
	.sectionflags	@""
	.align	4


	//----- nvinfo : EIATTR_CUDA_API_VERSION
	.align		4
        /*0000*/ 	.byte	0x04, 0x37
        /*0002*/ 	.short	(.L_855 - .L_854)
.L_854:
        /*0004*/ 	.word	0x00000082


	//----- nvinfo : EIATTR_KPARAM_INFO
	.align		4
.L_855:
        /*0008*/ 	.byte	0x04, 0x17
        /*000a*/ 	.short	(.L_857 - .L_856)
.L_856:
        /*000c*/ 	.word	0x00000000
        /*0010*/ 	.short	0x0000
        /*0012*/ 	.short	0x0000
        /*0014*/ 	.byte	0x00, 0xf0, 0xa1, 0x04


	//----- nvinfo : EIATTR_SPARSE_MMA_MASK
	.align		4
.L_857:
        /*0018*/ 	.byte	0x03, 0x50
        /*001a*/ 	.short	0x0000


	//----- nvinfo : EIATTR_MAXREG_COUNT
	.align		4
        /*001c*/ 	.byte	0x03, 0x1b
        /*001e*/ 	.short	0x0040


	//----- nvinfo : EIATTR_NUM_BARRIERS
	.align		4
        /*0020*/ 	.byte	0x02, 0x4c
        /*0022*/ 	.byte	0x01
	.zero		1


	//----- nvinfo : EIATTR_MERCURY_ISA_VERSION
	.align		4
        /*0024*/ 	.byte	0x03, 0x5f
        /*0026*/ 	.short	0x0101


	//----- nvinfo : EIATTR_COOP_GROUP_MASK_REGIDS
	.align		4
        /*0028*/ 	.byte	0x04, 0x29
        /*002a*/ 	.short	(.L_859 - .L_858)


	//   ....[0]....
.L_858:
        /*002c*/ 	.word	0xffffffff


	//   ....[1]....
        /*0030*/ 	.word	0xffffffff


	//   ....[2]....
        /*0034*/ 	.word	0xffffffff


	//   ....[3]....
        /*0038*/ 	.word	0xffffffff


	//   ....[4]....
        /*003c*/ 	.word	0xffffffff


	//   ....[5]....
        /*0040*/ 	.word	0xffffffff


	//   ....[6]....
        /*0044*/ 	.word	0xffffffff


	//   ....[7]....
        /*0048*/ 	.word	0xffffffff


	//   ....[8]....
        /*004c*/ 	.word	0xffffffff


	//   ....[9]....
        /*0050*/ 	.word	0xffffffff


	//   ....[10]....
        /*0054*/ 	.word	0xffffffff


	//   ....[11]....
        /*0058*/ 	.word	0xffffffff


	//   ....[12]....
        /*005c*/ 	.word	0xffffffff


	//   ....[13]....
        /*0060*/ 	.word	0xffffffff


	//   ....[14]....
        /*0064*/ 	.word	0xffffffff


	//   ....[15]....
        /*0068*/ 	.word	0xffffffff


	//   ....[16]....
        /*006c*/ 	.word	0xffffffff


	//   ....[17]....
        /*0070*/ 	.word	0xffffffff


	//   ....[18]....
        /*0074*/ 	.word	0xffffffff


	//   ....[19]....
        /*0078*/ 	.word	0xffffffff


	//----- nvinfo : EIATTR_COOP_GROUP_INSTR_OFFSETS
	.align		4
.L_859:
        /*007c*/ 	.byte	0x04, 0x28
        /*007e*/ 	.short	(.L_861 - .L_860)


	//   ....[0]....
.L_860:
        /*0080*/ 	.word	0x000013a0


	//   ....[1]....
        /*0084*/ 	.word	0x000013b0


	//   ....[2]....
        /*0088*/ 	.word	0x000013c0


	//   ....[3]....
        /*008c*/ 	.word	0x000013d0


	//   ....[4]....
        /*0090*/ 	.word	0x00001400


	//   ....[5]....
        /*0094*/ 	.word	0x00001430


	//   ....[6]....
        /*0098*/ 	.word	0x00001440


	//   ....[7]....
        /*009c*/ 	.word	0x00001450


	//   ....[8]....
        /*00a0*/ 	.word	0x00001470


	//   ....[9]....
        /*00a4*/ 	.word	0x000014b0


	//   ....[10]....
        /*00a8*/ 	.word	0x000014e0


	//   ....[11]....
        /*00ac*/ 	.word	0x000014f0


	//   ....[12]....
        /*00b0*/ 	.word	0x00001510


	//   ....[13]....
        /*00b4*/ 	.word	0x00001540


	//   ....[14]....
        /*00b8*/ 	.word	0x00001560


	//   ....[15]....
        /*00bc*/ 	.word	0x00001570


	//   ....[16]....
        /*00c0*/ 	.word	0x000015b0


	//   ....[17]....
        /*00c4*/ 	.word	0x000015e0


	//   ....[18]....
        /*00c8*/ 	.word	0x00001600


	//   ....[19]....
        /*00cc*/ 	.word	0x00001610


	//----- nvinfo : EIATTR_VRC_CTA_INIT_COUNT
	.align		4
.L_861:
        /*00d0*/ 	.byte	0x02, 0x4a
	.zero		1
	.zero		1


	//----- nvinfo : EIATTR_EXIT_INSTR_OFFSETS
	.align		4
        /*00d4*/ 	.byte	0x04, 0x1c
        /*00d6*/ 	.short	(.L_863 - .L_862)


	//   ....[0]....
.L_862:
        /*00d8*/ 	.word	0x00000060


	//   ....[1]....
        /*00dc*/ 	.word	0x000016c0


	//   ....[2]....
        /*00e0*/ 	.word	0x000016f0


	//   ....[3]....
        /*00e4*/ 	.word	0x00001850


	//----- nvinfo : EIATTR_MAX_THREADS
	.align		4
.L_863:
        /*00e8*/ 	.byte	0x04, 0x05
        /*00ea*/ 	.short	(.L_865 - .L_864)
.L_864:
        /*00ec*/ 	.word	0x00000400
        /*00f0*/ 	.word	0x00000001
        /*00f4*/ 	.word	0x00000001


	//----- nvinfo : EIATTR_CRS_STACK_SIZE
	.align		4
.L_865:
        /*00f8*/ 	.byte	0x04, 0x1e
        /*00fa*/ 	.short	(.L_867 - .L_866)
.L_866:
        /*00fc*/ 	.word	0x00000000


	//----- nvinfo : EIATTR_CBANK_PARAM_SIZE
	.align		4
.L_867:
        /*0100*/ 	.byte	0x03, 0x19
        /*0102*/ 	.short	0x0128


	//----- nvinfo : EIATTR_PARAM_CBANK
	.align		4
        /*0104*/ 	.byte	0x04, 0x0a
        /*0106*/ 	.short	(.L_869 - .L_868)
	.align		4
.L_868:
        /*0108*/ 	.word	index@(.nv.constant0._ZN10layer_norm40ln_parallel_residual_bwd_finalize_kernelINS_22Kernel_traits_finalizeILj1024E13__nv_bfloat16S2_S2_S2_fjLb0ELj1024ELj4ENS_18Kernel_traits_baseILj1024ES2_S2_S2_S2_fjLj1024EEEEELb0EEEvNS_9BwdParamsE)
        /*010c*/ 	.short	0x0380
        /*010e*/ 	.short	0x0128


	//----- nvinfo : EIATTR_SW_WAR
	.align		4
.L_869:
        /*0110*/ 	.byte	0x04, 0x36
        /*0112*/ 	.short	(.L_871 - .L_870)
.L_870:
        /*0114*/ 	.word	0x00000008
.L_871:


//--------------------- .nv.info._ZN10layer_norm31ln_parallel_residual_bwd_kernelINS_13Kernel_traitsI13__nv_bfloat16S2_S2_S2_fjLj1024ELj1ELj4ELj1ELj16ENS_18Kernel_traits_baseILj1024ES2_S2_S2_S2_fjLj128EEEEELb1ELb1ELb0EEEvNS_9BwdParamsE --------------------------
	.section	.nv.info._ZN10layer_norm31ln_parallel_residual_bwd_kernelINS_13Kernel_traitsI13__nv_bfloat16S2_S2_S2_fjLj1024ELj1ELj4ELj1ELj16ENS_18Kernel_traits_baseILj1024ES2_S2_S2_S2_fjLj128EEEEELb1ELb1ELb0EEEvNS_9BwdParamsE,"",@"SHT_CUDA_INFO"
	.sectionflags	@""
	.align	4


	//----- nvinfo : EIATTR_CUDA_API_VERSION
	.align		4
        /*0000*/ 	.byte	0x04, 0x37
        /*0002*/ 	.short	(.L_873 - .L_872)
.L_872:
        /*0004*/ 	.word	0x00000082


	//----- nvinfo : EIATTR_KPARAM_INFO
	.align		4
.L_873:
        /*0008*/ 	.byte	0x04, 0x17
        /*000a*/ 	.short	(.L_875 - .L_874)
.L_874:
        /*000c*/ 	.word	0x00000000
        /*0010*/ 	.short	0x0000
        /*0012*/ 	.short	0x0000
        /*0014*/ 	.byte	0x00, 0xf0, 0xa1, 0x04


	//----- nvinfo : EIATTR_SPARSE_MMA_MASK
	.align		4
.L_875:
        /*0018*/ 	.byte	0x03, 0x50
        /*001a*/ 	.short	0x0000


	//----- nvinfo : EIATTR_MAXREG_COUNT
	.align		4
        /*001c*/ 	.byte	0x03, 0x1b
        /*001e*/ 	.short	0x00ff


	//----- nvinfo : EIATTR_NUM_BARRIERS
	.align		4
        /*0020*/ 	.byte	0x02, 0x4c
        /*0022*/ 	.byte	0x01
	.zero		1


	//----- nvinfo : EIATTR_MERCURY_ISA_VERSION
	.align		4
        /*0024*/ 	.byte	0x03, 0x5f
        /*0026*/ 	.short	0x0101


	//----- nvinfo : EIATTR_COOP_GROUP_MASK_REGIDS
	.align		4
        /*0028*/ 	.byte	0x04, 0x29
        /*002a*/ 	.short	(.L_877 - .L_876)


	//   ....[0]....
.L_876:
        /*002c*/ 	.word	0xffffffff


	//   ....[1]....
        /*0030*/ 	.word	0xffffffff


	//   ....[2]....
        /*0034*/ 	.word	0xffffffff


	//   ....[3]....
        /*0038*/ 	.word	0xffffffff


	//   ....[4]....
        /*003c*/ 	.word	0xffffffff


	//   ....[5]....
        /*0040*/ 	.word	0xffffffff


	//   ....[6]....
        /*0044*/ 	.word	0xffffffff


	//   ....[7]....
        /*0048*/ 	.word	0xffffffff


	//   ....[8]....
        /*004c*/ 	.word	0xffffffff


	//   ....[9]....
        /*0050*/ 	.word	0xffffffff


	//   ....[10]....
        /*0054*/ 	.word	0x050000c9


	//   ....[11]....
        /*0058*/ 	.word	0x050000c9


	//   ....[12]....
        /*005c*/ 	.word	0x050000c9


	//   ....[13]....
        /*0060*/ 	.word	0x050000c9


	//   ....[14]....
        /*0064*/ 	.word	0x050000c9


	//   ....[15]....
        /*0068*/ 	.word	0x050000c9


	//   ....[16]....
        /*006c*/ 	.word	0x050000c9


	//   ....[17]....
        /*0070*/ 	.word	0x050000c9


	//   ....[18]....
        /*0074*/ 	.word	0x050000c9


	//   ....[19]....
        /*0078*/ 	.word	0x050000c9


	//----- nvinfo : EIATTR_COOP_GROUP_INSTR_OFFSETS
	.align		4
.L_877:
        /*007c*/ 	.byte	0x04, 0x28
        /*007e*/ 	.short	(.L_879 - .L_878)


	//   ....[0]....
.L_878:
        /*0080*/ 	.word	0x00002510


	//   ....[1]....
        /*0084*/ 	.word	0x00002520


	//   ....[2]....
        /*0088*/ 	.word	0x00002550


	//   ....[3]....
        /*008c*/ 	.word	0x00002560


	//   ....[4]....
        /*0090*/ 	.word	0x00002590


	//   ....[5]....
        /*0094*/ 	.word	0x000025a0


	//   ....[6]....
        /*0098*/ 	.word	0x000025d0


	//   ....[7]....
        /*009c*/ 	.word	0x000025e0


	//   ....[8]....
        /*00a0*/ 	.word	0x00002610


	//   ....[9]....
        /*00a4*/ 	.word	0x00002620


	//   ....[10]....
        /*00a8*/ 	.word	0x0000d1f0


	//   ....[11]....
        /*00ac*/ 	.word	0x0000d280


	//   ....[12]....
        /*00b0*/ 	.word	0x0000d2f0


	//   ....[13]....
        /*00b4*/ 	.word	0x0000d350


	//   ....[14]....
        /*00b8*/ 	.word	0x0000d3c0


	//   ....[15]....
        /*00bc*/ 	.word	0x0000d420


	//   ....[16]....
        /*00c0*/ 	.word	0x0000d490


	//   ....[17]....
        /*00c4*/ 	.word	0x0000d4f0


	//   ....[18]....
        /*00c8*/ 	.word	0x0000d560


	//   ....[19]....
        /*00cc*/ 	.word	0x0000d5c0


	//----- nvinfo : EIATTR_VRC_CTA_INIT_COUNT
	.align		4
.L_879:
        /*00d0*/ 	.byte	0x02, 0x4a
	.zero		1
	.zero		1


	//----- nvinfo : EIATTR_EXIT_INSTR_OFFSETS
	.align		4
        /*00d4*/ 	.byte	0x04, 0x1c
        /*00d6*/ 	.short	(.L_881 - .L_880)


	//   ....[0]....
.L_880:
        /*00d8*/ 	.word	0x0000d150


	//   ....[1]....
        /*00dc*/ 	.word	0x0000d180


	//----- nvinfo : EIATTR_MAX_THREADS
	.align		4
.L_881:
        /*00e0*/ 	.byte	0x04, 0x05
        /*00e2*/ 	.short	(.L_883 - .L_882)
.L_882:
        /*00e4*/ 	.word	0x00000080
        /*00e8*/ 	.word	0x00000001
        /*00ec*/ 	.word	0x00000001


	//----- nvinfo : EIATTR_CRS_STACK_SIZE
	.align		4
.L_883:
        /*00f0*/ 	.byte	0x04, 0x1e
        /*00f2*/ 	.short	(.L_885 - .L_884)
.L_884:
        /*00f4*/ 	.word	0x00000000


	//----- nvinfo : EIATTR_CBANK_PARAM_SIZE
	.align		4
.L_885:
        /*00f8*/ 	.byte	0x03, 0x19
        /*00fa*/ 	.short	0x0128


	//----- nvinfo : EIATTR_PARAM_CBANK
	.align		4
        /*00fc*/ 	.byte	0x04, 0x0a
        /*00fe*/ 	.short	(.L_887 - .L_886)
	.align		4
.L_886:
        /*0100*/ 	.word	index@(.nv.constant0._ZN10layer_norm31ln_parallel_residual_bwd_kernelINS_13Kernel_traitsI13__nv_bfloat16S2_S2_S2_fjLj1024ELj1ELj4ELj1ELj16ENS_18Kernel_traits_baseILj1024ES2_S2_S2_S2_fjLj128EEEEELb1ELb1ELb0EEEvNS_9BwdParamsE)
        /*0104*/ 	.short	0x0380
        /*0106*/ 	.short	0x0128


	//----- nvinfo : EIATTR_SW_WAR
	.align		4
.L_887:
        /*0108*/ 	.byte	0x04, 0x36
        /*010a*/ 	.short	(.L_889 - .L_888)
.L_888:
        /*010c*/ 	.word	0x00000008
.L_889:


//--------------------- .nv.info._ZN10layer_norm22ln_bwd_finalize_kernelINS_22Kernel_traits_finalizeILj1024E13__nv_bfloat16S2_S2_S2_fjLb0ELj1024ELj4ENS_18Kernel_traits_baseILj1024ES2_S2_S2_S2_fjLj1024EEEEELb0ELb1EEEvNS_9BwdParamsE --------------------------
	.section	.nv.info._ZN10layer_norm22ln_bwd_finalize_kernelINS_22Kernel_traits_finalizeILj1024E13__nv_bfloat16S2_S2_S2_fjLb0ELj1024ELj4ENS_18Kernel_traits_baseILj1024ES2_S2_S2_S2_fjLj1024EEEEELb0ELb1EEEvNS_9BwdParamsE,"",@"SHT_CUDA_INFO"
	.sectionflags	@""
	.align	4


	//----- nvinfo : EIATTR_CUDA_API_VERSION
	.align		4
        /*0000*/ 	.byte	0x04, 0x37
        /*0002*/ 	.short	(.L_891 - .L_890)
.L_890:
        /*0004*/ 	.word	0x00000082


	//----- nvinfo : EIATTR_KPARAM_INFO
	.align		4
.L_891:
        /*0008*/ 	.byte	0x04, 0x17
        /*000a*/ 	.short	(.L_893 - .L_892)
.L_892:
        /*000c*/ 	.word	0x00000000
        /*0010*/ 	.short	0x0000
        /*0012*/ 	.short	0x0000
        /*0014*/ 	.byte	0x00, 0xf0, 0xa1, 0x04


	//----- nvinfo : EIATTR_SPARSE_MMA_MASK
	.align		4
.L_893:
        /*0018*/ 	.byte	0x03, 0x50
        /*001a*/ 	.short	0x0000


	//----- nvinfo : EIATTR_MAXREG_COUNT
	.align		4
        /*001c*/ 	.byte	0x03, 0x1b
        /*001e*/ 	.short	0x0040


	//----- nvinfo : EIATTR_NUM_BARRIERS
	.align		4
        /*0020*/ 	.byte	0x02, 0x4c
        /*0022*/ 	.byte	0x01
	.zero		1


	//----- nvinfo : EIATTR_MERCURY_ISA_VERSION
	.align		4
        /*0024*/ 	.byte	0x03, 0x5f
        /*0026*/ 	.short	0x0101


	//----- nvinfo : EIATTR_COOP_GROUP_MASK_REGIDS
	.align		4
        /*0028*/ 	.byte	0x04, 0x29
        /*002a*/ 	.short	(.L_895 - .L_894)


	//   ....[0]....
.L_894:
        /*002c*/ 	.word	0xffffffff


	//   ....[1]....
        /*0030*/ 	.word	0xffffffff


	//   ....[2]....
        /*0034*/ 	.word	0xffffffff


	//   ....[3]....
        /*0038*/ 	.word	0xffffffff


	//   ....[4]....
        /*003c*/ 	.word	0xffffffff


	//   ....[5]....
        /*0040*/ 	.word	0xffffffff


	//   ....[6]....
        /*0044*/ 	.word	0xffffffff


	//   ....[7]....
        /*0048*/ 	.word	0xffffffff


	//   ....[8]....
        /*004c*/ 	.word	0xffffffff


	//   ....[9]....
        /*0050*/ 	.word	0xffffffff


	//----- nvinfo : EIATTR_COOP_GROUP_INSTR_OFFSETS
	.align		4
.L_895:
        /*0054*/ 	.byte	0x04, 0x28
        /*0056*/ 	.short	(.L_897 - .L_896)


	//   ....[0]....
.L_896:
        /*0058*/ 	.word	0x00001560


	//   ....[1]....
        /*005c*/ 	.word	0x00001570


	//   ....[2]....
        /*0060*/ 	.word	0x000015a0


	//   ....[3]....
        /*0064*/ 	.word	0x000015b0


	//   ....[4]....
        /*0068*/ 	.word	0x000015e0


	//   ....[5]....
        /*006c*/ 	.word	0x000015f0


	//   ....[6]....
        /*0070*/ 	.word	0x00001620


	//   ....[7]....
        /*0074*/ 	.word	0x00001640


	//   ....[8]....
        /*0078*/ 	.word	0x00001670


	//   ....[9]....
        /*007c*/ 	.word	0x00001680


	//----- nvinfo : EIATTR_VRC_CTA_INIT_COUNT
	.align		4
.L_897:
        /*0080*/ 	.byte	0x02, 0x4a
	.zero		1
	.zero		1


	//----- nvinfo : EIATTR_EXIT_INSTR_OFFSETS
	.align		4
        /*0084*/ 	.byte	0x04, 0x1c
        /*0086*/ 	.short	(.L_899 - .L_898)


	//   ....[0]....
.L_898:
        /*0088*/ 	.word	0x00000060


	//   ....[1]....
        /*008c*/ 	.word	0x000016e0


	//   ....[2]....
        /*0090*/ 	.word	0x000017d0


	//----- nvinfo : EIATTR_MAX_THREADS
	.align		4
.L_899:
        /*0094*/ 	.byte	0x04, 0x05
        /*0096*/ 	.short	(.L_901 - .L_900)
.L_900:
        /*0098*/ 	.word	0x00000400
        /*009c*/ 	.word	0x00000001
        /*00a0*/ 	.word	0x00000001


	//----- nvinfo : EIATTR_CRS_STACK_SIZE
	.align		4
.L_901:
        /*00a4*/ 	.byte	0x04, 0x1e
        /*00a6*/ 	.short	(.L_903 - .L_902)
.L_902:
        /*00a8*/ 	.word	0x00000000


	//----- nvinfo : EIATTR_CBANK_PARAM_SIZE
	.align		4
.L_903:
        /*00ac*/ 	.byte	0x03, 0x19
        /*00ae*/ 	.short	0x0128


	//----- nvinfo : EIATTR_PARAM_CBANK
	.align		4
        /*00b0*/ 	.byte	0x04, 0x0a
        /*00b2*/ 	.short	(.L_905 - .L_904)
	.align		4
.L_904:
        /*00b4*/ 	.word	index@(.nv.constant0._ZN10layer_norm22ln_bwd_finalize_kernelINS_22Kernel_traits_finalizeILj1024E13__nv_bfloat16S2_S2_S2_fjLb0ELj1024ELj4ENS_18Kernel_traits_baseILj1024ES2_S2_S2_S2_fjLj1024EEEEELb0ELb1EEEvNS_9BwdParamsE)
        /*00b8*/ 	.short	0x0380
        /*00ba*/ 	.short	0x0128


	//----- nvinfo : EIATTR_SW_WAR
	.align		4
.L_905:
        /*00bc*/ 	.byte	0x04, 0x36
        /*00be*/ 	.short	(.L_907 - .L_906)
.L_906:
        /*00c0*/ 	.word	0x00000008
.L_907:


//--------------------- .nv.info._ZN10layer_norm40ln_parallel_residual_bwd_finalize_kernelINS_22Kernel_traits_finalizeILj1024E13__nv_bfloat16S2_S2_S2_fjLb0ELj1024ELj4ENS_18Kernel_traits_baseILj1024ES2_S2_S2_S2_fjLj1024EEEEELb1EEEvNS_9BwdParamsE --------------------------
	.section	.nv.info._ZN10layer_norm40ln_parallel_residual_bwd_finalize_kernelINS_22Kernel_traits_finalizeILj1024E13__nv_bfloat16S2_S2_S2_fjLb0ELj1024ELj4ENS_18Kernel_traits_baseILj1024ES2_S2_S2_S2_fjLj1024EEEEELb1EEEvNS_9BwdParamsE,"",@"SHT_CUDA_INFO"
	.sectionflags	@""
	.align	4


	//----- nvinfo : EIATTR_CUDA_API_VERSION
	.align		4
        /*0000*/ 	.byte	0x04, 0x37
        /*0002*/ 	.short	(.L_909 - .L_908)
.L_908:
        /*0004*/ 	.word	0x00000082


	//----- nvinfo : EIATTR_KPARAM_INFO
	.align		4
.L_909:
        /*0008*/ 	.byte	0x04, 0x17
        /*000a*/ 	.short	(.L_911 - .L_910)
.L_910:
        /*000c*/ 	.word	0x00000000
        /*0010*/ 	.short	0x0000
        /*0012*/ 	.short	0x0000
        /*0014*/ 	.byte	0x00, 0xf0, 0xa1, 0x04


	//----- nvinfo : EIATTR_SPARSE_MMA_MASK
	.align		4
.L_911:
        /*0018*/ 	.byte	0x03, 0x50
        /*001a*/ 	.short	0x0000


	//----- nvinfo : EIATTR_MAXREG_COUNT
	.align		4
        /*001c*/ 	.byte	0x03, 0x1b
        /*001e*/ 	.short	0x0040


	//----- nvinfo : EIATTR_NUM_BARRIERS
	.align		4
        /*0020*/ 	.byte	0x02, 0x4c
        /*0022*/ 	.byte	0x01
	.zero		1


	//----- nvinfo : EIATTR_MERCURY_ISA_VERSION
	.align		4
        /*0024*/ 	.byte	0x03, 0x5f
        /*0026*/ 	.short	0x0101


	//----- nvinfo : EIATTR_COOP_GROUP_MASK_REGIDS
	.align		4
        /*0028*/ 	.byte	0x04, 0x29
        /*002a*/ 	.short	(.L_913 - .L_912)


	//   ....[0]....
.L_912:
        /*002c*/ 	.word	0xffffffff


	//   ....[1]....
        /*0030*/ 	.word	0xffffffff


	//   ....[2]....
        /*0034*/ 	.word	0xffffffff


	//   ....[3]....
        /*0038*/ 	.word	0xffffffff


	//   ....[4]....
        /*003c*/ 	.word	0xffffffff


	//   ....[5]....
        /*0040*/ 	.word	0xffffffff


	//   ....[6]....
        /*0044*/ 	.word	0xffffffff


	//   ....[7]....
        /*0048*/ 	.word	0xffffffff


	//   ....[8]....
        /*004c*/ 	.word	0xffffffff


	//   ....[9]....
        /*0050*/ 	.word	0xffffffff


	//   ....[10]....
        /*0054*/ 	.word	0xffffffff


	//   ....[11]....
        /*0058*/ 	.word	0xffffffff


	//   ....[12]....
        /*005c*/ 	.word	0xffffffff


	//   ....[13]....
        /*0060*/ 	.word	0xffffffff


	//   ....[14]....
        /*0064*/ 	.word	0xffffffff


	//   ....[15]....
        /*0068*/ 	.word	0xffffffff


	//   ....[16]....
        /*006c*/ 	.word	0xffffffff


	//   ....[17]....
        /*0070*/ 	.word	0xffffffff


	//   ....[18]....
        /*0074*/ 	.word	0xffffffff


	//   ....[19]....
        /*0078*/ 	.word	0xffffffff


	//----- nvinfo : EIATTR_COOP_GROUP_INSTR_OFFSETS
	.align		4
.L_913:
        /*007c*/ 	.byte	0x04, 0x28
        /*007e*/ 	.short	(.L_915 - .L_914)


	//   ....[0]....
.L_914:
        /*0080*/ 	.word	0x000013e0


	//   ....[1]....
        /*0084*/ 	.word	0x000013f0


	//   ....[2]....
        /*0088*/ 	.word	0x00001400


	//   ....[3]....
        /*008c*/ 	.word	0x00001410


	//   ....[4]....
        /*0090*/ 	.word	0x00001450


	//   ....[5]....
        /*0094*/ 	.word	0x00001470


	//   ....[6]....
        /*0098*/ 	.word	0x00001480


	//   ....[7]....
        /*009c*/ 	.word	0x00001490


	//   ....[8]....
        /*00a0*/ 	.word	0x000014d0


	//   ....[9]....
        /*00a4*/ 	.word	0x000014f0


	//   ....[10]....
        /*00a8*/ 	.word	0x00001500


	//   ....[11]....
        /*00ac*/ 	.word	0x00001510


	//   ....[12]....
        /*00b0*/ 	.word	0x00001540


	//   ....[13]....
        /*00b4*/ 	.word	0x00001560


	//   ....[14]....
        /*00b8*/ 	.word	0x00001580


	//   ....[15]....
        /*00bc*/ 	.word	0x00001590


	//   ....[16]....
        /*00c0*/ 	.word	0x000015c0


	//   ....[17]....
        /*00c4*/ 	.word	0x000015e0


	//   ....[18]....
        /*00c8*/ 	.word	0x00001600


	//   ....[19]....
        /*00cc*/ 	.word	0x00001610


	//----- nvinfo : EIATTR_VRC_CTA_INIT_COUNT
	.align		4
.L_915:
        /*00d0*/ 	.byte	0x02, 0x4a
	.zero		1
	.zero		1


	//----- nvinfo : EIATTR_EXIT_INSTR_OFFSETS
	.align		4
        /*00d4*/ 	.byte	0x04, 0x1c
        /*00d6*/ 	.short	(.L_917 - .L_916)


	//   ....[0]....
.L_916:
        /*00d8*/ 	.word	0x00000060


	//   ....[1]....
        /*00dc*/ 	.word	0x000016b0


	//   ....[2]....
        /*00e0*/ 	.word	0x00001840


	//----- nvinfo : EIATTR_MAX_THREADS
	.align		4
.L_917:
        /*00e4*/ 	.byte	0x04, 0x05
        /*00e6*/ 	.short	(.L_919 - .L_918)
.L_918:
        /*00e8*/ 	.word	0x00000400
        /*00ec*/ 	.word	0x00000001
        /*00f0*/ 	.word	0x00000001


	//----- nvinfo : EIATTR_CRS_STACK_SIZE
	.align		4
.L_919:
        /*00f4*/ 	.byte	0x04, 0x1e
        /*00f6*/ 	.short	(.L_921 - .L_920)
.L_920:
        /*00f8*/ 	.word	0x00000000


	//----- nvinfo : EIATTR_CBANK_PARAM_SIZE
	.align		4
.L_921:
        /*00fc*/ 	.byte	0x03, 0x19
        /*00fe*/ 	.short	0x0128


	//----- nvinfo : EIATTR_PARAM_CBANK
	.align		4
        /*0100*/ 	.byte	0x04, 0x0a
        /*0102*/ 	.short	(.L_923 - .L_922)
	.align		4
.L_922:
        /*0104*/ 	.word	index@(.nv.constant0._ZN10layer_norm40ln_parallel_residual_bwd_finalize_kernelINS_22Kernel_traits_finalizeILj1024E13__nv_bfloat16S2_S2_S2_fjLb0ELj1024ELj4ENS_18Kernel_traits_baseILj1024ES2_S2_S2_S2_fjLj1024EEEEELb1EEEvNS_9BwdParamsE)
        /*0108*/ 	.short	0x0380
        /*010a*/ 	.short	0x0128


	//----- nvinfo : EIATTR_SW_WAR
	.align		4
.L_923:
        /*010c*/ 	.byte	0x04, 0x36
        /*010e*/ 	.short	(.L_925 - .L_924)
.L_924:
        /*0110*/ 	.word	0x00000008
.L_925:


//--------------------- .nv.info._ZN10layer_norm31ln_parallel_residual_bwd_kernelINS_13Kernel_traitsI13__nv_bfloat16S2_S2_S2_fjLj1024ELj1ELj4ELj1ELj16ENS_18Kernel_traits_baseILj1024ES2_S2_S2_S2_fjLj128EEEEELb1ELb1ELb1EEEvNS_9BwdParamsE --------------------------
	.section	.nv.info._ZN10layer_norm31ln_parallel_residual_bwd_kernelINS_13Kernel_traitsI13__nv_bfloat16S2_S2_S2_fjLj1024ELj1ELj4ELj1ELj16ENS_18Kernel_traits_baseILj1024ES2_S2_S2_S2_fjLj128EEEEELb1ELb1ELb1EEEvNS_9BwdParamsE,"",@"SHT_CUDA_INFO"
	.sectionflags	@""
	.align	4


	//----- nvinfo : EIATTR_CUDA_API_VERSION
	.align		4
        /*0000*/ 	.byte	0x04, 0x37
        /*0002*/ 	.short	(.L_927 - .L_926)
.L_926:
        /*0004*/ 	.word	0x00000082


	//----- nvinfo : EIATTR_KPARAM_INFO
	.align		4
.L_927:
        /*0008*/ 	.byte	0x04, 0x17
        /*000a*/ 	.short	(.L_929 - .L_928)
.L_928:
        /*000c*/ 	.word	0x00000000
        /*0010*/ 	.short	0x0000
        /*0012*/ 	.short	0x0000
        /*0014*/ 	.byte	0x00, 0xf0, 0xa1, 0x04


	//----- nvinfo : EIATTR_SPARSE_MMA_MASK
	.align		4
.L_929:
        /*0018*/ 	.byte	0x03, 0x50
        /*001a*/ 	.short	0x0000


	//----- nvinfo : EIATTR_MAXREG_COUNT
	.align		4
        /*001c*/ 	.byte	0x03, 0x1b
        /*001e*/ 	.short	0x00ff


	//----- nvinfo : EIATTR_NUM_BARRIERS
	.align		4
        /*0020*/ 	.byte	0x02, 0x4c
        /*0022*/ 	.byte	0x01
	.zero		1


	//----- nvinfo : EIATTR_MERCURY_ISA_VERSION
	.align		4
        /*0024*/ 	.byte	0x03, 0x5f
        /*0026*/ 	.short	0x0101


	//----- nvinfo : EIATTR_COOP_GROUP_MASK_REGIDS
	.align		4
        /*0028*/ 	.byte	0x04, 0x29
        /*002a*/ 	.short	(.L_931 - .L_930)


	//   ....[0]....
.L_930:
        /*002c*/ 	.word	0xffffffff


	//   ....[1]....
        /*0030*/ 	.word	0xffffffff


	//   ....[2]....
        /*0034*/ 	.word	0xffffffff


	//   ....[3]....
        /*0038*/ 	.word	0xffffffff


	//   ....[4]....
        /*003c*/ 	.word	0xffffffff


	//   ....[5]....
        /*0040*/ 	.word	0xffffffff


	//   ....[6]....
        /*0044*/ 	.word	0xffffffff


	//   ....[7]....
        /*0048*/ 	.word	0xffffffff


	//   ....[8]....
        /*004c*/ 	.word	0xffffffff


	//   ....[9]....
        /*0050*/ 	.word	0xffffffff


	//   ....[10]....
        /*0054*/ 	.word	0x050000d6


	//   ....[11]....
        /*0058*/ 	.word	0x050000d6


	//   ....[12]....
        /*005c*/ 	.word	0x050000d6


	//   ....[13]....
        /*0060*/ 	.word	0x050000d6


	//   ....[14]....
        /*0064*/ 	.word	0x050000d6


	//   ....[15]....
        /*0068*/ 	.word	0x050000d6


	//   ....[16]....
        /*006c*/ 	.word	0x050000d6


	//   ....[17]....
        /*0070*/ 	.word	0x050000d6


	//   ....[18]....
        /*0074*/ 	.word	0x050000d6


	//   ....[19]....
        /*0078*/ 	.word	0x050000d6


	//----- nvinfo : EIATTR_COOP_GROUP_INSTR_OFFSETS
	.align		4
.L_931:
        /*007c*/ 	.byte	0x04, 0x28
        /*007e*/ 	.short	(.L_933 - .L_932)


	//   ....[0]....
.L_932:
        /*0080*/ 	.word	0x00002180


	//   ....[1]....
        /*0084*/ 	.word	0x00002190


	//   ....[2]....
        /*0088*/ 	.word	0x000021c0


	//   ....[3]....
        /*008c*/ 	.word	0x000021d0


	//   ....[4]....
        /*0090*/ 	.word	0x00002200


	//   ....[5]....
        /*0094*/ 	.word	0x00002210


	//   ....[6]....
        /*0098*/ 	.word	0x00002240


	//   ....[7]....
        /*009c*/ 	.word	0x00002250


	//   ....[8]....
        /*00a0*/ 	.word	0x00002280


	//   ....[9]....
        /*00a4*/ 	.word	0x00002290


	//   ....[10]....
        /*00a8*/ 	.word	0x0000c890


	//   ....[11]....
        /*00ac*/ 	.word	0x0000c920


	//   ....[12]....
        /*00b0*/ 	.word	0x0000c990


	//   ....[13]....
        /*00b4*/ 	.word	0x0000c9f0


	//   ....[14]....
        /*00b8*/ 	.word	0x0000ca60


	//   ....[15]....
        /*00bc*/ 	.word	0x0000cac0


	//   ....[16]....
        /*00c0*/ 	.word	0x0000cb30


	//   ....[17]....
        /*00c4*/ 	.word	0x0000cb90


	//   ....[18]....
        /*00c8*/ 	.word	0x0000cc00


	//   ....[19]....
        /*00cc*/ 	.word	0x0000cc60


	//----- nvinfo : EIATTR_VRC_CTA_INIT_COUNT
	.align		4
.L_933:
        /*00d0*/ 	.byte	0x02, 0x4a
	.zero		1
	.zero		1


	//----- nvinfo : EIATTR_EXIT_INSTR_OFFSETS
	.align		4
        /*00d4*/ 	.byte	0x04, 0x1c
        /*00d6*/ 	.short	(.L_935 - .L_934)


	//   ....[0]....
.L_934:
        /*00d8*/ 	.word	0x0000c820


	//----- nvinfo : EIATTR_MAX_THREADS
	.align		4
.L_935:
        /*00dc*/ 	.byte	0x04, 0x05
        /*00de*/ 	.short	(.L_937 - .L_936)
.L_936:
        /*00e0*/ 	.word	0x00000080
        /*00e4*/ 	.word	0x00000001
        /*00e8*/ 	.word	0x00000001


	//----- nvinfo : EIATTR_CRS_STACK_SIZE
	.align		4
.L_937:
        /*00ec*/ 	.byte	0x04, 0x1e
        /*00ee*/ 	.short	(.L_939 - .L_938)
.L_938:
        /*00f0*/ 	.word	0x00000000


	//----- nvinfo : EIATTR_CBANK_PARAM_SIZE
	.align		4
.L_939:
        /*00f4*/ 	.byte	0x03, 0x19
        /*00f6*/ 	.short	0x0128


	//----- nvinfo : EIATTR_PARAM_CBANK
	.align		4
        /*00f8*/ 	.byte	0x04, 0x0a
        /*00fa*/ 	.short	(.L_941 - .L_940)
	.align		4
.L_940:
        /*00fc*/ 	.word	index@(.nv.constant0._ZN10layer_norm31ln_parallel_residual_bwd_kernelINS_13Kernel_traitsI13__nv_bfloat16S2_S2_S2_fjLj1024ELj1ELj4ELj1ELj16ENS_18Kernel_traits_baseILj1024ES2_S2_S2_S2_fjLj128EEEEELb1ELb1ELb1EEEvNS_9BwdParamsE)
        /*0100*/ 	.short	0x0380
        /*0102*/ 	.short	0x0128


	//----- nvinfo : EIATTR_SW_WAR
	.align		4
.L_941:
        /*0104*/ 	.byte	0x04, 0x36
        /*0106*/ 	.short	(.L_943 - .L_942)
.L_942:
        /*0108*/ 	.word	0x00000008
.L_943:


//--------------------- .nv.info._ZN10layer_norm31ln_parallel_residual_bwd_kernelINS_13Kernel_traitsI6__halfS2_S2_S2_fjLj1024ELj1ELj4ELj1ELj16ENS_18Kernel_traits_baseILj1024ES2_S2_S2_S2_fjLj128EEEEELb0ELb0ELb0EEEvNS_9BwdParamsE --------------------------
	.section	.nv.info._ZN10layer_norm31ln_parallel_residual_bwd_kernelINS_13Kernel_traitsI6__halfS2_S2_S2_fjLj1024ELj1ELj4ELj1ELj16ENS_18Kernel_traits_baseILj1024ES2_S2_S2_S2_fjLj128EEEEELb0ELb0ELb0EEEvNS_9BwdParamsE,"",@"SHT_CUDA_INFO"
	.sectionflags	@""
	.align	4


	//----- nvinfo : EIATTR_CUDA_API_VERSION
	.align		4
        /*0000*/ 	.byte	0x04, 0x37
        /*0002*/ 	.short	(.L_945 - .L_944)
.L_944:
        /*0004*/ 	.word	0x00000082


	//----- nvinfo : EIATTR_KPARAM_INFO
	.align		4
.L_945:
        /*0008*/ 	.byte	0x04, 0x17
        /*000a*/ 	.short	(.L_947 - .L_946)
.L_946:
        /*000c*/ 	.word	0x00000000
        /*0010*/ 	.short	0x0000
        /*0012*/ 	.short	0x0000
        /*0014*/ 	.byte	0x00, 0xf0, 0xa1, 0x04


	//----- nvinfo : EIATTR_SPARSE_MMA_MASK
	.align		4
.L_947:
        /*0018*/ 	.byte	0x03, 0x50
        /*001a*/ 	.short	0x0000


	//----- nvinfo : EIATTR_MAXREG_COUNT
	.align		4
        /*001c*/ 	.byte	0x03, 0x1b
        /*001e*/ 	.short	0x00ff


	//----- nvinfo : EIATTR_NUM_BARRIERS
	.align		4
        /*0020*/ 	.byte	0x02, 0x4c
        /*0022*/ 	.byte	0x01
	.zero		1


	//----- nvinfo : EIATTR_ANNOTATIONS
	.align		4
        /*0024*/ 	.byte	0x04, 0x55
        /*0026*/ 	.short	(.L_949 - .L_948)


	//   ....[0]....
.L_948:
        /* <DEDUP_REMOVED lines=43> */


	//----- nvinfo : EIATTR_MERCURY_ISA_VERSION
	.align		4
.L_949:
        /*02c0*/ 	.byte	0x03, 0x5f
        /*02c2*/ 	.short	0x0101


	//----- nvinfo : EIATTR_COOP_GROUP_MASK_REGIDS
	.align		4
        /*02c4*/ 	.byte	0x04, 0x29
        /*02c6*/ 	.short	(.L_951 - .L_950)


	//   ....[0]....
.L_950:
        /*02c8*/ 	.word	0xffffffff


	//   ....[1]....
        /*02cc*/ 	.word	0xffffffff


	//   ....[2]....
        /*02d0*/ 	.word	0xffffffff


	//   ....[3]....
        /*02d4*/ 	.word	0xffffffff


	//   ....[4]....
        /*02d8*/ 	.word	0xffffffff


	//   ....[5]....
        /*02dc*/ 	.word	0xffffffff


	//   ....[6]....
        /*02e0*/ 	.word	0xffffffff


	//   ....[7]....
        /*02e4*/ 	.word	0xffffffff


	//   ....[8]....
        /*02e8*/ 	.word	0xffffffff


	//   ....[9]....
        /*02ec*/ 	.word	0xffffffff


	//   ....[10]....
        /*02f0*/ 	.word	0x050000a0


	//   ....[11]....
        /*02f4*/ 	.word	0x050000a0


	//   ....[12]....
        /*02f8*/ 	.word	0x050000a0


	//   ....[13]....
        /*02fc*/ 	.word	0x050000a0


	//   ....[14]....
        /*0300*/ 	.word	0x050000a0


	//   ....[15]....
        /*0304*/ 	.word	0x050000a0


	//   ....[16]....
        /*0308*/ 	.word	0x050000a0


	//   ....[17]....
        /*030c*/ 	.word	0x050000a0


	//   ....[18]....
        /*0310*/ 	.word	0x050000a0


	//   ....[19]....
        /*0314*/ 	.word	0x050000a0


	//----- nvinfo : EIATTR_COOP_GROUP_INSTR_OFFSETS
	.align		4
.L_951:
        /*0318*/ 	.byte	0x04, 0x28
        /*031a*/ 	.short	(.L_953 - .L_952)


	//   ....[0]....
.L_952:
        /*031c*/ 	.word	0x000032d0


	//   ....[1]....
        /*0320*/ 	.word	0x000032f0


	//   ....[2]....
        /*0324*/ 	.word	0x00003310


	//   ....[3]....
        /*0328*/ 	.word	0x00003330


	//   ....[4]....
        /*032c*/ 	.word	0x00003350


	//   ....[5]....
        /*0330*/ 	.word	0x00003370


	//   ....[6]....
        /*0334*/ 	.word	0x00003390


	//   ....[7]....
        /*0338*/ 	.word	0x000033b0


	//   ....[8]....
        /*033c*/ 	.word	0x000033c0


	//   ....[9]....
        /*0340*/ 	.word	0x000033e0


	//   ....[10]....
        /*0344*/ 	.word	0x0000a920


	//   ....[11]....
        /*0348*/ 	.word	0x0000a9c0


	//   ....[12]....
        /*034c*/ 	.word	0x0000aa40


	//   ....[13]....
        /*0350*/ 	.word	0x0000aab0


	//   ....[14]....
        /*0354*/ 	.word	0x0000ab30


	//   ....[15]....
        /*0358*/ 	.word	0x0000aba0


	//   ....[16]....
        /*035c*/ 	.word	0x0000ac20


	//   ....[17]....
        /*0360*/ 	.word	0x0000ac90


	//   ....[18]....
        /*0364*/ 	.word	0x0000ad10


	//   ....[19]....
        /*0368*/ 	.word	0x0000ad60


	//----- nvinfo : EIATTR_VRC_CTA_INIT_COUNT
	.align		4
.L_953:
        /*036c*/ 	.byte	0x02, 0x4a
	.zero		1
	.zero		1


	//----- nvinfo : EIATTR_EXIT_INSTR_OFFSETS
	.align		4
        /*0370*/ 	.byte	0x04, 0x1c
        /*0372*/ 	.short	(.L_955 - .L_954)


	//   ....[0]....
.L_954:
        /*0374*/ 	.word	0x0000a860


	//   ....[1]....
        /*0378*/ 	.word	0x0000a8b0


	//----- nvinfo : EIATTR_MAX_THREADS
	.align		4
.L_955:
        /*037c*/ 	.byte	0x04, 0x05
        /*037e*/ 	.short	(.L_957 - .L_956)
.L_956:
        /*0380*/ 	.word	0x00000080
        /*0384*/ 	.word	0x00000001
        /*0388*/ 	.word	0x00000001


	//----- nvinfo : EIATTR_CRS_STACK_SIZE
	.align		4
.L_957:
        /*038c*/ 	.byte	0x04, 0x1e
        /*038e*/ 	.short	(.L_959 - .L_958)
.L_958:
        /*0390*/ 	.word	0x00000000


	//----- nvinfo : EIATTR_CBANK_PARAM_SIZE
	.align		4
.L_959:
        /*0394*/ 	.byte	0x03, 0x19
        /*0396*/ 	.short	0x0128


	//----- nvinfo : EIATTR_PARAM_CBANK
	.align		4
        /*0398*/ 	.byte	0x04, 0x0a
        /*039a*/ 	.short	(.L_961 - .L_960)
	.align		4
.L_960:
        /*039c*/ 	.word	index@(.nv.constant0._ZN10layer_norm31ln_parallel_residual_bwd_kernelINS_13Kernel_traitsI6__halfS2_S2_S2_fjLj1024ELj1ELj4ELj1ELj16ENS_18Kernel_traits_baseILj1024ES2_S2_S2_S2_fjLj128EEEEELb0ELb0ELb0EEEvNS_9BwdParamsE)
        /*03a0*/ 	.short	0x0380
        /*03a2*/ 	.short	0x0128


	//----- nvinfo : EIATTR_SW_WAR
	.align		4
.L_961:
        /*03a4*/ 	.byte	0x04, 0x36
        /*03a6*/ 	.short	(.L_963 - .L_962)
.L_962:
        /*03a8*/ 	.word	0x00000008
.L_963:


//--------------------- .nv.info._ZN10layer_norm31ln_parallel_residual_bwd_kernelINS_13Kernel_traitsI6__halfS2_S2_S2_fjLj1024ELj1ELj4ELj1ELj16ENS_18Kernel_traits_baseILj1024ES2_S2_S2_S2_fjLj128EEEEELb0ELb0ELb1EEEvNS_9BwdParamsE --------------------------
	.section	.nv.info._ZN10layer_norm31ln_parallel_residual_bwd_kernelINS_13Kernel_traitsI6__halfS2_S2_S2_fjLj1024ELj1ELj4ELj1ELj16ENS_18Kernel_traits_baseILj1024ES2_S2_S2_S2_fjLj128EEEEELb0ELb0ELb1EEEvNS_9BwdParamsE,"",@"SHT_CUDA_INFO"
	.sectionflags	@""
	.align	4


	//----- nvinfo : EIATTR_CUDA_API_VERSION
	.align		4
        /*0000*/ 	.byte	0x04, 0x37
        /*0002*/ 	.short	(.L_965 - .L_964)
.L_964:
        /*0004*/ 	.word	0x00000082


	//----- nvinfo : EIATTR_KPARAM_INFO
	.align		4
.L_965:
        /*0008*/ 	.byte	0x04, 0x17
        /*000a*/ 	.short	(.L_967 - .L_966)
.L_966:
        /*000c*/ 	.word	0x00000000
        /*0010*/ 	.short	0x0000
        /*0012*/ 	.short	0x0000
        /*0014*/ 	.byte	0x00, 0xf0, 0xa1, 0x04


	//----- nvinfo : EIATTR_SPARSE_MMA_MASK
	.align		4
.L_967:
        /*0018*/ 	.byte	0x03, 0x50
        /*001a*/ 	.short	0x0000


	//----- nvinfo : EIATTR_MAXREG_COUNT
	.align		4
        /*001c*/ 	.byte	0x03, 0x1b
        /*001e*/ 	.short	0x00ff


	//----- nvinfo : EIATTR_NUM_BARRIERS
	.align		4
        /*0020*/ 	.byte	0x02, 0x4c
        /*0022*/ 	.byte	0x01
	.zero		1


	//----- nvinfo : EIATTR_ANNOTATIONS
	.align		4
        /*0024*/ 	.byte	0x04, 0x55
        /*0026*/ 	.short	(.L_969 - .L_968)


	//   ....[0]....
.L_968:
        /* <DEDUP_REMOVED lines=45> */


	//----- nvinfo : EIATTR_MERCURY_ISA_VERSION
	.align		4
.L_969:
        /*02e8*/ 	.byte	0x03, 0x5f
        /*02ea*/ 	.short	0x0101


	//----- nvinfo : EIATTR_COOP_GROUP_MASK_REGIDS
	.align		4
        /*02ec*/ 	.byte	0x04, 0x29
        /*02ee*/ 	.short	(.L_971 - .L_970)


	//   ....[0]....
.L_970:
        /*02f0*/ 	.word	0xffffffff


	//   ....[1]....
        /*02f4*/ 	.word	0xffffffff


	//   ....[2]....
        /*02f8*/ 	.word	0xffffffff


	//   ....[3]....
        /*02fc*/ 	.word	0xffffffff


	//   ....[4]....
        /*0300*/ 	.word	0xffffffff


	//   ....[5]....
        /*0304*/ 	.word	0xffffffff


	//   ....[6]....
        /*0308*/ 	.word	0xffffffff


	//   ....[7]....
        /*030c*/ 	.word	0xffffffff


	//   ....[8]....
        /*0310*/ 	.word	0xffffffff


	//   ....[9]....
        /*0314*/ 	.word	0xffffffff


	//   ....[10]....
        /*0318*/ 	.word	0x05000074


	//   ....[11]....
        /*031c*/ 	.word	0x05000074


	//   ....[12]....
        /*0320*/ 	.word	0x05000074


	//   ....[13]....
        /*0324*/ 	.word	0x05000074


	//   ....[14]....
        /*0328*/ 	.word	0x05000074


	//   ....[15]....
        /*032c*/ 	.word	0x05000074


	//   ....[16]....
        /*0330*/ 	.word	0x05000074


	//   ....[17]....
        /*0334*/ 	.word	0x05000074


	//   ....[18]....
        /*0338*/ 	.word	0x05000074


	//   ....[19]....
        /*033c*/ 	.word	0x05000074


	//----- nvinfo : EIATTR_COOP_GROUP_INSTR_OFFSETS
	.align		4
.L_971:
        /*0340*/ 	.byte	0x04, 0x28
        /*0342*/ 	.short	(.L_973 - .L_972)


	//   ....[0]....
.L_972:
        /*0344*/ 	.word	0x00003180


	//   ....[1]....
        /*0348*/ 	.word	0x000031a0


	//   ....[2]....
        /*034c*/ 	.word	0x000031c0


	//   ....[3]....
        /*0350*/ 	.word	0x000031e0


	//   ....[4]....
        /*0354*/ 	.word	0x00003200


	//   ....[5]....
        /*0358*/ 	.word	0x00003220


	//   ....[6]....
        /*035c*/ 	.word	0x00003240


	//   ....[7]....
        /*0360*/ 	.word	0x00003260


	//   ....[8]....
        /*0364*/ 	.word	0x00003270


	//   ....[9]....
        /*0368*/ 	.word	0x00003290


	//   ....[10]....
        /*036c*/ 	.word	0x0000a070


	//   ....[11]....
        /*0370*/ 	.word	0x0000a100


	//   ....[12]....
        /*0374*/ 	.word	0x0000a160


	//   ....[13]....
        /*0378*/ 	.word	0x0000a1b0


	//   ....[14]....
        /*037c*/ 	.word	0x0000a210


	//   ....[15]....
        /*0380*/ 	.word	0x0000a260


	//   ....[16]....
        /*0384*/ 	.word	0x0000a2c0


	//   ....[17]....
        /*0388*/ 	.word	0x0000a310


	//   ....[18]....
        /*038c*/ 	.word	0x0000a370


	//   ....[19]....
        /*0390*/ 	.word	0x0000a3c0


	//----- nvinfo : EIATTR_VRC_CTA_INIT_COUNT
	.align		4
.L_973:
        /*0394*/ 	.byte	0x02, 0x4a
	.zero		1
	.zero		1


	//----- nvinfo : EIATTR_EXIT_INSTR_OFFSETS
	.align		4
        /*0398*/ 	.byte	0x04, 0x1c
        /*039a*/ 	.short	(.L_975 - .L_974)


	//   ....[0]....
.L_974:
        /*039c*/ 	.word	0x0000a000


	//----- nvinfo : EIATTR_MAX_THREADS
	.align		4
.L_975:
        /*03a0*/ 	.byte	0x04, 0x05
        /*03a2*/ 	.short	(.L_977 - .L_976)
.L_976:
        /*03a4*/ 	.word	0x00000080
        /*03a8*/ 	.word	0x00000001
        /*03ac*/ 	.word	0x00000001


	//----- nvinfo : EIATTR_CRS_STACK_SIZE
	.align		4
.L_977:
        /*03b0*/ 	.byte	0x04, 0x1e
        /*03b2*/ 	.short	(.L_979 - .L_978)
.L_978:
        /*03b4*/ 	.word	0x00000000


	//----- nvinfo : EIATTR_CBANK_PARAM_SIZE
	.align		4
.L_979:
        /*03b8*/ 	.byte	0x03, 0x19
        /*03ba*/ 	.short	0x0128


	//----- nvinfo : EIATTR_PARAM_CBANK
	.align		4
        /*03bc*/ 	.byte	0x04, 0x0a
        /*03be*/ 	.short	(.L_981 - .L_980)
	.align		4
.L_980:
        /*03c0*/ 	.word	index@(.nv.constant0._ZN10layer_norm31ln_parallel_residual_bwd_kernelINS_13Kernel_traitsI6__halfS2_S2_S2_fjLj1024ELj1ELj4ELj1ELj16ENS_18Kernel_traits_baseILj1024ES2_S2_S2_S2_fjLj128EEEEELb0ELb0ELb1EEEvNS_9BwdParamsE)
        /*03c4*/ 	.short	0x0380
        /*03c6*/ 	.short	0x0128


	//----- nvinfo : EIATTR_SW_WAR
	.align		4
.L_981:
        /*03c8*/ 	.byte	0x04, 0x36
        /*03ca*/ 	.short	(.L_983 - .L_982)
.L_982:
        /*03cc*/ 	.word	0x00000008
.L_983:


//--------------------- .nv.info._ZN10layer_norm31ln_parallel_residual_bwd_kernelINS_13Kernel_traitsI6__halfS2_S2_S2_fjLj1024ELj1ELj4ELj1ELj16ENS_18Kernel_traits_baseILj1024ES2_S2_S2_S2_fjLj128EEEEELb0ELb1ELb0EEEvNS_9BwdParamsE --------------------------
	.section	.nv.info._ZN10layer_norm31ln_parallel_residual_bwd_kernelINS_13Kernel_traitsI6__halfS2_S2_S2_fjLj1024ELj1ELj4ELj1ELj16ENS_18Kernel_traits_baseILj1024ES2_S2_S2_S2_fjLj128EEEEELb0ELb1ELb0EEEvNS_9BwdParamsE,"",@"SHT_CUDA_INFO"
	.sectionflags	@""
	.align	4


	//----- nvinfo : EIATTR_CUDA_API_VERSION
	.align		4
        /*0000*/ 	.byte	0x04, 0x37
        /*0002*/ 	.short	(.L_985 - .L_984)
.L_984:
        /*0004*/ 	.word	0x00000082


	//----- nvinfo : EIATTR_KPARAM_INFO
	.align		4
.L_985:
        /*0008*/ 	.byte	0x04, 0x17
        /*000a*/ 	.short	(.L_987 - .L_986)
.L_986:
        /*000c*/ 	.word	0x00000000
        /*0010*/ 	.short	0x0000
        /*0012*/ 	.short	0x0000
        /*0014*/ 	.byte	0x00, 0xf0, 0xa1, 0x04


	//----- nvinfo : EIATTR_SPARSE_MMA_MASK
	.align		4
.L_987:
        /*0018*/ 	.byte	0x03, 0x50
        /*001a*/ 	.short	0x0000


	//----- nvinfo : EIATTR_MAXREG_COUNT
	.align		4
        /*001c*/ 	.byte	0x03, 0x1b
        /*001e*/ 	.short	0x00ff


	//----- nvinfo : EIATTR_NUM_BARRIERS
	.align		4
        /*0020*/ 	.byte	0x02, 0x4c
        /*0022*/ 	.byte	0x01
	.zero		1


	//----- nvinfo : EIATTR_MERCURY_ISA_VERSION
	.align		4
        /*0024*/ 	.byte	0x03, 0x5f
        /*0026*/ 	.short	0x0101


	//----- nvinfo : EIATTR_COOP_GROUP_MASK_REGIDS
	.align		4
        /*0028*/ 	.byte	0x04, 0x29
        /*002a*/ 	.short	(.L_989 - .L_988)


	//   ....[0]....
.L_988:
        /*002c*/ 	.word	0xffffffff


	//   ....[1]....
        /*0030*/ 	.word	0xffffffff


	//   ....[2]....
        /*0034*/ 	.word	0xffffffff


	//   ....[3]....
        /*0038*/ 	.word	0xffffffff


	//   ....[4]....
        /*003c*/ 	.word	0xffffffff


	//   ....[5]....
        /*0040*/ 	.word	0xffffffff


	//   ....[6]....
        /*0044*/ 	.word	0xffffffff


	//   ....[7]....
        /*0048*/ 	.word	0xffffffff


	//   ....[8]....
        /*004c*/ 	.word	0xffffffff


	//   ....[9]....
        /*0050*/ 	.word	0xffffffff


	//   ....[10]....
        /*0054*/ 	.word	0x050000b6


	//   ....[11]....
        /*0058*/ 	.word	0x050000b6


	//   ....[12]....
        /*005c*/ 	.word	0x050000b6


	//   ....[13]....
        /*0060*/ 	.word	0x050000b6


	//   ....[14]....
        /*0064*/ 	.word	0x050000b6


	//   ....[15]....
        /*0068*/ 	.word	0x050000b6


	//   ....[16]....
        /*006c*/ 	.word	0x050000b6


	//   ....[17]....
        /*0070*/ 	.word	0x050000b6


	//   ....[18]....
        /*0074*/ 	.word	0x050000b6


	//   ....[19]....
        /*0078*/ 	.word	0x050000b6


	//----- nvinfo : EIATTR_COOP_GROUP_INSTR_OFFSETS
	.align		4
.L_989:
        /*007c*/ 	.byte	0x04, 0x28
        /*007e*/ 	.short	(.L_991 - .L_990)


	//   ....[0]....
.L_990:
        /*0080*/ 	.word	0x000036b0


	//   ....[1]....
        /*0084*/ 	.word	0x000036c0


	//   ....[2]....
        /*0088*/ 	.word	0x000036f0


	//   ....[3]....
        /*008c*/ 	.word	0x00003700


	//   ....[4]....
        /*0090*/ 	.word	0x00003730


	//   ....[5]....
        /*0094*/ 	.word	0x00003740


	//   ....[6]....
        /*0098*/ 	.word	0x00003770


	//   ....[7]....
        /*009c*/ 	.word	0x00003780


	//   ....[8]....
        /*00a0*/ 	.word	0x000037b0


	//   ....[9]....
        /*00a4*/ 	.word	0x000037c0


	//   ....[10]....
        /*00a8*/ 	.word	0x00009cc0


	//   ....[11]....
        /*00ac*/ 	.word	0x00009d50


	//   ....[12]....
        /*00b0*/ 	.word	0x00009dc0


	//   ....[13]....
        /*00b4*/ 	.word	0x00009e20


	//   ....[14]....
        /*00b8*/ 	.word	0x00009e90


	//   ....[15]....
        /*00bc*/ 	.word	0x00009ef0


	//   ....[16]....
        /*00c0*/ 	.word	0x00009f60


	//   ....[17]....
        /*00c4*/ 	.word	0x00009fc0


	//   ....[18]....
        /*00c8*/ 	.word	0x0000a030


	//   ....[19]....
        /*00cc*/ 	.word	0x0000a090


	//----- nvinfo : EIATTR_VRC_CTA_INIT_COUNT
	.align		4
.L_991:
        /*00d0*/ 	.byte	0x02, 0x4a
	.zero		1
	.zero		1


	//----- nvinfo : EIATTR_EXIT_INSTR_OFFSETS
	.align		4
        /*00d4*/ 	.byte	0x04, 0x1c
        /*00d6*/ 	.short	(.L_993 - .L_992)


	//   ....[0]....
.L_992:
        /*00d8*/ 	.word	0x00009c20


	//   ....[1]....
        /*00dc*/ 	.word	0x00009c50


	//----- nvinfo : EIATTR_MAX_THREADS
	.align		4
.L_993:
        /*00e0*/ 	.byte	0x04, 0x05
        /*00e2*/ 	.short	(.L_995 - .L_994)
.L_994:
        /*00e4*/ 	.word	0x00000080
        /*00e8*/ 	.word	0x00000001
        /*00ec*/ 	.word	0x00000001


	//----- nvinfo : EIATTR_CRS_STACK_SIZE
	.align		4
.L_995:
        /*00f0*/ 	.byte	0x04, 0x1e
        /*00f2*/ 	.short	(.L_997 - .L_996)
.L_996:
        /*00f4*/ 	.word	0x00000000


	//----- nvinfo : EIATTR_CBANK_PARAM_SIZE
	.align		4
.L_997:
        /*00f8*/ 	.byte	0x03, 0x19
        /*00fa*/ 	.short	0x0128


	//----- nvinfo : EIATTR_PARAM_CBANK
	.align		4
        /*00fc*/ 	.byte	0x04, 0x0a
        /*00fe*/ 	.short	(.L_999 - .L_998)
	.align		4
.L_998:
        /*0100*/ 	.word	index@(.nv.constant0._ZN10layer_norm31ln_parallel_residual_bwd_kernelINS_13Kernel_traitsI6__halfS2_S2_S2_fjLj1024ELj1ELj4ELj1ELj16ENS_18Kernel_traits_baseILj1024ES2_S2_S2_S2_fjLj128EEEEELb0ELb1ELb0EEEvNS_9BwdParamsE)
        /*0104*/ 	.short	0x0380
        /*0106*/ 	.short	0x0128


	//----- nvinfo : EIATTR_SW_WAR
	.align		4
.L_999:
        /*0108*/ 	.byte	0x04, 0x36
        /*010a*/ 	.short	(.L_1001 - .L_1000)
.L_1000:
        /*010c*/ 	.word	0x00000008
.L_1001:


//--------------------- .nv.info._ZN10layer_norm31ln_parallel_residual_bwd_kernelINS_13Kernel_traitsI6__halfS2_S2_S2_fjLj1024ELj1ELj4ELj1ELj16ENS_18Kernel_traits_baseILj1024ES2_S2_S2_S2_fjLj128EEEEELb0ELb1ELb1EEEvNS_9BwdParamsE --------------------------
	.section	.nv.info._ZN10layer_norm31ln_parallel_residual_bwd_kernelINS_13Kernel_traitsI6__halfS2_S2_S2_fjLj1024ELj1ELj4ELj1ELj16ENS_18Kernel_traits_baseILj1024ES2_S2_S2_S2_fjLj128EEEEELb0ELb1ELb1EEEvNS_9BwdParamsE,"",@"SHT_CUDA_INFO"
	.sectionflags	@""
	.align	4


	//----- nvinfo : EIATTR_CUDA_API_VERSION
	.align		4
        /*0000*/ 	.byte	0x04, 0x37
        /*0002*/ 	.short	(.L_1003 - .L_1002)
.L_1002:
        /*0004*/ 	.word	0x00000082


	//----- nvinfo : EIATTR_KPARAM_INFO
	.align		4
.L_1003:
        /*0008*/ 	.byte	0x04, 0x17
        /*000a*/ 	.short	(.L_1005 - .L_1004)
.L_1004:
        /*000c*/ 	.word	0x00000000
        /*0010*/ 	.short	0x0000
        /*0012*/ 	.short	0x0000
        /*0014*/ 	.byte	0x00, 0xf0, 0xa1, 0x04


	//----- nvinfo : EIATTR_SPARSE_MMA_MASK
	.align		4
.L_1005:
        /*0018*/ 	.byte	0x03, 0x50
        /*001a*/ 	.short	0x0000


	//----- nvinfo : EIATTR_MAXREG_COUNT
	.align		4
        /*001c*/ 	.byte	0x03, 0x1b
        /*001e*/ 	.short	0x00ff


	//----- nvinfo : EIATTR_NUM_BARRIERS
	.align		4
        /*0020*/ 	.byte	0x02, 0x4c
        /*0022*/ 	.byte	0x01
	.zero		1


	//----- nvinfo : EIATTR_MERCURY_ISA_VERSION
	.align		4
        /*0024*/ 	.byte	0x03, 0x5f
        /*0026*/ 	.short	0x0101


	//----- nvinfo : EIATTR_COOP_GROUP_MASK_REGIDS
	.align		4
        /*0028*/ 	.byte	0x04, 0x29
        /*002a*/ 	.short	(.L_1007 - .L_1006)


	//   ....[0]....
.L_1006:
        /*002c*/ 	.word	0xffffffff


	//   ....[1]....
        /*0030*/ 	.word	0xffffffff


	//   ....[2]....
        /*0034*/ 	.word	0xffffffff


	//   ....[3]....
        /*0038*/ 	.word	0xffffffff


	//   ....[4]....
        /*003c*/ 	.word	0xffffffff


	//   ....[5]....
        /*0040*/ 	.word	0xffffffff


	//   ....[6]....
        /*0044*/ 	.word	0xffffffff


	//   ....[7]....
        /*0048*/ 	.word	0xffffffff


	//   ....[8]....
        /*004c*/ 	.word	0xffffffff


	//   ....[9]....
        /*0050*/ 	.word	0xffffffff


	//   ....[10]....
        /*0054*/ 	.word	0x05000030


	//   ....[11]....
        /*0058*/ 	.word	0x05000030


	//   ....[12]....
        /*005c*/ 	.word	0x05000030


	//   ....[13]....
        /*0060*/ 	.word	0x05000030


	//   ....[14]....
        /*0064*/ 	.word	0x05000030


	//   ....[15]....
        /*0068*/ 	.word	0x05000030


	//   ....[16]....
        /*006c*/ 	.word	0x05000030


	//   ....[17]....
        /*0070*/ 	.word	0x05000030


	//   ....[18]....
        /*0074*/ 	.word	0x05000030


	//   ....[19]....
        /*0078*/ 	.word	0x05000030


	//----- nvinfo : EIATTR_COOP_GROUP_INSTR_OFFSETS
	.align		4
.L_1007:
        /*007c*/ 	.byte	0x04, 0x28
        /*007e*/ 	.short	(.L_1009 - .L_1008)


	//   ....[0]....
.L_1008:
        /*0080*/ 	.word	0x000031f0


	//   ....[1]....
        /*0084*/ 	.word	0x00003200


	//   ....[2]....
        /*0088*/ 	.word	0x00003230


	//   ....[3]....
        /*008c*/ 	.word	0x00003240


	//   ....[4]....
        /*0090*/ 	.word	0x00003270


	//   ....[5]....
        /*0094*/ 	.word	0x00003280


	//   ....[6]....
        /*0098*/ 	.word	0x000032b0


	//   ....[7]....
        /*009c*/ 	.word	0x000032c0


	//   ....[8]....
        /*00a0*/ 	.word	0x000032f0


	//   ....[9]....
        /*00a4*/ 	.word	0x00003300


	//   ....[10]....
        /*00a8*/ 	.word	0x000091c0


	//   ....[11]....
        /*00ac*/ 	.word	0x00009250


	//   ....[12]....
        /*00b0*/ 	.word	0x000092c0


	//   ....[13]....
        /*00b4*/ 	.word	0x00009320


	//   ....[14]....
        /*00b8*/ 	.word	0x00009390


	//   ....[15]....
        /*00bc*/ 	.word	0x000093f0


	//   ....[16]....
        /*00c0*/ 	.word	0x00009460


	//   ....[17]....
        /*00c4*/ 	.word	0x000094c0


	//   ....[18]....
        /*00c8*/ 	.word	0x00009530


	//   ....[19]....
        /*00cc*/ 	.word	0x00009590


	//----- nvinfo : EIATTR_VRC_CTA_INIT_COUNT
	.align		4
.L_1009:
        /*00d0*/ 	.byte	0x02, 0x4a
	.zero		1
	.zero		1


	//----- nvinfo : EIATTR_EXIT_INSTR_OFFSETS
	.align		4
        /*00d4*/ 	.byte	0x04, 0x1c
        /*00d6*/ 	.short	(.L_1011 - .L_1010)


	//   ....[0]....
.L_1010:
        /*00d8*/ 	.word	0x00009150


	//----- nvinfo : EIATTR_MAX_THREADS
	.align		4
.L_1011:
        /*00dc*/ 	.byte	0x04, 0x05
        /*00de*/ 	.short	(.L_1013 - .L_1012)
.L_1012:
        /*00e0*/ 	.word	0x00000080
        /*00e4*/ 	.word	0x00000001
        /*00e8*/ 	.word	0x00000001


	//----- nvinfo : EIATTR_CRS_STACK_SIZE
	.align		4
.L_1013:
        /*00ec*/ 	.byte	0x04, 0x1e
        /*00ee*/ 	.short	(.L_1015 - .L_1014)
.L_1014:
        /*00f0*/ 	.word	0x00000000


	//----- nvinfo : EIATTR_CBANK_PARAM_SIZE
	.align		4
.L_1015:
        /*00f4*/ 	.byte	0x03, 0x19
        /*00f6*/ 	.short	0x0128


	//----- nvinfo : EIATTR_PARAM_CBANK
	.align		4
        /*00f8*/ 	.byte	0x04, 0x0a
        /*00fa*/ 	.short	(.L_1017 - .L_1016)
	.align		4
.L_1016:
        /*00fc*/ 	.word	index@(.nv.constant0._ZN10layer_norm31ln_parallel_residual_bwd_kernelINS_13Kernel_traitsI6__halfS2_S2_S2_fjLj1024ELj1ELj4ELj1ELj16ENS_18Kernel_traits_baseILj1024ES2_S2_S2_S2_fjLj128EEEEELb0ELb1ELb1EEEvNS_9BwdParamsE)
        /*0100*/ 	.short	0x0380
        /*0102*/ 	.short	0x0128


	//----- nvinfo : EIATTR_SW_WAR
	.align		4
.L_1017:
        /*0104*/ 	.byte	0x04, 0x36
        /*0106*/ 	.short	(.L_1019 - .L_1018)
.L_1018:
        /*0108*/ 	.word	0x00000008
.L_1019:


//--------------------- .nv.info._ZN10layer_norm31ln_parallel_residual_bwd_kernelINS_13Kernel_traitsI6__halfS2_S2_S2_fjLj1024ELj1ELj4ELj1ELj16ENS_18Kernel_traits_baseILj1024ES2_S2_S2_S2_fjLj128EEEEELb1ELb0ELb0EEEvNS_9BwdParamsE --------------------------
	.section	.nv.info._ZN10layer_norm31ln_parallel_residual_bwd_kernelINS_13Kernel_traitsI6__halfS2_S2_S2_fjLj1024ELj1ELj4ELj1ELj16ENS_18Kernel_traits_baseILj1024ES2_S2_S2_S2_fjLj128EEEEELb1ELb0ELb0EEEvNS_9BwdParamsE,"",@"SHT_CUDA_INFO"
	.sectionflags	@""
	.align	4


	//----- nvinfo : EIATTR_CUDA_API_VERSION
	.align		4
        /*0000*/ 	.byte	0x04, 0x37
        /*0002*/ 	.short	(.L_1021 - .L_1020)
.L_1020:
        /*0004*/ 	.word	0x00000082


	//----- nvinfo : EIATTR_KPARAM_INFO
	.align		4
.L_1021:
        /*0008*/ 	.byte	0x04, 0x17
        /*000a*/ 	.short	(.L_1023 - .L_1022)
.L_1022:
        /*000c*/ 	.word	0x00000000
        /*0010*/ 	.short	0x0000
        /*0012*/ 	.short	0x0000
        /*0014*/ 	.byte	0x00, 0xf0, 0xa1, 0x04


	//----- nvinfo : EIATTR_SPARSE_MMA_MASK
	.align		4
.L_1023:
        /*0018*/ 	.byte	0x03, 0x50
        /*001a*/ 	.short	0x0000


	//----- nvinfo : EIATTR_MAXREG_COUNT
	.align		4
        /*001c*/ 	.byte	0x03, 0x1b
        /*001e*/ 	.short	0x00ff


	//----- nvinfo : EIATTR_NUM_BARRIERS
	.align		4
        /*0020*/ 	.byte	0x02, 0x4c
        /*0022*/ 	.byte	0x01
	.zero		1


	//----- nvinfo : EIATTR_ANNOTATIONS
	.align		4
        /*0024*/ 	.byte	0x04, 0x55
        /*0026*/ 	.short	(.L_1025 - .L_1024)


	//   ....[0]....
.L_1024:
        /* <DEDUP_REMOVED lines=83> */


	//----- nvinfo : EIATTR_MERCURY_ISA_VERSION
	.align		4
.L_1025:
        /*0540*/ 	.byte	0x03, 0x5f
        /*0542*/ 	.short	0x0101


	//----- nvinfo : EIATTR_COOP_GROUP_MASK_REGIDS
	.align		4
        /*0544*/ 	.byte	0x04, 0x29
        /*0546*/ 	.short	(.L_1027 - .L_1026)


	//   ....[0]....
.L_1026:
        /*0548*/ 	.word	0xffffffff


	//   ....[1]....
        /*054c*/ 	.word	0xffffffff


	//   ....[2]....
        /*0550*/ 	.word	0xffffffff


	//   ....[3]....
        /*0554*/ 	.word	0xffffffff


	//   ....[4]....
        /*0558*/ 	.word	0xffffffff


	//   ....[5]....
        /*055c*/ 	.word	0xffffffff


	//   ....[6]....
        /*0560*/ 	.word	0xffffffff


	//   ....[7]....
        /*0564*/ 	.word	0xffffffff


	//   ....[8]....
        /*0568*/ 	.word	0xffffffff


	//   ....[9]....
        /*056c*/ 	.word	0xffffffff


	//   ....[10]....
        /*0570*/ 	.word	0x05000098


	//   ....[11]....
        /*0574*/ 	.word	0x05000098


	//   ....[12]....
        /*0578*/ 	.word	0x05000098


	//   ....[13]....
        /*057c*/ 	.word	0x05000098


	//   ....[14]....
        /*0580*/ 	.word	0x05000098


	//   ....[15]....
        /*0584*/ 	.word	0x05000098


	//   ....[16]....
        /*0588*/ 	.word	0x05000098


	//   ....[17]....
        /*058c*/ 	.word	0x05000098


	//   ....[18]....
        /*0590*/ 	.word	0x05000098


	//   ....[19]....
        /*0594*/ 	.word	0x05000098


	//----- nvinfo : EIATTR_COOP_GROUP_INSTR_OFFSETS
	.align		4
.L_1027:
        /*0598*/ 	.byte	0x04, 0x28
        /*059a*/ 	.short	(.L_1029 - .L_1028)


	//   ....[0]....
.L_1028:
        /*059c*/ 	.word	0x000037e0


	//   ....[1]....
        /*05a0*/ 	.word	0x00003800


	//   ....[2]....
        /*05a4*/ 	.word	0x00003820


	//   ....[3]....
        /*05a8*/ 	.word	0x00003840


	//   ....[4]....
        /*05ac*/ 	.word	0x00003860


	//   ....[5]....
        /*05b0*/ 	.word	0x00003880


	//   ....[6]....
        /*05b4*/ 	.word	0x000038a0


	//   ....[7]....
        /*05b8*/ 	.word	0x000038c0


	//   ....[8]....
        /*05bc*/ 	.word	0x000038d0


	//   ....[9]....
        /*05c0*/ 	.word	0x000038f0


	//   ....[10]....
        /*05c4*/ 	.word	0x0000f210


	//   ....[11]....
        /*05c8*/ 	.word	0x0000f2b0


	//   ....[12]....
        /*05cc*/ 	.word	0x0000f330


	//   ....[13]....
        /*05d0*/ 	.word	0x0000f3a0


	//   ....[14]....
        /*05d4*/ 	.word	0x0000f420


	//   ....[15]....
        /*05d8*/ 	.word	0x0000f490


	//   ....[16]....
        /*05dc*/ 	.word	0x0000f510


	//   ....[17]....
        /*05e0*/ 	.word	0x0000f580


	//   ....[18]....
        /*05e4*/ 	.word	0x0000f600


	//   ....[19]....
        /*05e8*/ 	.word	0x0000f650


	//----- nvinfo : EIATTR_VRC_CTA_INIT_COUNT
	.align		4
.L_1029:
        /*05ec*/ 	.byte	0x02, 0x4a
	.zero		1
	.zero		1


	//----- nvinfo : EIATTR_EXIT_INSTR_OFFSETS
	.align		4
        /*05f0*/ 	.byte	0x04, 0x1c
        /*05f2*/ 	.short	(.L_1031 - .L_1030)


	//   ....[0]....
.L_1030:
        /*05f4*/ 	.word	0x0000f150


	//   ....[1]....
        /*05f8*/ 	.word	0x0000f1a0


	//----- nvinfo : EIATTR_MAX_THREADS
	.align		4
.L_1031:
        /*05fc*/ 	.byte	0x04, 0x05
        /*05fe*/ 	.short	(.L_1033 - .L_1032)
.L_1032:
        /*0600*/ 	.word	0x00000080
        /*0604*/ 	.word	0x00000001
        /*0608*/ 	.word	0x00000001


	//----- nvinfo : EIATTR_CRS_STACK_SIZE
	.align		4
.L_1033:
        /*060c*/ 	.byte	0x04, 0x1e
        /*060e*/ 	.short	(.L_1035 - .L_1034)
.L_1034:
        /*0610*/ 	.word	0x00000000


	//----- nvinfo : EIATTR_CBANK_PARAM_SIZE
	.align		4
.L_1035:
        /*0614*/ 	.byte	0x03, 0x19
        /*0616*/ 	.short	0x0128


	//----- nvinfo : EIATTR_PARAM_CBANK
	.align		4
        /*0618*/ 	.byte	0x04, 0x0a
        /*061a*/ 	.short	(.L_1037 - .L_1036)
	.align		4
.L_1036:
        /*061c*/ 	.word	index@(.nv.constant0._ZN10layer_norm31ln_parallel_residual_bwd_kernelINS_13Kernel_traitsI6__halfS2_S2_S2_fjLj1024ELj1ELj4ELj1ELj16ENS_18Kernel_traits_baseILj1024ES2_S2_S2_S2_fjLj128EEEEELb1ELb0ELb0EEEvNS_9BwdParamsE)
        /*0620*/ 	.short	0x0380
        /*0622*/ 	.short	0x0128


	//----- nvinfo : EIATTR_SW_WAR
	.align		4
.L_1037:
        /*0624*/ 	.byte	0x04, 0x36
        /*0626*/ 	.short	(.L_1039 - .L_1038)
.L_1038:
        /*0628*/ 	.word	0x00000008
.L_1039:


//--------------------- .nv.info._ZN10layer_norm31ln_parallel_residual_bwd_kernelINS_13Kernel_traitsI6__halfS2_S2_S2_fjLj1024ELj1ELj4ELj1ELj16ENS_18Kernel_traits_baseILj1024ES2_S2_S2_S2_fjLj128EEEEELb1ELb0ELb1EEEvNS_9BwdParamsE --------------------------
	.section	.nv.info._ZN10layer_norm31ln_parallel_residual_bwd_kernelINS_13Kernel_traitsI6__halfS2_S2_S2_fjLj1024ELj1ELj4ELj1ELj16ENS_18Kernel_traits_baseILj1024ES2_S2_S2_S2_fjLj128EEEEELb1ELb0ELb1EEEvNS_9BwdParamsE,"",@"SHT_CUDA_INFO"
	.sectionflags	@""
	.align	4


	//----- nvinfo : EIATTR_CUDA_API_VERSION
	.align		4
        /*0000*/ 	.byte	0x04, 0x37
        /*0002*/ 	.short	(.L_1041 - .L_1040)
.L_1040:
        /*0004*/ 	.word	0x00000082


	//----- nvinfo : EIATTR_KPARAM_INFO
	.align		4
.L_1041:
        /*0008*/ 	.byte	0x04, 0x17
        /*000a*/ 	.short	(.L_1043 - .L_1042)
.L_1042:
        /*000c*/ 	.word	0x00000000
        /*0010*/ 	.short	0x0000
        /*0012*/ 	.short	0x0000
        /*0014*/ 	.byte	0x00, 0xf0, 0xa1, 0x04


	//----- nvinfo : EIATTR_SPARSE_MMA_MASK
	.align		4
.L_1043:
        /*0018*/ 	.byte	0x03, 0x50
        /*001a*/ 	.short	0x0000


	//----- nvinfo : EIATTR_MAXREG_COUNT
	.align		4
        /*001c*/ 	.byte	0x03, 0x1b
        /*001e*/ 	.short	0x00ff


	//----- nvinfo : EIATTR_NUM_BARRIERS
	.align		4
        /*0020*/ 	.byte	0x02, 0x4c
        /*0022*/ 	.byte	0x01
	.zero		1


	//----- nvinfo : EIATTR_ANNOTATIONS
	.align		4
        /*0024*/ 	.byte	0x04, 0x55
        /*0026*/ 	.short	(.L_1045 - .L_1044)


	//   ....[0]....
.L_1044:
        /* <DEDUP_REMOVED lines=61> */


	//----- nvinfo : EIATTR_MERCURY_ISA_VERSION
	.align		4
.L_1045:
        /*03e8*/ 	.byte	0x03, 0x5f
        /*03ea*/ 	.short	0x0101


	//----- nvinfo : EIATTR_COOP_GROUP_MASK_REGIDS
	.align		4
        /*03ec*/ 	.byte	0x04, 0x29
        /*03ee*/ 	.short	(.L_1047 - .L_1046)


	//   ....[0]....
.L_1046:
        /*03f0*/ 	.word	0xffffffff


	//   ....[1]....
        /*03f4*/ 	.word	0xffffffff


	//   ....[2]....
        /*03f8*/ 	.word	0xffffffff


	//   ....[3]....
        /*03fc*/ 	.word	0xffffffff


	//   ....[4]....
        /*0400*/ 	.word	0xffffffff


	//   ....[5]....
        /*0404*/ 	.word	0xffffffff


	//   ....[6]....
        /*0408*/ 	.word	0xffffffff


	//   ....[7]....
        /*040c*/ 	.word	0xffffffff


	//   ....[8]....
        /*0410*/ 	.word	0xffffffff


	//   ....[9]....
        /*0414*/ 	.word	0xffffffff


	//   ....[10]....
        /*0418*/ 	.word	0x050000d5


	//   ....[11]....
        /*041c*/ 	.word	0x050000d5


	//   ....[12]....
        /*0420*/ 	.word	0x050000d5


	//   ....[13]....
        /*0424*/ 	.word	0x050000d5


	//   ....[14]....
        /*0428*/ 	.word	0x050000d5


	//   ....[15]....
        /*042c*/ 	.word	0x050000d5


	//   ....[16]....
        /*0430*/ 	.word	0x050000d5


	//   ....[17]....
        /*0434*/ 	.word	0x050000d5


	//   ....[18]....
        /*0438*/ 	.word	0x050000d5


	//   ....[19]....
        /*043c*/ 	.word	0x050000d5


	//----- nvinfo : EIATTR_COOP_GROUP_INSTR_OFFSETS
	.align		4
.L_1047:
        /*0440*/ 	.byte	0x04, 0x28
        /*0442*/ 	.short	(.L_1049 - .L_1048)


	//   ....[0]....
.L_1048:
        /*0444*/ 	.word	0x00003500


	//   ....[1]....
        /*0448*/ 	.word	0x00003520


	//   ....[2]....
        /*044c*/ 	.word	0x00003540


	//   ....[3]....
        /*0450*/ 	.word	0x00003560


	//   ....[4]....
        /*0454*/ 	.word	0x00003580


	//   ....[5]....
        /*0458*/ 	.word	0x000035a0


	//   ....[6]....
        /*045c*/ 	.word	0x000035c0


	//   ....[7]....
        /*0460*/ 	.word	0x000035e0


	//   ....[8]....
        /*0464*/ 	.word	0x000035f0


	//   ....[9]....
        /*0468*/ 	.word	0x00003610


	//   ....[10]....
        /*046c*/ 	.word	0x0000e6a0


	//   ....[11]....
        /*0470*/ 	.word	0x0000e730


	//   ....[12]....
        /*0474*/ 	.word	0x0000e790


	//   ....[13]....
        /*0478*/ 	.word	0x0000e7e0


	//   ....[14]....
        /*047c*/ 	.word	0x0000e840


	//   ....[15]....
        /*0480*/ 	.word	0x0000e890


	//   ....[16]....
        /*0484*/ 	.word	0x0000e8f0


	//   ....[17]....
        /*0488*/ 	.word	0x0000e940


	//   ....[18]....
        /*048c*/ 	.word	0x0000e9a0


	//   ....[19]....
        /*0490*/ 	.word	0x0000e9f0


	//----- nvinfo : EIATTR_VRC_CTA_INIT_COUNT
	.align		4
.L_1049:
        /*0494*/ 	.byte	0x02, 0x4a
	.zero		1
	.zero		1


	//----- nvinfo : EIATTR_EXIT_INSTR_OFFSETS
	.align		4
        /*0498*/ 	.byte	0x04, 0x1c
        /*049a*/ 	.short	(.L_1051 - .L_1050)


	//   ....[0]....
.L_1050:
        /*049c*/ 	.word	0x0000e630


	//----- nvinfo : EIATTR_MAX_THREADS
	.align		4
.L_1051:
        /*04a0*/ 	.byte	0x04, 0x05
        /*04a2*/ 	.short	(.L_1053 - .L_1052)
.L_1052:
        /*04a4*/ 	.word	0x00000080
        /*04a8*/ 	.word	0x00000001
        /*04ac*/ 	.word	0x00000001


	//----- nvinfo : EIATTR_CRS_STACK_SIZE
	.align		4
.L_1053:
        /*04b0*/ 	.byte	0x04, 0x1e
        /*04b2*/ 	.short	(.L_1055 - .L_1054)
.L_1054:
        /*04b4*/ 	.word	0x00000000


	//----- nvinfo : EIATTR_CBANK_PARAM_SIZE
	.align		4
.L_1055:
        /*04b8*/ 	.byte	0x03, 0x19
        /*04ba*/ 	.short	0x0128


	//----- nvinfo : EIATTR_PARAM_CBANK
	.align		4
        /*04bc*/ 	.byte	0x04, 0x0a
        /*04be*/ 	.short	(.L_1057 - .L_1056)
	.align		4
.L_1056:
        /*04c0*/ 	.word	index@(.nv.constant0._ZN10layer_norm31ln_parallel_residual_bwd_kernelINS_13Kernel_traitsI6__halfS2_S2_S2_fjLj1024ELj1ELj4ELj1ELj16ENS_18Kernel_traits_baseILj1024ES2_S2_S2_S2_fjLj128EEEEELb1ELb0ELb1EEEvNS_9BwdParamsE)
        /*04c4*/ 	.short	0x0380
        /*04c6*/ 	.short	0x0128


	//----- nvinfo : EIATTR_SW_WAR
	.align		4
.L_1057:
        /*04c8*/ 	.byte	0x04, 0x36
        /*04ca*/ 	.short	(.L_1059 - .L_1058)
.L_1058:
        /*04cc*/ 	.word	0x00000008
.L_1059:


//--------------------- .nv.info._ZN10layer_norm22ln_bwd_finalize_kernelINS_22Kernel_traits_finalizeILj1024E6__halfS2_S2_S2_fjLb0ELj1024ELj4ENS_18Kernel_traits_baseILj1024ES2_S2_S2_S2_fjLj1024EEEEELb0ELb0EEEvNS_9BwdParamsE --------------------------
	.section	.nv.info._ZN10layer_norm22ln_bwd_finalize_kernelINS_22Kernel_traits_finalizeILj1024E6__halfS2_S2_S2_fjLb0ELj1024ELj4ENS_18Kernel_traits_baseILj1024ES2_S2_S2_S2_fjLj1024EEEEELb0ELb0EEEvNS_9BwdParamsE,"",@"SHT_CUDA_INFO"
	.sectionflags	@""
	.align	4


	//----- nvinfo : EIATTR_CUDA_API_VERSION
	.align		4
        /*0000*/ 	.byte	0x04, 0x37
        /*0002*/ 	.short	(.L_1061 - .L_1060)
.L_1060:
        /*0004*/ 	.word	0x00000082


	//----- nvinfo : EIATTR_KPARAM_INFO
	.align		4
.L_1061:
        /*0008*/ 	.byte	0x04, 0x17
        /*000a*/ 	.short	(.L_1063 - .L_1062)
.L_1062:
        /*000c*/ 	.word	0x00000000
        /*0010*/ 	.short	0x0000
        /*0012*/ 	.short	0x0000
        /*0014*/ 	.byte	0x00, 0xf0, 0xa1, 0x04


	//----- nvinfo : EIATTR_SPARSE_MMA_MASK
	.align		4
.L_1063:
        /*0018*/ 	.byte	0x03, 0x50
        /*001a*/ 	.short	0x0000


	//----- nvinfo : EIATTR_MAXREG_COUNT
	.align		4
        /*001c*/ 	.byte	0x03, 0x1b
        /*001e*/ 	.short	0x0040


	//----- nvinfo : EIATTR_NUM_BARRIERS
	.align		4
        /*0020*/ 	.byte	0x02, 0x4c
        /*0022*/ 	.byte	0x01
	.zero		1


	//----- nvinfo : EIATTR_MERCURY_ISA_VERSION
	.align		4
        /*0024*/ 	.byte	0x03, 0x5f
        /*0026*/ 	.short	0x0101


	//----- nvinfo : EIATTR_COOP_GROUP_MASK_REGIDS
	.align		4
        /*0028*/ 	.byte	0x04, 0x29
        /*002a*/ 	.short	(.L_1065 - .L_1064)


	//   ....[0]....
.L_1064:
        /*002c*/ 	.word	0xffffffff


	//   ....[1]....
        /*0030*/ 	.word	0xffffffff


	//   ....[2]....
        /*0034*/ 	.word	0xffffffff


	//   ....[3]....
        /*0038*/ 	.word	0xffffffff


	//   ....[4]....
        /*003c*/ 	.word	0xffffffff


	//   ....[5]....
        /*0040*/ 	.word	0xffffffff


	//   ....[6]....
        /*0044*/ 	.word	0xffffffff


	//   ....[7]....
        /*0048*/ 	.word	0xffffffff


	//   ....[8]....
        /*004c*/ 	.word	0xffffffff


	//   ....[9]....
        /*0050*/ 	.word	0xffffffff


	//----- nvinfo : EIATTR_COOP_GROUP_INSTR_OFFSETS
	.align		4
.L_1065:
        /*0054*/ 	.byte	0x04, 0x28
        /*0056*/ 	.short	(.L_1067 - .L_1066)


	//   ....[0]....
.L_1066:
        /*0058*/ 	.word	0x00001540


	//   ....[1]....
        /*005c*/ 	.word	0x00001550


	//   ....[2]....
        /*0060*/ 	.word	0x00001580


	//   ....[3]....
        /*0064*/ 	.word	0x00001590


	//   ....[4]....
        /*0068*/ 	.word	0x000015c0


	//   ....[5]....
        /*006c*/ 	.word	0x000015d0


	//   ....[6]....
        /*0070*/ 	.word	0x00001610


	//   ....[7]....
        /*0074*/ 	.word	0x00001630


	//   ....[8]....
        /*0078*/ 	.word	0x00001680


	//   ....[9]....
        /*007c*/ 	.word	0x00001690


	//----- nvinfo : EIATTR_VRC_CTA_INIT_COUNT
	.align		4
.L_1067:
        /*0080*/ 	.byte	0x02, 0x4a
	.zero		1
	.zero		1


	//----- nvinfo : EIATTR_EXIT_INSTR_OFFSETS
	.align		4
        /*0084*/ 	.byte	0x04, 0x1c
        /*0086*/ 	.short	(.L_1069 - .L_1068)


	//   ....[0]....
.L_1068:
        /*0088*/ 	.word	0x00000060


	//   ....[1]....
        /*008c*/ 	.word	0x000016f0


	//   ....[2]....
        /*0090*/ 	.word	0x00001720


	//   ....[3]....
        /*0094*/ 	.word	0x000017e0


	//----- nvinfo : EIATTR_MAX_THREADS
	.align		4
.L_1069:
        /*0098*/ 	.byte	0x04, 0x05
        /*009a*/ 	.short	(.L_1071 - .L_1070)
.L_1070:
        /*009c*/ 	.word	0x00000400
        /*00a0*/ 	.word	0x00000001
        /*00a4*/ 	.word	0x00000001


	//----- nvinfo : EIATTR_CRS_STACK_SIZE
	.align		4
.L_1071:
        /*00a8*/ 	.byte	0x04, 0x1e
        /*00aa*/ 	.short	(.L_1073 - .L_1072)
.L_1072:
        /*00ac*/ 	.word	0x00000000


	//----- nvinfo : EIATTR_CBANK_PARAM_SIZE
	.align		4
.L_1073:
        /*00b0*/ 	.byte	0x03, 0x19
        /*00b2*/ 	.short	0x0128


	//----- nvinfo : EIATTR_PARAM_CBANK
	.align		4
        /*00b4*/ 	.byte	0x04, 0x0a
        /*00b6*/ 	.short	(.L_1075 - .L_1074)
	.align		4
.L_1074:
        /*00b8*/ 	.word	index@(.nv.constant0._ZN10layer_norm22ln_bwd_finalize_kernelINS_22Kernel_traits_finalizeILj1024E6__halfS2_S2_S2_fjLb0ELj1024ELj4ENS_18Kernel_traits_baseILj1024ES2_S2_S2_S2_fjLj1024EEEEELb0ELb0EEEvNS_9BwdParamsE)
        /*00bc*/ 	.short	0x0380
        /*00be*/ 	.short	0x0128


	//----- nvinfo : EIATTR_SW_WAR
	.align		4
.L_1075:
        /*00c0*/ 	.byte	0x04, 0x36
        /*00c2*/ 	.short	(.L_1077 - .L_1076)
.L_1076:
        /*00c4*/ 	.word	0x00000008
.L_1077:


//--------------------- .nv.info._ZN10layer_norm40ln_parallel_residual_bwd_finalize_kernelINS_22Kernel_traits_finalizeILj1024E6__halfS2_S2_S2_fjLb0ELj1024ELj4ENS_18Kernel_traits_baseILj1024ES2_S2_S2_S2_fjLj1024EEEEELb0EEEvNS_9BwdParamsE --------------------------
	.section	.nv.info._ZN10layer_norm40ln_parallel_residual_bwd_finalize_kernelINS_22Kernel_traits_finalizeILj1024E6__halfS2_S2_S2_fjLb0ELj1024ELj4ENS_18Kernel_traits_baseILj1024ES2_S2_S2_S2_fjLj1024EEEEELb0EEEvNS_9BwdParamsE,"",@"SHT_CUDA_INFO"
	.sectionflags	@""
	.align	4


	//----- nvinfo : EIATTR_CUDA_API_VERSION
	.align		4
        /*0000*/ 	.byte	0x04, 0x37
        /*0002*/ 	.short	(.L_1079 - .L_1078)
.L_1078:
        /*0004*/ 	.word	0x00000082


	//----- nvinfo : EIATTR_KPARAM_INFO
	.align		4
.L_1079:
        /*0008*/ 	.byte	0x04, 0x17
        /*000a*/ 	.short	(.L_1081 - .L_1080)
.L_1080:
        /*000c*/ 	.word	0x00000000
        /*0010*/ 	.short	0x0000
        /*0012*/ 	.short	0x0000
        /*0014*/ 	.byte	0x00, 0xf0, 0xa1, 0x04


	//----- nvinfo : EIATTR_SPARSE_MMA_MASK
	.align		4
.L_1081:
        /*0018*/ 	.byte	0x03, 0x50
        /*001a*/ 	.short	0x0000


	//----- nvinfo : EIATTR_MAXREG_COUNT
	.align		4
        /*001c*/ 	.byte	0x03, 0x1b
        /*001e*/ 	.short	0x0040


	//----- nvinfo : EIATTR_NUM_BARRIERS
	.align		4
        /*0020*/ 	.byte	0x02, 0x4c
        /*0022*/ 	.byte	0x01
	.zero		1


	//----- nvinfo : EIATTR_MERCURY_ISA_VERSION
	.align		4
        /*0024*/ 	.byte	0x03, 0x5f
        /*0026*/ 	.short	0x0101


	//----- nvinfo : EIATTR_COOP_GROUP_MASK_REGIDS
	.align		4
        /*0028*/ 	.byte	0x04, 0x29
        /*002a*/ 	.short	(.L_1083 - .L_1082)


	//   ....[0]....
.L_1082:
        /*002c*/ 	.word	0xffffffff


	//   ....[1]....
        /*0030*/ 	.word	0xffffffff


	//   ....[2]....
        /*0034*/ 	.word	0xffffffff


	//   ....[3]....
        /*0038*/ 	.word	0xffffffff


	//   ....[4]....
        /*003c*/ 	.word	0xffffffff


	//   ....[5]....
        /*0040*/ 	.word	0xffffffff


	//   ....[6]....
        /*0044*/ 	.word	0xffffffff


	//   ....[7]....
        /*0048*/ 	.word	0xffffffff


	//   ....[8]....
        /*004c*/ 	.word	0xffffffff


	//   ....[9]....
        /*0050*/ 	.word	0xffffffff


	//   ....[10]....
        /*0054*/ 	.word	0xffffffff


	//   ....[11]....
        /*0058*/ 	.word	0xffffffff


	//   ....[12]....
        /*005c*/ 	.word	0xffffffff


	//   ....[13]....
        /*0060*/ 	.word	0xffffffff


	//   ....[14]....
        /*0064*/ 	.word	0xffffffff


	//   ....[15]....
        /*0068*/ 	.word	0xffffffff


	//   ....[16]....
        /*006c*/ 	.word	0xffffffff


	//   ....[17]....
        /*0070*/ 	.word	0xffffffff


	//   ....[18]....
        /*0074*/ 	.word	0xffffffff


	//   ....[19]....
        /*0078*/ 	.word	0xffffffff


	//----- nvinfo : EIATTR_COOP_GROUP_INSTR_OFFSETS
	.align		4
.L_1083:
        /*007c*/ 	.byte	0x04, 0x28
        /*007e*/ 	.short	(.L_1085 - .L_1084)


	//   ....[0]....
.L_1084:
        /*0080*/ 	.word	0x000013a0


	//   ....[1]....
        /*0084*/ 	.word	0x000013b0


	//   ....[2]....
        /*0088*/ 	.word	0x000013c0


	//   ....[3]....
        /*008c*/ 	.word	0x000013d0


	//   ....[4]....
        /*0090*/ 	.word	0x00001400


	//   ....[5]....
        /*0094*/ 	.word	0x00001430


	//   ....[6]....
        /*0098*/ 	.word	0x00001440


	//   ....[7]....
        /*009c*/ 	.word	0x00001450


	//   ....[8]....
        /*00a0*/ 	.word	0x00001470


	//   ....[9]....
        /*00a4*/ 	.word	0x000014b0


	//   ....[10]....
        /*00a8*/ 	.word	0x000014e0


	//   ....[11]....
        /*00ac*/ 	.word	0x000014f0


	//   ....[12]....
        /*00b0*/ 	.word	0x00001510


	//   ....[13]....
        /*00b4*/ 	.word	0x00001540


	//   ....[14]....
        /*00b8*/ 	.word	0x00001560


	//   ....[15]....
        /*00bc*/ 	.word	0x00001570


	//   ....[16]....
        /*00c0*/ 	.word	0x000015b0


	//   ....[17]....
        /*00c4*/ 	.word	0x000015e0


	//   ....[18]....
        /*00c8*/ 	.word	0x00001600


	//   ....[19]....
        /*00cc*/ 	.word	0x00001610


	//----- nvinfo : EIATTR_VRC_CTA_INIT_COUNT
	.align		4
.L_1085:
        /*00d0*/ 	.byte	0x02, 0x4a
	.zero		1
	.zero		1


	//----- nvinfo : EIATTR_EXIT_INSTR_OFFSETS
	.align		4
        /*00d4*/ 	.byte	0x04, 0x1c
        /*00d6*/ 	.short	(.L_1087 - .L_1086)


	//   ....[0]....
.L_1086:
        /*00d8*/ 	.word	0x00000060


	//   ....[1]....
        /*00dc*/ 	.word	0x000016c0


	//   ....[2]....
        /*00e0*/ 	.word	0x000016f0


	//   ....[3]....
        /*00e4*/ 	.word	0x00001850


	//----- nvinfo : EIATTR_MAX_THREADS
	.align		4
.L_1087:
        /*00e8*/ 	.byte	0x04, 0x05
        /*00ea*/ 	.short	(.L_1089 - .L_1088)
.L_1088:
        /*00ec*/ 	.word	0x00000400
        /*00f0*/ 	.word	0x00000001
        /*00f4*/ 	.word	0x00000001


	//----- nvinfo : EIATTR_CRS_STACK_SIZE
	.align		4
.L_1089:
        /*00f8*/ 	.byte	0x04, 0x1e
        /*00fa*/ 	.short	(.L_1091 - .L_1090)
.L_1090:
        /*00fc*/ 	.word	0x00000000


	//----- nvinfo : EIATTR_CBANK_PARAM_SIZE
	.align		4
.L_1091:
        /*0100*/ 	.byte	0x03, 0x19
        /*0102*/ 	.short	0x0128


	//----- nvinfo : EIATTR_PARAM_CBANK
	.align		4
        /*0104*/ 	.byte	0x04, 0x0a
        /*0106*/ 	.short	(.L_1093 - .L_1092)
	.align		4
.L_1092:
        /*0108*/ 	.word	index@(.nv.constant0._ZN10layer_norm40ln_parallel_residual_bwd_finalize_kernelINS_22Kernel_traits_finalizeILj1024E6__halfS2_S2_S2_fjLb0ELj1024ELj4ENS_18Kernel_traits_baseILj1024ES2_S2_S2_S2_fjLj1024EEEEELb0EEEvNS_9BwdParamsE)
        /*010c*/ 	.short	0x0380
        /*010e*/ 	.short	0x0128


	//----- nvinfo : EIATTR_SW_WAR
	.align		4
.L_1093:
        /*0110*/ 	.byte	0x04, 0x36
        /*0112*/ 	.short	(.L_1095 - .L_1094)
.L_1094:
        /*0114*/ 	.word	0x00000008
.L_1095:


//--------------------- .nv.info._ZN10layer_norm31ln_parallel_residual_bwd_kernelINS_13Kernel_traitsI6__halfS2_S2_S2_fjLj1024ELj1ELj4ELj1ELj16ENS_18Kernel_traits_baseILj1024ES2_S2_S2_S2_fjLj128EEEEELb1ELb1ELb0EEEvNS_9BwdParamsE --------------------------
	.section	.nv.info._ZN10layer_norm31ln_parallel_residual_bwd_kernelINS_13Kernel_traitsI6__halfS2_S2_S2_fjLj1024ELj1ELj4ELj1ELj16ENS_18Kernel_traits_baseILj1024ES2_S2_S2_S2_fjLj128EEEEELb1ELb1ELb0EEEvNS_9BwdParamsE,"",@"SHT_CUDA_INFO"
	.sectionflags	@""
	.align	4


	//----- nvinfo : EIATTR_CUDA_API_VERSION
	.align		4
        /*0000*/ 	.byte	0x04, 0x37
        /*0002*/ 	.short	(.L_1097 - .L_1096)
.L_1096:
        /*0004*/ 	.word	0x00000082


	//----- nvinfo : EIATTR_KPARAM_INFO
	.align		4
.L_1097:
        /*0008*/ 	.byte	0x04, 0x17
        /*000a*/ 	.short	(.L_1099 - .L_1098)
.L_1098:
        /*000c*/ 	.word	0x00000000
        /*0010*/ 	.short	0x0000
        /*0012*/ 	.short	0x0000
        /*0014*/ 	.byte	0x00, 0xf0, 0xa1, 0x04


	//----- nvinfo : EIATTR_SPARSE_MMA_MASK
	.align		4
.L_1099:
        /*0018*/ 	.byte	0x03, 0x50
        /*001a*/ 	.short	0x0000


	//----- nvinfo : EIATTR_MAXREG_COUNT
	.align		4
        /*001c*/ 	.byte	0x03, 0x1b
        /*001e*/ 	.short	0x00ff


	//----- nvinfo : EIATTR_NUM_BARRIERS
	.align		4
        /*0020*/ 	.byte	0x02, 0x4c
        /*0022*/ 	.byte	0x01
	.zero		1


	//----- nvinfo : EIATTR_MERCURY_ISA_VERSION
	.align		4
        /*0024*/ 	.byte	0x03, 0x5f
        /*0026*/ 	.short	0x0101


	//----- nvinfo : EIATTR_COOP_GROUP_MASK_REGIDS
	.align		4
        /*0028*/ 	.byte	0x04, 0x29
        /*002a*/ 	.short	(.L_1101 - .L_1100)


	//   ....[0]....
.L_1100:
        /*002c*/ 	.word	0xffffffff


	//   ....[1]....
        /*0030*/ 	.word	0xffffffff


	//   ....[2]....
        /*0034*/ 	.word	0xffffffff


	//   ....[3]....
        /*0038*/ 	.word	0xffffffff


	//   ....[4]....
        /*003c*/ 	.word	0xffffffff


	//   ....[5]....
        /*0040*/ 	.word	0xffffffff


	//   ....[6]....
        /*0044*/ 	.word	0xffffffff


	//   ....[7]....
        /*0048*/ 	.word	0xffffffff


	//   ....[8]....
        /*004c*/ 	.word	0xffffffff


	//   ....[9]....
        /*0050*/ 	.word	0xffffffff


	//   ....[10]....
        /*0054*/ 	.word	0x050000c7


	//   ....[11]....
        /*0058*/ 	.word	0x050000c7


	//   ....[12]....
        /*005c*/ 	.word	0x050000c7


	//   ....[13]....
        /*0060*/ 	.word	0x050000c7


	//   ....[14]....
        /*0064*/ 	.word	0x050000c7


	//   ....[15]....
        /*0068*/ 	.word	0x050000c7


	//   ....[16]....
        /*006c*/ 	.word	0x050000c7


	//   ....[17]....
        /*0070*/ 	.word	0x050000c7


	//   ....[18]....
        /*0074*/ 	.word	0x050000c7


	//   ....[19]....
        /*0078*/ 	.word	0x050000c7


	//----- nvinfo : EIATTR_COOP_GROUP_INSTR_OFFSETS
	.align		4
.L_1101:
        /*007c*/ 	.byte	0x04, 0x28
        /*007e*/ 	.short	(.L_1103 - .L_1102)


	//   ....[0]....
.L_1102:
        /*0080*/ 	.word	0x00002210


	//   ....[1]....
        /*0084*/ 	.word	0x00002220


	//   ....[2]....
        /*0088*/ 	.word	0x00002250


	//   ....[3]....
        /*008c*/ 	.word	0x00002260


	//   ....[4]....
        /*0090*/ 	.word	0x00002290


	//   ....[5]....
        /*0094*/ 	.word	0x000022a0


	//   ....[6]....
        /*0098*/ 	.word	0x000022d0


	//   ....[7]....
        /*009c*/ 	.word	0x000022e0


	//   ....[8]....
        /*00a0*/ 	.word	0x00002310


	//   ....[9]....
        /*00a4*/ 	.word	0x00002320


	//   ....[10]....
        /*00a8*/ 	.word	0x0000caf0


	//   ....[11]....
        /*00ac*/ 	.word	0x0000cb80


	//   ....[12]....
        /*00b0*/ 	.word	0x0000cbf0


	//   ....[13]....
        /*00b4*/ 	.word	0x0000cc50


	//   ....[14]....
        /*00b8*/ 	.word	0x0000ccc0


	//   ....[15]....
        /*00bc*/ 	.word	0x0000cd20


	//   ....[16]....
        /*00c0*/ 	.word	0x0000cd90


	//   ....[17]....
        /*00c4*/ 	.word	0x0000cdf0


	//   ....[18]....
        /*00c8*/ 	.word	0x0000ce60


	//   ....[19]....
        /*00cc*/ 	.word	0x0000cec0


	//----- nvinfo : EIATTR_VRC_CTA_INIT_COUNT
	.align		4
.L_1103:
        /*00d0*/ 	.byte	0x02, 0x4a
	.zero		1
	.zero		1


	//----- nvinfo : EIATTR_EXIT_INSTR_OFFSETS
	.align		4
        /*00d4*/ 	.byte	0x04, 0x1c
        /*00d6*/ 	.short	(.L_1105 - .L_1104)


	//   ....[0]....
.L_1104:
        /*00d8*/ 	.word	0x0000ca50


	//   ....[1]....
        /*00dc*/ 	.word	0x0000ca80


	//----- nvinfo : EIATTR_MAX_THREADS
	.align		4
.L_1105:
        /*00e0*/ 	.byte	0x04, 0x05
        /*00e2*/ 	.short	(.L_1107 - .L_1106)
.L_1106:
        /*00e4*/ 	.word	0x00000080
        /*00e8*/ 	.word	0x00000001
        /*00ec*/ 	.word	0x00000001


	//----- nvinfo : EIATTR_CRS_STACK_SIZE
	.align		4
.L_1107:
        /*00f0*/ 	.byte	0x04, 0x1e
        /*00f2*/ 	.short	(.L_1109 - .L_1108)
.L_1108:
        /*00f4*/ 	.word	0x00000000


	//----- nvinfo : EIATTR_CBANK_PARAM_SIZE
	.align		4
.L_1109:
        /*00f8*/ 	.byte	0x03, 0x19
        /*00fa*/ 	.short	0x0128


	//----- nvinfo : EIATTR_PARAM_CBANK
	.align		4
        /*00fc*/ 	.byte	0x04, 0x0a
        /*00fe*/ 	.short	(.L_1111 - .L_1110)
	.align		4
.L_1110:
        /*0100*/ 	.word	index@(.nv.constant0._ZN10layer_norm31ln_parallel_residual_bwd_kernelINS_13Kernel_traitsI6__halfS2_S2_S2_fjLj1024ELj1ELj4ELj1ELj16ENS_18Kernel_traits_baseILj1024ES2_S2_S2_S2_fjLj128EEEEELb1ELb1ELb0EEEvNS_9BwdParamsE)
        /*0104*/ 	.short	0x0380
        /*0106*/ 	.short	0x0128


	//----- nvinfo : EIATTR_SW_WAR
	.align		4
.L_1111:
        /*0108*/ 	.byte	0x04, 0x36
        /*010a*/ 	.short	(.L_1113 - .L_1112)
.L_1112:
        /*010c*/ 	.word	0x00000008
.L_1113:


//--------------------- .nv.info._ZN10layer_norm22ln_bwd_finalize_kernelINS_22Kernel_traits_finalizeILj1024E6__halfS2_S2_S2_fjLb0ELj1024ELj4ENS_18Kernel_traits_baseILj1024ES2_S2_S2_S2_fjLj1024EEEEELb0ELb1EEEvNS_9BwdParamsE --------------------------
	.section	.nv.info._ZN10layer_norm22ln_bwd_finalize_kernelINS_22Kernel_traits_finalizeILj1024E6__halfS2_S2_S2_fjLb0ELj1024ELj4ENS_18Kernel_traits_baseILj1024ES2_S2_S2_S2_fjLj1024EEEEELb0ELb1EEEvNS_9BwdParamsE,"",@"SHT_CUDA_INFO"
	.sectionflags	@""
	.align	4


	//----- nvinfo : EIATTR_CUDA_API_VERSION
	.align		4
        /*0000*/ 	.byte	0x04, 0x37
        /*0002*/ 	.short	(.L_1115 - .L_1114)
.L_1114:
        /*0004*/ 	.word	0x00000082


	//----- nvinfo : EIATTR_KPARAM_INFO
	.align		4
.L_1115:
        /*0008*/ 	.byte	0x04, 0x17
        /*000a*/ 	.short	(.L_1117 - .L_1116)
.L_1116:
        /*000c*/ 	.word	0x00000000
        /*0010*/ 	.short	0x0000
        /*0012*/ 	.short	0x0000
        /*0014*/ 	.byte	0x00, 0xf0, 0xa1, 0x04


	//----- nvinfo : EIATTR_SPARSE_MMA_MASK
	.align		4
.L_1117:
        /*0018*/ 	.byte	0x03, 0x50
        /*001a*/ 	.short	0x0000


	//----- nvinfo : EIATTR_MAXREG_COUNT
	.align		4
        /*001c*/ 	.byte	0x03, 0x1b
        /*001e*/ 	.short	0x0040


	//----- nvinfo : EIATTR_NUM_BARRIERS
	.align		4
        /*0020*/ 	.byte	0x02, 0x4c
        /*0022*/ 	.byte	0x01
	.zero		1


	//----- nvinfo : EIATTR_MERCURY_ISA_VERSION
	.align		4
        /*0024*/ 	.byte	0x03, 0x5f
        /*0026*/ 	.short	0x0101


	//----- nvinfo : EIATTR_COOP_GROUP_MASK_REGIDS
	.align		4
        /*0028*/ 	.byte	0x04, 0x29
        /*002a*/ 	.short	(.L_1119 - .L_1118)


	//   ....[0]....
.L_1118:
        /*002c*/ 	.word	0xffffffff


	//   ....[1]....
        /*0030*/ 	.word	0xffffffff


	//   ....[2]....
        /*0034*/ 	.word	0xffffffff


	//   ....[3]....
        /*0038*/ 	.word	0xffffffff


	//   ....[4]....
        /*003c*/ 	.word	0xffffffff


	//   ....[5]....
        /*0040*/ 	.word	0xffffffff


	//   ....[6]....
        /*0044*/ 	.word	0xffffffff


	//   ....[7]....
        /*0048*/ 	.word	0xffffffff


	//   ....[8]....
        /*004c*/ 	.word	0xffffffff


	//   ....[9]....
        /*0050*/ 	.word	0xffffffff


	//----- nvinfo : EIATTR_COOP_GROUP_INSTR_OFFSETS
	.align		4
.L_1119:
        /*0054*/ 	.byte	0x04, 0x28
        /*0056*/ 	.short	(.L_1121 - .L_1120)


	//   ....[0]....
.L_1120:
        /*0058*/ 	.word	0x00001560


	//   ....[1]....
        /*005c*/ 	.word	0x00001570


	//   ....[2]....
        /*0060*/ 	.word	0x000015a0


	//   ....[3]....
        /*0064*/ 	.word	0x000015b0


	//   ....[4]....
        /*0068*/ 	.word	0x000015e0


	//   ....[5]....
        /*006c*/ 	.word	0x000015f0


	//   ....[6]....
        /*0070*/ 	.word	0x00001620


	//   ....[7]....
        /*0074*/ 	.word	0x00001640


	//   ....[8]....
        /*0078*/ 	.word	0x00001670


	//   ....[9]....
        /*007c*/ 	.word	0x00001680


	//----- nvinfo : EIATTR_VRC_CTA_INIT_COUNT
	.align		4
.L_1121:
        /*0080*/ 	.byte	0x02, 0x4a
	.zero		1
	.zero		1


	//----- nvinfo : EIATTR_EXIT_INSTR_OFFSETS
	.align		4
        /*0084*/ 	.byte	0x04, 0x1c
        /*0086*/ 	.short	(.L_1123 - .L_1122)


	//   ....[0]....
.L_1122:
        /*0088*/ 	.word	0x00000060


	//   ....[1]....
        /*008c*/ 	.word	0x000016e0


	//   ....[2]....
        /*0090*/ 	.word	0x000017d0


	//----- nvinfo : EIATTR_MAX_THREADS
	.align		4
.L_1123:
        /*0094*/ 	.byte	0x04, 0x05
        /*0096*/ 	.short	(.L_1125 - .L_1124)
.L_1124:
        /*0098*/ 	.word	0x00000400
        /*009c*/ 	.word	0x00000001
        /*00a0*/ 	.word	0x00000001


	//----- nvinfo : EIATTR_CRS_STACK_SIZE
	.align		4
.L_1125:
        /*00a4*/ 	.byte	0x04, 0x1e
        /*00a6*/ 	.short	(.L_1127 - .L_1126)
.L_1126:
        /*00a8*/ 	.word	0x00000000


	//----- nvinfo : EIATTR_CBANK_PARAM_SIZE
	.align		4
.L_1127:
        /*00ac*/ 	.byte	0x03, 0x19
        /*00ae*/ 	.short	0x0128


	//----- nvinfo : EIATTR_PARAM_CBANK
	.align		4
        /*00b0*/ 	.byte	0x04, 0x0a
        /*00b2*/ 	.short	(.L_1129 - .L_1128)
	.align		4
.L_1128:
        /*00b4*/ 	.word	index@(.nv.constant0._ZN10layer_norm22ln_bwd_finalize_kernelINS_22Kernel_traits_finalizeILj1024E6__halfS2_S2_S2_fjLb0ELj1024ELj4ENS_18Kernel_traits_baseILj1024ES2_S2_S2_S2_fjLj1024EEEEELb0ELb1EEEvNS_9BwdParamsE)
        /*00b8*/ 	.short	0x0380
        /*00ba*/ 	.short	0x0128


	//----- nvinfo : EIATTR_SW_WAR
	.align		4
.L_1129:
        /*00bc*/ 	.byte	0x04, 0x36
        /*00be*/ 	.short	(.L_1131 - .L_1130)
.L_1130:
        /*00c0*/ 	.word	0x00000008
.L_1131:


//--------------------- .nv.info._ZN10layer_norm40ln_parallel_residual_bwd_finalize_kernelINS_22Kernel_traits_finalizeILj1024E6__halfS2_S2_S2_fjLb0ELj1024ELj4ENS_18Kernel_traits_baseILj1024ES2_S2_S2_S2_fjLj1024EEEEELb1EEEvNS_9BwdParamsE --------------------------
	.section	.nv.info._ZN10layer_norm40ln_parallel_residual_bwd_finalize_kernelINS_22Kernel_traits_finalizeILj1024E6__halfS2_S2_S2_fjLb0ELj1024ELj4ENS_18Kernel_traits_baseILj1024ES2_S2_S2_S2_fjLj1024EEEEELb1EEEvNS_9BwdParamsE,"",@"SHT_CUDA_INFO"
	.sectionflags	@""
	.align	4


	//----- nvinfo : EIATTR_CUDA_API_VERSION
	.align		4
        /*0000*/ 	.byte	0x04, 0x37
        /*0002*/ 	.short	(.L_1133 - .L_1132)
.L_1132:
        /*0004*/ 	.word	0x00000082


	//----- nvinfo : EIATTR_KPARAM_INFO
	.align		4
.L_1133:
        /*0008*/ 	.byte	0x04, 0x17
        /*000a*/ 	.short	(.L_1135 - .L_1134)
.L_1134:
        /*000c*/ 	.word	0x00000000
        /*0010*/ 	.short	0x0000
        /*0012*/ 	.short	0x0000
        /*0014*/ 	.byte	0x00, 0xf0, 0xa1, 0x04


	//----- nvinfo : EIATTR_SPARSE_MMA_MASK
	.align		4
.L_1135:
        /*0018*/ 	.byte	0x03, 0x50
        /*001a*/ 	.short	0x0000


	//----- nvinfo : EIATTR_MAXREG_COUNT
	.align		4
        /*001c*/ 	.byte	0x03, 0x1b
        /*001e*/ 	.short	0x0040


	//----- nvinfo : EIATTR_NUM_BARRIERS
	.align		4
        /*0020*/ 	.byte	0x02, 0x4c
        /*0022*/ 	.byte	0x01
	.zero		1


	//----- nvinfo : EIATTR_MERCURY_ISA_VERSION
	.align		4
        /*0024*/ 	.byte	0x03, 0x5f
        /*0026*/ 	.short	0x0101


	//----- nvinfo : EIATTR_COOP_GROUP_MASK_REGIDS
	.align		4
        /*0028*/ 	.byte	0x04, 0x29
        /*002a*/ 	.short	(.L_1137 - .L_1136)


	//   ....[0]....
.L_1136:
        /*002c*/ 	.word	0xffffffff


	//   ....[1]....
        /*0030*/ 	.word	0xffffffff


	//   ....[2]....
        /*0034*/ 	.word	0xffffffff


	//   ....[3]....
        /*0038*/ 	.word	0xffffffff


	//   ....[4]....
        /*003c*/ 	.word	0xffffffff


	//   ....[5]....
        /*0040*/ 	.word	0xffffffff


	//   ....[6]....
        /*0044*/ 	.word	0xffffffff


	//   ....[7]....
        /*0048*/ 	.word	0xffffffff


	//   ....[8]....
        /*004c*/ 	.word	0xffffffff


	//   ....[9]....
        /*0050*/ 	.word	0xffffffff


	//   ....[10]....
        /*0054*/ 	.word	0xffffffff


	//   ....[11]....
        /*0058*/ 	.word	0xffffffff


	//   ....[12]....
        /*005c*/ 	.word	0xffffffff


	//   ....[13]....
        /*0060*/ 	.word	0xffffffff


	//   ....[14]....
        /*0064*/ 	.word	0xffffffff


	//   ....[15]....
        /*0068*/ 	.word	0xffffffff


	//   ....[16]....
        /*006c*/ 	.word	0xffffffff


	//   ....[17]....
        /*0070*/ 	.word	0xffffffff


	//   ....[18]....
        /*0074*/ 	.word	0xffffffff


	//   ....[19]....
        /*0078*/ 	.word	0xffffffff


	//----- nvinfo : EIATTR_COOP_GROUP_INSTR_OFFSETS
	.align		4
.L_1137:
        /*007c*/ 	.byte	0x04, 0x28
        /*007e*/ 	.short	(.L_1139 - .L_1138)


	//   ....[0]....
.L_1138:
        /*0080*/ 	.word	0x000013e0


	//   ....[1]....
        /*0084*/ 	.word	0x000013f0


	//   ....[2]....
        /*0088*/ 	.word	0x00001400


	//   ....[3]....
        /*008c*/ 	.word	0x00001410


	//   ....[4]....
        /*0090*/ 	.word	0x00001450


	//   ....[5]....
        /*0094*/ 	.word	0x00001470


	//   ....[6]....
        /*0098*/ 	.word	0x00001480


	//   ....[7]....
        /*009c*/ 	.word	0x00001490


	//   ....[8]....
        /*00a0*/ 	.word	0x000014d0


	//   ....[9]....
        /*00a4*/ 	.word	0x000014f0


	//   ....[10]....
        /*00a8*/ 	.word	0x00001500


	//   ....[11]....
        /*00ac*/ 	.word	0x00001510


	//   ....[12]....
        /*00b0*/ 	.word	0x00001540


	//   ....[13]....
        /*00b4*/ 	.word	0x00001560


	//   ....[14]....
        /*00b8*/ 	.word	0x00001580


	//   ....[15]....
        /*00bc*/ 	.word	0x00001590


	//   ....[16]....
        /*00c0*/ 	.word	0x000015c0


	//   ....[17]....
        /*00c4*/ 	.word	0x000015e0


	//   ....[18]....
        /*00c8*/ 	.word	0x00001600


	//   ....[19]....
        /*00cc*/ 	.word	0x00001610


	//----- nvinfo : EIATTR_VRC_CTA_INIT_COUNT
	.align		4
.L_1139:
        /*00d0*/ 	.byte	0x02, 0x4a
	.zero		1
	.zero		1


	//----- nvinfo : EIATTR_EXIT_INSTR_OFFSETS
	.align		4
        /*00d4*/ 	.byte	0x04, 0x1c
        /*00d6*/ 	.short	(.L_1141 - .L_1140)


	//   ....[0]....
.L_1140:
        /*00d8*/ 	.word	0x00000060


	//   ....[1]....
        /*00dc*/ 	.word	0x000016b0


	//   ....[2]....
        /*00e0*/ 	.word	0x00001840


	//----- nvinfo : EIATTR_MAX_THREADS
	.align		4
.L_1141:
        /*00e4*/ 	.byte	0x04, 0x05
        /*00e6*/ 	.short	(.L_1143 - .L_1142)
.L_1142:
        /*00e8*/ 	.word	0x00000400
        /*00ec*/ 	.word	0x00000001
        /*00f0*/ 	.word	0x00000001


	//----- nvinfo : EIATTR_CRS_STACK_SIZE
	.align		4
.L_1143:
        /*00f4*/ 	.byte	0x04, 0x1e
        /*00f6*/ 	.short	(.L_1145 - .L_1144)
.L_1144:
        /*00f8*/ 	.word	0x00000000


	//----- nvinfo : EIATTR_CBANK_PARAM_SIZE
	.align		4
.L_1145:
        /*00fc*/ 	.byte	0x03, 0x19
        /*00fe*/ 	.short	0x0128


	//----- nvinfo : EIATTR_PARAM_CBANK
	.align		4
        /*0100*/ 	.byte	0x04, 0x0a
        /*0102*/ 	.short	(.L_1147 - .L_1146)
	.align		4
.L_1146:
        /*0104*/ 	.word	index@(.nv.constant0._ZN10layer_norm40ln_parallel_residual_bwd_finalize_kernelINS_22Kernel_traits_finalizeILj1024E6__halfS2_S2_S2_fjLb0ELj1024ELj4ENS_18Kernel_traits_baseILj1024ES2_S2_S2_S2_fjLj1024EEEEELb1EEEvNS_9BwdParamsE)
        /*0108*/ 	.short	0x0380
        /*010a*/ 	.short	0x0128


	//----- nvinfo : EIATTR_SW_WAR
	.align		4
.L_1147:
        /*010c*/ 	.byte	0x04, 0x36
        /*010e*/ 	.short	(.L_1149 - .L_1148)
.L_1148:
        /*0110*/ 	.word	0x00000008
.L_1149:


//--------------------- .nv.info._ZN10layer_norm31ln_parallel_residual_bwd_kernelINS_13Kernel_traitsI6__halfS2_S2_S2_fjLj1024ELj1ELj4ELj1ELj16ENS_18Kernel_traits_baseILj1024ES2_S2_S2_S2_fjLj128EEEEELb1ELb1ELb1EEEvNS_9BwdParamsE --------------------------
	.section	.nv.info._ZN10layer_norm31ln_parallel_residual_bwd_kernelINS_13Kernel_traitsI6__halfS2_S2_S2_fjLj1024ELj1ELj4ELj1ELj16ENS_18Kernel_traits_baseILj1024ES2_S2_S2_S2_fjLj128EEEEELb1ELb1ELb1EEEvNS_9BwdParamsE,"",@"SHT_CUDA_INFO"
	.sectionflags	@""
	.align	4


	//----- nvinfo : EIATTR_CUDA_API_VERSION
	.align		4
        /*0000*/ 	.byte	0x04, 0x37
        /*0002*/ 	.short	(.L_1151 - .L_1150)
.L_1150:
        /*0004*/ 	.word	0x00000082


	//----- nvinfo : EIATTR_KPARAM_INFO
	.align		4
.L_1151:
        /*0008*/ 	.byte	0x04, 0x17
        /*000a*/ 	.short	(.L_1153 - .L_1152)
.L_1152:
        /*000c*/ 	.word	0x00000000
        /*0010*/ 	.short	0x0000
        /*0012*/ 	.short	0x0000
        /*0014*/ 	.byte	0x00, 0xf0, 0xa1, 0x04


	//----- nvinfo : EIATTR_SPARSE_MMA_MASK
	.align		4
.L_1153:
        /*0018*/ 	.byte	0x03, 0x50
        /*001a*/ 	.short	0x0000


	//----- nvinfo : EIATTR_MAXREG_COUNT
	.align		4
        /*001c*/ 	.byte	0x03, 0x1b
        /*001e*/ 	.short	0x00ff


	//----- nvinfo : EIATTR_NUM_BARRIERS
	.align		4
        /*0020*/ 	.byte	0x02, 0x4c
        /*0022*/ 	.byte	0x01
	.zero		1


	//----- nvinfo : EIATTR_MERCURY_ISA_VERSION
	.align		4
        /*0024*/ 	.byte	0x03, 0x5f
        /*0026*/ 	.short	0x0101


	//----- nvinfo : EIATTR_COOP_GROUP_MASK_REGIDS
	.align		4
        /*0028*/ 	.byte	0x04, 0x29
        /*002a*/ 	.short	(.L_1155 - .L_1154)


	//   ....[0]....
.L_1154:
        /*002c*/ 	.word	0xffffffff


	//   ....[1]....
        /*0030*/ 	.word	0xffffffff


	//   ....[2]....
        /*0034*/ 	.word	0xffffffff


	//   ....[3]....
        /*0038*/ 	.word	0xffffffff


	//   ....[4]....
        /*003c*/ 	.word	0xffffffff


	//   ....[5]....
        /*0040*/ 	.word	0xffffffff


	//   ....[6]....
        /*0044*/ 	.word	0xffffffff


	//   ....[7]....
        /*0048*/ 	.word	0xffffffff


	//   ....[8]....
        /*004c*/ 	.word	0xffffffff


	//   ....[9]....
        /*0050*/ 	.word	0xffffffff


	//   ....[10]....
        /*0054*/ 	.word	0x050000d7


	//   ....[11]....
        /*0058*/ 	.word	0x050000d7


	//   ....[12]....
        /*005c*/ 	.word	0x050000d7


	//   ....[13]....
        /*0060*/ 	.word	0x050000d7


	//   ....[14]....
        /*0064*/ 	.word	0x050000d7


	//   ....[15]....
        /*0068*/ 	.word	0x050000d7


	//   ....[16]....
        /*006c*/ 	.word	0x050000d7


	//   ....[17]....
        /*0070*/ 	.word	0x050000d7


	//   ....[18]....
        /*0074*/ 	.word	0x050000d7


	//   ....[19]....
        /*0078*/ 	.word	0x050000d7


	//----- nvinfo : EIATTR_COOP_GROUP_INSTR_OFFSETS
	.align		4
.L_1155:
        /*007c*/ 	.byte	0x04, 0x28
        /*007e*/ 	.short	(.L_1157 - .L_1156)


	//   ....[0]....
.L_1156:
        /*0080*/ 	.word	0x00001e80


	//   ....[1]....
        /*0084*/ 	.word	0x00001e90


	//   ....[2]....
        /*0088*/ 	.word	0x00001ec0


	//   ....[3]....
        /*008c*/ 	.word	0x00001ed0


	//   ....[4]....
        /*0090*/ 	.word	0x00001f00


	//   ....[5]....
        /*0094*/ 	.word	0x00001f10


	//   ....[6]....
        /*0098*/ 	.word	0x00001f40


	//   ....[7]....
        /*009c*/ 	.word	0x00001f50


	//   ....[8]....
        /*00a0*/ 	.word	0x00001f80


	//   ....[9]....
        /*00a4*/ 	.word	0x00001f90


	//   ....[10]....
        /*00a8*/ 	.word	0x0000c190


	//   ....[11]....
        /*00ac*/ 	.word	0x0000c220


	//   ....[12]....
        /*00b0*/ 	.word	0x0000c290


	//   ....[13]....
        /*00b4*/ 	.word	0x0000c2f0


	//   ....[14]....
        /*00b8*/ 	.word	0x0000c360


	//   ....[15]....
        /*00bc*/ 	.word	0x0000c3c0


	//   ....[16]....
        /*00c0*/ 	.word	0x0000c430


	//   ....[17]....
        /*00c4*/ 	.word	0x0000c490


	//   ....[18]....
        /*00c8*/ 	.word	0x0000c500


	//   ....[19]....
        /*00cc*/ 	.word	0x0000c560


	//----- nvinfo : EIATTR_VRC_CTA_INIT_COUNT
	.align		4
.L_1157:
        /*00d0*/ 	.byte	0x02, 0x4a
	.zero		1
	.zero		1


	//----- nvinfo : EIATTR_EXIT_INSTR_OFFSETS
	.align		4
        /*00d4*/ 	.byte	0x04, 0x1c
        /*00d6*/ 	.short	(.L_1159 - .L_1158)


	//   ....[0]....
.L_1158:
        /*00d8*/ 	.word	0x0000c120


	//----- nvinfo : EIATTR_MAX_THREADS
	.align		4
.L_1159:
        /*00dc*/ 	.byte	0x04, 0x05
        /*00de*/ 	.short	(.L_1161 - .L_1160)
.L_1160:
        /*00e0*/ 	.word	0x00000080
        /*00e4*/ 	.word	0x00000001
        /*00e8*/ 	.word	0x00000001


	//----- nvinfo : EIATTR_CRS_STACK_SIZE
	.align		4
.L_1161:
        /*00ec*/ 	.byte	0x04, 0x1e
        /*00ee*/ 	.short	(.L_1163 - .L_1162)
.L_1162:
        /*00f0*/ 	.word	0x00000000


	//----- nvinfo : EIATTR_CBANK_PARAM_SIZE
	.align		4
.L_1163:
        /*00f4*/ 	.byte	0x03, 0x19
        /*00f6*/ 	.short	0x0128


	//----- nvinfo : EIATTR_PARAM_CBANK
	.align		4
        /*00f8*/ 	.byte	0x04, 0x0a
        /*00fa*/ 	.short	(.L_1165 - .L_1164)
	.align		4
.L_1164:
        /*00fc*/ 	.word	index@(.nv.constant0._ZN10layer_norm31ln_parallel_residual_bwd_kernelINS_13Kernel_traitsI6__halfS2_S2_S2_fjLj1024ELj1ELj4ELj1ELj16ENS_18Kernel_traits_baseILj1024ES2_S2_S2_S2_fjLj128EEEEELb1ELb1ELb1EEEvNS_9BwdParamsE)
        /*0100*/ 	.short	0x0380
        /*0102*/ 	.short	0x0128


	//----- nvinfo : EIATTR_SW_WAR
	.align		4
.L_1165:
        /*0104*/ 	.byte	0x04, 0x36
        /*0106*/ 	.short	(.L_1167 - .L_1166)
.L_1166:
        /*0108*/ 	.word	0x00000008
.L_1167:


//--------------------- .nv.info._ZN10layer_norm31ln_parallel_residual_bwd_kernelINS_13Kernel_traitsIf13__nv_bfloat16S2_S2_fjLj1024ELj1ELj4ELj1ELj16ENS_18Kernel_traits_baseILj1024EfS2_S2_S2_fjLj128EEEEELb0ELb0ELb0EEEvNS_9BwdParamsE --------------------------
	.section	.nv.info._ZN10layer_norm31ln_parallel_residual_bwd_kernelINS_13Kernel_traitsIf13__nv_bfloat16S2_S2_fjLj1024ELj1ELj4ELj1ELj16ENS_18Kernel_traits_baseILj1024EfS2_S2_S2_fjLj128EEEEELb0ELb0ELb0EEEvNS_9BwdParamsE,"",@"SHT_CUDA_INFO"
	.sectionflags	@""
	.align	4


	//----- nvinfo : EIATTR_CUDA_API_VERSION
	.align		4
        /*0000*/ 	.byte	0x04, 0x37
        /*0002*/ 	.short	(.L_1169 - .L_1168)
.L_1168:
        /*0004*/ 	.word	0x00000082


	//----- nvinfo : EIATTR_KPARAM_INFO
	.align		4
.L_1169:
        /*0008*/ 	.byte	0x04, 0x17
        /*000a*/ 	.short	(.L_1171 - .L_1170)
.L_1170:
        /*000c*/ 	.word	0x00000000
        /*0010*/ 	.short	0x0000
        /*0012*/ 	.short	0x0000
        /*0014*/ 	.byte	0x00, 0xf0, 0xa1, 0x04


	//----- nvinfo : EIATTR_SPARSE_MMA_MASK
	.align		4
.L_1171:
        /*0018*/ 	.byte	0x03, 0x50
        /*001a*/ 	.short	0x0000


	//----- nvinfo : EIATTR_MAXREG_COUNT
	.align		4
        /*001c*/ 	.byte	0x03, 0x1b
        /*001e*/ 	.short	0x00ff


	//----- nvinfo : EIATTR_NUM_BARRIERS
	.align		4
        /*0020*/ 	.byte	0x02, 0x4c
        /*0022*/ 	.byte	0x01
	.zero		1


	//----- nvinfo : EIATTR_ANNOTATIONS
	.align		4
        /*0024*/ 	.byte	0x04, 0x55
        /*0026*/ 	.short	(.L_1173 - .L_1172)


	//   ....[0]....
.L_1172:
        /* <DEDUP_REMOVED lines=51> */


	//----- nvinfo : EIATTR_MERCURY_ISA_VERSION
	.align		4
.L_1173:
        /*0340*/ 	.byte	0x03, 0x5f
        /*0342*/ 	.short	0x0101


	//----- nvinfo : EIATTR_COOP_GROUP_MASK_REGIDS
	.align		4
        /*0344*/ 	.byte	0x04, 0x29
        /*0346*/ 	.short	(.L_1175 - .L_1174)


	//   ....[0]....
.L_1174:
        /*0348*/ 	.word	0xffffffff


	//   ....[1]....
        /*034c*/ 	.word	0xffffffff


	//   ....[2]....
        /*0350*/ 	.word	0xffffffff


	//   ....[3]....
        /*0354*/ 	.word	0xffffffff


	//   ....[4]....
        /*0358*/ 	.word	0xffffffff


	//   ....[5]....
        /*035c*/ 	.word	0xffffffff


	//   ....[6]....
        /*0360*/ 	.word	0xffffffff


	//   ....[7]....
        /*0364*/ 	.word	0xffffffff


	//   ....[8]....
        /*0368*/ 	.word	0xffffffff


	//   ....[9]....
        /*036c*/ 	.word	0xffffffff


	//   ....[10]....
        /*0370*/ 	.word	0x050000a0


	//   ....[11]....
        /*0374*/ 	.word	0x050000a0


	//   ....[12]....
        /*0378*/ 	.word	0x050000a0


	//   ....[13]....
        /*037c*/ 	.word	0x050000a0


	//   ....[14]....
        /*0380*/ 	.word	0x050000a0


	//   ....[15]....
        /*0384*/ 	.word	0x050000a0


	//   ....[16]....
        /*0388*/ 	.word	0x050000a0


	//   ....[17]....
        /*038c*/ 	.word	0x050000a0


	//   ....[18]....
        /*0390*/ 	.word	0x050000a0


	//   ....[19]....
        /*0394*/ 	.word	0x050000a0


	//----- nvinfo : EIATTR_COOP_GROUP_INSTR_OFFSETS
	.align		4
.L_1175:
        /*0398*/ 	.byte	0x04, 0x28
        /*039a*/ 	.short	(.L_1177 - .L_1176)


	//   ....[0]....
.L_1176:
        /*039c*/ 	.word	0x00003550


	//   ....[1]....
        /*03a0*/ 	.word	0x00003570


	//   ....[2]....
        /*03a4*/ 	.word	0x00003590


	//   ....[3]....
        /*03a8*/ 	.word	0x000035b0


	//   ....[4]....
        /*03ac*/ 	.word	0x000035d0


	//   ....[5]....
        /*03b0*/ 	.word	0x000035f0


	//   ....[6]....
        /*03b4*/ 	.word	0x00003610


	//   ....[7]....
        /*03b8*/ 	.word	0x00003630


	//   ....[8]....
        /*03bc*/ 	.word	0x00003640


	//   ....[9]....
        /*03c0*/ 	.word	0x00003660


	//   ....[10]....
        /*03c4*/ 	.word	0x0000ae90


	//   ....[11]....
        /*03c8*/ 	.word	0x0000af30


	//   ....[12]....
        /*03cc*/ 	.word	0x0000afb0


	//   ....[13]....
        /*03d0*/ 	.word	0x0000b020


	//   ....[14]....
        /*03d4*/ 	.word	0x0000b0a0


	//   ....[15]....
        /*03d8*/ 	.word	0x0000b110


	//   ....[16]....
        /*03dc*/ 	.word	0x0000b190


	//   ....[17]....
        /*03e0*/ 	.word	0x0000b200


	//   ....[18]....
        /*03e4*/ 	.word	0x0000b280


	//   ....[19]....
        /*03e8*/ 	.word	0x0000b2d0


	//----- nvinfo : EIATTR_VRC_CTA_INIT_COUNT
	.align		4
.L_1177:
        /*03ec*/ 	.byte	0x02, 0x4a
	.zero		1
	.zero		1


	//----- nvinfo : EIATTR_EXIT_INSTR_OFFSETS
	.align		4
        /*03f0*/ 	.byte	0x04, 0x1c
        /*03f2*/ 	.short	(.L_1179 - .L_1178)


	//   ....[0]....
.L_1178:
        /*03f4*/ 	.word	0x0000add0


	//   ....[1]....
        /*03f8*/ 	.word	0x0000ae20


	//----- nvinfo : EIATTR_MAX_THREADS
	.align		4
.L_1179:
        /*03fc*/ 	.byte	0x04, 0x05
        /*03fe*/ 	.short	(.L_1181 - .L_1180)
.L_1180:
        /*0400*/ 	.word	0x00000080
        /*0404*/ 	.word	0x00000001
        /*0408*/ 	.word	0x00000001


	//----- nvinfo : EIATTR_CRS_STACK_SIZE
	.align		4
.L_1181:
        /*040c*/ 	.byte	0x04, 0x1e
        /*040e*/ 	.short	(.L_1183 - .L_1182)
.L_1182:
        /*0410*/ 	.word	0x00000000


	//----- nvinfo : EIATTR_CBANK_PARAM_SIZE
	.align		4
.L_1183:
        /*0414*/ 	.byte	0x03, 0x19
        /*0416*/ 	.short	0x0128


	//----- nvinfo : EIATTR_PARAM_CBANK
	.align		4
        /*0418*/ 	.byte	0x04, 0x0a
        /*041a*/ 	.short	(.L_1185 - .L_1184)
	.align		4
.L_1184:
        /*041c*/ 	.word	index@(.nv.constant0._ZN10layer_norm31ln_parallel_residual_bwd_kernelINS_13Kernel_traitsIf13__nv_bfloat16S2_S2_fjLj1024ELj1ELj4ELj1ELj16ENS_18Kernel_traits_baseILj1024EfS2_S2_S2_fjLj128EEEEELb0ELb0ELb0EEEvNS_9BwdParamsE)
        /*0420*/ 	.short	0x0380
        /*0422*/ 	.short	0x0128


	//----- nvinfo : EIATTR_SW_WAR
	.align		4
.L_1185:
        /*0424*/ 	.byte	0x04, 0x36
        /*0426*/ 	.short	(.L_1187 - .L_1186)
.L_1186:
        /*0428*/ 	.word	0x00000008
.L_1187:


//--------------------- .nv.info._ZN10layer_norm31ln_parallel_residual_bwd_kernelINS_13Kernel_traitsIf13__nv_bfloat16S2_S2_fjLj1024ELj1ELj4ELj1ELj16ENS_18Kernel_traits_baseILj1024EfS2_S2_S2_fjLj128EEEEELb0ELb0ELb1EEEvNS_9BwdParamsE --------------------------
	.section	.nv.info._ZN10layer_norm31ln_parallel_residual_bwd_kernelINS_13Kernel_traitsIf13__nv_bfloat16S2_S2_fjLj1024ELj1ELj4ELj1ELj16ENS_18Kernel_traits_baseILj1024EfS2_S2_S2_fjLj128EEEEELb0ELb0ELb1EEEvNS_9BwdParamsE,"",@"SHT_CUDA_INFO"
	.sectionflags	@""
	.align	4


	//----- nvinfo : EIATTR_CUDA_API_VERSION
	.align		4
        /*0000*/ 	.byte	0x04, 0x37
        /*0002*/ 	.short	(.L_1189 - .L_1188)
.L_1188:
        /*0004*/ 	.word	0x00000082


	//----- nvinfo : EIATTR_KPARAM_INFO
	.align		4
.L_1189:
        /*0008*/ 	.byte	0x04, 0x17
        /*000a*/ 	.short	(.L_1191 - .L_1190)
.L_1190:
        /*000c*/ 	.word	0x00000000
        /*0010*/ 	.short	0x0000
        /*0012*/ 	.short	0x0000
        /*0014*/ 	.byte	0x00, 0xf0, 0xa1, 0x04


	//----- nvinfo : EIATTR_SPARSE_MMA_MASK
	.align		4
.L_1191:
        /*0018*/ 	.byte	0x03, 0x50
        /*001a*/ 	.short	0x0000


	//----- nvinfo : EIATTR_MAXREG_COUNT
	.align		4
        /*001c*/ 	.byte	0x03, 0x1b
        /*001e*/ 	.short	0x00ff


	//----- nvinfo : EIATTR_NUM_BARRIERS
	.align		4
        /*0020*/ 	.byte	0x02, 0x4c
        /*0022*/ 	.byte	0x01
	.zero		1


	//----- nvinfo : EIATTR_ANNOTATIONS
	.align		4
        /*0024*/ 	.byte	0x04, 0x55
        /*0026*/ 	.short	(.L_1193 - .L_1192)


	//   ....[0]....
.L_1192:
        /* <DEDUP_REMOVED lines=86> */


	//----- nvinfo : EIATTR_MERCURY_ISA_VERSION
	.align		4
.L_1193:
        /*0578*/ 	.byte	0x03, 0x5f
        /*057a*/ 	.short	0x0101


	//----- nvinfo : EIATTR_COOP_GROUP_MASK_REGIDS
	.align		4
        /*057c*/ 	.byte	0x04, 0x29
        /*057e*/ 	.short	(.L_1195 - .L_1194)


	//   ....[0]....
.L_1194:
        /*0580*/ 	.word	0xffffffff


	//   ....[1]....
        /*0584*/ 	.word	0xffffffff


	//   ....[2]....
        /*0588*/ 	.word	0xffffffff


	//   ....[3]....
        /*058c*/ 	.word	0xffffffff


	//   ....[4]....
        /*0590*/ 	.word	0xffffffff


	//   ....[5]....
        /*0594*/ 	.word	0xffffffff


	//   ....[6]....
        /*0598*/ 	.word	0xffffffff


	//   ....[7]....
        /*059c*/ 	.word	0xffffffff


	//   ....[8]....
        /*05a0*/ 	.word	0xffffffff


	//   ....[9]....
        /*05a4*/ 	.word	0xffffffff


	//   ....[10]....
        /*05a8*/ 	.word	0x0500007f


	//   ....[11]....
        /*05ac*/ 	.word	0x0500007f


	//   ....[12]....
        /*05b0*/ 	.word	0x0500007f


	//   ....[13]....
        /*05b4*/ 	.word	0x0500007f


	//   ....[14]....
        /*05b8*/ 	.word	0x0500007f


	//   ....[15]....
        /*05bc*/ 	.word	0x0500007f


	//   ....[16]....
        /*05c0*/ 	.word	0x0500007f


	//   ....[17]....
        /*05c4*/ 	.word	0x0500007f


	//   ....[18]....
        /*05c8*/ 	.word	0x0500007f


	//   ....[19]....
        /*05cc*/ 	.word	0x0500007f


	//----- nvinfo : EIATTR_COOP_GROUP_INSTR_OFFSETS
	.align		4
.L_1195:
        /*05d0*/ 	.byte	0x04, 0x28
        /*05d2*/ 	.short	(.L_1197 - .L_1196)


	//   ....[0]....
.L_1196:
        /*05d4*/ 	.word	0x00003220


	//   ....[1]....
        /*05d8*/ 	.word	0x00003240


	//   ....[2]....
        /*05dc*/ 	.word	0x00003260


	//   ....[3]....
        /*05e0*/ 	.word	0x00003280


	//   ....[4]....
        /*05e4*/ 	.word	0x000032a0


	//   ....[5]....
        /*05e8*/ 	.word	0x000032c0


	//   ....[6]....
        /*05ec*/ 	.word	0x000032e0


	//   ....[7]....
        /*05f0*/ 	.word	0x00003300


	//   ....[8]....
        /*05f4*/ 	.word	0x00003310


	//   ....[9]....
        /*05f8*/ 	.word	0x00003330


	//   ....[10]....
        /*05fc*/ 	.word	0x0000a520


	//   ....[11]....
        /*0600*/ 	.word	0x0000a5b0


	//   ....[12]....
        /*0604*/ 	.word	0x0000a610


	//   ....[13]....
        /*0608*/ 	.word	0x0000a660


	//   ....[14]....
        /*060c*/ 	.word	0x0000a6c0


	//   ....[15]....
        /*0610*/ 	.word	0x0000a710


	//   ....[16]....
        /*0614*/ 	.word	0x0000a770


	//   ....[17]....
        /*0618*/ 	.word	0x0000a7c0


	//   ....[18]....
        /*061c*/ 	.word	0x0000a820


	//   ....[19]....
        /*0620*/ 	.word	0x0000a870


	//----- nvinfo : EIATTR_VRC_CTA_INIT_COUNT
	.align		4
.L_1197:
        /*0624*/ 	.byte	0x02, 0x4a
	.zero		1
	.zero		1


	//----- nvinfo : EIATTR_EXIT_INSTR_OFFSETS
	.align		4
        /*0628*/ 	.byte	0x04, 0x1c
        /*062a*/ 	.short	(.L_1199 - .L_1198)


	//   ....[0]....
.L_1198:
        /*062c*/ 	.word	0x0000a4b0


	//----- nvinfo : EIATTR_MAX_THREADS
	.align		4
.L_1199:
        /*0630*/ 	.byte	0x04, 0x05
        /*0632*/ 	.short	(.L_1201 - .L_1200)
.L_1200:
        /*0634*/ 	.word	0x00000080
        /*0638*/ 	.word	0x00000001
        /*063c*/ 	.word	0x00000001


	//----- nvinfo : EIATTR_CRS_STACK_SIZE
	.align		4
.L_1201:
        /*0640*/ 	.byte	0x04, 0x1e
        /*0642*/ 	.short	(.L_1203 - .L_1202)
.L_1202:
        /*0644*/ 	.word	0x00000000


	//----- nvinfo : EIATTR_CBANK_PARAM_SIZE
	.align		4
.L_1203:
        /*0648*/ 	.byte	0x03, 0x19
        /*064a*/ 	.short	0x0128


	//----- nvinfo : EIATTR_PARAM_CBANK
	.align		4
        /*064c*/ 	.byte	0x04, 0x0a
        /*064e*/ 	.short	(.L_1205 - .L_1204)
	.align		4
.L_1204:
        /*0650*/ 	.word	index@(.nv.constant0._ZN10layer_norm31ln_parallel_residual_bwd_kernelINS_13Kernel_traitsIf13__nv_bfloat16S2_S2_fjLj1024ELj1ELj4ELj1ELj16ENS_18Kernel_traits_baseILj1024EfS2_S2_S2_fjLj128EEEEELb0ELb0ELb1EEEvNS_9BwdParamsE)
        /*0654*/ 	.short	0x0380
        /*0656*/ 	.short	0x0128


	//----- nvinfo : EIATTR_SW_WAR
	.align		4
.L_1205:
        /*0658*/ 	.byte	0x04, 0x36
        /*065a*/ 	.short	(.L_1207 - .L_1206)
.L_1206:
        /*065c*/ 	.word	0x00000008
.L_1207:


//--------------------- .nv.info._ZN10layer_norm31ln_parallel_residual_bwd_kernelINS_13Kernel_traitsIf13__nv_bfloat16S2_S2_fjLj1024ELj1ELj4ELj1ELj16ENS_18Kernel_traits_baseILj1024EfS2_S2_S2_fjLj128EEEEELb0ELb1ELb0EEEvNS_9BwdParamsE --------------------------
	.section	.nv.info._ZN10layer_norm31ln_parallel_residual_bwd_kernelINS_13Kernel_traitsIf13__nv_bfloat16S2_S2_fjLj1024ELj1ELj4ELj1ELj16ENS_18Kernel_traits_baseILj1024EfS2_S2_S2_fjLj128EEEEELb0ELb1ELb0EEEvNS_9BwdParamsE,"",@"SHT_CUDA_INFO"
	.sectionflags	@""
	.align	4


	//----- nvinfo : EIATTR_CUDA_API_VERSION
	.align		4
        /*0000*/ 	.byte	0x04, 0x37
        /*0002*/ 	.short	(.L_1209 - .L_1208)
.L_1208:
        /*0004*/ 	.word	0x00000082


	//----- nvinfo : EIATTR_KPARAM_INFO
	.align		4
.L_1209:
        /*0008*/ 	.byte	0x04, 0x17
        /*000a*/ 	.short	(.L_1211 - .L_1210)
.L_1210:
        /*000c*/ 	.word	0x00000000
        /*0010*/ 	.short	0x0000
        /*0012*/ 	.short	0x0000
        /*0014*/ 	.byte	0x00, 0xf0, 0xa1, 0x04


	//----- nvinfo : EIATTR_SPARSE_MMA_MASK
	.align		4
.L_1211:
        /*0018*/ 	.byte	0x03, 0x50
        /*001a*/ 	.short	0x0000


	//----- nvinfo : EIATTR_MAXREG_COUNT
	.align		4
        /*001c*/ 	.byte	0x03, 0x1b
        /*001e*/ 	.short	0x00ff


	//----- nvinfo : EIATTR_NUM_BARRIERS
	.align		4
        /*0020*/ 	.byte	0x02, 0x4c
        /*0022*/ 	.byte	0x01
	.zero		1


	//----- nvinfo : EIATTR_MERCURY_ISA_VERSION
	.align		4
        /*0024*/ 	.byte	0x03, 0x5f
        /*0026*/ 	.short	0x0101


	//----- nvinfo : EIATTR_COOP_GROUP_MASK_REGIDS
	.align		4
        /*0028*/ 	.byte	0x04, 0x29
        /*002a*/ 	.short	(.L_1213 - .L_1212)


	//   ....[0]....
.L_1212:
        /*002c*/ 	.word	0xffffffff


	//   ....[1]....
        /*0030*/ 	.word	0xffffffff


	//   ....[2]....
        /*0034*/ 	.word	0xffffffff


	//   ....[3]....
        /*0038*/ 	.word	0xffffffff


	//   ....[4]....
        /*003c*/ 	.word	0xffffffff


	//   ....[5]....
        /*0040*/ 	.word	0xffffffff


	//   ....[6]....
        /*0044*/ 	.word	0xffffffff


	//   ....[7]....
        /*0048*/ 	.word	0xffffffff


	//   ....[8]....
        /*004c*/ 	.word	0xffffffff


	//   ....[9]....
        /*0050*/ 	.word	0xffffffff


	//   ....[10]....
        /*0054*/ 	.word	0x050000c6


	//   ....[11]....
        /*0058*/ 	.word	0x050000c6


	//   ....[12]....
        /*005c*/ 	.word	0x050000c6


	//   ....[13]....
        /*0060*/ 	.word	0x050000c6


	//   ....[14]....
        /*0064*/ 	.word	0x050000c6


	//   ....[15]....
        /*0068*/ 	.word	0x050000c6


	//   ....[16]....
        /*006c*/ 	.word	0x050000c6


	//   ....[17]....
        /*0070*/ 	.word	0x050000c6


	//   ....[18]....
        /*0074*/ 	.word	0x050000c6


	//   ....[19]....
        /*0078*/ 	.word	0x050000c6


	//----- nvinfo : EIATTR_COOP_GROUP_INSTR_OFFSETS
	.align		4
.L_1213:
        /*007c*/ 	.byte	0x04, 0x28
        /*007e*/ 	.short	(.L_1215 - .L_1214)


	//   ....[0]....
.L_1214:
        /*0080*/ 	.word	0x000036d0


	//   ....[1]....
        /*0084*/ 	.word	0x000036e0


	//   ....[2]....
        /*0088*/ 	.word	0x00003710


	//   ....[3]....
        /*008c*/ 	.word	0x00003720


	//   ....[4]....
        /*0090*/ 	.word	0x00003750


	//   ....[5]....
        /*0094*/ 	.word	0x00003760


	//   ....[6]....
        /*0098*/ 	.word	0x00003790


	//   ....[7]....
        /*009c*/ 	.word	0x000037a0


	//   ....[8]....
        /*00a0*/ 	.word	0x000037d0


	//   ....[9]....
        /*00a4*/ 	.word	0x000037e0


	//   ....[10]....
        /*00a8*/ 	.word	0x0000a080


	//   ....[11]....
        /*00ac*/ 	.word	0x0000a110


	//   ....[12]....
        /*00b0*/ 	.word	0x0000a180


	//   ....[13]....
        /*00b4*/ 	.word	0x0000a1e0


	//   ....[14]....
        /*00b8*/ 	.word	0x0000a250


	//   ....[15]....
        /*00bc*/ 	.word	0x0000a2b0


	//   ....[16]....
        /*00c0*/ 	.word	0x0000a320


	//   ....[17]....
        /*00c4*/ 	.word	0x0000a380


	//   ....[18]....
        /*00c8*/ 	.word	0x0000a3f0


	//   ....[19]....
        /*00cc*/ 	.word	0x0000a450


	//----- nvinfo : EIATTR_VRC_CTA_INIT_COUNT
	.align		4
.L_1215:
        /*00d0*/ 	.byte	0x02, 0x4a
	.zero		1
	.zero		1


	//----- nvinfo : EIATTR_EXIT_INSTR_OFFSETS
	.align		4
        /*00d4*/ 	.byte	0x04, 0x1c
        /*00d6*/ 	.short	(.L_1217 - .L_1216)


	//   ....[0]....
.L_1216:
        /*00d8*/ 	.word	0x00009fe0


	//   ....[1]....
        /*00dc*/ 	.word	0x0000a010


	//----- nvinfo : EIATTR_MAX_THREADS
	.align		4
.L_1217:
        /*00e0*/ 	.byte	0x04, 0x05
        /*00e2*/ 	.short	(.L_1219 - .L_1218)
.L_1218:
        /*00e4*/ 	.word	0x00000080
        /*00e8*/ 	.word	0x00000001
        /*00ec*/ 	.word	0x00000001


	//----- nvinfo : EIATTR_CRS_STACK_SIZE
	.align		4
.L_1219:
        /*00f0*/ 	.byte	0x04, 0x1e
        /*00f2*/ 	.short	(.L_1221 - .L_1220)
.L_1220:
        /*00f4*/ 	.word	0x00000000


	//----- nvinfo : EIATTR_CBANK_PARAM_SIZE
	.align		4
.L_1221:
        /*00f8*/ 	.byte	0x03, 0x19
        /*00fa*/ 	.short	0x0128


	//----- nvinfo : EIATTR_PARAM_CBANK
	.align		4
        /*00fc*/ 	.byte	0x04, 0x0a
        /*00fe*/ 	.short	(.L_1223 - .L_1222)
	.align		4
.L_1222:
        /*0100*/ 	.word	index@(.nv.constant0._ZN10layer_norm31ln_parallel_residual_bwd_kernelINS_13Kernel_traitsIf13__nv_bfloat16S2_S2_fjLj1024ELj1ELj4ELj1ELj16ENS_18Kernel_traits_baseILj1024EfS2_S2_S2_fjLj128EEEEELb0ELb1ELb0EEEvNS_9BwdParamsE)
        /*0104*/ 	.short	0x0380
        /*0106*/ 	.short	0x0128


	//----- nvinfo : EIATTR_SW_WAR
	.align		4
.L_1223:
        /*0108*/ 	.byte	0x04, 0x36
        /*010a*/ 	.short	(.L_1225 - .L_1224)
.L_1224:
        /*010c*/ 	.word	0x00000008
.L_1225:


//--------------------- .nv.info._ZN10layer_norm31ln_parallel_residual_bwd_kernelINS_13Kernel_traitsIf13__nv_bfloat16S2_S2_fjLj1024ELj1ELj4ELj1ELj16ENS_18Kernel_traits_baseILj1024EfS2_S2_S2_fjLj128EEEEELb0ELb1ELb1EEEvNS_9BwdParamsE --------------------------
	.section	.nv.info._ZN10layer_norm31ln_parallel_residual_bwd_kernelINS_13Kernel_traitsIf13__nv_bfloat16S2_S2_fjLj1024ELj1ELj4ELj1ELj16ENS_18Kernel_traits_baseILj1024EfS2_S2_S2_fjLj128EEEEELb0ELb1ELb1EEEvNS_9BwdParamsE,"",@"SHT_CUDA_INFO"
	.sectionflags	@""
	.align	4


	//----- nvinfo : EIATTR_CUDA_API_VERSION
	.align		4
        /*0000*/ 	.byte	0x04, 0x37
        /*0002*/ 	.short	(.L_1227 - .L_1226)
.L_1226:
        /*0004*/ 	.word	0x00000082


	//----- nvinfo : EIATTR_KPARAM_INFO
	.align		4
.L_1227:
        /*0008*/ 	.byte	0x04, 0x17
        /*000a*/ 	.short	(.L_1229 - .L_1228)
.L_1228:
        /*000c*/ 	.word	0x00000000
        /*0010*/ 	.short	0x0000
        /*0012*/ 	.short	0x0000
        /*0014*/ 	.byte	0x00, 0xf0, 0xa1, 0x04


	//----- nvinfo : EIATTR_SPARSE_MMA_MASK
	.align		4
.L_1229:
        /*0018*/ 	.byte	0x03, 0x50
        /*001a*/ 	.short	0x0000


	//----- nvinfo : EIATTR_MAXREG_COUNT
	.align		4
        /*001c*/ 	.byte	0x03, 0x1b
        /*001e*/ 	.short	0x00ff


	//----- nvinfo : EIATTR_NUM_BARRIERS
	.align		4
        /*0020*/ 	.byte	0x02, 0x4c
        /*0022*/ 	.byte	0x01
	.zero		1


	//----- nvinfo : EIATTR_ANNOTATIONS
	.align		4
        /*0024*/ 	.byte	0x04, 0x55
        /*0026*/ 	.short	(.L_1231 - .L_1230)


	//   ....[0]....
.L_1230:
        /* <DEDUP_REMOVED lines=16> */


	//----- nvinfo : EIATTR_MERCURY_ISA_VERSION
	.align		4
.L_1231:
        /*0118*/ 	.byte	0x03, 0x5f
        /*011a*/ 	.short	0x0101


	//----- nvinfo : EIATTR_COOP_GROUP_MASK_REGIDS
	.align		4
        /*011c*/ 	.byte	0x04, 0x29
        /*011e*/ 	.short	(.L_1233 - .L_1232)


	//   ....[0]....
.L_1232:
        /*0120*/ 	.word	0xffffffff


	//   ....[1]....
        /*0124*/ 	.word	0xffffffff


	//   ....[2]....
        /*0128*/ 	.word	0xffffffff


	//   ....[3]....
        /*012c*/ 	.word	0xffffffff


	//   ....[4]....
        /*0130*/ 	.word	0xffffffff


	//   ....[5]....
        /*0134*/ 	.word	0xffffffff


	//   ....[6]....
        /*0138*/ 	.word	0xffffffff


	//   ....[7]....
        /*013c*/ 	.word	0xffffffff


	//   ....[8]....
        /*0140*/ 	.word	0xffffffff


	//   ....[9]....
        /*0144*/ 	.word	0xffffffff


	//   ....[10]....
        /*0148*/ 	.word	0x05000067


	//   ....[11]....
        /*014c*/ 	.word	0x05000067


	//   ....[12]....
        /*0150*/ 	.word	0x05000067


	//   ....[13]....
        /*0154*/ 	.word	0x05000067


	//   ....[14]....
        /*0158*/ 	.word	0x05000067


	//   ....[15]....
        /*015c*/ 	.word	0x05000067


	//   ....[16]....
        /*0160*/ 	.word	0x05000067


	//   ....[17]....
        /*0164*/ 	.word	0x05000067


	//   ....[18]....
        /*0168*/ 	.word	0x05000067


	//   ....[19]....
        /*016c*/ 	.word	0x05000067


	//----- nvinfo : EIATTR_COOP_GROUP_INSTR_OFFSETS
	.align		4
.L_1233:
        /*0170*/ 	.byte	0x04, 0x28
        /*0172*/ 	.short	(.L_1235 - .L_1234)


	//   ....[0]....
.L_1234:
        /*0174*/ 	.word	0x000032f0


	//   ....[1]....
        /*0178*/ 	.word	0x00003310


	//   ....[2]....
        /*017c*/ 	.word	0x000033a0


	//   ....[3]....
        /*0180*/ 	.word	0x000033c0


	//   ....[4]....
        /*0184*/ 	.word	0x00003410


	//   ....[5]....
        /*0188*/ 	.word	0x00003420


	//   ....[6]....
        /*018c*/ 	.word	0x00003450


	//   ....[7]....
        /*0190*/ 	.word	0x00003460


	//   ....[8]....
        /*0194*/ 	.word	0x00003490


	//   ....[9]....
        /*0198*/ 	.word	0x000034a0


	//   ....[10]....
        /*019c*/ 	.word	0x00009790


	//   ....[11]....
        /*01a0*/ 	.word	0x00009840


	//   ....[12]....
        /*01a4*/ 	.word	0x00009910


	//   ....[13]....
        /*01a8*/ 	.word	0x00009970


	//   ....[14]....
        /*01ac*/ 	.word	0x000099e0


	//   ....[15]....
        /*01b0*/ 	.word	0x00009a30


	//   ....[16]....
        /*01b4*/ 	.word	0x00009aa0


	//   ....[17]....
        /*01b8*/ 	.word	0x00009af0


	//   ....[18]....
        /*01bc*/ 	.word	0x00009b60


	//   ....[19]....
        /*01c0*/ 	.word	0x00009bb0


	//----- nvinfo : EIATTR_VRC_CTA_INIT_COUNT
	.align		4
.L_1235:
        /*01c4*/ 	.byte	0x02, 0x4a
	.zero		1
	.zero		1


	//----- nvinfo : EIATTR_EXIT_INSTR_OFFSETS
	.align		4
        /*01c8*/ 	.byte	0x04, 0x1c
        /*01ca*/ 	.short	(.L_1237 - .L_1236)


	//   ....[0]....
.L_1236:
        /*01cc*/ 	.word	0x00009720


	//----- nvinfo : EIATTR_MAX_THREADS
	.align		4
.L_1237:
        /*01d0*/ 	.byte	0x04, 0x05
        /*01d2*/ 	.short	(.L_1239 - .L_1238)
.L_1238:
        /*01d4*/ 	.word	0x00000080
        /*01d8*/ 	.word	0x00000001
        /*01dc*/ 	.word	0x00000001


	//----- nvinfo : EIATTR_CRS_STACK_SIZE
	.align		4
.L_1239:
        /*01e0*/ 	.byte	0x04, 0x1e
        /*01e2*/ 	.short	(.L_1241 - .L_1240)
.L_1240:
        /*01e4*/ 	.word	0x00000000


	//----- nvinfo : EIATTR_CBANK_PARAM_SIZE
	.align		4
.L_1241:
        /*01e8*/ 	.byte	0x03, 0x19
        /*01ea*/ 	.short	0x0128


	//----- nvinfo : EIATTR_PARAM_CBANK
	.align		4
        /*01ec*/ 	.byte	0x04, 0x0a
        /*01ee*/ 	.short	(.L_1243 - .L_1242)
	.align		4
.L_1242:
        /*01f0*/ 	.word	index@(.nv.constant0._ZN10layer_norm31ln_parallel_residual_bwd_kernelINS_13Kernel_traitsIf13__nv_bfloat16S2_S2_fjLj1024ELj1ELj4ELj1ELj16ENS_18Kernel_traits_baseILj1024EfS2_S2_S2_fjLj128EEEEELb0ELb1ELb1EEEvNS_9BwdParamsE)
        /*01f4*/ 	.short	0x0380
        /*01f6*/ 	.short	0x0128


	//----- nvinfo : EIATTR_SW_WAR
	.align		4
.L_1243:
        /*01f8*/ 	.byte	0x04, 0x36
        /*01fa*/ 	.short	(.L_1245 - .L_1244)
.L_1244:
        /*01fc*/ 	.word	0x00000008
.L_1245:


//--------------------- .nv.info._ZN10layer_norm31ln_parallel_residual_bwd_kernelINS_13Kernel_traitsIf13__nv_bfloat16S2_S2_fjLj1024ELj1ELj4ELj1ELj16ENS_18Kernel_traits_baseILj1024EfS2_S2_S2_fjLj128EEEEELb1ELb0ELb0EEEvNS_9BwdParamsE --------------------------
	.section	.nv.info._ZN10layer_norm31ln_parallel_residual_bwd_kernelINS_13Kernel_traitsIf13__nv_bfloat16S2_S2_fjLj1024ELj1ELj4ELj1ELj16ENS_18Kernel_traits_baseILj1024EfS2_S2_S2_fjLj128EEEEELb1ELb0ELb0EEEvNS_9BwdParamsE,"",@"SHT_CUDA_INFO"
	.sectionflags	@""
	.align	4


	//----- nvinfo : EIATTR_CUDA_API_VERSION
	.align		4
        /*0000*/ 	.byte	0x04, 0x37
        /*0002*/ 	.short	(.L_1247 - .L_1246)
.L_1246:
        /*0004*/ 	.word	0x00000082


	//----- nvinfo : EIATTR_KPARAM_INFO
	.align		4
.L_1247:
        /*0008*/ 	.byte	0x04, 0x17
        /*000a*/ 	.short	(.L_1249 - .L_1248)
.L_1248:
        /*000c*/ 	.word	0x00000000
        /*0010*/ 	.short	0x0000
        /*0012*/ 	.short	0x0000
        /*0014*/ 	.byte	0x00, 0xf0, 0xa1, 0x04


	//----- nvinfo : EIATTR_SPARSE_MMA_MASK
	.align		4
.L_1249:
        /*0018*/ 	.byte	0x03, 0x50
        /*001a*/ 	.short	0x0000


	//----- nvinfo : EIATTR_MAXREG_COUNT
	.align		4
        /*001c*/ 	.byte	0x03, 0x1b
        /*001e*/ 	.short	0x00ff


	//----- nvinfo : EIATTR_NUM_BARRIERS
	.align		4
        /*0020*/ 	.byte	0x02, 0x4c
        /*0022*/ 	.byte	0x01
	.zero		1


	//----- nvinfo : EIATTR_ANNOTATIONS
	.align		4
        /*0024*/ 	.byte	0x04, 0x55
        /*0026*/ 	.short	(.L_1251 - .L_1250)


	//   ....[0]....
.L_1250:
        /* <DEDUP_REMOVED lines=67> */


	//----- nvinfo : EIATTR_MERCURY_ISA_VERSION
	.align		4
.L_1251:
        /*0440*/ 	.byte	0x03, 0x5f
        /*0442*/ 	.short	0x0101


	//----- nvinfo : EIATTR_COOP_GROUP_MASK_REGIDS
	.align		4
        /*0444*/ 	.byte	0x04, 0x29
        /*0446*/ 	.short	(.L_1253 - .L_1252)


	//   ....[0]....
.L_1252:
        /*0448*/ 	.word	0xffffffff


	//   ....[1]....
        /*044c*/ 	.word	0xffffffff


	//   ....[2]....
        /*0450*/ 	.word	0xffffffff


	//   ....[3]....
        /*0454*/ 	.word	0xffffffff


	//   ....[4]....
        /*0458*/ 	.word	0xffffffff


	//   ....[5]....
        /*045c*/ 	.word	0xffffffff


	//   ....[6]....
        /*0460*/ 	.word	0xffffffff


	//   ....[7]....
        /*0464*/ 	.word	0xffffffff


	//   ....[8]....
        /*0468*/ 	.word	0xffffffff


	//   ....[9]....
        /*046c*/ 	.word	0xffffffff


	//   ....[10]....
        /*0470*/ 	.word	0x05000098


	//   ....[11]....
        /*0474*/ 	.word	0x05000098


	//   ....[12]....
        /*0478*/ 	.word	0x05000098


	//   ....[13]....
        /*047c*/ 	.word	0x05000098


	//   ....[14]....
        /*0480*/ 	.word	0x05000098


	//   ....[15]....
        /*0484*/ 	.word	0x05000098


	//   ....[16]....
        /*0488*/ 	.word	0x05000098


	//   ....[17]....
        /*048c*/ 	.word	0x05000098


	//   ....[18]....
        /*0490*/ 	.word	0x05000098


	//   ....[19]....
        /*0494*/ 	.word	0x05000098


	//----- nvinfo : EIATTR_COOP_GROUP_INSTR_OFFSETS
	.align		4
.L_1253:
        /*0498*/ 	.byte	0x04, 0x28
        /*049a*/ 	.short	(.L_1255 - .L_1254)


	//   ....[0]....
.L_1254:
        /*049c*/ 	.word	0x00003960


	//   ....[1]....
        /*04a0*/ 	.word	0x00003980


	//   ....[2]....
        /*04a4*/ 	.word	0x000039a0


	//   ....[3]....
        /*04a8*/ 	.word	0x000039c0


	//   ....[4]....
        /*04ac*/ 	.word	0x000039e0


	//   ....[5]....
        /*04b0*/ 	.word	0x00003a00


	//   ....[6]....
        /*04b4*/ 	.word	0x00003a20


	//   ....[7]....
        /*04b8*/ 	.word	0x00003a40


	//   ....[8]....
        /*04bc*/ 	.word	0x00003a50


	//   ....[9]....
        /*04c0*/ 	.word	0x00003a70


	//   ....[10]....
        /*04c4*/ 	.word	0x0000f580


	//   ....[11]....
        /*04c8*/ 	.word	0x0000f620


	//   ....[12]....
        /*04cc*/ 	.word	0x0000f6a0


	//   ....[13]....
        /*04d0*/ 	.word	0x0000f710


	//   ....[14]....
        /*04d4*/ 	.word	0x0000f790


	//   ....[15]....
        /*04d8*/ 	.word	0x0000f800


	//   ....[16]....
        /*04dc*/ 	.word	0x0000f880


	//   ....[17]....
        /*04e0*/ 	.word	0x0000f8f0


	//   ....[18]....
        /*04e4*/ 	.word	0x0000f970


	//   ....[19]....
        /*04e8*/ 	.word	0x0000f9c0


	//----- nvinfo : EIATTR_VRC_CTA_INIT_COUNT
	.align		4
.L_1255:
        /*04ec*/ 	.byte	0x02, 0x4a
	.zero		1
	.zero		1


	//----- nvinfo : EIATTR_EXIT_INSTR_OFFSETS
	.align		4
        /*04f0*/ 	.byte	0x04, 0x1c
        /*04f2*/ 	.short	(.L_1257 - .L_1256)


	//   ....[0]....
.L_1256:
        /*04f4*/ 	.word	0x0000f4c0


	//   ....[1]....
        /*04f8*/ 	.word	0x0000f510


	//----- nvinfo : EIATTR_MAX_THREADS
	.align		4
.L_1257:
        /*04fc*/ 	.byte	0x04, 0x05
        /*04fe*/ 	.short	(.L_1259 - .L_1258)
.L_1258:
        /*0500*/ 	.word	0x00000080
        /*0504*/ 	.word	0x00000001
        /*0508*/ 	.word	0x00000001


	//----- nvinfo : EIATTR_CRS_STACK_SIZE
	.align		4
.L_1259:
        /*050c*/ 	.byte	0x04, 0x1e
        /*050e*/ 	.short	(.L_1261 - .L_1260)
.L_1260:
        /*0510*/ 	.word	0x00000000


	//----- nvinfo : EIATTR_CBANK_PARAM_SIZE
	.align		4
.L_1261:
        /*0514*/ 	.byte	0x03, 0x19
        /*0516*/ 	.short	0x0128


	//----- nvinfo : EIATTR_PARAM_CBANK
	.align		4
        /*0518*/ 	.byte	0x04, 0x0a
        /*051a*/ 	.short	(.L_1263 - .L_1262)
	.align		4
.L_1262:
        /*051c*/ 	.word	index@(.nv.constant0._ZN10layer_norm31ln_parallel_residual_bwd_kernelINS_13Kernel_traitsIf13__nv_bfloat16S2_S2_fjLj1024ELj1ELj4ELj1ELj16ENS_18Kernel_traits_baseILj1024EfS2_S2_S2_fjLj128EEEEELb1ELb0ELb0EEEvNS_9BwdParamsE)
        /*0520*/ 	.short	0x0380
        /*0522*/ 	.short	0x0128


	//----- nvinfo : EIATTR_SW_WAR
	.align		4
.L_1263:
        /*0524*/ 	.byte	0x04, 0x36
        /*0526*/ 	.short	(.L_1265 - .L_1264)
.L_1264:
        /*0528*/ 	.word	0x00000008
.L_1265:


//--------------------- .nv.info._ZN10layer_norm31ln_parallel_residual_bwd_kernelINS_13Kernel_traitsIf13__nv_bfloat16S2_S2_fjLj1024ELj1ELj4ELj1ELj16ENS_18Kernel_traits_baseILj1024EfS2_S2_S2_fjLj128EEEEELb1ELb0ELb1EEEvNS_9BwdParamsE --------------------------
	.section	.nv.info._ZN10layer_norm31ln_parallel_residual_bwd_kernelINS_13Kernel_traitsIf13__nv_bfloat16S2_S2_fjLj1024ELj1ELj4ELj1ELj16ENS_18Kernel_traits_baseILj1024EfS2_S2_S2_fjLj128EEEEELb1ELb0ELb1EEEvNS_9BwdParamsE,"",@"SHT_CUDA_INFO"
	.sectionflags	@""
	.align	4


	//----- nvinfo : EIATTR_CUDA_API_VERSION
	.align		4
        /*0000*/ 	.byte	0x04, 0x37
        /*0002*/ 	.short	(.L_1267 - .L_1266)
.L_1266:
        /*0004*/ 	.word	0x00000082


	//----- nvinfo : EIATTR_KPARAM_INFO
	.align		4
.L_1267:
        /*0008*/ 	.byte	0x04, 0x17
        /*000a*/ 	.short	(.L_1269 - .L_1268)
.L_1268:
        /*000c*/ 	.word	0x00000000
        /*0010*/ 	.short	0x0000
        /*0012*/ 	.short	0x0000
        /*0014*/ 	.byte	0x00, 0xf0, 0xa1, 0x04


	//----- nvinfo : EIATTR_SPARSE_MMA_MASK
	.align		4
.L_1269:
        /*0018*/ 	.byte	0x03, 0x50
        /*001a*/ 	.short	0x0000


	//----- nvinfo : EIATTR_MAXREG_COUNT
	.align		4
        /*001c*/ 	.byte	0x03, 0x1b
        /*001e*/ 	.short	0x00ff


	//----- nvinfo : EIATTR_NUM_BARRIERS
	.align		4
        /*0020*/ 	.byte	0x02, 0x4c
        /*0022*/ 	.byte	0x01
	.zero		1


	//----- nvinfo : EIATTR_ANNOTATIONS
	.align		4
        /*0024*/ 	.byte	0x04, 0x55
        /*0026*/ 	.short	(.L_1271 - .L_1270)


	//   ....[0]....
.L_1270:
        /* <DEDUP_REMOVED lines=121> */


	//----- nvinfo : EIATTR_MERCURY_ISA_VERSION
	.align		4
.L_1271:
        /*07a8*/ 	.byte	0x03, 0x5f
        /*07aa*/ 	.short	0x0101


	//----- nvinfo : EIATTR_COOP_GROUP_MASK_REGIDS
	.align		4
        /*07ac*/ 	.byte	0x04, 0x29
        /*07ae*/ 	.short	(.L_1273 - .L_1272)


	//   ....[0]....
.L_1272:
        /*07b0*/ 	.word	0xffffffff


	//   ....[1]....
        /*07b4*/ 	.word	0xffffffff


	//   ....[2]....
        /*07b8*/ 	.word	0xffffffff


	//   ....[3]....
        /*07bc*/ 	.word	0xffffffff


	//   ....[4]....
        /*07c0*/ 	.word	0xffffffff


	//   ....[5]....
        /*07c4*/ 	.word	0xffffffff


	//   ....[6]....
        /*07c8*/ 	.word	0xffffffff


	//   ....[7]....
        /*07cc*/ 	.word	0xffffffff


	//   ....[8]....
        /*07d0*/ 	.word	0xffffffff


	//   ....[9]....
        /*07d4*/ 	.word	0xffffffff


	//   ....[10]....
        /*07d8*/ 	.word	0x050000e0


	//   ....[11]....
        /*07dc*/ 	.word	0x050000e0


	//   ....[12]....
        /*07e0*/ 	.word	0x050000e0


	//   ....[13]....
        /*07e4*/ 	.word	0x050000e0


	//   ....[14]....
        /*07e8*/ 	.word	0x050000e0


	//   ....[15]....
        /*07ec*/ 	.word	0x050000e0


	//   ....[16]....
        /*07f0*/ 	.word	0x050000e0


	//   ....[17]....
        /*07f4*/ 	.word	0x050000e0


	//   ....[18]....
        /*07f8*/ 	.word	0x050000e0


	//   ....[19]....
        /*07fc*/ 	.word	0x050000e0


	//----- nvinfo : EIATTR_COOP_GROUP_INSTR_OFFSETS
	.align		4
.L_1273:
        /*0800*/ 	.byte	0x04, 0x28
        /*0802*/ 	.short	(.L_1275 - .L_1274)


	//   ....[0]....
.L_1274:
        /*0804*/ 	.word	0x00003680


	//   ....[1]....
        /*0808*/ 	.word	0x000036a0


	//   ....[2]....
        /*080c*/ 	.word	0x000036c0


	//   ....[3]....
        /*0810*/ 	.word	0x000036e0


	//   ....[4]....
        /*0814*/ 	.word	0x00003700


	//   ....[5]....
        /*0818*/ 	.word	0x00003720


	//   ....[6]....
        /*081c*/ 	.word	0x00003740


	//   ....[7]....
        /*0820*/ 	.word	0x00003760


	//   ....[8]....
        /*0824*/ 	.word	0x00003770


	//   ....[9]....
        /*0828*/ 	.word	0x00003790


	//   ....[10]....
        /*082c*/ 	.word	0x0000ed00


	//   ....[11]....
        /*0830*/ 	.word	0x0000ed90


	//   ....[12]....
        /*0834*/ 	.word	0x0000edf0


	//   ....[13]....
        /*0838*/ 	.word	0x0000ee40


	//   ....[14]....
        /*083c*/ 	.word	0x0000eea0


	//   ....[15]....
        /*0840*/ 	.word	0x0000eef0


	//   ....[16]....
        /*0844*/ 	.word	0x0000ef50


	//   ....[17]....
        /*0848*/ 	.word	0x0000efa0


	//   ....[18]....
        /*084c*/ 	.word	0x0000f000


	//   ....[19]....
        /*0850*/ 	.word	0x0000f050


	//----- nvinfo : EIATTR_VRC_CTA_INIT_COUNT
	.align		4
.L_1275:
        /*0854*/ 	.byte	0x02, 0x4a
	.zero		1
	.zero		1


	//----- nvinfo : EIATTR_EXIT_INSTR_OFFSETS
	.align		4
        /*0858*/ 	.byte	0x04, 0x1c
        /*085a*/ 	.short	(.L_1277 - .L_1276)


	//   ....[0]....
.L_1276:
        /*085c*/ 	.word	0x0000ec90


	//----- nvinfo : EIATTR_MAX_THREADS
	.align		4
.L_1277:
        /*0860*/ 	.byte	0x04, 0x05
        /*0862*/ 	.short	(.L_1279 - .L_1278)
.L_1278:
        /*0864*/ 	.word	0x00000080
        /*0868*/ 	.word	0x00000001
        /*086c*/ 	.word	0x00000001


	//----- nvinfo : EIATTR_CRS_STACK_SIZE
	.align		4
.L_1279:
        /*0870*/ 	.byte	0x04, 0x1e
        /*0872*/ 	.short	(.L_1281 - .L_1280)
.L_1280:
        /*0874*/ 	.word	0x00000000


	//----- nvinfo : EIATTR_CBANK_PARAM_SIZE
	.align		4
.L_1281:
        /*0878*/ 	.byte	0x03, 0x19
        /*087a*/ 	.short	0x0128


	//----- nvinfo : EIATTR_PARAM_CBANK
	.align		4
        /*087c*/ 	.byte	0x04, 0x0a
        /*087e*/ 	.short	(.L_1283 - .L_1282)
	.align		4
.L_1282:
        /*0880*/ 	.word	index@(.nv.constant0._ZN10layer_norm31ln_parallel_residual_bwd_kernelINS_13Kernel_traitsIf13__nv_bfloat16S2_S2_fjLj1024ELj1ELj4ELj1ELj16ENS_18Kernel_traits_baseILj1024EfS2_S2_S2_fjLj128EEEEELb1ELb0ELb1EEEvNS_9BwdParamsE)
        /*0884*/ 	.short	0x0380
        /*0886*/ 	.short	0x0128


	//----- nvinfo : EIATTR_SW_WAR
	.align		4
.L_1283:
        /*0888*/ 	.byte	0x04, 0x36
        /*088a*/ 	.short	(.L_1285 - .L_1284)
.L_1284:
        /*088c*/ 	.word	0x00000008
.L_1285:


//--------------------- .nv.info._ZN10layer_norm22ln_bwd_finalize_kernelINS_22Kernel_traits_finalizeILj1024Ef13__nv_bfloat16S2_S2_fjLb0ELj1024ELj4ENS_18Kernel_traits_baseILj1024EfS2_S2_S2_fjLj1024EEEEELb0ELb0EEEvNS_9BwdParamsE --------------------------
	.section	.nv.info._ZN10layer_norm22ln_bwd_finalize_kernelINS_22Kernel_traits_finalizeILj1024Ef13__nv_bfloat16S2_S2_fjLb0ELj1024ELj4ENS_18Kernel_traits_baseILj1024EfS2_S2_S2_fjLj1024EEEEELb0ELb0EEEvNS_9BwdParamsE,"",@"SHT_CUDA_INFO"
	.sectionflags	@""
	.align	4


	//----- nvinfo : EIATTR_CUDA_API_VERSION
	.align		4
        /*0000*/ 	.byte	0x04, 0x37
        /*0002*/ 	.short	(.L_1287 - .L_1286)
.L_1286:
        /*0004*/ 	.word	0x00000082


	//----- nvinfo : EIATTR_KPARAM_INFO
	.align		4
.L_1287:
        /*0008*/ 	.byte	0x04, 0x17
        /*000a*/ 	.short	(.L_1289 - .L_1288)
.L_1288:
        /*000c*/ 	.word	0x00000000
        /*0010*/ 	.short	0x0000
        /*0012*/ 	.short	0x0000
        /*0014*/ 	.byte	0x00, 0xf0, 0xa1, 0x04


	//----- nvinfo : EIATTR_SPARSE_MMA_MASK
	.align		4
.L_1289:
        /*0018*/ 	.byte	0x03, 0x50
        /*001a*/ 	.short	0x0000


	//----- nvinfo : EIATTR_MAXREG_COUNT
	.align		4
        /*001c*/ 	.byte	0x03, 0x1b
        /*001e*/ 	.short	0x0040


	//----- nvinfo : EIATTR_NUM_BARRIERS
	.align		4
        /*0020*/ 	.byte	0x02, 0x4c
        /*0022*/ 	.byte	0x01
	.zero		1


	//----- nvinfo : EIATTR_MERCURY_ISA_VERSION
	.align		4
        /*0024*/ 	.byte	0x03, 0x5f
        /*0026*/ 	.short	0x0101


	//----- nvinfo : EIATTR_COOP_GROUP_MASK_REGIDS
	.align		4
        /*0028*/ 	.byte	0x04, 0x29
        /*002a*/ 	.short	(.L_1291 - .L_1290)


	//   ....[0]....
.L_1290:
        /*002c*/ 	.word	0xffffffff


	//   ....[1]....
        /*0030*/ 	.word	0xffffffff


	//   ....[2]....
        /*0034*/ 	.word	0xffffffff


	//   ....[3]....
        /*0038*/ 	.word	0xffffffff


	//   ....[4]....
        /*003c*/ 	.word	0xffffffff


	//   ....[5]....
        /*0040*/ 	.word	0xffffffff


	//   ....[6]....
        /*0044*/ 	.word	0xffffffff


	//   ....[7]....
        /*0048*/ 	.word	0xffffffff


	//   ....[8]....
        /*004c*/ 	.word	0xffffffff


	//   ....[9]....
        /*0050*/ 	.word	0xffffffff


	//----- nvinfo : EIATTR_COOP_GROUP_INSTR_OFFSETS
	.align		4
.L_1291:
        /*0054*/ 	.byte	0x04, 0x28
        /*0056*/ 	.short	(.L_1293 - .L_1292)


	//   ....[0]....
.L_1292:
        /*0058*/ 	.word	0x00001550


	//   ....[1]....
        /*005c*/ 	.word	0x00001560


	//   ....[2]....
        /*0060*/ 	.word	0x00001590


	//   ....[3]....
        /*0064*/ 	.word	0x000015a0


	//   ....[4]....
        /*0068*/ 	.word	0x000015d0


	//   ....[5]....
        /*006c*/ 	.word	0x000015e0


	//   ....[6]....
        /*0070*/ 	.word	0x00001610


	//   ....[7]....
        /*0074*/ 	.word	0x00001630


	//   ....[8]....
        /*0078*/ 	.word	0x00001680


	//   ....[9]....
        /*007c*/ 	.word	0x00001690


	//----- nvinfo : EIATTR_VRC_CTA_INIT_COUNT
	.align		4
.L_1293:
        /*0080*/ 	.byte	0x02, 0x4a
	.zero		1
	.zero		1


	//----- nvinfo : EIATTR_EXIT_INSTR_OFFSETS
	.align		4
        /*0084*/ 	.byte	0x04, 0x1c
        /*0086*/ 	.short	(.L_1295 - .L_1294)


	//   ....[0]....
.L_1294:
        /*0088*/ 	.word	0x00000060


	//   ....[1]....
        /*008c*/ 	.word	0x000016f0


	//   ....[2]....
        /*0090*/ 	.word	0x00001720


	//   ....[3]....
        /*0094*/ 	.word	0x000017c0


	//----- nvinfo : EIATTR_MAX_THREADS
	.align		4
.L_1295:
        /*0098*/ 	.byte	0x04, 0x05
        /*009a*/ 	.short	(.L_1297 - .L_1296)
.L_1296:
        /*009c*/ 	.word	0x00000400
        /*00a0*/ 	.word	0x00000001
        /*00a4*/ 	.word	0x00000001


	//----- nvinfo : EIATTR_CRS_STACK_SIZE
	.align		4
.L_1297:
        /*00a8*/ 	.byte	0x04, 0x1e
        /*00aa*/ 	.short	(.L_1299 - .L_1298)
.L_1298:
        /*00ac*/ 	.word	0x00000000


	//----- nvinfo : EIATTR_CBANK_PARAM_SIZE
	.align		4
.L_1299:
        /*00b0*/ 	.byte	0x03, 0x19
        /*00b2*/ 	.short	0x0128


	//----- nvinfo : EIATTR_PARAM_CBANK
	.align		4
        /*00b4*/ 	.byte	0x04, 0x0a
        /*00b6*/ 	.short	(.L_1301 - .L_1300)
	.align		4
.L_1300:
        /*00b8*/ 	.word	index@(.nv.constant0._ZN10layer_norm22ln_bwd_finalize_kernelINS_22Kernel_traits_finalizeILj1024Ef13__nv_bfloat16S2_S2_fjLb0ELj1024ELj4ENS_18Kernel_traits_baseILj1024EfS2_S2_S2_fjLj1024EEEEELb0ELb0EEEvNS_9BwdParamsE)
        /*00bc*/ 	.short	0x0380
        /*00be*/ 	.short	0x0128


	//----- nvinfo : EIATTR_SW_WAR
	.align		4
.L_1301:
        /*00c0*/ 	.byte	0x04, 0x36
        /*00c2*/ 	.short	(.L_1303 - .L_1302)
.L_1302:
        /*00c4*/ 	.word	0x00000008
.L_1303:


//--------------------- .nv.info._ZN10layer_norm40ln_parallel_residual_bwd_finalize_kernelINS_22Kernel_traits_finalizeILj1024Ef13__nv_bfloat16S2_S2_fjLb0ELj1024ELj4ENS_18Kernel_traits_baseILj1024EfS2_S2_S2_fjLj1024EEEEELb0EEEvNS_9BwdParamsE --------------------------
	.section	.nv.info._ZN10layer_norm40ln_parallel_residual_bwd_finalize_kernelINS_22Kernel_traits_finalizeILj1024Ef13__nv_bfloat16S2_S2_fjLb0ELj1024ELj4ENS_18Kernel_traits_baseILj1024EfS2_S2_S2_fjLj1024EEEEELb0EEEvNS_9BwdParamsE,"",@"SHT_CUDA_INFO"
	.sectionflags	@""
	.align	4


	//----- nvinfo : EIATTR_CUDA_API_VERSION
	.align		4
        /*0000*/ 	.byte	0x04, 0x37
        /*0002*/ 	.short	(.L_1305 - .L_1304)
.L_1304:
        /*0004*/ 	.word	0x00000082


	//----- nvinfo : EIATTR_KPARAM_INFO
	.align		4
.L_1305:
        /*0008*/ 	.byte	0x04, 0x17
        /*000a*/ 	.short	(.L_1307 - .L_1306)
.L_1306:
        /*000c*/ 	.word	0x00000000
        /*0010*/ 	.short	0x0000
        /*0012*/ 	.short	0x0000
        /*0014*/ 	.byte	0x00, 0xf0, 0xa1, 0x04


	//----- nvinfo : EIATTR_SPARSE_MMA_MASK
	.align		4
.L_1307:
        /*0018*/ 	.byte	0x03, 0x50
        /*001a*/ 	.short	0x0000


	//----- nvinfo : EIATTR_MAXREG_COUNT
	.align		4
        /*001c*/ 	.byte	0x03, 0x1b
        /*001e*/ 	.short	0x0040


	//----- nvinfo : EIATTR_NUM_BARRIERS
	.align		4
        /*0020*/ 	.byte	0x02, 0x4c
        /*0022*/ 	.byte	0x01
	.zero		1


	//----- nvinfo : EIATTR_MERCURY_ISA_VERSION
	.align		4
        /*0024*/ 	.byte	0x03, 0x5f
        /*0026*/ 	.short	0x0101


	//----- nvinfo : EIATTR_COOP_GROUP_MASK_REGIDS
	.align		4
        /*0028*/ 	.byte	0x04, 0x29
        /*002a*/ 	.short	(.L_1309 - .L_1308)


	//   ....[0]....
.L_1308:
        /*002c*/ 	.word	0xffffffff


	//   ....[1]....
        /*0030*/ 	.word	0xffffffff


	//   ....[2]....
        /*0034*/ 	.word	0xffffffff


	//   ....[3]....
        /*0038*/ 	.word	0xffffffff


	//   ....[4]....
        /*003c*/ 	.word	0xffffffff


	//   ....[5]....
        /*0040*/ 	.word	0xffffffff


	//   ....[6]....
        /*0044*/ 	.word	0xffffffff


	//   ....[7]....
        /*0048*/ 	.word	0xffffffff


	//   ....[8]....
        /*004c*/ 	.word	0xffffffff


	//   ....[9]....
        /*0050*/ 	.word	0xffffffff


	//   ....[10]....
        /*0054*/ 	.word	0xffffffff


	//   ....[11]....
        /*0058*/ 	.word	0xffffffff


	//   ....[12]....
        /*005c*/ 	.word	0xffffffff


	//   ....[13]....
        /*0060*/ 	.word	0xffffffff


	//   ....[14]....
        /*0064*/ 	.word	0xffffffff


	//   ....[15]....
        /*0068*/ 	.word	0xffffffff


	//   ....[16]....
        /*006c*/ 	.word	0xffffffff


	//   ....[17]....
        /*0070*/ 	.word	0xffffffff


	//   ....[18]....
        /*0074*/ 	.word	0xffffffff


	//   ....[19]....
        /*0078*/ 	.word	0xffffffff


	//----- nvinfo : EIATTR_COOP_GROUP_INSTR_OFFSETS
	.align		4
.L_1309:
        /*007c*/ 	.byte	0x04, 0x28
        /*007e*/ 	.short	(.L_1311 - .L_1310)


	//   ....[0]....
.L_1310:
        /*0080*/ 	.word	0x000013a0


	//   ....[1]....
        /*0084*/ 	.word	0x000013b0


	//   ....[2]....
        /*0088*/ 	.word	0x000013c0


	//   ....[3]....
        /*008c*/ 	.word	0x000013d0


	//   ....[4]....
        /*0090*/ 	.word	0x00001410


	//   ....[5]....
        /*0094*/ 	.word	0x00001430


	//   ....[6]....
        /*0098*/ 	.word	0x00001440


	//   ....[7]....
        /*009c*/ 	.word	0x00001450


	//   ....[8]....
        /*00a0*/ 	.word	0x00001480


	//   ....[9]....
        /*00a4*/ 	.word	0x000014b0


	//   ....[10]....
        /*00a8*/ 	.word	0x000014e0


	//   ....[11]....
        /*00ac*/ 	.word	0x000014f0


	//   ....[12]....
        /*00b0*/ 	.word	0x00001520


	//   ....[13]....
        /*00b4*/ 	.word	0x00001540


	//   ....[14]....
        /*00b8*/ 	.word	0x00001560


	//   ....[15]....
        /*00bc*/ 	.word	0x00001570


	//   ....[16]....
        /*00c0*/ 	.word	0x000015b0


	//   ....[17]....
        /*00c4*/ 	.word	0x000015e0


	//   ....[18]....
        /*00c8*/ 	.word	0x00001600


	//   ....[19]....
        /*00cc*/ 	.word	0x00001610


	//----- nvinfo : EIATTR_VRC_CTA_INIT_COUNT
	.align		4
.L_1311:
        /*00d0*/ 	.byte	0x02, 0x4a
	.zero		1
	.zero		1


	//----- nvinfo : EIATTR_EXIT_INSTR_OFFSETS
	.align		4
        /*00d4*/ 	.byte	0x04, 0x1c
        /*00d6*/ 	.short	(.L_1313 - .L_1312)


	//   ....[0]....
.L_1312:
        /*00d8*/ 	.word	0x00000060


	//   ....[1]....
        /*00dc*/ 	.word	0x000016c0


	//   ....[2]....
        /*00e0*/ 	.word	0x000016f0


	//   ....[3]....
        /*00e4*/ 	.word	0x00001810


	//----- nvinfo : EIATTR_MAX_THREADS
	.align		4
.L_1313:
        /*00e8*/ 	.byte	0x04, 0x05
        /*00ea*/ 	.short	(.L_1315 - .L_1314)
.L_1314:
        /*00ec*/ 	.word	0x00000400
        /*00f0*/ 	.word	0x00000001
        /*00f4*/ 	.word	0x00000001


	//----- nvinfo : EIATTR_CRS_STACK_SIZE
	.align		4
.L_1315:
        /*00f8*/ 	.byte	0x04, 0x1e
        /*00fa*/ 	.short	(.L_1317 - .L_1316)
.L_1316:
        /*00fc*/ 	.word	0x00000000


	//----- nvinfo : EIATTR_CBANK_PARAM_SIZE
	.align		4
.L_1317:
        /*0100*/ 	.byte	0x03, 0x19
        /*0102*/ 	.short	0x0128


	//----- nvinfo : EIATTR_PARAM_CBANK
	.align		4
        /*0104*/ 	.byte	0x04, 0x0a
        /*0106*/ 	.short	(.L_1319 - .L_1318)
	.align		4
.L_1318:
        /*0108*/ 	.word	index@(.nv.constant0._ZN10layer_norm40ln_parallel_residual_bwd_finalize_kernelINS_22Kernel_traits_finalizeILj1024Ef13__nv_bfloat16S2_S2_fjLb0ELj1024ELj4ENS_18Kernel_traits_baseILj1024EfS2_S2_S2_fjLj1024EEEEELb0EEEvNS_9BwdParamsE)
        /*010c*/ 	.short	0x0380
        /*010e*/ 	.short	0x0128


	//----- nvinfo : EIATTR_SW_WAR
	.align		4
.L_1319:
        /*0110*/ 	.byte	0x04, 0x36
        /*0112*/ 	.short	(.L_1321 - .L_1320)
.L_1320:
        /*0114*/ 	.word	0x00000008
.L_1321:


//--------------------- .nv.info._ZN10layer_norm31ln_parallel_residual_bwd_kernelINS_13Kernel_traitsIf13__nv_bfloat16S2_S2_fjLj1024ELj1ELj4ELj1ELj16ENS_18Kernel_traits_baseILj1024EfS2_S2_S2_fjLj128EEEEELb1ELb1ELb0EEEvNS_9BwdParamsE --------------------------
	.section	.nv.info._ZN10layer_norm31ln_parallel_residual_bwd_kernelINS_13Kernel_traitsIf13__nv_bfloat16S2_S2_fjLj1024ELj1ELj4ELj1ELj16ENS_18Kernel_traits_baseILj1024EfS2_S2_S2_fjLj128EEEEELb1ELb1ELb0EEEvNS_9BwdParamsE,"",@"SHT_CUDA_INFO"
	.sectionflags	@""
	.align	4


	//----- nvinfo : EIATTR_CUDA_API_VERSION
	.align		4
        /*0000*/ 	.byte	0x04, 0x37
        /*0002*/ 	.short	(.L_1323 - .L_1322)
.L_1322:
        /*0004*/ 	.word	0x00000082


	//----- nvinfo : EIATTR_KPARAM_INFO
	.align		4
.L_1323:
        /*0008*/ 	.byte	0x04, 0x17
        /*000a*/ 	.short	(.L_1325 - .L_1324)
.L_1324:
        /*000c*/ 	.word	0x00000000
        /*0010*/ 	.short	0x0000
        /*0012*/ 	.short	0x0000
        /*0014*/ 	.byte	0x00, 0xf0, 0xa1, 0x04


	//----- nvinfo : EIATTR_SPARSE_MMA_MASK
	.align		4
.L_1325:
        /*0018*/ 	.byte	0x03, 0x50
        /*001a*/ 	.short	0x0000


	//----- nvinfo : EIATTR_MAXREG_COUNT
	.align		4
        /*001c*/ 	.byte	0x03, 0x1b
        /*001e*/ 	.short	0x00ff


	//----- nvinfo : EIATTR_NUM_BARRIERS
	.align		4
        /*0020*/ 	.byte	0x02, 0x4c
        /*0022*/ 	.byte	0x01
	.zero		1


	//----- nvinfo : EIATTR_MERCURY_ISA_VERSION
	.align		4
        /*0024*/ 	.byte	0x03, 0x5f
        /*0026*/ 	.short	0x0101


	//----- nvinfo : EIATTR_COOP_GROUP_MASK_REGIDS
	.align		4
        /*0028*/ 	.byte	0x04, 0x29
        /*002a*/ 	.short	(.L_1327 - .L_1326)


	//   ....[0]....
.L_1326:
        /*002c*/ 	.word	0xffffffff


	//   ....[1]....
        /*0030*/ 	.word	0xffffffff


	//   ....[2]....
        /*0034*/ 	.word	0xffffffff


	//   ....[3]....
        /*0038*/ 	.word	0xffffffff


	//   ....[4]....
        /*003c*/ 	.word	0xffffffff


	//   ....[5]....
        /*0040*/ 	.word	0xffffffff


	//   ....[6]....
        /*0044*/ 	.word	0xffffffff


	//   ....[7]....
        /*0048*/ 	.word	0xffffffff


	//   ....[8]....
        /*004c*/ 	.word	0xffffffff


	//   ....[9]....
        /*0050*/ 	.word	0xffffffff


	//   ....[10]....
        /*0054*/ 	.word	0x050000c9


	//   ....[11]....
        /*0058*/ 	.word	0x050000c9


	//   ....[12]....
        /*005c*/ 	.word	0x050000c9


	//   ....[13]....
        /*0060*/ 	.word	0x050000c9


	//   ....[14]....
        /*0064*/ 	.word	0x050000c9


	//   ....[15]....
        /*0068*/ 	.word	0x050000c9


	//   ....[16]....
        /*006c*/ 	.word	0x050000c9


	//   ....[17]....
        /*0070*/ 	.word	0x050000c9


	//   ....[18]....
        /*0074*/ 	.word	0x050000c9


	//   ....[19]....
        /*0078*/ 	.word	0x050000c9


	//----- nvinfo : EIATTR_COOP_GROUP_INSTR_OFFSETS
	.align		4
.L_1327:
        /*007c*/ 	.byte	0x04, 0x28
        /*007e*/ 	.short	(.L_1329 - .L_1328)


	//   ....[0]....
.L_1328:
        /*0080*/ 	.word	0x00002260


	//   ....[1]....
        /*0084*/ 	.word	0x00002270


	//   ....[2]....
        /*0088*/ 	.word	0x000022a0


	//   ....[3]....
        /*008c*/ 	.word	0x000022b0


	//   ....[4]....
        /*0090*/ 	.word	0x000022e0


	//   ....[5]....
        /*0094*/ 	.word	0x000022f0


	//   ....[6]....
        /*0098*/ 	.word	0x00002320


	//   ....[7]....
        /*009c*/ 	.word	0x00002330


	//   ....[8]....
        /*00a0*/ 	.word	0x00002360


	//   ....[9]....
        /*00a4*/ 	.word	0x00002370


	//   ....[10]....
        /*00a8*/ 	.word	0x0000cf40


	//   ....[11]....
        /*00ac*/ 	.word	0x0000cfd0


	//   ....[12]....
        /*00b0*/ 	.word	0x0000d040


	//   ....[13]....
        /*00b4*/ 	.word	0x0000d0a0


	//   ....[14]....
        /*00b8*/ 	.word	0x0000d110


	//   ....[15]....
        /*00bc*/ 	.word	0x0000d170


	//   ....[16]....
        /*00c0*/ 	.word	0x0000d1e0


	//   ....[17]....
        /*00c4*/ 	.word	0x0000d240


	//   ....[18]....
        /*00c8*/ 	.word	0x0000d2b0


	//   ....[19]....
        /*00cc*/ 	.word	0x0000d310


	//----- nvinfo : EIATTR_VRC_CTA_INIT_COUNT
	.align		4
.L_1329:
        /*00d0*/ 	.byte	0x02, 0x4a
	.zero		1
	.zero		1


	//----- nvinfo : EIATTR_EXIT_INSTR_OFFSETS
	.align		4
        /*00d4*/ 	.byte	0x04, 0x1c
        /*00d6*/ 	.short	(.L_1331 - .L_1330)


	//   ....[0]....
.L_1330:
        /*00d8*/ 	.word	0x0000cea0


	//   ....[1]....
        /*00dc*/ 	.word	0x0000ced0


	//----- nvinfo : EIATTR_MAX_THREADS
	.align		4
.L_1331:
        /*00e0*/ 	.byte	0x04, 0x05
        /*00e2*/ 	.short	(.L_1333 - .L_1332)
.L_1332:
        /*00e4*/ 	.word	0x00000080
        /*00e8*/ 	.word	0x00000001
        /*00ec*/ 	.word	0x00000001


	//----- nvinfo : EIATTR_CRS_STACK_SIZE
	.align		4
.L_1333:
        /*00f0*/ 	.byte	0x04, 0x1e
        /*00f2*/ 	.short	(.L_1335 - .L_1334)
.L_1334:
        /*00f4*/ 	.word	0x00000000


	//----- nvinfo : EIATTR_CBANK_PARAM_SIZE
	.align		4
.L_1335:
        /*00f8*/ 	.byte	0x03, 0x19
        /*00fa*/ 	.short	0x0128


	//----- nvinfo : EIATTR_PARAM_CBANK
	.align		4
        /*00fc*/ 	.byte	0x04, 0x0a
        /*00fe*/ 	.short	(.L_1337 - .L_1336)
	.align		4
.L_1336:
        /*0100*/ 	.word	index@(.nv.constant0._ZN10layer_norm31ln_parallel_residual_bwd_kernelINS_13Kernel_traitsIf13__nv_bfloat16S2_S2_fjLj1024ELj1ELj4ELj1ELj16ENS_18Kernel_traits_baseILj1024EfS2_S2_S2_fjLj128EEEEELb1ELb1ELb0EEEvNS_9BwdParamsE)
        /*0104*/ 	.short	0x0380
        /*0106*/ 	.short	0x0128


	//----- nvinfo : EIATTR_SW_WAR
	.align		4
.L_1337:
        /*0108*/ 	.byte	0x04, 0x36
        /*010a*/ 	.short	(.L_1339 - .L_1338)
.L_1338:
        /*010c*/ 	.word	0x00000008
.L_1339:


//--------------------- .nv.info._ZN10layer_norm22ln_bwd_finalize_kernelINS_22Kernel_traits_finalizeILj1024Ef13__nv_bfloat16S2_S2_fjLb0ELj1024ELj4ENS_18Kernel_traits_baseILj1024EfS2_S2_S2_fjLj1024EEEEELb0ELb1EEEvNS_9BwdParamsE --------------------------
	.section	.nv.info._ZN10layer_norm22ln_bwd_finalize_kernelINS_22Kernel_traits_finalizeILj1024Ef13__nv_bfloat16S2_S2_fjLb0ELj1024ELj4ENS_18Kernel_traits_baseILj1024EfS2_S2_S2_fjLj1024EEEEELb0ELb1EEEvNS_9BwdParamsE,"",@"SHT_CUDA_INFO"
	.sectionflags	@""
	.align	4


	//----- nvinfo : EIATTR_CUDA_API_VERSION
	.align		4
        /*0000*/ 	.byte	0x04, 0x37
        /*0002*/ 	.short	(.L_1341 - .L_1340)
.L_1340:
        /*0004*/ 	.word	0x00000082


	//----- nvinfo : EIATTR_KPARAM_INFO
	.align		4
.L_1341:
        /*0008*/ 	.byte	0x04, 0x17
        /*000a*/ 	.short	(.L_1343 - .L_1342)
.L_1342:
        /*000c*/ 	.word	0x00000000
        /*0010*/ 	.short	0x0000
        /*0012*/ 	.short	0x0000
        /*0014*/ 	.byte	0x00, 0xf0, 0xa1, 0x04


	//----- nvinfo : EIATTR_SPARSE_MMA_MASK
	.align		4
.L_1343:
        /*0018*/ 	.byte	0x03, 0x50
        /*001a*/ 	.short	0x0000


	//----- nvinfo : EIATTR_MAXREG_COUNT
	.align		4
        /*001c*/ 	.byte	0x03, 0x1b
        /*001e*/ 	.short	0x0040


	//----- nvinfo : EIATTR_NUM_BARRIERS
	.align		4
        /*0020*/ 	.byte	0x02, 0x4c
        /*0022*/ 	.byte	0x01
	.zero		1


	//----- nvinfo : EIATTR_MERCURY_ISA_VERSION
	.align		4
        /*0024*/ 	.byte	0x03, 0x5f
        /*0026*/ 	.short	0x0101


	//----- nvinfo : EIATTR_COOP_GROUP_MASK_REGIDS
	.align		4
        /*0028*/ 	.byte	0x04, 0x29
        /*002a*/ 	.short	(.L_1345 - .L_1344)


	//   ....[0]....
.L_1344:
        /*002c*/ 	.word	0xffffffff


	//   ....[1]....
        /*0030*/ 	.word	0xffffffff


	//   ....[2]....
        /*0034*/ 	.word	0xffffffff


	//   ....[3]....
        /*0038*/ 	.word	0xffffffff


	//   ....[4]....
        /*003c*/ 	.word	0xffffffff


	//   ....[5]....
        /*0040*/ 	.word	0xffffffff


	//   ....[6]....
        /*0044*/ 	.word	0xffffffff


	//   ....[7]....
        /*0048*/ 	.word	0xffffffff


	//   ....[8]....
        /*004c*/ 	.word	0xffffffff


	//   ....[9]....
        /*0050*/ 	.word	0xffffffff


	//----- nvinfo : EIATTR_COOP_GROUP_INSTR_OFFSETS
	.align		4
.L_1345:
        /*0054*/ 	.byte	0x04, 0x28
        /*0056*/ 	.short	(.L_1347 - .L_1346)


	//   ....[0]....
.L_1346:
        /*0058*/ 	.word	0x00001560


	//   ....[1]....
        /*005c*/ 	.word	0x00001570


	//   ....[2]....
        /*0060*/ 	.word	0x000015a0


	//   ....[3]....
        /*0064*/ 	.word	0x000015b0


	//   ....[4]....
        /*0068*/ 	.word	0x000015e0


	//   ....[5]....
        /*006c*/ 	.word	0x000015f0


	//   ....[6]....
        /*0070*/ 	.word	0x00001620


	//   ....[7]....
        /*0074*/ 	.word	0x00001640


	//   ....[8]....
        /*0078*/ 	.word	0x00001670


	//   ....[9]....
        /*007c*/ 	.word	0x00001680


	//----- nvinfo : EIATTR_VRC_CTA_INIT_COUNT
	.align		4
.L_1347:
        /*0080*/ 	.byte	0x02, 0x4a
	.zero		1
	.zero		1


	//----- nvinfo : EIATTR_EXIT_INSTR_OFFSETS
	.align		4
        /*0084*/ 	.byte	0x04, 0x1c
        /*0086*/ 	.short	(.L_1349 - .L_1348)


	//   ....[0]....
.L_1348:
        /*0088*/ 	.word	0x00000060


	//   ....[1]....
        /*008c*/ 	.word	0x000016e0


	//   ....[2]....
        /*0090*/ 	.word	0x000017b0


	//----- nvinfo : EIATTR_MAX_THREADS
	.align		4
.L_1349:
        /*0094*/ 	.byte	0x04, 0x05
        /*0096*/ 	.short	(.L_1351 - .L_1350)
.L_1350:
        /*0098*/ 	.word	0x00000400
        /*009c*/ 	.word	0x00000001
        /*00a0*/ 	.word	0x00000001


	//----- nvinfo : EIATTR_CRS_STACK_SIZE
	.align		4
.L_1351:
        /*00a4*/ 	.byte	0x04, 0x1e
        /*00a6*/ 	.short	(.L_1353 - .L_1352)
.L_1352:
        /*00a8*/ 	.word	0x00000000


	//----- nvinfo : EIATTR_CBANK_PARAM_SIZE
	.align		4
.L_1353:
        /*00ac*/ 	.byte	0x03, 0x19
        /*00ae*/ 	.short	0x0128


	//----- nvinfo : EIATTR_PARAM_CBANK
	.align		4
        /*00b0*/ 	.byte	0x04, 0x0a
        /*00b2*/ 	.short	(.L_1355 - .L_1354)
	.align		4
.L_1354:
        /*00b4*/ 	.word	index@(.nv.constant0._ZN10layer_norm22ln_bwd_finalize_kernelINS_22Kernel_traits_finalizeILj1024Ef13__nv_bfloat16S2_S2_fjLb0ELj1024ELj4ENS_18Kernel_traits_baseILj1024EfS2_S2_S2_fjLj1024EEEEELb0ELb1EEEvNS_9BwdParamsE)
        /*00b8*/ 	.short	0x0380
        /*00ba*/ 	.short	0x0128


	//----- nvinfo : EIATTR_SW_WAR
	.align		4
.L_1355:
        /*00bc*/ 	.byte	0x04, 0x36
        /*00be*/ 	.short	(.L_1357 - .L_1356)
.L_1356:
        /*00c0*/ 	.word	0x00000008
.L_1357:


//--------------------- .nv.info._ZN10layer_norm40ln_parallel_residual_bwd_finalize_kernelINS_22Kernel_traits_finalizeILj1024Ef13__nv_bfloat16S2_S2_fjLb0ELj1024ELj4ENS_18Kernel_traits_baseILj1024EfS2_S2_S2_fjLj1024EEEEELb1EEEvNS_9BwdParamsE --------------------------
	.section	.nv.info._ZN10layer_norm40ln_parallel_residual_bwd_finalize_kernelINS_22Kernel_traits_finalizeILj1024Ef13__nv_bfloat16S2_S2_fjLb0ELj1024ELj4ENS_18Kernel_traits_baseILj1024EfS2_S2_S2_fjLj1024EEEEELb1EEEvNS_9BwdParamsE,"",@"SHT_CUDA_INFO"
	.sectionflags	@""
	.align	4


	//----- nvinfo : EIATTR_CUDA_API_VERSION
	.align		4
        /*0000*/ 	.byte	0x04, 0x37
        /*0002*/ 	.short	(.L_1359 - .L_1358)
.L_1358:
        /*0004*/ 	.word	0x00000082


	//----- nvinfo : EIATTR_KPARAM_INFO
	.align		4
.L_1359:
        /*0008*/ 	.byte	0x04, 0x17
        /*000a*/ 	.short	(.L_1361 - .L_1360)
.L_1360:
        /*000c*/ 	.word	0x00000000
        /*0010*/ 	.short	0x0000
        /*0012*/ 	.short	0x0000
        /*0014*/ 	.byte	0x00, 0xf0, 0xa1, 0x04


	//----- nvinfo : EIATTR_SPARSE_MMA_MASK
	.align		4
.L_1361:
        /*0018*/ 	.byte	0x03, 0x50
        /*001a*/ 	.short	0x0000


	//----- nvinfo : EIATTR_MAXREG_COUNT
	.align		4
        /*001c*/ 	.byte	0x03, 0x1b
        /*001e*/ 	.short	0x0040


	//----- nvinfo : EIATTR_NUM_BARRIERS
	.align		4
        /*0020*/ 	.byte	0x02, 0x4c
        /*0022*/ 	.byte	0x01
	.zero		1


	//----- nvinfo : EIATTR_MERCURY_ISA_VERSION
	.align		4
        /*0024*/ 	.byte	0x03, 0x5f
        /*0026*/ 	.short	0x0101


	//----- nvinfo : EIATTR_COOP_GROUP_MASK_REGIDS
	.align		4
        /*0028*/ 	.byte	0x04, 0x29
        /*002a*/ 	.short	(.L_1363 - .L_1362)


	//   ....[0]....
.L_1362:
        /*002c*/ 	.word	0xffffffff


	//   ....[1]....
        /*0030*/ 	.word	0xffffffff


	//   ....[2]....
        /*0034*/ 	.word	0xffffffff


	//   ....[3]....
        /*0038*/ 	.word	0xffffffff


	//   ....[4]....
        /*003c*/ 	.word	0xffffffff


	//   ....[5]....
        /*0040*/ 	.word	0xffffffff


	//   ....[6]....
        /*0044*/ 	.word	0xffffffff


	//   ....[7]....
        /*0048*/ 	.word	0xffffffff


	//   ....[8]....
        /*004c*/ 	.word	0xffffffff


	//   ....[9]....
        /*0050*/ 	.word	0xffffffff


	//   ....[10]....
        /*0054*/ 	.word	0xffffffff


	//   ....[11]....
        /*0058*/ 	.word	0xffffffff


	//   ....[12]....
        /*005c*/ 	.word	0xffffffff


	//   ....[13]....
        /*0060*/ 	.word	0xffffffff


	//   ....[14]....
        /*0064*/ 	.word	0xffffffff


	//   ....[15]....
        /*0068*/ 	.word	0xffffffff


	//   ....[16]....
        /*006c*/ 	.word	0xffffffff


	//   ....[17]....
        /*0070*/ 	.word	0xffffffff


	//   ....[18]....
        /*0074*/ 	.word	0xffffffff


	//   ....[19]....
        /*0078*/ 	.word	0xffffffff


	//----- nvinfo : EIATTR_COOP_GROUP_INSTR_OFFSETS
	.align		4
.L_1363:
        /*007c*/ 	.byte	0x04, 0x28
        /*007e*/ 	.short	(.L_1365 - .L_1364)


	//   ....[0]....
.L_1364:
        /*0080*/ 	.word	0x000013e0


	//   ....[1]....
        /*0084*/ 	.word	0x000013f0


	//   ....[2]....
        /*0088*/ 	.word	0x00001400


	//   ....[3]....
        /*008c*/ 	.word	0x00001410


	//   ....[4]....
        /*0090*/ 	.word	0x00001450


	//   ....[5]....
        /*0094*/ 	.word	0x00001470


	//   ....[6]....
        /*0098*/ 	.word	0x00001480


	//   ....[7]....
        /*009c*/ 	.word	0x00001490


	//   ....[8]....
        /*00a0*/ 	.word	0x000014d0


	//   ....[9]....
        /*00a4*/ 	.word	0x000014f0


	//   ....[10]....
        /*00a8*/ 	.word	0x00001500


	//   ....[11]....
        /*00ac*/ 	.word	0x00001510


	//   ....[12]....
        /*00b0*/ 	.word	0x00001540


	//   ....[13]....
        /*00b4*/ 	.word	0x00001560


	//   ....[14]....
        /*00b8*/ 	.word	0x00001580


	//   ....[15]....
        /*00bc*/ 	.word	0x00001590


	//   ....[16]....
        /*00c0*/ 	.word	0x000015c0


	//   ....[17]....
        /*00c4*/ 	.word	0x000015e0


	//   ....[18]....
        /*00c8*/ 	.word	0x00001600


	//   ....[19]....
        /*00cc*/ 	.word	0x00001610


	//----- nvinfo : EIATTR_VRC_CTA_INIT_COUNT
	.align		4
.L_1365:
        /*00d0*/ 	.byte	0x02, 0x4a
	.zero		1
	.zero		1


	//----- nvinfo : EIATTR_EXIT_INSTR_OFFSETS
	.align		4
        /*00d4*/ 	.byte	0x04, 0x1c
        /*00d6*/ 	.short	(.L_1367 - .L_1366)


	//   ....[0]....
.L_1366:
        /*00d8*/ 	.word	0x00000060


	//   ....[1]....
        /*00dc*/ 	.word	0x000016b0


	//   ....[2]....
        /*00e0*/ 	.word	0x00001800


	//----- nvinfo : EIATTR_MAX_THREADS
	.align		4
.L_1367:
        /*00e4*/ 	.byte	0x04, 0x05
        /*00e6*/ 	.short	(.L_1369 - .L_1368)
.L_1368:
        /*00e8*/ 	.word	0x00000400
        /*00ec*/ 	.word	0x00000001
        /*00f0*/ 	.word	0x00000001


	//----- nvinfo : EIATTR_CRS_STACK_SIZE
	.align		4
.L_1369:
        /*00f4*/ 	.byte	0x04, 0x1e
        /*00f6*/ 	.short	(.L_1371 - .L_1370)
.L_1370:
        /*00f8*/ 	.word	0x00000000


	//----- nvinfo : EIATTR_CBANK_PARAM_SIZE
	.align		4
.L_1371:
        /*00fc*/ 	.byte	0x03, 0x19
        /*00fe*/ 	.short	0x0128


	//----- nvinfo : EIATTR_PARAM_CBANK
	.align		4
        /*0100*/ 	.byte	0x04, 0x0a
        /*0102*/ 	.short	(.L_1373 - .L_1372)
	.align		4
.L_1372:
        /*0104*/ 	.word	index@(.nv.constant0._ZN10layer_norm40ln_parallel_residual_bwd_finalize_kernelINS_22Kernel_traits_finalizeILj1024Ef13__nv_bfloat16S2_S2_fjLb0ELj1024ELj4ENS_18Kernel_traits_baseILj1024EfS2_S2_S2_fjLj1024EEEEELb1EEEvNS_9BwdParamsE)
        /*0108*/ 	.short	0x0380
        /*010a*/ 	.short	0x0128


	//----- nvinfo : EIATTR_SW_WAR
	.align		4
.L_1373:
        /*010c*/ 	.byte	0x04, 0x36
        /*010e*/ 	.short	(.L_1375 - .L_1374)
.L_1374:
        /*0110*/ 	.word	0x00000008
.L_1375:


//--------------------- .nv.info._ZN10layer_norm31ln_parallel_residual_bwd_kernelINS_13Kernel_traitsIf13__nv_bfloat16S2_S2_fjLj1024ELj1ELj4ELj1ELj16ENS_18Kernel_traits_baseILj1024EfS2_S2_S2_fjLj128EEEEELb1ELb1ELb1EEEvNS_9BwdParamsE --------------------------
	.section	.nv.info._ZN10layer_norm31ln_parallel_residual_bwd_kernelINS_13Kernel_traitsIf13__nv_bfloat16S2_S2_fjLj1024ELj1ELj4ELj1ELj16ENS_18Kernel_traits_baseILj1024EfS2_S2_S2_fjLj128EEEEELb1ELb1ELb1EEEvNS_9BwdParamsE,"",@"SHT_CUDA_INFO"
	.sectionflags	@""
	.align	4


	//----- nvinfo : EIATTR_CUDA_API_VERSION
	.align		4
        /*0000*/ 	.byte	0x04, 0x37
        /*0002*/ 	.short	(.L_1377 - .L_1376)
.L_1376:
        /*0004*/ 	.word	0x00000082


	//----- nvinfo : EIATTR_KPARAM_INFO
	.align		4
.L_1377:
        /*0008*/ 	.byte	0x04, 0x17
        /*000a*/ 	.short	(.L_1379 - .L_1378)
.L_1378:
        /*000c*/ 	.word	0x00000000
        /*0010*/ 	.short	0x0000
        /*0012*/ 	.short	0x0000
        /*0014*/ 	.byte	0x00, 0xf0, 0xa1, 0x04


	//----- nvinfo : EIATTR_SPARSE_MMA_MASK
	.align		4
.L_1379:
        /*0018*/ 	.byte	0x03, 0x50
        /*001a*/ 	.short	0x0000


	//----- nvinfo : EIATTR_MAXREG_COUNT
	.align		4
        /*001c*/ 	.byte	0x03, 0x1b
        /*001e*/ 	.short	0x00ff


	//----- nvinfo : EIATTR_NUM_BARRIERS
	.align		4
        /*0020*/ 	.byte	0x02, 0x4c
        /*0022*/ 	.byte	0x01
	.zero		1


	//----- nvinfo : EIATTR_MERCURY_ISA_VERSION
	.align		4
        /*0024*/ 	.byte	0x03, 0x5f
        /*0026*/ 	.short	0x0101


	//----- nvinfo : EIATTR_COOP_GROUP_MASK_REGIDS
	.align		4
        /*0028*/ 	.byte	0x04, 0x29
        /*002a*/ 	.short	(.L_1381 - .L_1380)


	//   ....[0]....
.L_1380:
        /*002c*/ 	.word	0xffffffff


	//   ....[1]....
        /*0030*/ 	.word	0xffffffff


	//   ....[2]....
        /*0034*/ 	.word	0xffffffff


	//   ....[3]....
        /*0038*/ 	.word	0xffffffff


	//   ....[4]....
        /*003c*/ 	.word	0xffffffff


	//   ....[5]....
        /*0040*/ 	.word	0xffffffff


	//   ....[6]....
        /*0044*/ 	.word	0xffffffff


	//   ....[7]....
        /*0048*/ 	.word	0xffffffff


	//   ....[8]....
        /*004c*/ 	.word	0xffffffff


	//   ....[9]....
        /*0050*/ 	.word	0xffffffff


	//   ....[10]....
        /*0054*/ 	.word	0x050000d5


	//   ....[11]....
        /*0058*/ 	.word	0x050000d5


	//   ....[12]....
        /*005c*/ 	.word	0x050000d5


	//   ....[13]....
        /*0060*/ 	.word	0x050000d5


	//   ....[14]....
        /*0064*/ 	.word	0x050000d5


	//   ....[15]....
        /*0068*/ 	.word	0x050000d5


	//   ....[16]....
        /*006c*/ 	.word	0x050000d5


	//   ....[17]....
        /*0070*/ 	.word	0x050000d5


	//   ....[18]....
        /*0074*/ 	.word	0x050000d5


	//   ....[19]....
        /*0078*/ 	.word	0x050000d5


	//----- nvinfo : EIATTR_COOP_GROUP_INSTR_OFFSETS
	.align		4
.L_1381:
        /*007c*/ 	.byte	0x04, 0x28
        /*007e*/ 	.short	(.L_1383 - .L_1382)


	//   ....[0]....
.L_1382:
        /*0080*/ 	.word	0x00001ec0


	//   ....[1]....
        /*0084*/ 	.word	0x00001ed0


	//   ....[2]....
        /*0088*/ 	.word	0x00001f00


	//   ....[3]....
        /*008c*/ 	.word	0x00001f10


	//   ....[4]....
        /*0090*/ 	.word	0x00001f40


	//   ....[5]....
        /*0094*/ 	.word	0x00001f50


	//   ....[6]....
        /*0098*/ 	.word	0x00001f80


	//   ....[7]....
        /*009c*/ 	.word	0x00001f90


	//   ....[8]....
        /*00a0*/ 	.word	0x00001fc0


	//   ....[9]....
        /*00a4*/ 	.word	0x00001fd0


	//   ....[10]....
        /*00a8*/ 	.word	0x0000c6a0


	//   ....[11]....
        /*00ac*/ 	.word	0x0000c730


	//   ....[12]....
        /*00b0*/ 	.word	0x0000c7a0


	//   ....[13]....
        /*00b4*/ 	.word	0x0000c800


	//   ....[14]....
        /*00b8*/ 	.word	0x0000c870


	//   ....[15]....
        /*00bc*/ 	.word	0x0000c8d0


	//   ....[16]....
        /*00c0*/ 	.word	0x0000c940


	//   ....[17]....
        /*00c4*/ 	.word	0x0000c9a0


	//   ....[18]....
        /*00c8*/ 	.word	0x0000ca10


	//   ....[19]....
        /*00cc*/ 	.word	0x0000ca70


	//----- nvinfo : EIATTR_VRC_CTA_INIT_COUNT
	.align		4
.L_1383:
        /*00d0*/ 	.byte	0x02, 0x4a
	.zero		1
	.zero		1


	//----- nvinfo : EIATTR_EXIT_INSTR_OFFSETS
	.align		4
        /*00d4*/ 	.byte	0x04, 0x1c
        /*00d6*/ 	.short	(.L_1385 - .L_1384)


	//   ....[0]....
.L_1384:
        /*00d8*/ 	.word	0x0000c630


	//----- nvinfo : EIATTR_MAX_THREADS
	.align		4
.L_1385:
        /*00dc*/ 	.byte	0x04, 0x05
        /*00de*/ 	.short	(.L_1387 - .L_1386)
.L_1386:
        /*00e0*/ 	.word	0x00000080
        /*00e4*/ 	.word	0x00000001
        /*00e8*/ 	.word	0x00000001


	//----- nvinfo : EIATTR_CRS_STACK_SIZE
	.align		4
.L_1387:
        /*00ec*/ 	.byte	0x04, 0x1e
        /*00ee*/ 	.short	(.L_1389 - .L_1388)
.L_1388:
        /*00f0*/ 	.word	0x00000000


	//----- nvinfo : EIATTR_CBANK_PARAM_SIZE
	.align		4
.L_1389:
        /*00f4*/ 	.byte	0x03, 0x19
        /*00f6*/ 	.short	0x0128


	//----- nvinfo : EIATTR_PARAM_CBANK
	.align		4
        /*00f8*/ 	.byte	0x04, 0x0a
        /*00fa*/ 	.short	(.L_1391 - .L_1390)
	.align		4
.L_1390:
        /*00fc*/ 	.word	index@(.nv.constant0._ZN10layer_norm31ln_parallel_residual_bwd_kernelINS_13Kernel_traitsIf13__nv_bfloat16S2_S2_fjLj1024ELj1ELj4ELj1ELj16ENS_18Kernel_traits_baseILj1024EfS2_S2_S2_fjLj128EEEEELb1ELb1ELb1EEEvNS_9BwdParamsE)
        /*0100*/ 	.short	0x0380
        /*0102*/ 	.short	0x0128


	//----- nvinfo : EIATTR_SW_WAR
	.align		4
.L_1391:
        /*0104*/ 	.byte	0x04, 0x36
        /*0106*/ 	.short	(.L_1393 - .L_1392)
.L_1392:
        /*0108*/ 	.word	0x00000008
.L_1393:


//--------------------- .nv.info._ZN10layer_norm31ln_parallel_residual_bwd_kernelINS_13Kernel_traitsI13__nv_bfloat16S2_fS2_fjLj1024ELj1ELj4ELj1ELj16ENS_18Kernel_traits_baseILj1024ES2_S2_fS2_fjLj128EEEEELb0ELb0ELb0EEEvNS_9BwdParamsE --------------------------
	.section	.nv.info._ZN10layer_norm31ln_parallel_residual_bwd_kernelINS_13Kernel_traitsI13__nv_bfloat16S2_fS2_fjLj1024ELj1ELj4ELj1ELj16ENS_18Kernel_traits_baseILj1024ES2_S2_fS2_fjLj128EEEEELb0ELb0ELb0EEEvNS_9BwdParamsE,"",@"SHT_CUDA_INFO"
	.sectionflags	@""
	.align	4


	//----- nvinfo : EIATTR_CUDA_API_VERSION
	.align		4
        /*0000*/ 	.byte	0x04, 0x37
        /*0002*/ 	.short	(.L_1395 - .L_1394)
.L_1394:
        /*0004*/ 	.word	0x00000082


	//----- nvinfo : EIATTR_KPARAM_INFO
	.align		4
.L_1395:
        /*0008*/ 	.byte	0x04, 0x17
        /*000a*/ 	.short	(.L_1397 - .L_1396)
.L_1396:
        /*000c*/ 	.word	0x00000000
        /*0010*/ 	.short	0x0000
        /*0012*/ 	.short	0x0000
        /*0014*/ 	.byte	0x00, 0xf0, 0xa1, 0x04


	//----- nvinfo : EIATTR_SPARSE_MMA_MASK
	.align		4
.L_1397:
        /*0018*/ 	.byte	0x03, 0x50
        /*001a*/ 	.short	0x0000


	//----- nvinfo : EIATTR_MAXREG_COUNT
	.align		4
        /*001c*/ 	.byte	0x03, 0x1b
        /*001e*/ 	.short	0x00ff


	//----- nvinfo : EIATTR_NUM_BARRIERS
	.align		4
        /*0020*/ 	.byte	0x02, 0x4c
        /*0022*/ 	.byte	0x01
	.zero		1


	//----- nvinfo : EIATTR_ANNOTATIONS
	.align		4
        /*0024*/ 	.byte	0x04, 0x55
        /*0026*/ 	.short	(.L_1399 - .L_1398)


	//   ....[0]....
.L_1398:
        /* <DEDUP_REMOVED lines=87> */


	//----- nvinfo : EIATTR_MERCURY_ISA_VERSION
	.align		4
.L_1399:
        /*0580*/ 	.byte	0x03, 0x5f
        /*0582*/ 	.short	0x0101


	//----- nvinfo : EIATTR_COOP_GROUP_MASK_REGIDS
	.align		4
        /*0584*/ 	.byte	0x04, 0x29
        /*0586*/ 	.short	(.L_1401 - .L_1400)


	//   ....[0]....
.L_1400:
        /*0588*/ 	.word	0xffffffff


	//   ....[1]....
        /*058c*/ 	.word	0xffffffff


	//   ....[2]....
        /*0590*/ 	.word	0xffffffff


	//   ....[3]....
        /*0594*/ 	.word	0xffffffff


	//   ....[4]....
        /*0598*/ 	.word	0xffffffff


	//   ....[5]....
        /*059c*/ 	.word	0xffffffff


	//   ....[6]....
        /*05a0*/ 	.word	0xffffffff


	//   ....[7]....
        /*05a4*/ 	.word	0xffffffff


	//   ....[8]....
        /*05a8*/ 	.word	0xffffffff


	//   ....[9]....
        /*05ac*/ 	.word	0xffffffff


	//   ....[10]....
        /*05b0*/ 	.word	0x05000098


	//   ....[11]....
        /*05b4*/ 	.word	0x05000098


	//   ....[12]....
        /*05b8*/ 	.word	0x05000098


	//   ....[13]....
        /*05bc*/ 	.word	0x05000098


	//   ....[14]....
        /*05c0*/ 	.word	0x05000098


	//   ....[15]....
        /*05c4*/ 	.word	0x05000098


	//   ....[16]....
        /*05c8*/ 	.word	0x05000098


	//   ....[17]....
        /*05cc*/ 	.word	0x05000098


	//   ....[18]....
        /*05d0*/ 	.word	0x05000098


	//   ....[19]....
        /*05d4*/ 	.word	0x05000098


	//----- nvinfo : EIATTR_COOP_GROUP_INSTR_OFFSETS
	.align		4
.L_1401:
        /*05d8*/ 	.byte	0x04, 0x28
        /*05da*/ 	.short	(.L_1403 - .L_1402)


	//   ....[0]....
.L_1402:
        /*05dc*/ 	.word	0x00003dd0


	//   ....[1]....
        /*05e0*/ 	.word	0x00003df0


	//   ....[2]....
        /*05e4*/ 	.word	0x00003e10


	//   ....[3]....
        /*05e8*/ 	.word	0x00003e30


	//   ....[4]....
        /*05ec*/ 	.word	0x00003e50


	//   ....[5]....
        /*05f0*/ 	.word	0x00003e70


	//   ....[6]....
        /*05f4*/ 	.word	0x00003e90


	//   ....[7]....
        /*05f8*/ 	.word	0x00003eb0


	//   ....[8]....
        /*05fc*/ 	.word	0x00003ec0


	//   ....[9]....
        /*0600*/ 	.word	0x00003ee0


	//   ....[10]....
        /*0604*/ 	.word	0x0000a7e0


	//   ....[11]....
        /*0608*/ 	.word	0x0000a880


	//   ....[12]....
        /*060c*/ 	.word	0x0000a900


	//   ....[13]....
        /*0610*/ 	.word	0x0000a970


	//   ....[14]....
        /*0614*/ 	.word	0x0000a9f0


	//   ....[15]....
        /*0618*/ 	.word	0x0000aa60


	//   ....[16]....
        /*061c*/ 	.word	0x0000aae0


	//   ....[17]....
        /*0620*/ 	.word	0x0000ab50


	//   ....[18]....
        /*0624*/ 	.word	0x0000abd0


	//   ....[19]....
        /*0628*/ 	.word	0x0000ac20


	//----- nvinfo : EIATTR_VRC_CTA_INIT_COUNT
	.align		4
.L_1403:
        /*062c*/ 	.byte	0x02, 0x4a
	.zero		1
	.zero		1


	//----- nvinfo : EIATTR_EXIT_INSTR_OFFSETS
	.align		4
        /*0630*/ 	.byte	0x04, 0x1c
        /*0632*/ 	.short	(.L_1405 - .L_1404)


	//   ....[0]....
.L_1404:
        /*0634*/ 	.word	0x0000a720


	//   ....[1]....
        /*0638*/ 	.word	0x0000a770


	//----- nvinfo : EIATTR_MAX_THREADS
	.align		4
.L_1405:
        /*063c*/ 	.byte	0x04, 0x05
        /*063e*/ 	.short	(.L_1407 - .L_1406)
.L_1406:
        /*0640*/ 	.word	0x00000080
        /*0644*/ 	.word	0x00000001
        /*0648*/ 	.word	0x00000001


	//----- nvinfo : EIATTR_CRS_STACK_SIZE
	.align		4
.L_1407:
        /*064c*/ 	.byte	0x04, 0x1e
        /*064e*/ 	.short	(.L_1409 - .L_1408)
.L_1408:
        /*0650*/ 	.word	0x00000000


	//----- nvinfo : EIATTR_CBANK_PARAM_SIZE
	.align		4
.L_1409:
        /*0654*/ 	.byte	0x03, 0x19
        /*0656*/ 	.short	0x0128


	//----- nvinfo : EIATTR_PARAM_CBANK
	.align		4
        /*0658*/ 	.byte	0x04, 0x0a
        /*065a*/ 	.short	(.L_1411 - .L_1410)
	.align		4
.L_1410:
        /*065c*/ 	.word	index@(.nv.constant0._ZN10layer_norm31ln_parallel_residual_bwd_kernelINS_13Kernel_traitsI13__nv_bfloat16S2_fS2_fjLj1024ELj1ELj4ELj1ELj16ENS_18Kernel_traits_baseILj1024ES2_S2_fS2_fjLj128EEEEELb0ELb0ELb0EEEvNS_9BwdParamsE)
        /*0660*/ 	.short	0x0380
        /*0662*/ 	.short	0x0128


	//----- nvinfo : EIATTR_SW_WAR
	.align		4
.L_1411:
        /*0664*/ 	.byte	0x04, 0x36
        /*0666*/ 	.short	(.L_1413 - .L_1412)
.L_1412:
        /*0668*/ 	.word	0x00000008
.L_1413:


//--------------------- .nv.info._ZN10layer_norm31ln_parallel_residual_bwd_kernelINS_13Kernel_traitsI13__nv_bfloat16S2_fS2_fjLj1024ELj1ELj4ELj1ELj16ENS_18Kernel_traits_baseILj1024ES2_S2_fS2_fjLj128EEEEELb0ELb0ELb1EEEvNS_9BwdParamsE --------------------------
	.section	.nv.info._ZN10layer_norm31ln_parallel_residual_bwd_kernelINS_13Kernel_traitsI13__nv_bfloat16S2_fS2_fjLj1024ELj1ELj4ELj1ELj16ENS_18Kernel_traits_baseILj1024ES2_S2_fS2_fjLj128EEEEELb0ELb0ELb1EEEvNS_9BwdParamsE,"",@"SHT_CUDA_INFO"
	.sectionflags	@""
	.align	4


	//----- nvinfo : EIATTR_CUDA_API_VERSION
	.align		4
        /*0000*/ 	.byte	0x04, 0x37
        /*0002*/ 	.short	(.L_1415 - .L_1414)
.L_1414:
        /*0004*/ 	.word	0x00000082


	//----- nvinfo : EIATTR_KPARAM_INFO
	.align		4
.L_1415:
        /*0008*/ 	.byte	0x04, 0x17
        /*000a*/ 	.short	(.L_1417 - .L_1416)
.L_1416:
        /*000c*/ 	.word	0x00000000
        /*0010*/ 	.short	0x0000
        /*0012*/ 	.short	0x0000
        /*0014*/ 	.byte	0x00, 0xf0, 0xa1, 0x04


	//----- nvinfo : EIATTR_SPARSE_MMA_MASK
	.align		4
.L_1417:
        /*0018*/ 	.byte	0x03, 0x50
        /*001a*/ 	.short	0x0000


	//----- nvinfo : EIATTR_MAXREG_COUNT
	.align		4
        /*001c*/ 	.byte	0x03, 0x1b
        /*001e*/ 	.short	0x00ff


	//----- nvinfo : EIATTR_NUM_BARRIERS
	.align		4
        /*0020*/ 	.byte	0x02, 0x4c
        /*0022*/ 	.byte	0x01
	.zero		1


	//----- nvinfo : EIATTR_ANNOTATIONS
	.align		4
        /*0024*/ 	.byte	0x04, 0x55
        /*0026*/ 	.short	(.L_1419 - .L_1418)


	//   ....[0]....
.L_1418:
        /* <DEDUP_REMOVED lines=73> */


	//----- nvinfo : EIATTR_MERCURY_ISA_VERSION
	.align		4
.L_1419:
        /*04a8*/ 	.byte	0x03, 0x5f
        /*04aa*/ 	.short	0x0101


	//----- nvinfo : EIATTR_COOP_GROUP_MASK_REGIDS
	.align		4
        /*04ac*/ 	.byte	0x04, 0x29
        /*04ae*/ 	.short	(.L_1421 - .L_1420)


	//   ....[0]....
.L_1420:
        /*04b0*/ 	.word	0xffffffff


	//   ....[1]....
        /*04b4*/ 	.word	0xffffffff


	//   ....[2]....
        /*04b8*/ 	.word	0xffffffff


	//   ....[3]....
        /*04bc*/ 	.word	0xffffffff


	//   ....[4]....
        /*04c0*/ 	.word	0xffffffff


	//   ....[5]....
        /*04c4*/ 	.word	0xffffffff


	//   ....[6]....
        /*04c8*/ 	.word	0xffffffff


	//   ....[7]....
        /*04cc*/ 	.word	0xffffffff


	//   ....[8]....
        /*04d0*/ 	.word	0xffffffff


	//   ....[9]....
        /*04d4*/ 	.word	0xffffffff


	//   ....[10]....
        /*04d8*/ 	.word	0x05000084


	//   ....[11]....
        /*04dc*/ 	.word	0x05000084


	//   ....[12]....
        /*04e0*/ 	.word	0x05000084


	//   ....[13]....
        /*04e4*/ 	.word	0x05000084


	//   ....[14]....
        /*04e8*/ 	.word	0x05000084


	//   ....[15]....
        /*04ec*/ 	.word	0x05000084


	//   ....[16]....
        /*04f0*/ 	.word	0x05000084


	//   ....[17]....
        /*04f4*/ 	.word	0x05000084


	//   ....[18]....
        /*04f8*/ 	.word	0x05000084


	//   ....[19]....
        /*04fc*/ 	.word	0x05000084


	//----- nvinfo : EIATTR_COOP_GROUP_INSTR_OFFSETS
	.align		4
.L_1421:
        /*0500*/ 	.byte	0x04, 0x28
        /*0502*/ 	.short	(.L_1423 - .L_1422)


	//   ....[0]....
.L_1422:
        /*0504*/ 	.word	0x00003710


	//   ....[1]....
        /*0508*/ 	.word	0x00003730


	//   ....[2]....
        /*050c*/ 	.word	0x00003750


	//   ....[3]....
        /*0510*/ 	.word	0x00003770


	//   ....[4]....
        /*0514*/ 	.word	0x00003790


	//   ....[5]....
        /*0518*/ 	.word	0x000037b0


	//   ....[6]....
        /*051c*/ 	.word	0x000037d0


	//   ....[7]....
        /*0520*/ 	.word	0x000037f0


	//   ....[8]....
        /*0524*/ 	.word	0x00003800


	//   ....[9]....
        /*0528*/ 	.word	0x00003820


	//   ....[10]....
        /*052c*/ 	.word	0x000099e0


	//   ....[11]....
        /*0530*/ 	.word	0x00009a70


	//   ....[12]....
        /*0534*/ 	.word	0x00009ad0


	//   ....[13]....
        /*0538*/ 	.word	0x00009b20


	//   ....[14]....
        /*053c*/ 	.word	0x00009b80


	//   ....[15]....
        /*0540*/ 	.word	0x00009bd0


	//   ....[16]....
        /*0544*/ 	.word	0x00009c30


	//   ....[17]....
        /*0548*/ 	.word	0x00009c80


	//   ....[18]....
        /*054c*/ 	.word	0x00009ce0


	//   ....[19]....
        /*0550*/ 	.word	0x00009d30


	//----- nvinfo : EIATTR_VRC_CTA_INIT_COUNT
	.align		4
.L_1423:
        /*0554*/ 	.byte	0x02, 0x4a
	.zero		1
	.zero		1


	//----- nvinfo : EIATTR_EXIT_INSTR_OFFSETS
	.align		4
        /*0558*/ 	.byte	0x04, 0x1c
        /*055a*/ 	.short	(.L_1425 - .L_1424)


	//   ....[0]....
.L_1424:
        /*055c*/ 	.word	0x00009970


	//----- nvinfo : EIATTR_MAX_THREADS
	.align		4
.L_1425:
        /*0560*/ 	.byte	0x04, 0x05
        /*0562*/ 	.short	(.L_1427 - .L_1426)
.L_1426:
        /*0564*/ 	.word	0x00000080
        /*0568*/ 	.word	0x00000001
        /*056c*/ 	.word	0x00000001


	//----- nvinfo : EIATTR_CRS_STACK_SIZE
	.align		4
.L_1427:
        /*0570*/ 	.byte	0x04, 0x1e
        /*0572*/ 	.short	(.L_1429 - .L_1428)
.L_1428:
        /*0574*/ 	.word	0x00000000


	//----- nvinfo : EIATTR_CBANK_PARAM_SIZE
	.align		4
.L_1429:
        /*0578*/ 	.byte	0x03, 0x19
        /*057a*/ 	.short	0x0128


	//----- nvinfo : EIATTR_PARAM_CBANK
	.align		4
        /*057c*/ 	.byte	0x04, 0x0a
        /*057e*/ 	.short	(.L_1431 - .L_1430)
	.align		4
.L_1430:
        /*0580*/ 	.word	index@(.nv.constant0._ZN10layer_norm31ln_parallel_residual_bwd_kernelINS_13Kernel_traitsI13__nv_bfloat16S2_fS2_fjLj1024ELj1ELj4ELj1ELj16ENS_18Kernel_traits_baseILj1024ES2_S2_fS2_fjLj128EEEEELb0ELb0ELb1EEEvNS_9BwdParamsE)
        /*0584*/ 	.short	0x0380
        /*0586*/ 	.short	0x0128


	//----- nvinfo : EIATTR_SW_WAR
	.align		4
.L_1431:
        /*0588*/ 	.byte	0x04, 0x36
        /*058a*/ 	.short	(.L_1433 - .L_1432)
.L_1432:
        /*058c*/ 	.word	0x00000008
.L_1433:


//--------------------- .nv.info._ZN10layer_norm31ln_parallel_residual_bwd_kernelINS_13Kernel_traitsI13__nv_bfloat16S2_fS2_fjLj1024ELj1ELj4ELj1ELj16ENS_18Kernel_traits_baseILj1024ES2_S2_fS2_fjLj128EEEEELb0ELb1ELb0EEEvNS_9BwdParamsE --------------------------
	.section	.nv.info._ZN10layer_norm31ln_parallel_residual_bwd_kernelINS_13Kernel_traitsI13__nv_bfloat16S2_fS2_fjLj1024ELj1ELj4ELj1ELj16ENS_18Kernel_traits_baseILj1024ES2_S2_fS2_fjLj128EEEEELb0ELb1ELb0EEEvNS_9BwdParamsE,"",@"SHT_CUDA_INFO"
	.sectionflags	@""
	.align	4


	//----- nvinfo : EIATTR_CUDA_API_VERSION
	.align		4
        /*0000*/ 	.byte	0x04, 0x37
        /*0002*/ 	.short	(.L_1435 - .L_1434)
.L_1434:
        /*0004*/ 	.word	0x00000082


	//----- nvinfo : EIATTR_KPARAM_INFO
	.align		4
.L_1435:
        /*0008*/ 	.byte	0x04, 0x17
        /*000a*/ 	.short	(.L_1437 - .L_1436)
.L_1436:
        /*000c*/ 	.word	0x00000000
        /*0010*/ 	.short	0x0000
        /*0012*/ 	.short	0x0000
        /*0014*/ 	.byte	0x00, 0xf0, 0xa1, 0x04


	//----- nvinfo : EIATTR_SPARSE_MMA_MASK
	.align		4
.L_1437:
        /*0018*/ 	.byte	0x03, 0x50
        /*001a*/ 	.short	0x0000


	//----- nvinfo : EIATTR_MAXREG_COUNT
	.align		4
        /*001c*/ 	.byte	0x03, 0x1b
        /*001e*/ 	.short	0x00ff


	//----- nvinfo : EIATTR_NUM_BARRIERS
	.align		4
        /*0020*/ 	.byte	0x02, 0x4c
        /*0022*/ 	.byte	0x01
	.zero		1


	//----- nvinfo : EIATTR_MERCURY_ISA_VERSION
	.align		4
        /*0024*/ 	.byte	0x03, 0x5f
        /*0026*/ 	.short	0x0101


	//----- nvinfo : EIATTR_COOP_GROUP_MASK_REGIDS
	.align		4
        /*0028*/ 	.byte	0x04, 0x29
        /*002a*/ 	.short	(.L_1439 - .L_1438)


	//   ....[0]....
.L_1438:
        /*002c*/ 	.word	0xffffffff


	//   ....[1]....
        /*0030*/ 	.word	0xffffffff


	//   ....[2]....
        /*0034*/ 	.word	0xffffffff


	//   ....[3]....
        /*0038*/ 	.word	0xffffffff


	//   ....[4]....
        /*003c*/ 	.word	0xffffffff


	//   ....[5]....
        /*0040*/ 	.word	0xffffffff


	//   ....[6]....
        /*0044*/ 	.word	0xffffffff


	//   ....[7]....
        /*0048*/ 	.word	0xffffffff


	//   ....[8]....
        /*004c*/ 	.word	0xffffffff


	//   ....[9]....
        /*0050*/ 	.word	0xffffffff


	//   ....[10]....
        /*0054*/ 	.word	0x050000a4


	//   ....[11]....
        /*0058*/ 	.word	0x050000a4


	//   ....[12]....
        /*005c*/ 	.word	0x050000a4


	//   ....[13]....
        /*0060*/ 	.word	0x050000a4


	//   ....[14]....
        /*0064*/ 	.word	0x050000a4


	//   ....[15]....
        /*0068*/ 	.word	0x050000a4


	//   ....[16]....
        /*006c*/ 	.word	0x050000a4


	//   ....[17]....
        /*0070*/ 	.word	0x050000a4


	//   ....[18]....
        /*0074*/ 	.word	0x050000a4


	//   ....[19]....
        /*0078*/ 	.word	0x050000a4


	//----- nvinfo : EIATTR_COOP_GROUP_INSTR_OFFSETS
	.align		4
.L_1439:
        /*007c*/ 	.byte	0x04, 0x28
        /*007e*/ 	.short	(.L_1441 - .L_1440)


	//   ....[0]....
.L_1440:
        /*0080*/ 	.word	0x00002090


	//   ....[1]....
        /*0084*/ 	.word	0x000020a0


	//   ....[2]....
        /*0088*/ 	.word	0x000020d0


	//   ....[3]....
        /*008c*/ 	.word	0x000020e0


	//   ....[4]....
        /*0090*/ 	.word	0x00002110


	//   ....[5]....
        /*0094*/ 	.word	0x00002120


	//   ....[6]....
        /*0098*/ 	.word	0x00002150


	//   ....[7]....
        /*009c*/ 	.word	0x00002160


	//   ....[8]....
        /*00a0*/ 	.word	0x00002190


	//   ....[9]....
        /*00a4*/ 	.word	0x000021a0


	//   ....[10]....
        /*00a8*/ 	.word	0x00007ad0


	//   ....[11]....
        /*00ac*/ 	.word	0x00007b60


	//   ....[12]....
        /*00b0*/ 	.word	0x00007bd0


	//   ....[13]....
        /*00b4*/ 	.word	0x00007c30


	//   ....[14]....
        /*00b8*/ 	.word	0x00007ca0


	//   ....[15]....
        /*00bc*/ 	.word	0x00007d00


	//   ....[16]....
        /*00c0*/ 	.word	0x00007d70


	//   ....[17]....
        /*00c4*/ 	.word	0x00007dd0


	//   ....[18]....
        /*00c8*/ 	.word	0x00007e40


	//   ....[19]....
        /*00cc*/ 	.word	0x00007ea0


	//----- nvinfo : EIATTR_VRC_CTA_INIT_COUNT
	.align		4
.L_1441:
        /*00d0*/ 	.byte	0x02, 0x4a
	.zero		1
	.zero		1


	//----- nvinfo : EIATTR_EXIT_INSTR_OFFSETS
	.align		4
        /*00d4*/ 	.byte	0x04, 0x1c
        /*00d6*/ 	.short	(.L_1443 - .L_1442)


	//   ....[0]....
.L_1442:
        /*00d8*/ 	.word	0x00007a30


	//   ....[1]....
        /*00dc*/ 	.word	0x00007a60


	//----- nvinfo : EIATTR_MAX_THREADS
	.align		4
.L_1443:
        /*00e0*/ 	.byte	0x04, 0x05
        /*00e2*/ 	.short	(.L_1445 - .L_1444)
.L_1444:
        /*00e4*/ 	.word	0x00000080
        /*00e8*/ 	.word	0x00000001
        /*00ec*/ 	.word	0x00000001


	//----- nvinfo : EIATTR_CRS_STACK_SIZE
	.align		4
.L_1445:
        /*00f0*/ 	.byte	0x04, 0x1e
        /*00f2*/ 	.short	(.L_1447 - .L_1446)
.L_1446:
        /*00f4*/ 	.word	0x00000000


	//----- nvinfo : EIATTR_CBANK_PARAM_SIZE
	.align		4
.L_1447:
        /*00f8*/ 	.byte	0x03, 0x19
        /*00fa*/ 	.short	0x0128


	//----- nvinfo : EIATTR_PARAM_CBANK
	.align		4
        /*00fc*/ 	.byte	0x04, 0x0a
        /*00fe*/ 	.short	(.L_1449 - .L_1448)
	.align		4
.L_1448:
        /*0100*/ 	.word	index@(.nv.constant0._ZN10layer_norm31ln_parallel_residual_bwd_kernelINS_13Kernel_traitsI13__nv_bfloat16S2_fS2_fjLj1024ELj1ELj4ELj1ELj16ENS_18Kernel_traits_baseILj1024ES2_S2_fS2_fjLj128EEEEELb0ELb1ELb0EEEvNS_9BwdParamsE)
        /*0104*/ 	.short	0x0380
        /*0106*/ 	.short	0x0128


	//----- nvinfo : EIATTR_SW_WAR
	.align		4
.L_1449:
        /*0108*/ 	.byte	0x04, 0x36
        /*010a*/ 	.short	(.L_1451 - .L_1450)
.L_1450:
        /*010c*/ 	.word	0x00000008
.L_1451:


//--------------------- .nv.info._ZN10layer_norm31ln_parallel_residual_bwd_kernelINS_13Kernel_traitsI13__nv_bfloat16S2_fS2_fjLj1024ELj1ELj4ELj1ELj16ENS_18Kernel_traits_baseILj1024ES2_S2_fS2_fjLj128EEEEELb0ELb1ELb1EEEvNS_9BwdParamsE --------------------------
	.section	.nv.info._ZN10layer_norm31ln_parallel_residual_bwd_kernelINS_13Kernel_traitsI13__nv_bfloat16S2_fS2_fjLj1024ELj1ELj4ELj1ELj16ENS_18Kernel_traits_baseILj1024ES2_S2_fS2_fjLj128EEEEELb0ELb1ELb1EEEvNS_9BwdParamsE,"",@"SHT_CUDA_INFO"
	.sectionflags	@""
	.align	4


	//----- nvinfo : EIATTR_CUDA_API_VERSION
	.align		4
        /*0000*/ 	.byte	0x04, 0x37
        /*0002*/ 	.short	(.L_1453 - .L_1452)
.L_1452:
        /*0004*/ 	.word	0x00000082


	//----- nvinfo : EIATTR_KPARAM_INFO
	.align		4
.L_1453:
        /*0008*/ 	.byte	0x04, 0x17
        /*000a*/ 	.short	(.L_1455 - .L_1454)
.L_1454:
        /*000c*/ 	.word	0x00000000
        /*0010*/ 	.short	0x0000
        /*0012*/ 	.short	0x0000
        /*0014*/ 	.byte	0x00, 0xf0, 0xa1, 0x04


	//----- nvinfo : EIATTR_SPARSE_MMA_MASK
	.align		4
.L_1455:
        /*0018*/ 	.byte	0x03, 0x50
        /*001a*/ 	.short	0x0000


	//----- nvinfo : EIATTR_MAXREG_COUNT
	.align		4
        /*001c*/ 	.byte	0x03, 0x1b
        /*001e*/ 	.short	0x00ff


	//----- nvinfo : EIATTR_NUM_BARRIERS
	.align		4
        /*0020*/ 	.byte	0x02, 0x4c
        /*0022*/ 	.byte	0x01
	.zero		1


	//----- nvinfo : EIATTR_MERCURY_ISA_VERSION
	.align		4
        /*0024*/ 	.byte	0x03, 0x5f
        /*0026*/ 	.short	0x0101


	//----- nvinfo : EIATTR_COOP_GROUP_MASK_REGIDS
	.align		4
        /*0028*/ 	.byte	0x04, 0x29
        /*002a*/ 	.short	(.L_1457 - .L_1456)


	//   ....[0]....
.L_1456:
        /*002c*/ 	.word	0xffffffff


	//   ....[1]....
        /*0030*/ 	.word	0xffffffff


	//   ....[2]....
        /*0034*/ 	.word	0xffffffff


	//   ....[3]....
        /*0038*/ 	.word	0xffffffff


	//   ....[4]....
        /*003c*/ 	.word	0xffffffff


	//   ....[5]....
        /*0040*/ 	.word	0xffffffff


	//   ....[6]....
        /*0044*/ 	.word	0xffffffff


	//   ....[7]....
        /*0048*/ 	.word	0xffffffff


	//   ....[8]....
        /*004c*/ 	.word	0xffffffff


	//   ....[9]....
        /*0050*/ 	.word	0xffffffff


	//   ....[10]....
        /*0054*/ 	.word	0x0500007f


	//   ....[11]....
        /*0058*/ 	.word	0x0500007f


	//   ....[12]....
        /*005c*/ 	.word	0x0500007f


	//   ....[13]....
        /*0060*/ 	.word	0x0500007f


	//   ....[14]....
        /*0064*/ 	.word	0x0500007f


	//   ....[15]....
        /*0068*/ 	.word	0x0500007f


	//   ....[16]....
        /*006c*/ 	.word	0x0500007f


	//   ....[17]....
        /*0070*/ 	.word	0x0500007f


	//   ....[18]....
        /*0074*/ 	.word	0x0500007f


	//   ....[19]....
        /*0078*/ 	.word	0x0500007f


	//----- nvinfo : EIATTR_COOP_GROUP_INSTR_OFFSETS
	.align		4
.L_1457:
        /*007c*/ 	.byte	0x04, 0x28
        /*007e*/ 	.short	(.L_1459 - .L_1458)


	//   ....[0]....
.L_1458:
        /*0080*/ 	.word	0x00001d50


	//   ....[1]....
        /*0084*/ 	.word	0x00001d60


	//   ....[2]....
        /*0088*/ 	.word	0x00001d90


	//   ....[3]....
        /*008c*/ 	.word	0x00001da0


	//   ....[4]....
        /*0090*/ 	.word	0x00001dd0


	//   ....[5]....
        /*0094*/ 	.word	0x00001de0


	//   ....[6]....
        /*0098*/ 	.word	0x00001e10


	//   ....[7]....
        /*009c*/ 	.word	0x00001e20


	//   ....[8]....
        /*00a0*/ 	.word	0x00001e50


	//   ....[9]....
        /*00a4*/ 	.word	0x00001e60


	//   ....[10]....
        /*00a8*/ 	.word	0x00007170


	//   ....[11]....
        /*00ac*/ 	.word	0x00007200


	//   ....[12]....
        /*00b0*/ 	.word	0x00007270


	//   ....[13]....
        /*00b4*/ 	.word	0x000072d0


	//   ....[14]....
        /*00b8*/ 	.word	0x00007340


	//   ....[15]....
        /*00bc*/ 	.word	0x000073a0


	//   ....[16]....
        /*00c0*/ 	.word	0x00007410


	//   ....[17]....
        /*00c4*/ 	.word	0x00007470


	//   ....[18]....
        /*00c8*/ 	.word	0x000074e0


	//   ....[19]....
        /*00cc*/ 	.word	0x00007540


	//----- nvinfo : EIATTR_VRC_CTA_INIT_COUNT
	.align		4
.L_1459:
        /*00d0*/ 	.byte	0x02, 0x4a
	.zero		1
	.zero		1


	//----- nvinfo : EIATTR_EXIT_INSTR_OFFSETS
	.align		4
        /*00d4*/ 	.byte	0x04, 0x1c
        /*00d6*/ 	.short	(.L_1461 - .L_1460)


	//   ....[0]....
.L_1460:
        /*00d8*/ 	.word	0x00007100


	//----- nvinfo : EIATTR_MAX_THREADS
	.align		4
.L_1461:
        /*00dc*/ 	.byte	0x04, 0x05
        /*00de*/ 	.short	(.L_1463 - .L_1462)
.L_1462:
        /*00e0*/ 	.word	0x00000080
        /*00e4*/ 	.word	0x00000001
        /*00e8*/ 	.word	0x00000001


	//----- nvinfo : EIATTR_CRS_STACK_SIZE
	.align		4
.L_1463:
        /*00ec*/ 	.byte	0x04, 0x1e
        /*00ee*/ 	.short	(.L_1465 - .L_1464)
.L_1464:
        /*00f0*/ 	.word	0x00000000


	//----- nvinfo : EIATTR_CBANK_PARAM_SIZE
	.align		4
.L_1465:
        /*00f4*/ 	.byte	0x03, 0x19
        /*00f6*/ 	.short	0x0128


	//----- nvinfo : EIATTR_PARAM_CBANK
	.align		4
        /*00f8*/ 	.byte	0x04, 0x0a
        /*00fa*/ 	.short	(.L_1467 - .L_1466)
	.align		4
.L_1466:
        /*00fc*/ 	.word	index@(.nv.constant0._ZN10layer_norm31ln_parallel_residual_bwd_kernelINS_13Kernel_traitsI13__nv_bfloat16S2_fS2_fjLj1024ELj1ELj4ELj1ELj16ENS_18Kernel_traits_baseILj1024ES2_S2_fS2_fjLj128EEEEELb0ELb1ELb1EEEvNS_9BwdParamsE)
        /*0100*/ 	.short	0x0380
        /*0102*/ 	.short	0x0128


	//----- nvinfo : EIATTR_SW_WAR
	.align		4
.L_1467:
        /*0104*/ 	.byte	0x04, 0x36
        /*0106*/ 	.short	(.L_1469 - .L_1468)
.L_1468:
        /*0108*/ 	.word	0x00000008
.L_1469:


//--------------------- .nv.info._ZN10layer_norm31ln_parallel_residual_bwd_kernelINS_13Kernel_traitsI13__nv_bfloat16S2_fS2_fjLj1024ELj1ELj4ELj1ELj16ENS_18Kernel_traits_baseILj1024ES2_S2_fS2_fjLj128EEEEELb1ELb0ELb0EEEvNS_9BwdParamsE --------------------------
	.section	.nv.info._ZN10layer_norm31ln_parallel_residual_bwd_kernelINS_13Kernel_traitsI13__nv_bfloat16S2_fS2_fjLj1024ELj1ELj4ELj1ELj16ENS_18Kernel_traits_baseILj1024ES2_S2_fS2_fjLj128EEEEELb1ELb0ELb0EEEvNS_9BwdParamsE,"",@"SHT_CUDA_INFO"
	.sectionflags	@""
	.align	4


	//----- nvinfo : EIATTR_CUDA_API_VERSION
	.align		4
        /*0000*/ 	.byte	0x04, 0x37
        /*0002*/ 	.short	(.L_1471 - .L_1470)
.L_1470:
        /*0004*/ 	.word	0x00000082


	//----- nvinfo : EIATTR_KPARAM_INFO
	.align		4
.L_1471:
        /*0008*/ 	.byte	0x04, 0x17
        /*000a*/ 	.short	(.L_1473 - .L_1472)
.L_1472:
        /*000c*/ 	.word	0x00000000
        /*0010*/ 	.short	0x0000
        /*0012*/ 	.short	0x0000
        /*0014*/ 	.byte	0x00, 0xf0, 0xa1, 0x04


	//----- nvinfo : EIATTR_SPARSE_MMA_MASK
	.align		4
.L_1473:
        /*0018*/ 	.byte	0x03, 0x50
        /*001a*/ 	.short	0x0000


	//----- nvinfo : EIATTR_MAXREG_COUNT
	.align		4
        /*001c*/ 	.byte	0x03, 0x1b
        /*001e*/ 	.short	0x00ff


	//----- nvinfo : EIATTR_NUM_BARRIERS
	.align		4
        /*0020*/ 	.byte	0x02, 0x4c
        /*0022*/ 	.byte	0x01
	.zero		1


	//----- nvinfo : EIATTR_ANNOTATIONS
	.align		4
        /*0024*/ 	.byte	0x04, 0x55
        /*0026*/ 	.short	(.L_1475 - .L_1474)


	//   ....[0]....
.L_1474:
        /* <DEDUP_REMOVED lines=127> */


	//----- nvinfo : EIATTR_MERCURY_ISA_VERSION
	.align		4
.L_1475:
        /*0800*/ 	.byte	0x03, 0x5f
        /*0802*/ 	.short	0x0101


	//----- nvinfo : EIATTR_COOP_GROUP_MASK_REGIDS
	.align		4
        /*0804*/ 	.byte	0x04, 0x29
        /*0806*/ 	.short	(.L_1477 - .L_1476)


	//   ....[0]....
.L_1476:
        /*0808*/ 	.word	0xffffffff


	//   ....[1]....
        /*080c*/ 	.word	0xffffffff


	//   ....[2]....
        /*0810*/ 	.word	0xffffffff


	//   ....[3]....
        /*0814*/ 	.word	0xffffffff


	//   ....[4]....
        /*0818*/ 	.word	0xffffffff


	//   ....[5]....
        /*081c*/ 	.word	0xffffffff


	//   ....[6]....
        /*0820*/ 	.word	0xffffffff


	//   ....[7]....
        /*0824*/ 	.word	0xffffffff


	//   ....[8]....
        /*0828*/ 	.word	0xffffffff


	//   ....[9]....
        /*082c*/ 	.word	0xffffffff


	//   ....[10]....
        /*0830*/ 	.word	0x05000090


	//   ....[11]....
        /*0834*/ 	.word	0x05000090


	//   ....[12]....
        /*0838*/ 	.word	0x05000090


	//   ....[13]....
        /*083c*/ 	.word	0x05000090


	//   ....[14]....
        /*0840*/ 	.word	0x05000090


	//   ....[15]....
        /*0844*/ 	.word	0x05000090


	//   ....[16]....
        /*0848*/ 	.word	0x05000090


	//   ....[17]....
        /*084c*/ 	.word	0x05000090


	//   ....[18]....
        /*0850*/ 	.word	0x05000090


	//   ....[19]....
        /*0854*/ 	.word	0x05000090


	//----- nvinfo : EIATTR_COOP_GROUP_INSTR_OFFSETS
	.align		4
.L_1477:
        /*0858*/ 	.byte	0x04, 0x28
        /*085a*/ 	.short	(.L_1479 - .L_1478)


	//   ....[0]....
.L_1478:
        /*085c*/ 	.word	0x000042e0


	//   ....[1]....
        /*0860*/ 	.word	0x00004300


	//   ....[2]....
        /*0864*/ 	.word	0x00004320


	//   ....[3]....
        /*0868*/ 	.word	0x00004340


	//   ....[4]....
        /*086c*/ 	.word	0x00004360


	//   ....[5]....
        /*0870*/ 	.word	0x00004380


	//   ....[6]....
        /*0874*/ 	.word	0x000043a0


	//   ....[7]....
        /*0878*/ 	.word	0x000043c0


	//   ....[8]....
        /*087c*/ 	.word	0x000043d0


	//   ....[9]....
        /*0880*/ 	.word	0x000043f0


	//   ....[10]....
        /*0884*/ 	.word	0x0000f0c0


	//   ....[11]....
        /*0888*/ 	.word	0x0000f160


	//   ....[12]....
        /*088c*/ 	.word	0x0000f1e0


	//   ....[13]....
        /*0890*/ 	.word	0x0000f250


	//   ....[14]....
        /*0894*/ 	.word	0x0000f2d0


	//   ....[15]....
        /*0898*/ 	.word	0x0000f340


	//   ....[16]....
        /*089c*/ 	.word	0x0000f3c0


	//   ....[17]....
        /*08a0*/ 	.word	0x0000f430


	//   ....[18]....
        /*08a4*/ 	.word	0x0000f4b0


	//   ....[19]....
        /*08a8*/ 	.word	0x0000f500


	//----- nvinfo : EIATTR_VRC_CTA_INIT_COUNT
	.align		4
.L_1479:
        /*08ac*/ 	.byte	0x02, 0x4a
	.zero		1
	.zero		1


	//----- nvinfo : EIATTR_EXIT_INSTR_OFFSETS
	.align		4
        /*08b0*/ 	.byte	0x04, 0x1c
        /*08b2*/ 	.short	(.L_1481 - .L_1480)


	//   ....[0]....
.L_1480:
        /*08b4*/ 	.word	0x0000f000


	//   ....[1]....
        /*08b8*/ 	.word	0x0000f050


	//----- nvinfo : EIATTR_MAX_THREADS
	.align		4
.L_1481:
        /*08bc*/ 	.byte	0x04, 0x05
        /*08be*/ 	.short	(.L_1483 - .L_1482)
.L_1482:
        /*08c0*/ 	.word	0x00000080
        /*08c4*/ 	.word	0x00000001
        /*08c8*/ 	.word	0x00000001


	//----- nvinfo : EIATTR_CRS_STACK_SIZE
	.align		4
.L_1483:
        /*08cc*/ 	.byte	0x04, 0x1e
        /*08ce*/ 	.short	(.L_1485 - .L_1484)
.L_1484:
        /*08d0*/ 	.word	0x00000000


	//----- nvinfo : EIATTR_CBANK_PARAM_SIZE
	.align		4
.L_1485:
        /*08d4*/ 	.byte	0x03, 0x19
        /*08d6*/ 	.short	0x0128


	//----- nvinfo : EIATTR_PARAM_CBANK
	.align		4
        /*08d8*/ 	.byte	0x04, 0x0a
        /*08da*/ 	.short	(.L_1487 - .L_1486)
	.align		4
.L_1486:
        /*08dc*/ 	.word	index@(.nv.constant0._ZN10layer_norm31ln_parallel_residual_bwd_kernelINS_13Kernel_traitsI13__nv_bfloat16S2_fS2_fjLj1024ELj1ELj4ELj1ELj16ENS_18Kernel_traits_baseILj1024ES2_S2_fS2_fjLj128EEEEELb1ELb0ELb0EEEvNS_9BwdParamsE)
        /*08e0*/ 	.short	0x0380
        /*08e2*/ 	.short	0x0128


	//----- nvinfo : EIATTR_SW_WAR
	.align		4
.L_1487:
        /*08e4*/ 	.byte	0x04, 0x36
        /*08e6*/ 	.short	(.L_1489 - .L_1488)
.L_1488:
        /*08e8*/ 	.word	0x00000008
.L_1489:


//--------------------- .nv.info._ZN10layer_norm31ln_parallel_residual_bwd_kernelINS_13Kernel_traitsI13__nv_bfloat16S2_fS2_fjLj1024ELj1ELj4ELj1ELj16ENS_18Kernel_traits_baseILj1024ES2_S2_fS2_fjLj128EEEEELb1ELb0ELb1EEEvNS_9BwdParamsE --------------------------
	.section	.nv.info._ZN10layer_norm31ln_parallel_residual_bwd_kernelINS_13Kernel_traitsI13__nv_bfloat16S2_fS2_fjLj1024ELj1ELj4ELj1ELj16ENS_18Kernel_traits_baseILj1024ES2_S2_fS2_fjLj128EEEEELb1ELb0ELb1EEEvNS_9BwdParamsE,"",@"SHT_CUDA_INFO"
	.sectionflags	@""
	.align	4


	//----- nvinfo : EIATTR_CUDA_API_VERSION
	.align		4
        /*0000*/ 	.byte	0x04, 0x37
        /*0002*/ 	.short	(.L_1491 - .L_1490)
.L_1490:
        /*0004*/ 	.word	0x00000082


	//----- nvinfo : EIATTR_KPARAM_INFO
	.align		4
.L_1491:
        /*0008*/ 	.byte	0x04, 0x17
        /*000a*/ 	.short	(.L_1493 - .L_1492)
.L_1492:
        /*000c*/ 	.word	0x00000000
        /*0010*/ 	.short	0x0000
        /*0012*/ 	.short	0x0000
        /*0014*/ 	.byte	0x00, 0xf0, 0xa1, 0x04


	//----- nvinfo : EIATTR_SPARSE_MMA_MASK
	.align		4
.L_1493:
        /*0018*/ 	.byte	0x03, 0x50
        /*001a*/ 	.short	0x0000


	//----- nvinfo : EIATTR_MAXREG_COUNT
	.align		4
        /*001c*/ 	.byte	0x03, 0x1b
        /*001e*/ 	.short	0x00ff


	//----- nvinfo : EIATTR_NUM_BARRIERS
	.align		4
        /*0020*/ 	.byte	0x02, 0x4c
        /*0022*/ 	.byte	0x01
	.zero		1


	//----- nvinfo : EIATTR_ANNOTATIONS
	.align		4
        /*0024*/ 	.byte	0x04, 0x55
        /*0026*/ 	.short	(.L_1495 - .L_1494)


	//   ....[0]....
.L_1494:
        /* <DEDUP_REMOVED lines=99> */


	//----- nvinfo : EIATTR_MERCURY_ISA_VERSION
	.align		4
.L_1495:
        /*0648*/ 	.byte	0x03, 0x5f
        /*064a*/ 	.short	0x0101


	//----- nvinfo : EIATTR_COOP_GROUP_MASK_REGIDS
	.align		4
        /*064c*/ 	.byte	0x04, 0x29
        /*064e*/ 	.short	(.L_1497 - .L_1496)


	//   ....[0]....
.L_1496:
        /*0650*/ 	.word	0xffffffff


	//   ....[1]....
        /*0654*/ 	.word	0xffffffff


	//   ....[2]....
        /*0658*/ 	.word	0xffffffff


	//   ....[3]....
        /*065c*/ 	.word	0xffffffff


	//   ....[4]....
        /*0660*/ 	.word	0xffffffff


	//   ....[5]....
        /*0664*/ 	.word	0xffffffff


	//   ....[6]....
        /*0668*/ 	.word	0xffffffff


	//   ....[7]....
        /*066c*/ 	.word	0xffffffff


	//   ....[8]....
        /*0670*/ 	.word	0xffffffff


	//   ....[9]....
        /*0674*/ 	.word	0xffffffff


	//   ....[10]....
        /*0678*/ 	.word	0x050000d7


	//   ....[11]....
        /*067c*/ 	.word	0x050000d7


	//   ....[12]....
        /*0680*/ 	.word	0x050000d7


	//   ....[13]....
        /*0684*/ 	.word	0x050000d7


	//   ....[14]....
        /*0688*/ 	.word	0x050000d7


	//   ....[15]....
        /*068c*/ 	.word	0x050000d7


	//   ....[16]....
        /*0690*/ 	.word	0x050000d7


	//   ....[17]....
        /*0694*/ 	.word	0x050000d7


	//   ....[18]....
        /*0698*/ 	.word	0x050000d7


	//   ....[19]....
        /*069c*/ 	.word	0x050000d7


	//----- nvinfo : EIATTR_COOP_GROUP_INSTR_OFFSETS
	.align		4
.L_1497:
        /*06a0*/ 	.byte	0x04, 0x28
        /*06a2*/ 	.short	(.L_1499 - .L_1498)


	//   ....[0]....
.L_1498:
        /*06a4*/ 	.word	0x00003ae0


	//   ....[1]....
        /*06a8*/ 	.word	0x00003b00


	//   ....[2]....
        /*06ac*/ 	.word	0x00003b20


	//   ....[3]....
        /*06b0*/ 	.word	0x00003b40


	//   ....[4]....
        /*06b4*/ 	.word	0x00003b60


	//   ....[5]....
        /*06b8*/ 	.word	0x00003b80


	//   ....[6]....
        /*06bc*/ 	.word	0x00003ba0


	//   ....[7]....
        /*06c0*/ 	.word	0x00003bc0


	//   ....[8]....
        /*06c4*/ 	.word	0x00003bd0


	//   ....[9]....
        /*06c8*/ 	.word	0x00003bf0


	//   ....[10]....
        /*06cc*/ 	.word	0x0000e180


	//   ....[11]....
        /*06d0*/ 	.word	0x0000e210


	//   ....[12]....
        /*06d4*/ 	.word	0x0000e270


	//   ....[13]....
        /*06d8*/ 	.word	0x0000e2c0


	//   ....[14]....
        /*06dc*/ 	.word	0x0000e320


	//   ....[15]....
        /*06e0*/ 	.word	0x0000e370


	//   ....[16]....
        /*06e4*/ 	.word	0x0000e3d0


	//   ....[17]....
        /*06e8*/ 	.word	0x0000e420


	//   ....[18]....
        /*06ec*/ 	.word	0x0000e480


	//   ....[19]....
        /*06f0*/ 	.word	0x0000e4d0


	//----- nvinfo : EIATTR_VRC_CTA_INIT_COUNT
	.align		4
.L_1499:
        /*06f4*/ 	.byte	0x02, 0x4a
	.zero		1
	.zero		1


	//----- nvinfo : EIATTR_EXIT_INSTR_OFFSETS
	.align		4
        /*06f8*/ 	.byte	0x04, 0x1c
        /*06fa*/ 	.short	(.L_1501 - .L_1500)


	//   ....[0]....
.L_1500:
        /*06fc*/ 	.word	0x0000e110


	//----- nvinfo : EIATTR_MAX_THREADS
	.align		4
.L_1501:
        /*0700*/ 	.byte	0x04, 0x05
        /*0702*/ 	.short	(.L_1503 - .L_1502)
.L_1502:
        /*0704*/ 	.word	0x00000080
        /*0708*/ 	.word	0x00000001
        /*070c*/ 	.word	0x00000001


	//----- nvinfo : EIATTR_CRS_STACK_SIZE
	.align		4
.L_1503:
        /*0710*/ 	.byte	0x04, 0x1e
        /*0712*/ 	.short	(.L_1505 - .L_1504)
.L_1504:
        /*0714*/ 	.word	0x00000000


	//----- nvinfo : EIATTR_CBANK_PARAM_SIZE
	.align		4
.L_1505:
        /*0718*/ 	.byte	0x03, 0x19
        /*071a*/ 	.short	0x0128


	//----- nvinfo : EIATTR_PARAM_CBANK
	.align		4
        /*071c*/ 	.byte	0x04, 0x0a
        /*071e*/ 	.short	(.L_1507 - .L_1506)
	.align		4
.L_1506:
        /*0720*/ 	.word	index@(.nv.constant0._ZN10layer_norm31ln_parallel_residual_bwd_kernelINS_13Kernel_traitsI13__nv_bfloat16S2_fS2_fjLj1024ELj1ELj4ELj1ELj16ENS_18Kernel_traits_baseILj1024ES2_S2_fS2_fjLj128EEEEELb1ELb0ELb1EEEvNS_9BwdParamsE)
        /*0724*/ 	.short	0x0380
        /*0726*/ 	.short	0x0128


	//----- nvinfo : EIATTR_SW_WAR
	.align		4
.L_1507:
        /*0728*/ 	.byte	0x04, 0x36
        /*072a*/ 	.short	(.L_1509 - .L_1508)
.L_1508:
        /*072c*/ 	.word	0x00000008
.L_1509:


//--------------------- .nv.info._ZN10layer_norm22ln_bwd_finalize_kernelINS_22Kernel_traits_finalizeILj1024E13__nv_bfloat16S2_fS2_fjLb0ELj1024ELj4ENS_18Kernel_traits_baseILj1024ES2_S2_fS2_fjLj1024EEEEELb0ELb0EEEvNS_9BwdParamsE --------------------------
	.section	.nv.info._ZN10layer_norm22ln_bwd_finalize_kernelINS_22Kernel_traits_finalizeILj1024E13__nv_bfloat16S2_fS2_fjLb0ELj1024ELj4ENS_18Kernel_traits_baseILj1024ES2_S2_fS2_fjLj1024EEEEELb0ELb0EEEvNS_9BwdParamsE,"",@"SHT_CUDA_INFO"
	.sectionflags	@""
	.align	4


	//----- nvinfo : EIATTR_CUDA_API_VERSION
	.align		4
        /*0000*/ 	.byte	0x04, 0x37
        /*0002*/ 	.short	(.L_1511 - .L_1510)
.L_1510:
        /*0004*/ 	.word	0x00000082


	//----- nvinfo : EIATTR_KPARAM_INFO
	.align		4
.L_1511:
        /*0008*/ 	.byte	0x04, 0x17
        /*000a*/ 	.short	(.L_1513 - .L_1512)
.L_1512:
        /*000c*/ 	.word	0x00000000
        /*0010*/ 	.short	0x0000
        /*0012*/ 	.short	0x0000
        /*0014*/ 	.byte	0x00, 0xf0, 0xa1, 0x04


	//----- nvinfo : EIATTR_SPARSE_MMA_MASK
	.align		4
.L_1513:
        /*0018*/ 	.byte	0x03, 0x50
        /*001a*/ 	.short	0x0000


	//----- nvinfo : EIATTR_MAXREG_COUNT
	.align		4
        /*001c*/ 	.byte	0x03, 0x1b
        /*001e*/ 	.short	0x0040


	//----- nvinfo : EIATTR_NUM_BARRIERS
	.align		4
        /*0020*/ 	.byte	0x02, 0x4c
        /*0022*/ 	.byte	0x01
	.zero		1


	//----- nvinfo : EIATTR_MERCURY_ISA_VERSION
	.align		4
        /*0024*/ 	.byte	0x03, 0x5f
        /*0026*/ 	.short	0x0101


	//----- nvinfo : EIATTR_COOP_GROUP_MASK_REGIDS
	.align		4
        /*0028*/ 	.byte	0x04, 0x29
        /*002a*/ 	.short	(.L_1515 - .L_1514)


	//   ....[0]....
.L_1514:
        /*002c*/ 	.word	0xffffffff


	//   ....[1]....
        /*0030*/ 	.word	0xffffffff


	//   ....[2]....
        /*0034*/ 	.word	0xffffffff


	//   ....[3]....
        /*0038*/ 	.word	0xffffffff


	//   ....[4]....
        /*003c*/ 	.word	0xffffffff


	//   ....[5]....
        /*0040*/ 	.word	0xffffffff


	//   ....[6]....
        /*0044*/ 	.word	0xffffffff


	//   ....[7]....
        /*0048*/ 	.word	0xffffffff


	//   ....[8]....
        /*004c*/ 	.word	0xffffffff


	//   ....[9]....
        /*0050*/ 	.word	0xffffffff


	//----- nvinfo : EIATTR_COOP_GROUP_INSTR_OFFSETS
	.align		4
.L_1515:
        /*0054*/ 	.byte	0x04, 0x28
        /*0056*/ 	.short	(.L_1517 - .L_1516)


	//   ....[0]....
.L_1516:
        /*0058*/ 	.word	0x00001540


	//   ....[1]....
        /*005c*/ 	.word	0x00001550


	//   ....[2]....
        /*0060*/ 	.word	0x00001580


	//   ....[3]....
        /*0064*/ 	.word	0x00001590


	//   ....[4]....
        /*0068*/ 	.word	0x000015c0


	//   ....[5]....
        /*006c*/ 	.word	0x000015d0


	//   ....[6]....
        /*0070*/ 	.word	0x00001610


	//   ....[7]....
        /*0074*/ 	.word	0x00001630


	//   ....[8]....
        /*0078*/ 	.word	0x00001680


	//   ....[9]....
        /*007c*/ 	.word	0x00001690


	//----- nvinfo : EIATTR_VRC_CTA_INIT_COUNT
	.align		4
.L_1517:
        /*0080*/ 	.byte	0x02, 0x4a
	.zero		1
	.zero		1


	//----- nvinfo : EIATTR_EXIT_INSTR_OFFSETS
	.align		4
        /*0084*/ 	.byte	0x04, 0x1c
        /*0086*/ 	.short	(.L_1519 - .L_1518)


	//   ....[0]....
.L_1518:
        /*0088*/ 	.word	0x00000060


	//   ....[1]....
        /*008c*/ 	.word	0x000016f0


	//   ....[2]....
        /*0090*/ 	.word	0x00001720


	//   ....[3]....
        /*0094*/ 	.word	0x000017e0


	//----- nvinfo : EIATTR_MAX_THREADS
	.align		4
.L_1519:
        /*0098*/ 	.byte	0x04, 0x05
        /*009a*/ 	.short	(.L_1521 - .L_1520)
.L_1520:
        /*009c*/ 	.word	0x00000400
        /*00a0*/ 	.word	0x00000001
        /*00a4*/ 	.word	0x00000001


	//----- nvinfo : EIATTR_CRS_STACK_SIZE
	.align		4
.L_1521:
        /*00a8*/ 	.byte	0x04, 0x1e
        /*00aa*/ 	.short	(.L_1523 - .L_1522)
.L_1522:
        /*00ac*/ 	.word	0x00000000


	//----- nvinfo : EIATTR_CBANK_PARAM_SIZE
	.align		4
.L_1523:
        /*00b0*/ 	.byte	0x03, 0x19
        /*00b2*/ 	.short	0x0128


	//----- nvinfo : EIATTR_PARAM_CBANK
	.align		4
        /*00b4*/ 	.byte	0x04, 0x0a
        /*00b6*/ 	.short	(.L_1525 - .L_1524)
	.align		4
.L_1524:
        /*00b8*/ 	.word	index@(.nv.constant0._ZN10layer_norm22ln_bwd_finalize_kernelINS_22Kernel_traits_finalizeILj1024E13__nv_bfloat16S2_fS2_fjLb0ELj1024ELj4ENS_18Kernel_traits_baseILj1024ES2_S2_fS2_fjLj1024EEEEELb0ELb0EEEvNS_9BwdParamsE)
        /*00bc*/ 	.short	0x0380
        /*00be*/ 	.short	0x0128


	//----- nvinfo : EIATTR_SW_WAR
	.align		4
.L_1525:
        /*00c0*/ 	.byte	0x04, 0x36
        /*00c2*/ 	.short	(.L_1527 - .L_1526)
.L_1526:
        /*00c4*/ 	.word	0x00000008
.L_1527:


//--------------------- .nv.info._ZN10layer_norm40ln_parallel_residual_bwd_finalize_kernelINS_22Kernel_traits_finalizeILj1024E13__nv_bfloat16S2_fS2_fjLb0ELj1024ELj4ENS_18Kernel_traits_baseILj1024ES2_S2_fS2_fjLj1024EEEEELb0EEEvNS_9BwdParamsE --------------------------
	.section	.nv.info._ZN10layer_norm40ln_parallel_residual_bwd_finalize_kernelINS_22Kernel_traits_finalizeILj1024E13__nv_bfloat16S2_fS2_fjLb0ELj1024ELj4ENS_18Kernel_traits_baseILj1024ES2_S2_fS2_fjLj1024EEEEELb0EEEvNS_9BwdParamsE,"",@"SHT_CUDA_INFO"
	.sectionflags	@""
	.align	4


	//----- nvinfo : EIATTR_CUDA_API_VERSION
	.align		4
        /*0000*/ 	.byte	0x04, 0x37
        /*0002*/ 	.short	(.L_1529 - .L_1528)
.L_1528:
        /*0004*/ 	.word	0x00000082


	//----- nvinfo : EIATTR_KPARAM_INFO
	.align		4
.L_1529:
        /*0008*/ 	.byte	0x04, 0x17
        /*000a*/ 	.short	(.L_1531 - .L_1530)
.L_1530:
        /*000c*/ 	.word	0x00000000
        /*0010*/ 	.short	0x0000
        /*0012*/ 	.short	0x0000
        /*0014*/ 	.byte	0x00, 0xf0, 0xa1, 0x04


	//----- nvinfo : EIATTR_SPARSE_MMA_MASK
	.align		4
.L_1531:
        /*0018*/ 	.byte	0x03, 0x50
        /*001a*/ 	.short	0x0000


	//----- nvinfo : EIATTR_MAXREG_COUNT
	.align		4
        /*001c*/ 	.byte	0x03, 0x1b
        /*001e*/ 	.short	0x0040


	//----- nvinfo : EIATTR_NUM_BARRIERS
	.align		4
        /*0020*/ 	.byte	0x02, 0x4c
        /*0022*/ 	.byte	0x01
	.zero		1


	//----- nvinfo : EIATTR_MERCURY_ISA_VERSION
	.align		4
        /*0024*/ 	.byte	0x03, 0x5f
        /*0026*/ 	.short	0x0101


	//----- nvinfo : EIATTR_COOP_GROUP_MASK_REGIDS
	.align		4
        /*0028*/ 	.byte	0x04, 0x29
        /*002a*/ 	.short	(.L_1533 - .L_1532)


	//   ....[0]....
.L_1532:
        /*002c*/ 	.word	0xffffffff


	//   ....[1]....
        /*0030*/ 	.word	0xffffffff


	//   ....[2]....
        /*0034*/ 	.word	0xffffffff


	//   ....[3]....
        /*0038*/ 	.word	0xffffffff


	//   ....[4]....
        /*003c*/ 	.word	0xffffffff


	//   ....[5]....
        /*0040*/ 	.word	0xffffffff


	//   ....[6]....
        /*0044*/ 	.word	0xffffffff


	//   ....[7]....
        /*0048*/ 	.word	0xffffffff


	//   ....[8]....
        /*004c*/ 	.word	0xffffffff


	//   ....[9]....
        /*0050*/ 	.word	0xffffffff


	//   ....[10]....
        /*0054*/ 	.word	0xffffffff


	//   ....[11]....
        /*0058*/ 	.word	0xffffffff


	//   ....[12]....
        /*005c*/ 	.word	0xffffffff


	//   ....[13]....
        /*0060*/ 	.word	0xffffffff


	//   ....[14]....
        /*0064*/ 	.word	0xffffffff


	//   ....[15]....
        /*0068*/ 	.word	0xffffffff


	//   ....[16]....
        /*006c*/ 	.word	0xffffffff


	//   ....[17]....
        /*0070*/ 	.word	0xffffffff


	//   ....[18]....
        /*0074*/ 	.word	0xffffffff


	//   ....[19]....
        /*0078*/ 	.word	0xffffffff


	//----- nvinfo : EIATTR_COOP_GROUP_INSTR_OFFSETS
	.align		4
.L_1533:
        /*007c*/ 	.byte	0x04, 0x28
        /*007e*/ 	.short	(.L_1535 - .L_1534)


	//   ....[0]....
.L_1534:
        /*0080*/ 	.word	0x000013a0


	//   ....[1]....
        /*0084*/ 	.word	0x000013b0


	//   ....[2]....
        /*0088*/ 	.word	0x000013c0


	//   ....[3]....
        /*008c*/ 	.word	0x000013d0


	//   ....[4]....
        /*0090*/ 	.word	0x00001400


	//   ....[5]....
        /*0094*/ 	.word	0x00001430


	//   ....[6]....
        /*0098*/ 	.word	0x00001440


	//   ....[7]....
        /*009c*/ 	.word	0x00001450


	//   ....[8]....
        /*00a0*/ 	.word	0x00001470


	//   ....[9]....
        /*00a4*/ 	.word	0x000014b0


	//   ....[10]....
        /*00a8*/ 	.word	0x000014e0


	//   ....[11]....
        /*00ac*/ 	.word	0x000014f0


	//   ....[12]....
        /*00b0*/ 	.word	0x00001510


	//   ....[13]....
        /*00b4*/ 	.word	0x00001540


	//   ....[14]....
        /*00b8*/ 	.word	0x00001560


	//   ....[15]....
        /*00bc*/ 	.word	0x00001570


	//   ....[16]....
        /*00c0*/ 	.word	0x000015b0


	//   ....[17]....
        /*00c4*/ 	.word	0x000015e0


	//   ....[18]....
        /*00c8*/ 	.word	0x00001600


	//   ....[19]....
        /*00cc*/ 	.word	0x00001610


	//----- nvinfo : EIATTR_VRC_CTA_INIT_COUNT
	.align		4
.L_1535:
        /*00d0*/ 	.byte	0x02, 0x4a
	.zero		1
	.zero		1


	//----- nvinfo : EIATTR_EXIT_INSTR_OFFSETS
	.align		4
        /*00d4*/ 	.byte	0x04, 0x1c
        /*00d6*/ 	.short	(.L_1537 - .L_1536)


	//   ....[0]....
.L_1536:
        /*00d8*/ 	.word	0x00000060


	//   ....[1]....
        /*00dc*/ 	.word	0x000016c0


	//   ....[2]....
        /*00e0*/ 	.word	0x000016f0


	//   ....[3]....
        /*00e4*/ 	.word	0x00001850


	//----- nvinfo : EIATTR_MAX_THREADS
	.align		4
.L_1537:
        /*00e8*/ 	.byte	0x04, 0x05
        /*00ea*/ 	.short	(.L_1539 - .L_1538)
.L_1538:
        /*00ec*/ 	.word	0x00000400
        /*00f0*/ 	.word	0x00000001
        /*00f4*/ 	.word	0x00000001


	//----- nvinfo : EIATTR_CRS_STACK_SIZE
	.align		4
.L_1539:
        /*00f8*/ 	.byte	0x04, 0x1e
        /*00fa*/ 	.short	(.L_1541 - .L_1540)
.L_1540:
        /*00fc*/ 	.word	0x00000000


	//----- nvinfo : EIATTR_CBANK_PARAM_SIZE
	.align		4
.L_1541:
        /*0100*/ 	.byte	0x03, 0x19
        /*0102*/ 	.short	0x0128


	//----- nvinfo : EIATTR_PARAM_CBANK
	.align		4
        /*0104*/ 	.byte	0x04, 0x0a
        /*0106*/ 	.short	(.L_1543 - .L_1542)
	.align		4
.L_1542:
        /*0108*/ 	.word	index@(.nv.constant0._ZN10layer_norm40ln_parallel_residual_bwd_finalize_kernelINS_22Kernel_traits_finalizeILj1024E13__nv_bfloat16S2_fS2_fjLb0ELj1024ELj4ENS_18Kernel_traits_baseILj1024ES2_S2_fS2_fjLj1024EEEEELb0EEEvNS_9BwdParamsE)
        /*010c*/ 	.short	0x0380
        /*010e*/ 	.short	0x0128


	//----- nvinfo : EIATTR_SW_WAR
	.align		4
.L_1543:
        /*0110*/ 	.byte	0x04, 0x36
        /*0112*/ 	.short	(.L_1545 - .L_1544)
.L_1544:
        /*0114*/ 	.word	0x00000008
.L_1545:


//--------------------- .nv.info._ZN10layer_norm31ln_parallel_residual_bwd_kernelINS_13Kernel_traitsI13__nv_bfloat16S2_fS2_fjLj1024ELj1ELj4ELj1ELj16ENS_18Kernel_traits_baseILj1024ES2_S2_fS2_fjLj128EEEEELb1ELb1ELb0EEEvNS_9BwdParamsE --------------------------
	.section	.nv.info._ZN10layer_norm31ln_parallel_residual_bwd_kernelINS_13Kernel_traitsI13__nv_bfloat16S2_fS2_fjLj1024ELj1ELj4ELj1ELj16ENS_18Kernel_traits_baseILj1024ES2_S2_fS2_fjLj128EEEEELb1ELb1ELb0EEEvNS_9BwdParamsE,"",@"SHT_CUDA_INFO"
	.sectionflags	@""
	.align	4


	//----- nvinfo : EIATTR_CUDA_API_VERSION
	.align		4
        /*0000*/ 	.byte	0x04, 0x37
        /*0002*/ 	.short	(.L_1547 - .L_1546)
.L_1546:
        /*0004*/ 	.word	0x00000082


	//----- nvinfo : EIATTR_KPARAM_INFO
	.align		4
.L_1547:
        /*0008*/ 	.byte	0x04, 0x17
        /*000a*/ 	.short	(.L_1549 - .L_1548)
.L_1548:
        /*000c*/ 	.word	0x00000000
        /*0010*/ 	.short	0x0000
        /*0012*/ 	.short	0x0000
        /*0014*/ 	.byte	0x00, 0xf0, 0xa1, 0x04


	//----- nvinfo : EIATTR_SPARSE_MMA_MASK
	.align		4
.L_1549:
        /*0018*/ 	.byte	0x03, 0x50
        /*001a*/ 	.short	0x0000


	//----- nvinfo : EIATTR_MAXREG_COUNT
	.align		4
        /*001c*/ 	.byte	0x03, 0x1b
        /*001e*/ 	.short	0x00ff


	//----- nvinfo : EIATTR_NUM_BARRIERS
	.align		4
        /*0020*/ 	.byte	0x02, 0x4c
        /*0022*/ 	.byte	0x01
	.zero		1


	//----- nvinfo : EIATTR_MERCURY_ISA_VERSION
	.align		4
        /*0024*/ 	.byte	0x03, 0x5f
        /*0026*/ 	.short	0x0101


	//----- nvinfo : EIATTR_COOP_GROUP_MASK_REGIDS
	.align		4
        /*0028*/ 	.byte	0x04, 0x29
        /*002a*/ 	.short	(.L_1551 - .L_1550)


	//   ....[0]....
.L_1550:
        /*002c*/ 	.word	0xffffffff


	//   ....[1]....
        /*0030*/ 	.word	0xffffffff


	//   ....[2]....
        /*0034*/ 	.word	0xffffffff


	//   ....[3]....
        /*0038*/ 	.word	0xffffffff


	//   ....[4]....
        /*003c*/ 	.word	0xffffffff


	//   ....[5]....
        /*0040*/ 	.word	0xffffffff


	//   ....[6]....
        /*0044*/ 	.word	0xffffffff


	//   ....[7]....
        /*0048*/ 	.word	0xffffffff


	//   ....[8]....
        /*004c*/ 	.word	0xffffffff


	//   ....[9]....
        /*0050*/ 	.word	0xffffffff


	//   ....[10]....
        /*0054*/ 	.word	0x050000a4


	//   ....[11]....
        /*0058*/ 	.word	0x050000a4


	//   ....[12]....
        /*005c*/ 	.word	0x050000a4


	//   ....[13]....
        /*0060*/ 	.word	0x050000a4


	//   ....[14]....
        /*0064*/ 	.word	0x050000a4


	//   ....[15]....
        /*0068*/ 	.word	0x050000a4


	//   ....[16]....
        /*006c*/ 	.word	0x050000a4


	//   ....[17]....
        /*0070*/ 	.word	0x050000a4


	//   ....[18]....
        /*0074*/ 	.word	0x050000a4


	//   ....[19]....
        /*0078*/ 	.word	0x050000a4


	//----- nvinfo : EIATTR_COOP_GROUP_INSTR_OFFSETS
	.align		4
.L_1551:
        /*007c*/ 	.byte	0x04, 0x28
        /*007e*/ 	.short	(.L_1553 - .L_1552)


	//   ....[0]....
.L_1552:
        /*0080*/ 	.word	0x000022a0


	//   ....[1]....
        /*0084*/ 	.word	0x000022b0


	//   ....[2]....
        /*0088*/ 	.word	0x000022e0


	//   ....[3]....
        /*008c*/ 	.word	0x000022f0


	//   ....[4]....
        /*0090*/ 	.word	0x00002320


	//   ....[5]....
        /*0094*/ 	.word	0x00002330


	//   ....[6]....
        /*0098*/ 	.word	0x00002360


	//   ....[7]....
        /*009c*/ 	.word	0x00002370


	//   ....[8]....
        /*00a0*/ 	.word	0x000023a0


	//   ....[9]....
        /*00a4*/ 	.word	0x000023b0


	//   ....[10]....
        /*00a8*/ 	.word	0x0000bfb0


	//   ....[11]....
        /*00ac*/ 	.word	0x0000c050


	//   ....[12]....
        /*00b0*/ 	.word	0x0000c0b0


	//   ....[13]....
        /*00b4*/ 	.word	0x0000c110


	//   ....[14]....
        /*00b8*/ 	.word	0x0000c180


	//   ....[15]....
        /*00bc*/ 	.word	0x0000c1e0


	//   ....[16]....
        /*00c0*/ 	.word	0x0000c250


	//   ....[17]....
        /*00c4*/ 	.word	0x0000c2b0


	//   ....[18]....
        /*00c8*/ 	.word	0x0000c320


	//   ....[19]....
        /*00cc*/ 	.word	0x0000c380


	//----- nvinfo : EIATTR_VRC_CTA_INIT_COUNT
	.align		4
.L_1553:
        /*00d0*/ 	.byte	0x02, 0x4a
	.zero		1
	.zero		1


	//----- nvinfo : EIATTR_EXIT_INSTR_OFFSETS
	.align		4
        /*00d4*/ 	.byte	0x04, 0x1c
        /*00d6*/ 	.short	(.L_1555 - .L_1554)


	//   ....[0]....
.L_1554:
        /*00d8*/ 	.word	0x0000bf20


	//   ....[1]....
        /*00dc*/ 	.word	0x0000bf50


	//----- nvinfo : EIATTR_MAX_THREADS
	.align		4
.L_1555:
        /*00e0*/ 	.byte	0x04, 0x05
        /*00e2*/ 	.short	(.L_1557 - .L_1556)
.L_1556:
        /*00e4*/ 	.word	0x00000080
        /*00e8*/ 	.word	0x00000001
        /*00ec*/ 	.word	0x00000001


	//----- nvinfo : EIATTR_CRS_STACK_SIZE
	.align		4
.L_1557:
        /*00f0*/ 	.byte	0x04, 0x1e
        /*00f2*/ 	.short	(.L_1559 - .L_1558)
.L_1558:
        /*00f4*/ 	.word	0x00000000


	//----- nvinfo : EIATTR_CBANK_PARAM_SIZE
	.align		4
.L_1559:
        /*00f8*/ 	.byte	0x03, 0x19
        /*00fa*/ 	.short	0x0128


	//----- nvinfo : EIATTR_PARAM_CBANK
	.align		4
        /*00fc*/ 	.byte	0x04, 0x0a
        /*00fe*/ 	.short	(.L_1561 - .L_1560)
	.align		4
.L_1560:
        /*0100*/ 	.word	index@(.nv.constant0._ZN10layer_norm31ln_parallel_residual_bwd_kernelINS_13Kernel_traitsI13__nv_bfloat16S2_fS2_fjLj1024ELj1ELj4ELj1ELj16ENS_18Kernel_traits_baseILj1024ES2_S2_fS2_fjLj128EEEEELb1ELb1ELb0EEEvNS_9BwdParamsE)
        /*0104*/ 	.short	0x0380
        /*0106*/ 	.short	0x0128


	//----- nvinfo : EIATTR_SW_WAR
	.align		4
.L_1561:
        /*0108*/ 	.byte	0x04, 0x36
        /*010a*/ 	.short	(.L_1563 - .L_1562)
.L_1562:
        /*010c*/ 	.word	0x00000008
.L_1563:


//--------------------- .nv.info._ZN10layer_norm22ln_bwd_finalize_kernelINS_22Kernel_traits_finalizeILj1024E13__nv_bfloat16S2_fS2_fjLb0ELj1024ELj4ENS_18Kernel_traits_baseILj1024ES2_S2_fS2_fjLj1024EEEEELb0ELb1EEEvNS_9BwdParamsE --------------------------
	.section	.nv.info._ZN10layer_norm22ln_bwd_finalize_kernelINS_22Kernel_traits_finalizeILj1024E13__nv_bfloat16S2_fS2_fjLb0ELj1024ELj4ENS_18Kernel_traits_baseILj1024ES2_S2_fS2_fjLj1024EEEEELb0ELb1EEEvNS_9BwdParamsE,"",@"SHT_CUDA_INFO"
	.sectionflags	@""
	.align	4


	//----- nvinfo : EIATTR_CUDA_API_VERSION
	.align		4
        /*0000*/ 	.byte	0x04, 0x37
        /*0002*/ 	.short	(.L_1565 - .L_1564)
.L_1564:
        /*0004*/ 	.word	0x00000082


	//----- nvinfo : EIATTR_KPARAM_INFO
	.align		4
.L_1565:
        /*0008*/ 	.byte	0x04, 0x17
        /*000a*/ 	.short	(.L_1567 - .L_1566)
.L_1566:
        /*000c*/ 	.word	0x00000000
        /*0010*/ 	.short	0x0000
        /*0012*/ 	.short	0x0000
        /*0014*/ 	.byte	0x00, 0xf0, 0xa1, 0x04


	//----- nvinfo : EIATTR_SPARSE_MMA_MASK
	.align		4
.L_1567:
        /*0018*/ 	.byte	0x03, 0x50
        /*001a*/ 	.short	0x0000


	//----- nvinfo : EIATTR_MAXREG_COUNT
	.align		4
        /*001c*/ 	.byte	0x03, 0x1b
        /*001e*/ 	.short	0x0040


	//----- nvinfo : EIATTR_NUM_BARRIERS
	.align		4
        /*0020*/ 	.byte	0x02, 0x4c
        /*0022*/ 	.byte	0x01
	.zero		1


	//----- nvinfo : EIATTR_MERCURY_ISA_VERSION
	.align		4
        /*0024*/ 	.byte	0x03, 0x5f
        /*0026*/ 	.short	0x0101


	//----- nvinfo : EIATTR_COOP_GROUP_MASK_REGIDS
	.align		4
        /*0028*/ 	.byte	0x04, 0x29
        /*002a*/ 	.short	(.L_1569 - .L_1568)


	//   ....[0]....
.L_1568:
        /*002c*/ 	.word	0xffffffff


	//   ....[1]....
        /*0030*/ 	.word	0xffffffff


	//   ....[2]....
        /*0034*/ 	.word	0xffffffff


	//   ....[3]....
        /*0038*/ 	.word	0xffffffff


	//   ....[4]....
        /*003c*/ 	.word	0xffffffff


	//   ....[5]....
        /*0040*/ 	.word	0xffffffff


	//   ....[6]....
        /*0044*/ 	.word	0xffffffff


	//   ....[7]....
        /*0048*/ 	.word	0xffffffff


	//   ....[8]....
        /*004c*/ 	.word	0xffffffff


	//   ....[9]....
        /*0050*/ 	.word	0xffffffff


	//----- nvinfo : EIATTR_COOP_GROUP_INSTR_OFFSETS
	.align		4
.L_1569:
        /*0054*/ 	.byte	0x04, 0x28
        /*0056*/ 	.short	(.L_1571 - .L_1570)


	//   ....[0]....
.L_1570:
        /*0058*/ 	.word	0x00001560


	//   ....[1]....
        /*005c*/ 	.word	0x00001570


	//   ....[2]....
        /*0060*/ 	.word	0x000015a0


	//   ....[3]....
        /*0064*/ 	.word	0x000015b0


	//   ....[4]....
        /*0068*/ 	.word	0x000015e0


	//   ....[5]....
        /*006c*/ 	.word	0x000015f0


	//   ....[6]....
        /*0070*/ 	.word	0x00001620


	//   ....[7]....
        /*0074*/ 	.word	0x00001640


	//   ....[8]....
        /*0078*/ 	.word	0x00001670


	//   ....[9]....
        /*007c*/ 	.word	0x00001680


	//----- nvinfo : EIATTR_VRC_CTA_INIT_COUNT
	.align		4
.L_1571:
        /*0080*/ 	.byte	0x02, 0x4a
	.zero		1
	.zero		1


	//----- nvinfo : EIATTR_EXIT_INSTR_OFFSETS
	.align		4
        /*0084*/ 	.byte	0x04, 0x1c
        /*0086*/ 	.short	(.L_1573 - .L_1572)


	//   ....[0]....
.L_1572:
        /*0088*/ 	.word	0x00000060


	//   ....[1]....
        /*008c*/ 	.word	0x000016e0


	//   ....[2]....
        /*0090*/ 	.word	0x000017d0


	//----- nvinfo : EIATTR_MAX_THREADS
	.align		4
.L_1573:
        /*0094*/ 	.byte	0x04, 0x05
        /*0096*/ 	.short	(.L_1575 - .L_1574)
.L_1574:
        /*0098*/ 	.word	0x00000400
        /*009c*/ 	.word	0x00000001
        /*00a0*/ 	.word	0x00000001


	//----- nvinfo : EIATTR_CRS_STACK_SIZE
	.align		4
.L_1575:
        /*00a4*/ 	.byte	0x04, 0x1e
        /*00a6*/ 	.short	(.L_1577 - .L_1576)
.L_1576:
        /*00a8*/ 	.word	0x00000000


	//----- nvinfo : EIATTR_CBANK_PARAM_SIZE
	.align		4
.L_1577:
        /*00ac*/ 	.byte	0x03, 0x19
        /*00ae*/ 	.short	0x0128


	//----- nvinfo : EIATTR_PARAM_CBANK
	.align		4
        /*00b0*/ 	.byte	0x04, 0x0a
        /*00b2*/ 	.short	(.L_1579 - .L_1578)
	.align		4
.L_1578:
        /*00b4*/ 	.word	index@(.nv.constant0._ZN10layer_norm22ln_bwd_finalize_kernelINS_22Kernel_traits_finalizeILj1024E13__nv_bfloat16S2_fS2_fjLb0ELj1024ELj4ENS_18Kernel_traits_baseILj1024ES2_S2_fS2_fjLj1024EEEEELb0ELb1EEEvNS_9BwdParamsE)
        /*00b8*/ 	.short	0x0380
        /*00ba*/ 	.short	0x0128


	//----- nvinfo : EIATTR_SW_WAR
	.align		4
.L_1579:
        /*00bc*/ 	.byte	0x04, 0x36
        /*00be*/ 	.short	(.L_1581 - .L_1580)
.L_1580:
        /*00c0*/ 	.word	0x00000008
.L_1581:


//--------------------- .nv.info._ZN10layer_norm40ln_parallel_residual_bwd_finalize_kernelINS_22Kernel_traits_finalizeILj1024E13__nv_bfloat16S2_fS2_fjLb0ELj1024ELj4ENS_18Kernel_traits_baseILj1024ES2_S2_fS2_fjLj1024EEEEELb1EEEvNS_9BwdParamsE --------------------------
	.section	.nv.info._ZN10layer_norm40ln_parallel_residual_bwd_finalize_kernelINS_22Kernel_traits_finalizeILj1024E13__nv_bfloat16S2_fS2_fjLb0ELj1024ELj4ENS_18Kernel_traits_baseILj1024ES2_S2_fS2_fjLj1024EEEEELb1EEEvNS_9BwdParamsE,"",@"SHT_CUDA_INFO"
	.sectionflags	@""
	.align	4


	//----- nvinfo : EIATTR_CUDA_API_VERSION
	.align		4
        /*0000*/ 	.byte	0x04, 0x37
        /*0002*/ 	.short	(.L_1583 - .L_1582)
.L_1582:
        /*0004*/ 	.word	0x00000082


	//----- nvinfo : EIATTR_KPARAM_INFO
	.align		4
.L_1583:
        /*0008*/ 	.byte	0x04, 0x17
        /*000a*/ 	.short	(.L_1585 - .L_1584)
.L_1584:
        /*000c*/ 	.word	0x00000000
        /*0010*/ 	.short	0x0000
        /*0012*/ 	.short	0x0000
        /*0014*/ 	.byte	0x00, 0xf0, 0xa1, 0x04


	//----- nvinfo : EIATTR_SPARSE_MMA_MASK
	.align		4
.L_1585:
        /*0018*/ 	.byte	0x03, 0x50
        /*001a*/ 	.short	0x0000


	//----- nvinfo : EIATTR_MAXREG_COUNT
	.align		4
        /*001c*/ 	.byte	0x03, 0x1b
        /*001e*/ 	.short	0x0040


	//----- nvinfo : EIATTR_NUM_BARRIERS
	.align		4
        /*0020*/ 	.byte	0x02, 0x4c
        /*0022*/ 	.byte	0x01
	.zero		1


	//----- nvinfo : EIATTR_MERCURY_ISA_VERSION
	.align		4
        /*0024*/ 	.byte	0x03, 0x5f
        /*0026*/ 	.short	0x0101


	//----- nvinfo : EIATTR_COOP_GROUP_MASK_REGIDS
	.align		4
        /*0028*/ 	.byte	0x04, 0x29
        /*002a*/ 	.short	(.L_1587 - .L_1586)


	//   ....[0]....
.L_1586:
        /*002c*/ 	.word	0xffffffff


	//   ....[1]....
        /*0030*/ 	.word	0xffffffff


	//   ....[2]....
        /*0034*/ 	.word	0xffffffff


	//   ....[3]....
        /*0038*/ 	.word	0xffffffff


	//   ....[4]....
        /*003c*/ 	.word	0xffffffff


	//   ....[5]....
        /*0040*/ 	.word	0xffffffff


	//   ....[6]....
        /*0044*/ 	.word	0xffffffff


	//   ....[7]....
        /*0048*/ 	.word	0xffffffff


	//   ....[8]....
        /*004c*/ 	.word	0xffffffff


	//   ....[9]....
        /*0050*/ 	.word	0xffffffff


	//   ....[10]....
        /*0054*/ 	.word	0xffffffff


	//   ....[11]....
        /*0058*/ 	.word	0xffffffff


	//   ....[12]....
        /*005c*/ 	.word	0xffffffff


	//   ....[13]....
        /*0060*/ 	.word	0xffffffff


	//   ....[14]....
        /*0064*/ 	.word	0xffffffff


	//   ....[15]....
        /*0068*/ 	.word	0xffffffff


	//   ....[16]....
        /*006c*/ 	.word	0xffffffff


	//   ....[17]....
        /*0070*/ 	.word	0xffffffff


	//   ....[18]....
        /*0074*/ 	.word	0xffffffff


	//   ....[19]....
        /*0078*/ 	.word	0xffffffff


	//----- nvinfo : EIATTR_COOP_GROUP_INSTR_OFFSETS
	.align		4
.L_1587:
        /*007c*/ 	.byte	0x04, 0x28
        /*007e*/ 	.short	(.L_1589 - .L_1588)


	//   ....[0]....
.L_1588:
        /*0080*/ 	.word	0x000013e0


	//   ....[1]....
        /*0084*/ 	.word	0x000013f0


	//   ....[2]....
        /*0088*/ 	.word	0x00001400


	//   ....[3]....
        /*008c*/ 	.word	0x00001410


	//   ....[4]....
        /*0090*/ 	.word	0x00001450


	//   ....[5]....
        /*0094*/ 	.word	0x00001470


	//   ....[6]....
        /*0098*/ 	.word	0x00001480


	//   ....[7]....
        /*009c*/ 	.word	0x00001490


	//   ....[8]....
        /*00a0*/ 	.word	0x000014d0


	//   ....[9]....
        /*00a4*/ 	.word	0x000014f0


	//   ....[10]....
        /*00a8*/ 	.word	0x00001500


	//   ....[11]....
        /*00ac*/ 	.word	0x00001510


	//   ....[12]....
        /*00b0*/ 	.word	0x00001540


	//   ....[13]....
        /*00b4*/ 	.word	0x00001560


	//   ....[14]....
        /*00b8*/ 	.word	0x00001580


	//   ....[15]....
        /*00bc*/ 	.word	0x00001590


	//   ....[16]....
        /*00c0*/ 	.word	0x000015c0


	//   ....[17]....
        /*00c4*/ 	.word	0x000015e0


	//   ....[18]....
        /*00c8*/ 	.word	0x00001600


	//   ....[19]....
        /*00cc*/ 	.word	0x00001610


	//----- nvinfo : EIATTR_VRC_CTA_INIT_COUNT
	.align		4
.L_1589:
        /*00d0*/ 	.byte	0x02, 0x4a
	.zero		1
	.zero		1


	//----- nvinfo : EIATTR_EXIT_INSTR_OFFSETS
	.align		4
        /*00d4*/ 	.byte	0x04, 0x1c
        /*00d6*/ 	.short	(.L_1591 - .L_1590)


	//   ....[0]....
.L_1590:
        /*00d8*/ 	.word	0x00000060


	//   ....[1]....
        /*00dc*/ 	.word	0x000016b0


	//   ....[2]....
        /*00e0*/ 	.word	0x00001840


	//----- nvinfo : EIATTR_MAX_THREADS
	.align		4
.L_1591:
        /*00e4*/ 	.byte	0x04, 0x05
        /*00e6*/ 	.short	(.L_1593 - .L_1592)
.L_1592:
        /*00e8*/ 	.word	0x00000400
        /*00ec*/ 	.word	0x00000001
        /*00f0*/ 	.word	0x00000001


	//----- nvinfo : EIATTR_CRS_STACK_SIZE
	.align		4
.L_1593:
        /*00f4*/ 	.byte	0x04, 0x1e
        /*00f6*/ 	.short	(.L_1595 - .L_1594)
.L_1594:
        /*00f8*/ 	.word	0x00000000


	//----- nvinfo : EIATTR_CBANK_PARAM_SIZE
	.align		4
.L_1595:
        /*00fc*/ 	.byte	0x03, 0x19
        /*00fe*/ 	.short	0x0128


	//----- nvinfo : EIATTR_PARAM_CBANK
	.align		4
        /*0100*/ 	.byte	0x04, 0x0a
        /*0102*/ 	.short	(.L_1597 - .L_1596)
	.align		4
.L_1596:
        /*0104*/ 	.word	index@(.nv.constant0._ZN10layer_norm40ln_parallel_residual_bwd_finalize_kernelINS_22Kernel_traits_finalizeILj1024E13__nv_bfloat16S2_fS2_fjLb0ELj1024ELj4ENS_18Kernel_traits_baseILj1024ES2_S2_fS2_fjLj1024EEEEELb1EEEvNS_9BwdParamsE)
        /*0108*/ 	.short	0x0380
        /*010a*/ 	.short	0x0128


	//----- nvinfo : EIATTR_SW_WAR
	.align		4
.L_1597:
        /*010c*/ 	.byte	0x04, 0x36
        /*010e*/ 	.short	(.L_1599 - .L_1598)
.L_1598:
        /*0110*/ 	.word	0x00000008
.L_1599:


//--------------------- .nv.info._ZN10layer_norm31ln_parallel_residual_bwd_kernelINS_13Kernel_traitsI13__nv_bfloat16S2_fS2_fjLj1024ELj1ELj4ELj1ELj16ENS_18Kernel_traits_baseILj1024ES2_S2_fS2_fjLj128EEEEELb1ELb1ELb1EEEvNS_9BwdParamsE --------------------------
	.section	.nv.info._ZN10layer_norm31ln_parallel_residual_bwd_kernelINS_13Kernel_traitsI13__nv_bfloat16S2_fS2_fjLj1024ELj1ELj4ELj1ELj16ENS_18Kernel_traits_baseILj1024ES2_S2_fS2_fjLj128EEEEELb1ELb1ELb1EEEvNS_9BwdParamsE,"",@"SHT_CUDA_INFO"
	.sectionflags	@""
	.align	4


	//----- nvinfo : EIATTR_CUDA_API_VERSION
	.align		4
        /*0000*/ 	.byte	0x04, 0x37
        /*0002*/ 	.short	(.L_1601 - .L_1600)
.L_1600:
        /*0004*/ 	.word	0x00000082


	//----- nvinfo : EIATTR_KPARAM_INFO
	.align		4
.L_1601:
        /*0008*/ 	.byte	0x04, 0x17
        /*000a*/ 	.short	(.L_1603 - .L_1602)
.L_1602:
        /*000c*/ 	.word	0x00000000
        /*0010*/ 	.short	0x0000
        /*0012*/ 	.short	0x0000
        /*0014*/ 	.byte	0x00, 0xf0, 0xa1, 0x04


	//----- nvinfo : EIATTR_SPARSE_MMA_MASK
	.align		4
.L_1603:
        /*0018*/ 	.byte	0x03, 0x50
        /*001a*/ 	.short	0x0000


	//----- nvinfo : EIATTR_MAXREG_COUNT
	.align		4
        /*001c*/ 	.byte	0x03, 0x1b
        /*001e*/ 	.short	0x00ff


	//----- nvinfo : EIATTR_NUM_BARRIERS
	.align		4
        /*0020*/ 	.byte	0x02, 0x4c
        /*0022*/ 	.byte	0x01
	.zero		1


	//----- nvinfo : EIATTR_MERCURY_ISA_VERSION
	.align		4
        /*0024*/ 	.byte	0x03, 0x5f
        /*0026*/ 	.short	0x0101


	//----- nvinfo : EIATTR_COOP_GROUP_MASK_REGIDS
	.align		4
        /*0028*/ 	.byte	0x04, 0x29
        /*002a*/ 	.short	(.L_1605 - .L_1604)


	//   ....[0]....
.L_1604:
        /*002c*/ 	.word	0xffffffff


	//   ....[1]....
        /*0030*/ 	.word	0xffffffff


	//   ....[2]....
        /*0034*/ 	.word	0xffffffff


	//   ....[3]....
        /*0038*/ 	.word	0xffffffff


	//   ....[4]....
        /*003c*/ 	.word	0xffffffff


	//   ....[5]....
        /*0040*/ 	.word	0xffffffff


	//   ....[6]....
        /*0044*/ 	.word	0xffffffff


	//   ....[7]....
        /*0048*/ 	.word	0xffffffff


	//   ....[8]....
        /*004c*/ 	.word	0xffffffff


	//   ....[9]....
        /*0050*/ 	.word	0xffffffff


	//   ....[10]....
        /*0054*/ 	.word	0x050000ee


	//   ....[11]....
        /*0058*/ 	.word	0x050000ee


	//   ....[12]....
        /*005c*/ 	.word	0x050000ee


	//   ....[13]....
        /*0060*/ 	.word	0x050000ee


	//   ....[14]....
        /*0064*/ 	.word	0x050000ee


	//   ....[15]....
        /*0068*/ 	.word	0x050000ee


	//   ....[16]....
        /*006c*/ 	.word	0x050000ee


	//   ....[17]....
        /*0070*/ 	.word	0x050000ee


	//   ....[18]....
        /*0074*/ 	.word	0x050000ee


	//   ....[19]....
        /*0078*/ 	.word	0x050000ee


	//----- nvinfo : EIATTR_COOP_GROUP_INSTR_OFFSETS
	.align		4
.L_1605:
        /*007c*/ 	.byte	0x04, 0x28
        /*007e*/ 	.short	(.L_1607 - .L_1606)


	//   ....[0]....
.L_1606:
        /*0080*/ 	.word	0x00001ed0


	//   ....[1]....
        /*0084*/ 	.word	0x00001ee0


	//   ....[2]....
        /*0088*/ 	.word	0x00001f10


	//   ....[3]....
        /*008c*/ 	.word	0x00001f20


	//   ....[4]....
        /*0090*/ 	.word	0x00001f50


	//   ....[5]....
        /*0094*/ 	.word	0x00001f60


	//   ....[6]....
        /*0098*/ 	.word	0x00001f90


	//   ....[7]....
        /*009c*/ 	.word	0x00001fa0


	//   ....[8]....
        /*00a0*/ 	.word	0x00001fd0


	//   ....[9]....
        /*00a4*/ 	.word	0x00001fe0


	//   ....[10]....
        /*00a8*/ 	.word	0x0000b5f0


	//   ....[11]....
        /*00ac*/ 	.word	0x0000b680


	//   ....[12]....
        /*00b0*/ 	.word	0x0000b6f0


	//   ....[13]....
        /*00b4*/ 	.word	0x0000b750


	//   ....[14]....
        /*00b8*/ 	.word	0x0000b7c0


	//   ....[15]....
        /*00bc*/ 	.word	0x0000b820


	//   ....[16]....
        /*00c0*/ 	.word	0x0000b890


	//   ....[17]....
        /*00c4*/ 	.word	0x0000b8f0


	//   ....[18]....
        /*00c8*/ 	.word	0x0000b950


	//   ....[19]....
        /*00cc*/ 	.word	0x0000b9b0


	//----- nvinfo : EIATTR_VRC_CTA_INIT_COUNT
	.align		4
.L_1607:
        /*00d0*/ 	.byte	0x02, 0x4a
	.zero		1
	.zero		1


	//----- nvinfo : EIATTR_EXIT_INSTR_OFFSETS
	.align		4
        /*00d4*/ 	.byte	0x04, 0x1c
        /*00d6*/ 	.short	(.L_1609 - .L_1608)


	//   ....[0]....
.L_1608:
        /*00d8*/ 	.word	0x0000b580


	//----- nvinfo : EIATTR_MAX_THREADS
	.align		4
.L_1609:
        /*00dc*/ 	.byte	0x04, 0x05
        /*00de*/ 	.short	(.L_1611 - .L_1610)
.L_1610:
        /*00e0*/ 	.word	0x00000080
        /*00e4*/ 	.word	0x00000001
        /*00e8*/ 	.word	0x00000001


	//----- nvinfo : EIATTR_CRS_STACK_SIZE
	.align		4
.L_1611:
        /*00ec*/ 	.byte	0x04, 0x1e
        /*00ee*/ 	.short	(.L_1613 - .L_1612)
.L_1612:
        /*00f0*/ 	.word	0x00000000


	//----- nvinfo : EIATTR_CBANK_PARAM_SIZE
	.align		4
.L_1613:
        /*00f4*/ 	.byte	0x03, 0x19
        /*00f6*/ 	.short	0x0128


	//----- nvinfo : EIATTR_PARAM_CBANK
	.align		4
        /*00f8*/ 	.byte	0x04, 0x0a
        /*00fa*/ 	.short	(.L_1615 - .L_1614)
	.align		4
.L_1614:
        /*00fc*/ 	.word	index@(.nv.constant0._ZN10layer_norm31ln_parallel_residual_bwd_kernelINS_13Kernel_traitsI13__nv_bfloat16S2_fS2_fjLj1024ELj1ELj4ELj1ELj16ENS_18Kernel_traits_baseILj1024ES2_S2_fS2_fjLj128EEEEELb1ELb1ELb1EEEvNS_9BwdParamsE)
        /*0100*/ 	.short	0x0380
        /*0102*/ 	.short	0x0128


	//----- nvinfo : EIATTR_SW_WAR
	.align		4
.L_1615:
        /*0104*/ 	.byte	0x04, 0x36
        /*0106*/ 	.short	(.L_1617 - .L_1616)
.L_1616:
        /*0108*/ 	.word	0x00000008
.L_1617:


//--------------------- .nv.info._ZN10layer_norm31ln_parallel_residual_bwd_kernelINS_13Kernel_traitsIf13__nv_bfloat16fS2_fjLj1024ELj1ELj4ELj1ELj16ENS_18Kernel_traits_baseILj1024EfS2_fS2_fjLj128EEEEELb0ELb0ELb0EEEvNS_9BwdParamsE --------------------------
	.section	.nv.info._ZN10layer_norm31ln_parallel_residual_bwd_kernelINS_13Kernel_traitsIf13__nv_bfloat16fS2_fjLj1024ELj1ELj4ELj1ELj16ENS_18Kernel_traits_baseILj1024EfS2_fS2_fjLj128EEEEELb0ELb0ELb0EEEvNS_9BwdParamsE,"",@"SHT_CUDA_INFO"
	.sectionflags	@""
	.align	4


	//----- nvinfo : EIATTR_CUDA_API_VERSION
	.align		4
        /*0000*/ 	.byte	0x04, 0x37
        /*0002*/ 	.short	(.L_1619 - .L_1618)
.L_1618:
        /*0004*/ 	.word	0x00000082


	//----- nvinfo : EIATTR_KPARAM_INFO
	.align		4
.L_1619:
        /*0008*/ 	.byte	0x04, 0x17
        /*000a*/ 	.short	(.L_1621 - .L_1620)
.L_1620:
        /*000c*/ 	.word	0x00000000
        /*0010*/ 	.short	0x0000
        /*0012*/ 	.short	0x0000
        /*0014*/ 	.byte	0x00, 0xf0, 0xa1, 0x04


	//----- nvinfo : EIATTR_SPARSE_MMA_MASK
	.align		4
.L_1621:
        /*0018*/ 	.byte	0x03, 0x50
        /*001a*/ 	.short	0x0000


	//----- nvinfo : EIATTR_MAXREG_COUNT
	.align		4
        /*001c*/ 	.byte	0x03, 0x1b
        /*001e*/ 	.short	0x00ff


	//----- nvinfo : EIATTR_NUM_BARRIERS
	.align		4
        /*0020*/ 	.byte	0x02, 0x4c
        /*0022*/ 	.byte	0x01
	.zero		1


	//----- nvinfo : EIATTR_ANNOTATIONS
	.align		4
        /*0024*/ 	.byte	0x04, 0x55
        /*0026*/ 	.short	(.L_1623 - .L_1622)


	//   ....[0]....
.L_1622:
        /* <DEDUP_REMOVED lines=87> */


	//----- nvinfo : EIATTR_MERCURY_ISA_VERSION
	.align		4
.L_1623:
        /*0580*/ 	.byte	0x03, 0x5f
        /*0582*/ 	.short	0x0101


	//----- nvinfo : EIATTR_COOP_GROUP_MASK_REGIDS
	.align		4
        /*0584*/ 	.byte	0x04, 0x29
        /*0586*/ 	.short	(.L_1625 - .L_1624)


	//   ....[0]....
.L_1624:
        /*0588*/ 	.word	0xffffffff


	//   ....[1]....
        /*058c*/ 	.word	0xffffffff


	//   ....[2]....
        /*0590*/ 	.word	0xffffffff


	//   ....[3]....
        /*0594*/ 	.word	0xffffffff


	//   ....[4]....
        /*0598*/ 	.word	0xffffffff


	//   ....[5]....
        /*059c*/ 	.word	0xffffffff


	//   ....[6]....
        /*05a0*/ 	.word	0xffffffff


	//   ....[7]....
        /*05a4*/ 	.word	0xffffffff


	//   ....[8]....
        /*05a8*/ 	.word	0xffffffff


	//   ....[9]....
        /*05ac*/ 	.word	0xffffffff


	//   ....[10]....
        /*05b0*/ 	.word	0x05000098


	//   ....[11]....
        /*05b4*/ 	.word	0x05000098


	//   ....[12]....
        /*05b8*/ 	.word	0x05000098


	//   ....[13]....
        /*05bc*/ 	.word	0x05000098


	//   ....[14]....
        /*05c0*/ 	.word	0x05000098


	//   ....[15]....
        /*05c4*/ 	.word	0x05000098


	//   ....[16]....
        /*05c8*/ 	.word	0x05000098


	//   ....[17]....
        /*05cc*/ 	.word	0x05000098


	//   ....[18]....
        /*05d0*/ 	.word	0x05000098


	//   ....[19]....
        /*05d4*/ 	.word	0x05000098


	//----- nvinfo : EIATTR_COOP_GROUP_INSTR_OFFSETS
	.align		4
.L_1625:
        /*05d8*/ 	.byte	0x04, 0x28
        /*05da*/ 	.short	(.L_1627 - .L_1626)


	//   ....[0]....
.L_1626:
        /*05dc*/ 	.word	0x00003650


	//   ....[1]....
        /*05e0*/ 	.word	0x00003670


	//   ....[2]....
        /*05e4*/ 	.word	0x00003690


	//   ....[3]....
        /*05e8*/ 	.word	0x000036b0


	//   ....[4]....
        /*05ec*/ 	.word	0x000036d0


	//   ....[5]....
        /*05f0*/ 	.word	0x000036f0


	//   ....[6]....
        /*05f4*/ 	.word	0x00003710


	//   ....[7]....
        /*05f8*/ 	.word	0x00003730


	//   ....[8]....
        /*05fc*/ 	.word	0x00003740


	//   ....[9]....
        /*0600*/ 	.word	0x00003760


	//   ....[10]....
        /*0604*/ 	.word	0x0000a060


	//   ....[11]....
        /*0608*/ 	.word	0x0000a100


	//   ....[12]....
        /*060c*/ 	.word	0x0000a180


	//   ....[13]....
        /*0610*/ 	.word	0x0000a1f0


	//   ....[14]....
        /*0614*/ 	.word	0x0000a270


	//   ....[15]....
        /*0618*/ 	.word	0x0000a2e0


	//   ....[16]....
        /*061c*/ 	.word	0x0000a360


	//   ....[17]....
        /*0620*/ 	.word	0x0000a3d0


	//   ....[18]....
        /*0624*/ 	.word	0x0000a450


	//   ....[19]....
        /*0628*/ 	.word	0x0000a4a0


	//----- nvinfo : EIATTR_VRC_CTA_INIT_COUNT
	.align		4
.L_1627:
        /*062c*/ 	.byte	0x02, 0x4a
	.zero		1
	.zero		1


	//----- nvinfo : EIATTR_EXIT_INSTR_OFFSETS
	.align		4
        /*0630*/ 	.byte	0x04, 0x1c
        /*0632*/ 	.short	(.L_1629 - .L_1628)


	//   ....[0]....
.L_1628:
        /*0634*/ 	.word	0x00009fa0


	//   ....[1]....
        /*0638*/ 	.word	0x00009ff0


	//----- nvinfo : EIATTR_MAX_THREADS
	.align		4
.L_1629:
        /*063c*/ 	.byte	0x04, 0x05
        /*063e*/ 	.short	(.L_1631 - .L_1630)
.L_1630:
        /*0640*/ 	.word	0x00000080
        /*0644*/ 	.word	0x00000001
        /*0648*/ 	.word	0x00000001


	//----- nvinfo : EIATTR_CRS_STACK_SIZE
	.align		4
.L_1631:
        /*064c*/ 	.byte	0x04, 0x1e
        /*064e*/ 	.short	(.L_1633 - .L_1632)
.L_1632:
        /*0650*/ 	.word	0x00000000


	//----- nvinfo : EIATTR_CBANK_PARAM_SIZE
	.align		4
.L_1633:
        /*0654*/ 	.byte	0x03, 0x19
        /*0656*/ 	.short	0x0128


	//----- nvinfo : EIATTR_PARAM_CBANK
	.align		4
        /*0658*/ 	.byte	0x04, 0x0a
        /*065a*/ 	.short	(.L_1635 - .L_1634)
	.align		4
.L_1634:
        /*065c*/ 	.word	index@(.nv.constant0._ZN10layer_norm31ln_parallel_residual_bwd_kernelINS_13Kernel_traitsIf13__nv_bfloat16fS2_fjLj1024ELj1ELj4ELj1ELj16ENS_18Kernel_traits_baseILj1024EfS2_fS2_fjLj128EEEEELb0ELb0ELb0EEEvNS_9BwdParamsE)
        /*0660*/ 	.short	0x0380
        /*0662*/ 	.short	0x0128


	//----- nvinfo : EIATTR_SW_WAR
	.align		4
.L_1635:
        /*0664*/ 	.byte	0x04, 0x36
        /*0666*/ 	.short	(.L_1637 - .L_1636)
.L_1636:
        /*0668*/ 	.word	0x00000008
.L_1637:


//--------------------- .nv.info._ZN10layer_norm31ln_parallel_residual_bwd_kernelINS_13Kernel_traitsIf13__nv_bfloat16fS2_fjLj1024ELj1ELj4ELj1ELj16ENS_18Kernel_traits_baseILj1024EfS2_fS2_fjLj128EEEEELb0ELb0ELb1EEEvNS_9BwdParamsE --------------------------
	.section	.nv.info._ZN10layer_norm31ln_parallel_residual_bwd_kernelINS_13Kernel_traitsIf13__nv_bfloat16fS2_fjLj1024ELj1ELj4ELj1ELj16ENS_18Kernel_traits_baseILj1024EfS2_fS2_fjLj128EEEEELb0ELb0ELb1EEEvNS_9BwdParamsE,"",@"SHT_CUDA_INFO"
	.sectionflags	@""
	.align	4


	//----- nvinfo : EIATTR_CUDA_API_VERSION
	.align		4
        /*0000*/ 	.byte	0x04, 0x37
        /*0002*/ 	.short	(.L_1639 - .L_1638)
.L_1638:
        /*0004*/ 	.word	0x00000082


	//----- nvinfo : EIATTR_KPARAM_INFO
	.align		4
.L_1639:
        /*0008*/ 	.byte	0x04, 0x17
        /*000a*/ 	.short	(.L_1641 - .L_1640)
.L_1640:
        /*000c*/ 	.word	0x00000000
        /*0010*/ 	.short	0x0000
        /*0012*/ 	.short	0x0000
        /*0014*/ 	.byte	0x00, 0xf0, 0xa1, 0x04


	//----- nvinfo : EIATTR_SPARSE_MMA_MASK
	.align		4
.L_1641:
        /*0018*/ 	.byte	0x03, 0x50
        /*001a*/ 	.short	0x0000


	//----- nvinfo : EIATTR_MAXREG_COUNT
	.align		4
        /*001c*/ 	.byte	0x03, 0x1b
        /*001e*/ 	.short	0x00ff


	//----- nvinfo : EIATTR_NUM_BARRIERS
	.align		4
        /*0020*/ 	.byte	0x02, 0x4c
        /*0022*/ 	.byte	0x01
	.zero		1


	//----- nvinfo : EIATTR_ANNOTATIONS
	.align		4
        /*0024*/ 	.byte	0x04, 0x55
        /*0026*/ 	.short	(.L_1643 - .L_1642)


	//   ....[0]....
.L_1642:
        /* <DEDUP_REMOVED lines=128> */


	//----- nvinfo : EIATTR_MERCURY_ISA_VERSION
	.align		4
.L_1643:
        /*0818*/ 	.byte	0x03, 0x5f
        /*081a*/ 	.short	0x0101


	//----- nvinfo : EIATTR_COOP_GROUP_MASK_REGIDS
	.align		4
        /*081c*/ 	.byte	0x04, 0x29
        /*081e*/ 	.short	(.L_1645 - .L_1644)


	//   ....[0]....
.L_1644:
        /*0820*/ 	.word	0xffffffff


	//   ....[1]....
        /*0824*/ 	.word	0xffffffff


	//   ....[2]....
        /*0828*/ 	.word	0xffffffff


	//   ....[3]....
        /*082c*/ 	.word	0xffffffff


	//   ....[4]....
        /*0830*/ 	.word	0xffffffff


	//   ....[5]....
        /*0834*/ 	.word	0xffffffff


	//   ....[6]....
        /*0838*/ 	.word	0xffffffff


	//   ....[7]....
        /*083c*/ 	.word	0xffffffff


	//   ....[8]....
        /*0840*/ 	.word	0xffffffff


	//   ....[9]....
        /*0844*/ 	.word	0xffffffff


	//   ....[10]....
        /*0848*/ 	.word	0x050000e1


	//   ....[11]....
        /*084c*/ 	.word	0x050000e1


	//   ....[12]....
        /*0850*/ 	.word	0x050000e1


	//   ....[13]....
        /*0854*/ 	.word	0x050000e1


	//   ....[14]....
        /*0858*/ 	.word	0x050000e1


	//   ....[15]....
        /*085c*/ 	.word	0x050000e1


	//   ....[16]....
        /*0860*/ 	.word	0x050000e1


	//   ....[17]....
        /*0864*/ 	.word	0x050000e1


	//   ....[18]....
        /*0868*/ 	.word	0x050000e1


	//   ....[19]....
        /*086c*/ 	.word	0x050000e1


	//----- nvinfo : EIATTR_COOP_GROUP_INSTR_OFFSETS
	.align		4
.L_1645:
        /*0870*/ 	.byte	0x04, 0x28
        /*0872*/ 	.short	(.L_1647 - .L_1646)


	//   ....[0]....
.L_1646:
        /*0874*/ 	.word	0x00003320


	//   ....[1]....
        /*0878*/ 	.word	0x00003340


	//   ....[2]....
        /*087c*/ 	.word	0x00003360


	//   ....[3]....
        /*0880*/ 	.word	0x00003380


	//   ....[4]....
        /*0884*/ 	.word	0x000033a0


	//   ....[5]....
        /*0888*/ 	.word	0x000033c0


	//   ....[6]....
        /*088c*/ 	.word	0x000033e0


	//   ....[7]....
        /*0890*/ 	.word	0x00003400


	//   ....[8]....
        /*0894*/ 	.word	0x00003410


	//   ....[9]....
        /*0898*/ 	.word	0x00003430


	//   ....[10]....
        /*089c*/ 	.word	0x00009660


	//   ....[11]....
        /*08a0*/ 	.word	0x000096f0


	//   ....[12]....
        /*08a4*/ 	.word	0x00009750


	//   ....[13]....
        /*08a8*/ 	.word	0x000097a0


	//   ....[14]....
        /*08ac*/ 	.word	0x00009800


	//   ....[15]....
        /*08b0*/ 	.word	0x00009850


	//   ....[16]....
        /*08b4*/ 	.word	0x000098b0


	//   ....[17]....
        /*08b8*/ 	.word	0x00009900


	//   ....[18]....
        /*08bc*/ 	.word	0x00009960


	//   ....[19]....
        /*08c0*/ 	.word	0x000099b0


	//----- nvinfo : EIATTR_VRC_CTA_INIT_COUNT
	.align		4
.L_1647:
        /*08c4*/ 	.byte	0x02, 0x4a
	.zero		1
	.zero		1


	//----- nvinfo : EIATTR_EXIT_INSTR_OFFSETS
	.align		4
        /*08c8*/ 	.byte	0x04, 0x1c
        /*08ca*/ 	.short	(.L_1649 - .L_1648)


	//   ....[0]....
.L_1648:
        /*08cc*/ 	.word	0x000095f0


	//----- nvinfo : EIATTR_MAX_THREADS
	.align		4
.L_1649:
        /*08d0*/ 	.byte	0x04, 0x05
        /*08d2*/ 	.short	(.L_1651 - .L_1650)
.L_1650:
        /*08d4*/ 	.word	0x00000080
        /*08d8*/ 	.word	0x00000001
        /*08dc*/ 	.word	0x00000001


	//----- nvinfo : EIATTR_CRS_STACK_SIZE
	.align		4
.L_1651:
        /*08e0*/ 	.byte	0x04, 0x1e
        /*08e2*/ 	.short	(.L_1653 - .L_1652)
.L_1652:
        /*08e4*/ 	.word	0x00000000


	//----- nvinfo : EIATTR_CBANK_PARAM_SIZE
	.align		4
.L_1653:
        /*08e8*/ 	.byte	0x03, 0x19
        /*08ea*/ 	.short	0x0128


	//----- nvinfo : EIATTR_PARAM_CBANK
	.align		4
        /*08ec*/ 	.byte	0x04, 0x0a
        /*08ee*/ 	.short	(.L_1655 - .L_1654)
	.align		4
.L_1654:
        /*08f0*/ 	.word	index@(.nv.constant0._ZN10layer_norm31ln_parallel_residual_bwd_kernelINS_13Kernel_traitsIf13__nv_bfloat16fS2_fjLj1024ELj1ELj4ELj1ELj16ENS_18Kernel_traits_baseILj1024EfS2_fS2_fjLj128EEEEELb0ELb0ELb1EEEvNS_9BwdParamsE)
        /*08f4*/ 	.short	0x0380
        /*08f6*/ 	.short	0x0128


	//----- nvinfo : EIATTR_SW_WAR
	.align		4
.L_1655:
        /*08f8*/ 	.byte	0x04, 0x36
        /*08fa*/ 	.short	(.L_1657 - .L_1656)
.L_1656:
        /*08fc*/ 	.word	0x00000008
.L_1657:


//--------------------- .nv.info._ZN10layer_norm31ln_parallel_residual_bwd_kernelINS_13Kernel_traitsIf13__nv_bfloat16fS2_fjLj1024ELj1ELj4ELj1ELj16ENS_18Kernel_traits_baseILj1024EfS2_fS2_fjLj128EEEEELb0ELb1ELb0EEEvNS_9BwdParamsE --------------------------
	.section	.nv.info._ZN10layer_norm31ln_parallel_residual_bwd_kernelINS_13Kernel_traitsIf13__nv_bfloat16fS2_fjLj1024ELj1ELj4ELj1ELj16ENS_18Kernel_traits_baseILj1024EfS2_fS2_fjLj128EEEEELb0ELb1ELb0EEEvNS_9BwdParamsE,"",@"SHT_CUDA_INFO"
	.sectionflags	@""
	.align	4


	//----- nvinfo : EIATTR_CUDA_API_VERSION
	.align		4
        /*0000*/ 	.byte	0x04, 0x37
        /*0002*/ 	.short	(.L_1659 - .L_1658)
.L_1658:
        /*0004*/ 	.word	0x00000082


	//----- nvinfo : EIATTR_KPARAM_INFO
	.align		4
.L_1659:
        /*0008*/ 	.byte	0x04, 0x17
        /*000a*/ 	.short	(.L_1661 - .L_1660)
.L_1660:
        /*000c*/ 	.word	0x00000000
        /*0010*/ 	.short	0x0000
        /*0012*/ 	.short	0x0000
        /*0014*/ 	.byte	0x00, 0xf0, 0xa1, 0x04


	//----- nvinfo : EIATTR_SPARSE_MMA_MASK
	.align		4
.L_1661:
        /*0018*/ 	.byte	0x03, 0x50
        /*001a*/ 	.short	0x0000


	//----- nvinfo : EIATTR_MAXREG_COUNT
	.align		4
        /*001c*/ 	.byte	0x03, 0x1b
        /*001e*/ 	.short	0x00ff


	//----- nvinfo : EIATTR_NUM_BARRIERS
	.align		4
        /*0020*/ 	.byte	0x02, 0x4c
        /*0022*/ 	.byte	0x01
	.zero		1


	//----- nvinfo : EIATTR_MERCURY_ISA_VERSION
	.align		4
        /*0024*/ 	.byte	0x03, 0x5f
        /*0026*/ 	.short	0x0101


	//----- nvinfo : EIATTR_COOP_GROUP_MASK_REGIDS
	.align		4
        /*0028*/ 	.byte	0x04, 0x29
        /*002a*/ 	.short	(.L_1663 - .L_1662)


	//   ....[0]....
.L_1662:
        /*002c*/ 	.word	0xffffffff


	//   ....[1]....
        /*0030*/ 	.word	0xffffffff


	//   ....[2]....
        /*0034*/ 	.word	0xffffffff


	//   ....[3]....
        /*0038*/ 	.word	0xffffffff


	//   ....[4]....
        /*003c*/ 	.word	0xffffffff


	//   ....[5]....
        /*0040*/ 	.word	0xffffffff


	//   ....[6]....
        /*0044*/ 	.word	0xffffffff


	//   ....[7]....
        /*0048*/ 	.word	0xffffffff


	//   ....[8]....
        /*004c*/ 	.word	0xffffffff


	//   ....[9]....
        /*0050*/ 	.word	0xffffffff


	//   ....[10]....
        /*0054*/ 	.word	0x050000b0


	//   ....[11]....
        /*0058*/ 	.word	0x050000b0


	//   ....[12]....
        /*005c*/ 	.word	0x050000b0


	//   ....[13]....
        /*0060*/ 	.word	0x050000b0


	//   ....[14]....
        /*0064*/ 	.word	0x050000b0


	//   ....[15]....
        /*0068*/ 	.word	0x050000b0


	//   ....[16]....
        /*006c*/ 	.word	0x050000b0


	//   ....[17]....
        /*0070*/ 	.word	0x050000b0


	//   ....[18]....
        /*0074*/ 	.word	0x050000b0


	//   ....[19]....
        /*0078*/ 	.word	0x050000b0


	//----- nvinfo : EIATTR_COOP_GROUP_INSTR_OFFSETS
	.align		4
.L_1663:
        /*007c*/ 	.byte	0x04, 0x28
        /*007e*/ 	.short	(.L_1665 - .L_1664)


	//   ....[0]....
.L_1664:
        /*0080*/ 	.word	0x00001dd0


	//   ....[1]....
        /*0084*/ 	.word	0x00001de0


	//   ....[2]....
        /*0088*/ 	.word	0x00001e10


	//   ....[3]....
        /*008c*/ 	.word	0x00001e20


	//   ....[4]....
        /*0090*/ 	.word	0x00001e50


	//   ....[5]....
        /*0094*/ 	.word	0x00001e60


	//   ....[6]....
        /*0098*/ 	.word	0x00001e90


	//   ....[7]....
        /*009c*/ 	.word	0x00001ea0


	//   ....[8]....
        /*00a0*/ 	.word	0x00001ed0


	//   ....[9]....
        /*00a4*/ 	.word	0x00001ee0


	//   ....[10]....
        /*00a8*/ 	.word	0x00007810


	//   ....[11]....
        /*00ac*/ 	.word	0x000078a0


	//   ....[12]....
        /*00b0*/ 	.word	0x00007910


	//   ....[13]....
        /*00b4*/ 	.word	0x00007970


	//   ....[14]....
        /*00b8*/ 	.word	0x000079e0


	//   ....[15]....
        /*00bc*/ 	.word	0x00007a40


	//   ....[16]....
        /*00c0*/ 	.word	0x00007ab0


	//   ....[17]....
        /*00c4*/ 	.word	0x00007b10


	//   ....[18]....
        /*00c8*/ 	.word	0x00007b80


	//   ....[19]....
        /*00cc*/ 	.word	0x00007be0


	//----- nvinfo : EIATTR_VRC_CTA_INIT_COUNT
	.align		4
.L_1665:
        /*00d0*/ 	.byte	0x02, 0x4a
	.zero		1
	.zero		1


	//----- nvinfo : EIATTR_EXIT_INSTR_OFFSETS
	.align		4
        /*00d4*/ 	.byte	0x04, 0x1c
        /*00d6*/ 	.short	(.L_1667 - .L_1666)


	//   ....[0]....
.L_1666:
        /*00d8*/ 	.word	0x00007770


	//   ....[1]....
        /*00dc*/ 	.word	0x000077a0


	//----- nvinfo : EIATTR_MAX_THREADS
	.align		4
.L_1667:
        /*00e0*/ 	.byte	0x04, 0x05
        /*00e2*/ 	.short	(.L_1669 - .L_1668)
.L_1668:
        /*00e4*/ 	.word	0x00000080
        /*00e8*/ 	.word	0x00000001
        /*00ec*/ 	.word	0x00000001


	//----- nvinfo : EIATTR_CRS_STACK_SIZE
	.align		4
.L_1669:
        /*00f0*/ 	.byte	0x04, 0x1e
        /*00f2*/ 	.short	(.L_1671 - .L_1670)
.L_1670:
        /*00f4*/ 	.word	0x00000000


	//----- nvinfo : EIATTR_CBANK_PARAM_SIZE
	.align		4
.L_1671:
        /*00f8*/ 	.byte	0x03, 0x19
        /*00fa*/ 	.short	0x0128


	//----- nvinfo : EIATTR_PARAM_CBANK
	.align		4
        /*00fc*/ 	.byte	0x04, 0x0a
        /*00fe*/ 	.short	(.L_1673 - .L_1672)
	.align		4
.L_1672:
        /*0100*/ 	.word	index@(.nv.constant0._ZN10layer_norm31ln_parallel_residual_bwd_kernelINS_13Kernel_traitsIf13__nv_bfloat16fS2_fjLj1024ELj1ELj4ELj1ELj16ENS_18Kernel_traits_baseILj1024EfS2_fS2_fjLj128EEEEELb0ELb1ELb0EEEvNS_9BwdParamsE)
        /*0104*/ 	.short	0x0380
        /*0106*/ 	.short	0x0128


	//----- nvinfo : EIATTR_SW_WAR
	.align		4
.L_1673:
        /*0108*/ 	.byte	0x04, 0x36
        /*010a*/ 	.short	(.L_1675 - .L_1674)
.L_1674:
        /*010c*/ 	.word	0x00000008
.L_1675:


//--------------------- .nv.info._ZN10layer_norm31ln_parallel_residual_bwd_kernelINS_13Kernel_traitsIf13__nv_bfloat16fS2_fjLj1024ELj1ELj4ELj1ELj16ENS_18Kernel_traits_baseILj1024EfS2_fS2_fjLj128EEEEELb0ELb1ELb1EEEvNS_9BwdParamsE --------------------------
	.section	.nv.info._ZN10layer_norm31ln_parallel_residual_bwd_kernelINS_13Kernel_traitsIf13__nv_bfloat16fS2_fjLj1024ELj1ELj4ELj1ELj16ENS_18Kernel_traits_baseILj1024EfS2_fS2_fjLj128EEEEELb0ELb1ELb1EEEvNS_9BwdParamsE,"",@"SHT_CUDA_INFO"
	.sectionflags	@""
	.align	4


	//----- nvinfo : EIATTR_CUDA_API_VERSION
	.align		4
        /*0000*/ 	.byte	0x04, 0x37
        /*0002*/ 	.short	(.L_1677 - .L_1676)
.L_1676:
        /*0004*/ 	.word	0x00000082


	//----- nvinfo : EIATTR_KPARAM_INFO
	.align		4
.L_1677:
        /*0008*/ 	.byte	0x04, 0x17
        /*000a*/ 	.short	(.L_1679 - .L_1678)
.L_1678:
        /*000c*/ 	.word	0x00000000
        /*0010*/ 	.short	0x0000
        /*0012*/ 	.short	0x0000
        /*0014*/ 	.byte	0x00, 0xf0, 0xa1, 0x04


	//----- nvinfo : EIATTR_SPARSE_MMA_MASK
	.align		4
.L_1679:
        /*0018*/ 	.byte	0x03, 0x50
        /*001a*/ 	.short	0x0000


	//----- nvinfo : EIATTR_MAXREG_COUNT
	.align		4
        /*001c*/ 	.byte	0x03, 0x1b
        /*001e*/ 	.short	0x00ff


	//----- nvinfo : EIATTR_NUM_BARRIERS
	.align		4
        /*0020*/ 	.byte	0x02, 0x4c
        /*0022*/ 	.byte	0x01
	.zero		1


	//----- nvinfo : EIATTR_MERCURY_ISA_VERSION
	.align		4
        /*0024*/ 	.byte	0x03, 0x5f
        /*0026*/ 	.short	0x0101


	//----- nvinfo : EIATTR_COOP_GROUP_MASK_REGIDS
	.align		4
        /*0028*/ 	.byte	0x04, 0x29
        /*002a*/ 	.short	(.L_1681 - .L_1680)


	//   ....[0]....
.L_1680:
        /*002c*/ 	.word	0xffffffff


	//   ....[1]....
        /*0030*/ 	.word	0xffffffff


	//   ....[2]....
        /*0034*/ 	.word	0xffffffff


	//   ....[3]....
        /*0038*/ 	.word	0xffffffff


	//   ....[4]....
        /*003c*/ 	.word	0xffffffff


	//   ....[5]....
        /*0040*/ 	.word	0xffffffff


	//   ....[6]....
        /*0044*/ 	.word	0xffffffff


	//   ....[7]....
        /*0048*/ 	.word	0xffffffff


	//   ....[8]....
        /*004c*/ 	.word	0xffffffff


	//   ....[9]....
        /*0050*/ 	.word	0xffffffff


	//   ....[10]....
        /*0054*/ 	.word	0x0500007f


	//   ....[11]....
        /*0058*/ 	.word	0x0500007f


	//   ....[12]....
        /*005c*/ 	.word	0x0500007f


	//   ....[13]....
        /*0060*/ 	.word	0x0500007f


	//   ....[14]....
        /*0064*/ 	.word	0x0500007f


	//   ....[15]....
        /*0068*/ 	.word	0x0500007f


	//   ....[16]....
        /*006c*/ 	.word	0x0500007f


	//   ....[17]....
        /*0070*/ 	.word	0x0500007f


	//   ....[18]....
        /*0074*/ 	.word	0x0500007f


	//   ....[19]....
        /*0078*/ 	.word	0x0500007f


	//----- nvinfo : EIATTR_COOP_GROUP_INSTR_OFFSETS
	.align		4
.L_1681:
        /*007c*/ 	.byte	0x04, 0x28
        /*007e*/ 	.short	(.L_1683 - .L_1682)


	//   ....[0]....
.L_1682:
        /*0080*/ 	.word	0x00001a80


	//   ....[1]....
        /*0084*/ 	.word	0x00001a90


	//   ....[2]....
        /*0088*/ 	.word	0x00001ac0


	//   ....[3]....
        /*008c*/ 	.word	0x00001ad0


	//   ....[4]....
        /*0090*/ 	.word	0x00001b00


	//   ....[5]....
        /*0094*/ 	.word	0x00001b10


	//   ....[6]....
        /*0098*/ 	.word	0x00001b40


	//   ....[7]....
        /*009c*/ 	.word	0x00001b50


	//   ....[8]....
        /*00a0*/ 	.word	0x00001b80


	//   ....[9]....
        /*00a4*/ 	.word	0x00001b90


	//   ....[10]....
        /*00a8*/ 	.word	0x00006f30


	//   ....[11]....
        /*00ac*/ 	.word	0x00006fc0


	//   ....[12]....
        /*00b0*/ 	.word	0x00007030


	//   ....[13]....
        /*00b4*/ 	.word	0x00007090


	//   ....[14]....
        /*00b8*/ 	.word	0x00007100


	//   ....[15]....
        /*00bc*/ 	.word	0x00007160


	//   ....[16]....
        /*00c0*/ 	.word	0x000071d0


	//   ....[17]....
        /*00c4*/ 	.word	0x00007230


	//   ....[18]....
        /*00c8*/ 	.word	0x000072a0


	//   ....[19]....
        /*00cc*/ 	.word	0x00007300


	//----- nvinfo : EIATTR_VRC_CTA_INIT_COUNT
	.align		4
.L_1683:
        /*00d0*/ 	.byte	0x02, 0x4a
	.zero		1
	.zero		1


	//----- nvinfo : EIATTR_EXIT_INSTR_OFFSETS
	.align		4
        /*00d4*/ 	.byte	0x04, 0x1c
        /*00d6*/ 	.short	(.L_1685 - .L_1684)


	//   ....[0]....
.L_1684:
        /*00d8*/ 	.word	0x00006ec0


	//----- nvinfo : EIATTR_MAX_THREADS
	.align		4
.L_1685:
        /*00dc*/ 	.byte	0x04, 0x05
        /*00de*/ 	.short	(.L_1687 - .L_1686)
.L_1686:
        /*00e0*/ 	.word	0x00000080
        /*00e4*/ 	.word	0x00000001
        /*00e8*/ 	.word	0x00000001


	//----- nvinfo : EIATTR_CRS_STACK_SIZE
	.align		4
.L_1687:
        /*00ec*/ 	.byte	0x04, 0x1e
        /*00ee*/ 	.short	(.L_1689 - .L_1688)
.L_1688:
        /*00f0*/ 	.word	0x00000000


	//----- nvinfo : EIATTR_CBANK_PARAM_SIZE
	.align		4
.L_1689:
        /*00f4*/ 	.byte	0x03, 0x19
        /*00f6*/ 	.short	0x0128


	//----- nvinfo : EIATTR_PARAM_CBANK
	.align		4
        /*00f8*/ 	.byte	0x04, 0x0a
        /*00fa*/ 	.short	(.L_1691 - .L_1690)
	.align		4
.L_1690:
        /*00fc*/ 	.word	index@(.nv.constant0._ZN10layer_norm31ln_parallel_residual_bwd_kernelINS_13Kernel_traitsIf13__nv_bfloat16fS2_fjLj1024ELj1ELj4ELj1ELj16ENS_18Kernel_traits_baseILj1024EfS2_fS2_fjLj128EEEEELb0ELb1ELb1EEEvNS_9BwdParamsE)
        /*0100*/ 	.short	0x0380
        /*0102*/ 	.short	0x0128


	//----- nvinfo : EIATTR_SW_WAR
	.align		4
.L_1691:
        /*0104*/ 	.byte	0x04, 0x36
        /*0106*/ 	.short	(.L_1693 - .L_1692)
.L_1692:
        /*0108*/ 	.word	0x00000008
.L_1693:


//--------------------- .nv.info._ZN10layer_norm31ln_parallel_residual_bwd_kernelINS_13Kernel_traitsIf13__nv_bfloat16fS2_fjLj1024ELj1ELj4ELj1ELj16ENS_18Kernel_traits_baseILj1024EfS2_fS2_fjLj128EEEEELb1ELb0ELb0EEEvNS_9BwdParamsE --------------------------
	.section	.nv.info._ZN10layer_norm31ln_parallel_residual_bwd_kernelINS_13Kernel_traitsIf13__nv_bfloat16fS2_fjLj1024ELj1ELj4ELj1ELj16ENS_18Kernel_traits_baseILj1024EfS2_fS2_fjLj128EEEEELb1ELb0ELb0EEEvNS_9BwdParamsE,"",@"SHT_CUDA_INFO"
	.sectionflags	@""
	.align	4


	//----- nvinfo : EIATTR_CUDA_API_VERSION
	.align		4
        /*0000*/ 	.byte	0x04, 0x37
        /*0002*/ 	.short	(.L_1695 - .L_1694)
.L_1694:
        /*0004*/ 	.word	0x00000082


	//----- nvinfo : EIATTR_KPARAM_INFO
	.align		4
.L_1695:
        /*0008*/ 	.byte	0x04, 0x17
        /*000a*/ 	.short	(.L_1697 - .L_1696)
.L_1696:
        /*000c*/ 	.word	0x00000000
        /*0010*/ 	.short	0x0000
        /*0012*/ 	.short	0x0000
        /*0014*/ 	.byte	0x00, 0xf0, 0xa1, 0x04


	//----- nvinfo : EIATTR_SPARSE_MMA_MASK
	.align		4
.L_1697:
        /*0018*/ 	.byte	0x03, 0x50
        /*001a*/ 	.short	0x0000


	//----- nvinfo : EIATTR_MAXREG_COUNT
	.align		4
        /*001c*/ 	.byte	0x03, 0x1b
        /*001e*/ 	.short	0x00ff


	//----- nvinfo : EIATTR_NUM_BARRIERS
	.align		4
        /*0020*/ 	.byte	0x02, 0x4c
        /*0022*/ 	.byte	0x01
	.zero		1


	//----- nvinfo : EIATTR_ANNOTATIONS
	.align		4
        /*0024*/ 	.byte	0x04, 0x55
        /*0026*/ 	.short	(.L_1699 - .L_1698)


	//   ....[0]....
.L_1698:
        /* <DEDUP_REMOVED lines=127> */


	//----- nvinfo : EIATTR_MERCURY_ISA_VERSION
	.align		4
.L_1699:
        /*0800*/ 	.byte	0x03, 0x5f
        /*0802*/ 	.short	0x0101


	//----- nvinfo : EIATTR_COOP_GROUP_MASK_REGIDS
	.align		4
        /*0804*/ 	.byte	0x04, 0x29
        /*0806*/ 	.short	(.L_1701 - .L_1700)


	//   ....[0]....
.L_1700:
        /*0808*/ 	.word	0xffffffff


	//   ....[1]....
        /*080c*/ 	.word	0xffffffff


	//   ....[2]....
        /*0810*/ 	.word	0xffffffff


	//   ....[3]....
        /*0814*/ 	.word	0xffffffff


	//   ....[4]....
        /*0818*/ 	.word	0xffffffff


	//   ....[5]....
        /*081c*/ 	.word	0xffffffff


	//   ....[6]....
        /*0820*/ 	.word	0xffffffff


	//   ....[7]....
        /*0824*/ 	.word	0xffffffff


	//   ....[8]....
        /*0828*/ 	.word	0xffffffff


	//   ....[9]....
        /*082c*/ 	.word	0xffffffff


	//   ....[10]....
        /*0830*/ 	.word	0x05000090


	//   ....[11]....
        /*0834*/ 	.word	0x05000090


	//   ....[12]....
        /*0838*/ 	.word	0x05000090


	//   ....[13]....
        /*083c*/ 	.word	0x05000090


	//   ....[14]....
        /*0840*/ 	.word	0x05000090


	//   ....[15]....
        /*0844*/ 	.word	0x05000090


	//   ....[16]....
        /*0848*/ 	.word	0x05000090


	//   ....[17]....
        /*084c*/ 	.word	0x05000090


	//   ....[18]....
        /*0850*/ 	.word	0x05000090


	//   ....[19]....
        /*0854*/ 	.word	0x05000090


	//----- nvinfo : EIATTR_COOP_GROUP_INSTR_OFFSETS
	.align		4
.L_1701:
        /*0858*/ 	.byte	0x04, 0x28
        /*085a*/ 	.short	(.L_1703 - .L_1702)


	//   ....[0]....
.L_1702:
        /*085c*/ 	.word	0x00003b60


	//   ....[1]....
        /*0860*/ 	.word	0x00003b80


	//   ....[2]....
        /*0864*/ 	.word	0x00003ba0


	//   ....[3]....
        /*0868*/ 	.word	0x00003bc0


	//   ....[4]....
        /*086c*/ 	.word	0x00003be0


	//   ....[5]....
        /*0870*/ 	.word	0x00003c00


	//   ....[6]....
        /*0874*/ 	.word	0x00003c20


	//   ....[7]....
        /*0878*/ 	.word	0x00003c40


	//   ....[8]....
        /*087c*/ 	.word	0x00003c50


	//   ....[9]....
        /*0880*/ 	.word	0x00003c70


	//   ....[10]....
        /*0884*/ 	.word	0x0000e940


	//   ....[11]....
        /*0888*/ 	.word	0x0000e9e0


	//   ....[12]....
        /*088c*/ 	.word	0x0000ea60


	//   ....[13]....
        /*0890*/ 	.word	0x0000ead0


	//   ....[14]....
        /*0894*/ 	.word	0x0000eb50


	//   ....[15]....
        /*0898*/ 	.word	0x0000ebc0


	//   ....[16]....
        /*089c*/ 	.word	0x0000ec40


	//   ....[17]....
        /*08a0*/ 	.word	0x0000ecb0


	//   ....[18]....
        /*08a4*/ 	.word	0x0000ed30


	//   ....[19]....
        /*08a8*/ 	.word	0x0000ed80


	//----- nvinfo : EIATTR_VRC_CTA_INIT_COUNT
	.align		4
.L_1703:
        /*08ac*/ 	.byte	0x02, 0x4a
	.zero		1
	.zero		1


	//----- nvinfo : EIATTR_EXIT_INSTR_OFFSETS
	.align		4
        /*08b0*/ 	.byte	0x04, 0x1c
        /*08b2*/ 	.short	(.L_1705 - .L_1704)


	//   ....[0]....
.L_1704:
        /*08b4*/ 	.word	0x0000e880


	//   ....[1]....
        /*08b8*/ 	.word	0x0000e8d0


	//----- nvinfo : EIATTR_MAX_THREADS
	.align		4
.L_1705:
        /*08bc*/ 	.byte	0x04, 0x05
        /*08be*/ 	.short	(.L_1707 - .L_1706)
.L_1706:
        /*08c0*/ 	.word	0x00000080
        /*08c4*/ 	.word	0x00000001
        /*08c8*/ 	.word	0x00000001


	//----- nvinfo : EIATTR_CRS_STACK_SIZE
	.align		4
.L_1707:
        /*08cc*/ 	.byte	0x04, 0x1e
        /*08ce*/ 	.short	(.L_1709 - .L_1708)
.L_1708:
        /*08d0*/ 	.word	0x00000000


	//----- nvinfo : EIATTR_CBANK_PARAM_SIZE
	.align		4
.L_1709:
        /*08d4*/ 	.byte	0x03, 0x19
        /*08d6*/ 	.short	0x0128


	//----- nvinfo : EIATTR_PARAM_CBANK
	.align		4
        /*08d8*/ 	.byte	0x04, 0x0a
        /*08da*/ 	.short	(.L_1711 - .L_1710)
	.align		4
.L_1710:
        /*08dc*/ 	.word	index@(.nv.constant0._ZN10layer_norm31ln_parallel_residual_bwd_kernelINS_13Kernel_traitsIf13__nv_bfloat16fS2_fjLj1024ELj1ELj4ELj1ELj16ENS_18Kernel_traits_baseILj1024EfS2_fS2_fjLj128EEEEELb1ELb0ELb0EEEvNS_9BwdParamsE)
        /*08e0*/ 	.short	0x0380
        /*08e2*/ 	.short	0x0128


	//----- nvinfo : EIATTR_SW_WAR
	.align		4
.L_1711:
        /*08e4*/ 	.byte	0x04, 0x36
        /*08e6*/ 	.short	(.L_1713 - .L_1712)
.L_1712:
        /*08e8*/ 	.word	0x00000008
.L_1713:


//--------------------- .nv.info._ZN10layer_norm31ln_parallel_residual_bwd_kernelINS_13Kernel_traitsIf13__nv_bfloat16fS2_fjLj1024ELj1ELj4ELj1ELj16ENS_18Kernel_traits_baseILj1024EfS2_fS2_fjLj128EEEEELb1ELb0ELb1EEEvNS_9BwdParamsE --------------------------
	.section	.nv.info._ZN10layer_norm31ln_parallel_residual_bwd_kernelINS_13Kernel_traitsIf13__nv_bfloat16fS2_fjLj1024ELj1ELj4ELj1ELj16ENS_18Kernel_traits_baseILj1024EfS2_fS2_fjLj128EEEEELb1ELb0ELb1EEEvNS_9BwdParamsE,"",@"SHT_CUDA_INFO"
	.sectionflags	@""
	.align	4


	//----- nvinfo : EIATTR_CUDA_API_VERSION
	.align		4
        /*0000*/ 	.byte	0x04, 0x37
        /*0002*/ 	.short	(.L_1715 - .L_1714)
.L_1714:
        /*0004*/ 	.word	0x00000082


	//----- nvinfo : EIATTR_KPARAM_INFO
	.align		4
.L_1715:
        /*0008*/ 	.byte	0x04, 0x17
        /*000a*/ 	.short	(.L_1717 - .L_1716)
.L_1716:
        /*000c*/ 	.word	0x00000000
        /*0010*/ 	.short	0x0000
        /*0012*/ 	.short	0x0000
        /*0014*/ 	.byte	0x00, 0xf0, 0xa1, 0x04


	//----- nvinfo : EIATTR_SPARSE_MMA_MASK
	.align		4
.L_1717:
        /*0018*/ 	.byte	0x03, 0x50
        /*001a*/ 	.short	0x0000


	//----- nvinfo : EIATTR_MAXREG_COUNT
	.align		4
        /*001c*/ 	.byte	0x03, 0x1b
        /*001e*/ 	.short	0x00ff


	//----- nvinfo : EIATTR_NUM_BARRIERS
	.align		4
        /*0020*/ 	.byte	0x02, 0x4c
        /*0022*/ 	.byte	0x01
	.zero		1


	//----- nvinfo : EIATTR_ANNOTATIONS
	.align		4
        /*0024*/ 	.byte	0x04, 0x55
        /*0026*/ 	.short	(.L_1719 - .L_1718)


	//   ....[0]....
.L_1718:
        /* <DEDUP_REMOVED lines=165> */


	//----- nvinfo : EIATTR_MERCURY_ISA_VERSION
	.align		4
.L_1719:
        /*0a68*/ 	.byte	0x03, 0x5f
        /*0a6a*/ 	.short	0x0101


	//----- nvinfo : EIATTR_COOP_GROUP_MASK_REGIDS
	.align		4
        /*0a6c*/ 	.byte	0x04, 0x29
        /*0a6e*/ 	.short	(.L_1721 - .L_1720)


	//   ....[0]....
.L_1720:
        /*0a70*/ 	.word	0xffffffff


	//   ....[1]....
        /*0a74*/ 	.word	0xffffffff


	//   ....[2]....
        /*0a78*/ 	.word	0xffffffff


	//   ....[3]....
        /*0a7c*/ 	.word	0xffffffff


	//   ....[4]....
        /*0a80*/ 	.word	0xffffffff


	//   ....[5]....
        /*0a84*/ 	.word	0xffffffff


	//   ....[6]....
        /*0a88*/ 	.word	0xffffffff


	//   ....[7]....
        /*0a8c*/ 	.word	0xffffffff


	//   ....[8]....
        /*0a90*/ 	.word	0xffffffff


	//   ....[9]....
        /*0a94*/ 	.word	0xffffffff


	//   ....[10]....
        /*0a98*/ 	.word	0x050000ec


	//   ....[11]....
        /*0a9c*/ 	.word	0x050000ec


	//   ....[12]....
        /*0aa0*/ 	.word	0x050000ec


	//   ....[13]....
        /*0aa4*/ 	.word	0x050000ec


	//   ....[14]....
        /*0aa8*/ 	.word	0x050000ec


	//   ....[15]....
        /*0aac*/ 	.word	0x050000ec


	//   ....[16]....
        /*0ab0*/ 	.word	0x050000ec


	//   ....[17]....
        /*0ab4*/ 	.word	0x050000ec


	//   ....[18]....
        /*0ab8*/ 	.word	0x050000ec


	//   ....[19]....
        /*0abc*/ 	.word	0x050000ec


	//----- nvinfo : EIATTR_COOP_GROUP_INSTR_OFFSETS
	.align		4
.L_1721:
        /*0ac0*/ 	.byte	0x04, 0x28
        /*0ac2*/ 	.short	(.L_1723 - .L_1722)


	//   ....[0]....
.L_1722:
        /*0ac4*/ 	.word	0x00003770


	//   ....[1]....
        /*0ac8*/ 	.word	0x00003810


	//   ....[2]....
        /*0acc*/ 	.word	0x00003830


	//   ....[3]....
        /*0ad0*/ 	.word	0x00003850


	//   ....[4]....
        /*0ad4*/ 	.word	0x00003870


	//   ....[5]....
        /*0ad8*/ 	.word	0x00003890


	//   ....[6]....
        /*0adc*/ 	.word	0x000038b0


	//   ....[7]....
        /*0ae0*/ 	.word	0x000038d0


	//   ....[8]....
        /*0ae4*/ 	.word	0x000038e0


	//   ....[9]....
        /*0ae8*/ 	.word	0x00003910


	//   ....[10]....
        /*0aec*/ 	.word	0x0000ded0


	//   ....[11]....
        /*0af0*/ 	.word	0x0000df80


	//   ....[12]....
        /*0af4*/ 	.word	0x0000dfe0


	//   ....[13]....
        /*0af8*/ 	.word	0x0000e030


	//   ....[14]....
        /*0afc*/ 	.word	0x0000e090


	//   ....[15]....
        /*0b00*/ 	.word	0x0000e0e0


	//   ....[16]....
        /*0b04*/ 	.word	0x0000e140


	//   ....[17]....
        /*0b08*/ 	.word	0x0000e190


	//   ....[18]....
        /*0b0c*/ 	.word	0x0000e1f0


	//   ....[19]....
        /*0b10*/ 	.word	0x0000e240


	//----- nvinfo : EIATTR_VRC_CTA_INIT_COUNT
	.align		4
.L_1723:
        /*0b14*/ 	.byte	0x02, 0x4a
	.zero		1
	.zero		1


	//----- nvinfo : EIATTR_EXIT_INSTR_OFFSETS
	.align		4
        /*0b18*/ 	.byte	0x04, 0x1c
        /*0b1a*/ 	.short	(.L_1725 - .L_1724)


	//   ....[0]....
.L_1724:
        /*0b1c*/ 	.word	0x0000de60


	//----- nvinfo : EIATTR_MAX_THREADS
	.align		4
.L_1725:
        /*0b20*/ 	.byte	0x04, 0x05
        /*0b22*/ 	.short	(.L_1727 - .L_1726)
.L_1726:
        /*0b24*/ 	.word	0x00000080
        /*0b28*/ 	.word	0x00000001
        /*0b2c*/ 	.word	0x00000001


	//----- nvinfo : EIATTR_CRS_STACK_SIZE
	.align		4
.L_1727:
        /*0b30*/ 	.byte	0x04, 0x1e
        /*0b32*/ 	.short	(.L_1729 - .L_1728)
.L_1728:
        /*0b34*/ 	.word	0x00000000


	//----- nvinfo : EIATTR_CBANK_PARAM_SIZE
	.align		4
.L_1729:
        /*0b38*/ 	.byte	0x03, 0x19
        /*0b3a*/ 	.short	0x0128


	//----- nvinfo : EIATTR_PARAM_CBANK
	.align		4
        /*0b3c*/ 	.byte	0x04, 0x0a
        /*0b3e*/ 	.short	(.L_1731 - .L_1730)
	.align		4
.L_1730:
        /*0b40*/ 	.word	index@(.nv.constant0._ZN10layer_norm31ln_parallel_residual_bwd_kernelINS_13Kernel_traitsIf13__nv_bfloat16fS2_fjLj1024ELj1ELj4ELj1ELj16ENS_18Kernel_traits_baseILj1024EfS2_fS2_fjLj128EEEEELb1ELb0ELb1EEEvNS_9BwdParamsE)
        /*0b44*/ 	.short	0x0380
        /*0b46*/ 	.short	0x0128


	//----- nvinfo : EIATTR_SW_WAR
	.align		4
.L_1731:
        /*0b48*/ 	.byte	0x04, 0x36
        /*0b4a*/ 	.short	(.L_1733 - .L_1732)
.L_1732:
        /*0b4c*/ 	.word	0x00000008
.L_1733:


//--------------------- .nv.info._ZN10layer_norm22ln_bwd_finalize_kernelINS_22Kernel_traits_finalizeILj1024Ef13__nv_bfloat16fS2_fjLb0ELj1024ELj4ENS_18Kernel_traits_baseILj1024EfS2_fS2_fjLj1024EEEEELb0ELb0EEEvNS_9BwdParamsE --------------------------
	.section	.nv.info._ZN10layer_norm22ln_bwd_finalize_kernelINS_22Kernel_traits_finalizeILj1024Ef13__nv_bfloat16fS2_fjLb0ELj1024ELj4ENS_18Kernel_traits_baseILj1024EfS2_fS2_fjLj1024EEEEELb0ELb0EEEvNS_9BwdParamsE,"",@"SHT_CUDA_INFO"
	.sectionflags	@""
	.align	4


	//----- nvinfo : EIATTR_CUDA_API_VERSION
	.align		4
        /*0000*/ 	.byte	0x04, 0x37
        /*0002*/ 	.short	(.L_1735 - .L_1734)
.L_1734:
        /*0004*/ 	.word	0x00000082


	//----- nvinfo : EIATTR_KPARAM_INFO
	.align		4
.L_1735:
        /*0008*/ 	.byte	0x04, 0x17
        /*000a*/ 	.short	(.L_1737 - .L_1736)
.L_1736:
        /*000c*/ 	.word	0x00000000
        /*0010*/ 	.short	0x0000
        /*0012*/ 	.short	0x0000
        /*0014*/ 	.byte	0x00, 0xf0, 0xa1, 0x04


	//----- nvinfo : EIATTR_SPARSE_MMA_MASK
	.align		4
.L_1737:
        /*0018*/ 	.byte	0x03, 0x50
        /*001a*/ 	.short	0x0000


	//----- nvinfo : EIATTR_MAXREG_COUNT
	.align		4
        /*001c*/ 	.byte	0x03, 0x1b
        /*001e*/ 	.short	0x0040


	//----- nvinfo : EIATTR_NUM_BARRIERS
	.align		4
        /*0020*/ 	.byte	0x02, 0x4c
        /*0022*/ 	.byte	0x01
	.zero		1


	//----- nvinfo : EIATTR_MERCURY_ISA_VERSION
	.align		4
        /*0024*/ 	.byte	0x03, 0x5f
        /*0026*/ 	.short	0x0101


	//----- nvinfo : EIATTR_COOP_GROUP_MASK_REGIDS
	.align		4
        /*0028*/ 	.byte	0x04, 0x29
        /*002a*/ 	.short	(.L_1739 - .L_1738)


	//   ....[0]....
.L_1738:
        /*002c*/ 	.word	0xffffffff


	//   ....[1]....
        /*0030*/ 	.word	0xffffffff


	//   ....[2]....
        /*0034*/ 	.word	0xffffffff


	//   ....[3]....
        /*0038*/ 	.word	0xffffffff


	//   ....[4]....
        /*003c*/ 	.word	0xffffffff


	//   ....[5]....
        /*0040*/ 	.word	0xffffffff


	//   ....[6]....
        /*0044*/ 	.word	0xffffffff


	//   ....[7]....
        /*0048*/ 	.word	0xffffffff


	//   ....[8]....
        /*004c*/ 	.word	0xffffffff


	//   ....[9]....
        /*0050*/ 	.word	0xffffffff


	//----- nvinfo : EIATTR_COOP_GROUP_INSTR_OFFSETS
	.align		4
.L_1739:
        /*0054*/ 	.byte	0x04, 0x28
        /*0056*/ 	.short	(.L_1741 - .L_1740)


	//   ....[0]....
.L_1740:
        /*0058*/ 	.word	0x00001550


	//   ....[1]....
        /*005c*/ 	.word	0x00001560


	//   ....[2]....
        /*0060*/ 	.word	0x00001590


	//   ....[3]....
        /*0064*/ 	.word	0x000015a0


	//   ....[4]....
        /*0068*/ 	.word	0x000015d0


	//   ....[5]....
        /*006c*/ 	.word	0x000015e0


	//   ....[6]....
        /*0070*/ 	.word	0x00001610


	//   ....[7]....
        /*0074*/ 	.word	0x00001630


	//   ....[8]....
        /*0078*/ 	.word	0x00001680


	//   ....[9]....
        /*007c*/ 	.word	0x00001690


	//----- nvinfo : EIATTR_VRC_CTA_INIT_COUNT
	.align		4
.L_1741:
        /*0080*/ 	.byte	0x02, 0x4a
	.zero		1
	.zero		1


	//----- nvinfo : EIATTR_EXIT_INSTR_OFFSETS
	.align		4
        /*0084*/ 	.byte	0x04, 0x1c
        /*0086*/ 	.short	(.L_1743 - .L_1742)


	//   ....[0]....
.L_1742:
        /*0088*/ 	.word	0x00000060


	//   ....[1]....
        /*008c*/ 	.word	0x000016f0


	//   ....[2]....
        /*0090*/ 	.word	0x00001720


	//   ....[3]....
        /*0094*/ 	.word	0x000017c0


	//----- nvinfo : EIATTR_MAX_THREADS
	.align		4
.L_1743:
        /*0098*/ 	.byte	0x04, 0x05
        /*009a*/ 	.short	(.L_1745 - .L_1744)
.L_1744:
        /*009c*/ 	.word	0x00000400
        /*00a0*/ 	.word	0x00000001
        /*00a4*/ 	.word	0x00000001


	//----- nvinfo : EIATTR_CRS_STACK_SIZE
	.align		4
.L_1745:
        /*00a8*/ 	.byte	0x04, 0x1e
        /*00aa*/ 	.short	(.L_1747 - .L_1746)
.L_1746:
        /*00ac*/ 	.word	0x00000000


	//----- nvinfo : EIATTR_CBANK_PARAM_SIZE
	.align		4
.L_1747:
        /*00b0*/ 	.byte	0x03, 0x19
        /*00b2*/ 	.short	0x0128


	//----- nvinfo : EIATTR_PARAM_CBANK
	.align		4
        /*00b4*/ 	.byte	0x04, 0x0a
        /*00b6*/ 	.short	(.L_1749 - .L_1748)
	.align		4
.L_1748:
        /*00b8*/ 	.word	index@(.nv.constant0._ZN10layer_norm22ln_bwd_finalize_kernelINS_22Kernel_traits_finalizeILj1024Ef13__nv_bfloat16fS2_fjLb0ELj1024ELj4ENS_18Kernel_traits_baseILj1024EfS2_fS2_fjLj1024EEEEELb0ELb0EEEvNS_9BwdParamsE)
        /*00bc*/ 	.short	0x0380
        /*00be*/ 	.short	0x0128


	//----- nvinfo : EIATTR_SW_WAR
	.align		4
.L_1749:
        /*00c0*/ 	.byte	0x04, 0x36
        /*00c2*/ 	.short	(.L_1751 - .L_1750)
.L_1750:
        /*00c4*/ 	.word	0x00000008
.L_1751:


//--------------------- .nv.info._ZN10layer_norm40ln_parallel_residual_bwd_finalize_kernelINS_22Kernel_traits_finalizeILj1024Ef13__nv_bfloat16fS2_fjLb0ELj1024ELj4ENS_18Kernel_traits_baseILj1024EfS2_fS2_fjLj1024EEEEELb0EEEvNS_9BwdParamsE --------------------------
	.section	.nv.info._ZN10layer_norm40ln_parallel_residual_bwd_finalize_kernelINS_22Kernel_traits_finalizeILj1024Ef13__nv_bfloat16fS2_fjLb0ELj1024ELj4ENS_18Kernel_traits_baseILj1024EfS2_fS2_fjLj1024EEEEELb0EEEvNS_9BwdParamsE,"",@"SHT_CUDA_INFO"
	.sectionflags	@""
	.align	4


	//----- nvinfo : EIATTR_CUDA_API_VERSION
	.align		4
        /*0000*/ 	.byte	0x04, 0x37
        /*0002*/ 	.short	(.L_1753 - .L_1752)
.L_1752:
        /*0004*/ 	.word	0x00000082


	//----- nvinfo : EIATTR_KPARAM_INFO
	.align		4
.L_1753:
        /*0008*/ 	.byte	0x04, 0x17
        /*000a*/ 	.short	(.L_1755 - .L_1754)
.L_1754:
        /*000c*/ 	.word	0x00000000
        /*0010*/ 	.short	0x0000
        /*0012*/ 	.short	0x0000
        /*0014*/ 	.byte	0x00, 0xf0, 0xa1, 0x04


	//----- nvinfo : EIATTR_SPARSE_MMA_MASK
	.align		4
.L_1755:
        /*0018*/ 	.byte	0x03, 0x50
        /*001a*/ 	.short	0x0000


	//----- nvinfo : EIATTR_MAXREG_COUNT
	.align		4
        /*001c*/ 	.byte	0x03, 0x1b
        /*001e*/ 	.short	0x0040


	//----- nvinfo : EIATTR_NUM_BARRIERS
	.align		4
        /*0020*/ 	.byte	0x02, 0x4c
        /*0022*/ 	.byte	0x01
	.zero		1


	//----- nvinfo : EIATTR_MERCURY_ISA_VERSION
	.align		4
        /*0024*/ 	.byte	0x03, 0x5f
        /*0026*/ 	.short	0x0101


	//----- nvinfo : EIATTR_COOP_GROUP_MASK_REGIDS
	.align		4
        /*0028*/ 	.byte	0x04, 0x29
        /*002a*/ 	.short	(.L_1757 - .L_1756)


	//   ....[0]....
.L_1756:
        /*002c*/ 	.word	0xffffffff


	//   ....[1]....
        /*0030*/ 	.word	0xffffffff


	//   ....[2]....
        /*0034*/ 	.word	0xffffffff


	//   ....[3]....
        /*0038*/ 	.word	0xffffffff


	//   ....[4]....
        /*003c*/ 	.word	0xffffffff


	//   ....[5]....
        /*0040*/ 	.word	0xffffffff


	//   ....[6]....
        /*0044*/ 	.word	0xffffffff


	//   ....[7]....
        /*0048*/ 	.word	0xffffffff


	//   ....[8]....
        /*004c*/ 	.word	0xffffffff


	//   ....[9]....
        /*0050*/ 	.word	0xffffffff


	//   ....[10]....
        /*0054*/ 	.word	0xffffffff


	//   ....[11]....
        /*0058*/ 	.word	0xffffffff


	//   ....[12]....
        /*005c*/ 	.word	0xffffffff


	//   ....[13]....
        /*0060*/ 	.word	0xffffffff


	//   ....[14]....
        /*0064*/ 	.word	0xffffffff


	//   ....[15]....
        /*0068*/ 	.word	0xffffffff


	//   ....[16]....
        /*006c*/ 	.word	0xffffffff


	//   ....[17]....
        /*0070*/ 	.word	0xffffffff


	//   ....[18]....
        /*0074*/ 	.word	0xffffffff


	//   ....[19]....
        /*0078*/ 	.word	0xffffffff


	//----- nvinfo : EIATTR_COOP_GROUP_INSTR_OFFSETS
	.align		4
.L_1757:
        /*007c*/ 	.byte	0x04, 0x28
        /*007e*/ 	.short	(.L_1759 - .L_1758)


	//   ....[0]....
.L_1758:
        /*0080*/ 	.word	0x000013a0


	//   ....[1]....
        /*0084*/ 	.word	0x000013b0


	//   ....[2]....
        /*0088*/ 	.word	0x000013c0


	//   ....[3]....
        /*008c*/ 	.word	0x000013d0


	//   ....[4]....
        /*0090*/ 	.word	0x00001410


	//   ....[5]....
        /*0094*/ 	.word	0x00001430


	//   ....[6]....
        /*0098*/ 	.word	0x00001440


	//   ....[7]....
        /*009c*/ 	.word	0x00001450


	//   ....[8]....
        /*00a0*/ 	.word	0x00001480


	//   ....[9]....
        /*00a4*/ 	.word	0x000014b0


	//   ....[10]....
        /*00a8*/ 	.word	0x000014e0


	//   ....[11]....
        /*00ac*/ 	.word	0x000014f0


	//   ....[12]....
        /*00b0*/ 	.word	0x00001520


	//   ....[13]....
        /*00b4*/ 	.word	0x00001540


	//   ....[14]....
        /*00b8*/ 	.word	0x00001560


	//   ....[15]....
        /*00bc*/ 	.word	0x00001570


	//   ....[16]....
        /*00c0*/ 	.word	0x000015b0


	//   ....[17]....
        /*00c4*/ 	.word	0x000015e0


	//   ....[18]....
        /*00c8*/ 	.word	0x00001600


	//   ....[19]....
        /*00cc*/ 	.word	0x00001610


	//----- nvinfo : EIATTR_VRC_CTA_INIT_COUNT
	.align		4
.L_1759:
        /*00d0*/ 	.byte	0x02, 0x4a
	.zero		1
	.zero		1


	//----- nvinfo : EIATTR_EXIT_INSTR_OFFSETS
	.align		4
        /*00d4*/ 	.byte	0x04, 0x1c
        /*00d6*/ 	.short	(.L_1761 - .L_1760)


	//   ....[0]....
.L_1760:
        /*00d8*/ 	.word	0x00000060


	//   ....[1]....
        /*00dc*/ 	.word	0x000016c0


	//   ....[2]....
        /*00e0*/ 	.word	0x000016f0


	//   ....[3]....
        /*00e4*/ 	.word	0x00001810


	//----- nvinfo : EIATTR_MAX_THREADS
	.align		4
.L_1761:
        /*00e8*/ 	.byte	0x04, 0x05
        /*00ea*/ 	.short	(.L_1763 - .L_1762)
.L_1762:
        /*00ec*/ 	.word	0x00000400
        /*00f0*/ 	.word	0x00000001
        /*00f4*/ 	.word	0x00000001


	//----- nvinfo : EIATTR_CRS_STACK_SIZE
	.align		4
.L_1763:
        /*00f8*/ 	.byte	0x04, 0x1e
        /*00fa*/ 	.short	(.L_1765 - .L_1764)
.L_1764:
        /*00fc*/ 	.word	0x00000000


	//----- nvinfo : EIATTR_CBANK_PARAM_SIZE
	.align		4
.L_1765:
        /*0100*/ 	.byte	0x03, 0x19
        /*0102*/ 	.short	0x0128


	//----- nvinfo : EIATTR_PARAM_CBANK
	.align		4
        /*0104*/ 	.byte	0x04, 0x0a
        /*0106*/ 	.short	(.L_1767 - .L_1766)
	.align		4
.L_1766:
        /*0108*/ 	.word	index@(.nv.constant0._ZN10layer_norm40ln_parallel_residual_bwd_finalize_kernelINS_22Kernel_traits_finalizeILj1024Ef13__nv_bfloat16fS2_fjLb0ELj1024ELj4ENS_18Kernel_traits_baseILj1024EfS2_fS2_fjLj1024EEEEELb0EEEvNS_9BwdParamsE)
        /*010c*/ 	.short	0x0380
        /*010e*/ 	.short	0x0128


	//----- nvinfo : EIATTR_SW_WAR
	.align		4
.L_1767:
        /*0110*/ 	.byte	0x04, 0x36
        /*0112*/ 	.short	(.L_1769 - .L_1768)
.L_1768:
        /*0114*/ 	.word	0x00000008
.L_1769:


//--------------------- .nv.info._ZN10layer_norm31ln_parallel_residual_bwd_kernelINS_13Kernel_traitsIf13__nv_bfloat16fS2_fjLj1024ELj1ELj4ELj1ELj16ENS_18Kernel_traits_baseILj1024EfS2_fS2_fjLj128EEEEELb1ELb1ELb0EEEvNS_9BwdParamsE --------------------------
	.section	.nv.info._ZN10layer_norm31ln_parallel_residual_bwd_kernelINS_13Kernel_traitsIf13__nv_bfloat16fS2_fjLj1024ELj1ELj4ELj1ELj16ENS_18Kernel_traits_baseILj1024EfS2_fS2_fjLj128EEEEELb1ELb1ELb0EEEvNS_9BwdParamsE,"",@"SHT_CUDA_INFO"
	.sectionflags	@""
	.align	4


	//----- nvinfo : EIATTR_CUDA_API_VERSION
	.align		4
        /*0000*/ 	.byte	0x04, 0x37
        /*0002*/ 	.short	(.L_1771 - .L_1770)
.L_1770:
        /*0004*/ 	.word	0x00000082


	//----- nvinfo : EIATTR_KPARAM_INFO
	.align		4
.L_1771:
        /*0008*/ 	.byte	0x04, 0x17
        /*000a*/ 	.short	(.L_1773 - .L_1772)
.L_1772:
        /*000c*/ 	.word	0x00000000
        /*0010*/ 	.short	0x0000
        /*0012*/ 	.short	0x0000
        /*0014*/ 	.byte	0x00, 0xf0, 0xa1, 0x04


	//----- nvinfo : EIATTR_SPARSE_MMA_MASK
	.align		4
.L_1773:
        /*0018*/ 	.byte	0x03, 0x50
        /*001a*/ 	.short	0x0000


	//----- nvinfo : EIATTR_MAXREG_COUNT
	.align		4
        /*001c*/ 	.byte	0x03, 0x1b
        /*001e*/ 	.short	0x00ff


	//----- nvinfo : EIATTR_NUM_BARRIERS
	.align		4
        /*0020*/ 	.byte	0x02, 0x4c
        /*0022*/ 	.byte	0x01
	.zero		1


	//----- nvinfo : EIATTR_MERCURY_ISA_VERSION
	.align		4
        /*0024*/ 	.byte	0x03, 0x5f
        /*0026*/ 	.short	0x0101


	//----- nvinfo : EIATTR_COOP_GROUP_MASK_REGIDS
	.align		4
        /*0028*/ 	.byte	0x04, 0x29
        /*002a*/ 	.short	(.L_1775 - .L_1774)


	//   ....[0]....
.L_1774:
        /*002c*/ 	.word	0xffffffff


	//   ....[1]....
        /*0030*/ 	.word	0xffffffff


	//   ....[2]....
        /*0034*/ 	.word	0xffffffff


	//   ....[3]....
        /*0038*/ 	.word	0xffffffff


	//   ....[4]....
        /*003c*/ 	.word	0xffffffff


	//   ....[5]....
        /*0040*/ 	.word	0xffffffff


	//   ....[6]....
        /*0044*/ 	.word	0xffffffff


	//   ....[7]....
        /*0048*/ 	.word	0xffffffff


	//   ....[8]....
        /*004c*/ 	.word	0xffffffff


	//   ....[9]....
        /*0050*/ 	.word	0xffffffff


	//   ....[10]....
        /*0054*/ 	.word	0x050000b0


	//   ....[11]....
        /*0058*/ 	.word	0x050000b0


	//   ....[12]....
        /*005c*/ 	.word	0x050000b0


	//   ....[13]....
        /*0060*/ 	.word	0x050000b0


	//   ....[14]....
        /*0064*/ 	.word	0x050000b0


	//   ....[15]....
        /*0068*/ 	.word	0x050000b0


	//   ....[16]....
        /*006c*/ 	.word	0x050000b0


	//   ....[17]....
        /*0070*/ 	.word	0x050000b0


	//   ....[18]....
        /*0074*/ 	.word	0x050000b0


	//   ....[19]....
        /*0078*/ 	.word	0x050000b0


	//----- nvinfo : EIATTR_COOP_GROUP_INSTR_OFFSETS
	.align		4
.L_1775:
        /*007c*/ 	.byte	0x04, 0x28
        /*007e*/ 	.short	(.L_1777 - .L_1776)


	//   ....[0]....
.L_1776:
        /*0080*/ 	.word	0x00001fe0


	//   ....[1]....
        /*0084*/ 	.word	0x00001ff0


	//   ....[2]....
        /*0088*/ 	.word	0x00002020


	//   ....[3]....
        /*008c*/ 	.word	0x00002030


	//   ....[4]....
        /*0090*/ 	.word	0x00002060


	//   ....[5]....
        /*0094*/ 	.word	0x00002070


	//   ....[6]....
        /*0098*/ 	.word	0x000020a0


	//   ....[7]....
        /*009c*/ 	.word	0x000020b0


	//   ....[8]....
        /*00a0*/ 	.word	0x000020e0


	//   ....[9]....
        /*00a4*/ 	.word	0x000020f0


	//   ....[10]....
        /*00a8*/ 	.word	0x0000bcf0


	//   ....[11]....
        /*00ac*/ 	.word	0x0000bd90


	//   ....[12]....
        /*00b0*/ 	.word	0x0000bdf0


	//   ....[13]....
        /*00b4*/ 	.word	0x0000be50


	//   ....[14]....
        /*00b8*/ 	.word	0x0000bec0


	//   ....[15]....
        /*00bc*/ 	.word	0x0000bf20


	//   ....[16]....
        /*00c0*/ 	.word	0x0000bf90


	//   ....[17]....
        /*00c4*/ 	.word	0x0000bff0


	//   ....[18]....
        /*00c8*/ 	.word	0x0000c060


	//   ....[19]....
        /*00cc*/ 	.word	0x0000c0c0


	//----- nvinfo : EIATTR_VRC_CTA_INIT_COUNT
	.align		4
.L_1777:
        /*00d0*/ 	.byte	0x02, 0x4a
	.zero		1
	.zero		1


	//----- nvinfo : EIATTR_EXIT_INSTR_OFFSETS
	.align		4
        /*00d4*/ 	.byte	0x04, 0x1c
        /*00d6*/ 	.short	(.L_1779 - .L_1778)


	//   ....[0]....
.L_1778:
        /*00d8*/ 	.word	0x0000bc60


	//   ....[1]....
        /*00dc*/ 	.word	0x0000bc90


	//----- nvinfo : EIATTR_MAX_THREADS
	.align		4
.L_1779:
        /*00e0*/ 	.byte	0x04, 0x05
        /*00e2*/ 	.short	(.L_1781 - .L_1780)
.L_1780:
        /*00e4*/ 	.word	0x00000080
        /*00e8*/ 	.word	0x00000001
        /*00ec*/ 	.word	0x00000001


	//----- nvinfo : EIATTR_CRS_STACK_SIZE
	.align		4
.L_1781:
        /*00f0*/ 	.byte	0x04, 0x1e
        /*00f2*/ 	.short	(.L_1783 - .L_1782)
.L_1782:
        /*00f4*/ 	.word	0x00000000


	//----- nvinfo : EIATTR_CBANK_PARAM_SIZE
	.align		4
.L_1783:
        /*00f8*/ 	.byte	0x03, 0x19
        /*00fa*/ 	.short	0x0128


	//----- nvinfo : EIATTR_PARAM_CBANK
	.align		4
        /*00fc*/ 	.byte	0x04, 0x0a
        /*00fe*/ 	.short	(.L_1785 - .L_1784)
	.align		4
.L_1784:
        /*0100*/ 	.word	index@(.nv.constant0._ZN10layer_norm31ln_parallel_residual_bwd_kernelINS_13Kernel_traitsIf13__nv_bfloat16fS2_fjLj1024ELj1ELj4ELj1ELj16ENS_18Kernel_traits_baseILj1024EfS2_fS2_fjLj128EEEEELb1ELb1ELb0EEEvNS_9BwdParamsE)
        /*0104*/ 	.short	0x0380
        /*0106*/ 	.short	0x0128


	//----- nvinfo : EIATTR_SW_WAR
	.align		4
.L_1785:
        /*0108*/ 	.byte	0x04, 0x36
        /*010a*/ 	.short	(.L_1787 - .L_1786)
.L_1786:
        /*010c*/ 	.word	0x00000008
.L_1787:


//--------------------- .nv.info._ZN10layer_norm22ln_bwd_finalize_kernelINS_22Kernel_traits_finalizeILj1024Ef13__nv_bfloat16fS2_fjLb0ELj1024ELj4ENS_18Kernel_traits_baseILj1024EfS2_fS2_fjLj1024EEEEELb0ELb1EEEvNS_9BwdParamsE --------------------------
	.section	.nv.info._ZN10layer_norm22ln_bwd_finalize_kernelINS_22Kernel_traits_finalizeILj1024Ef13__nv_bfloat16fS2_fjLb0ELj1024ELj4ENS_18Kernel_traits_baseILj1024EfS2_fS2_fjLj1024EEEEELb0ELb1EEEvNS_9BwdParamsE,"",@"SHT_CUDA_INFO"
	.sectionflags	@""
	.align	4


	//----- nvinfo : EIATTR_CUDA_API_VERSION
	.align		4
        /*0000*/ 	.byte	0x04, 0x37
        /*0002*/ 	.short	(.L_1789 - .L_1788)
.L_1788:
        /*0004*/ 	.word	0x00000082


	//----- nvinfo : EIATTR_KPARAM_INFO
	.align		4
.L_1789:
        /*0008*/ 	.byte	0x04, 0x17
        /*000a*/ 	.short	(.L_1791 - .L_1790)
.L_1790:
        /*000c*/ 	.word	0x00000000
        /*0010*/ 	.short	0x0000
        /*0012*/ 	.short	0x0000
        /*0014*/ 	.byte	0x00, 0xf0, 0xa1, 0x04


	//----- nvinfo : EIATTR_SPARSE_MMA_MASK
	.align		4
.L_1791:
        /*0018*/ 	.byte	0x03, 0x50
        /*001a*/ 	.short	0x0000


	//----- nvinfo : EIATTR_MAXREG_COUNT
	.align		4
        /*001c*/ 	.byte	0x03, 0x1b
        /*001e*/ 	.short	0x0040


	//----- nvinfo : EIATTR_NUM_BARRIERS
	.align		4
        /*0020*/ 	.byte	0x02, 0x4c
        /*0022*/ 	.byte	0x01
	.zero		1


	//----- nvinfo : EIATTR_MERCURY_ISA_VERSION
	.align		4
        /*0024*/ 	.byte	0x03, 0x5f
        /*0026*/ 	.short	0x0101


	//----- nvinfo : EIATTR_COOP_GROUP_MASK_REGIDS
	.align		4
        /*0028*/ 	.byte	0x04, 0x29
        /*002a*/ 	.short	(.L_1793 - .L_1792)


	//   ....[0]....
.L_1792:
        /*002c*/ 	.word	0xffffffff


	//   ....[1]....
        /*0030*/ 	.word	0xffffffff


	//   ....[2]....
        /*0034*/ 	.word	0xffffffff


	//   ....[3]....
        /*0038*/ 	.word	0xffffffff


	//   ....[4]....
        /*003c*/ 	.word	0xffffffff


	//   ....[5]....
        /*0040*/ 	.word	0xffffffff


	//   ....[6]....
        /*0044*/ 	.word	0xffffffff


	//   ....[7]....
        /*0048*/ 	.word	0xffffffff


	//   ....[8]....
        /*004c*/ 	.word	0xffffffff


	//   ....[9]....
        /*0050*/ 	.word	0xffffffff


	//----- nvinfo : EIATTR_COOP_GROUP_INSTR_OFFSETS
	.align		4
.L_1793:
        /*0054*/ 	.byte	0x04, 0x28
        /*0056*/ 	.short	(.L_1795 - .L_1794)


	//   ....[0]....
.L_1794:
        /*0058*/ 	.word	0x00001560


	//   ....[1]....
        /*005c*/ 	.word	0x00001570


	//   ....[2]....
        /*0060*/ 	.word	0x000015a0


	//   ....[3]....
        /*0064*/ 	.word	0x000015b0


	//   ....[4]....
        /*0068*/ 	.word	0x000015e0


	//   ....[5]....
        /*006c*/ 	.word	0x000015f0


	//   ....[6]....
        /*0070*/ 	.word	0x00001620


	//   ....[7]....
        /*0074*/ 	.word	0x00001640


	//   ....[8]....
        /*0078*/ 	.word	0x00001670


	//   ....[9]....
        /*007c*/ 	.word	0x00001680


	//----- nvinfo : EIATTR_VRC_CTA_INIT_COUNT
	.align		4
.L_1795:
        /*0080*/ 	.byte	0x02, 0x4a
	.zero		1
	.zero		1


	//----- nvinfo : EIATTR_EXIT_INSTR_OFFSETS
	.align		4
        /*0084*/ 	.byte	0x04, 0x1c
        /*0086*/ 	.short	(.L_1797 - .L_1796)


	//   ....[0]....
.L_1796:
        /*0088*/ 	.word	0x00000060


	//   ....[1]....
        /*008c*/ 	.word	0x000016e0


	//   ....[2]....
        /*0090*/ 	.word	0x000017b0


	//----- nvinfo : EIATTR_MAX_THREADS
	.align		4
.L_1797:
        /*0094*/ 	.byte	0x04, 0x05
        /*0096*/ 	.short	(.L_1799 - .L_1798)
.L_1798:
        /*0098*/ 	.word	0x00000400
        /*009c*/ 	.word	0x00000001
        /*00a0*/ 	.word	0x00000001


	//----- nvinfo : EIATTR_CRS_STACK_SIZE
	.align		4
.L_1799:
        /*00a4*/ 	.byte	0x04, 0x1e
        /*00a6*/ 	.short	(.L_1801 - .L_1800)
.L_1800:
        /*00a8*/ 	.word	0x00000000


	//----- nvinfo : EIATTR_CBANK_PARAM_SIZE
	.align		4
.L_1801:
        /*00ac*/ 	.byte	0x03, 0x19
        /*00ae*/ 	.short	0x0128


	//----- nvinfo : EIATTR_PARAM_CBANK
	.align		4
        /*00b0*/ 	.byte	0x04, 0x0a
        /*00b2*/ 	.short	(.L_1803 - .L_1802)
	.align		4
.L_1802:
        /*00b4*/ 	.word	index@(.nv.constant0._ZN10layer_norm22ln_bwd_finalize_kernelINS_22Kernel_traits_finalizeILj1024Ef13__nv_bfloat16fS2_fjLb0ELj1024ELj4ENS_18Kernel_traits_baseILj1024EfS2_fS2_fjLj1024EEEEELb0ELb1EEEvNS_9BwdParamsE)
        /*00b8*/ 	.short	0x0380
        /*00ba*/ 	.short	0x0128


	//----- nvinfo : EIATTR_SW_WAR
	.align		4
.L_1803:
        /*00bc*/ 	.byte	0x04, 0x36
        /*00be*/ 	.short	(.L_1805 - .L_1804)
.L_1804:
        /*00c0*/ 	.word	0x00000008
.L_1805:


//--------------------- .nv.info._ZN10layer_norm40ln_parallel_residual_bwd_finalize_kernelINS_22Kernel_traits_finalizeILj1024Ef13__nv_bfloat16fS2_fjLb0ELj1024ELj4ENS_18Kernel_traits_baseILj1024EfS2_fS2_fjLj1024EEEEELb1EEEvNS_9BwdParamsE --------------------------
	.section	.nv.info._ZN10layer_norm40ln_parallel_residual_bwd_finalize_kernelINS_22Kernel_traits_finalizeILj1024Ef13__nv_bfloat16fS2_fjLb0ELj1024ELj4ENS_18Kernel_traits_baseILj1024EfS2_fS2_fjLj1024EEEEELb1EEEvNS_9BwdParamsE,"",@"SHT_CUDA_INFO"
	.sectionflags	@""
	.align	4


	//----- nvinfo : EIATTR_CUDA_API_VERSION
	.align		4
        /*0000*/ 	.byte	0x04, 0x37
        /*0002*/ 	.short	(.L_1807 - .L_1806)
.L_1806:
        /*0004*/ 	.word	0x00000082


	//----- nvinfo : EIATTR_KPARAM_INFO
	.align		4
.L_1807:
        /*0008*/ 	.byte	0x04, 0x17
        /*000a*/ 	.short	(.L_1809 - .L_1808)
.L_1808:
        /*000c*/ 	.word	0x00000000
        /*0010*/ 	.short	0x0000
        /*0012*/ 	.short	0x0000
        /*0014*/ 	.byte	0x00, 0xf0, 0xa1, 0x04


	//----- nvinfo : EIATTR_SPARSE_MMA_MASK
	.align		4
.L_1809:
        /*0018*/ 	.byte	0x03, 0x50
        /*001a*/ 	.short	0x0000


	//----- nvinfo : EIATTR_MAXREG_COUNT
	.align		4
        /*001c*/ 	.byte	0x03, 0x1b
        /*001e*/ 	.short	0x0040


	//----- nvinfo : EIATTR_NUM_BARRIERS
	.align		4
        /*0020*/ 	.byte	0x02, 0x4c
        /*0022*/ 	.byte	0x01
	.zero		1


	//----- nvinfo : EIATTR_MERCURY_ISA_VERSION
	.align		4
        /*0024*/ 	.byte	0x03, 0x5f
        /*0026*/ 	.short	0x0101


	//----- nvinfo : EIATTR_COOP_GROUP_MASK_REGIDS
	.align		4
        /*0028*/ 	.byte	0x04, 0x29
        /*002a*/ 	.short	(.L_1811 - .L_1810)


	//   ....[0]....
.L_1810:
        /*002c*/ 	.word	0xffffffff


	//   ....[1]....
        /*0030*/ 	.word	0xffffffff


	//   ....[2]....
        /*0034*/ 	.word	0xffffffff


	//   ....[3]....
        /*0038*/ 	.word	0xffffffff


	//   ....[4]....
        /*003c*/ 	.word	0xffffffff


	//   ....[5]....
        /*0040*/ 	.word	0xffffffff


	//   ....[6]....
        /*0044*/ 	.word	0xffffffff


	//   ....[7]....
        /*0048*/ 	.word	0xffffffff


	//   ....[8]....
        /*004c*/ 	.word	0xffffffff


	//   ....[9]....
        /*0050*/ 	.word	0xffffffff


	//   ....[10]....
        /*0054*/ 	.word	0xffffffff


	//   ....[11]....
        /*0058*/ 	.word	0xffffffff


	//   ....[12]....
        /*005c*/ 	.word	0xffffffff


	//   ....[13]....
        /*0060*/ 	.word	0xffffffff


	//   ....[14]....
        /*0064*/ 	.word	0xffffffff


	//   ....[15]....
        /*0068*/ 	.word	0xffffffff


	//   ....[16]....
        /*006c*/ 	.word	0xffffffff


	//   ....[17]....
        /*0070*/ 	.word	0xffffffff


	//   ....[18]....
        /*0074*/ 	.word	0xffffffff


	//   ....[19]....
        /*0078*/ 	.word	0xffffffff


	//----- nvinfo : EIATTR_COOP_GROUP_INSTR_OFFSETS
	.align		4
.L_1811:
        /*007c*/ 	.byte	0x04, 0x28
        /*007e*/ 	.short	(.L_1813 - .L_1812)


	//   ....[0]....
.L_1812:
        /*0080*/ 	.word	0x000013e0


	//   ....[1]....
        /*0084*/ 	.word	0x000013f0


	//   ....[2]....
        /*0088*/ 	.word	0x00001400


	//   ....[3]....
        /*008c*/ 	.word	0x00001410


	//   ....[4]....
        /*0090*/ 	.word	0x00001450


	//   ....[5]....
        /*0094*/ 	.word	0x00001470


	//   ....[6]....
        /*0098*/ 	.word	0x00001480


	//   ....[7]....
        /*009c*/ 	.word	0x00001490


	//   ....[8]....
        /*00a0*/ 	.word	0x000014d0


	//   ....[9]....
        /*00a4*/ 	.word	0x000014f0


	//   ....[10]....
        /*00a8*/ 	.word	0x00001500


	//   ....[11]....
        /*00ac*/ 	.word	0x00001510


	//   ....[12]....
        /*00b0*/ 	.word	0x00001540


	//   ....[13]....
        /*00b4*/ 	.word	0x00001560


	//   ....[14]....
        /*00b8*/ 	.word	0x00001580


	//   ....[15]....
        /*00bc*/ 	.word	0x00001590


	//   ....[16]....
        /*00c0*/ 	.word	0x000015c0


	//   ....[17]....
        /*00c4*/ 	.word	0x000015e0


	//   ....[18]....
        /*00c8*/ 	.word	0x00001600


	//   ....[19]....
        /*00cc*/ 	.word	0x00001610


	//----- nvinfo : EIATTR_VRC_CTA_INIT_COUNT
	.align		4
.L_1813:
        /*00d0*/ 	.byte	0x02, 0x4a
	.zero		1
	.zero		1


	//----- nvinfo : EIATTR_EXIT_INSTR_OFFSETS
	.align		4
        /*00d4*/ 	.byte	0x04, 0x1c
        /*00d6*/ 	.short	(.L_1815 - .L_1814)


	//   ....[0]....
.L_1814:
        /*00d8*/ 	.word	0x00000060


	//   ....[1]....
        /*00dc*/ 	.word	0x000016b0


	//   ....[2]....
        /*00e0*/ 	.word	0x00001800


	//----- nvinfo : EIATTR_MAX_THREADS
	.align		4
.L_1815:
        /*00e4*/ 	.byte	0x04, 0x05
        /*00e6*/ 	.short	(.L_1817 - .L_1816)
.L_1816:
        /*00e8*/ 	.word	0x00000400
        /*00ec*/ 	.word	0x00000001
        /*00f0*/ 	.word	0x00000001


	//----- nvinfo : EIATTR_CRS_STACK_SIZE
	.align		4
.L_1817:
        /*00f4*/ 	.byte	0x04, 0x1e
        /*00f6*/ 	.short	(.L_1819 - .L_1818)
.L_1818:
        /*00f8*/ 	.word	0x00000000


	//----- nvinfo : EIATTR_CBANK_PARAM_SIZE
	.align		4
.L_1819:
        /*00fc*/ 	.byte	0x03, 0x19
        /*00fe*/ 	.short	0x0128


	//----- nvinfo : EIATTR_PARAM_CBANK
	.align		4
        /*0100*/ 	.byte	0x04, 0x0a
        /*0102*/ 	.short	(.L_1821 - .L_1820)
	.align		4
.L_1820:
        /*0104*/ 	.word	index@(.nv.constant0._ZN10layer_norm40ln_parallel_residual_bwd_finalize_kernelINS_22Kernel_traits_finalizeILj1024Ef13__nv_bfloat16fS2_fjLb0ELj1024ELj4ENS_18Kernel_traits_baseILj1024EfS2_fS2_fjLj1024EEEEELb1EEEvNS_9BwdParamsE)
        /*0108*/ 	.short	0x0380
        /*010a*/ 	.short	0x0128


	//----- nvinfo : EIATTR_SW_WAR
	.align		4
.L_1821:
        /*010c*/ 	.byte	0x04, 0x36
        /*010e*/ 	.short	(.L_1823 - .L_1822)
.L_1822:
        /*0110*/ 	.word	0x00000008
.L_1823:


//--------------------- .nv.info._ZN10layer_norm31ln_parallel_residual_bwd_kernelINS_13Kernel_traitsIf13__nv_bfloat16fS2_fjLj1024ELj1ELj4ELj1ELj16ENS_18Kernel_traits_baseILj1024EfS2_fS2_fjLj128EEEEELb1ELb1ELb1EEEvNS_9BwdParamsE --------------------------
	.section	.nv.info._ZN10layer_norm31ln_parallel_residual_bwd_kernelINS_13Kernel_traitsIf13__nv_bfloat16fS2_fjLj1024ELj1ELj4ELj1ELj16ENS_18Kernel_traits_baseILj1024EfS2_fS2_fjLj128EEEEELb1ELb1ELb1EEEvNS_9BwdParamsE,"",@"SHT_CUDA_INFO"
	.sectionflags	@""
	.align	4


	//----- nvinfo : EIATTR_CUDA_API_VERSION
	.align		4
        /*0000*/ 	.byte	0x04, 0x37
        /*0002*/ 	.short	(.L_1825 - .L_1824)
.L_1824:
        /*0004*/ 	.word	0x00000082


	//----- nvinfo : EIATTR_KPARAM_INFO
	.align		4
.L_1825:
        /*0008*/ 	.byte	0x04, 0x17
        /*000a*/ 	.short	(.L_1827 - .L_1826)
.L_1826:
        /*000c*/ 	.word	0x00000000
        /*0010*/ 	.short	0x0000
        /*0012*/ 	.short	0x0000
        /*0014*/ 	.byte	0x00, 0xf0, 0xa1, 0x04


	//----- nvinfo : EIATTR_SPARSE_MMA_MASK
	.align		4
.L_1827:
        /*0018*/ 	.byte	0x03, 0x50
        /*001a*/ 	.short	0x0000


	//----- nvinfo : EIATTR_MAXREG_COUNT
	.align		4
        /*001c*/ 	.byte	0x03, 0x1b
        /*001e*/ 	.short	0x00ff


	//----- nvinfo : EIATTR_NUM_BARRIERS
	.align		4
        /*0020*/ 	.byte	0x02, 0x4c
        /*0022*/ 	.byte	0x01
	.zero		1


	//----- nvinfo : EIATTR_MERCURY_ISA_VERSION
	.align		4
        /*0024*/ 	.byte	0x03, 0x5f
        /*0026*/ 	.short	0x0101


	//----- nvinfo : EIATTR_COOP_GROUP_MASK_REGIDS
	.align		4
        /*0028*/ 	.byte	0x04, 0x29
        /*002a*/ 	.short	(.L_1829 - .L_1828)


	//   ....[0]....
.L_1828:
        /*002c*/ 	.word	0xffffffff


	//   ....[1]....
        /*0030*/ 	.word	0xffffffff


	//   ....[2]....
        /*0034*/ 	.word	0xffffffff


	//   ....[3]....
        /*0038*/ 	.word	0xffffffff


	//   ....[4]....
        /*003c*/ 	.word	0xffffffff


	//   ....[5]....
        /*0040*/ 	.word	0xffffffff


	//   ....[6]....
        /*0044*/ 	.word	0xffffffff


	//   ....[7]....
        /*0048*/ 	.word	0xffffffff


	//   ....[8]....
        /*004c*/ 	.word	0xffffffff


	//   ....[9]....
        /*0050*/ 	.word	0xffffffff


	//   ....[10]....
        /*0054*/ 	.word	0x050000ee


	//   ....[11]....
        /*0058*/ 	.word	0x050000ee


	//   ....[12]....
        /*005c*/ 	.word	0x050000ee


	//   ....[13]....
        /*0060*/ 	.word	0x050000ee


	//   ....[14]....
        /*0064*/ 	.word	0x050000ee


	//   ....[15]....
        /*0068*/ 	.word	0x050000ee


	//   ....[16]....
        /*006c*/ 	.word	0x050000ee


	//   ....[17]....
        /*0070*/ 	.word	0x050000ee


	//   ....[18]....
        /*0074*/ 	.word	0x050000ee


	//   ....[19]....
        /*0078*/ 	.word	0x050000ee


	//----- nvinfo : EIATTR_COOP_GROUP_INSTR_OFFSETS
	.align		4
.L_1829:
        /*007c*/ 	.byte	0x04, 0x28
        /*007e*/ 	.short	(.L_1831 - .L_1830)


	//   ....[0]....
.L_1830:
        /*0080*/ 	.word	0x00001c10


	//   ....[1]....
        /*0084*/ 	.word	0x00001c20


	//   ....[2]....
        /*0088*/ 	.word	0x00001c50


	//   ....[3]....
        /*008c*/ 	.word	0x00001c60


	//   ....[4]....
        /*0090*/ 	.word	0x00001c90


	//   ....[5]....
        /*0094*/ 	.word	0x00001ca0


	//   ....[6]....
        /*0098*/ 	.word	0x00001cd0


	//   ....[7]....
        /*009c*/ 	.word	0x00001ce0


	//   ....[8]....
        /*00a0*/ 	.word	0x00001d10


	//   ....[9]....
        /*00a4*/ 	.word	0x00001d20


	//   ....[10]....
        /*00a8*/ 	.word	0x0000b340


	//   ....[11]....
        /*00ac*/ 	.word	0x0000b3d0


	//   ....[12]....
        /*00b0*/ 	.word	0x0000b440


	//   ....[13]....
        /*00b4*/ 	.word	0x0000b4a0


	//   ....[14]....
        /*00b8*/ 	.word	0x0000b510


	//   ....[15]....
        /*00bc*/ 	.word	0x0000b570


	//   ....[16]....
        /*00c0*/ 	.word	0x0000b5e0


	//   ....[17]....
        /*00c4*/ 	.word	0x0000b640


	//   ....[18]....
        /*00c8*/ 	.word	0x0000b6b0


	//   ....[19]....
        /*00cc*/ 	.word	0x0000b710


	//----- nvinfo : EIATTR_VRC_CTA_INIT_COUNT
	.align		4
.L_1831:
        /*00d0*/ 	.byte	0x02, 0x4a
	.zero		1
	.zero		1


	//----- nvinfo : EIATTR_EXIT_INSTR_OFFSETS
	.align		4
        /*00d4*/ 	.byte	0x04, 0x1c
        /*00d6*/ 	.short	(.L_1833 - .L_1832)


	//   ....[0]....
.L_1832:
        /*00d8*/ 	.word	0x0000b2d0


	//----- nvinfo : EIATTR_MAX_THREADS
	.align		4
.L_1833:
        /*00dc*/ 	.byte	0x04, 0x05
        /*00de*/ 	.short	(.L_1835 - .L_1834)
.L_1834:
        /*00e0*/ 	.word	0x00000080
        /*00e4*/ 	.word	0x00000001
        /*00e8*/ 	.word	0x00000001


	//----- nvinfo : EIATTR_CRS_STACK_SIZE
	.align		4
.L_1835:
        /*00ec*/ 	.byte	0x04, 0x1e
        /*00ee*/ 	.short	(.L_1837 - .L_1836)
.L_1836:
        /*00f0*/ 	.word	0x00000000


	//----- nvinfo : EIATTR_CBANK_PARAM_SIZE
	.align		4
.L_1837:
        /*00f4*/ 	.byte	0x03, 0x19
        /*00f6*/ 	.short	0x0128


	//----- nvinfo : EIATTR_PARAM_CBANK
	.align		4
        /*00f8*/ 	.byte	0x04, 0x0a
        /*00fa*/ 	.short	(.L_1839 - .L_1838)
	.align		4
.L_1838:
        /*00fc*/ 	.word	index@(.nv.constant0._ZN10layer_norm31ln_parallel_residual_bwd_kernelINS_13Kernel_traitsIf13__nv_bfloat16fS2_fjLj1024ELj1ELj4ELj1ELj16ENS_18Kernel_traits_baseILj1024EfS2_fS2_fjLj128EEEEELb1ELb1ELb1EEEvNS_9BwdParamsE)
        /*0100*/ 	.short	0x0380
        /*0102*/ 	.short	0x0128


	//----- nvinfo : EIATTR_SW_WAR
	.align		4
.L_1839:
        /*0104*/ 	.byte	0x04, 0x36
        /*0106*/ 	.short	(.L_1841 - .L_1840)
.L_1840:
        /*0108*/ 	.word	0x00000008
.L_1841:


//--------------------- .nv.info._ZN10layer_norm31ln_parallel_residual_bwd_kernelINS_13Kernel_traitsIf6__halfS2_S2_fjLj1024ELj1ELj4ELj1ELj16ENS_18Kernel_traits_baseILj1024EfS2_S2_S2_fjLj128EEEEELb0ELb0ELb0EEEvNS_9BwdParamsE --------------------------
	.section	.nv.info._ZN10layer_norm31ln_parallel_residual_bwd_kernelINS_13Kernel_traitsIf6__halfS2_S2_fjLj1024ELj1ELj4ELj1ELj16ENS_18Kernel_traits_baseILj1024EfS2_S2_S2_fjLj128EEEEELb0ELb0ELb0EEEvNS_9BwdParamsE,"",@"SHT_CUDA_INFO"
	.sectionflags	@""
	.align	4


	//----- nvinfo : EIATTR_CUDA_API_VERSION
	.align		4
        /*0000*/ 	.byte	0x04, 0x37
        /*0002*/ 	.short	(.L_1843 - .L_1842)
.L_1842:
        /*0004*/ 	.word	0x00000082


	//----- nvinfo : EIATTR_KPARAM_INFO
	.align		4
.L_1843:
        /*0008*/ 	.byte	0x04, 0x17
        /*000a*/ 	.short	(.L_1845 - .L_1844)
.L_1844:
        /*000c*/ 	.word	0x00000000
        /*0010*/ 	.short	0x0000
        /*0012*/ 	.short	0x0000
        /*0014*/ 	.byte	0x00, 0xf0, 0xa1, 0x04


	//----- nvinfo : EIATTR_SPARSE_MMA_MASK
	.align		4
.L_1845:
        /*0018*/ 	.byte	0x03, 0x50
        /*001a*/ 	.short	0x0000


	//----- nvinfo : EIATTR_MAXREG_COUNT
	.align		4
        /*001c*/ 	.byte	0x03, 0x1b
        /*001e*/ 	.short	0x00ff


	//----- nvinfo : EIATTR_NUM_BARRIERS
	.align		4
        /*0020*/ 	.byte	0x02, 0x4c
        /*0022*/ 	.byte	0x01
	.zero		1


	//----- nvinfo : EIATTR_ANNOTATIONS
	.align		4
        /*0024*/ 	.byte	0x04, 0x55
        /*0026*/ 	.short	(.L_1847 - .L_1846)


	//   ....[0]....
.L_1846:
        /* <DEDUP_REMOVED lines=51> */


	//----- nvinfo : EIATTR_MERCURY_ISA_VERSION
	.align		4
.L_1847:
        /*0340*/ 	.byte	0x03, 0x5f
        /*0342*/ 	.short	0x0101


	//----- nvinfo : EIATTR_COOP_GROUP_MASK_REGIDS
	.align		4
        /*0344*/ 	.byte	0x04, 0x29
        /*0346*/ 	.short	(.L_1849 - .L_1848)


	//   ....[0]....
.L_1848:
        /*0348*/ 	.word	0xffffffff


	//   ....[1]....
        /*034c*/ 	.word	0xffffffff


	//   ....[2]....
        /*0350*/ 	.word	0xffffffff


	//   ....[3]....
        /*0354*/ 	.word	0xffffffff


	//   ....[4]....
        /*0358*/ 	.word	0xffffffff


	//   ....[5]....
        /*035c*/ 	.word	0xffffffff


	//   ....[6]....
        /*0360*/ 	.word	0xffffffff


	//   ....[7]....
        /*0364*/ 	.word	0xffffffff


	//   ....[8]....
        /*0368*/ 	.word	0xffffffff


	//   ....[9]....
        /*036c*/ 	.word	0xffffffff


	//   ....[10]....
        /*0370*/ 	.word	0x050000a0


	//   ....[11]....
        /*0374*/ 	.word	0x050000a0


	//   ....[12]....
        /*0378*/ 	.word	0x050000a0


	//   ....[13]....
        /*037c*/ 	.word	0x050000a0


	//   ....[14]....
        /*0380*/ 	.word	0x050000a0


	//   ....[15]....
        /*0384*/ 	.word	0x050000a0


	//   ....[16]....
        /*0388*/ 	.word	0x050000a0


	//   ....[17]....
        /*038c*/ 	.word	0x050000a0


	//   ....[18]....
        /*0390*/ 	.word	0x050000a0


	//   ....[19]....
        /*0394*/ 	.word	0x050000a0


	//----- nvinfo : EIATTR_COOP_GROUP_INSTR_OFFSETS
	.align		4
.L_1849:
        /*0398*/ 	.byte	0x04, 0x28
        /*039a*/ 	.short	(.L_1851 - .L_1850)


	//   ....[0]....
.L_1850:
        /*039c*/ 	.word	0x00003250


	//   ....[1]....
        /*03a0*/ 	.word	0x00003270


	//   ....[2]....
        /*03a4*/ 	.word	0x00003290


	//   ....[3]....
        /*03a8*/ 	.word	0x000032b0


	//   ....[4]....
        /*03ac*/ 	.word	0x000032d0


	//   ....[5]....
        /*03b0*/ 	.word	0x000032f0


	//   ....[6]....
        /*03b4*/ 	.word	0x00003310


	//   ....[7]....
        /*03b8*/ 	.word	0x00003330


	//   ....[8]....
        /*03bc*/ 	.word	0x00003340


	//   ....[9]....
        /*03c0*/ 	.word	0x00003360


	//   ....[10]....
        /*03c4*/ 	.word	0x0000a790


	//   ....[11]....
        /*03c8*/ 	.word	0x0000a830


	//   ....[12]....
        /*03cc*/ 	.word	0x0000a8b0


	//   ....[13]....
        /*03d0*/ 	.word	0x0000a920


	//   ....[14]....
        /*03d4*/ 	.word	0x0000a9a0


	//   ....[15]....
        /*03d8*/ 	.word	0x0000aa10


	//   ....[16]....
        /*03dc*/ 	.word	0x0000aa90


	//   ....[17]....
        /*03e0*/ 	.word	0x0000ab00


	//   ....[18]....
        /*03e4*/ 	.word	0x0000ab80


	//   ....[19]....
        /*03e8*/ 	.word	0x0000abd0


	//----- nvinfo : EIATTR_VRC_CTA_INIT_COUNT
	.align		4
.L_1851:
        /*03ec*/ 	.byte	0x02, 0x4a
	.zero		1
	.zero		1


	//----- nvinfo : EIATTR_EXIT_INSTR_OFFSETS
	.align		4
        /*03f0*/ 	.byte	0x04, 0x1c
        /*03f2*/ 	.short	(.L_1853 - .L_1852)


	//   ....[0]....
.L_1852:
        /*03f4*/ 	.word	0x0000a6d0


	//   ....[1]....
        /*03f8*/ 	.word	0x0000a720


	//----- nvinfo : EIATTR_MAX_THREADS
	.align		4
.L_1853:
        /*03fc*/ 	.byte	0x04, 0x05
        /*03fe*/ 	.short	(.L_1855 - .L_1854)
.L_1854:
        /*0400*/ 	.word	0x00000080
        /*0404*/ 	.word	0x00000001
        /*0408*/ 	.word	0x00000001


	//----- nvinfo : EIATTR_CRS_STACK_SIZE
	.align		4
.L_1855:
        /*040c*/ 	.byte	0x04, 0x1e
        /*040e*/ 	.short	(.L_1857 - .L_1856)
.L_1856:
        /*0410*/ 	.word	0x00000000


	//----- nvinfo : EIATTR_CBANK_PARAM_SIZE
	.align		4
.L_1857:
        /*0414*/ 	.byte	0x03, 0x19
        /*0416*/ 	.short	0x0128


	//----- nvinfo : EIATTR_PARAM_CBANK
	.align		4
        /*0418*/ 	.byte	0x04, 0x0a
        /*041a*/ 	.short	(.L_1859 - .L_1858)
	.align		4
.L_1858:
        /*041c*/ 	.word	index@(.nv.constant0._ZN10layer_norm31ln_parallel_residual_bwd_kernelINS_13Kernel_traitsIf6__halfS2_S2_fjLj1024ELj1ELj4ELj1ELj16ENS_18Kernel_traits_baseILj1024EfS2_S2_S2_fjLj128EEEEELb0ELb0ELb0EEEvNS_9BwdParamsE)
        /*0420*/ 	.short	0x0380
        /*0422*/ 	.short	0x0128


	//----- nvinfo : EIATTR_SW_WAR
	.align		4
.L_1859:
        /*0424*/ 	.byte	0x04, 0x36
        /*0426*/ 	.short	(.L_1861 - .L_1860)
.L_1860:
        /*0428*/ 	.word	0x00000008
.L_1861:


//--------------------- .nv.info._ZN10layer_norm31ln_parallel_residual_bwd_kernelINS_13Kernel_traitsIf6__halfS2_S2_fjLj1024ELj1ELj4ELj1ELj16ENS_18Kernel_traits_baseILj1024EfS2_S2_S2_fjLj128EEEEELb0ELb0ELb1EEEvNS_9BwdParamsE --------------------------
	.section	.nv.info._ZN10layer_norm31ln_parallel_residual_bwd_kernelINS_13Kernel_traitsIf6__halfS2_S2_fjLj1024ELj1ELj4ELj1ELj16ENS_18Kernel_traits_baseILj1024EfS2_S2_S2_fjLj128EEEEELb0ELb0ELb1EEEvNS_9BwdParamsE,"",@"SHT_CUDA_INFO"
	.sectionflags	@""
	.align	4


	//----- nvinfo : EIATTR_CUDA_API_VERSION
	.align		4
        /*0000*/ 	.byte	0x04, 0x37
        /*0002*/ 	.short	(.L_1863 - .L_1862)
.L_1862:
        /*0004*/ 	.word	0x00000082


	//----- nvinfo : EIATTR_KPARAM_INFO
	.align		4
.L_1863:
        /*0008*/ 	.byte	0x04, 0x17
        /*000a*/ 	.short	(.L_1865 - .L_1864)
.L_1864:
        /*000c*/ 	.word	0x00000000
        /*0010*/ 	.short	0x0000
        /*0012*/ 	.short	0x0000
        /*0014*/ 	.byte	0x00, 0xf0, 0xa1, 0x04


	//----- nvinfo : EIATTR_SPARSE_MMA_MASK
	.align		4
.L_1865:
        /*0018*/ 	.byte	0x03, 0x50
        /*001a*/ 	.short	0x0000


	//----- nvinfo : EIATTR_MAXREG_COUNT
	.align		4
        /*001c*/ 	.byte	0x03, 0x1b
        /*001e*/ 	.short	0x00ff


	//----- nvinfo : EIATTR_NUM_BARRIERS
	.align		4
        /*0020*/ 	.byte	0x02, 0x4c
        /*0022*/ 	.byte	0x01
	.zero		1


	//----- nvinfo : EIATTR_ANNOTATIONS
	.align		4
        /*0024*/ 	.byte	0x04, 0x55
        /*0026*/ 	.short	(.L_1867 - .L_1866)


	//   ....[0]....
.L_1866:
        /* <DEDUP_REMOVED lines=85> */


	//----- nvinfo : EIATTR_MERCURY_ISA_VERSION
	.align		4
.L_1867:
        /*0568*/ 	.byte	0x03, 0x5f
        /*056a*/ 	.short	0x0101


	//----- nvinfo : EIATTR_COOP_GROUP_MASK_REGIDS
	.align		4
        /*056c*/ 	.byte	0x04, 0x29
        /*056e*/ 	.short	(.L_1869 - .L_1868)


	//   ....[0]....
.L_1868:
        /*0570*/ 	.word	0xffffffff


	//   ....[1]....
        /*0574*/ 	.word	0xffffffff


	//   ....[2]....
        /*0578*/ 	.word	0xffffffff


	//   ....[3]....
        /*057c*/ 	.word	0xffffffff


	//   ....[4]....
        /*0580*/ 	.word	0xffffffff


	//   ....[5]....
        /*0584*/ 	.word	0xffffffff


	//   ....[6]....
        /*0588*/ 	.word	0xffffffff


	//   ....[7]....
        /*058c*/ 	.word	0xffffffff


	//   ....[8]....
        /*0590*/ 	.word	0xffffffff


	//   ....[9]....
        /*0594*/ 	.word	0xffffffff


	//   ....[10]....
        /*0598*/ 	.word	0x050000eb


	//   ....[11]....
        /*059c*/ 	.word	0x050000eb


	//   ....[12]....
        /*05a0*/ 	.word	0x050000eb


	//   ....[13]....
        /*05a4*/ 	.word	0x050000eb


	//   ....[14]....
        /*05a8*/ 	.word	0x050000eb


	//   ....[15]....
        /*05ac*/ 	.word	0x050000eb


	//   ....[16]....
        /*05b0*/ 	.word	0x050000eb


	//   ....[17]....
        /*05b4*/ 	.word	0x050000eb


	//   ....[18]....
        /*05b8*/ 	.word	0x050000eb


	//   ....[19]....
        /*05bc*/ 	.word	0x050000eb


	//----- nvinfo : EIATTR_COOP_GROUP_INSTR_OFFSETS
	.align		4
.L_1869:
        /*05c0*/ 	.byte	0x04, 0x28
        /*05c2*/ 	.short	(.L_1871 - .L_1870)


	//   ....[0]....
.L_1870:
        /*05c4*/ 	.word	0x00002f10


	//   ....[1]....
        /*05c8*/ 	.word	0x00002f30


	//   ....[2]....
        /*05cc*/ 	.word	0x00002f50


	//   ....[3]....
        /*05d0*/ 	.word	0x00002f70


	//   ....[4]....
        /*05d4*/ 	.word	0x00002f90


	//   ....[5]....
        /*05d8*/ 	.word	0x00002fb0


	//   ....[6]....
        /*05dc*/ 	.word	0x00002fd0


	//   ....[7]....
        /*05e0*/ 	.word	0x00002ff0


	//   ....[8]....
        /*05e4*/ 	.word	0x00003000


	//   ....[9]....
        /*05e8*/ 	.word	0x00003020


	//   ....[10]....
        /*05ec*/ 	.word	0x00009de0


	//   ....[11]....
        /*05f0*/ 	.word	0x00009e70


	//   ....[12]....
        /*05f4*/ 	.word	0x00009ed0


	//   ....[13]....
        /*05f8*/ 	.word	0x00009f20


	//   ....[14]....
        /*05fc*/ 	.word	0x00009f80


	//   ....[15]....
        /*0600*/ 	.word	0x00009fd0


	//   ....[16]....
        /*0604*/ 	.word	0x0000a030


	//   ....[17]....
        /*0608*/ 	.word	0x0000a080


	//   ....[18]....
        /*060c*/ 	.word	0x0000a0e0


	//   ....[19]....
        /*0610*/ 	.word	0x0000a130


	//----- nvinfo : EIATTR_VRC_CTA_INIT_COUNT
	.align		4
.L_1871:
        /*0614*/ 	.byte	0x02, 0x4a
	.zero		1
	.zero		1


	//----- nvinfo : EIATTR_EXIT_INSTR_OFFSETS
	.align		4
        /*0618*/ 	.byte	0x04, 0x1c
        /*061a*/ 	.short	(.L_1873 - .L_1872)


	//   ....[0]....
.L_1872:
        /*061c*/ 	.word	0x00009d70


	//----- nvinfo : EIATTR_MAX_THREADS
	.align		4
.L_1873:
        /*0620*/ 	.byte	0x04, 0x05
        /*0622*/ 	.short	(.L_1875 - .L_1874)
.L_1874:
        /*0624*/ 	.word	0x00000080
        /*0628*/ 	.word	0x00000001
        /*062c*/ 	.word	0x00000001


	//----- nvinfo : EIATTR_CRS_STACK_SIZE
	.align		4
.L_1875:
        /*0630*/ 	.byte	0x04, 0x1e
        /*0632*/ 	.short	(.L_1877 - .L_1876)
.L_1876:
        /*0634*/ 	.word	0x00000000


	//----- nvinfo : EIATTR_CBANK_PARAM_SIZE
	.align		4
.L_1877:
        /*0638*/ 	.byte	0x03, 0x19
        /*063a*/ 	.short	0x0128


	//----- nvinfo : EIATTR_PARAM_CBANK
	.align		4
        /*063c*/ 	.byte	0x04, 0x0a
        /*063e*/ 	.short	(.L_1879 - .L_1878)
	.align		4
.L_1878:
        /*0640*/ 	.word	index@(.nv.constant0._ZN10layer_norm31ln_parallel_residual_bwd_kernelINS_13Kernel_traitsIf6__halfS2_S2_fjLj1024ELj1ELj4ELj1ELj16ENS_18Kernel_traits_baseILj1024EfS2_S2_S2_fjLj128EEEEELb0ELb0ELb1EEEvNS_9BwdParamsE)
        /*0644*/ 	.short	0x0380
        /*0646*/ 	.short	0x0128


	//----- nvinfo : EIATTR_SW_WAR
	.align		4
.L_1879:
        /*0648*/ 	.byte	0x04, 0x36
        /*064a*/ 	.short	(.L_1881 - .L_1880)
.L_1880:
        /*064c*/ 	.word	0x00000008
.L_1881:


//--------------------- .nv.info._ZN10layer_norm31ln_parallel_residual_bwd_kernelINS_13Kernel_traitsIf6__halfS2_S2_fjLj1024ELj1ELj4ELj1ELj16ENS_18Kernel_traits_baseILj1024EfS2_S2_S2_fjLj128EEEEELb0ELb1ELb0EEEvNS_9BwdParamsE --------------------------
	.section	.nv.info._ZN10layer_norm31ln_parallel_residual_bwd_kernelINS_13Kernel_traitsIf6__halfS2_S2_fjLj1024ELj1ELj4ELj1ELj16ENS_18Kernel_traits_baseILj1024EfS2_S2_S2_fjLj128EEEEELb0ELb1ELb0EEEvNS_9BwdParamsE,"",@"SHT_CUDA_INFO"
	.sectionflags	@""
	.align	4


	//----- nvinfo : EIATTR_CUDA_API_VERSION
	.align		4
        /*0000*/ 	.byte	0x04, 0x37
        /*0002*/ 	.short	(.L_1883 - .L_1882)
.L_1882:
        /*0004*/ 	.word	0x00000082


	//----- nvinfo : EIATTR_KPARAM_INFO
	.align		4
.L_1883:
        /*0008*/ 	.byte	0x04, 0x17
        /*000a*/ 	.short	(.L_1885 - .L_1884)
.L_1884:
        /*000c*/ 	.word	0x00000000
        /*0010*/ 	.short	0x0000
        /*0012*/ 	.short	0x0000
        /*0014*/ 	.byte	0x00, 0xf0, 0xa1, 0x04


	//----- nvinfo : EIATTR_SPARSE_MMA_MASK
	.align		4
.L_1885:
        /*0018*/ 	.byte	0x03, 0x50
        /*001a*/ 	.short	0x0000


	//----- nvinfo : EIATTR_MAXREG_COUNT
	.align		4
        /*001c*/ 	.byte	0x03, 0x1b
        /*001e*/ 	.short	0x00ff


	//----- nvinfo : EIATTR_NUM_BARRIERS
	.align		4
        /*0020*/ 	.byte	0x02, 0x4c
        /*0022*/ 	.byte	0x01
	.zero		1


	//----- nvinfo : EIATTR_MERCURY_ISA_VERSION
	.align		4
        /*0024*/ 	.byte	0x03, 0x5f
        /*0026*/ 	.short	0x0101


	//----- nvinfo : EIATTR_COOP_GROUP_MASK_REGIDS
	.align		4
        /*0028*/ 	.byte	0x04, 0x29
        /*002a*/ 	.short	(.L_1887 - .L_1886)


	//   ....[0]....
.L_1886:
        /*002c*/ 	.word	0xffffffff


	//   ....[1]....
        /*0030*/ 	.word	0xffffffff


	//   ....[2]....
        /*0034*/ 	.word	0xffffffff


	//   ....[3]....
        /*0038*/ 	.word	0xffffffff


	//   ....[4]....
        /*003c*/ 	.word	0xffffffff


	//   ....[5]....
        /*0040*/ 	.word	0xffffffff


	//   ....[6]....
        /*0044*/ 	.word	0xffffffff


	//   ....[7]....
        /*0048*/ 	.word	0xffffffff


	//   ....[8]....
        /*004c*/ 	.word	0xffffffff


	//   ....[9]....
        /*0050*/ 	.word	0xffffffff


	//   ....[10]....
        /*0054*/ 	.word	0x050000c6


	//   ....[11]....
        /*0058*/ 	.word	0x050000c6


	//   ....[12]....
        /*005c*/ 	.word	0x050000c6


	//   ....[13]....
        /*0060*/ 	.word	0x050000c6


	//   ....[14]....
        /*0064*/ 	.word	0x050000c6


	//   ....[15]....
        /*0068*/ 	.word	0x050000c6


	//   ....[16]....
        /*006c*/ 	.word	0x050000c6


	//   ....[17]....
        /*0070*/ 	.word	0x050000c6


	//   ....[18]....
        /*0074*/ 	.word	0x050000c6


	//   ....[19]....
        /*0078*/ 	.word	0x050000c6


	//----- nvinfo : EIATTR_COOP_GROUP_INSTR_OFFSETS
	.align		4
.L_1887:
        /*007c*/ 	.byte	0x04, 0x28
        /*007e*/ 	.short	(.L_1889 - .L_1888)


	//   ....[0]....
.L_1888:
        /*0080*/ 	.word	0x000032d0


	//   ....[1]....
        /*0084*/ 	.word	0x000032e0


	//   ....[2]....
        /*0088*/ 	.word	0x00003310


	//   ....[3]....
        /*008c*/ 	.word	0x00003320


	//   ....[4]....
        /*0090*/ 	.word	0x00003350


	//   ....[5]....
        /*0094*/ 	.word	0x00003360


	//   ....[6]....
        /*0098*/ 	.word	0x00003390


	//   ....[7]....
        /*009c*/ 	.word	0x000033a0


	//   ....[8]....
        /*00a0*/ 	.word	0x000033d0


	//   ....[9]....
        /*00a4*/ 	.word	0x000033e0


	//   ....[10]....
        /*00a8*/ 	.word	0x000098e0


	//   ....[11]....
        /*00ac*/ 	.word	0x00009970


	//   ....[12]....
        /*00b0*/ 	.word	0x000099e0


	//   ....[13]....
        /*00b4*/ 	.word	0x00009a40


	//   ....[14]....
        /*00b8*/ 	.word	0x00009ab0


	//   ....[15]....
        /*00bc*/ 	.word	0x00009b10


	//   ....[16]....
        /*00c0*/ 	.word	0x00009b80


	//   ....[17]....
        /*00c4*/ 	.word	0x00009be0


	//   ....[18]....
        /*00c8*/ 	.word	0x00009c50


	//   ....[19]....
        /*00cc*/ 	.word	0x00009cb0


	//----- nvinfo : EIATTR_VRC_CTA_INIT_COUNT
	.align		4
.L_1889:
        /*00d0*/ 	.byte	0x02, 0x4a
	.zero		1
	.zero		1


	//----- nvinfo : EIATTR_EXIT_INSTR_OFFSETS
	.align		4
        /*00d4*/ 	.byte	0x04, 0x1c
        /*00d6*/ 	.short	(.L_1891 - .L_1890)


	//   ....[0]....
.L_1890:
        /*00d8*/ 	.word	0x00009840


	//   ....[1]....
        /*00dc*/ 	.word	0x00009870


	//----- nvinfo : EIATTR_MAX_THREADS
	.align		4
.L_1891:
        /*00e0*/ 	.byte	0x04, 0x05
        /*00e2*/ 	.short	(.L_1893 - .L_1892)
.L_1892:
        /*00e4*/ 	.word	0x00000080
        /*00e8*/ 	.word	0x00000001
        /*00ec*/ 	.word	0x00000001


	//----- nvinfo : EIATTR_CRS_STACK_SIZE
	.align		4
.L_1893:
        /*00f0*/ 	.byte	0x04, 0x1e
        /*00f2*/ 	.short	(.L_1895 - .L_1894)
.L_1894:
        /*00f4*/ 	.word	0x00000000


	//----- nvinfo : EIATTR_CBANK_PARAM_SIZE
	.align		4
.L_1895:
        /*00f8*/ 	.byte	0x03, 0x19
        /*00fa*/ 	.short	0x0128


	//----- nvinfo : EIATTR_PARAM_CBANK
	.align		4
        /*00fc*/ 	.byte	0x04, 0x0a
        /*00fe*/ 	.short	(.L_1897 - .L_1896)
	.align		4
.L_1896:
        /*0100*/ 	.word	index@(.nv.constant0._ZN10layer_norm31ln_parallel_residual_bwd_kernelINS_13Kernel_traitsIf6__halfS2_S2_fjLj1024ELj1ELj4ELj1ELj16ENS_18Kernel_traits_baseILj1024EfS2_S2_S2_fjLj128EEEEELb0ELb1ELb0EEEvNS_9BwdParamsE)
        /*0104*/ 	.short	0x0380
        /*0106*/ 	.short	0x0128


	//----- nvinfo : EIATTR_SW_WAR
	.align		4
.L_1897:
        /*0108*/ 	.byte	0x04, 0x36
        /*010a*/ 	.short	(.L_1899 - .L_1898)
.L_1898:
        /*010c*/ 	.word	0x00000008
.L_1899:


//--------------------- .nv.info._ZN10layer_norm31ln_parallel_residual_bwd_kernelINS_13Kernel_traitsIf6__halfS2_S2_fjLj1024ELj1ELj4ELj1ELj16ENS_18Kernel_traits_baseILj1024EfS2_S2_S2_fjLj128EEEEELb0ELb1ELb1EEEvNS_9BwdParamsE --------------------------
	.section	.nv.info._ZN10layer_norm31ln_parallel_residual_bwd_kernelINS_13Kernel_traitsIf6__halfS2_S2_fjLj1024ELj1ELj4ELj1ELj16ENS_18Kernel_traits_baseILj1024EfS2_S2_S2_fjLj128EEEEELb0ELb1ELb1EEEvNS_9BwdParamsE,"",@"SHT_CUDA_INFO"
	.sectionflags	@""
	.align	4


	//----- nvinfo : EIATTR_CUDA_API_VERSION
	.align		4
        /*0000*/ 	.byte	0x04, 0x37
        /*0002*/ 	.short	(.L_1901 - .L_1900)
.L_1900:
        /*0004*/ 	.word	0x00000082


	//----- nvinfo : EIATTR_KPARAM_INFO
	.align		4
.L_1901:
        /*0008*/ 	.byte	0x04, 0x17
        /*000a*/ 	.short	(.L_1903 - .L_1902)
.L_1902:
        /*000c*/ 	.word	0x00000000
        /*0010*/ 	.short	0x0000
        /*0012*/ 	.short	0x0000
        /*0014*/ 	.byte	0x00, 0xf0, 0xa1, 0x04


	//----- nvinfo : EIATTR_SPARSE_MMA_MASK
	.align		4
.L_1903:
        /*0018*/ 	.byte	0x03, 0x50
        /*001a*/ 	.short	0x0000


	//----- nvinfo : EIATTR_MAXREG_COUNT
	.align		4
        /*001c*/ 	.byte	0x03, 0x1b
        /*001e*/ 	.short	0x00ff


	//----- nvinfo : EIATTR_NUM_BARRIERS
	.align		4
        /*0020*/ 	.byte	0x02, 0x4c
        /*0022*/ 	.byte	0x01
	.zero		1


	//----- nvinfo : EIATTR_ANNOTATIONS
	.align		4
        /*0024*/ 	.byte	0x04, 0x55
        /*0026*/ 	.short	(.L_1905 - .L_1904)


	//   ....[0]....
.L_1904:
        /* <DEDUP_REMOVED lines=16> */


	//----- nvinfo : EIATTR_MERCURY_ISA_VERSION
	.align		4
.L_1905:
        /*0118*/ 	.byte	0x03, 0x5f
        /*011a*/ 	.short	0x0101


	//----- nvinfo : EIATTR_COOP_GROUP_MASK_REGIDS
	.align		4
        /*011c*/ 	.byte	0x04, 0x29
        /*011e*/ 	.short	(.L_1907 - .L_1906)


	//   ....[0]....
.L_1906:
        /*0120*/ 	.word	0xffffffff


	//   ....[1]....
        /*0124*/ 	.word	0xffffffff


	//   ....[2]....
        /*0128*/ 	.word	0xffffffff


	//   ....[3]....
        /*012c*/ 	.word	0xffffffff


	//   ....[4]....
        /*0130*/ 	.word	0xffffffff


	//   ....[5]....
        /*0134*/ 	.word	0xffffffff


	//   ....[6]....
        /*0138*/ 	.word	0xffffffff


	//   ....[7]....
        /*013c*/ 	.word	0xffffffff


	//   ....[8]....
        /*0140*/ 	.word	0xffffffff


	//   ....[9]....
        /*0144*/ 	.word	0xffffffff


	//   ....[10]....
        /*0148*/ 	.word	0x0500009f


	//   ....[11]....
        /*014c*/ 	.word	0x0500009f


	//   ....[12]....
        /*0150*/ 	.word	0x0500009f


	//   ....[13]....
        /*0154*/ 	.word	0x0500009f


	//   ....[14]....
        /*0158*/ 	.word	0x0500009f


	//   ....[15]....
        /*015c*/ 	.word	0x0500009f


	//   ....[16]....
        /*0160*/ 	.word	0x0500009f


	//   ....[17]....
        /*0164*/ 	.word	0x0500009f


	//   ....[18]....
        /*0168*/ 	.word	0x0500009f


	//   ....[19]....
        /*016c*/ 	.word	0x0500009f


	//----- nvinfo : EIATTR_COOP_GROUP_INSTR_OFFSETS
	.align		4
.L_1907:
        /*0170*/ 	.byte	0x04, 0x28
        /*0172*/ 	.short	(.L_1909 - .L_1908)


	//   ....[0]....
.L_1908:
        /*0174*/ 	.word	0x00002ef0


	//   ....[1]....
        /*0178*/ 	.word	0x00002f00


	//   ....[2]....
        /*017c*/ 	.word	0x00002f80


	//   ....[3]....
        /*0180*/ 	.word	0x00002f90


	//   ....[4]....
        /*0184*/ 	.word	0x00002fd0


	//   ....[5]....
        /*0188*/ 	.word	0x00002fe0


	//   ....[6]....
        /*018c*/ 	.word	0x00003010


	//   ....[7]....
        /*0190*/ 	.word	0x00003020


	//   ....[8]....
        /*0194*/ 	.word	0x00003050


	//   ....[9]....
        /*0198*/ 	.word	0x00003060


	//   ....[10]....
        /*019c*/ 	.word	0x00009010


	//   ....[11]....
        /*01a0*/ 	.word	0x000090c0


	//   ....[12]....
        /*01a4*/ 	.word	0x00009170


	//   ....[13]....
        /*01a8*/ 	.word	0x000091c0


	//   ....[14]....
        /*01ac*/ 	.word	0x00009230


	//   ....[15]....
        /*01b0*/ 	.word	0x00009280


	//   ....[16]....
        /*01b4*/ 	.word	0x000092f0


	//   ....[17]....
        /*01b8*/ 	.word	0x00009340


	//   ....[18]....
        /*01bc*/ 	.word	0x000093b0


	//   ....[19]....
        /*01c0*/ 	.word	0x00009400


	//----- nvinfo : EIATTR_VRC_CTA_INIT_COUNT
	.align		4
.L_1909:
        /*01c4*/ 	.byte	0x02, 0x4a
	.zero		1
	.zero		1


	//----- nvinfo : EIATTR_EXIT_INSTR_OFFSETS
	.align		4
        /*01c8*/ 	.byte	0x04, 0x1c
        /*01ca*/ 	.short	(.L_1911 - .L_1910)


	//   ....[0]....
.L_1910:
        /*01cc*/ 	.word	0x00008fa0


	//----- nvinfo : EIATTR_MAX_THREADS
	.align		4
.L_1911:
        /*01d0*/ 	.byte	0x04, 0x05
        /*01d2*/ 	.short	(.L_1913 - .L_1912)
.L_1912:
        /*01d4*/ 	.word	0x00000080
        /*01d8*/ 	.word	0x00000001
        /*01dc*/ 	.word	0x00000001


	//----- nvinfo : EIATTR_CRS_STACK_SIZE
	.align		4
.L_1913:
        /*01e0*/ 	.byte	0x04, 0x1e
        /*01e2*/ 	.short	(.L_1915 - .L_1914)
.L_1914:
        /*01e4*/ 	.word	0x00000000


	//----- nvinfo : EIATTR_CBANK_PARAM_SIZE
	.align		4
.L_1915:
        /*01e8*/ 	.byte	0x03, 0x19
        /*01ea*/ 	.short	0x0128


	//----- nvinfo : EIATTR_PARAM_CBANK
	.align		4
        /*01ec*/ 	.byte	0x04, 0x0a
        /*01ee*/ 	.short	(.L_1917 - .L_1916)
	.align		4
.L_1916:
        /*01f0*/ 	.word	index@(.nv.constant0._ZN10layer_norm31ln_parallel_residual_bwd_kernelINS_13Kernel_traitsIf6__halfS2_S2_fjLj1024ELj1ELj4ELj1ELj16ENS_18Kernel_traits_baseILj1024EfS2_S2_S2_fjLj128EEEEELb0ELb1ELb1EEEvNS_9BwdParamsE)
        /*01f4*/ 	.short	0x0380
        /*01f6*/ 	.short	0x0128


	//----- nvinfo : EIATTR_SW_WAR
	.align		4
.L_1917:
        /*01f8*/ 	.byte	0x04, 0x36
        /*01fa*/ 	.short	(.L_1919 - .L_1918)
.L_1918:
        /*01fc*/ 	.word	0x00000008
.L_1919:


//--------------------- .nv.info._ZN10layer_norm31ln_parallel_residual_bwd_kernelINS_13Kernel_traitsIf6__halfS2_S2_fjLj1024ELj1ELj4ELj1ELj16ENS_18Kernel_traits_baseILj1024EfS2_S2_S2_fjLj128EEEEELb1ELb0ELb0EEEvNS_9BwdParamsE --------------------------
	.section	.nv.info._ZN10layer_norm31ln_parallel_residual_bwd_kernelINS_13Kernel_traitsIf6__halfS2_S2_fjLj1024ELj1ELj4ELj1ELj16ENS_18Kernel_traits_baseILj1024EfS2_S2_S2_fjLj128EEEEELb1ELb0ELb0EEEvNS_9BwdParamsE,"",@"SHT_CUDA_INFO"
	.sectionflags	@""
	.align	4


	//----- nvinfo : EIATTR_CUDA_API_VERSION
	.align		4
        /*0000*/ 	.byte	0x04, 0x37
        /*0002*/ 	.short	(.L_1921 - .L_1920)
.L_1920:
        /*0004*/ 	.word	0x00000082


	//----- nvinfo : EIATTR_KPARAM_INFO
	.align		4
.L_1921:
        /*0008*/ 	.byte	0x04, 0x17
        /*000a*/ 	.short	(.L_1923 - .L_1922)
.L_1922:
        /*000c*/ 	.word	0x00000000
        /*0010*/ 	.short	0x0000
        /*0012*/ 	.short	0x0000
        /*0014*/ 	.byte	0x00, 0xf0, 0xa1, 0x04


	//----- nvinfo : EIATTR_SPARSE_MMA_MASK
	.align		4
.L_1923:
        /*0018*/ 	.byte	0x03, 0x50
        /*001a*/ 	.short	0x0000


	//----- nvinfo : EIATTR_MAXREG_COUNT
	.align		4
        /*001c*/ 	.byte	0x03, 0x1b
        /*001e*/ 	.short	0x00ff


	//----- nvinfo : EIATTR_NUM_BARRIERS
	.align		4
        /*0020*/ 	.byte	0x02, 0x4c
        /*0022*/ 	.byte	0x01
	.zero		1


	//----- nvinfo : EIATTR_ANNOTATIONS
	.align		4
        /*0024*/ 	.byte	0x04, 0x55
        /*0026*/ 	.short	(.L_1925 - .L_1924)


	//   ....[0]....
.L_1924:
        /* <DEDUP_REMOVED lines=67> */


	//----- nvinfo : EIATTR_MERCURY_ISA_VERSION
	.align		4
.L_1925:
        /*0440*/ 	.byte	0x03, 0x5f
        /*0442*/ 	.short	0x0101


	//----- nvinfo : EIATTR_COOP_GROUP_MASK_REGIDS
	.align		4
        /*0444*/ 	.byte	0x04, 0x29
        /*0446*/ 	.short	(.L_1927 - .L_1926)


	//   ....[0]....
.L_1926:
        /*0448*/ 	.word	0xffffffff


	//   ....[1]....
        /*044c*/ 	.word	0xffffffff


	//   ....[2]....
        /*0450*/ 	.word	0xffffffff


	//   ....[3]....
        /*0454*/ 	.word	0xffffffff


	//   ....[4]....
        /*0458*/ 	.word	0xffffffff


	//   ....[5]....
        /*045c*/ 	.word	0xffffffff


	//   ....[6]....
        /*0460*/ 	.word	0xffffffff


	//   ....[7]....
        /*0464*/ 	.word	0xffffffff


	//   ....[8]....
        /*0468*/ 	.word	0xffffffff


	//   ....[9]....
        /*046c*/ 	.word	0xffffffff


	//   ....[10]....
        /*0470*/ 	.word	0x05000098


	//   ....[11]....
        /*0474*/ 	.word	0x05000098


	//   ....[12]....
        /*0478*/ 	.word	0x05000098


	//   ....[13]....
        /*047c*/ 	.word	0x05000098


	//   ....[14]....
        /*0480*/ 	.word	0x05000098


	//   ....[15]....
        /*0484*/ 	.word	0x05000098


	//   ....[16]....
        /*0488*/ 	.word	0x05000098


	//   ....[17]....
        /*048c*/ 	.word	0x05000098


	//   ....[18]....
        /*0490*/ 	.word	0x05000098


	//   ....[19]....
        /*0494*/ 	.word	0x05000098


	//----- nvinfo : EIATTR_COOP_GROUP_INSTR_OFFSETS
	.align		4
.L_1927:
        /*0498*/ 	.byte	0x04, 0x28
        /*049a*/ 	.short	(.L_1929 - .L_1928)


	//   ....[0]....
.L_1928:
        /*049c*/ 	.word	0x00003660


	//   ....[1]....
        /*04a0*/ 	.word	0x00003680


	//   ....[2]....
        /*04a4*/ 	.word	0x000036a0


	//   ....[3]....
        /*04a8*/ 	.word	0x000036c0


	//   ....[4]....
        /*04ac*/ 	.word	0x000036e0


	//   ....[5]....
        /*04b0*/ 	.word	0x00003700


	//   ....[6]....
        /*04b4*/ 	.word	0x00003720


	//   ....[7]....
        /*04b8*/ 	.word	0x00003740


	//   ....[8]....
        /*04bc*/ 	.word	0x00003750


	//   ....[9]....
        /*04c0*/ 	.word	0x00003770


	//   ....[10]....
        /*04c4*/ 	.word	0x0000ee80


	//   ....[11]....
        /*04c8*/ 	.word	0x0000ef20


	//   ....[12]....
        /*04cc*/ 	.word	0x0000efa0


	//   ....[13]....
        /*04d0*/ 	.word	0x0000f010


	//   ....[14]....
        /*04d4*/ 	.word	0x0000f090


	//   ....[15]....
        /*04d8*/ 	.word	0x0000f100


	//   ....[16]....
        /*04dc*/ 	.word	0x0000f180


	//   ....[17]....
        /*04e0*/ 	.word	0x0000f1f0


	//   ....[18]....
        /*04e4*/ 	.word	0x0000f270


	//   ....[19]....
        /*04e8*/ 	.word	0x0000f2c0


	//----- nvinfo : EIATTR_VRC_CTA_INIT_COUNT
	.align		4
.L_1929:
        /*04ec*/ 	.byte	0x02, 0x4a
	.zero		1
	.zero		1


	//----- nvinfo : EIATTR_EXIT_INSTR_OFFSETS
	.align		4
        /*04f0*/ 	.byte	0x04, 0x1c
        /*04f2*/ 	.short	(.L_1931 - .L_1930)


	//   ....[0]....
.L_1930:
        /*04f4*/ 	.word	0x0000edc0


	//   ....[1]....
        /*04f8*/ 	.word	0x0000ee10


	//----- nvinfo : EIATTR_MAX_THREADS
	.align		4
.L_1931:
        /*04fc*/ 	.byte	0x04, 0x05
        /*04fe*/ 	.short	(.L_1933 - .L_1932)
.L_1932:
        /*0500*/ 	.word	0x00000080
        /*0504*/ 	.word	0x00000001
        /*0508*/ 	.word	0x00000001


	//----- nvinfo : EIATTR_CRS_STACK_SIZE
	.align		4
.L_1933:
        /*050c*/ 	.byte	0x04, 0x1e
        /*050e*/ 	.short	(.L_1935 - .L_1934)
.L_1934:
        /*0510*/ 	.word	0x00000000


	//----- nvinfo : EIATTR_CBANK_PARAM_SIZE
	.align		4
.L_1935:
        /*0514*/ 	.byte	0x03, 0x19
        /*0516*/ 	.short	0x0128


	//----- nvinfo : EIATTR_PARAM_CBANK
	.align		4
        /*0518*/ 	.byte	0x04, 0x0a
        /*051a*/ 	.short	(.L_1937 - .L_1936)
	.align		4
.L_1936:
        /*051c*/ 	.word	index@(.nv.constant0._ZN10layer_norm31ln_parallel_residual_bwd_kernelINS_13Kernel_traitsIf6__halfS2_S2_fjLj1024ELj1ELj4ELj1ELj16ENS_18Kernel_traits_baseILj1024EfS2_S2_S2_fjLj128EEEEELb1ELb0ELb0EEEvNS_9BwdParamsE)
        /*0520*/ 	.short	0x0380
        /*0522*/ 	.short	0x0128


	//----- nvinfo : EIATTR_SW_WAR
	.align		4
.L_1937:
        /*0524*/ 	.byte	0x04, 0x36
        /*0526*/ 	.short	(.L_1939 - .L_1938)
.L_1938:
        /*0528*/ 	.word	0x00000008
.L_1939:


//--------------------- .nv.info._ZN10layer_norm31ln_parallel_residual_bwd_kernelINS_13Kernel_traitsIf6__halfS2_S2_fjLj1024ELj1ELj4ELj1ELj16ENS_18Kernel_traits_baseILj1024EfS2_S2_S2_fjLj128EEEEELb1ELb0ELb1EEEvNS_9BwdParamsE --------------------------
	.section	.nv.info._ZN10layer_norm31ln_parallel_residual_bwd_kernelINS_13Kernel_traitsIf6__halfS2_S2_fjLj1024ELj1ELj4ELj1ELj16ENS_18Kernel_traits_baseILj1024EfS2_S2_S2_fjLj128EEEEELb1ELb0ELb1EEEvNS_9BwdParamsE,"",@"SHT_CUDA_INFO"
	.sectionflags	@""
	.align	4


	//----- nvinfo : EIATTR_CUDA_API_VERSION
	.align		4
        /*0000*/ 	.byte	0x04, 0x37
        /*0002*/ 	.short	(.L_1941 - .L_1940)
.L_1940:
        /*0004*/ 	.word	0x00000082


	//----- nvinfo : EIATTR_KPARAM_INFO
	.align		4
.L_1941:
        /*0008*/ 	.byte	0x04, 0x17
        /*000a*/ 	.short	(.L_1943 - .L_1942)
.L_1942:
        /*000c*/ 	.word	0x00000000
        /*0010*/ 	.short	0x0000
        /*0012*/ 	.short	0x0000
        /*0014*/ 	.byte	0x00, 0xf0, 0xa1, 0x04


	//----- nvinfo : EIATTR_SPARSE_MMA_MASK
	.align		4
.L_1943:
        /*0018*/ 	.byte	0x03, 0x50
        /*001a*/ 	.short	0x0000


	//----- nvinfo : EIATTR_MAXREG_COUNT
	.align		4
        /*001c*/ 	.byte	0x03, 0x1b
        /*001e*/ 	.short	0x00ff


	//----- nvinfo : EIATTR_NUM_BARRIERS
	.align		4
        /*0020*/ 	.byte	0x02, 0x4c
        /*0022*/ 	.byte	0x01
	.zero		1


	//----- nvinfo : EIATTR_ANNOTATIONS
	.align		4
        /*0024*/ 	.byte	0x04, 0x55
        /*0026*/ 	.short	(.L_1945 - .L_1944)


	//   ....[0]....
.L_1944:
        /* <DEDUP_REMOVED lines=121> */


	//----- nvinfo : EIATTR_MERCURY_ISA_VERSION
	.align		4
.L_1945:
        /*07a8*/ 	.byte	0x03, 0x5f
        /*07aa*/ 	.short	0x0101


	//----- nvinfo : EIATTR_COOP_GROUP_MASK_REGIDS
	.align		4
        /*07ac*/ 	.byte	0x04, 0x29
        /*07ae*/ 	.short	(.L_1947 - .L_1946)


	//   ....[0]....
.L_1946:
        /*07b0*/ 	.word	0xffffffff


	//   ....[1]....
        /*07b4*/ 	.word	0xffffffff


	//   ....[2]....
        /*07b8*/ 	.word	0xffffffff


	//   ....[3]....
        /*07bc*/ 	.word	0xffffffff


	//   ....[4]....
        /*07c0*/ 	.word	0xffffffff


	//   ....[5]....
        /*07c4*/ 	.word	0xffffffff


	//   ....[6]....
        /*07c8*/ 	.word	0xffffffff


	//   ....[7]....
        /*07cc*/ 	.word	0xffffffff


	//   ....[8]....
        /*07d0*/ 	.word	0xffffffff


	//   ....[9]....
        /*07d4*/ 	.word	0xffffffff


	//   ....[10]....
        /*07d8*/ 	.word	0x050000e0


	//   ....[11]....
        /*07dc*/ 	.word	0x050000e0


	//   ....[12]....
        /*07e0*/ 	.word	0x050000e0


	//   ....[13]....
        /*07e4*/ 	.word	0x050000e0


	//   ....[14]....
        /*07e8*/ 	.word	0x050000e0


	//   ....[15]....
        /*07ec*/ 	.word	0x050000e0


	//   ....[16]....
        /*07f0*/ 	.word	0x050000e0


	//   ....[17]....
        /*07f4*/ 	.word	0x050000e0


	//   ....[18]....
        /*07f8*/ 	.word	0x050000e0


	//   ....[19]....
        /*07fc*/ 	.word	0x050000e0


	//----- nvinfo : EIATTR_COOP_GROUP_INSTR_OFFSETS
	.align		4
.L_1947:
        /*0800*/ 	.byte	0x04, 0x28
        /*0802*/ 	.short	(.L_1949 - .L_1948)


	//   ....[0]....
.L_1948:
        /*0804*/ 	.word	0x00003370


	//   ....[1]....
        /*0808*/ 	.word	0x00003390


	//   ....[2]....
        /*080c*/ 	.word	0x000033b0


	//   ....[3]....
        /*0810*/ 	.word	0x000033d0


	//   ....[4]....
        /*0814*/ 	.word	0x000033f0


	//   ....[5]....
        /*0818*/ 	.word	0x00003410


	//   ....[6]....
        /*081c*/ 	.word	0x00003430


	//   ....[7]....
        /*0820*/ 	.word	0x00003450


	//   ....[8]....
        /*0824*/ 	.word	0x00003460


	//   ....[9]....
        /*0828*/ 	.word	0x00003480


	//   ....[10]....
        /*082c*/ 	.word	0x0000e5b0


	//   ....[11]....
        /*0830*/ 	.word	0x0000e640


	//   ....[12]....
        /*0834*/ 	.word	0x0000e6a0


	//   ....[13]....
        /*0838*/ 	.word	0x0000e6f0


	//   ....[14]....
        /*083c*/ 	.word	0x0000e750


	//   ....[15]....
        /*0840*/ 	.word	0x0000e7a0


	//   ....[16]....
        /*0844*/ 	.word	0x0000e800


	//   ....[17]....
        /*0848*/ 	.word	0x0000e850


	//   ....[18]....
        /*084c*/ 	.word	0x0000e8b0


	//   ....[19]....
        /*0850*/ 	.word	0x0000e900


	//----- nvinfo : EIATTR_VRC_CTA_INIT_COUNT
	.align		4
.L_1949:
        /*0854*/ 	.byte	0x02, 0x4a
	.zero		1
	.zero		1


	//----- nvinfo : EIATTR_EXIT_INSTR_OFFSETS
	.align		4
        /*0858*/ 	.byte	0x04, 0x1c
        /*085a*/ 	.short	(.L_1951 - .L_1950)


	//   ....[0]....
.L_1950:
        /*085c*/ 	.word	0x0000e540


	//----- nvinfo : EIATTR_MAX_THREADS
	.align		4
.L_1951:
        /*0860*/ 	.byte	0x04, 0x05
        /*0862*/ 	.short	(.L_1953 - .L_1952)
.L_1952:
        /*0864*/ 	.word	0x00000080
        /*0868*/ 	.word	0x00000001
        /*086c*/ 	.word	0x00000001


	//----- nvinfo : EIATTR_CRS_STACK_SIZE
	.align		4
.L_1953:
        /*0870*/ 	.byte	0x04, 0x1e
        /*0872*/ 	.short	(.L_1955 - .L_1954)
.L_1954:
        /*0874*/ 	.word	0x00000000


	//----- nvinfo : EIATTR_CBANK_PARAM_SIZE
	.align		4
.L_1955:
        /*0878*/ 	.byte	0x03, 0x19
        /*087a*/ 	.short	0x0128


	//----- nvinfo : EIATTR_PARAM_CBANK
	.align		4
        /*087c*/ 	.byte	0x04, 0x0a
        /*087e*/ 	.short	(.L_1957 - .L_1956)
	.align		4
.L_1956:
        /*0880*/ 	.word	index@(.nv.constant0._ZN10layer_norm31ln_parallel_residual_bwd_kernelINS_13Kernel_traitsIf6__halfS2_S2_fjLj1024ELj1ELj4ELj1ELj16ENS_18Kernel_traits_baseILj1024EfS2_S2_S2_fjLj128EEEEELb1ELb0ELb1EEEvNS_9BwdParamsE)
        /*0884*/ 	.short	0x0380
        /*0886*/ 	.short	0x0128


	//----- nvinfo : EIATTR_SW_WAR
	.align		4
.L_1957:
        /*0888*/ 	.byte	0x04, 0x36
        /*088a*/ 	.short	(.L_1959 - .L_1958)
.L_1958:
        /*088c*/ 	.word	0x00000008
.L_1959:


//--------------------- .nv.info._ZN10layer_norm22ln_bwd_finalize_kernelINS_22Kernel_traits_finalizeILj1024Ef6__halfS2_S2_fjLb0ELj1024ELj4ENS_18Kernel_traits_baseILj1024EfS2_S2_S2_fjLj1024EEEEELb0ELb0EEEvNS_9BwdParamsE --------------------------
	.section	.nv.info._ZN10layer_norm22ln_bwd_finalize_kernelINS_22Kernel_traits_finalizeILj1024Ef6__halfS2_S2_fjLb0ELj1024ELj4ENS_18Kernel_traits_baseILj1024EfS2_S2_S2_fjLj1024EEEEELb0ELb0EEEvNS_9BwdParamsE,"",@"SHT_CUDA_INFO"
	.sectionflags	@""
	.align	4


	//----- nvinfo : EIATTR_CUDA_API_VERSION
	.align		4
        /*0000*/ 	.byte	0x04, 0x37
        /*0002*/ 	.short	(.L_1961 - .L_1960)
.L_1960:
        /*0004*/ 	.word	0x00000082


	//----- nvinfo : EIATTR_KPARAM_INFO
	.align		4
.L_1961:
        /*0008*/ 	.byte	0x04, 0x17
        /*000a*/ 	.short	(.L_1963 - .L_1962)
.L_1962:
        /*000c*/ 	.word	0x00000000
        /*0010*/ 	.short	0x0000
        /*0012*/ 	.short	0x0000
        /*0014*/ 	.byte	0x00, 0xf0, 0xa1, 0x04


	//----- nvinfo : EIATTR_SPARSE_MMA_MASK
	.align		4
.L_1963:
        /*0018*/ 	.byte	0x03, 0x50
        /*001a*/ 	.short	0x0000


	//----- nvinfo : EIATTR_MAXREG_COUNT
	.align		4
        /*001c*/ 	.byte	0x03, 0x1b
        /*001e*/ 	.short	0x0040


	//----- nvinfo : EIATTR_NUM_BARRIERS
	.align		4
        /*0020*/ 	.byte	0x02, 0x4c
        /*0022*/ 	.byte	0x01
	.zero		1


	//----- nvinfo : EIATTR_MERCURY_ISA_VERSION
	.align		4
        /*0024*/ 	.byte	0x03, 0x5f
        /*0026*/ 	.short	0x0101


	//----- nvinfo : EIATTR_COOP_GROUP_MASK_REGIDS
	.align		4
        /*0028*/ 	.byte	0x04, 0x29
        /*002a*/ 	.short	(.L_1965 - .L_1964)


	//   ....[0]....
.L_1964:
        /*002c*/ 	.word	0xffffffff


	//   ....[1]....
        /*0030*/ 	.word	0xffffffff


	//   ....[2]....
        /*0034*/ 	.word	0xffffffff


	//   ....[3]....
        /*0038*/ 	.word	0xffffffff


	//   ....[4]....
        /*003c*/ 	.word	0xffffffff


	//   ....[5]....
        /*0040*/ 	.word	0xffffffff


	//   ....[6]....
        /*0044*/ 	.word	0xffffffff


	//   ....[7]....
        /*0048*/ 	.word	0xffffffff


	//   ....[8]....
        /*004c*/ 	.word	0xffffffff


	//   ....[9]....
        /*0050*/ 	.word	0xffffffff


	//----- nvinfo : EIATTR_COOP_GROUP_INSTR_OFFSETS
	.align		4
.L_1965:
        /*0054*/ 	.byte	0x04, 0x28
        /*0056*/ 	.short	(.L_1967 - .L_1966)


	//   ....[0]....
.L_1966:
        /*0058*/ 	.word	0x00001550


	//   ....[1]....
        /*005c*/ 	.word	0x00001560


	//   ....[2]....
        /*0060*/ 	.word	0x00001590


	//   ....[3]....
        /*0064*/ 	.word	0x000015a0


	//   ....[4]....
        /*0068*/ 	.word	0x000015d0


	//   ....[5]....
        /*006c*/ 	.word	0x000015e0


	//   ....[6]....
        /*0070*/ 	.word	0x00001610


	//   ....[7]....
        /*0074*/ 	.word	0x00001630


	//   ....[8]....
        /*0078*/ 	.word	0x00001680


	//   ....[9]....
        /*007c*/ 	.word	0x00001690


	//----- nvinfo : EIATTR_VRC_CTA_INIT_COUNT
	.align		4
.L_1967:
        /*0080*/ 	.byte	0x02, 0x4a
	.zero		1
	.zero		1


	//----- nvinfo : EIATTR_EXIT_INSTR_OFFSETS
	.align		4
        /*0084*/ 	.byte	0x04, 0x1c
        /*0086*/ 	.short	(.L_1969 - .L_1968)


	//   ....[0]....
.L_1968:
        /*0088*/ 	.word	0x00000060


	//   ....[1]....
        /*008c*/ 	.word	0x000016f0


	//   ....[2]....
        /*0090*/ 	.word	0x00001720


	//   ....[3]....
        /*0094*/ 	.word	0x000017c0


	//----- nvinfo : EIATTR_MAX_THREADS
	.align		4
.L_1969:
        /*0098*/ 	.byte	0x04, 0x05
        /*009a*/ 	.short	(.L_1971 - .L_1970)
.L_1970:
        /*009c*/ 	.word	0x00000400
        /*00a0*/ 	.word	0x00000001
        /*00a4*/ 	.word	0x00000001


	//----- nvinfo : EIATTR_CRS_STACK_SIZE
	.align		4
.L_1971:
        /*00a8*/ 	.byte	0x04, 0x1e
        /*00aa*/ 	.short	(.L_1973 - .L_1972)
.L_1972:
        /*00ac*/ 	.word	0x00000000


	//----- nvinfo : EIATTR_CBANK_PARAM_SIZE
	.align		4
.L_1973:
        /*00b0*/ 	.byte	0x03, 0x19
        /*00b2*/ 	.short	0x0128


	//----- nvinfo : EIATTR_PARAM_CBANK
	.align		4
        /*00b4*/ 	.byte	0x04, 0x0a
        /*00b6*/ 	.short	(.L_1975 - .L_1974)
	.align		4
.L_1974:
        /*00b8*/ 	.word	index@(.nv.constant0._ZN10layer_norm22ln_bwd_finalize_kernelINS_22Kernel_traits_finalizeILj1024Ef6__halfS2_S2_fjLb0ELj1024ELj4ENS_18Kernel_traits_baseILj1024EfS2_S2_S2_fjLj1024EEEEELb0ELb0EEEvNS_9BwdParamsE)
        /*00bc*/ 	.short	0x0380
        /*00be*/ 	.short	0x0128


	//----- nvinfo : EIATTR_SW_WAR
	.align		4
.L_1975:
        /*00c0*/ 	.byte	0x04, 0x36
        /*00c2*/ 	.short	(.L_1977 - .L_1976)
.L_1976:
        /*00c4*/ 	.word	0x00000008
.L_1977:


//--------------------- .nv.info._ZN10layer_norm40ln_parallel_residual_bwd_finalize_kernelINS_22Kernel_traits_finalizeILj1024Ef6__halfS2_S2_fjLb0ELj1024ELj4ENS_18Kernel_traits_baseILj1024EfS2_S2_S2_fjLj1024EEEEELb0EEEvNS_9BwdParamsE --------------------------
	.section	.nv.info._ZN10layer_norm40ln_parallel_residual_bwd_finalize_kernelINS_22Kernel_traits_finalizeILj1024Ef6__halfS2_S2_fjLb0ELj1024ELj4ENS_18Kernel_traits_baseILj1024EfS2_S2_S2_fjLj1024EEEEELb0EEEvNS_9BwdParamsE,"",@"SHT_CUDA_INFO"
	.sectionflags	@""
	.align	4


	//----- nvinfo : EIATTR_CUDA_API_VERSION
	.align		4
        /*0000*/ 	.byte	0x04, 0x37
        /*0002*/ 	.short	(.L_1979 - .L_1978)
.L_1978:
        /*0004*/ 	.word	0x00000082


	//----- nvinfo : EIATTR_KPARAM_INFO
	.align		4
.L_1979:
        /*0008*/ 	.byte	0x04, 0x17
        /*000a*/ 	.short	(.L_1981 - .L_1980)
.L_1980:
        /*000c*/ 	.word	0x00000000
        /*0010*/ 	.short	0x0000
        /*0012*/ 	.short	0x0000
        /*0014*/ 	.byte	0x00, 0xf0, 0xa1, 0x04


	//----- nvinfo : EIATTR_SPARSE_MMA_MASK
	.align		4
.L_1981:
        /*0018*/ 	.byte	0x03, 0x50
        /*001a*/ 	.short	0x0000


	//----- nvinfo : EIATTR_MAXREG_COUNT
	.align		4
        /*001c*/ 	.byte	0x03, 0x1b
        /*001e*/ 	.short	0x0040


	//----- nvinfo : EIATTR_NUM_BARRIERS
	.align		4
        /*0020*/ 	.byte	0x02, 0x4c
        /*0022*/ 	.byte	0x01
	.zero		1


	//----- nvinfo : EIATTR_MERCURY_ISA_VERSION
	.align		4
        /*0024*/ 	.byte	0x03, 0x5f
        /*0026*/ 	.short	0x0101


	//----- nvinfo : EIATTR_COOP_GROUP_MASK_REGIDS
	.align		4
        /*0028*/ 	.byte	0x04, 0x29
        /*002a*/ 	.short	(.L_1983 - .L_1982)


	//   ....[0]....
.L_1982:
        /*002c*/ 	.word	0xffffffff


	//   ....[1]....
        /*0030*/ 	.word	0xffffffff


	//   ....[2]....
        /*0034*/ 	.word	0xffffffff


	//   ....[3]....
        /*0038*/ 	.word	0xffffffff


	//   ....[4]....
        /*003c*/ 	.word	0xffffffff


	//   ....[5]....
        /*0040*/ 	.word	0xffffffff


	//   ....[6]....
        /*0044*/ 	.word	0xffffffff


	//   ....[7]....
        /*0048*/ 	.word	0xffffffff


	//   ....[8]....
        /*004c*/ 	.word	0xffffffff


	//   ....[9]....
        /*0050*/ 	.word	0xffffffff


	//   ....[10]....
        /*0054*/ 	.word	0xffffffff


	//   ....[11]....
        /*0058*/ 	.word	0xffffffff


	//   ....[12]....
        /*005c*/ 	.word	0xffffffff


	//   ....[13]....
        /*0060*/ 	.word	0xffffffff


	//   ....[14]....
        /*0064*/ 	.word	0xffffffff


	//   ....[15]....
        /*0068*/ 	.word	0xffffffff


	//   ....[16]....
        /*006c*/ 	.word	0xffffffff


	//   ....[17]....
        /*0070*/ 	.word	0xffffffff


	//   ....[18]....
        /*0074*/ 	.word	0xffffffff


	//   ....[19]....
        /*0078*/ 	.word	0xffffffff


	//----- nvinfo : EIATTR_COOP_GROUP_INSTR_OFFSETS
	.align		4
.L_1983:
        /*007c*/ 	.byte	0x04, 0x28
        /*007e*/ 	.short	(.L_1985 - .L_1984)


	//   ....[0]....
.L_1984:
        /*0080*/ 	.word	0x000013a0


	//   ....[1]....
        /*0084*/ 	.word	0x000013b0


	//   ....[2]....
        /*0088*/ 	.word	0x000013c0


	//   ....[3]....
        /*008c*/ 	.word	0x000013d0


	//   ....[4]....
        /*0090*/ 	.word	0x00001410


	//   ....[5]....
        /*0094*/ 	.word	0x00001430


	//   ....[6]....
        /*0098*/ 	.word	0x00001440


	//   ....[7]....
        /*009c*/ 	.word	0x00001450


	//   ....[8]....
        /*00a0*/ 	.word	0x00001480


	//   ....[9]....
        /*00a4*/ 	.word	0x000014b0


	//   ....[10]....
        /*00a8*/ 	.word	0x000014e0


	//   ....[11]....
        /*00ac*/ 	.word	0x000014f0


	//   ....[12]....
        /*00b0*/ 	.word	0x00001520


	//   ....[13]....
        /*00b4*/ 	.word	0x00001540


	//   ....[14]....
        /*00b8*/ 	.word	0x00001560


	//   ....[15]....
        /*00bc*/ 	.word	0x00001570


	//   ....[16]....
        /*00c0*/ 	.word	0x000015b0


	//   ....[17]....
        /*00c4*/ 	.word	0x000015e0


	//   ....[18]....
        /*00c8*/ 	.word	0x00001600


	//   ....[19]....
        /*00cc*/ 	.word	0x00001610


	//----- nvinfo : EIATTR_VRC_CTA_INIT_COUNT
	.align		4
.L_1985:
        /*00d0*/ 	.byte	0x02, 0x4a
	.zero		1
	.zero		1


	//----- nvinfo : EIATTR_EXIT_INSTR_OFFSETS
	.align		4
        /*00d4*/ 	.byte	0x04, 0x1c
        /*00d6*/ 	.short	(.L_1987 - .L_1986)


	//   ....[0]....
.L_1986:
        /*00d8*/ 	.word	0x00000060


	//   ....[1]....
        /*00dc*/ 	.word	0x000016c0


	//   ....[2]....
        /*00e0*/ 	.word	0x000016f0


	//   ....[3]....
        /*00e4*/ 	.word	0x00001810


	//----- nvinfo : EIATTR_MAX_THREADS
	.align		4
.L_1987:
        /*00e8*/ 	.byte	0x04, 0x05
        /*00ea*/ 	.short	(.L_1989 - .L_1988)
.L_1988:
        /*00ec*/ 	.word	0x00000400
        /*00f0*/ 	.word	0x00000001
        /*00f4*/ 	.word	0x00000001


	//----- nvinfo : EIATTR_CRS_STACK_SIZE
	.align		4
.L_1989:
        /*00f8*/ 	.byte	0x04, 0x1e
        /*00fa*/ 	.short	(.L_1991 - .L_1990)
.L_1990:
        /*00fc*/ 	.word	0x00000000


	//----- nvinfo : EIATTR_CBANK_PARAM_SIZE
	.align		4
.L_1991:
        /*0100*/ 	.byte	0x03, 0x19
        /*0102*/ 	.short	0x0128


	//----- nvinfo : EIATTR_PARAM_CBANK
	.align		4
        /*0104*/ 	.byte	0x04, 0x0a
        /*0106*/ 	.short	(.L_1993 - .L_1992)
	.align		4
.L_1992:
        /*0108*/ 	.word	index@(.nv.constant0._ZN10layer_norm40ln_parallel_residual_bwd_finalize_kernelINS_22Kernel_traits_finalizeILj1024Ef6__halfS2_S2_fjLb0ELj1024ELj4ENS_18Kernel_traits_baseILj1024EfS2_S2_S2_fjLj1024EEEEELb0EEEvNS_9BwdParamsE)
        /*010c*/ 	.short	0x0380
        /*010e*/ 	.short	0x0128


	//----- nvinfo : EIATTR_SW_WAR
	.align		4
.L_1993:
        /*0110*/ 	.byte	0x04, 0x36
        /*0112*/ 	.short	(.L_1995 - .L_1994)
.L_1994:
        /*0114*/ 	.word	0x00000008
.L_1995:


//--------------------- .nv.info._ZN10layer_norm31ln_parallel_residual_bwd_kernelINS_13Kernel_traitsIf6__halfS2_S2_fjLj1024ELj1ELj4ELj1ELj16ENS_18Kernel_traits_baseILj1024EfS2_S2_S2_fjLj128EEEEELb1ELb1ELb0EEEvNS_9BwdParamsE --------------------------
	.section	.nv.info._ZN10layer_norm31ln_parallel_residual_bwd_kernelINS_13Kernel_traitsIf6__halfS2_S2_fjLj1024ELj1ELj4ELj1ELj16ENS_18Kernel_traits_baseILj1024EfS2_S2_S2_fjLj128EEEEELb1ELb1ELb0EEEvNS_9BwdParamsE,"",@"SHT_CUDA_INFO"
	.sectionflags	@""
	.align	4


	//----- nvinfo : EIATTR_CUDA_API_VERSION
	.align		4
        /*0000*/ 	.byte	0x04, 0x37
        /*0002*/ 	.short	(.L_1997 - .L_1996)
.L_1996:
        /*0004*/ 	.word	0x00000082


	//----- nvinfo : EIATTR_KPARAM_INFO
	.align		4
.L_1997:
        /*0008*/ 	.byte	0x04, 0x17
        /*000a*/ 	.short	(.L_1999 - .L_1998)
.L_1998:
        /*000c*/ 	.word	0x00000000
        /*0010*/ 	.short	0x0000
        /*0012*/ 	.short	0x0000
        /*0014*/ 	.byte	0x00, 0xf0, 0xa1, 0x04


	//----- nvinfo : EIATTR_SPARSE_MMA_MASK
	.align		4
.L_1999:
        /*0018*/ 	.byte	0x03, 0x50
        /*001a*/ 	.short	0x0000


	//----- nvinfo : EIATTR_MAXREG_COUNT
	.align		4
        /*001c*/ 	.byte	0x03, 0x1b
        /*001e*/ 	.short	0x00ff


	//----- nvinfo : EIATTR_NUM_BARRIERS
	.align		4
        /*0020*/ 	.byte	0x02, 0x4c
        /*0022*/ 	.byte	0x01
	.zero		1


	//----- nvinfo : EIATTR_MERCURY_ISA_VERSION
	.align		4
        /*0024*/ 	.byte	0x03, 0x5f
        /*0026*/ 	.short	0x0101


	//----- nvinfo : EIATTR_COOP_GROUP_MASK_REGIDS
	.align		4
        /*0028*/ 	.byte	0x04, 0x29
        /*002a*/ 	.short	(.L_2001 - .L_2000)


	//   ....[0]....
.L_2000:
        /*002c*/ 	.word	0xffffffff


	//   ....[1]....
        /*0030*/ 	.word	0xffffffff


	//   ....[2]....
        /*0034*/ 	.word	0xffffffff


	//   ....[3]....
        /*0038*/ 	.word	0xffffffff


	//   ....[4]....
        /*003c*/ 	.word	0xffffffff


	//   ....[5]....
        /*0040*/ 	.word	0xffffffff


	//   ....[6]....
        /*0044*/ 	.word	0xffffffff


	//   ....[7]....
        /*0048*/ 	.word	0xffffffff


	//   ....[8]....
        /*004c*/ 	.word	0xffffffff


	//   ....[9]....
        /*0050*/ 	.word	0xffffffff


	//   ....[10]....
        /*0054*/ 	.word	0x050000c7


	//   ....[11]....
        /*0058*/ 	.word	0x050000c7


	//   ....[12]....
        /*005c*/ 	.word	0x050000c7


	//   ....[13]....
        /*0060*/ 	.word	0x050000c7


	//   ....[14]....
        /*0064*/ 	.word	0x050000c7


	//   ....[15]....
        /*0068*/ 	.word	0x050000c7


	//   ....[16]....
        /*006c*/ 	.word	0x050000c7


	//   ....[17]....
        /*0070*/ 	.word	0x050000c7


	//   ....[18]....
        /*0074*/ 	.word	0x050000c7


	//   ....[19]....
        /*0078*/ 	.word	0x050000c7


	//----- nvinfo : EIATTR_COOP_GROUP_INSTR_OFFSETS
	.align		4
.L_2001:
        /*007c*/ 	.byte	0x04, 0x28
        /*007e*/ 	.short	(.L_2003 - .L_2002)


	//   ....[0]....
.L_2002:
        /*0080*/ 	.word	0x00002060


	//   ....[1]....
        /*0084*/ 	.word	0x00002070


	//   ....[2]....
        /*0088*/ 	.word	0x000020a0


	//   ....[3]....
        /*008c*/ 	.word	0x000020b0


	//   ....[4]....
        /*0090*/ 	.word	0x000020e0


	//   ....[5]....
        /*0094*/ 	.word	0x000020f0


	//   ....[6]....
        /*0098*/ 	.word	0x00002120


	//   ....[7]....
        /*009c*/ 	.word	0x00002130


	//   ....[8]....
        /*00a0*/ 	.word	0x00002160


	//   ....[9]....
        /*00a4*/ 	.word	0x00002170


	//   ....[10]....
        /*00a8*/ 	.word	0x0000c940


	//   ....[11]....
        /*00ac*/ 	.word	0x0000c9d0


	//   ....[12]....
        /*00b0*/ 	.word	0x0000ca40


	//   ....[13]....
        /*00b4*/ 	.word	0x0000caa0


	//   ....[14]....
        /*00b8*/ 	.word	0x0000cb10


	//   ....[15]....
        /*00bc*/ 	.word	0x0000cb70


	//   ....[16]....
        /*00c0*/ 	.word	0x0000cbe0


	//   ....[17]....
        /*00c4*/ 	.word	0x0000cc40


	//   ....[18]....
        /*00c8*/ 	.word	0x0000ccb0


	//   ....[19]....
        /*00cc*/ 	.word	0x0000cd10


	//----- nvinfo : EIATTR_VRC_CTA_INIT_COUNT
	.align		4
.L_2003:
        /*00d0*/ 	.byte	0x02, 0x4a
	.zero		1
	.zero		1


	//----- nvinfo : EIATTR_EXIT_INSTR_OFFSETS
	.align		4
        /*00d4*/ 	.byte	0x04, 0x1c
        /*00d6*/ 	.short	(.L_2005 - .L_2004)


	//   ....[0]....
.L_2004:
        /*00d8*/ 	.word	0x0000c8a0


	//   ....[1]....
        /*00dc*/ 	.word	0x0000c8d0


	//----- nvinfo : EIATTR_MAX_THREADS
	.align		4
.L_2005:
        /*00e0*/ 	.byte	0x04, 0x05
        /*00e2*/ 	.short	(.L_2007 - .L_2006)
.L_2006:
        /*00e4*/ 	.word	0x00000080
        /*00e8*/ 	.word	0x00000001
        /*00ec*/ 	.word	0x00000001


	//----- nvinfo : EIATTR_CRS_STACK_SIZE
	.align		4
.L_2007:
        /*00f0*/ 	.byte	0x04, 0x1e
        /*00f2*/ 	.short	(.L_2009 - .L_2008)
.L_2008:
        /*00f4*/ 	.word	0x00000000


	//----- nvinfo : EIATTR_CBANK_PARAM_SIZE
	.align		4
.L_2009:
        /*00f8*/ 	.byte	0x03, 0x19
        /*00fa*/ 	.short	0x0128


	//----- nvinfo : EIATTR_PARAM_CBANK
	.align		4
        /*00fc*/ 	.byte	0x04, 0x0a
        /*00fe*/ 	.short	(.L_2011 - .L_2010)
	.align		4
.L_2010:
        /*0100*/ 	.word	index@(.nv.constant0._ZN10layer_norm31ln_parallel_residual_bwd_kernelINS_13Kernel_traitsIf6__halfS2_S2_fjLj1024ELj1ELj4ELj1ELj16ENS_18Kernel_traits_baseILj1024EfS2_S2_S2_fjLj128EEEEELb1ELb1ELb0EEEvNS_9BwdParamsE)
        /*0104*/ 	.short	0x0380
        /*0106*/ 	.short	0x0128


	//----- nvinfo : EIATTR_SW_WAR
	.align		4
.L_2011:
        /*0108*/ 	.byte	0x04, 0x36
        /*010a*/ 	.short	(.L_2013 - .L_2012)
.L_2012:
        /*010c*/ 	.word	0x00000008
.L_2013:


//--------------------- .nv.info._ZN10layer_norm22ln_bwd_finalize_kernelINS_22Kernel_traits_finalizeILj1024Ef6__halfS2_S2_fjLb0ELj1024ELj4ENS_18Kernel_traits_baseILj1024EfS2_S2_S2_fjLj1024EEEEELb0ELb1EEEvNS_9BwdParamsE --------------------------
	.section	.nv.info._ZN10layer_norm22ln_bwd_finalize_kernelINS_22Kernel_traits_finalizeILj1024Ef6__halfS2_S2_fjLb0ELj1024ELj4ENS_18Kernel_traits_baseILj1024EfS2_S2_S2_fjLj1024EEEEELb0ELb1EEEvNS_9BwdParamsE,"",@"SHT_CUDA_INFO"
	.sectionflags	@""
	.align	4


	//----- nvinfo : EIATTR_CUDA_API_VERSION
	.align		4
        /*0000*/ 	.byte	0x04, 0x37
        /*0002*/ 	.short	(.L_2015 - .L_2014)
.L_2014:
        /*0004*/ 	.word	0x00000082


	//----- nvinfo : EIATTR_KPARAM_INFO
	.align		4
.L_2015:
        /*0008*/ 	.byte	0x04, 0x17
        /*000a*/ 	.short	(.L_2017 - .L_2016)
.L_2016:
        /*000c*/ 	.word	0x00000000
        /*0010*/ 	.short	0x0000
        /*0012*/ 	.short	0x0000
        /*0014*/ 	.byte	0x00, 0xf0, 0xa1, 0x04


	//----- nvinfo : EIATTR_SPARSE_MMA_MASK
	.align		4
.L_2017:
        /*0018*/ 	.byte	0x03, 0x50
        /*001a*/ 	.short	0x0000


	//----- nvinfo : EIATTR_MAXREG_COUNT
	.align		4
        /*001c*/ 	.byte	0x03, 0x1b
        /*001e*/ 	.short	0x0040


	//----- nvinfo : EIATTR_NUM_BARRIERS
	.align		4
        /*0020*/ 	.byte	0x02, 0x4c
        /*0022*/ 	.byte	0x01
	.zero		1


	//----- nvinfo : EIATTR_MERCURY_ISA_VERSION
	.align		4
        /*0024*/ 	.byte	0x03, 0x5f
        /*0026*/ 	.short	0x0101


	//----- nvinfo : EIATTR_COOP_GROUP_MASK_REGIDS
	.align		4
        /*0028*/ 	.byte	0x04, 0x29
        /*002a*/ 	.short	(.L_2019 - .L_2018)


	//   ....[0]....
.L_2018:
        /*002c*/ 	.word	0xffffffff


	//   ....[1]....
        /*0030*/ 	.word	0xffffffff


	//   ....[2]....
        /*0034*/ 	.word	0xffffffff


	//   ....[3]....
        /*0038*/ 	.word	0xffffffff


	//   ....[4]....
        /*003c*/ 	.word	0xffffffff


	//   ....[5]....
        /*0040*/ 	.word	0xffffffff


	//   ....[6]....
        /*0044*/ 	.word	0xffffffff


	//   ....[7]....
        /*0048*/ 	.word	0xffffffff


	//   ....[8]....
        /*004c*/ 	.word	0xffffffff


	//   ....[9]....
        /*0050*/ 	.word	0xffffffff


	//----- nvinfo : EIATTR_COOP_GROUP_INSTR_OFFSETS
	.align		4
.L_2019:
        /*0054*/ 	.byte	0x04, 0x28
        /*0056*/ 	.short	(.L_2021 - .L_2020)


	//   ....[0]....
.L_2020:
        /*0058*/ 	.word	0x00001560


	//   ....[1]....
        /*005c*/ 	.word	0x00001570


	//   ....[2]....
        /*0060*/ 	.word	0x000015a0


	//   ....[3]....
        /*0064*/ 	.word	0x000015b0


	//   ....[4]....
        /*0068*/ 	.word	0x000015e0


	//   ....[5]....
        /*006c*/ 	.word	0x000015f0


	//   ....[6]....
        /*0070*/ 	.word	0x00001620


	//   ....[7]....
        /*0074*/ 	.word	0x00001640


	//   ....[8]....
        /*0078*/ 	.word	0x00001670


	//   ....[9]....
        /*007c*/ 	.word	0x00001680


	//----- nvinfo : EIATTR_VRC_CTA_INIT_COUNT
	.align		4
.L_2021:
        /*0080*/ 	.byte	0x02, 0x4a
	.zero		1
	.zero		1


	//----- nvinfo : EIATTR_EXIT_INSTR_OFFSETS
	.align		4
        /*0084*/ 	.byte	0x04, 0x1c
        /*0086*/ 	.short	(.L_2023 - .L_2022)


	//   ....[0]....
.L_2022:
        /*0088*/ 	.word	0x00000060


	//   ....[1]....
        /*008c*/ 	.word	0x000016e0


	//   ....[2]....
        /*0090*/ 	.word	0x000017b0


	//----- nvinfo : EIATTR_MAX_THREADS
	.align		4
.L_2023:
        /*0094*/ 	.byte	0x04, 0x05
        /*0096*/ 	.short	(.L_2025 - .L_2024)
.L_2024:
        /*0098*/ 	.word	0x00000400
        /*009c*/ 	.word	0x00000001
        /*00a0*/ 	.word	0x00000001


	//----- nvinfo : EIATTR_CRS_STACK_SIZE
	.align		4
.L_2025:
        /*00a4*/ 	.byte	0x04, 0x1e
        /*00a6*/ 	.short	(.L_2027 - .L_2026)
.L_2026:
        /*00a8*/ 	.word	0x00000000


	//----- nvinfo : EIATTR_CBANK_PARAM_SIZE
	.align		4
.L_2027:
        /*00ac*/ 	.byte	0x03, 0x19
        /*00ae*/ 	.short	0x0128


	//----- nvinfo : EIATTR_PARAM_CBANK
	.align		4
        /*00b0*/ 	.byte	0x04, 0x0a
        /*00b2*/ 	.short	(.L_2029 - .L_2028)
	.align		4
.L_2028:
        /*00b4*/ 	.word	index@(.nv.constant0._ZN10layer_norm22ln_bwd_finalize_kernelINS_22Kernel_traits_finalizeILj1024Ef6__halfS2_S2_fjLb0ELj1024ELj4ENS_18Kernel_traits_baseILj1024EfS2_S2_S2_fjLj1024EEEEELb0ELb1EEEvNS_9BwdParamsE)
        /*00b8*/ 	.short	0x0380
        /*00ba*/ 	.short	0x0128


	//----- nvinfo : EIATTR_SW_WAR
	.align		4
.L_2029:
        /*00bc*/ 	.byte	0x04, 0x36
        /*00be*/ 	.short	(.L_2031 - .L_2030)
.L_2030:
        /*00c0*/ 	.word	0x00000008
.L_2031:


//--------------------- .nv.info._ZN10layer_norm40ln_parallel_residual_bwd_finalize_kernelINS_22Kernel_traits_finalizeILj1024Ef6__halfS2_S2_fjLb0ELj1024ELj4ENS_18Kernel_traits_baseILj1024EfS2_S2_S2_fjLj1024EEEEELb1EEEvNS_9BwdParamsE --------------------------
	.section	.nv.info._ZN10layer_norm40ln_parallel_residual_bwd_finalize_kernelINS_22Kernel_traits_finalizeILj1024Ef6__halfS2_S2_fjLb0ELj1024ELj4ENS_18Kernel_traits_baseILj1024EfS2_S2_S2_fjLj1024EEEEELb1EEEvNS_9BwdParamsE,"",@"SHT_CUDA_INFO"
	.sectionflags	@""
	.align	4


	//----- nvinfo : EIATTR_CUDA_API_VERSION
	.align		4
        /*0000*/ 	.byte	0x04, 0x37
        /*0002*/ 	.short	(.L_2033 - .L_2032)
.L_2032:
        /*0004*/ 	.word	0x00000082


	//----- nvinfo : EIATTR_KPARAM_INFO
	.align		4
.L_2033:
        /*0008*/ 	.byte	0x04, 0x17
        /*000a*/ 	.short	(.L_2035 - .L_2034)
.L_2034:
        /*000c*/ 	.word	0x00000000
        /*0010*/ 	.short	0x0000
        /*0012*/ 	.short	0x0000
        /*0014*/ 	.byte	0x00, 0xf0, 0xa1, 0x04


	//----- nvinfo : EIATTR_SPARSE_MMA_MASK
	.align		4
.L_2035:
        /*0018*/ 	.byte	0x03, 0x50
        /*001a*/ 	.short	0x0000


	//----- nvinfo : EIATTR_MAXREG_COUNT
	.align		4
        /*001c*/ 	.byte	0x03, 0x1b
        /*001e*/ 	.short	0x0040


	//----- nvinfo : EIATTR_NUM_BARRIERS
	.align		4
        /*0020*/ 	.byte	0x02, 0x4c
        /*0022*/ 	.byte	0x01
	.zero		1


	//----- nvinfo : EIATTR_MERCURY_ISA_VERSION
	.align		4
        /*0024*/ 	.byte	0x03, 0x5f
        /*0026*/ 	.short	0x0101


	//----- nvinfo : EIATTR_COOP_GROUP_MASK_REGIDS
	.align		4
        /*0028*/ 	.byte	0x04, 0x29
        /*002a*/ 	.short	(.L_2037 - .L_2036)


	//   ....[0]....
.L_2036:
        /*002c*/ 	.word	0xffffffff


	//   ....[1]....
        /*0030*/ 	.word	0xffffffff


	//   ....[2]....
        /*0034*/ 	.word	0xffffffff


	//   ....[3]....
        /*0038*/ 	.word	0xffffffff


	//   ....[4]....
        /*003c*/ 	.word	0xffffffff


	//   ....[5]....
        /*0040*/ 	.word	0xffffffff


	//   ....[6]....
        /*0044*/ 	.word	0xffffffff


	//   ....[7]....
        /*0048*/ 	.word	0xffffffff


	//   ....[8]....
        /*004c*/ 	.word	0xffffffff


	//   ....[9]....
        /*0050*/ 	.word	0xffffffff


	//   ....[10]....
        /*0054*/ 	.word	0xffffffff


	//   ....[11]....
        /*0058*/ 	.word	0xffffffff


	//   ....[12]....
        /*005c*/ 	.word	0xffffffff


	//   ....[13]....
        /*0060*/ 	.word	0xffffffff


	//   ....[14]....
        /*0064*/ 	.word	0xffffffff


	//   ....[15]....
        /*0068*/ 	.word	0xffffffff


	//   ....[16]....
        /*006c*/ 	.word	0xffffffff


	//   ....[17]....
        /*0070*/ 	.word	0xffffffff


	//   ....[18]....
        /*0074*/ 	.word	0xffffffff


	//   ....[19]....
        /*0078*/ 	.word	0xffffffff


	//----- nvinfo : EIATTR_COOP_GROUP_INSTR_OFFSETS
	.align		4
.L_2037:
        /*007c*/ 	.byte	0x04, 0x28
        /*007e*/ 	.short	(.L_2039 - .L_2038)


	//   ....[0]....
.L_2038:
        /*0080*/ 	.word	0x000013e0


	//   ....[1]....
        /*0084*/ 	.word	0x000013f0


	//   ....[2]....
        /*0088*/ 	.word	0x00001400


	//   ....[3]....
        /*008c*/ 	.word	0x00001410


	//   ....[4]....
        /*0090*/ 	.word	0x00001450


	//   ....[5]....
        /*0094*/ 	.word	0x00001470


	//   ....[6]....
        /*0098*/ 	.word	0x00001480


	//   ....[7]....
        /*009c*/ 	.word	0x00001490


	//   ....[8]....
        /*00a0*/ 	.word	0x000014d0


	//   ....[9]....
        /*00a4*/ 	.word	0x000014f0


	//   ....[10]....
        /*00a8*/ 	.word	0x00001500


	//   ....[11]....
        /*00ac*/ 	.word	0x00001510


	//   ....[12]....
        /*00b0*/ 	.word	0x00001540


	//   ....[13]....
        /*00b4*/ 	.word	0x00001560


	//   ....[14]....
        /*00b8*/ 	.word	0x00001580


	//   ....[15]....
        /*00bc*/ 	.word	0x00001590


	//   ....[16]....
        /*00c0*/ 	.word	0x000015c0


	//   ....[17]....
        /*00c4*/ 	.word	0x000015e0


	//   ....[18]....
        /*00c8*/ 	.word	0x00001600


	//   ....[19]....
        /*00cc*/ 	.word	0x00001610


	//----- nvinfo : EIATTR_VRC_CTA_INIT_COUNT
	.align		4
.L_2039:
        /*00d0*/ 	.byte	0x02, 0x4a
	.zero		1
	.zero		1


	//----- nvinfo : EIATTR_EXIT_INSTR_OFFSETS
	.align		4
        /*00d4*/ 	.byte	0x04, 0x1c
        /*00d6*/ 	.short	(.L_2041 - .L_2040)


	//   ....[0]....
.L_2040:
        /*00d8*/ 	.word	0x00000060


	//   ....[1]....
        /*00dc*/ 	.word	0x000016b0


	//   ....[2]....
        /*00e0*/ 	.word	0x00001800


	//----- nvinfo : EIATTR_MAX_THREADS
	.align		4
.L_2041:
        /*00e4*/ 	.byte	0x04, 0x05
        /*00e6*/ 	.short	(.L_2043 - .L_2042)
.L_2042:
        /*00e8*/ 	.word	0x00000400
        /*00ec*/ 	.word	0x00000001
        /*00f0*/ 	.word	0x00000001


	//----- nvinfo : EIATTR_CRS_STACK_SIZE
	.align		4
.L_2043:
        /*00f4*/ 	.byte	0x04, 0x1e
        /*00f6*/ 	.short	(.L_2045 - .L_2044)
.L_2044:
        /*00f8*/ 	.word	0x00000000


	//----- nvinfo : EIATTR_CBANK_PARAM_SIZE
	.align		4
.L_2045:
        /*00fc*/ 	.byte	0x03, 0x19
        /*00fe*/ 	.short	0x0128


	//----- nvinfo : EIATTR_PARAM_CBANK
	.align		4
        /*0100*/ 	.byte	0x04, 0x0a
        /*0102*/ 	.short	(.L_2047 - .L_2046)
	.align		4
.L_2046:
        /*0104*/ 	.word	index@(.nv.constant0._ZN10layer_norm40ln_parallel_residual_bwd_finalize_kernelINS_22Kernel_traits_finalizeILj1024Ef6__halfS2_S2_fjLb0ELj1024ELj4ENS_18Kernel_traits_baseILj1024EfS2_S2_S2_fjLj1024EEEEELb1EEEvNS_9BwdParamsE)
        /*0108*/ 	.short	0x0380
        /*010a*/ 	.short	0x0128


	//----- nvinfo : EIATTR_SW_WAR
	.align		4
.L_2047:
        /*010c*/ 	.byte	0x04, 0x36
        /*010e*/ 	.short	(.L_2049 - .L_2048)
.L_2048:
        /*0110*/ 	.word	0x00000008
.L_2049:


//--------------------- .nv.info._ZN10layer_norm31ln_parallel_residual_bwd_kernelINS_13Kernel_traitsIf6__halfS2_S2_fjLj1024ELj1ELj4ELj1ELj16ENS_18Kernel_traits_baseILj1024EfS2_S2_S2_fjLj128EEEEELb1ELb1ELb1EEEvNS_9BwdParamsE --------------------------
	.section	.nv.info._ZN10layer_norm31ln_parallel_residual_bwd_kernelINS_13Kernel_traitsIf6__halfS2_S2_fjLj1024ELj1ELj4ELj1ELj16ENS_18Kernel_traits_baseILj1024EfS2_S2_S2_fjLj128EEEEELb1ELb1ELb1EEEvNS_9BwdParamsE,"",@"SHT_CUDA_INFO"
	.sectionflags	@""
	.align	4


	//----- nvinfo : EIATTR_CUDA_API_VERSION
	.align		4
        /*0000*/ 	.byte	0x04, 0x37
        /*0002*/ 	.short	(.L_2051 - .L_2050)
.L_2050:
        /*0004*/ 	.word	0x00000082


	//----- nvinfo : EIATTR_KPARAM_INFO
	.align		4
.L_2051:
        /*0008*/ 	.byte	0x04, 0x17
        /*000a*/ 	.short	(.L_2053 - .L_2052)
.L_2052:
        /*000c*/ 	.word	0x00000000
        /*0010*/ 	.short	0x0000
        /*0012*/ 	.short	0x0000
        /*0014*/ 	.byte	0x00, 0xf0, 0xa1, 0x04


	//----- nvinfo : EIATTR_SPARSE_MMA_MASK
	.align		4
.L_2053:
        /*0018*/ 	.byte	0x03, 0x50
        /*001a*/ 	.short	0x0000


	//----- nvinfo : EIATTR_MAXREG_COUNT
	.align		4
        /*001c*/ 	.byte	0x03, 0x1b
        /*001e*/ 	.short	0x00ff


	//----- nvinfo : EIATTR_NUM_BARRIERS
	.align		4
        /*0020*/ 	.byte	0x02, 0x4c
        /*0022*/ 	.byte	0x01
	.zero		1


	//----- nvinfo : EIATTR_MERCURY_ISA_VERSION
	.align		4
        /*0024*/ 	.byte	0x03, 0x5f
        /*0026*/ 	.short	0x0101


	//----- nvinfo : EIATTR_COOP_GROUP_MASK_REGIDS
	.align		4
        /*0028*/ 	.byte	0x04, 0x29
        /*002a*/ 	.short	(.L_2055 - .L_2054)


	//   ....[0]....
.L_2054:
        /*002c*/ 	.word	0xffffffff


	//   ....[1]....
        /*0030*/ 	.word	0xffffffff


	//   ....[2]....
        /*0034*/ 	.word	0xffffffff


	//   ....[3]....
        /*0038*/ 	.word	0xffffffff


	//   ....[4]....
        /*003c*/ 	.word	0xffffffff


	//   ....[5]....
        /*0040*/ 	.word	0xffffffff


	//   ....[6]....
        /*0044*/ 	.word	0xffffffff


	//   ....[7]....
        /*0048*/ 	.word	0xffffffff


	//   ....[8]....
        /*004c*/ 	.word	0xffffffff


	//   ....[9]....
        /*0050*/ 	.word	0xffffffff


	//   ....[10]....
        /*0054*/ 	.word	0x050000d4


	//   ....[11]....
        /*0058*/ 	.word	0x050000d4


	//   ....[12]....
        /*005c*/ 	.word	0x050000d4


	//   ....[13]....
        /*0060*/ 	.word	0x050000d4


	//   ....[14]....
        /*0064*/ 	.word	0x050000d4


	//   ....[15]....
        /*0068*/ 	.word	0x050000d4


	//   ....[16]....
        /*006c*/ 	.word	0x050000d4


	//   ....[17]....
        /*0070*/ 	.word	0x050000d4


	//   ....[18]....
        /*0074*/ 	.word	0x050000d4


	//   ....[19]....
        /*0078*/ 	.word	0x050000d4


	//----- nvinfo : EIATTR_COOP_GROUP_INSTR_OFFSETS
	.align		4
.L_2055:
        /*007c*/ 	.byte	0x04, 0x28
        /*007e*/ 	.short	(.L_2057 - .L_2056)


	//   ....[0]....
.L_2056:
        /*0080*/ 	.word	0x00001cc0


	//   ....[1]....
        /*0084*/ 	.word	0x00001cd0


	//   ....[2]....
        /*0088*/ 	.word	0x00001d00


	//   ....[3]....
        /*008c*/ 	.word	0x00001d10


	//   ....[4]....
        /*0090*/ 	.word	0x00001d40


	//   ....[5]....
        /*0094*/ 	.word	0x00001d50


	//   ....[6]....
        /*0098*/ 	.word	0x00001d80


	//   ....[7]....
        /*009c*/ 	.word	0x00001d90


	//   ....[8]....
        /*00a0*/ 	.word	0x00001dc0


	//   ....[9]....
        /*00a4*/ 	.word	0x00001dd0


	//   ....[10]....
        /*00a8*/ 	.word	0x0000c060


	//   ....[11]....
        /*00ac*/ 	.word	0x0000c0f0


	//   ....[12]....
        /*00b0*/ 	.word	0x0000c160


	//   ....[13]....
        /*00b4*/ 	.word	0x0000c1c0


	//   ....[14]....
        /*00b8*/ 	.word	0x0000c230


	//   ....[15]....
        /*00bc*/ 	.word	0x0000c290


	//   ....[16]....
        /*00c0*/ 	.word	0x0000c300


	//   ....[17]....
        /*00c4*/ 	.word	0x0000c360


	//   ....[18]....
        /*00c8*/ 	.word	0x0000c3d0


	//   ....[19]....
        /*00cc*/ 	.word	0x0000c430


	//----- nvinfo : EIATTR_VRC_CTA_INIT_COUNT
	.align		4
.L_2057:
        /*00d0*/ 	.byte	0x02, 0x4a
	.zero		1
	.zero		1


	//----- nvinfo : EIATTR_EXIT_INSTR_OFFSETS
	.align		4
        /*00d4*/ 	.byte	0x04, 0x1c
        /*00d6*/ 	.short	(.L_2059 - .L_2058)


	//   ....[0]....
.L_2058:
        /*00d8*/ 	.word	0x0000bff0


	//----- nvinfo : EIATTR_MAX_THREADS
	.align		4
.L_2059:
        /*00dc*/ 	.byte	0x04, 0x05
        /*00de*/ 	.short	(.L_2061 - .L_2060)
.L_2060:
        /*00e0*/ 	.word	0x00000080
        /*00e4*/ 	.word	0x00000001
        /*00e8*/ 	.word	0x00000001


	//----- nvinfo : EIATTR_CRS_STACK_SIZE
	.align		4
.L_2061:
        /*00ec*/ 	.byte	0x04, 0x1e
        /*00ee*/ 	.short	(.L_2063 - .L_2062)
.L_2062:
        /*00f0*/ 	.word	0x00000000


	//----- nvinfo : EIATTR_CBANK_PARAM_SIZE
	.align		4
.L_2063:
        /*00f4*/ 	.byte	0x03, 0x19
        /*00f6*/ 	.short	0x0128


	//----- nvinfo : EIATTR_PARAM_CBANK
	.align		4
        /*00f8*/ 	.byte	0x04, 0x0a
        /*00fa*/ 	.short	(.L_2065 - .L_2064)
	.align		4
.L_2064:
        /*00fc*/ 	.word	index@(.nv.constant0._ZN10layer_norm31ln_parallel_residual_bwd_kernelINS_13Kernel_traitsIf6__halfS2_S2_fjLj1024ELj1ELj4ELj1ELj16ENS_18Kernel_traits_baseILj1024EfS2_S2_S2_fjLj128EEEEELb1ELb1ELb1EEEvNS_9BwdParamsE)
        /*0100*/ 	.short	0x0380
        /*0102*/ 	.short	0x0128


	//----- nvinfo : EIATTR_SW_WAR
	.align		4
.L_2065:
        /*0104*/ 	.byte	0x04, 0x36
        /*0106*/ 	.short	(.L_2067 - .L_2066)
.L_2066:
        /*0108*/ 	.word	0x00000008
.L_2067:


//--------------------- .nv.info._ZN10layer_norm31ln_parallel_residual_bwd_kernelINS_13Kernel_traitsI6__halfS2_fS2_fjLj1024ELj1ELj4ELj1ELj16ENS_18Kernel_traits_baseILj1024ES2_S2_fS2_fjLj128EEEEELb0ELb0ELb0EEEvNS_9BwdParamsE --------------------------
	.section	.nv.info._ZN10layer_norm31ln_parallel_residual_bwd_kernelINS_13Kernel_traitsI6__halfS2_fS2_fjLj1024ELj1ELj4ELj1ELj16ENS_18Kernel_traits_baseILj1024ES2_S2_fS2_fjLj128EEEEELb0ELb0ELb0EEEvNS_9BwdParamsE,"",@"SHT_CUDA_INFO"
	.sectionflags	@""
	.align	4


	//----- nvinfo : EIATTR_CUDA_API_VERSION
	.align		4
        /*0000*/ 	.byte	0x04, 0x37
        /*0002*/ 	.short	(.L_2069 - .L_2068)
.L_2068:
        /*0004*/ 	.word	0x00000082


	//----- nvinfo : EIATTR_KPARAM_INFO
	.align		4
.L_2069:
        /*0008*/ 	.byte	0x04, 0x17
        /*000a*/ 	.short	(.L_2071 - .L_2070)
.L_2070:
        /*000c*/ 	.word	0x00000000
        /*0010*/ 	.short	0x0000
        /*0012*/ 	.short	0x0000
        /*0014*/ 	.byte	0x00, 0xf0, 0xa1, 0x04


	//----- nvinfo : EIATTR_SPARSE_MMA_MASK
	.align		4
.L_2071:
        /*0018*/ 	.byte	0x03, 0x50
        /*001a*/ 	.short	0x0000


	//----- nvinfo : EIATTR_MAXREG_COUNT
	.align		4
        /*001c*/ 	.byte	0x03, 0x1b
        /*001e*/ 	.short	0x00ff


	//----- nvinfo : EIATTR_NUM_BARRIERS
	.align		4
        /*0020*/ 	.byte	0x02, 0x4c
        /*0022*/ 	.byte	0x01
	.zero		1


	//----- nvinfo : EIATTR_ANNOTATIONS
	.align		4
        /*0024*/ 	.byte	0x04, 0x55
        /*0026*/ 	.short	(.L_2073 - .L_2072)


	//   ....[0]....
.L_2072:
        /* <DEDUP_REMOVED lines=103> */


	//----- nvinfo : EIATTR_MERCURY_ISA_VERSION
	.align		4
.L_2073:
        /*0680*/ 	.byte	0x03, 0x5f
        /*0682*/ 	.short	0x0101


	//----- nvinfo : EIATTR_COOP_GROUP_MASK_REGIDS
	.align		4
        /*0684*/ 	.byte	0x04, 0x29
        /*0686*/ 	.short	(.L_2075 - .L_2074)


	//   ....[0]....
.L_2074:
        /*0688*/ 	.word	0xffffffff


	//   ....[1]....
        /*068c*/ 	.word	0xffffffff


	//   ....[2]....
        /*0690*/ 	.word	0xffffffff


	//   ....[3]....
        /*0694*/ 	.word	0xffffffff


	//   ....[4]....
        /*0698*/ 	.word	0xffffffff


	//   ....[5]....
        /*069c*/ 	.word	0xffffffff


	//   ....[6]....
        /*06a0*/ 	.word	0xffffffff


	//   ....[7]....
        /*06a4*/ 	.word	0xffffffff


	//   ....[8]....
        /*06a8*/ 	.word	0xffffffff


	//   ....[9]....
        /*06ac*/ 	.word	0xffffffff


	//   ....[10]....
        /*06b0*/ 	.word	0x05000098


	//   ....[11]....
        /*06b4*/ 	.word	0x05000098


	//   ....[12]....
        /*06b8*/ 	.word	0x05000098


	//   ....[13]....
        /*06bc*/ 	.word	0x05000098


	//   ....[14]....
        /*06c0*/ 	.word	0x05000098


	//   ....[15]....
        /*06c4*/ 	.word	0x05000098


	//   ....[16]....
        /*06c8*/ 	.word	0x05000098


	//   ....[17]....
        /*06cc*/ 	.word	0x05000098


	//   ....[18]....
        /*06d0*/ 	.word	0x05000098


	//   ....[19]....
        /*06d4*/ 	.word	0x05000098


	//----- nvinfo : EIATTR_COOP_GROUP_INSTR_OFFSETS
	.align		4
.L_2075:
        /*06d8*/ 	.byte	0x04, 0x28
        /*06da*/ 	.short	(.L_2077 - .L_2076)


	//   ....[0]....
.L_2076:
        /*06dc*/ 	.word	0x000035d0


	//   ....[1]....
        /*06e0*/ 	.word	0x000035f0


	//   ....[2]....
        /*06e4*/ 	.word	0x00003610


	//   ....[3]....
        /*06e8*/ 	.word	0x00003630


	//   ....[4]....
        /*06ec*/ 	.word	0x00003650


	//   ....[5]....
        /*06f0*/ 	.word	0x00003670


	//   ....[6]....
        /*06f4*/ 	.word	0x00003690


	//   ....[7]....
        /*06f8*/ 	.word	0x000036b0


	//   ....[8]....
        /*06fc*/ 	.word	0x000036c0


	//   ....[9]....
        /*0700*/ 	.word	0x000036e0


	//   ....[10]....
        /*0704*/ 	.word	0x0000a300


	//   ....[11]....
        /*0708*/ 	.word	0x0000a3a0


	//   ....[12]....
        /*070c*/ 	.word	0x0000a420


	//   ....[13]....
        /*0710*/ 	.word	0x0000a490


	//   ....[14]....
        /*0714*/ 	.word	0x0000a510


	//   ....[15]....
        /*0718*/ 	.word	0x0000a580


	//   ....[16]....
        /*071c*/ 	.word	0x0000a600


	//   ....[17]....
        /*0720*/ 	.word	0x0000a670


	//   ....[18]....
        /*0724*/ 	.word	0x0000a6f0


	//   ....[19]....
        /*0728*/ 	.word	0x0000a740


	//----- nvinfo : EIATTR_VRC_CTA_INIT_COUNT
	.align		4
.L_2077:
        /*072c*/ 	.byte	0x02, 0x4a
	.zero		1
	.zero		1


	//----- nvinfo : EIATTR_EXIT_INSTR_OFFSETS
	.align		4
        /*0730*/ 	.byte	0x04, 0x1c
        /*0732*/ 	.short	(.L_2079 - .L_2078)


	//   ....[0]....
.L_2078:
        /*0734*/ 	.word	0x0000a240


	//   ....[1]....
        /*0738*/ 	.word	0x0000a290


	//----- nvinfo : EIATTR_MAX_THREADS
	.align		4
.L_2079:
        /*073c*/ 	.byte	0x04, 0x05
        /*073e*/ 	.short	(.L_2081 - .L_2080)
.L_2080:
        /*0740*/ 	.word	0x00000080
        /*0744*/ 	.word	0x00000001
        /*0748*/ 	.word	0x00000001


	//----- nvinfo : EIATTR_CRS_STACK_SIZE
	.align		4
.L_2081:
        /*074c*/ 	.byte	0x04, 0x1e
        /*074e*/ 	.short	(.L_2083 - .L_2082)
.L_2082:
        /*0750*/ 	.word	0x00000000


	//----- nvinfo : EIATTR_CBANK_PARAM_SIZE
	.align		4
.L_2083:
        /*0754*/ 	.byte	0x03, 0x19
        /*0756*/ 	.short	0x0128


	//----- nvinfo : EIATTR_PARAM_CBANK
	.align		4
        /*0758*/ 	.byte	0x04, 0x0a
        /*075a*/ 	.short	(.L_2085 - .L_2084)
	.align		4
.L_2084:
        /*075c*/ 	.word	index@(.nv.constant0._ZN10layer_norm31ln_parallel_residual_bwd_kernelINS_13Kernel_traitsI6__halfS2_fS2_fjLj1024ELj1ELj4ELj1ELj16ENS_18Kernel_traits_baseILj1024ES2_S2_fS2_fjLj128EEEEELb0ELb0ELb0EEEvNS_9BwdParamsE)
        /*0760*/ 	.short	0x0380
        /*0762*/ 	.short	0x0128


	//----- nvinfo : EIATTR_SW_WAR
	.align		4
.L_2085:
        /*0764*/ 	.byte	0x04, 0x36
        /*0766*/ 	.short	(.L_2087 - .L_2086)
.L_2086:
        /*0768*/ 	.word	0x00000008
.L_2087:


//--------------------- .nv.info._ZN10layer_norm31ln_parallel_residual_bwd_kernelINS_13Kernel_traitsI6__halfS2_fS2_fjLj1024ELj1ELj4ELj1ELj16ENS_18Kernel_traits_baseILj1024ES2_S2_fS2_fjLj128EEEEELb0ELb0ELb1EEEvNS_9BwdParamsE --------------------------
	.section	.nv.info._ZN10layer_norm31ln_parallel_residual_bwd_kernelINS_13Kernel_traitsI6__halfS2_fS2_fjLj1024ELj1ELj4ELj1ELj16ENS_18Kernel_traits_baseILj1024ES2_S2_fS2_fjLj128EEEEELb0ELb0ELb1EEEvNS_9BwdParamsE,"",@"SHT_CUDA_INFO"
	.sectionflags	@""
	.align	4


	//----- nvinfo : EIATTR_CUDA_API_VERSION
	.align		4
        /*0000*/ 	.byte	0x04, 0x37
        /*0002*/ 	.short	(.L_2089 - .L_2088)
.L_2088:
        /*0004*/ 	.word	0x00000082


	//----- nvinfo : EIATTR_KPARAM_INFO
	.align		4
.L_2089:
        /*0008*/ 	.byte	0x04, 0x17
        /*000a*/ 	.short	(.L_2091 - .L_2090)
.L_2090:
        /*000c*/ 	.word	0x00000000
        /*0010*/ 	.short	0x0000
        /*0012*/ 	.short	0x0000
        /*0014*/ 	.byte	0x00, 0xf0, 0xa1, 0x04


	//----- nvinfo : EIATTR_SPARSE_MMA_MASK
	.align		4
.L_2091:
        /*0018*/ 	.byte	0x03, 0x50
        /*001a*/ 	.short	0x0000


	//----- nvinfo : EIATTR_MAXREG_COUNT
	.align		4
        /*001c*/ 	.byte	0x03, 0x1b
        /*001e*/ 	.short	0x00ff


	//----- nvinfo : EIATTR_NUM_BARRIERS
	.align		4
        /*0020*/ 	.byte	0x02, 0x4c
        /*0022*/ 	.byte	0x01
	.zero		1


	//----- nvinfo : EIATTR_ANNOTATIONS
	.align		4
        /*0024*/ 	.byte	0x04, 0x55
        /*0026*/ 	.short	(.L_2093 - .L_2092)


	//   ....[0]....
.L_2092:
        /* <DEDUP_REMOVED lines=64> */


	//----- nvinfo : EIATTR_MERCURY_ISA_VERSION
	.align		4
.L_2093:
        /*0418*/ 	.byte	0x03, 0x5f
        /*041a*/ 	.short	0x0101


	//----- nvinfo : EIATTR_COOP_GROUP_MASK_REGIDS
	.align		4
        /*041c*/ 	.byte	0x04, 0x29
        /*041e*/ 	.short	(.L_2095 - .L_2094)


	//   ....[0]....
.L_2094:
        /*0420*/ 	.word	0xffffffff


	//   ....[1]....
        /*0424*/ 	.word	0xffffffff


	//   ....[2]....
        /*0428*/ 	.word	0xffffffff


	//   ....[3]....
        /*042c*/ 	.word	0xffffffff


	//   ....[4]....
        /*0430*/ 	.word	0xffffffff


	//   ....[5]....
        /*0434*/ 	.word	0xffffffff


	//   ....[6]....
        /*0438*/ 	.word	0xffffffff


	//   ....[7]....
        /*043c*/ 	.word	0xffffffff


	//   ....[8]....
        /*0440*/ 	.word	0xffffffff


	//   ....[9]....
        /*0444*/ 	.word	0xffffffff


	//   ....[10]....
        /*0448*/ 	.word	0x0500008d


	//   ....[11]....
        /*044c*/ 	.word	0x0500008d


	//   ....[12]....
        /*0450*/ 	.word	0x0500008d


	//   ....[13]....
        /*0454*/ 	.word	0x0500008d


	//   ....[14]....
        /*0458*/ 	.word	0x0500008d


	//   ....[15]....
        /*045c*/ 	.word	0x0500008d


	//   ....[16]....
        /*0460*/ 	.word	0x0500008d


	//   ....[17]....
        /*0464*/ 	.word	0x0500008d


	//   ....[18]....
        /*0468*/ 	.word	0x0500008d


	//   ....[19]....
        /*046c*/ 	.word	0x0500008d


	//----- nvinfo : EIATTR_COOP_GROUP_INSTR_OFFSETS
	.align		4
.L_2095:
        /*0470*/ 	.byte	0x04, 0x28
        /*0472*/ 	.short	(.L_2097 - .L_2096)


	//   ....[0]....
.L_2096:
        /*0474*/ 	.word	0x00003240


	//   ....[1]....
        /*0478*/ 	.word	0x00003260


	//   ....[2]....
        /*047c*/ 	.word	0x00003280


	//   ....[3]....
        /*0480*/ 	.word	0x000032a0


	//   ....[4]....
        /*0484*/ 	.word	0x000032c0


	//   ....[5]....
        /*0488*/ 	.word	0x000032e0


	//   ....[6]....
        /*048c*/ 	.word	0x00003300


	//   ....[7]....
        /*0490*/ 	.word	0x00003320


	//   ....[8]....
        /*0494*/ 	.word	0x00003330


	//   ....[9]....
        /*0498*/ 	.word	0x00003350


	//   ....[10]....
        /*049c*/ 	.word	0x000094a0


	//   ....[11]....
        /*04a0*/ 	.word	0x00009530


	//   ....[12]....
        /*04a4*/ 	.word	0x00009590


	//   ....[13]....
        /*04a8*/ 	.word	0x000095e0


	//   ....[14]....
        /*04ac*/ 	.word	0x00009640


	//   ....[15]....
        /*04b0*/ 	.word	0x00009690


	//   ....[16]....
        /*04b4*/ 	.word	0x000096f0


	//   ....[17]....
        /*04b8*/ 	.word	0x00009740


	//   ....[18]....
        /*04bc*/ 	.word	0x000097a0


	//   ....[19]....
        /*04c0*/ 	.word	0x000097f0


	//----- nvinfo : EIATTR_VRC_CTA_INIT_COUNT
	.align		4
.L_2097:
        /*04c4*/ 	.byte	0x02, 0x4a
	.zero		1
	.zero		1


	//----- nvinfo : EIATTR_EXIT_INSTR_OFFSETS
	.align		4
        /*04c8*/ 	.byte	0x04, 0x1c
        /*04ca*/ 	.short	(.L_2099 - .L_2098)


	//   ....[0]....
.L_2098:
        /*04cc*/ 	.word	0x00009430


	//----- nvinfo : EIATTR_MAX_THREADS
	.align		4
.L_2099:
        /*04d0*/ 	.byte	0x04, 0x05
        /*04d2*/ 	.short	(.L_2101 - .L_2100)
.L_2100:
        /*04d4*/ 	.word	0x00000080
        /*04d8*/ 	.word	0x00000001
        /*04dc*/ 	.word	0x00000001


	//----- nvinfo : EIATTR_CRS_STACK_SIZE
	.align		4
.L_2101:
        /*04e0*/ 	.byte	0x04, 0x1e
        /*04e2*/ 	.short	(.L_2103 - .L_2102)
.L_2102:
        /*04e4*/ 	.word	0x00000000


	//----- nvinfo : EIATTR_CBANK_PARAM_SIZE
	.align		4
.L_2103:
        /*04e8*/ 	.byte	0x03, 0x19
        /*04ea*/ 	.short	0x0128


	//----- nvinfo : EIATTR_PARAM_CBANK
	.align		4
        /*04ec*/ 	.byte	0x04, 0x0a
        /*04ee*/ 	.short	(.L_2105 - .L_2104)
	.align		4
.L_2104:
        /*04f0*/ 	.word	index@(.nv.constant0._ZN10layer_norm31ln_parallel_residual_bwd_kernelINS_13Kernel_traitsI6__halfS2_fS2_fjLj1024ELj1ELj4ELj1ELj16ENS_18Kernel_traits_baseILj1024ES2_S2_fS2_fjLj128EEEEELb0ELb0ELb1EEEvNS_9BwdParamsE)
        /*04f4*/ 	.short	0x0380
        /*04f6*/ 	.short	0x0128


	//----- nvinfo : EIATTR_SW_WAR
	.align		4
.L_2105:
        /*04f8*/ 	.byte	0x04, 0x36
        /*04fa*/ 	.short	(.L_2107 - .L_2106)
.L_2106:
        /*04fc*/ 	.word	0x00000008
.L_2107:


//--------------------- .nv.info._ZN10layer_norm31ln_parallel_residual_bwd_kernelINS_13Kernel_traitsI6__halfS2_fS2_fjLj1024ELj1ELj4ELj1ELj16ENS_18Kernel_traits_baseILj1024ES2_S2_fS2_fjLj128EEEEELb0ELb1ELb0EEEvNS_9BwdParamsE --------------------------
	.section	.nv.info._ZN10layer_norm31ln_parallel_residual_bwd_kernelINS_13Kernel_traitsI6__halfS2_fS2_fjLj1024ELj1ELj4ELj1ELj16ENS_18Kernel_traits_baseILj1024ES2_S2_fS2_fjLj128EEEEELb0ELb1ELb0EEEvNS_9BwdParamsE,"",@"SHT_CUDA_INFO"
	.sectionflags	@""
	.align	4


	//----- nvinfo : EIATTR_CUDA_API_VERSION
	.align		4
        /*0000*/ 	.byte	0x04, 0x37
        /*0002*/ 	.short	(.L_2109 - .L_2108)
.L_2108:
        /*0004*/ 	.word	0x00000082


	//----- nvinfo : EIATTR_KPARAM_INFO
	.align		4
.L_2109:
        /*0008*/ 	.byte	0x04, 0x17
        /*000a*/ 	.short	(.L_2111 - .L_2110)
.L_2110:
        /*000c*/ 	.word	0x00000000
        /*0010*/ 	.short	0x0000
        /*0012*/ 	.short	0x0000
        /*0014*/ 	.byte	0x00, 0xf0, 0xa1, 0x04


	//----- nvinfo : EIATTR_SPARSE_MMA_MASK
	.align		4
.L_2111:
        /*0018*/ 	.byte	0x03, 0x50
        /*001a*/ 	.short	0x0000


	//----- nvinfo : EIATTR_MAXREG_COUNT
	.align		4
        /*001c*/ 	.byte	0x03, 0x1b
        /*001e*/ 	.short	0x00ff


	//----- nvinfo : EIATTR_NUM_BARRIERS
	.align		4
        /*0020*/ 	.byte	0x02, 0x4c
        /*0022*/ 	.byte	0x01
	.zero		1


	//----- nvinfo : EIATTR_MERCURY_ISA_VERSION
	.align		4
        /*0024*/ 	.byte	0x03, 0x5f
        /*0026*/ 	.short	0x0101


	//----- nvinfo : EIATTR_COOP_GROUP_MASK_REGIDS
	.align		4
        /*0028*/ 	.byte	0x04, 0x29
        /*002a*/ 	.short	(.L_2113 - .L_2112)


	//   ....[0]....
.L_2112:
        /*002c*/ 	.word	0xffffffff


	//   ....[1]....
        /*0030*/ 	.word	0xffffffff


	//   ....[2]....
        /*0034*/ 	.word	0xffffffff


	//   ....[3]....
        /*0038*/ 	.word	0xffffffff


	//   ....[4]....
        /*003c*/ 	.word	0xffffffff


	//   ....[5]....
        /*0040*/ 	.word	0xffffffff


	//   ....[6]....
        /*0044*/ 	.word	0xffffffff


	//   ....[7]....
        /*0048*/ 	.word	0xffffffff


	//   ....[8]....
        /*004c*/ 	.word	0xffffffff


	//   ....[9]....
        /*0050*/ 	.word	0xffffffff


	//   ....[10]....
        /*0054*/ 	.word	0x050000a4


	//   ....[11]....
        /*0058*/ 	.word	0x050000a4


	//   ....[12]....
        /*005c*/ 	.word	0x050000a4


	//   ....[13]....
        /*0060*/ 	.word	0x050000a4


	//   ....[14]....
        /*0064*/ 	.word	0x050000a4


	//   ....[15]....
        /*0068*/ 	.word	0x050000a4


	//   ....[16]....
        /*006c*/ 	.word	0x050000a4


	//   ....[17]....
        /*0070*/ 	.word	0x050000a4


	//   ....[18]....
        /*0074*/ 	.word	0x050000a4


	//   ....[19]....
        /*0078*/ 	.word	0x050000a4


	//----- nvinfo : EIATTR_COOP_GROUP_INSTR_OFFSETS
	.align		4
.L_2113:
        /*007c*/ 	.byte	0x04, 0x28
        /*007e*/ 	.short	(.L_2115 - .L_2114)


	//   ....[0]....
.L_2114:
        /*0080*/ 	.word	0x00001e80


	//   ....[1]....
        /*0084*/ 	.word	0x00001e90


	//   ....[2]....
        /*0088*/ 	.word	0x00001ec0


	//   ....[3]....
        /*008c*/ 	.word	0x00001ed0


	//   ....[4]....
        /*0090*/ 	.word	0x00001f00


	//   ....[5]....
        /*0094*/ 	.word	0x00001f10


	//   ....[6]....
        /*0098*/ 	.word	0x00001f40


	//   ....[7]....
        /*009c*/ 	.word	0x00001f50


	//   ....[8]....
        /*00a0*/ 	.word	0x00001f80


	//   ....[9]....
        /*00a4*/ 	.word	0x00001f90


	//   ....[10]....
        /*00a8*/ 	.word	0x000078c0


	//   ....[11]....
        /*00ac*/ 	.word	0x00007950


	//   ....[12]....
        /*00b0*/ 	.word	0x000079c0


	//   ....[13]....
        /*00b4*/ 	.word	0x00007a20


	//   ....[14]....
        /*00b8*/ 	.word	0x00007a90


	//   ....[15]....
        /*00bc*/ 	.word	0x00007af0


	//   ....[16]....
        /*00c0*/ 	.word	0x00007b60


	//   ....[17]....
        /*00c4*/ 	.word	0x00007bc0


	//   ....[18]....
        /*00c8*/ 	.word	0x00007c30


	//   ....[19]....
        /*00cc*/ 	.word	0x00007c90


	//----- nvinfo : EIATTR_VRC_CTA_INIT_COUNT
	.align		4
.L_2115:
        /*00d0*/ 	.byte	0x02, 0x4a
	.zero		1
	.zero		1


	//----- nvinfo : EIATTR_EXIT_INSTR_OFFSETS
	.align		4
        /*00d4*/ 	.byte	0x04, 0x1c
        /*00d6*/ 	.short	(.L_2117 - .L_2116)


	//   ....[0]....
.L_2116:
        /*00d8*/ 	.word	0x00007820


	//   ....[1]....
        /*00dc*/ 	.word	0x00007850


	//----- nvinfo : EIATTR_MAX_THREADS
	.align		4
.L_2117:
        /*00e0*/ 	.byte	0x04, 0x05
        /*00e2*/ 	.short	(.L_2119 - .L_2118)
.L_2118:
        /*00e4*/ 	.word	0x00000080
        /*00e8*/ 	.word	0x00000001
        /*00ec*/ 	.word	0x00000001


	//----- nvinfo : EIATTR_CRS_STACK_SIZE
	.align		4
.L_2119:
        /*00f0*/ 	.byte	0x04, 0x1e
        /*00f2*/ 	.short	(.L_2121 - .L_2120)
.L_2120:
        /*00f4*/ 	.word	0x00000000


	//----- nvinfo : EIATTR_CBANK_PARAM_SIZE
	.align		4
.L_2121:
        /*00f8*/ 	.byte	0x03, 0x19
        /*00fa*/ 	.short	0x0128


	//----- nvinfo : EIATTR_PARAM_CBANK
	.align		4
        /*00fc*/ 	.byte	0x04, 0x0a
        /*00fe*/ 	.short	(.L_2123 - .L_2122)
	.align		4
.L_2122:
        /*0100*/ 	.word	index@(.nv.constant0._ZN10layer_norm31ln_parallel_residual_bwd_kernelINS_13Kernel_traitsI6__halfS2_fS2_fjLj1024ELj1ELj4ELj1ELj16ENS_18Kernel_traits_baseILj1024ES2_S2_fS2_fjLj128EEEEELb0ELb1ELb0EEEvNS_9BwdParamsE)
        /*0104*/ 	.short	0x0380
        /*0106*/ 	.short	0x0128


	//----- nvinfo : EIATTR_SW_WAR
	.align		4
.L_2123:
        /*0108*/ 	.byte	0x04, 0x36
        /*010a*/ 	.short	(.L_2125 - .L_2124)
.L_2124:
        /*010c*/ 	.word	0x00000008
.L_2125:


//--------------------- .nv.info._ZN10layer_norm31ln_parallel_residual_bwd_kernelINS_13Kernel_traitsI6__halfS2_fS2_fjLj1024ELj1ELj4ELj1ELj16ENS_18Kernel_traits_baseILj1024ES2_S2_fS2_fjLj128EEEEELb0ELb1ELb1EEEvNS_9BwdParamsE --------------------------
	.section	.nv.info._ZN10layer_norm31ln_parallel_residual_bwd_kernelINS_13Kernel_traitsI6__halfS2_fS2_fjLj1024ELj1ELj4ELj1ELj16ENS_18Kernel_traits_baseILj1024ES2_S2_fS2_fjLj128EEEEELb0ELb1ELb1EEEvNS_9BwdParamsE,"",@"SHT_CUDA_INFO"
	.sectionflags	@""
	.align	4


	//----- nvinfo : EIATTR_CUDA_API_VERSION
	.align		4
        /*0000*/ 	.byte	0x04, 0x37
        /*0002*/ 	.short	(.L_2127 - .L_2126)
.L_2126:
        /*0004*/ 	.word	0x00000082


	//----- nvinfo : EIATTR_KPARAM_INFO
	.align		4
.L_2127:
        /*0008*/ 	.byte	0x04, 0x17
        /*000a*/ 	.short	(.L_2129 - .L_2128)
.L_2128:
        /*000c*/ 	.word	0x00000000
        /*0010*/ 	.short	0x0000
        /*0012*/ 	.short	0x0000
        /*0014*/ 	.byte	0x00, 0xf0, 0xa1, 0x04


	//----- nvinfo : EIATTR_SPARSE_MMA_MASK
	.align		4
.L_2129:
        /*0018*/ 	.byte	0x03, 0x50
        /*001a*/ 	.short	0x0000


	//----- nvinfo : EIATTR_MAXREG_COUNT
	.align		4
        /*001c*/ 	.byte	0x03, 0x1b
        /*001e*/ 	.short	0x00ff


	//----- nvinfo : EIATTR_NUM_BARRIERS
	.align		4
        /*0020*/ 	.byte	0x02, 0x4c
        /*0022*/ 	.byte	0x01
	.zero		1


	//----- nvinfo : EIATTR_MERCURY_ISA_VERSION
	.align		4
        /*0024*/ 	.byte	0x03, 0x5f
        /*0026*/ 	.short	0x0101


	//----- nvinfo : EIATTR_COOP_GROUP_MASK_REGIDS
	.align		4
        /*0028*/ 	.byte	0x04, 0x29
        /*002a*/ 	.short	(.L_2131 - .L_2130)


	//   ....[0]....
.L_2130:
        /*002c*/ 	.word	0xffffffff


	//   ....[1]....
        /*0030*/ 	.word	0xffffffff


	//   ....[2]....
        /*0034*/ 	.word	0xffffffff


	//   ....[3]....
        /*0038*/ 	.word	0xffffffff


	//   ....[4]....
        /*003c*/ 	.word	0xffffffff


	//   ....[5]....
        /*0040*/ 	.word	0xffffffff


	//   ....[6]....
        /*0044*/ 	.word	0xffffffff


	//   ....[7]....
        /*0048*/ 	.word	0xffffffff


	//   ....[8]....
        /*004c*/ 	.word	0xffffffff


	//   ....[9]....
        /*0050*/ 	.word	0xffffffff


	//   ....[10]....
        /*0054*/ 	.word	0x0500007c


	//   ....[11]....
        /*0058*/ 	.word	0x0500007c


	//   ....[12]....
        /*005c*/ 	.word	0x0500007c


	//   ....[13]....
        /*0060*/ 	.word	0x0500007c


	//   ....[14]....
        /*0064*/ 	.word	0x0500007c


	//   ....[15]....
        /*0068*/ 	.word	0x0500007c


	//   ....[16]....
        /*006c*/ 	.word	0x0500007c


	//   ....[17]....
        /*0070*/ 	.word	0x0500007c


	//   ....[18]....
        /*0074*/ 	.word	0x0500007c


	//   ....[19]....
        /*0078*/ 	.word	0x0500007c


	//----- nvinfo : EIATTR_COOP_GROUP_INSTR_OFFSETS
	.align		4
.L_2131:
        /*007c*/ 	.byte	0x04, 0x28
        /*007e*/ 	.short	(.L_2133 - .L_2132)


	//   ....[0]....
.L_2132:
        /*0080*/ 	.word	0x00001b50


	//   ....[1]....
        /*0084*/ 	.word	0x00001b60


	//   ....[2]....
        /*0088*/ 	.word	0x00001b90


	//   ....[3]....
        /*008c*/ 	.word	0x00001ba0


	//   ....[4]....
        /*0090*/ 	.word	0x00001bd0


	//   ....[5]....
        /*0094*/ 	.word	0x00001be0


	//   ....[6]....
        /*0098*/ 	.word	0x00001c10


	//   ....[7]....
        /*009c*/ 	.word	0x00001c20


	//   ....[8]....
        /*00a0*/ 	.word	0x00001c50


	//   ....[9]....
        /*00a4*/ 	.word	0x00001c60


	//   ....[10]....
        /*00a8*/ 	.word	0x00006f70


	//   ....[11]....
        /*00ac*/ 	.word	0x00007000


	//   ....[12]....
        /*00b0*/ 	.word	0x00007070


	//   ....[13]....
        /*00b4*/ 	.word	0x000070d0


	//   ....[14]....
        /*00b8*/ 	.word	0x00007140


	//   ....[15]....
        /*00bc*/ 	.word	0x000071a0


	//   ....[16]....
        /*00c0*/ 	.word	0x00007210


	//   ....[17]....
        /*00c4*/ 	.word	0x00007270


	//   ....[18]....
        /*00c8*/ 	.word	0x000072e0


	//   ....[19]....
        /*00cc*/ 	.word	0x00007340


	//----- nvinfo : EIATTR_VRC_CTA_INIT_COUNT
	.align		4
.L_2133:
        /*00d0*/ 	.byte	0x02, 0x4a
	.zero		1
	.zero		1


	//----- nvinfo : EIATTR_EXIT_INSTR_OFFSETS
	.align		4
        /*00d4*/ 	.byte	0x04, 0x1c
        /*00d6*/ 	.short	(.L_2135 - .L_2134)


	//   ....[0]....
.L_2134:
        /*00d8*/ 	.word	0x00006f00


	//----- nvinfo : EIATTR_MAX_THREADS
	.align		4
.L_2135:
        /*00dc*/ 	.byte	0x04, 0x05
        /*00de*/ 	.short	(.L_2137 - .L_2136)
.L_2136:
        /*00e0*/ 	.word	0x00000080
        /*00e4*/ 	.word	0x00000001
        /*00e8*/ 	.word	0x00000001


	//----- nvinfo : EIATTR_CRS_STACK_SIZE
	.align		4
.L_2137:
        /*00ec*/ 	.byte	0x04, 0x1e
        /*00ee*/ 	.short	(.L_2139 - .L_2138)
.L_2138:
        /*00f0*/ 	.word	0x00000000


	//----- nvinfo : EIATTR_CBANK_PARAM_SIZE
	.align		4
.L_2139:
        /*00f4*/ 	.byte	0x03, 0x19
        /*00f6*/ 	.short	0x0128


	//----- nvinfo : EIATTR_PARAM_CBANK
	.align		4
        /*00f8*/ 	.byte	0x04, 0x0a
        /*00fa*/ 	.short	(.L_2141 - .L_2140)
	.align		4
.L_2140:
        /*00fc*/ 	.word	index@(.nv.constant0._ZN10layer_norm31ln_parallel_residual_bwd_kernelINS_13Kernel_traitsI6__halfS2_fS2_fjLj1024ELj1ELj4ELj1ELj16ENS_18Kernel_traits_baseILj1024ES2_S2_fS2_fjLj128EEEEELb0ELb1ELb1EEEvNS_9BwdParamsE)
        /*0100*/ 	.short	0x0380
        /*0102*/ 	.short	0x0128


	//----- nvinfo : EIATTR_SW_WAR
	.align		4
.L_2141:
        /*0104*/ 	.byte	0x04, 0x36
        /*0106*/ 	.short	(.L_2143 - .L_2142)
.L_2142:
        /*0108*/ 	.word	0x00000008
.L_2143:


//--------------------- .nv.info._ZN10layer_norm31ln_parallel_residual_bwd_kernelINS_13Kernel_traitsI6__halfS2_fS2_fjLj1024ELj1ELj4ELj1ELj16ENS_18Kernel_traits_baseILj1024ES2_S2_fS2_fjLj128EEEEELb1ELb0ELb0EEEvNS_9BwdParamsE --------------------------
	.section	.nv.info._ZN10layer_norm31ln_parallel_residual_bwd_kernelINS_13Kernel_traitsI6__halfS2_fS2_fjLj1024ELj1ELj4ELj1ELj16ENS_18Kernel_traits_baseILj1024ES2_S2_fS2_fjLj128EEEEELb1ELb0ELb0EEEvNS_9BwdParamsE,"",@"SHT_CUDA_INFO"
	.sectionflags	@""
	.align	4


	//----- nvinfo : EIATTR_CUDA_API_VERSION
	.align		4
        /*0000*/ 	.byte	0x04, 0x37
        /*0002*/ 	.short	(.L_2145 - .L_2144)
.L_2144:
        /*0004*/ 	.word	0x00000082


	//----- nvinfo : EIATTR_KPARAM_INFO
	.align		4
.L_2145:
        /*0008*/ 	.byte	0x04, 0x17
        /*000a*/ 	.short	(.L_2147 - .L_2146)
.L_2146:
        /*000c*/ 	.word	0x00000000
        /*0010*/ 	.short	0x0000
        /*0012*/ 	.short	0x0000
        /*0014*/ 	.byte	0x00, 0xf0, 0xa1, 0x04


	//----- nvinfo : EIATTR_SPARSE_MMA_MASK
	.align		4
.L_2147:
        /*0018*/ 	.byte	0x03, 0x50
        /*001a*/ 	.short	0x0000


	//----- nvinfo : EIATTR_MAXREG_COUNT
	.align		4
        /*001c*/ 	.byte	0x03, 0x1b
        /*001e*/ 	.short	0x00ff


	//----- nvinfo : EIATTR_NUM_BARRIERS
	.align		4
        /*0020*/ 	.byte	0x02, 0x4c
        /*0022*/ 	.byte	0x01
	.zero		1


	//----- nvinfo : EIATTR_ANNOTATIONS
	.align		4
        /*0024*/ 	.byte	0x04, 0x55
        /*0026*/ 	.short	(.L_2149 - .L_2148)


	//   ....[0]....
.L_2148:
        /* <DEDUP_REMOVED lines=143> */


	//----- nvinfo : EIATTR_MERCURY_ISA_VERSION
	.align		4
.L_2149:
        /*0900*/ 	.byte	0x03, 0x5f
        /*0902*/ 	.short	0x0101


	//----- nvinfo : EIATTR_COOP_GROUP_MASK_REGIDS
	.align		4
        /*0904*/ 	.byte	0x04, 0x29
        /*0906*/ 	.short	(.L_2151 - .L_2150)


	//   ....[0]....
.L_2150:
        /*0908*/ 	.word	0xffffffff


	//   ....[1]....
        /*090c*/ 	.word	0xffffffff


	//   ....[2]....
        /*0910*/ 	.word	0xffffffff


	//   ....[3]....
        /*0914*/ 	.word	0xffffffff


	//   ....[4]....
        /*0918*/ 	.word	0xffffffff


	//   ....[5]....
        /*091c*/ 	.word	0xffffffff


	//   ....[6]....
        /*0920*/ 	.word	0xffffffff


	//   ....[7]....
        /*0924*/ 	.word	0xffffffff


	//   ....[8]....
        /*0928*/ 	.word	0xffffffff


	//   ....[9]....
        /*092c*/ 	.word	0xffffffff


	//   ....[10]....
        /*0930*/ 	.word	0x05000090


	//   ....[11]....
        /*0934*/ 	.word	0x05000090


	//   ....[12]....
        /*0938*/ 	.word	0x05000090


	//   ....[13]....
        /*093c*/ 	.word	0x05000090


	//   ....[14]....
        /*0940*/ 	.word	0x05000090


	//   ....[15]....
        /*0944*/ 	.word	0x05000090


	//   ....[16]....
        /*0948*/ 	.word	0x05000090


	//   ....[17]....
        /*094c*/ 	.word	0x05000090


	//   ....[18]....
        /*0950*/ 	.word	0x05000090


	//   ....[19]....
        /*0954*/ 	.word	0x05000090


	//----- nvinfo : EIATTR_COOP_GROUP_INSTR_OFFSETS
	.align		4
.L_2151:
        /*0958*/ 	.byte	0x04, 0x28
        /*095a*/ 	.short	(.L_2153 - .L_2152)


	//   ....[0]....
.L_2152:
        /*095c*/ 	.word	0x00003ae0


	//   ....[1]....
        /*0960*/ 	.word	0x00003b00


	//   ....[2]....
        /*0964*/ 	.word	0x00003b20


	//   ....[3]....
        /*0968*/ 	.word	0x00003b40


	//   ....[4]....
        /*096c*/ 	.word	0x00003b60


	//   ....[5]....
        /*0970*/ 	.word	0x00003b80


	//   ....[6]....
        /*0974*/ 	.word	0x00003ba0


	//   ....[7]....
        /*0978*/ 	.word	0x00003bc0


	//   ....[8]....
        /*097c*/ 	.word	0x00003bd0


	//   ....[9]....
        /*0980*/ 	.word	0x00003bf0


	//   ....[10]....
        /*0984*/ 	.word	0x0000f090


	//   ....[11]....
        /*0988*/ 	.word	0x0000f130


	//   ....[12]....
        /*098c*/ 	.word	0x0000f1b0


	//   ....[13]....
        /*0990*/ 	.word	0x0000f220


	//   ....[14]....
        /*0994*/ 	.word	0x0000f2a0


	//   ....[15]....
        /*0998*/ 	.word	0x0000f310


	//   ....[16]....
        /*099c*/ 	.word	0x0000f390


	//   ....[17]....
        /*09a0*/ 	.word	0x0000f400


	//   ....[18]....
        /*09a4*/ 	.word	0x0000f480


	//   ....[19]....
        /*09a8*/ 	.word	0x0000f4d0


	//----- nvinfo : EIATTR_VRC_CTA_INIT_COUNT
	.align		4
.L_2153:
        /*09ac*/ 	.byte	0x02, 0x4a
	.zero		1
	.zero		1


	//----- nvinfo : EIATTR_EXIT_INSTR_OFFSETS
	.align		4
        /*09b0*/ 	.byte	0x04, 0x1c
        /*09b2*/ 	.short	(.L_2155 - .L_2154)


	//   ....[0]....
.L_2154:
        /*09b4*/ 	.word	0x0000efd0


	//   ....[1]....
        /*09b8*/ 	.word	0x0000f020


	//----- nvinfo : EIATTR_MAX_THREADS
	.align		4
.L_2155:
        /*09bc*/ 	.byte	0x04, 0x05
        /*09be*/ 	.short	(.L_2157 - .L_2156)
.L_2156:
        /*09c0*/ 	.word	0x00000080
        /*09c4*/ 	.word	0x00000001
        /*09c8*/ 	.word	0x00000001


	//----- nvinfo : EIATTR_CRS_STACK_SIZE
	.align		4
.L_2157:
        /*09cc*/ 	.byte	0x04, 0x1e
        /*09ce*/ 	.short	(.L_2159 - .L_2158)
.L_2158:
        /*09d0*/ 	.word	0x00000000


	//----- nvinfo : EIATTR_CBANK_PARAM_SIZE
	.align		4
.L_2159:
        /*09d4*/ 	.byte	0x03, 0x19
        /*09d6*/ 	.short	0x0128


	//----- nvinfo : EIATTR_PARAM_CBANK
	.align		4
        /*09d8*/ 	.byte	0x04, 0x0a
        /*09da*/ 	.short	(.L_2161 - .L_2160)
	.align		4
.L_2160:
        /*09dc*/ 	.word	index@(.nv.constant0._ZN10layer_norm31ln_parallel_residual_bwd_kernelINS_13Kernel_traitsI6__halfS2_fS2_fjLj1024ELj1ELj4ELj1ELj16ENS_18Kernel_traits_baseILj1024ES2_S2_fS2_fjLj128EEEEELb1ELb0ELb0EEEvNS_9BwdParamsE)
        /*09e0*/ 	.short	0x0380
        /*09e2*/ 	.short	0x0128


	//----- nvinfo : EIATTR_SW_WAR
	.align		4
.L_2161:
        /*09e4*/ 	.byte	0x04, 0x36
        /*09e6*/ 	.short	(.L_2163 - .L_2162)
.L_2162:
        /*09e8*/ 	.word	0x00000008
.L_2163:


//--------------------- .nv.info._ZN10layer_norm31ln_parallel_residual_bwd_kernelINS_13Kernel_traitsI6__halfS2_fS2_fjLj1024ELj1ELj4ELj1ELj16ENS_18Kernel_traits_baseILj1024ES2_S2_fS2_fjLj128EEEEELb1ELb0ELb1EEEvNS_9BwdParamsE --------------------------
	.section	.nv.info._ZN10layer_norm31ln_parallel_residual_bwd_kernelINS_13Kernel_traitsI6__halfS2_fS2_fjLj1024ELj1ELj4ELj1ELj16ENS_18Kernel_traits_baseILj1024ES2_S2_fS2_fjLj128EEEEELb1ELb0ELb1EEEvNS_9BwdParamsE,"",@"SHT_CUDA_INFO"
	.sectionflags	@""
	.align	4


	//----- nvinfo : EIATTR_CUDA_API_VERSION
	.align		4
        /*0000*/ 	.byte	0x04, 0x37
        /*0002*/ 	.short	(.L_2165 - .L_2164)
.L_2164:
        /*0004*/ 	.word	0x00000082


	//----- nvinfo : EIATTR_KPARAM_INFO
	.align		4
.L_2165:
        /*0008*/ 	.byte	0x04, 0x17
        /*000a*/ 	.short	(.L_2167 - .L_2166)
.L_2166:
        /*000c*/ 	.word	0x00000000
        /*0010*/ 	.short	0x0000
        /*0012*/ 	.short	0x0000
        /*0014*/ 	.byte	0x00, 0xf0, 0xa1, 0x04


	//----- nvinfo : EIATTR_SPARSE_MMA_MASK
	.align		4
.L_2167:
        /*0018*/ 	.byte	0x03, 0x50
        /*001a*/ 	.short	0x0000


	//----- nvinfo : EIATTR_MAXREG_COUNT
	.align		4
        /*001c*/ 	.byte	0x03, 0x1b
        /*001e*/ 	.short	0x00ff


	//----- nvinfo : EIATTR_NUM_BARRIERS
	.align		4
        /*0020*/ 	.byte	0x02, 0x4c
        /*0022*/ 	.byte	0x01
	.zero		1


	//----- nvinfo : EIATTR_ANNOTATIONS
	.align		4
        /*0024*/ 	.byte	0x04, 0x55
        /*0026*/ 	.short	(.L_2169 - .L_2168)


	//   ....[0]....
.L_2168:
        /* <DEDUP_REMOVED lines=100> */


	//----- nvinfo : EIATTR_MERCURY_ISA_VERSION
	.align		4
.L_2169:
        /*0658*/ 	.byte	0x03, 0x5f
        /*065a*/ 	.short	0x0101


	//----- nvinfo : EIATTR_COOP_GROUP_MASK_REGIDS
	.align		4
        /*065c*/ 	.byte	0x04, 0x29
        /*065e*/ 	.short	(.L_2171 - .L_2170)


	//   ....[0]....
.L_2170:
        /*0660*/ 	.word	0xffffffff


	//   ....[1]....
        /*0664*/ 	.word	0xffffffff


	//   ....[2]....
        /*0668*/ 	.word	0xffffffff


	//   ....[3]....
        /*066c*/ 	.word	0xffffffff


	//   ....[4]....
        /*0670*/ 	.word	0xffffffff


	//   ....[5]....
        /*0674*/ 	.word	0xffffffff


	//   ....[6]....
        /*0678*/ 	.word	0xffffffff


	//   ....[7]....
        /*067c*/ 	.word	0xffffffff


	//   ....[8]....
        /*0680*/ 	.word	0xffffffff


	//   ....[9]....
        /*0684*/ 	.word	0xffffffff


	//   ....[10]....
        /*0688*/ 	.word	0x050000d7


	//   ....[11]....
        /*068c*/ 	.word	0x050000d7


	//   ....[12]....
        /*0690*/ 	.word	0x050000d7


	//   ....[13]....
        /*0694*/ 	.word	0x050000d7


	//   ....[14]....
        /*0698*/ 	.word	0x050000d7


	//   ....[15]....
        /*069c*/ 	.word	0x050000d7


	//   ....[16]....
        /*06a0*/ 	.word	0x050000d7


	//   ....[17]....
        /*06a4*/ 	.word	0x050000d7


	//   ....[18]....
        /*06a8*/ 	.word	0x050000d7


	//   ....[19]....
        /*06ac*/ 	.word	0x050000d7


	//----- nvinfo : EIATTR_COOP_GROUP_INSTR_OFFSETS
	.align		4
.L_2171:
        /*06b0*/ 	.byte	0x04, 0x28
        /*06b2*/ 	.short	(.L_2173 - .L_2172)


	//   ....[0]....
.L_2172:
        /*06b4*/ 	.word	0x000036f0


	//   ....[1]....
        /*06b8*/ 	.word	0x00003710


	//   ....[2]....
        /*06bc*/ 	.word	0x00003730


	//   ....[3]....
        /*06c0*/ 	.word	0x00003750


	//   ....[4]....
        /*06c4*/ 	.word	0x00003770


	//   ....[5]....
        /*06c8*/ 	.word	0x00003790


	//   ....[6]....
        /*06cc*/ 	.word	0x000037b0


	//   ....[7]....
        /*06d0*/ 	.word	0x000037d0


	//   ....[8]....
        /*06d4*/ 	.word	0x000037e0


	//   ....[9]....
        /*06d8*/ 	.word	0x00003800


	//   ....[10]....
        /*06dc*/ 	.word	0x0000dd70


	//   ....[11]....
        /*06e0*/ 	.word	0x0000de00


	//   ....[12]....
        /*06e4*/ 	.word	0x0000de60


	//   ....[13]....
        /*06e8*/ 	.word	0x0000deb0


	//   ....[14]....
        /*06ec*/ 	.word	0x0000df10


	//   ....[15]....
        /*06f0*/ 	.word	0x0000df60


	//   ....[16]....
        /*06f4*/ 	.word	0x0000dfc0


	//   ....[17]....
        /*06f8*/ 	.word	0x0000e010


	//   ....[18]....
        /*06fc*/ 	.word	0x0000e070


	//   ....[19]....
        /*0700*/ 	.word	0x0000e0c0


	//----- nvinfo : EIATTR_VRC_CTA_INIT_COUNT
	.align		4
.L_2173:
        /*0704*/ 	.byte	0x02, 0x4a
	.zero		1
	.zero		1


	//----- nvinfo : EIATTR_EXIT_INSTR_OFFSETS
	.align		4
        /*0708*/ 	.byte	0x04, 0x1c
        /*070a*/ 	.short	(.L_2175 - .L_2174)


	//   ....[0]....
.L_2174:
        /*070c*/ 	.word	0x0000dd00


	//----- nvinfo : EIATTR_MAX_THREADS
	.align		4
.L_2175:
        /*0710*/ 	.byte	0x04, 0x05
        /*0712*/ 	.short	(.L_2177 - .L_2176)
.L_2176:
        /*0714*/ 	.word	0x00000080
        /*0718*/ 	.word	0x00000001
        /*071c*/ 	.word	0x00000001


	//----- nvinfo : EIATTR_CRS_STACK_SIZE
	.align		4
.L_2177:
        /*0720*/ 	.byte	0x04, 0x1e
        /*0722*/ 	.short	(.L_2179 - .L_2178)
.L_2178:
        /*0724*/ 	.word	0x00000000


	//----- nvinfo : EIATTR_CBANK_PARAM_SIZE
	.align		4
.L_2179:
        /*0728*/ 	.byte	0x03, 0x19
        /*072a*/ 	.short	0x0128


	//----- nvinfo : EIATTR_PARAM_CBANK
	.align		4
        /*072c*/ 	.byte	0x04, 0x0a
        /*072e*/ 	.short	(.L_2181 - .L_2180)
	.align		4
.L_2180:
        /*0730*/ 	.word	index@(.nv.constant0._ZN10layer_norm31ln_parallel_residual_bwd_kernelINS_13Kernel_traitsI6__halfS2_fS2_fjLj1024ELj1ELj4ELj1ELj16ENS_18Kernel_traits_baseILj1024ES2_S2_fS2_fjLj128EEEEELb1ELb0ELb1EEEvNS_9BwdParamsE)
        /*0734*/ 	.short	0x0380
        /*0736*/ 	.short	0x0128


	//----- nvinfo : EIATTR_SW_WAR
	.align		4
.L_2181:
        /*0738*/ 	.byte	0x04, 0x36
        /*073a*/ 	.short	(.L_2183 - .L_2182)
.L_2182:
        /*073c*/ 	.word	0x00000008
.L_2183:


//--------------------- .nv.info._ZN10layer_norm22ln_bwd_finalize_kernelINS_22Kernel_traits_finalizeILj1024E6__halfS2_fS2_fjLb0ELj1024ELj4ENS_18Kernel_traits_baseILj1024ES2_S2_fS2_fjLj1024EEEEELb0ELb0EEEvNS_9BwdParamsE --------------------------
	.section	.nv.info._ZN10layer_norm22ln_bwd_finalize_kernelINS_22Kernel_traits_finalizeILj1024E6__halfS2_fS2_fjLb0ELj1024ELj4ENS_18Kernel_traits_baseILj1024ES2_S2_fS2_fjLj1024EEEEELb0ELb0EEEvNS_9BwdParamsE,"",@"SHT_CUDA_INFO"
	.sectionflags	@""
	.align	4


	//----- nvinfo : EIATTR_CUDA_API_VERSION
	.align		4
        /*0000*/ 	.byte	0x04, 0x37
        /*0002*/ 	.short	(.L_2185 - .L_2184)
.L_2184:
        /*0004*/ 	.word	0x00000082


	//----- nvinfo : EIATTR_KPARAM_INFO
	.align		4
.L_2185:
        /*0008*/ 	.byte	0x04, 0x17
        /*000a*/ 	.short	(.L_2187 - .L_2186)
.L_2186:
        /*000c*/ 	.word	0x00000000
        /*0010*/ 	.short	0x0000
        /*0012*/ 	.short	0x0000
        /*0014*/ 	.byte	0x00, 0xf0, 0xa1, 0x04


	//----- nvinfo : EIATTR_SPARSE_MMA_MASK
	.align		4
.L_2187:
        /*0018*/ 	.byte	0x03, 0x50
        /*001a*/ 	.short	0x0000


	//----- nvinfo : EIATTR_MAXREG_COUNT
	.align		4
        /*001c*/ 	.byte	0x03, 0x1b
        /*001e*/ 	.short	0x0040


	//----- nvinfo : EIATTR_NUM_BARRIERS
	.align		4
        /*0020*/ 	.byte	0x02, 0x4c
        /*0022*/ 	.byte	0x01
	.zero		1


	//----- nvinfo : EIATTR_MERCURY_ISA_VERSION
	.align		4
        /*0024*/ 	.byte	0x03, 0x5f
        /*0026*/ 	.short	0x0101


	//----- nvinfo : EIATTR_COOP_GROUP_MASK_REGIDS
	.align		4
        /*0028*/ 	.byte	0x04, 0x29
        /*002a*/ 	.short	(.L_2189 - .L_2188)


	//   ....[0]....
.L_2188:
        /*002c*/ 	.word	0xffffffff


	//   ....[1]....
        /*0030*/ 	.word	0xffffffff


	//   ....[2]....
        /*0034*/ 	.word	0xffffffff


	//   ....[3]....
        /*0038*/ 	.word	0xffffffff


	//   ....[4]....
        /*003c*/ 	.word	0xffffffff


	//   ....[5]....
        /*0040*/ 	.word	0xffffffff


	//   ....[6]....
        /*0044*/ 	.word	0xffffffff


	//   ....[7]....
        /*0048*/ 	.word	0xffffffff


	//   ....[8]....
        /*004c*/ 	.word	0xffffffff


	//   ....[9]....
        /*0050*/ 	.word	0xffffffff


	//----- nvinfo : EIATTR_COOP_GROUP_INSTR_OFFSETS
	.align		4
.L_2189:
        /*0054*/ 	.byte	0x04, 0x28
        /*0056*/ 	.short	(.L_2191 - .L_2190)


	//   ....[0]....
.L_2190:
        /*0058*/ 	.word	0x00001540


	//   ....[1]....
        /*005c*/ 	.word	0x00001550


	//   ....[2]....
        /*0060*/ 	.word	0x00001580


	//   ....[3]....
        /*0064*/ 	.word	0x00001590


	//   ....[4]....
        /*0068*/ 	.word	0x000015c0


	//   ....[5]....
        /*006c*/ 	.word	0x000015d0


	//   ....[6]....
        /*0070*/ 	.word	0x00001610


	//   ....[7]....
        /*0074*/ 	.word	0x00001630


	//   ....[8]....
        /*0078*/ 	.word	0x00001680


	//   ....[9]....
        /*007c*/ 	.word	0x00001690


	//----- nvinfo : EIATTR_VRC_CTA_INIT_COUNT
	.align		4
.L_2191:
        /*0080*/ 	.byte	0x02, 0x4a
	.zero		1
	.zero		1


	//----- nvinfo : EIATTR_EXIT_INSTR_OFFSETS
	.align		4
        /*0084*/ 	.byte	0x04, 0x1c
        /*0086*/ 	.short	(.L_2193 - .L_2192)


	//   ....[0]....
.L_2192:
        /*0088*/ 	.word	0x00000060


	//   ....[1]....
        /*008c*/ 	.word	0x000016f0


	//   ....[2]....
        /*0090*/ 	.word	0x00001720


	//   ....[3]....
        /*0094*/ 	.word	0x000017e0


	//----- nvinfo : EIATTR_MAX_THREADS
	.align		4
.L_2193:
        /*0098*/ 	.byte	0x04, 0x05
        /*009a*/ 	.short	(.L_2195 - .L_2194)
.L_2194:
        /*009c*/ 	.word	0x00000400
        /*00a0*/ 	.word	0x00000001
        /*00a4*/ 	.word	0x00000001


	//----- nvinfo : EIATTR_CRS_STACK_SIZE
	.align		4
.L_2195:
        /*00a8*/ 	.byte	0x04, 0x1e
        /*00aa*/ 	.short	(.L_2197 - .L_2196)
.L_2196:
        /*00ac*/ 	.word	0x00000000


	//----- nvinfo : EIATTR_CBANK_PARAM_SIZE
	.align		4
.L_2197:
        /*00b0*/ 	.byte	0x03, 0x19
        /*00b2*/ 	.short	0x0128


	//----- nvinfo : EIATTR_PARAM_CBANK
	.align		4
        /*00b4*/ 	.byte	0x04, 0x0a
        /*00b6*/ 	.short	(.L_2199 - .L_2198)
	.align		4
.L_2198:
        /*00b8*/ 	.word	index@(.nv.constant0._ZN10layer_norm22ln_bwd_finalize_kernelINS_22Kernel_traits_finalizeILj1024E6__halfS2_fS2_fjLb0ELj1024ELj4ENS_18Kernel_traits_baseILj1024ES2_S2_fS2_fjLj1024EEEEELb0ELb0EEEvNS_9BwdParamsE)
        /*00bc*/ 	.short	0x0380
        /*00be*/ 	.short	0x0128


	//----- nvinfo : EIATTR_SW_WAR
	.align		4
.L_2199:
        /*00c0*/ 	.byte	0x04, 0x36
        /*00c2*/ 	.short	(.L_2201 - .L_2200)
.L_2200:
        /*00c4*/ 	.word	0x00000008
.L_2201:


//--------------------- .nv.info._ZN10layer_norm40ln_parallel_residual_bwd_finalize_kernelINS_22Kernel_traits_finalizeILj1024E6__halfS2_fS2_fjLb0ELj1024ELj4ENS_18Kernel_traits_baseILj1024ES2_S2_fS2_fjLj1024EEEEELb0EEEvNS_9BwdParamsE --------------------------
	.section	.nv.info._ZN10layer_norm40ln_parallel_residual_bwd_finalize_kernelINS_22Kernel_traits_finalizeILj1024E6__halfS2_fS2_fjLb0ELj1024ELj4ENS_18Kernel_traits_baseILj1024ES2_S2_fS2_fjLj1024EEEEELb0EEEvNS_9BwdParamsE,"",@"SHT_CUDA_INFO"
	.sectionflags	@""
	.align	4


	//----- nvinfo : EIATTR_CUDA_API_VERSION
	.align		4
        /*0000*/ 	.byte	0x04, 0x37
        /*0002*/ 	.short	(.L_2203 - .L_2202)
.L_2202:
        /*0004*/ 	.word	0x00000082


	//----- nvinfo : EIATTR_KPARAM_INFO
	.align		4
.L_2203:
        /*0008*/ 	.byte	0x04, 0x17
        /*000a*/ 	.short	(.L_2205 - .L_2204)
.L_2204:
        /*000c*/ 	.word	0x00000000
        /*0010*/ 	.short	0x0000
        /*0012*/ 	.short	0x0000
        /*0014*/ 	.byte	0x00, 0xf0, 0xa1, 0x04


	//----- nvinfo : EIATTR_SPARSE_MMA_MASK
	.align		4
.L_2205:
        /*0018*/ 	.byte	0x03, 0x50
        /*001a*/ 	.short	0x0000


	//----- nvinfo : EIATTR_MAXREG_COUNT
	.align		4
        /*001c*/ 	.byte	0x03, 0x1b
        /*001e*/ 	.short	0x0040


	//----- nvinfo : EIATTR_NUM_BARRIERS
	.align		4
        /*0020*/ 	.byte	0x02, 0x4c
        /*0022*/ 	.byte	0x01
	.zero		1


	//----- nvinfo : EIATTR_MERCURY_ISA_VERSION
	.align		4
        /*0024*/ 	.byte	0x03, 0x5f
        /*0026*/ 	.short	0x0101


	//----- nvinfo : EIATTR_COOP_GROUP_MASK_REGIDS
	.align		4
        /*0028*/ 	.byte	0x04, 0x29
        /*002a*/ 	.short	(.L_2207 - .L_2206)


	//   ....[0]....
.L_2206:
        /*002c*/ 	.word	0xffffffff


	//   ....[1]....
        /*0030*/ 	.word	0xffffffff


	//   ....[2]....
        /*0034*/ 	.word	0xffffffff


	//   ....[3]....
        /*0038*/ 	.word	0xffffffff


	//   ....[4]....
        /*003c*/ 	.word	0xffffffff


	//   ....[5]....
        /*0040*/ 	.word	0xffffffff


	//   ....[6]....
        /*0044*/ 	.word	0xffffffff


	//   ....[7]....
        /*0048*/ 	.word	0xffffffff


	//   ....[8]....
        /*004c*/ 	.word	0xffffffff


	//   ....[9]....
        /*0050*/ 	.word	0xffffffff


	//   ....[10]....
        /*0054*/ 	.word	0xffffffff


	//   ....[11]....
        /*0058*/ 	.word	0xffffffff


	//   ....[12]....
        /*005c*/ 	.word	0xffffffff


	//   ....[13]....
        /*0060*/ 	.word	0xffffffff


	//   ....[14]....
        /*0064*/ 	.word	0xffffffff


	//   ....[15]....
        /*0068*/ 	.word	0xffffffff


	//   ....[16]....
        /*006c*/ 	.word	0xffffffff


	//   ....[17]....
        /*0070*/ 	.word	0xffffffff


	//   ....[18]....
        /*0074*/ 	.word	0xffffffff


	//   ....[19]....
        /*0078*/ 	.word	0xffffffff


	//----- nvinfo : EIATTR_COOP_GROUP_INSTR_OFFSETS
	.align		4
.L_2207:
        /*007c*/ 	.byte	0x04, 0x28
        /*007e*/ 	.short	(.L_2209 - .L_2208)


	//   ....[0]....
.L_2208:
        /*0080*/ 	.word	0x000013a0


	//   ....[1]....
        /*0084*/ 	.word	0x000013b0


	//   ....[2]....
        /*0088*/ 	.word	0x000013c0


	//   ....[3]....
        /*008c*/ 	.word	0x000013d0


	//   ....[4]....
        /*0090*/ 	.word	0x00001400


	//   ....[5]....
        /*0094*/ 	.word	0x00001430


	//   ....[6]....
        /*0098*/ 	.word	0x00001440


	//   ....[7]....
        /*009c*/ 	.word	0x00001450


	//   ....[8]....
        /*00a0*/ 	.word	0x00001470


	//   ....[9]....
        /*00a4*/ 	.word	0x000014b0


	//   ....[10]....
        /*00a8*/ 	.word	0x000014e0


	//   ....[11]....
        /*00ac*/ 	.word	0x000014f0


	//   ....[12]....
        /*00b0*/ 	.word	0x00001510


	//   ....[13]....
        /*00b4*/ 	.word	0x00001540


	//   ....[14]....
        /*00b8*/ 	.word	0x00001560


	//   ....[15]....
        /*00bc*/ 	.word	0x00001570


	//   ....[16]....
        /*00c0*/ 	.word	0x000015b0


	//   ....[17]....
        /*00c4*/ 	.word	0x000015e0


	//   ....[18]....
        /*00c8*/ 	.word	0x00001600


	//   ....[19]....
        /*00cc*/ 	.word	0x00001610


	//----- nvinfo : EIATTR_VRC_CTA_INIT_COUNT
	.align		4
.L_2209:
        /*00d0*/ 	.byte	0x02, 0x4a
	.zero		1
	.zero		1


	//----- nvinfo : EIATTR_EXIT_INSTR_OFFSETS
	.align		4
        /*00d4*/ 	.byte	0x04, 0x1c
        /*00d6*/ 	.short	(.L_2211 - .L_2210)


	//   ....[0]....
.L_2210:
        /*00d8*/ 	.word	0x00000060


	//   ....[1]....
        /*00dc*/ 	.word	0x000016c0


	//   ....[2]....
        /*00e0*/ 	.word	0x000016f0


	//   ....[3]....
        /*00e4*/ 	.word	0x00001850


	//----- nvinfo : EIATTR_MAX_THREADS
	.align		4
.L_2211:
        /*00e8*/ 	.byte	0x04, 0x05
        /*00ea*/ 	.short	(.L_2213 - .L_2212)
.L_2212:
        /*00ec*/ 	.word	0x00000400
        /*00f0*/ 	.word	0x00000001
        /*00f4*/ 	.word	0x00000001


	//----- nvinfo : EIATTR_CRS_STACK_SIZE
	.align		4
.L_2213:
        /*00f8*/ 	.byte	0x04, 0x1e
        /*00fa*/ 	.short	(.L_2215 - .L_2214)
.L_2214:
        /*00fc*/ 	.word	0x00000000


	//----- nvinfo : EIATTR_CBANK_PARAM_SIZE
	.align		4
.L_2215:
        /*0100*/ 	.byte	0x03, 0x19
        /*0102*/ 	.short	0x0128


	//----- nvinfo : EIATTR_PARAM_CBANK
	.align		4
        /*0104*/ 	.byte	0x04, 0x0a
        /*0106*/ 	.short	(.L_2217 - .L_2216)
	.align		4
.L_2216:
        /*0108*/ 	.word	index@(.nv.constant0._ZN10layer_norm40ln_parallel_residual_bwd_finalize_kernelINS_22Kernel_traits_finalizeILj1024E6__halfS2_fS2_fjLb0ELj1024ELj4ENS_18Kernel_traits_baseILj1024ES2_S2_fS2_fjLj1024EEEEELb0EEEvNS_9BwdParamsE)
        /*010c*/ 	.short	0x0380
        /*010e*/ 	.short	0x0128


	//----- nvinfo : EIATTR_SW_WAR
	.align		4
.L_2217:
        /*0110*/ 	.byte	0x04, 0x36
        /*0112*/ 	.short	(.L_2219 - .L_2218)
.L_2218:
        /*0114*/ 	.word	0x00000008
.L_2219:


//--------------------- .nv.info._ZN10layer_norm31ln_parallel_residual_bwd_kernelINS_13Kernel_traitsI6__halfS2_fS2_fjLj1024ELj1ELj4ELj1ELj16ENS_18Kernel_traits_baseILj1024ES2_S2_fS2_fjLj128EEEEELb1ELb1ELb0EEEvNS_9BwdParamsE --------------------------
	.section	.nv.info._ZN10layer_norm31ln_parallel_residual_bwd_kernelINS_13Kernel_traitsI6__halfS2_fS2_fjLj1024ELj1ELj4ELj1ELj16ENS_18Kernel_traits_baseILj1024ES2_S2_fS2_fjLj128EEEEELb1ELb1ELb0EEEvNS_9BwdParamsE,"",@"SHT_CUDA_INFO"
	.sectionflags	@""
	.align	4


	//----- nvinfo : EIATTR_CUDA_API_VERSION
	.align		4
        /*0000*/ 	.byte	0x04, 0x37
        /*0002*/ 	.short	(.L_2221 - .L_2220)
.L_2220:
        /*0004*/ 	.word	0x00000082


	//----- nvinfo : EIATTR_KPARAM_INFO
	.align		4
.L_2221:
        /*0008*/ 	.byte	0x04, 0x17
        /*000a*/ 	.short	(.L_2223 - .L_2222)
.L_2222:
        /*000c*/ 	.word	0x00000000
        /*0010*/ 	.short	0x0000
        /*0012*/ 	.short	0x0000
        /*0014*/ 	.byte	0x00, 0xf0, 0xa1, 0x04


	//----- nvinfo : EIATTR_SPARSE_MMA_MASK
	.align		4
.L_2223:
        /*0018*/ 	.byte	0x03, 0x50
        /*001a*/ 	.short	0x0000


	//----- nvinfo : EIATTR_MAXREG_COUNT
	.align		4
        /*001c*/ 	.byte	0x03, 0x1b
        /*001e*/ 	.short	0x00ff


	//----- nvinfo : EIATTR_NUM_BARRIERS
	.align		4
        /*0020*/ 	.byte	0x02, 0x4c
        /*0022*/ 	.byte	0x01
	.zero		1


	//----- nvinfo : EIATTR_MERCURY_ISA_VERSION
	.align		4
        /*0024*/ 	.byte	0x03, 0x5f
        /*0026*/ 	.short	0x0101


	//----- nvinfo : EIATTR_COOP_GROUP_MASK_REGIDS
	.align		4
        /*0028*/ 	.byte	0x04, 0x29
        /*002a*/ 	.short	(.L_2225 - .L_2224)


	//   ....[0]....
.L_2224:
        /*002c*/ 	.word	0xffffffff


	//   ....[1]....
        /*0030*/ 	.word	0xffffffff


	//   ....[2]....
        /*0034*/ 	.word	0xffffffff


	//   ....[3]....
        /*0038*/ 	.word	0xffffffff


	//   ....[4]....
        /*003c*/ 	.word	0xffffffff


	//   ....[5]....
        /*0040*/ 	.word	0xffffffff


	//   ....[6]....
        /*0044*/ 	.word	0xffffffff


	//   ....[7]....
        /*0048*/ 	.word	0xffffffff


	//   ....[8]....
        /*004c*/ 	.word	0xffffffff


	//   ....[9]....
        /*0050*/ 	.word	0xffffffff


	//   ....[10]....
        /*0054*/ 	.word	0x050000a4


	//   ....[11]....
        /*0058*/ 	.word	0x050000a4


	//   ....[12]....
        /*005c*/ 	.word	0x050000a4


	//   ....[13]....
        /*0060*/ 	.word	0x050000a4


	//   ....[14]....
        /*0064*/ 	.word	0x050000a4


	//   ....[15]....
        /*0068*/ 	.word	0x050000a4


	//   ....[16]....
        /*006c*/ 	.word	0x050000a4


	//   ....[17]....
        /*0070*/ 	.word	0x050000a4


	//   ....[18]....
        /*0074*/ 	.word	0x050000a4


	//   ....[19]....
        /*0078*/ 	.word	0x050000a4


	//----- nvinfo : EIATTR_COOP_GROUP_INSTR_OFFSETS
	.align		4
.L_2225:
        /*007c*/ 	.byte	0x04, 0x28
        /*007e*/ 	.short	(.L_2227 - .L_2226)


	//   ....[0]....
.L_2226:
        /*0080*/ 	.word	0x00002090


	//   ....[1]....
        /*0084*/ 	.word	0x000020a0


	//   ....[2]....
        /*0088*/ 	.word	0x000020d0


	//   ....[3]....
        /*008c*/ 	.word	0x000020e0


	//   ....[4]....
        /*0090*/ 	.word	0x00002110


	//   ....[5]....
        /*0094*/ 	.word	0x00002120


	//   ....[6]....
        /*0098*/ 	.word	0x00002150


	//   ....[7]....
        /*009c*/ 	.word	0x00002160


	//   ....[8]....
        /*00a0*/ 	.word	0x00002190


	//   ....[9]....
        /*00a4*/ 	.word	0x000021a0


	//   ....[10]....
        /*00a8*/ 	.word	0x0000bdb0


	//   ....[11]....
        /*00ac*/ 	.word	0x0000be40


	//   ....[12]....
        /*00b0*/ 	.word	0x0000beb0


	//   ....[13]....
        /*00b4*/ 	.word	0x0000bf10


	//   ....[14]....
        /*00b8*/ 	.word	0x0000bf80


	//   ....[15]....
        /*00bc*/ 	.word	0x0000bfe0


	//   ....[16]....
        /*00c0*/ 	.word	0x0000c050


	//   ....[17]....
        /*00c4*/ 	.word	0x0000c0b0


	//   ....[18]....
        /*00c8*/ 	.word	0x0000c120


	//   ....[19]....
        /*00cc*/ 	.word	0x0000c180


	//----- nvinfo : EIATTR_VRC_CTA_INIT_COUNT
	.align		4
.L_2227:
        /*00d0*/ 	.byte	0x02, 0x4a
	.zero		1
	.zero		1


	//----- nvinfo : EIATTR_EXIT_INSTR_OFFSETS
	.align		4
        /*00d4*/ 	.byte	0x04, 0x1c
        /*00d6*/ 	.short	(.L_2229 - .L_2228)


	//   ....[0]....
.L_2228:
        /*00d8*/ 	.word	0x0000bd10


	//   ....[1]....
        /*00dc*/ 	.word	0x0000bd40


	//----- nvinfo : EIATTR_MAX_THREADS
	.align		4
.L_2229:
        /*00e0*/ 	.byte	0x04, 0x05
        /*00e2*/ 	.short	(.L_2231 - .L_2230)
.L_2230:
        /*00e4*/ 	.word	0x00000080
        /*00e8*/ 	.word	0x00000001
        /*00ec*/ 	.word	0x00000001


	//----- nvinfo : EIATTR_CRS_STACK_SIZE
	.align		4
.L_2231:
        /*00f0*/ 	.byte	0x04, 0x1e
        /*00f2*/ 	.short	(.L_2233 - .L_2232)
.L_2232:
        /*00f4*/ 	.word	0x00000000


	//----- nvinfo : EIATTR_CBANK_PARAM_SIZE
	.align		4
.L_2233:
        /*00f8*/ 	.byte	0x03, 0x19
        /*00fa*/ 	.short	0x0128


	//----- nvinfo : EIATTR_PARAM_CBANK
	.align		4
        /*00fc*/ 	.byte	0x04, 0x0a
        /*00fe*/ 	.short	(.L_2235 - .L_2234)
	.align		4
.L_2234:
        /*0100*/ 	.word	index@(.nv.constant0._ZN10layer_norm31ln_parallel_residual_bwd_kernelINS_13Kernel_traitsI6__halfS2_fS2_fjLj1024ELj1ELj4ELj1ELj16ENS_18Kernel_traits_baseILj1024ES2_S2_fS2_fjLj128EEEEELb1ELb1ELb0EEEvNS_9BwdParamsE)
        /*0104*/ 	.short	0x0380
        /*0106*/ 	.short	0x0128


	//----- nvinfo : EIATTR_SW_WAR
	.align		4
.L_2235:
        /*0108*/ 	.byte	0x04, 0x36
        /*010a*/ 	.short	(.L_2237 - .L_2236)
.L_2236:
        /*010c*/ 	.word	0x00000008
.L_2237:


//--------------------- .nv.info._ZN10layer_norm22ln_bwd_finalize_kernelINS_22Kernel_traits_finalizeILj1024E6__halfS2_fS2_fjLb0ELj1024ELj4ENS_18Kernel_traits_baseILj1024ES2_S2_fS2_fjLj1024EEEEELb0ELb1EEEvNS_9BwdParamsE --------------------------
	.section	.nv.info._ZN10layer_norm22ln_bwd_finalize_kernelINS_22Kernel_traits_finalizeILj1024E6__halfS2_fS2_fjLb0ELj1024ELj4ENS_18Kernel_traits_baseILj1024ES2_S2_fS2_fjLj1024EEEEELb0ELb1EEEvNS_9BwdParamsE,"",@"SHT_CUDA_INFO"
	.sectionflags	@""
	.align	4


	//----- nvinfo : EIATTR_CUDA_API_VERSION
	.align		4
        /*0000*/ 	.byte	0x04, 0x37
        /*0002*/ 	.short	(.L_2239 - .L_2238)
.L_2238:
        /*0004*/ 	.word	0x00000082


	//----- nvinfo : EIATTR_KPARAM_INFO
	.align		4
.L_2239:
        /*0008*/ 	.byte	0x04, 0x17
        /*000a*/ 	.short	(.L_2241 - .L_2240)
.L_2240:
        /*000c*/ 	.word	0x00000000
        /*0010*/ 	.short	0x0000
        /*0012*/ 	.short	0x0000
        /*0014*/ 	.byte	0x00, 0xf0, 0xa1, 0x04


	//----- nvinfo : EIATTR_SPARSE_MMA_MASK
	.align		4
.L_2241:
        /*0018*/ 	.byte	0x03, 0x50
        /*001a*/ 	.short	0x0000


	//----- nvinfo : EIATTR_MAXREG_COUNT
	.align		4
        /*001c*/ 	.byte	0x03, 0x1b
        /*001e*/ 	.short	0x0040


	//----- nvinfo : EIATTR_NUM_BARRIERS
	.align		4
        /*0020*/ 	.byte	0x02, 0x4c
        /*0022*/ 	.byte	0x01
	.zero		1


	//----- nvinfo : EIATTR_MERCURY_ISA_VERSION
	.align		4
        /*0024*/ 	.byte	0x03, 0x5f
        /*0026*/ 	.short	0x0101


	//----- nvinfo : EIATTR_COOP_GROUP_MASK_REGIDS
	.align		4
        /*0028*/ 	.byte	0x04, 0x29
        /*002a*/ 	.short	(.L_2243 - .L_2242)


	//   ....[0]....
.L_2242:
        /*002c*/ 	.word	0xffffffff


	//   ....[1]....
        /*0030*/ 	.word	0xffffffff


	//   ....[2]....
        /*0034*/ 	.word	0xffffffff


	//   ....[3]....
        /*0038*/ 	.word	0xffffffff


	//   ....[4]....
        /*003c*/ 	.word	0xffffffff


	//   ....[5]....
        /*0040*/ 	.word	0xffffffff


	//   ....[6]....
        /*0044*/ 	.word	0xffffffff


	//   ....[7]....
        /*0048*/ 	.word	0xffffffff


	//   ....[8]....
        /*004c*/ 	.word	0xffffffff


	//   ....[9]....
        /*0050*/ 	.word	0xffffffff


	//----- nvinfo : EIATTR_COOP_GROUP_INSTR_OFFSETS
	.align		4
.L_2243:
        /*0054*/ 	.byte	0x04, 0x28
        /*0056*/ 	.short	(.L_2245 - .L_2244)


	//   ....[0]....
.L_2244:
        /*0058*/ 	.word	0x00001560


	//   ....[1]....
        /*005c*/ 	.word	0x00001570


	//   ....[2]....
        /*0060*/ 	.word	0x000015a0


	//   ....[3]....
        /*0064*/ 	.word	0x000015b0


	//   ....[4]....
        /*0068*/ 	.word	0x000015e0


	//   ....[5]....
        /*006c*/ 	.word	0x000015f0


	//   ....[6]....
        /*0070*/ 	.word	0x00001620


	//   ....[7]....
        /*0074*/ 	.word	0x00001640


	//   ....[8]....
        /*0078*/ 	.word	0x00001670


	//   ....[9]....
        /*007c*/ 	.word	0x00001680


	//----- nvinfo : EIATTR_VRC_CTA_INIT_COUNT
	.align		4
.L_2245:
        /*0080*/ 	.byte	0x02, 0x4a
	.zero		1
	.zero		1


	//----- nvinfo : EIATTR_EXIT_INSTR_OFFSETS
	.align		4
        /*0084*/ 	.byte	0x04, 0x1c
        /*0086*/ 	.short	(.L_2247 - .L_2246)


	//   ....[0]....
.L_2246:
        /*0088*/ 	.word	0x00000060


	//   ....[1]....
        /*008c*/ 	.word	0x000016e0


	//   ....[2]....
        /*0090*/ 	.word	0x000017d0


	//----- nvinfo : EIATTR_MAX_THREADS
	.align		4
.L_2247:
        /*0094*/ 	.byte	0x04, 0x05
        /*0096*/ 	.short	(.L_2249 - .L_2248)
.L_2248:
        /*0098*/ 	.word	0x00000400
        /*009c*/ 	.word	0x00000001
        /*00a0*/ 	.word	0x00000001


	//----- nvinfo : EIATTR_CRS_STACK_SIZE
	.align		4
.L_2249:
        /*00a4*/ 	.byte	0x04, 0x1e
        /*00a6*/ 	.short	(.L_2251 - .L_2250)
.L_2250:
        /*00a8*/ 	.word	0x00000000


	//----- nvinfo : EIATTR_CBANK_PARAM_SIZE
	.align		4
.L_2251:
        /*00ac*/ 	.byte	0x03, 0x19
        /*00ae*/ 	.short	0x0128


	//----- nvinfo : EIATTR_PARAM_CBANK
	.align		4
        /*00b0*/ 	.byte	0x04, 0x0a
        /*00b2*/ 	.short	(.L_2253 - .L_2252)
	.align		4
.L_2252:
        /*00b4*/ 	.word	index@(.nv.constant0._ZN10layer_norm22ln_bwd_finalize_kernelINS_22Kernel_traits_finalizeILj1024E6__halfS2_fS2_fjLb0ELj1024ELj4ENS_18Kernel_traits_baseILj1024ES2_S2_fS2_fjLj1024EEEEELb0ELb1EEEvNS_9BwdParamsE)
        /*00b8*/ 	.short	0x0380
        /*00ba*/ 	.short	0x0128


	//----- nvinfo : EIATTR_SW_WAR
	.align		4
.L_2253:
        /*00bc*/ 	.byte	0x04, 0x36
        /*00be*/ 	.short	(.L_2255 - .L_2254)
.L_2254:
        /*00c0*/ 	.word	0x00000008
.L_2255:


//--------------------- .nv.info._ZN10layer_norm40ln_parallel_residual_bwd_finalize_kernelINS_22Kernel_traits_finalizeILj1024E6__halfS2_fS2_fjLb0ELj1024ELj4ENS_18Kernel_traits_baseILj1024ES2_S2_fS2_fjLj1024EEEEELb1EEEvNS_9BwdParamsE --------------------------
	.section	.nv.info._ZN10layer_norm40ln_parallel_residual_bwd_finalize_kernelINS_22Kernel_traits_finalizeILj1024E6__halfS2_fS2_fjLb0ELj1024ELj4ENS_18Kernel_traits_baseILj1024ES2_S2_fS2_fjLj1024EEEEELb1EEEvNS_9BwdParamsE,"",@"SHT_CUDA_INFO"
	.sectionflags	@""
	.align	4


	//----- nvinfo : EIATTR_CUDA_API_VERSION
	.align		4
        /*0000*/ 	.byte	0x04, 0x37
        /*0002*/ 	.short	(.L_2257 - .L_2256)
.L_2256:
        /*0004*/ 	.word	0x00000082


	//----- nvinfo : EIATTR_KPARAM_INFO
	.align		4
.L_2257:
        /*0008*/ 	.byte	0x04, 0x17
        /*000a*/ 	.short	(.L_2259 - .L_2258)
.L_2258:
        /*000c*/ 	.word	0x00000000
        /*0010*/ 	.short	0x0000
        /*0012*/ 	.short	0x0000
        /*0014*/ 	.byte	0x00, 0xf0, 0xa1, 0x04


	//----- nvinfo : EIATTR_SPARSE_MMA_MASK
	.align		4
.L_2259:
        /*0018*/ 	.byte	0x03, 0x50
        /*001a*/ 	.short	0x0000


	//----- nvinfo : EIATTR_MAXREG_COUNT
	.align		4
        /*001c*/ 	.byte	0x03, 0x1b
        /*001e*/ 	.short	0x0040


	//----- nvinfo : EIATTR_NUM_BARRIERS
	.align		4
        /*0020*/ 	.byte	0x02, 0x4c
        /*0022*/ 	.byte	0x01
	.zero		1


	//----- nvinfo : EIATTR_MERCURY_ISA_VERSION
	.align		4
        /*0024*/ 	.byte	0x03, 0x5f
        /*0026*/ 	.short	0x0101


	//----- nvinfo : EIATTR_COOP_GROUP_MASK_REGIDS
	.align		4
        /*0028*/ 	.byte	0x04, 0x29
        /*002a*/ 	.short	(.L_2261 - .L_2260)


	//   ....[0]....
.L_2260:
        /*002c*/ 	.word	0xffffffff


	//   ....[1]....
        /*0030*/ 	.word	0xffffffff


	//   ....[2]....
        /*0034*/ 	.word	0xffffffff


	//   ....[3]....
        /*0038*/ 	.word	0xffffffff


	//   ....[4]....
        /*003c*/ 	.word	0xffffffff


	//   ....[5]....
        /*0040*/ 	.word	0xffffffff


	//   ....[6]....
        /*0044*/ 	.word	0xffffffff


	//   ....[7]....
        /*0048*/ 	.word	0xffffffff


	//   ....[8]....
        /*004c*/ 	.word	0xffffffff


	//   ....[9]....
        /*0050*/ 	.word	0xffffffff


	//   ....[10]....
        /*0054*/ 	.word	0xffffffff


	//   ....[11]....
        /*0058*/ 	.word	0xffffffff


	//   ....[12]....
        /*005c*/ 	.word	0xffffffff


	//   ....[13]....
        /*0060*/ 	.word	0xffffffff


	//   ....[14]....
        /*0064*/ 	.word	0xffffffff


	//   ....[15]....
        /*0068*/ 	.word	0xffffffff


	//   ....[16]....
        /*006c*/ 	.word	0xffffffff


	//   ....[17]....
        /*0070*/ 	.word	0xffffffff


	//   ....[18]....
        /*0074*/ 	.word	0xffffffff


	//   ....[19]....
        /*0078*/ 	.word	0xffffffff


	//----- nvinfo : EIATTR_COOP_GROUP_INSTR_OFFSETS
	.align		4
.L_2261:
        /*007c*/ 	.byte	0x04, 0x28
        /*007e*/ 	.short	(.L_2263 - .L_2262)


	//   ....[0]....
.L_2262:
        /*0080*/ 	.word	0x000013e0


	//   ....[1]....
        /*0084*/ 	.word	0x000013f0


	//   ....[2]....
        /*0088*/ 	.word	0x00001400


	//   ....[3]....
        /*008c*/ 	.word	0x00001410


	//   ....[4]....
        /*0090*/ 	.word	0x00001450


	//   ....[5]....
        /*0094*/ 	.word	0x00001470


	//   ....[6]....
        /*0098*/ 	.word	0x00001480


	//   ....[7]....
        /*009c*/ 	.word	0x00001490


	//   ....[8]....
        /*00a0*/ 	.word	0x000014d0


	//   ....[9]....
        /*00a4*/ 	.word	0x000014f0


	//   ....[10]....
        /*00a8*/ 	.word	0x00001500


	//   ....[11]....
        /*00ac*/ 	.word	0x00001510


	//   ....[12]....
        /*00b0*/ 	.word	0x00001540


	//   ....[13]....
        /*00b4*/ 	.word	0x00001560


	//   ....[14]....
        /*00b8*/ 	.word	0x00001580


	//   ....[15]....
        /*00bc*/ 	.word	0x00001590


	//   ....[16]....
        /*00c0*/ 	.word	0x000015c0


	//   ....[17]....
        /*00c4*/ 	.word	0x000015e0


	//   ....[18]....
        /*00c8*/ 	.word	0x00001600


	//   ....[19]....
        /*00cc*/ 	.word	0x00001610


	//----- nvinfo : EIATTR_VRC_CTA_INIT_COUNT
	.align		4
.L_2263:
        /*00d0*/ 	.byte	0x02, 0x4a
	.zero		1
	.zero		1


	//----- nvinfo : EIATTR_EXIT_INSTR_OFFSETS
	.align		4
        /*00d4*/ 	.byte	0x04, 0x1c
        /*00d6*/ 	.short	(.L_2265 - .L_2264)


	//   ....[0]....
.L_2264:
        /*00d8*/ 	.word	0x00000060


	//   ....[1]....
        /*00dc*/ 	.word	0x000016b0


	//   ....[2]....
        /*00e0*/ 	.word	0x00001840


	//----- nvinfo : EIATTR_MAX_THREADS
	.align		4
.L_2265:
        /*00e4*/ 	.byte	0x04, 0x05
        /*00e6*/ 	.short	(.L_2267 - .L_2266)
.L_2266:
        /*00e8*/ 	.word	0x00000400
        /*00ec*/ 	.word	0x00000001
        /*00f0*/ 	.word	0x00000001


	//----- nvinfo : EIATTR_CRS_STACK_SIZE
	.align		4
.L_2267:
        /*00f4*/ 	.byte	0x04, 0x1e
        /*00f6*/ 	.short	(.L_2269 - .L_2268)
.L_2268:
        /*00f8*/ 	.word	0x00000000


	//----- nvinfo : EIATTR_CBANK_PARAM_SIZE
	.align		4
.L_2269:
        /*00fc*/ 	.byte	0x03, 0x19
        /*00fe*/ 	.short	0x0128


	//----- nvinfo : EIATTR_PARAM_CBANK
	.align		4
        /*0100*/ 	.byte	0x04, 0x0a
        /*0102*/ 	.short	(.L_2271 - .L_2270)
	.align		4
.L_2270:
        /*0104*/ 	.word	index@(.nv.constant0._ZN10layer_norm40ln_parallel_residual_bwd_finalize_kernelINS_22Kernel_traits_finalizeILj1024E6__halfS2_fS2_fjLb0ELj1024ELj4ENS_18Kernel_traits_baseILj1024ES2_S2_fS2_fjLj1024EEEEELb1EEEvNS_9BwdParamsE)
        /*0108*/ 	.short	0x0380
        /*010a*/ 	.short	0x0128


	//----- nvinfo : EIATTR_SW_WAR
	.align		4
.L_2271:
        /*010c*/ 	.byte	0x04, 0x36
        /*010e*/ 	.short	(.L_2273 - .L_2272)
.L_2272:
        /*0110*/ 	.word	0x00000008
.L_2273:


//--------------------- .nv.info._ZN10layer_norm31ln_parallel_residual_bwd_kernelINS_13Kernel_traitsI6__halfS2_fS2_fjLj1024ELj1ELj4ELj1ELj16ENS_18Kernel_traits_baseILj1024ES2_S2_fS2_fjLj128EEEEELb1ELb1ELb1EEEvNS_9BwdParamsE --------------------------
	.section	.nv.info._ZN10layer_norm31ln_parallel_residual_bwd_kernelINS_13Kernel_traitsI6__halfS2_fS2_fjLj1024ELj1ELj4ELj1ELj16ENS_18Kernel_traits_baseILj1024ES2_S2_fS2_fjLj128EEEEELb1ELb1ELb1EEEvNS_9BwdParamsE,"",@"SHT_CUDA_INFO"
	.sectionflags	@""
	.align	4


	//----- nvinfo : EIATTR_CUDA_API_VERSION
	.align		4
        /*0000*/ 	.byte	0x04, 0x37
        /*0002*/ 	.short	(.L_2275 - .L_2274)
.L_2274:
        /*0004*/ 	.word	0x00000082


	//----- nvinfo : EIATTR_KPARAM_INFO
	.align		4
.L_2275:
        /*0008*/ 	.byte	0x04, 0x17
        /*000a*/ 	.short	(.L_2277 - .L_2276)
.L_2276:
        /*000c*/ 	.word	0x00000000
        /*0010*/ 	.short	0x0000
        /*0012*/ 	.short	0x0000
        /*0014*/ 	.byte	0x00, 0xf0, 0xa1, 0x04


	//----- nvinfo : EIATTR_SPARSE_MMA_MASK
	.align		4
.L_2277:
        /*0018*/ 	.byte	0x03, 0x50
        /*001a*/ 	.short	0x0000


	//----- nvinfo : EIATTR_MAXREG_COUNT
	.align		4
        /*001c*/ 	.byte	0x03, 0x1b
        /*001e*/ 	.short	0x00ff


	//----- nvinfo : EIATTR_NUM_BARRIERS
	.align		4
        /*0020*/ 	.byte	0x02, 0x4c
        /*0022*/ 	.byte	0x01
	.zero		1


	//----- nvinfo : EIATTR_MERCURY_ISA_VERSION
	.align		4
        /*0024*/ 	.byte	0x03, 0x5f
        /*0026*/ 	.short	0x0101


	//----- nvinfo : EIATTR_COOP_GROUP_MASK_REGIDS
	.align		4
        /*0028*/ 	.byte	0x04, 0x29
        /*002a*/ 	.short	(.L_2279 - .L_2278)


	//   ....[0]....
.L_2278:
        /*002c*/ 	.word	0xffffffff


	//   ....[1]....
        /*0030*/ 	.word	0xffffffff


	//   ....[2]....
        /*0034*/ 	.word	0xffffffff


	//   ....[3]....
        /*0038*/ 	.word	0xffffffff


	//   ....[4]....
        /*003c*/ 	.word	0xffffffff


	//   ....[5]....
        /*0040*/ 	.word	0xffffffff


	//   ....[6]....
        /*0044*/ 	.word	0xffffffff


	//   ....[7]....
        /*0048*/ 	.word	0xffffffff


	//   ....[8]....
        /*004c*/ 	.word	0xffffffff


	//   ....[9]....
        /*0050*/ 	.word	0xffffffff


	//   ....[10]....
        /*0054*/ 	.word	0x05000078


	//   ....[11]....
        /*0058*/ 	.word	0x05000078


	//   ....[12]....
        /*005c*/ 	.word	0x05000078


	//   ....[13]....
        /*0060*/ 	.word	0x05000078


	//   ....[14]....
        /*0064*/ 	.word	0x05000078


	//   ....[15]....
        /*0068*/ 	.word	0x05000078


	//   ....[16]....
        /*006c*/ 	.word	0x05000078


	//   ....[17]....
        /*0070*/ 	.word	0x05000078


	//   ....[18]....
        /*0074*/ 	.word	0x05000078


	//   ....[19]....
        /*0078*/ 	.word	0x05000078


	//----- nvinfo : EIATTR_COOP_GROUP_INSTR_OFFSETS
	.align		4
.L_2279:
        /*007c*/ 	.byte	0x04, 0x28
        /*007e*/ 	.short	(.L_2281 - .L_2280)


	//   ....[0]....
.L_2280:
        /*0080*/ 	.word	0x00001cd0


	//   ....[1]....
        /*0084*/ 	.word	0x00001ce0


	//   ....[2]....
        /*0088*/ 	.word	0x00001d10


	//   ....[3]....
        /*008c*/ 	.word	0x00001d20


	//   ....[4]....
        /*0090*/ 	.word	0x00001d50


	//   ....[5]....
        /*0094*/ 	.word	0x00001d60


	//   ....[6]....
        /*0098*/ 	.word	0x00001d90


	//   ....[7]....
        /*009c*/ 	.word	0x00001da0


	//   ....[8]....
        /*00a0*/ 	.word	0x00001dd0


	//   ....[9]....
        /*00a4*/ 	.word	0x00001de0


	//   ....[10]....
        /*00a8*/ 	.word	0x0000b420


	//   ....[11]....
        /*00ac*/ 	.word	0x0000b4b0


	//   ....[12]....
        /*00b0*/ 	.word	0x0000b520


	//   ....[13]....
        /*00b4*/ 	.word	0x0000b580


	//   ....[14]....
        /*00b8*/ 	.word	0x0000b5f0


	//   ....[15]....
        /*00bc*/ 	.word	0x0000b650


	//   ....[16]....
        /*00c0*/ 	.word	0x0000b6c0


	//   ....[17]....
        /*00c4*/ 	.word	0x0000b720


	//   ....[18]....
        /*00c8*/ 	.word	0x0000b790


	//   ....[19]....
        /*00cc*/ 	.word	0x0000b7f0


	//----- nvinfo : EIATTR_VRC_CTA_INIT_COUNT
	.align		4
.L_2281:
        /*00d0*/ 	.byte	0x02, 0x4a
	.zero		1
	.zero		1


	//----- nvinfo : EIATTR_EXIT_INSTR_OFFSETS
	.align		4
        /*00d4*/ 	.byte	0x04, 0x1c
        /*00d6*/ 	.short	(.L_2283 - .L_2282)


	//   ....[0]....
.L_2282:
        /*00d8*/ 	.word	0x0000b3b0


	//----- nvinfo : EIATTR_MAX_THREADS
	.align		4
.L_2283:
        /*00dc*/ 	.byte	0x04, 0x05
        /*00de*/ 	.short	(.L_2285 - .L_2284)
.L_2284:
        /*00e0*/ 	.word	0x00000080
        /*00e4*/ 	.word	0x00000001
        /*00e8*/ 	.word	0x00000001


	//----- nvinfo : EIATTR_CRS_STACK_SIZE
	.align		4
.L_2285:
        /*00ec*/ 	.byte	0x04, 0x1e
        /*00ee*/ 	.short	(.L_2287 - .L_2286)
.L_2286:
        /*00f0*/ 	.word	0x00000000


	//----- nvinfo : EIATTR_CBANK_PARAM_SIZE
	.align		4
.L_2287:
        /*00f4*/ 	.byte	0x03, 0x19
        /*00f6*/ 	.short	0x0128


	//----- nvinfo : EIATTR_PARAM_CBANK
	.align		4
        /*00f8*/ 	.byte	0x04, 0x0a
        /*00fa*/ 	.short	(.L_2289 - .L_2288)
	.align		4
.L_2288:
        /*00fc*/ 	.word	index@(.nv.constant0._ZN10layer_norm31ln_parallel_residual_bwd_kernelINS_13Kernel_traitsI6__halfS2_fS2_fjLj1024ELj1ELj4ELj1ELj16ENS_18Kernel_traits_baseILj1024ES2_S2_fS2_fjLj128EEEEELb1ELb1ELb1EEEvNS_9BwdParamsE)
        /*0100*/ 	.short	0x0380
        /*0102*/ 	.short	0x0128


	//----- nvinfo : EIATTR_SW_WAR
	.align		4
.L_2289:
        /*0104*/ 	.byte	0x04, 0x36
        /*0106*/ 	.short	(.L_2291 - .L_2290)
.L_2290:
        /*0108*/ 	.word	0x00000008
.L_2291:


//--------------------- .nv.info._ZN10layer_norm31ln_parallel_residual_bwd_kernelINS_13Kernel_traitsIf6__halffS2_fjLj1024ELj1ELj4ELj1ELj16ENS_18Kernel_traits_baseILj1024EfS2_fS2_fjLj128EEEEELb0ELb0ELb0EEEvNS_9BwdParamsE --------------------------
	.section	.nv.info._ZN10layer_norm31ln_parallel_residual_bwd_kernelINS_13Kernel_traitsIf6__halffS2_fjLj1024ELj1ELj4ELj1ELj16ENS_18Kernel_traits_baseILj1024EfS2_fS2_fjLj128EEEEELb0ELb0ELb0EEEvNS_9BwdParamsE,"",@"SHT_CUDA_INFO"
	.sectionflags	@""
	.align	4


	//----- nvinfo : EIATTR_CUDA_API_VERSION
	.align		4
        /*0000*/ 	.byte	0x04, 0x37
        /*0002*/ 	.short	(.L_2293 - .L_2292)
.L_2292:
        /*0004*/ 	.word	0x00000082


	//----- nvinfo : EIATTR_KPARAM_INFO
	.align		4
.L_2293:
        /*0008*/ 	.byte	0x04, 0x17
        /*000a*/ 	.short	(.L_2295 - .L_2294)
.L_2294:
        /*000c*/ 	.word	0x00000000
        /*0010*/ 	.short	0x0000
        /*0012*/ 	.short	0x0000
        /*0014*/ 	.byte	0x00, 0xf0, 0xa1, 0x04


	//----- nvinfo : EIATTR_SPARSE_MMA_MASK
	.align		4
.L_2295:
        /*0018*/ 	.byte	0x03, 0x50
        /*001a*/ 	.short	0x0000


	//----- nvinfo : EIATTR_MAXREG_COUNT
	.align		4
        /*001c*/ 	.byte	0x03, 0x1b
        /*001e*/ 	.short	0x00ff


	//----- nvinfo : EIATTR_NUM_BARRIERS
	.align		4
        /*0020*/ 	.byte	0x02, 0x4c
        /*0022*/ 	.byte	0x01
	.zero		1


	//----- nvinfo : EIATTR_ANNOTATIONS
	.align		4
        /*0024*/ 	.byte	0x04, 0x55
        /*0026*/ 	.short	(.L_2297 - .L_2296)


	//   ....[0]....
.L_2296:
        /* <DEDUP_REMOVED lines=87> */


	//----- nvinfo : EIATTR_MERCURY_ISA_VERSION
	.align		4
.L_2297:
        /*0580*/ 	.byte	0x03, 0x5f
        /*0582*/ 	.short	0x0101


	//----- nvinfo : EIATTR_COOP_GROUP_MASK_REGIDS
	.align		4
        /*0584*/ 	.byte	0x04, 0x29
        /*0586*/ 	.short	(.L_2299 - .L_2298)


	//   ....[0]....
.L_2298:
        /*0588*/ 	.word	0xffffffff


	//   ....[1]....
        /*058c*/ 	.word	0xffffffff


	//   ....[2]....
        /*0590*/ 	.word	0xffffffff


	//   ....[3]....
        /*0594*/ 	.word	0xffffffff


	//   ....[4]....
        /*0598*/ 	.word	0xffffffff


	//   ....[5]....
        /*059c*/ 	.word	0xffffffff


	//   ....[6]....
        /*05a0*/ 	.word	0xffffffff


	//   ....[7]....
        /*05a4*/ 	.word	0xffffffff


	//   ....[8]....
        /*05a8*/ 	.word	0xffffffff


	//   ....[9]....
        /*05ac*/ 	.word	0xffffffff


	//   ....[10]....
        /*05b0*/ 	.word	0x05000098


	//   ....[11]....
        /*05b4*/ 	.word	0x05000098


	//   ....[12]....
        /*05b8*/ 	.word	0x05000098


	//   ....[13]....
        /*05bc*/ 	.word	0x05000098


	//   ....[14]....
        /*05c0*/ 	.word	0x05000098


	//   ....[15]....
        /*05c4*/ 	.word	0x05000098


	//   ....[16]....
        /*05c8*/ 	.word	0x05000098


	//   ....[17]....
        /*05cc*/ 	.word	0x05000098


	//   ....[18]....
        /*05d0*/ 	.word	0x05000098


	//   ....[19]....
        /*05d4*/ 	.word	0x05000098


	//----- nvinfo : EIATTR_COOP_GROUP_INSTR_OFFSETS
	.align		4
.L_2299:
        /*05d8*/ 	.byte	0x04, 0x28
        /*05da*/ 	.short	(.L_2301 - .L_2300)


	//   ....[0]....
.L_2300:
        /*05dc*/ 	.word	0x00003450


	//   ....[1]....
        /*05e0*/ 	.word	0x00003470


	//   ....[2]....
        /*05e4*/ 	.word	0x00003490


	//   ....[3]....
        /*05e8*/ 	.word	0x000034b0


	//   ....[4]....
        /*05ec*/ 	.word	0x000034d0


	//   ....[5]....
        /*05f0*/ 	.word	0x000034f0


	//   ....[6]....
        /*05f4*/ 	.word	0x00003510


	//   ....[7]....
        /*05f8*/ 	.word	0x00003530


	//   ....[8]....
        /*05fc*/ 	.word	0x00003540


	//   ....[9]....
        /*0600*/ 	.word	0x00003560


	//   ....[10]....
        /*0604*/ 	.word	0x00009e60


	//   ....[11]....
        /*0608*/ 	.word	0x00009f00


	//   ....[12]....
        /*060c*/ 	.word	0x00009f80


	//   ....[13]....
        /*0610*/ 	.word	0x00009ff0


	//   ....[14]....
        /*0614*/ 	.word	0x0000a070


	//   ....[15]....
        /*0618*/ 	.word	0x0000a0e0


	//   ....[16]....
        /*061c*/ 	.word	0x0000a160


	//   ....[17]....
        /*0620*/ 	.word	0x0000a1d0


	//   ....[18]....
        /*0624*/ 	.word	0x0000a250


	//   ....[19]....
        /*0628*/ 	.word	0x0000a2a0


	//----- nvinfo : EIATTR_VRC_CTA_INIT_COUNT
	.align		4
.L_2301:
        /*062c*/ 	.byte	0x02, 0x4a
	.zero		1
	.zero		1


	//----- nvinfo : EIATTR_EXIT_INSTR_OFFSETS
	.align		4
        /*0630*/ 	.byte	0x04, 0x1c
        /*0632*/ 	.short	(.L_2303 - .L_2302)


	//   ....[0]....
.L_2302:
        /*0634*/ 	.word	0x00009da0


	//   ....[1]....
        /*0638*/ 	.word	0x00009df0


	//----- nvinfo : EIATTR_MAX_THREADS
	.align		4
.L_2303:
        /*063c*/ 	.byte	0x04, 0x05
        /*063e*/ 	.short	(.L_2305 - .L_2304)
.L_2304:
        /*0640*/ 	.word	0x00000080
        /*0644*/ 	.word	0x00000001
        /*0648*/ 	.word	0x00000001


	//----- nvinfo : EIATTR_CRS_STACK_SIZE
	.align		4
.L_2305:
        /*064c*/ 	.byte	0x04, 0x1e
        /*064e*/ 	.short	(.L_2307 - .L_2306)
.L_2306:
        /*0650*/ 	.word	0x00000000


	//----- nvinfo : EIATTR_CBANK_PARAM_SIZE
	.align		4
.L_2307:
        /*0654*/ 	.byte	0x03, 0x19
        /*0656*/ 	.short	0x0128


	//----- nvinfo : EIATTR_PARAM_CBANK
	.align		4
        /*0658*/ 	.byte	0x04, 0x0a
        /*065a*/ 	.short	(.L_2309 - .L_2308)
	.align		4
.L_2308:
        /*065c*/ 	.word	index@(.nv.constant0._ZN10layer_norm31ln_parallel_residual_bwd_kernelINS_13Kernel_traitsIf6__halffS2_fjLj1024ELj1ELj4ELj1ELj16ENS_18Kernel_traits_baseILj1024EfS2_fS2_fjLj128EEEEELb0ELb0ELb0EEEvNS_9BwdParamsE)
        /*0660*/ 	.short	0x0380
        /*0662*/ 	.short	0x0128


	//----- nvinfo : EIATTR_SW_WAR
	.align		4
.L_2309:
        /*0664*/ 	.byte	0x04, 0x36
        /*0666*/ 	.short	(.L_2311 - .L_2310)
.L_2310:
        /*0668*/ 	.word	0x00000008
.L_2311:


//--------------------- .nv.info._ZN10layer_norm31ln_parallel_residual_bwd_kernelINS_13Kernel_traitsIf6__halffS2_fjLj1024ELj1ELj4ELj1ELj16ENS_18Kernel_traits_baseILj1024EfS2_fS2_fjLj128EEEEELb0ELb0ELb1EEEvNS_9BwdParamsE --------------------------
	.section	.nv.info._ZN10layer_norm31ln_parallel_residual_bwd_kernelINS_13Kernel_traitsIf6__halffS2_fjLj1024ELj1ELj4ELj1ELj16ENS_18Kernel_traits_baseILj1024EfS2_fS2_fjLj128EEEEELb0ELb0ELb1EEEvNS_9BwdParamsE,"",@"SHT_CUDA_INFO"
	.sectionflags	@""
	.align	4


	//----- nvinfo : EIATTR_CUDA_API_VERSION
	.align		4
        /*0000*/ 	.byte	0x04, 0x37
        /*0002*/ 	.short	(.L_2313 - .L_2312)
.L_2312:
        /*0004*/ 	.word	0x00000082


	//----- nvinfo : EIATTR_KPARAM_INFO
	.align		4
.L_2313:
        /*0008*/ 	.byte	0x04, 0x17
        /*000a*/ 	.short	(.L_2315 - .L_2314)
.L_2314:
        /*000c*/ 	.word	0x00000000
        /*0010*/ 	.short	0x0000
        /*0012*/ 	.short	0x0000
        /*0014*/ 	.byte	0x00, 0xf0, 0xa1, 0x04


	//----- nvinfo : EIATTR_SPARSE_MMA_MASK
	.align		4
.L_2315:
        /*0018*/ 	.byte	0x03, 0x50
        /*001a*/ 	.short	0x0000


	//----- nvinfo : EIATTR_MAXREG_COUNT
	.align		4
        /*001c*/ 	.byte	0x03, 0x1b
        /*001e*/ 	.short	0x00ff


	//----- nvinfo : EIATTR_NUM_BARRIERS
	.align		4
        /*0020*/ 	.byte	0x02, 0x4c
        /*0022*/ 	.byte	0x01
	.zero		1


	//----- nvinfo : EIATTR_ANNOTATIONS
	.align		4
        /*0024*/ 	.byte	0x04, 0x55
        /*0026*/ 	.short	(.L_2317 - .L_2316)


	//   ....[0]....
.L_2316:
        /* <DEDUP_REMOVED lines=128> */


	//----- nvinfo : EIATTR_MERCURY_ISA_VERSION
	.align		4
.L_2317:
        /*0818*/ 	.byte	0x03, 0x5f
        /*081a*/ 	.short	0x0101


	//----- nvinfo : EIATTR_COOP_GROUP_MASK_REGIDS
	.align		4
        /*081c*/ 	.byte	0x04, 0x29
        /*081e*/ 	.short	(.L_2319 - .L_2318)


	//   ....[0]....
.L_2318:
        /*0820*/ 	.word	0xffffffff


	//   ....[1]....
        /*0824*/ 	.word	0xffffffff


	//   ....[2]....
        /*0828*/ 	.word	0xffffffff


	//   ....[3]....
        /*082c*/ 	.word	0xffffffff


	//   ....[4]....
        /*0830*/ 	.word	0xffffffff


	//   ....[5]....
        /*0834*/ 	.word	0xffffffff


	//   ....[6]....
        /*0838*/ 	.word	0xffffffff


	//   ....[7]....
        /*083c*/ 	.word	0xffffffff


	//   ....[8]....
        /*0840*/ 	.word	0xffffffff


	//   ....[9]....
        /*0844*/ 	.word	0xffffffff


	//   ....[10]....
        /*0848*/ 	.word	0x050000eb


	//   ....[11]....
        /*084c*/ 	.word	0x050000eb


	//   ....[12]....
        /*0850*/ 	.word	0x050000eb


	//   ....[13]....
        /*0854*/ 	.word	0x050000eb


	//   ....[14]....
        /*0858*/ 	.word	0x050000eb


	//   ....[15]....
        /*085c*/ 	.word	0x050000eb


	//   ....[16]....
        /*0860*/ 	.word	0x050000eb


	//   ....[17]....
        /*0864*/ 	.word	0x050000eb


	//   ....[18]....
        /*0868*/ 	.word	0x050000eb


	//   ....[19]....
        /*086c*/ 	.word	0x050000eb


	//----- nvinfo : EIATTR_COOP_GROUP_INSTR_OFFSETS
	.align		4
.L_2319:
        /*0870*/ 	.byte	0x04, 0x28
        /*0872*/ 	.short	(.L_2321 - .L_2320)


	//   ....[0]....
.L_2320:
        /*0874*/ 	.word	0x00003120


	//   ....[1]....
        /*0878*/ 	.word	0x00003140


	//   ....[2]....
        /*087c*/ 	.word	0x00003160


	//   ....[3]....
        /*0880*/ 	.word	0x00003180


	//   ....[4]....
        /*0884*/ 	.word	0x000031a0


	//   ....[5]....
        /*0888*/ 	.word	0x000031c0


	//   ....[6]....
        /*088c*/ 	.word	0x000031e0


	//   ....[7]....
        /*0890*/ 	.word	0x00003200


	//   ....[8]....
        /*0894*/ 	.word	0x00003210


	//   ....[9]....
        /*0898*/ 	.word	0x00003230


	//   ....[10]....
        /*089c*/ 	.word	0x00009470


	//   ....[11]....
        /*08a0*/ 	.word	0x00009500


	//   ....[12]....
        /*08a4*/ 	.word	0x00009560


	//   ....[13]....
        /*08a8*/ 	.word	0x000095b0


	//   ....[14]....
        /*08ac*/ 	.word	0x00009610


	//   ....[15]....
        /*08b0*/ 	.word	0x00009660


	//   ....[16]....
        /*08b4*/ 	.word	0x000096c0


	//   ....[17]....
        /*08b8*/ 	.word	0x00009710


	//   ....[18]....
        /*08bc*/ 	.word	0x00009770


	//   ....[19]....
        /*08c0*/ 	.word	0x000097c0


	//----- nvinfo : EIATTR_VRC_CTA_INIT_COUNT
	.align		4
.L_2321:
        /*08c4*/ 	.byte	0x02, 0x4a
	.zero		1
	.zero		1


	//----- nvinfo : EIATTR_EXIT_INSTR_OFFSETS
	.align		4
        /*08c8*/ 	.byte	0x04, 0x1c
        /*08ca*/ 	.short	(.L_2323 - .L_2322)


	//   ....[0]....
.L_2322:
        /*08cc*/ 	.word	0x00009400


	//----- nvinfo : EIATTR_MAX_THREADS
	.align		4
.L_2323:
        /*08d0*/ 	.byte	0x04, 0x05
        /*08d2*/ 	.short	(.L_2325 - .L_2324)
.L_2324:
        /*08d4*/ 	.word	0x00000080
        /*08d8*/ 	.word	0x00000001
        /*08dc*/ 	.word	0x00000001


	//----- nvinfo : EIATTR_CRS_STACK_SIZE
	.align		4
.L_2325:
        /*08e0*/ 	.byte	0x04, 0x1e
        /*08e2*/ 	.short	(.L_2327 - .L_2326)
.L_2326:
        /*08e4*/ 	.word	0x00000000


	//----- nvinfo : EIATTR_CBANK_PARAM_SIZE
	.align		4
.L_2327:
        /*08e8*/ 	.byte	0x03, 0x19
        /*08ea*/ 	.short	0x0128


	//----- nvinfo : EIATTR_PARAM_CBANK
	.align		4
        /*08ec*/ 	.byte	0x04, 0x0a
        /*08ee*/ 	.short	(.L_2329 - .L_2328)
	.align		4
.L_2328:
        /*08f0*/ 	.word	index@(.nv.constant0._ZN10layer_norm31ln_parallel_residual_bwd_kernelINS_13Kernel_traitsIf6__halffS2_fjLj1024ELj1ELj4ELj1ELj16ENS_18Kernel_traits_baseILj1024EfS2_fS2_fjLj128EEEEELb0ELb0ELb1EEEvNS_9BwdParamsE)
        /*08f4*/ 	.short	0x0380
        /*08f6*/ 	.short	0x0128


	//----- nvinfo : EIATTR_SW_WAR
	.align		4
.L_2329:
        /*08f8*/ 	.byte	0x04, 0x36
        /*08fa*/ 	.short	(.L_2331 - .L_2330)
.L_2330:
        /*08fc*/ 	.word	0x00000008
.L_2331:


//--------------------- .nv.info._ZN10layer_norm31ln_parallel_residual_bwd_kernelINS_13Kernel_traitsIf6__halffS2_fjLj1024ELj1ELj4ELj1ELj16ENS_18Kernel_traits_baseILj1024EfS2_fS2_fjLj128EEEEELb0ELb1ELb0EEEvNS_9BwdParamsE --------------------------
	.section	.nv.info._ZN10layer_norm31ln_parallel_residual_bwd_kernelINS_13Kernel_traitsIf6__halffS2_fjLj1024ELj1ELj4ELj1ELj16ENS_18Kernel_traits_baseILj1024EfS2_fS2_fjLj128EEEEELb0ELb1ELb0EEEvNS_9BwdParamsE,"",@"SHT_CUDA_INFO"
	.sectionflags	@""
	.align	4


	//----- nvinfo : EIATTR_CUDA_API_VERSION
	.align		4
        /*0000*/ 	.byte	0x04, 0x37
        /*0002*/ 	.short	(.L_2333 - .L_2332)
.L_2332:
        /*0004*/ 	.word	0x00000082


	//----- nvinfo : EIATTR_KPARAM_INFO
	.align		4
.L_2333:
        /*0008*/ 	.byte	0x04, 0x17
        /*000a*/ 	.short	(.L_2335 - .L_2334)
.L_2334:
        /*000c*/ 	.word	0x00000000
        /*0010*/ 	.short	0x0000
        /*0012*/ 	.short	0x0000
        /*0014*/ 	.byte	0x00, 0xf0, 0xa1, 0x04


	//----- nvinfo : EIATTR_SPARSE_MMA_MASK
	.align		4
.L_2335:
        /*0018*/ 	.byte	0x03, 0x50
        /*001a*/ 	.short	0x0000


	//----- nvinfo : EIATTR_MAXREG_COUNT
	.align		4
        /*001c*/ 	.byte	0x03, 0x1b
        /*001e*/ 	.short	0x00ff


	//----- nvinfo : EIATTR_NUM_BARRIERS
	.align		4
        /*0020*/ 	.byte	0x02, 0x4c
        /*0022*/ 	.byte	0x01
	.zero		1


	//----- nvinfo : EIATTR_MERCURY_ISA_VERSION
	.align		4
        /*0024*/ 	.byte	0x03, 0x5f
        /*0026*/ 	.short	0x0101


	//----- nvinfo : EIATTR_COOP_GROUP_MASK_REGIDS
	.align		4
        /*0028*/ 	.byte	0x04, 0x29
        /*002a*/ 	.short	(.L_2337 - .L_2336)


	//   ....[0]....
.L_2336:
        /*002c*/ 	.word	0xffffffff


	//   ....[1]....
        /*0030*/ 	.word	0xffffffff


	//   ....[2]....
        /*0034*/ 	.word	0xffffffff


	//   ....[3]....
        /*0038*/ 	.word	0xffffffff


	//   ....[4]....
        /*003c*/ 	.word	0xffffffff


	//   ....[5]....
        /*0040*/ 	.word	0xffffffff


	//   ....[6]....
        /*0044*/ 	.word	0xffffffff


	//   ....[7]....
        /*0048*/ 	.word	0xffffffff


	//   ....[8]....
        /*004c*/ 	.word	0xffffffff


	//   ....[9]....
        /*0050*/ 	.word	0xffffffff


	//   ....[10]....
        /*0054*/ 	.word	0x050000b0


	//   ....[11]....
        /*0058*/ 	.word	0x050000b0


	//   ....[12]....
        /*005c*/ 	.word	0x050000b0


	//   ....[13]....
        /*0060*/ 	.word	0x050000b0


	//   ....[14]....
        /*0064*/ 	.word	0x050000b0


	//   ....[15]....
        /*0068*/ 	.word	0x050000b0


	//   ....[16]....
        /*006c*/ 	.word	0x050000b0


	//   ....[17]....
        /*0070*/ 	.word	0x050000b0


	//   ....[18]....
        /*0074*/ 	.word	0x050000b0


	//   ....[19]....
        /*0078*/ 	.word	0x050000b0


	//----- nvinfo : EIATTR_COOP_GROUP_INSTR_OFFSETS
	.align		4
.L_2337:
        /*007c*/ 	.byte	0x04, 0x28
        /*007e*/ 	.short	(.L_2339 - .L_2338)


	//   ....[0]....
.L_2338:
        /*0080*/ 	.word	0x00001cd0


	//   ....[1]....
        /*0084*/ 	.word	0x00001ce0


	//   ....[2]....
        /*0088*/ 	.word	0x00001d10


	//   ....[3]....
        /*008c*/ 	.word	0x00001d20


	//   ....[4]....
        /*0090*/ 	.word	0x00001d50


	//   ....[5]....
        /*0094*/ 	.word	0x00001d60


	//   ....[6]....
        /*0098*/ 	.word	0x00001d90


	//   ....[7]....
        /*009c*/ 	.word	0x00001da0


	//   ....[8]....
        /*00a0*/ 	.word	0x00001dd0


	//   ....[9]....
        /*00a4*/ 	.word	0x00001de0


	//   ....[10]....
        /*00a8*/ 	.word	0x00007710


	//   ....[11]....
        /*00ac*/ 	.word	0x000077a0


	//   ....[12]....
        /*00b0*/ 	.word	0x00007810


	//   ....[13]....
        /*00b4*/ 	.word	0x00007870


	//   ....[14]....
        /*00b8*/ 	.word	0x000078e0


	//   ....[15]....
        /*00bc*/ 	.word	0x00007940


	//   ....[16]....
        /*00c0*/ 	.word	0x000079b0


	//   ....[17]....
        /*00c4*/ 	.word	0x00007a10


	//   ....[18]....
        /*00c8*/ 	.word	0x00007a80


	//   ....[19]....
        /*00cc*/ 	.word	0x00007ae0


	//----- nvinfo : EIATTR_VRC_CTA_INIT_COUNT
	.align		4
.L_2339:
        /*00d0*/ 	.byte	0x02, 0x4a
	.zero		1
	.zero		1


	//----- nvinfo : EIATTR_EXIT_INSTR_OFFSETS
	.align		4
        /*00d4*/ 	.byte	0x04, 0x1c
        /*00d6*/ 	.short	(.L_2341 - .L_2340)


	//   ....[0]....
.L_2340:
        /*00d8*/ 	.word	0x00007670


	//   ....[1]....
        /*00dc*/ 	.word	0x000076a0


	//----- nvinfo : EIATTR_MAX_THREADS
	.align		4
.L_2341:
        /*00e0*/ 	.byte	0x04, 0x05
        /*00e2*/ 	.short	(.L_2343 - .L_2342)
.L_2342:
        /*00e4*/ 	.word	0x00000080
        /*00e8*/ 	.word	0x00000001
        /*00ec*/ 	.word	0x00000001


	//----- nvinfo : EIATTR_CRS_STACK_SIZE
	.align		4
.L_2343:
        /*00f0*/ 	.byte	0x04, 0x1e
        /*00f2*/ 	.short	(.L_2345 - .L_2344)
.L_2344:
        /*00f4*/ 	.word	0x00000000


	//----- nvinfo : EIATTR_CBANK_PARAM_SIZE
	.align		4
.L_2345:
        /*00f8*/ 	.byte	0x03, 0x19
        /*00fa*/ 	.short	0x0128


	//----- nvinfo : EIATTR_PARAM_CBANK
	.align		4
        /*00fc*/ 	.byte	0x04, 0x0a
        /*00fe*/ 	.short	(.L_2347 - .L_2346)
	.align		4
.L_2346:
        /*0100*/ 	.word	index@(.nv.constant0._ZN10layer_norm31ln_parallel_residual_bwd_kernelINS_13Kernel_traitsIf6__halffS2_fjLj1024ELj1ELj4ELj1ELj16ENS_18Kernel_traits_baseILj1024EfS2_fS2_fjLj128EEEEELb0ELb1ELb0EEEvNS_9BwdParamsE)
        /*0104*/ 	.short	0x0380
        /*0106*/ 	.short	0x0128


	//----- nvinfo : EIATTR_SW_WAR
	.align		4
.L_2347:
        /*0108*/ 	.byte	0x04, 0x36
        /*010a*/ 	.short	(.L_2349 - .L_2348)
.L_2348:
        /*010c*/ 	.word	0x00000008
.L_2349:


//--------------------- .nv.info._ZN10layer_norm31ln_parallel_residual_bwd_kernelINS_13Kernel_traitsIf6__halffS2_fjLj1024ELj1ELj4ELj1ELj16ENS_18Kernel_traits_baseILj1024EfS2_fS2_fjLj128EEEEELb0ELb1ELb1EEEvNS_9BwdParamsE --------------------------
	.section	.nv.info._ZN10layer_norm31ln_parallel_residual_bwd_kernelINS_13Kernel_traitsIf6__halffS2_fjLj1024ELj1ELj4ELj1ELj16ENS_18Kernel_traits_baseILj1024EfS2_fS2_fjLj128EEEEELb0ELb1ELb1EEEvNS_9BwdParamsE,"",@"SHT_CUDA_INFO"
	.sectionflags	@""
	.align	4


	//----- nvinfo : EIATTR_CUDA_API_VERSION
	.align		4
        /*0000*/ 	.byte	0x04, 0x37
        /*0002*/ 	.short	(.L_2351 - .L_2350)
.L_2350:
        /*0004*/ 	.word	0x00000082


	//----- nvinfo : EIATTR_KPARAM_INFO
	.align		4
.L_2351:
        /*0008*/ 	.byte	0x04, 0x17
        /*000a*/ 	.short	(.L_2353 - .L_2352)
.L_2352:
        /*000c*/ 	.word	0x00000000
        /*0010*/ 	.short	0x0000
        /*0012*/ 	.short	0x0000
        /*0014*/ 	.byte	0x00, 0xf0, 0xa1, 0x04


	//----- nvinfo : EIATTR_SPARSE_MMA_MASK
	.align		4
.L_2353:
        /*0018*/ 	.byte	0x03, 0x50
        /*001a*/ 	.short	0x0000


	//----- nvinfo : EIATTR_MAXREG_COUNT
	.align		4
        /*001c*/ 	.byte	0x03, 0x1b
        /*001e*/ 	.short	0x00ff


	//----- nvinfo : EIATTR_NUM_BARRIERS
	.align		4
        /*0020*/ 	.byte	0x02, 0x4c
        /*0022*/ 	.byte	0x01
	.zero		1


	//----- nvinfo : EIATTR_MERCURY_ISA_VERSION
	.align		4
        /*0024*/ 	.byte	0x03, 0x5f
        /*0026*/ 	.short	0x0101


	//----- nvinfo : EIATTR_COOP_GROUP_MASK_REGIDS
	.align		4
        /*0028*/ 	.byte	0x04, 0x29
        /*002a*/ 	.short	(.L_2355 - .L_2354)


	//   ....[0]....
.L_2354:
        /*002c*/ 	.word	0xffffffff


	//   ....[1]....
        /*0030*/ 	.word	0xffffffff


	//   ....[2]....
        /*0034*/ 	.word	0xffffffff


	//   ....[3]....
        /*0038*/ 	.word	0xffffffff


	//   ....[4]....
        /*003c*/ 	.word	0xffffffff


	//   ....[5]....
        /*0040*/ 	.word	0xffffffff


	//   ....[6]....
        /*0044*/ 	.word	0xffffffff


	//   ....[7]....
        /*0048*/ 	.word	0xffffffff


	//   ....[8]....
        /*004c*/ 	.word	0xffffffff


	//   ....[9]....
        /*0050*/ 	.word	0xffffffff


	//   ....[10]....
        /*0054*/ 	.word	0x0500009e


	//   ....[11]....
        /*0058*/ 	.word	0x0500009e


	//   ....[12]....
        /*005c*/ 	.word	0x0500009e


	//   ....[13]....
        /*0060*/ 	.word	0x0500009e


	//   ....[14]....
        /*0064*/ 	.word	0x0500009e


	//   ....[15]....
        /*0068*/ 	.word	0x0500009e


	//   ....[16]....
        /*006c*/ 	.word	0x0500009e


	//   ....[17]....
        /*0070*/ 	.word	0x0500009e


	//   ....[18]....
        /*0074*/ 	.word	0x0500009e


	//   ....[19]....
        /*0078*/ 	.word	0x0500009e


	//----- nvinfo : EIATTR_COOP_GROUP_INSTR_OFFSETS
	.align		4
.L_2355:
        /*007c*/ 	.byte	0x04, 0x28
        /*007e*/ 	.short	(.L_2357 - .L_2356)


	//   ....[0]....
.L_2356:
        /*0080*/ 	.word	0x00001980


	//   ....[1]....
        /*0084*/ 	.word	0x00001990


	//   ....[2]....
        /*0088*/ 	.word	0x000019c0


	//   ....[3]....
        /*008c*/ 	.word	0x000019d0


	//   ....[4]....
        /*0090*/ 	.word	0x00001a00


	//   ....[5]....
        /*0094*/ 	.word	0x00001a10


	//   ....[6]....
        /*0098*/ 	.word	0x00001a40


	//   ....[7]....
        /*009c*/ 	.word	0x00001a50


	//   ....[8]....
        /*00a0*/ 	.word	0x00001a80


	//   ....[9]....
        /*00a4*/ 	.word	0x00001a90


	//   ....[10]....
        /*00a8*/ 	.word	0x00006e40


	//   ....[11]....
        /*00ac*/ 	.word	0x00006ed0


	//   ....[12]....
        /*00b0*/ 	.word	0x00006f40


	//   ....[13]....
        /*00b4*/ 	.word	0x00006fa0


	//   ....[14]....
        /*00b8*/ 	.word	0x00007010


	//   ....[15]....
        /*00bc*/ 	.word	0x00007070


	//   ....[16]....
        /*00c0*/ 	.word	0x000070e0


	//   ....[17]....
        /*00c4*/ 	.word	0x00007140


	//   ....[18]....
        /*00c8*/ 	.word	0x000071b0


	//   ....[19]....
        /*00cc*/ 	.word	0x00007210


	//----- nvinfo : EIATTR_VRC_CTA_INIT_COUNT
	.align		4
.L_2357:
        /*00d0*/ 	.byte	0x02, 0x4a
	.zero		1
	.zero		1


	//----- nvinfo : EIATTR_EXIT_INSTR_OFFSETS
	.align		4
        /*00d4*/ 	.byte	0x04, 0x1c
        /*00d6*/ 	.short	(.L_2359 - .L_2358)


	//   ....[0]....
.L_2358:
        /*00d8*/ 	.word	0x00006dd0


	//----- nvinfo : EIATTR_MAX_THREADS
	.align		4
.L_2359:
        /*00dc*/ 	.byte	0x04, 0x05
        /*00de*/ 	.short	(.L_2361 - .L_2360)
.L_2360:
        /*00e0*/ 	.word	0x00000080
        /*00e4*/ 	.word	0x00000001
        /*00e8*/ 	.word	0x00000001


	//----- nvinfo : EIATTR_CRS_STACK_SIZE
	.align		4
.L_2361:
        /*00ec*/ 	.byte	0x04, 0x1e
        /*00ee*/ 	.short	(.L_2363 - .L_2362)
.L_2362:
        /*00f0*/ 	.word	0x00000000


	//----- nvinfo : EIATTR_CBANK_PARAM_SIZE
	.align		4
.L_2363:
        /*00f4*/ 	.byte	0x03, 0x19
        /*00f6*/ 	.short	0x0128


	//----- nvinfo : EIATTR_PARAM_CBANK
	.align		4
        /*00f8*/ 	.byte	0x04, 0x0a
        /*00fa*/ 	.short	(.L_2365 - .L_2364)
	.align		4
.L_2364:
        /*00fc*/ 	.word	index@(.nv.constant0._ZN10layer_norm31ln_parallel_residual_bwd_kernelINS_13Kernel_traitsIf6__halffS2_fjLj1024ELj1ELj4ELj1ELj16ENS_18Kernel_traits_baseILj1024EfS2_fS2_fjLj128EEEEELb0ELb1ELb1EEEvNS_9BwdParamsE)
        /*0100*/ 	.short	0x0380
        /*0102*/ 	.short	0x0128


	//----- nvinfo : EIATTR_SW_WAR
	.align		4
.L_2365:
        /*0104*/ 	.byte	0x04, 0x36
        /*0106*/ 	.short	(.L_2367 - .L_2366)
.L_2366:
        /*0108*/ 	.word	0x00000008
.L_2367:


//--------------------- .nv.info._ZN10layer_norm31ln_parallel_residual_bwd_kernelINS_13Kernel_traitsIf6__halffS2_fjLj1024ELj1ELj4ELj1ELj16ENS_18Kernel_traits_baseILj1024EfS2_fS2_fjLj128EEEEELb1ELb0ELb0EEEvNS_9BwdParamsE --------------------------
	.section	.nv.info._ZN10layer_norm31ln_parallel_residual_bwd_kernelINS_13Kernel_traitsIf6__halffS2_fjLj1024ELj1ELj4ELj1ELj16ENS_18Kernel_traits_baseILj1024EfS2_fS2_fjLj128EEEEELb1ELb0ELb0EEEvNS_9BwdParamsE,"",@"SHT_CUDA_INFO"
	.sectionflags	@""
	.align	4


	//----- nvinfo : EIATTR_CUDA_API_VERSION
	.align		4
        /*0000*/ 	.byte	0x04, 0x37
        /*0002*/ 	.short	(.L_2369 - .L_2368)
.L_2368:
        /*0004*/ 	.word	0x00000082


	//----- nvinfo : EIATTR_KPARAM_INFO
	.align		4
.L_2369:
        /*0008*/ 	.byte	0x04, 0x17
        /*000a*/ 	.short	(.L_2371 - .L_2370)
.L_2370:
        /*000c*/ 	.word	0x00000000
        /*0010*/ 	.short	0x0000
        /*0012*/ 	.short	0x0000
        /*0014*/ 	.byte	0x00, 0xf0, 0xa1, 0x04


	//----- nvinfo : EIATTR_SPARSE_MMA_MASK
	.align		4
.L_2371:
        /*0018*/ 	.byte	0x03, 0x50
        /*001a*/ 	.short	0x0000


	//----- nvinfo : EIATTR_MAXREG_COUNT
	.align		4
        /*001c*/ 	.byte	0x03, 0x1b
        /*001e*/ 	.short	0x00ff


	//----- nvinfo : EIATTR_NUM_BARRIERS
	.align		4
        /*0020*/ 	.byte	0x02, 0x4c
        /*0022*/ 	.byte	0x01
	.zero		1


	//----- nvinfo : EIATTR_ANNOTATIONS
	.align		4
        /*0024*/ 	.byte	0x04, 0x55
        /*0026*/ 	.short	(.L_2373 - .L_2372)


	//   ....[0]....
.L_2372:
        /* <DEDUP_REMOVED lines=127> */


	//----- nvinfo : EIATTR_MERCURY_ISA_VERSION
	.align		4
.L_2373:
        /*0800*/ 	.byte	0x03, 0x5f
        /*0802*/ 	.short	0x0101


	//----- nvinfo : EIATTR_COOP_GROUP_MASK_REGIDS
	.align		4
        /*0804*/ 	.byte	0x04, 0x29
        /*0806*/ 	.short	(.L_2375 - .L_2374)


	//   ....[0]....
.L_2374:
        /*0808*/ 	.word	0xffffffff


	//   ....[1]....
        /*080c*/ 	.word	0xffffffff


	//   ....[2]....
        /*0810*/ 	.word	0xffffffff


	//   ....[3]....
        /*0814*/ 	.word	0xffffffff


	//   ....[4]....
        /*0818*/ 	.word	0xffffffff


	//   ....[5]....
        /*081c*/ 	.word	0xffffffff


	//   ....[6]....
        /*0820*/ 	.word	0xffffffff


	//   ....[7]....
        /*0824*/ 	.word	0xffffffff


	//   ....[8]....
        /*0828*/ 	.word	0xffffffff


	//   ....[9]....
        /*082c*/ 	.word	0xffffffff


	//   ....[10]....
        /*0830*/ 	.word	0x05000090


	//   ....[11]....
        /*0834*/ 	.word	0x05000090


	//   ....[12]....
        /*0838*/ 	.word	0x05000090


	//   ....[13]....
        /*083c*/ 	.word	0x05000090


	//   ....[14]....
        /*0840*/ 	.word	0x05000090


	//   ....[15]....
        /*0844*/ 	.word	0x05000090


	//   ....[16]....
        /*0848*/ 	.word	0x05000090


	//   ....[17]....
        /*084c*/ 	.word	0x05000090


	//   ....[18]....
        /*0850*/ 	.word	0x05000090


	//   ....[19]....
        /*0854*/ 	.word	0x05000090


	//----- nvinfo : EIATTR_COOP_GROUP_INSTR_OFFSETS
	.align		4
.L_2375:
        /*0858*/ 	.byte	0x04, 0x28
        /*085a*/ 	.short	(.L_2377 - .L_2376)


	//   ....[0]....
.L_2376:
        /*085c*/ 	.word	0x00003960


	//   ....[1]....
        /*0860*/ 	.word	0x00003980


	//   ....[2]....
        /*0864*/ 	.word	0x000039a0


	//   ....[3]....
        /*0868*/ 	.word	0x000039c0


	//   ....[4]....
        /*086c*/ 	.word	0x000039e0


	//   ....[5]....
        /*0870*/ 	.word	0x00003a00


	//   ....[6]....
        /*0874*/ 	.word	0x00003a20


	//   ....[7]....
        /*0878*/ 	.word	0x00003a40


	//   ....[8]....
        /*087c*/ 	.word	0x00003a50


	//   ....[9]....
        /*0880*/ 	.word	0x00003a70


	//   ....[10]....
        /*0884*/ 	.word	0x0000e740


	//   ....[11]....
        /*0888*/ 	.word	0x0000e7e0


	//   ....[12]....
        /*088c*/ 	.word	0x0000e860


	//   ....[13]....
        /*0890*/ 	.word	0x0000e8d0


	//   ....[14]....
        /*0894*/ 	.word	0x0000e950


	//   ....[15]....
        /*0898*/ 	.word	0x0000e9c0


	//   ....[16]....
        /*089c*/ 	.word	0x0000ea40


	//   ....[17]....
        /*08a0*/ 	.word	0x0000eab0


	//   ....[18]....
        /*08a4*/ 	.word	0x0000eb30


	//   ....[19]....
        /*08a8*/ 	.word	0x0000eb80


	//----- nvinfo : EIATTR_VRC_CTA_INIT_COUNT
	.align		4
.L_2377:
        /*08ac*/ 	.byte	0x02, 0x4a
	.zero		1
	.zero		1


	//----- nvinfo : EIATTR_EXIT_INSTR_OFFSETS
	.align		4
        /*08b0*/ 	.byte	0x04, 0x1c
        /*08b2*/ 	.short	(.L_2379 - .L_2378)


	//   ....[0]....
.L_2378:
        /*08b4*/ 	.word	0x0000e680


	//   ....[1]....
        /*08b8*/ 	.word	0x0000e6d0


	//----- nvinfo : EIATTR_MAX_THREADS
	.align		4
.L_2379:
        /*08bc*/ 	.byte	0x04, 0x05
        /*08be*/ 	.short	(.L_2381 - .L_2380)
.L_2380:
        /*08c0*/ 	.word	0x00000080
        /*08c4*/ 	.word	0x00000001
        /*08c8*/ 	.word	0x00000001


	//----- nvinfo : EIATTR_CRS_STACK_SIZE
	.align		4
.L_2381:
        /*08cc*/ 	.byte	0x04, 0x1e
        /*08ce*/ 	.short	(.L_2383 - .L_2382)
.L_2382:
        /*08d0*/ 	.word	0x00000000


	//----- nvinfo : EIATTR_CBANK_PARAM_SIZE
	.align		4
.L_2383:
        /*08d4*/ 	.byte	0x03, 0x19
        /*08d6*/ 	.short	0x0128


	//----- nvinfo : EIATTR_PARAM_CBANK
	.align		4
        /*08d8*/ 	.byte	0x04, 0x0a
        /*08da*/ 	.short	(.L_2385 - .L_2384)
	.align		4
.L_2384:
        /*08dc*/ 	.word	index@(.nv.constant0._ZN10layer_norm31ln_parallel_residual_bwd_kernelINS_13Kernel_traitsIf6__halffS2_fjLj1024ELj1ELj4ELj1ELj16ENS_18Kernel_traits_baseILj1024EfS2_fS2_fjLj128EEEEELb1ELb0ELb0EEEvNS_9BwdParamsE)
        /*08e0*/ 	.short	0x0380
        /*08e2*/ 	.short	0x0128


	//----- nvinfo : EIATTR_SW_WAR
	.align		4
.L_2385:
        /*08e4*/ 	.byte	0x04, 0x36
        /*08e6*/ 	.short	(.L_2387 - .L_2386)
.L_2386:
        /*08e8*/ 	.word	0x00000008
.L_2387:


//--------------------- .nv.info._ZN10layer_norm31ln_parallel_residual_bwd_kernelINS_13Kernel_traitsIf6__halffS2_fjLj1024ELj1ELj4ELj1ELj16ENS_18Kernel_traits_baseILj1024EfS2_fS2_fjLj128EEEEELb1ELb0ELb1EEEvNS_9BwdParamsE --------------------------
	.section	.nv.info._ZN10layer_norm31ln_parallel_residual_bwd_kernelINS_13Kernel_traitsIf6__halffS2_fjLj1024ELj1ELj4ELj1ELj16ENS_18Kernel_traits_baseILj1024EfS2_fS2_fjLj128EEEEELb1ELb0ELb1EEEvNS_9BwdParamsE,"",@"SHT_CUDA_INFO"
	.sectionflags	@""
	.align	4


	//----- nvinfo : EIATTR_CUDA_API_VERSION
	.align		4
        /*0000*/ 	.byte	0x04, 0x37
        /*0002*/ 	.short	(.L_2389 - .L_2388)
.L_2388:
        /*0004*/ 	.word	0x00000082


	//----- nvinfo : EIATTR_KPARAM_INFO
	.align		4
.L_2389:
        /*0008*/ 	.byte	0x04, 0x17
        /*000a*/ 	.short	(.L_2391 - .L_2390)
.L_2390:
        /*000c*/ 	.word	0x00000000
        /*0010*/ 	.short	0x0000
        /*0012*/ 	.short	0x0000
        /*0014*/ 	.byte	0x00, 0xf0, 0xa1, 0x04


	//----- nvinfo : EIATTR_SPARSE_MMA_MASK
	.align		4
.L_2391:
        /*0018*/ 	.byte	0x03, 0x50
        /*001a*/ 	.short	0x0000


	//----- nvinfo : EIATTR_MAXREG_COUNT
	.align		4
        /*001c*/ 	.byte	0x03, 0x1b
        /*001e*/ 	.short	0x00ff


	//----- nvinfo : EIATTR_NUM_BARRIERS
	.align		4
        /*0020*/ 	.byte	0x02, 0x4c
        /*0022*/ 	.byte	0x01
	.zero		1


	//----- nvinfo : EIATTR_ANNOTATIONS
	.align		4
        /*0024*/ 	.byte	0x04, 0x55
        /*0026*/ 	.short	(.L_2393 - .L_2392)


	//   ....[0]....
.L_2392:
        /* <DEDUP_REMOVED lines=167> */


	//----- nvinfo : EIATTR_MERCURY_ISA_VERSION
	.align		4
.L_2393:
        /*0a88*/ 	.byte	0x03, 0x5f
        /*0a8a*/ 	.short	0x0101


	//----- nvinfo : EIATTR_COOP_GROUP_MASK_REGIDS
	.align		4
        /*0a8c*/ 	.byte	0x04, 0x29
        /*0a8e*/ 	.short	(.L_2395 - .L_2394)


	//   ....[0]....
.L_2394:
        /*0a90*/ 	.word	0xffffffff


	//   ....[1]....
        /*0a94*/ 	.word	0xffffffff


	//   ....[2]....
        /*0a98*/ 	.word	0xffffffff


	//   ....[3]....
        /*0a9c*/ 	.word	0xffffffff


	//   ....[4]....
        /*0aa0*/ 	.word	0xffffffff


	//   ....[5]....
        /*0aa4*/ 	.word	0xffffffff


	//   ....[6]....
        /*0aa8*/ 	.word	0xffffffff


	//   ....[7]....
        /*0aac*/ 	.word	0xffffffff


	//   ....[8]....
        /*0ab0*/ 	.word	0xffffffff


	//   ....[9]....
        /*0ab4*/ 	.word	0xffffffff


	//   ....[10]....
        /*0ab8*/ 	.word	0x050000eb


	//   ....[11]....
        /*0abc*/ 	.word	0x050000eb


	//   ....[12]....
        /*0ac0*/ 	.word	0x050000eb


	//   ....[13]....
        /*0ac4*/ 	.word	0x050000eb


	//   ....[14]....
        /*0ac8*/ 	.word	0x050000eb


	//   ....[15]....
        /*0acc*/ 	.word	0x050000eb


	//   ....[16]....
        /*0ad0*/ 	.word	0x050000eb


	//   ....[17]....
        /*0ad4*/ 	.word	0x050000eb


	//   ....[18]....
        /*0ad8*/ 	.word	0x050000eb


	//   ....[19]....
        /*0adc*/ 	.word	0x050000eb


	//----- nvinfo : EIATTR_COOP_GROUP_INSTR_OFFSETS
	.align		4
.L_2395:
        /*0ae0*/ 	.byte	0x04, 0x28
        /*0ae2*/ 	.short	(.L_2397 - .L_2396)


	//   ....[0]....
.L_2396:
        /*0ae4*/ 	.word	0x000035a0


	//   ....[1]....
        /*0ae8*/ 	.word	0x00003660


	//   ....[2]....
        /*0aec*/ 	.word	0x00003680


	//   ....[3]....
        /*0af0*/ 	.word	0x000036a0


	//   ....[4]....
        /*0af4*/ 	.word	0x000036c0


	//   ....[5]....
        /*0af8*/ 	.word	0x000036e0


	//   ....[6]....
        /*0afc*/ 	.word	0x00003700


	//   ....[7]....
        /*0b00*/ 	.word	0x00003720


	//   ....[8]....
        /*0b04*/ 	.word	0x00003730


	//   ....[9]....
        /*0b08*/ 	.word	0x00003770


	//   ....[10]....
        /*0b0c*/ 	.word	0x0000dd20


	//   ....[11]....
        /*0b10*/ 	.word	0x0000ddd0


	//   ....[12]....
        /*0b14*/ 	.word	0x0000de40


	//   ....[13]....
        /*0b18*/ 	.word	0x0000de90


	//   ....[14]....
        /*0b1c*/ 	.word	0x0000def0


	//   ....[15]....
        /*0b20*/ 	.word	0x0000df40


	//   ....[16]....
        /*0b24*/ 	.word	0x0000dfa0


	//   ....[17]....
        /*0b28*/ 	.word	0x0000dff0


	//   ....[18]....
        /*0b2c*/ 	.word	0x0000e050


	//   ....[19]....
        /*0b30*/ 	.word	0x0000e0a0


	//----- nvinfo : EIATTR_VRC_CTA_INIT_COUNT
	.align		4
.L_2397:
        /*0b34*/ 	.byte	0x02, 0x4a
	.zero		1
	.zero		1


	//----- nvinfo : EIATTR_EXIT_INSTR_OFFSETS
	.align		4
        /*0b38*/ 	.byte	0x04, 0x1c
        /*0b3a*/ 	.short	(.L_2399 - .L_2398)


	//   ....[0]....
.L_2398:
        /*0b3c*/ 	.word	0x0000dcb0


	//----- nvinfo : EIATTR_MAX_THREADS
	.align		4
.L_2399:
        /*0b40*/ 	.byte	0x04, 0x05
        /*0b42*/ 	.short	(.L_2401 - .L_2400)
.L_2400:
        /*0b44*/ 	.word	0x00000080
        /*0b48*/ 	.word	0x00000001
        /*0b4c*/ 	.word	0x00000001


	//----- nvinfo : EIATTR_CRS_STACK_SIZE
	.align		4
.L_2401:
        /*0b50*/ 	.byte	0x04, 0x1e
        /*0b52*/ 	.short	(.L_2403 - .L_2402)
.L_2402:
        /*0b54*/ 	.word	0x00000000


	//----- nvinfo : EIATTR_CBANK_PARAM_SIZE
	.align		4
.L_2403:
        /*0b58*/ 	.byte	0x03, 0x19
        /*0b5a*/ 	.short	0x0128


	//----- nvinfo : EIATTR_PARAM_CBANK
	.align		4
        /*0b5c*/ 	.byte	0x04, 0x0a
        /*0b5e*/ 	.short	(.L_2405 - .L_2404)
	.align		4
.L_2404:
        /*0b60*/ 	.word	index@(.nv.constant0._ZN10layer_norm31ln_parallel_residual_bwd_kernelINS_13Kernel_traitsIf6__halffS2_fjLj1024ELj1ELj4ELj1ELj16ENS_18Kernel_traits_baseILj1024EfS2_fS2_fjLj128EEEEELb1ELb0ELb1EEEvNS_9BwdParamsE)
        /*0b64*/ 	.short	0x0380
        /*0b66*/ 	.short	0x0128


	//----- nvinfo : EIATTR_SW_WAR
	.align		4
.L_2405:
        /*0b68*/ 	.byte	0x04, 0x36
        /*0b6a*/ 	.short	(.L_2407 - .L_2406)
.L_2406:
        /*0b6c*/ 	.word	0x00000008
.L_2407:


//--------------------- .nv.info._ZN10layer_norm22ln_bwd_finalize_kernelINS_22Kernel_traits_finalizeILj1024Ef6__halffS2_fjLb0ELj1024ELj4ENS_18Kernel_traits_baseILj1024EfS2_fS2_fjLj1024EEEEELb0ELb0EEEvNS_9BwdParamsE --------------------------
	.section	.nv.info._ZN10layer_norm22ln_bwd_finalize_kernelINS_22Kernel_traits_finalizeILj1024Ef6__halffS2_fjLb0ELj1024ELj4ENS_18Kernel_traits_baseILj1024EfS2_fS2_fjLj1024EEEEELb0ELb0EEEvNS_9BwdParamsE,"",@"SHT_CUDA_INFO"
	.sectionflags	@""
	.align	4


	//----- nvinfo : EIATTR_CUDA_API_VERSION
	.align		4
        /*0000*/ 	.byte	0x04, 0x37
        /*0002*/ 	.short	(.L_2409 - .L_2408)
.L_2408:
        /*0004*/ 	.word	0x00000082


	//----- nvinfo : EIATTR_KPARAM_INFO
	.align		4
.L_2409:
        /*0008*/ 	.byte	0x04, 0x17
        /*000a*/ 	.short	(.L_2411 - .L_2410)
.L_2410:
        /*000c*/ 	.word	0x00000000
        /*0010*/ 	.short	0x0000
        /*0012*/ 	.short	0x0000
        /*0014*/ 	.byte	0x00, 0xf0, 0xa1, 0x04


	//----- nvinfo : EIATTR_SPARSE_MMA_MASK
	.align		4
.L_2411:
        /*0018*/ 	.byte	0x03, 0x50
        /*001a*/ 	.short	0x0000


	//----- nvinfo : EIATTR_MAXREG_COUNT
	.align		4
        /*001c*/ 	.byte	0x03, 0x1b
        /*001e*/ 	.short	0x0040


	//----- nvinfo : EIATTR_NUM_BARRIERS
	.align		4
        /*0020*/ 	.byte	0x02, 0x4c
        /*0022*/ 	.byte	0x01
	.zero		1


	//----- nvinfo : EIATTR_MERCURY_ISA_VERSION
	.align		4
        /*0024*/ 	.byte	0x03, 0x5f
        /*0026*/ 	.short	0x0101


	//----- nvinfo : EIATTR_COOP_GROUP_MASK_REGIDS
	.align		4
        /*0028*/ 	.byte	0x04, 0x29
        /*002a*/ 	.short	(.L_2413 - .L_2412)


	//   ....[0]....
.L_2412:
        /*002c*/ 	.word	0xffffffff


	//   ....[1]....
        /*0030*/ 	.word	0xffffffff


	//   ....[2]....
        /*0034*/ 	.word	0xffffffff


	//   ....[3]....
        /*0038*/ 	.word	0xffffffff


	//   ....[4]....
        /*003c*/ 	.word	0xffffffff


	//   ....[5]....
        /*0040*/ 	.word	0xffffffff


	//   ....[6]....
        /*0044*/ 	.word	0xffffffff


	//   ....[7]....
        /*0048*/ 	.word	0xffffffff


	//   ....[8]....
        /*004c*/ 	.word	0xffffffff


	//   ....[9]....
        /*0050*/ 	.word	0xffffffff


	//----- nvinfo : EIATTR_COOP_GROUP_INSTR_OFFSETS
	.align		4
.L_2413:
        /*0054*/ 	.byte	0x04, 0x28
        /*0056*/ 	.short	(.L_2415 - .L_2414)


	//   ....[0]....
.L_2414:
        /*0058*/ 	.word	0x00001550


	//   ....[1]....
        /*005c*/ 	.word	0x00001560


	//   ....[2]....
        /*0060*/ 	.word	0x00001590


	//   ....[3]....
        /*0064*/ 	.word	0x000015a0


	//   ....[4]....
        /*0068*/ 	.word	0x000015d0


	//   ....[5]....
        /*006c*/ 	.word	0x000015e0


	//   ....[6]....
        /*0070*/ 	.word	0x00001610


	//   ....[7]....
        /*0074*/ 	.word	0x00001630


	//   ....[8]....
        /*0078*/ 	.word	0x00001680


	//   ....[9]....
        /*007c*/ 	.word	0x00001690


	//----- nvinfo : EIATTR_VRC_CTA_INIT_COUNT
	.align		4
.L_2415:
        /*0080*/ 	.byte	0x02, 0x4a
	.zero		1
	.zero		1


	//----- nvinfo : EIATTR_EXIT_INSTR_OFFSETS
	.align		4
        /*0084*/ 	.byte	0x04, 0x1c
        /*0086*/ 	.short	(.L_2417 - .L_2416)


	//   ....[0]....
.L_2416:
        /*0088*/ 	.word	0x00000060


	//   ....[1]....
        /*008c*/ 	.word	0x000016f0


	//   ....[2]....
        /*0090*/ 	.word	0x00001720


	//   ....[3]....
        /*0094*/ 	.word	0x000017c0


	//----- nvinfo : EIATTR_MAX_THREADS
	.align		4
.L_2417:
        /*0098*/ 	.byte	0x04, 0x05
        /*009a*/ 	.short	(.L_2419 - .L_2418)
.L_2418:
        /*009c*/ 	.word	0x00000400
        /*00a0*/ 	.word	0x00000001
        /*00a4*/ 	.word	0x00000001


	//----- nvinfo : EIATTR_CRS_STACK_SIZE
	.align		4
.L_2419:
        /*00a8*/ 	.byte	0x04, 0x1e
        /*00aa*/ 	.short	(.L_2421 - .L_2420)
.L_2420:
        /*00ac*/ 	.word	0x00000000


	//----- nvinfo : EIATTR_CBANK_PARAM_SIZE
	.align		4
.L_2421:
        /*00b0*/ 	.byte	0x03, 0x19
        /*00b2*/ 	.short	0x0128


	//----- nvinfo : EIATTR_PARAM_CBANK
	.align		4
        /*00b4*/ 	.byte	0x04, 0x0a
        /*00b6*/ 	.short	(.L_2423 - .L_2422)
	.align		4
.L_2422:
        /*00b8*/ 	.word	index@(.nv.constant0._ZN10layer_norm22ln_bwd_finalize_kernelINS_22Kernel_traits_finalizeILj1024Ef6__halffS2_fjLb0ELj1024ELj4ENS_18Kernel_traits_baseILj1024EfS2_fS2_fjLj1024EEEEELb0ELb0EEEvNS_9BwdParamsE)
        /*00bc*/ 	.short	0x0380
        /*00be*/ 	.short	0x0128


	//----- nvinfo : EIATTR_SW_WAR
	.align		4
.L_2423:
        /*00c0*/ 	.byte	0x04, 0x36
        /*00c2*/ 	.short	(.L_2425 - .L_2424)
.L_2424:
        /*00c4*/ 	.word	0x00000008
.L_2425:


//--------------------- .nv.info._ZN10layer_norm40ln_parallel_residual_bwd_finalize_kernelINS_22Kernel_traits_finalizeILj1024Ef6__halffS2_fjLb0ELj1024ELj4ENS_18Kernel_traits_baseILj1024EfS2_fS2_fjLj1024EEEEELb0EEEvNS_9BwdParamsE --------------------------
	.section	.nv.info._ZN10layer_norm40ln_parallel_residual_bwd_finalize_kernelINS_22Kernel_traits_finalizeILj1024Ef6__halffS2_fjLb0ELj1024ELj4ENS_18Kernel_traits_baseILj1024EfS2_fS2_fjLj1024EEEEELb0EEEvNS_9BwdParamsE,"",@"SHT_CUDA_INFO"
	.sectionflags	@""
	.align	4


	//----- nvinfo : EIATTR_CUDA_API_VERSION
	.align		4
        /*0000*/ 	.byte	0x04, 0x37
        /*0002*/ 	.short	(.L_2427 - .L_2426)
.L_2426:
        /*0004*/ 	.word	0x00000082


	//----- nvinfo : EIATTR_KPARAM_INFO
	.align		4
.L_2427:
        /*0008*/ 	.byte	0x04, 0x17
        /*000a*/ 	.short	(.L_2429 - .L_2428)
.L_2428:
        /*000c*/ 	.word	0x00000000
        /*0010*/ 	.short	0x0000
        /*0012*/ 	.short	0x0000
        /*0014*/ 	.byte	0x00, 0xf0, 0xa1, 0x04


	//----- nvinfo : EIATTR_SPARSE_MMA_MASK
	.align		4
.L_2429:
        /*0018*/ 	.byte	0x03, 0x50
        /*001a*/ 	.short	0x0000


	//----- nvinfo : EIATTR_MAXREG_COUNT
	.align		4
        /*001c*/ 	.byte	0x03, 0x1b
        /*001e*/ 	.short	0x0040


	//----- nvinfo : EIATTR_NUM_BARRIERS
	.align		4
        /*0020*/ 	.byte	0x02, 0x4c
        /*0022*/ 	.byte	0x01
	.zero		1


	//----- nvinfo : EIATTR_MERCURY_ISA_VERSION
	.align		4
        /*0024*/ 	.byte	0x03, 0x5f
        /*0026*/ 	.short	0x0101


	//----- nvinfo : EIATTR_COOP_GROUP_MASK_REGIDS
	.align		4
        /*0028*/ 	.byte	0x04, 0x29
        /*002a*/ 	.short	(.L_2431 - .L_2430)


	//   ....[0]....
.L_2430:
        /*002c*/ 	.word	0xffffffff


	//   ....[1]....
        /*0030*/ 	.word	0xffffffff


	//   ....[2]....
        /*0034*/ 	.word	0xffffffff


	//   ....[3]....
        /*0038*/ 	.word	0xffffffff


	//   ....[4]....
        /*003c*/ 	.word	0xffffffff


	//   ....[5]....
        /*0040*/ 	.word	0xffffffff


	//   ....[6]....
        /*0044*/ 	.word	0xffffffff


	//   ....[7]....
        /*0048*/ 	.word	0xffffffff


	//   ....[8]....
        /*004c*/ 	.word	0xffffffff


	//   ....[9]....
        /*0050*/ 	.word	0xffffffff


	//   ....[10]....
        /*0054*/ 	.word	0xffffffff


	//   ....[11]....
        /*0058*/ 	.word	0xffffffff


	//   ....[12]....
        /*005c*/ 	.word	0xffffffff


	//   ....[13]....
        /*0060*/ 	.word	0xffffffff


	//   ....[14]....
        /*0064*/ 	.word	0xffffffff


	//   ....[15]....
        /*0068*/ 	.word	0xffffffff


	//   ....[16]....
        /*006c*/ 	.word	0xffffffff


	//   ....[17]....
        /*0070*/ 	.word	0xffffffff


	//   ....[18]....
        /*0074*/ 	.word	0xffffffff


	//   ....[19]....
        /*0078*/ 	.word	0xffffffff


	//----- nvinfo : EIATTR_COOP_GROUP_INSTR_OFFSETS
	.align		4
.L_2431:
        /*007c*/ 	.byte	0x04, 0x28
        /*007e*/ 	.short	(.L_2433 - .L_2432)


	//   ....[0]....
.L_2432:
        /*0080*/ 	.word	0x000013a0


	//   ....[1]....
        /*0084*/ 	.word	0x000013b0


	//   ....[2]....
        /*0088*/ 	.word	0x000013c0


	//   ....[3]....
        /*008c*/ 	.word	0x000013d0


	//   ....[4]....
        /*0090*/ 	.word	0x00001410


	//   ....[5]....
        /*0094*/ 	.word	0x00001430


	//   ....[6]....
        /*0098*/ 	.word	0x00001440


	//   ....[7]....
        /*009c*/ 	.word	0x00001450


	//   ....[8]....
        /*00a0*/ 	.word	0x00001480


	//   ....[9]....
        /*00a4*/ 	.word	0x000014b0


	//   ....[10]....
        /*00a8*/ 	.word	0x000014e0


	//   ....[11]....
        /*00ac*/ 	.word	0x000014f0


	//   ....[12]....
        /*00b0*/ 	.word	0x00001520


	//   ....[13]....
        /*00b4*/ 	.word	0x00001540


	//   ....[14]....
        /*00b8*/ 	.word	0x00001560


	//   ....[15]....
        /*00bc*/ 	.word	0x00001570


	//   ....[16]....
        /*00c0*/ 	.word	0x000015b0


	//   ....[17]....
        /*00c4*/ 	.word	0x000015e0


	//   ....[18]....
        /*00c8*/ 	.word	0x00001600


	//   ....[19]....
        /*00cc*/ 	.word	0x00001610


	//----- nvinfo : EIATTR_VRC_CTA_INIT_COUNT
	.align		4
.L_2433:
        /*00d0*/ 	.byte	0x02, 0x4a
	.zero		1
	.zero		1


	//----- nvinfo : EIATTR_EXIT_INSTR_OFFSETS
	.align		4
        /*00d4*/ 	.byte	0x04, 0x1c
        /*00d6*/ 	.short	(.L_2435 - .L_2434)


	//   ....[0]....
.L_2434:
        /*00d8*/ 	.word	0x00000060


	//   ....[1]....
        /*00dc*/ 	.word	0x000016c0


	//   ....[2]....
        /*00e0*/ 	.word	0x000016f0


	//   ....[3]....
        /*00e4*/ 	.word	0x00001810


	//----- nvinfo : EIATTR_MAX_THREADS
	.align		4
.L_2435:
        /*00e8*/ 	.byte	0x04, 0x05
        /*00ea*/ 	.short	(.L_2437 - .L_2436)
.L_2436:
        /*00ec*/ 	.word	0x00000400
        /*00f0*/ 	.word	0x00000001
        /*00f4*/ 	.word	0x00000001


	//----- nvinfo : EIATTR_CRS_STACK_SIZE
	.align		4
.L_2437:
        /*00f8*/ 	.byte	0x04, 0x1e
        /*00fa*/ 	.short	(.L_2439 - .L_2438)
.L_2438:
        /*00fc*/ 	.word	0x00000000


	//----- nvinfo : EIATTR_CBANK_PARAM_SIZE
	.align		4
.L_2439:
        /*0100*/ 	.byte	0x03, 0x19
        /*0102*/ 	.short	0x0128


	//----- nvinfo : EIATTR_PARAM_CBANK
	.align		4
        /*0104*/ 	.byte	0x04, 0x0a
        /*0106*/ 	.short	(.L_2441 - .L_2440)
	.align		4
.L_2440:
        /*0108*/ 	.word	index@(.nv.constant0._ZN10layer_norm40ln_parallel_residual_bwd_finalize_kernelINS_22Kernel_traits_finalizeILj1024Ef6__halffS2_fjLb0ELj1024ELj4ENS_18Kernel_traits_baseILj1024EfS2_fS2_fjLj1024EEEEELb0EEEvNS_9BwdParamsE)
        /*010c*/ 	.short	0x0380
        /*010e*/ 	.short	0x0128


	//----- nvinfo : EIATTR_SW_WAR
	.align		4
.L_2441:
        /*0110*/ 	.byte	0x04, 0x36
        /*0112*/ 	.short	(.L_2443 - .L_2442)
.L_2442:
        /*0114*/ 	.word	0x00000008
.L_2443:


//--------------------- .nv.info._ZN10layer_norm31ln_parallel_residual_bwd_kernelINS_13Kernel_traitsIf6__halffS2_fjLj1024ELj1ELj4ELj1ELj16ENS_18Kernel_traits_baseILj1024EfS2_fS2_fjLj128EEEEELb1ELb1ELb0EEEvNS_9BwdParamsE --------------------------
	.section	.nv.info._ZN10layer_norm31ln_parallel_residual_bwd_kernelINS_13Kernel_traitsIf6__halffS2_fjLj1024ELj1ELj4ELj1ELj16ENS_18Kernel_traits_baseILj1024EfS2_fS2_fjLj128EEEEELb1ELb1ELb0EEEvNS_9BwdParamsE,"",@"SHT_CUDA_INFO"
	.sectionflags	@""
	.align	4


	//----- nvinfo : EIATTR_CUDA_API_VERSION
	.align		4
        /*0000*/ 	.byte	0x04, 0x37
        /*0002*/ 	.short	(.L_2445 - .L_2444)
.L_2444:
        /*0004*/ 	.word	0x00000082


	//----- nvinfo : EIATTR_KPARAM_INFO
	.align		4
.L_2445:
        /*0008*/ 	.byte	0x04, 0x17
        /*000a*/ 	.short	(.L_2447 - .L_2446)
.L_2446:
        /*000c*/ 	.word	0x00000000
        /*0010*/ 	.short	0x0000
        /*0012*/ 	.short	0x0000
        /*0014*/ 	.byte	0x00, 0xf0, 0xa1, 0x04


	//----- nvinfo : EIATTR_SPARSE_MMA_MASK
	.align		4
.L_2447:
        /*0018*/ 	.byte	0x03, 0x50
        /*001a*/ 	.short	0x0000


	//----- nvinfo : EIATTR_MAXREG_COUNT
	.align		4
        /*001c*/ 	.byte	0x03, 0x1b
        /*001e*/ 	.short	0x00ff


	//----- nvinfo : EIATTR_NUM_BARRIERS
	.align		4
        /*0020*/ 	.byte	0x02, 0x4c
        /*0022*/ 	.byte	0x01
	.zero		1


	//----- nvinfo : EIATTR_MERCURY_ISA_VERSION
	.align		4
        /*0024*/ 	.byte	0x03, 0x5f
        /*0026*/ 	.short	0x0101


	//----- nvinfo : EIATTR_COOP_GROUP_MASK_REGIDS
	.align		4
        /*0028*/ 	.byte	0x04, 0x29
        /*002a*/ 	.short	(.L_2449 - .L_2448)


	//   ....[0]....
.L_2448:
        /*002c*/ 	.word	0xffffffff


	//   ....[1]....
        /*0030*/ 	.word	0xffffffff


	//   ....[2]....
        /*0034*/ 	.word	0xffffffff


	//   ....[3]....
        /*0038*/ 	.word	0xffffffff


	//   ....[4]....
        /*003c*/ 	.word	0xffffffff


	//   ....[5]....
        /*0040*/ 	.word	0xffffffff


	//   ....[6]....
        /*0044*/ 	.word	0xffffffff


	//   ....[7]....
        /*0048*/ 	.word	0xffffffff


	//   ....[8]....
        /*004c*/ 	.word	0xffffffff


	//   ....[9]....
        /*0050*/ 	.word	0xffffffff


	//   ....[10]....
        /*0054*/ 	.word	0x050000b0


	//   ....[11]....
        /*0058*/ 	.word	0x050000b0


	//   ....[12]....
        /*005c*/ 	.word	0x050000b0


	//   ....[13]....
        /*0060*/ 	.word	0x050000b0


	//   ....[14]....
        /*0064*/ 	.word	0x050000b0


	//   ....[15]....
        /*0068*/ 	.word	0x050000b0


	//   ....[16]....
        /*006c*/ 	.word	0x050000b0


	//   ....[17]....
        /*0070*/ 	.word	0x050000b0


	//   ....[18]....
        /*0074*/ 	.word	0x050000b0


	//   ....[19]....
        /*0078*/ 	.word	0x050000b0


	//----- nvinfo : EIATTR_COOP_GROUP_INSTR_OFFSETS
	.align		4
.L_2449:
        /*007c*/ 	.byte	0x04, 0x28
        /*007e*/ 	.short	(.L_2451 - .L_2450)


	//   ....[0]....
.L_2450:
        /*0080*/ 	.word	0x00001ee0


	//   ....[1]....
        /*0084*/ 	.word	0x00001ef0


	//   ....[2]....
        /*0088*/ 	.word	0x00001f20


	//   ....[3]....
        /*008c*/ 	.word	0x00001f30


	//   ....[4]....
        /*0090*/ 	.word	0x00001f60


	//   ....[5]....
        /*0094*/ 	.word	0x00001f70


	//   ....[6]....
        /*0098*/ 	.word	0x00001fa0


	//   ....[7]....
        /*009c*/ 	.word	0x00001fb0


	//   ....[8]....
        /*00a0*/ 	.word	0x00001fe0


	//   ....[9]....
        /*00a4*/ 	.word	0x00001ff0


	//   ....[10]....
        /*00a8*/ 	.word	0x0000bbf0


	//   ....[11]....
        /*00ac*/ 	.word	0x0000bc90


	//   ....[12]....
        /*00b0*/ 	.word	0x0000bcf0


	//   ....[13]....
        /*00b4*/ 	.word	0x0000bd50


	//   ....[14]....
        /*00b8*/ 	.word	0x0000bdc0


	//   ....[15]....
        /*00bc*/ 	.word	0x0000be20


	//   ....[16]....
        /*00c0*/ 	.word	0x0000be90


	//   ....[17]....
        /*00c4*/ 	.word	0x0000bef0


	//   ....[18]....
        /*00c8*/ 	.word	0x0000bf60


	//   ....[19]....
        /*00cc*/ 	.word	0x0000bfc0


	//----- nvinfo : EIATTR_VRC_CTA_INIT_COUNT
	.align		4
.L_2451:
        /*00d0*/ 	.byte	0x02, 0x4a
	.zero		1
	.zero		1


	//----- nvinfo : EIATTR_EXIT_INSTR_OFFSETS
	.align		4
        /*00d4*/ 	.byte	0x04, 0x1c
        /*00d6*/ 	.short	(.L_2453 - .L_2452)


	//   ....[0]....
.L_2452:
        /*00d8*/ 	.word	0x0000bb60


	//   ....[1]....
        /*00dc*/ 	.word	0x0000bb90


	//----- nvinfo : EIATTR_MAX_THREADS
	.align		4
.L_2453:
        /*00e0*/ 	.byte	0x04, 0x05
        /*00e2*/ 	.short	(.L_2455 - .L_2454)
.L_2454:
        /*00e4*/ 	.word	0x00000080
        /*00e8*/ 	.word	0x00000001
        /*00ec*/ 	.word	0x00000001


	//----- nvinfo : EIATTR_CRS_STACK_SIZE
	.align		4
.L_2455:
        /*00f0*/ 	.byte	0x04, 0x1e
        /*00f2*/ 	.short	(.L_2457 - .L_2456)
.L_2456:
        /*00f4*/ 	.word	0x00000000


	//----- nvinfo : EIATTR_CBANK_PARAM_SIZE
	.align		4
.L_2457:
        /*00f8*/ 	.byte	0x03, 0x19
        /*00fa*/ 	.short	0x0128


	//----- nvinfo : EIATTR_PARAM_CBANK
	.align		4
        /*00fc*/ 	.byte	0x04, 0x0a
        /*00fe*/ 	.short	(.L_2459 - .L_2458)
	.align		4
.L_2458:
        /*0100*/ 	.word	index@(.nv.constant0._ZN10layer_norm31ln_parallel_residual_bwd_kernelINS_13Kernel_traitsIf6__halffS2_fjLj1024ELj1ELj4ELj1ELj16ENS_18Kernel_traits_baseILj1024EfS2_fS2_fjLj128EEEEELb1ELb1ELb0EEEvNS_9BwdParamsE)
        /*0104*/ 	.short	0x0380
        /*0106*/ 	.short	0x0128


	//----- nvinfo : EIATTR_SW_WAR
	.align		4
.L_2459:
        /*0108*/ 	.byte	0x04, 0x36
        /*010a*/ 	.short	(.L_2461 - .L_2460)
.L_2460:
        /*010c*/ 	.word	0x00000008
.L_2461:


//--------------------- .nv.info._ZN10layer_norm22ln_bwd_finalize_kernelINS_22Kernel_traits_finalizeILj1024Ef6__halffS2_fjLb0ELj1024ELj4ENS_18Kernel_traits_baseILj1024EfS2_fS2_fjLj1024EEEEELb0ELb1EEEvNS_9BwdParamsE --------------------------
	.section	.nv.info._ZN10layer_norm22ln_bwd_finalize_kernelINS_22Kernel_traits_finalizeILj1024Ef6__halffS2_fjLb0ELj1024ELj4ENS_18Kernel_traits_baseILj1024EfS2_fS2_fjLj1024EEEEELb0ELb1EEEvNS_9BwdParamsE,"",@"SHT_CUDA_INFO"
	.sectionflags	@""
	.align	4


	//----- nvinfo : EIATTR_CUDA_API_VERSION
	.align		4
        /*0000*/ 	.byte	0x04, 0x37
        /*0002*/ 	.short	(.L_2463 - .L_2462)
.L_2462:
        /*0004*/ 	.word	0x00000082


	//----- nvinfo : EIATTR_KPARAM_INFO
	.align		4
.L_2463:
        /*0008*/ 	.byte	0x04, 0x17
        /*000a*/ 	.short	(.L_2465 - .L_2464)
.L_2464:
        /*000c*/ 	.word	0x00000000
        /*0010*/ 	.short	0x0000
        /*0012*/ 	.short	0x0000
        /*0014*/ 	.byte	0x00, 0xf0, 0xa1, 0x04


	//----- nvinfo : EIATTR_SPARSE_MMA_MASK
	.align		4
.L_2465:
        /*0018*/ 	.byte	0x03, 0x50
        /*001a*/ 	.short	0x0000


	//----- nvinfo : EIATTR_MAXREG_COUNT
	.align		4
        /*001c*/ 	.byte	0x03, 0x1b
        /*001e*/ 	.short	0x0040


	//----- nvinfo : EIATTR_NUM_BARRIERS
	.align		4
        /*0020*/ 	.byte	0x02, 0x4c
        /*0022*/ 	.byte	0x01
	.zero		1


	//----- nvinfo : EIATTR_MERCURY_ISA_VERSION
	.align		4
        /*0024*/ 	.byte	0x03, 0x5f
        /*0026*/ 	.short	0x0101


	//----- nvinfo : EIATTR_COOP_GROUP_MASK_REGIDS
	.align		4
        /*0028*/ 	.byte	0x04, 0x29
        /*002a*/ 	.short	(.L_2467 - .L_2466)


	//   ....[0]....
.L_2466:
        /*002c*/ 	.word	0xffffffff


	//   ....[1]....
        /*0030*/ 	.word	0xffffffff


	//   ....[2]....
        /*0034*/ 	.word	0xffffffff


	//   ....[3]....
        /*0038*/ 	.word	0xffffffff


	//   ....[4]....
        /*003c*/ 	.word	0xffffffff


	//   ....[5]....
        /*0040*/ 	.word	0xffffffff


	//   ....[6]....
        /*0044*/ 	.word	0xffffffff


	//   ....[7]....
        /*0048*/ 	.word	0xffffffff


	//   ....[8]....
        /*004c*/ 	.word	0xffffffff


	//   ....[9]....
        /*0050*/ 	.word	0xffffffff


	//----- nvinfo : EIATTR_COOP_GROUP_INSTR_OFFSETS
	.align		4
.L_2467:
        /*0054*/ 	.byte	0x04, 0x28
        /*0056*/ 	.short	(.L_2469 - .L_2468)


	//   ....[0]....
.L_2468:
        /*0058*/ 	.word	0x00001560


	//   ....[1]....
        /*005c*/ 	.word	0x00001570


	//   ....[2]....
        /*0060*/ 	.word	0x000015a0


	//   ....[3]....
        /*0064*/ 	.word	0x000015b0


	//   ....[4]....
        /*0068*/ 	.word	0x000015e0


	//   ....[5]....
        /*006c*/ 	.word	0x000015f0


	//   ....[6]....
        /*0070*/ 	.word	0x00001620


	//   ....[7]....
        /*0074*/ 	.word	0x00001640


	//   ....[8]....
        /*0078*/ 	.word	0x00001670


	//   ....[9]....
        /*007c*/ 	.word	0x00001680


	//----- nvinfo : EIATTR_VRC_CTA_INIT_COUNT
	.align		4
.L_2469:
        /*0080*/ 	.byte	0x02, 0x4a
	.zero		1
	.zero		1


	//----- nvinfo : EIATTR_EXIT_INSTR_OFFSETS
	.align		4
        /*0084*/ 	.byte	0x04, 0x1c
        /*0086*/ 	.short	(.L_2471 - .L_2470)


	//   ....[0]....
.L_2470:
        /*0088*/ 	.word	0x00000060


	//   ....[1]....
        /*008c*/ 	.word	0x000016e0


	//   ....[2]....
        /*0090*/ 	.word	0x000017b0


	//----- nvinfo : EIATTR_MAX_THREADS
	.align		4
.L_2471:
        /*0094*/ 	.byte	0x04, 0x05
        /*0096*/ 	.short	(.L_2473 - .L_2472)
.L_2472:
        /*0098*/ 	.word	0x00000400
        /*009c*/ 	.word	0x00000001
        /*00a0*/ 	.word	0x00000001


	//----- nvinfo : EIATTR_CRS_STACK_SIZE
	.align		4
.L_2473:
        /*00a4*/ 	.byte	0x04, 0x1e
        /*00a6*/ 	.short	(.L_2475 - .L_2474)
.L_2474:
        /*00a8*/ 	.word	0x00000000


	//----- nvinfo : EIATTR_CBANK_PARAM_SIZE
	.align		4
.L_2475:
        /*00ac*/ 	.byte	0x03, 0x19
        /*00ae*/ 	.short	0x0128


	//----- nvinfo : EIATTR_PARAM_CBANK
	.align		4
        /*00b0*/ 	.byte	0x04, 0x0a
        /*00b2*/ 	.short	(.L_2477 - .L_2476)
	.align		4
.L_2476:
        /*00b4*/ 	.word	index@(.nv.constant0._ZN10layer_norm22ln_bwd_finalize_kernelINS_22Kernel_traits_finalizeILj1024Ef6__halffS2_fjLb0ELj1024ELj4ENS_18Kernel_traits_baseILj1024EfS2_fS2_fjLj1024EEEEELb0ELb1EEEvNS_9BwdParamsE)
        /*00b8*/ 	.short	0x0380
        /*00ba*/ 	.short	0x0128


	//----- nvinfo : EIATTR_SW_WAR
	.align		4
.L_2477:
        /*00bc*/ 	.byte	0x04, 0x36
        /*00be*/ 	.short	(.L_2479 - .L_2478)
.L_2478:
        /*00c0*/ 	.word	0x00000008
.L_2479:


//--------------------- .nv.info._ZN10layer_norm40ln_parallel_residual_bwd_finalize_kernelINS_22Kernel_traits_finalizeILj1024Ef6__halffS2_fjLb0ELj1024ELj4ENS_18Kernel_traits_baseILj1024EfS2_fS2_fjLj1024EEEEELb1EEEvNS_9BwdParamsE --------------------------
	.section	.nv.info._ZN10layer_norm40ln_parallel_residual_bwd_finalize_kernelINS_22Kernel_traits_finalizeILj1024Ef6__halffS2_fjLb0ELj1024ELj4ENS_18Kernel_traits_baseILj1024EfS2_fS2_fjLj1024EEEEELb1EEEvNS_9BwdParamsE,"",@"SHT_CUDA_INFO"
	.sectionflags	@""
	.align	4


	//----- nvinfo : EIATTR_CUDA_API_VERSION
	.align		4
        /*0000*/ 	.byte	0x04, 0x37
        /*0002*/ 	.short	(.L_2481 - .L_2480)
.L_2480:
        /*0004*/ 	.word	0x00000082


	//----- nvinfo : EIATTR_KPARAM_INFO
	.align		4
.L_2481:
        /*0008*/ 	.byte	0x04, 0x17
        /*000a*/ 	.short	(.L_2483 - .L_2482)
.L_2482:
        /*000c*/ 	.word	0x00000000
        /*0010*/ 	.short	0x0000
        /*0012*/ 	.short	0x0000
        /*0014*/ 	.byte	0x00, 0xf0, 0xa1, 0x04


	//----- nvinfo : EIATTR_SPARSE_MMA_MASK
	.align		4
.L_2483:
        /*0018*/ 	.byte	0x03, 0x50
        /*001a*/ 	.short	0x0000


	//----- nvinfo : EIATTR_MAXREG_COUNT
	.align		4
        /*001c*/ 	.byte	0x03, 0x1b
        /*001e*/ 	.short	0x0040


	//----- nvinfo : EIATTR_NUM_BARRIERS
	.align		4
        /*0020*/ 	.byte	0x02, 0x4c
        /*0022*/ 	.byte	0x01
	.zero		1


	//----- nvinfo : EIATTR_MERCURY_ISA_VERSION
	.align		4
        /*0024*/ 	.byte	0x03, 0x5f
        /*0026*/ 	.short	0x0101


	//----- nvinfo : EIATTR_COOP_GROUP_MASK_REGIDS
	.align		4
        /*0028*/ 	.byte	0x04, 0x29
        /*002a*/ 	.short	(.L_2485 - .L_2484)


	//   ....[0]....
.L_2484:
        /*002c*/ 	.word	0xffffffff


	//   ....[1]....
        /*0030*/ 	.word	0xffffffff


	//   ....[2]....
        /*0034*/ 	.word	0xffffffff


	//   ....[3]....
        /*0038*/ 	.word	0xffffffff


	//   ....[4]....
        /*003c*/ 	.word	0xffffffff


	//   ....[5]....
        /*0040*/ 	.word	0xffffffff


	//   ....[6]....
        /*0044*/ 	.word	0xffffffff


	//   ....[7]....
        /*0048*/ 	.word	0xffffffff


	//   ....[8]....
        /*004c*/ 	.word	0xffffffff


	//   ....[9]....
        /*0050*/ 	.word	0xffffffff


	//   ....[10]....
        /*0054*/ 	.word	0xffffffff


	//   ....[11]....
        /*0058*/ 	.word	0xffffffff


	//   ....[12]....
        /*005c*/ 	.word	0xffffffff


	//   ....[13]....
        /*0060*/ 	.word	0xffffffff


	//   ....[14]....
        /*0064*/ 	.word	0xffffffff


	//   ....[15]....
        /*0068*/ 	.word	0xffffffff


	//   ....[16]....
        /*006c*/ 	.word	0xffffffff


	//   ....[17]....
        /*0070*/ 	.word	0xffffffff


	//   ....[18]....
        /*0074*/ 	.word	0xffffffff


	//   ....[19]....
        /*0078*/ 	.word	0xffffffff


	//----- nvinfo : EIATTR_COOP_GROUP_INSTR_OFFSETS
	.align		4
.L_2485:
        /*007c*/ 	.byte	0x04, 0x28
        /*007e*/ 	.short	(.L_2487 - .L_2486)


	//   ....[0]....
.L_2486:
        /*0080*/ 	.word	0x000013e0


	//   ....[1]....
        /*0084*/ 	.word	0x000013f0


	//   ....[2]....
        /*0088*/ 	.word	0x00001400


	//   ....[3]....
        /*008c*/ 	.word	0x00001410


	//   ....[4]....
        /*0090*/ 	.word	0x00001450


	//   ....[5]....
        /*0094*/ 	.word	0x00001470


	//   ....[6]....
        /*0098*/ 	.word	0x00001480


	//   ....[7]....
        /*009c*/ 	.word	0x00001490


	//   ....[8]....
        /*00a0*/ 	.word	0x000014d0


	//   ....[9]....
        /*00a4*/ 	.word	0x000014f0


	//   ....[10]....
        /*00a8*/ 	.word	0x00001500


	//   ....[11]....
        /*00ac*/ 	.word	0x00001510


	//   ....[12]....
        /*00b0*/ 	.word	0x00001540


	//   ....[13]....
        /*00b4*/ 	.word	0x00001560


	//   ....[14]....
        /*00b8*/ 	.word	0x00001580


	//   ....[15]....
        /*00bc*/ 	.word	0x00001590


	//   ....[16]....
        /*00c0*/ 	.word	0x000015c0


	//   ....[17]....
        /*00c4*/ 	.word	0x000015e0


	//   ....[18]....
        /*00c8*/ 	.word	0x00001600


	//   ....[19]....
        /*00cc*/ 	.word	0x00001610


	//----- nvinfo : EIATTR_VRC_CTA_INIT_COUNT
	.align		4
.L_2487:
        /*00d0*/ 	.byte	0x02, 0x4a
	.zero		1
	.zero		1


	//----- nvinfo : EIATTR_EXIT_INSTR_OFFSETS
	.align		4
        /*00d4*/ 	.byte	0x04, 0x1c
        /*00d6*/ 	.short	(.L_2489 - .L_2488)


	//   ....[0]....
.L_2488:
        /*00d8*/ 	.word	0x00000060


	//   ....[1]....
        /*00dc*/ 	.word	0x000016b0


	//   ....[2]....
        /*00e0*/ 	.word	0x00001800


	//----- nvinfo : EIATTR_MAX_THREADS
	.align		4
.L_2489:
        /*00e4*/ 	.byte	0x04, 0x05
        /*00e6*/ 	.short	(.L_2491 - .L_2490)
.L_2490:
        /*00e8*/ 	.word	0x00000400
        /*00ec*/ 	.word	0x00000001
        /*00f0*/ 	.word	0x00000001


	//----- nvinfo : EIATTR_CRS_STACK_SIZE
	.align		4
.L_2491:
        /*00f4*/ 	.byte	0x04, 0x1e
        /*00f6*/ 	.short	(.L_2493 - .L_2492)
.L_2492:
        /*00f8*/ 	.word	0x00000000


	//----- nvinfo : EIATTR_CBANK_PARAM_SIZE
	.align		4
.L_2493:
        /*00fc*/ 	.byte	0x03, 0x19
        /*00fe*/ 	.short	0x0128


	//----- nvinfo : EIATTR_PARAM_CBANK
	.align		4
        /*0100*/ 	.byte	0x04, 0x0a
        /*0102*/ 	.short	(.L_2495 - .L_2494)
	.align		4
.L_2494:
        /*0104*/ 	.word	index@(.nv.constant0._ZN10layer_norm40ln_parallel_residual_bwd_finalize_kernelINS_22Kernel_traits_finalizeILj1024Ef6__halffS2_fjLb0ELj1024ELj4ENS_18Kernel_traits_baseILj1024EfS2_fS2_fjLj1024EEEEELb1EEEvNS_9BwdParamsE)
        /*0108*/ 	.short	0x0380
        /*010a*/ 	.short	0x0128


	//----- nvinfo : EIATTR_SW_WAR
	.align		4
.L_2495:
        /*010c*/ 	.byte	0x04, 0x36
        /*010e*/ 	.short	(.L_2497 - .L_2496)
.L_2496:
        /*0110*/ 	.word	0x00000008
.L_2497:


//--------------------- .nv.info._ZN10layer_norm31ln_parallel_residual_bwd_kernelINS_13Kernel_traitsIf6__halffS2_fjLj1024ELj1ELj4ELj1ELj16ENS_18Kernel_traits_baseILj1024EfS2_fS2_fjLj128EEEEELb1ELb1ELb1EEEvNS_9BwdParamsE --------------------------
	.section	.nv.info._ZN10layer_norm31ln_parallel_residual_bwd_kernelINS_13Kernel_traitsIf6__halffS2_fjLj1024ELj1ELj4ELj1ELj16ENS_18Kernel_traits_baseILj1024EfS2_fS2_fjLj128EEEEELb1ELb1ELb1EEEvNS_9BwdParamsE,"",@"SHT_CUDA_INFO"
	.sectionflags	@""
	.align	4


	//----- nvinfo : EIATTR_CUDA_API_VERSION
	.align		4
        /*0000*/ 	.byte	0x04, 0x37
        /*0002*/ 	.short	(.L_2499 - .L_2498)
.L_2498:
        /*0004*/ 	.word	0x00000082


	//----- nvinfo : EIATTR_KPARAM_INFO
	.align		4
.L_2499:
        /*0008*/ 	.byte	0x04, 0x17
        /*000a*/ 	.short	(.L_2501 - .L_2500)
.L_2500:
        /*000c*/ 	.word	0x00000000
        /*0010*/ 	.short	0x0000
        /*0012*/ 	.short	0x0000
        /*0014*/ 	.byte	0x00, 0xf0, 0xa1, 0x04


	//----- nvinfo : EIATTR_SPARSE_MMA_MASK
	.align		4
.L_2501:
        /*0018*/ 	.byte	0x03, 0x50
        /*001a*/ 	.short	0x0000


	//----- nvinfo : EIATTR_MAXREG_COUNT
	.align		4
        /*001c*/ 	.byte	0x03, 0x1b
        /*001e*/ 	.short	0x00ff


	//----- nvinfo : EIATTR_NUM_BARRIERS
	.align		4
        /*0020*/ 	.byte	0x02, 0x4c
        /*0022*/ 	.byte	0x01
	.zero		1


	//----- nvinfo : EIATTR_MERCURY_ISA_VERSION
	.align		4
        /*0024*/ 	.byte	0x03, 0x5f
        /*0026*/ 	.short	0x0101


	//----- nvinfo : EIATTR_COOP_GROUP_MASK_REGIDS
	.align		4
        /*0028*/ 	.byte	0x04, 0x29
        /*002a*/ 	.short	(.L_2503 - .L_2502)


	//   ....[0]....
.L_2502:
        /*002c*/ 	.word	0xffffffff


	//   ....[1]....
        /*0030*/ 	.word	0xffffffff


	//   ....[2]....
        /*0034*/ 	.word	0xffffffff


	//   ....[3]....
        /*0038*/ 	.word	0xffffffff


	//   ....[4]....
        /*003c*/ 	.word	0xffffffff


	//   ....[5]....
        /*0040*/ 	.word	0xffffffff


	//   ....[6]....
        /*0044*/ 	.word	0xffffffff


	//   ....[7]....
        /*0048*/ 	.word	0xffffffff


	//   ....[8]....
        /*004c*/ 	.word	0xffffffff


	//   ....[9]....
        /*0050*/ 	.word	0xffffffff


	//   ....[10]....
        /*0054*/ 	.word	0x050000eb


	//   ....[11]....
        /*0058*/ 	.word	0x050000eb


	//   ....[12]....
        /*005c*/ 	.word	0x050000eb


	//   ....[13]....
        /*0060*/ 	.word	0x050000eb


	//   ....[14]....
        /*0064*/ 	.word	0x050000eb


	//   ....[15]....
        /*0068*/ 	.word	0x050000eb


	//   ....[16]....
        /*006c*/ 	.word	0x050000eb


	//   ....[17]....
        /*0070*/ 	.word	0x050000eb


	//   ....[18]....
        /*0074*/ 	.word	0x050000eb


	//   ....[19]....
        /*0078*/ 	.word	0x050000eb


	//----- nvinfo : EIATTR_COOP_GROUP_INSTR_OFFSETS
	.align		4
.L_2503:
        /*007c*/ 	.byte	0x04, 0x28
        /*007e*/ 	.short	(.L_2505 - .L_2504)


	//   ....[0]....
.L_2504:
        /*0080*/ 	.word	0x00001b10


	//   ....[1]....
        /*0084*/ 	.word	0x00001b20


	//   ....[2]....
        /*0088*/ 	.word	0x00001b50


	//   ....[3]....
        /*008c*/ 	.word	0x00001b60


	//   ....[4]....
        /*0090*/ 	.word	0x00001b90


	//   ....[5]....
        /*0094*/ 	.word	0x00001ba0


	//   ....[6]....
        /*0098*/ 	.word	0x00001bd0


	//   ....[7]....
        /*009c*/ 	.word	0x00001be0


	//   ....[8]....
        /*00a0*/ 	.word	0x00001c10


	//   ....[9]....
        /*00a4*/ 	.word	0x00001c20


	//   ....[10]....
        /*00a8*/ 	.word	0x0000b270


	//   ....[11]....
        /*00ac*/ 	.word	0x0000b300


	//   ....[12]....
        /*00b0*/ 	.word	0x0000b370


	//   ....[13]....
        /*00b4*/ 	.word	0x0000b3d0


	//   ....[14]....
        /*00b8*/ 	.word	0x0000b440


	//   ....[15]....
        /*00bc*/ 	.word	0x0000b4a0


	//   ....[16]....
        /*00c0*/ 	.word	0x0000b510


	//   ....[17]....
        /*00c4*/ 	.word	0x0000b570


	//   ....[18]....
        /*00c8*/ 	.word	0x0000b5e0


	//   ....[19]....
        /*00cc*/ 	.word	0x0000b640


	//----- nvinfo : EIATTR_VRC_CTA_INIT_COUNT
	.align		4
.L_2505:
        /*00d0*/ 	.byte	0x02, 0x4a
	.zero		1
	.zero		1


	//----- nvinfo : EIATTR_EXIT_INSTR_OFFSETS
	.align		4
        /*00d4*/ 	.byte	0x04, 0x1c
        /*00d6*/ 	.short	(.L_2507 - .L_2506)


	//   ....[0]....
.L_2506:
        /*00d8*/ 	.word	0x0000b200


	//----- nvinfo : EIATTR_MAX_THREADS
	.align		4
.L_2507:
        /*00dc*/ 	.byte	0x04, 0x05
        /*00de*/ 	.short	(.L_2509 - .L_2508)
.L_2508:
        /*00e0*/ 	.word	0x00000080
        /*00e4*/ 	.word	0x00000001
        /*00e8*/ 	.word	0x00000001


	//----- nvinfo : EIATTR_CRS_STACK_SIZE
	.align		4
.L_2509:
        /*00ec*/ 	.byte	0x04, 0x1e
        /*00ee*/ 	.short	(.L_2511 - .L_2510)
.L_2510:
        /*00f0*/ 	.word	0x00000000


	//----- nvinfo : EIATTR_CBANK_PARAM_SIZE
	.align		4
.L_2511:
        /*00f4*/ 	.byte	0x03, 0x19
        /*00f6*/ 	.short	0x0128


	//----- nvinfo : EIATTR_PARAM_CBANK
	.align		4
        /*00f8*/ 	.byte	0x04, 0x0a
        /*00fa*/ 	.short	(.L_2513 - .L_2512)
	.align		4
.L_2512:
        /*00fc*/ 	.word	index@(.nv.constant0._ZN10layer_norm31ln_parallel_residual_bwd_kernelINS_13Kernel_traitsIf6__halffS2_fjLj1024ELj1ELj4ELj1ELj16ENS_18Kernel_traits_baseILj1024EfS2_fS2_fjLj128EEEEELb1ELb1ELb1EEEvNS_9BwdParamsE)
        /*0100*/ 	.short	0x0380
        /*0102*/ 	.short	0x0128


	//----- nvinfo : EIATTR_SW_WAR
	.align		4
.L_2513:
        /*0104*/ 	.byte	0x04, 0x36
        /*0106*/ 	.short	(.L_2515 - .L_2514)
.L_2514:
        /*0108*/ 	.word	0x00000008
.L_2515:


//--------------------- .nv.info._ZN10layer_norm31ln_parallel_residual_bwd_kernelINS_13Kernel_traitsI6__halfffffjLj1024ELj1ELj4ELj1ELj16ENS_18Kernel_traits_baseILj1024ES2_ffffjLj128EEEEELb0ELb0ELb0EEEvNS_9BwdParamsE --------------------------
	.section	.nv.info._ZN10layer_norm31ln_parallel_residual_bwd_kernelINS_13Kernel_traitsI6__halfffffjLj1024ELj1ELj4ELj1ELj16ENS_18Kernel_traits_baseILj1024ES2_ffffjLj128EEEEELb0ELb0ELb0EEEvNS_9BwdParamsE,"",@"SHT_CUDA_INFO"
	.sectionflags	@""
	.align	4


	//----- nvinfo : EIATTR_CUDA_API_VERSION
	.align		4
        /*0000*/ 	.byte	0x04, 0x37
        /*0002*/ 	.short	(.L_2517 - .L_2516)
.L_2516:
        /*0004*/ 	.word	0x00000082


	//----- nvinfo : EIATTR_KPARAM_INFO
	.align		4
.L_2517:
        /*0008*/ 	.byte	0x04, 0x17
        /*000a*/ 	.short	(.L_2519 - .L_2518)
.L_2518:
        /*000c*/ 	.word	0x00000000
        /*0010*/ 	.short	0x0000
        /*0012*/ 	.short	0x0000
        /*0014*/ 	.byte	0x00, 0xf0, 0xa1, 0x04


	//----- nvinfo : EIATTR_SPARSE_MMA_MASK
	.align		4
.L_2519:
        /*0018*/ 	.byte	0x03, 0x50
        /*001a*/ 	.short	0x0000


	//----- nvinfo : EIATTR_MAXREG_COUNT
	.align		4
        /*001c*/ 	.byte	0x03, 0x1b
        /*001e*/ 	.short	0x00ff


	//----- nvinfo : EIATTR_NUM_BARRIERS
	.align		4
        /*0020*/ 	.byte	0x02, 0x4c
        /*0022*/ 	.byte	0x01
	.zero		1


	//----- nvinfo : EIATTR_ANNOTATIONS
	.align		4
        /*0024*/ 	.byte	0x04, 0x55
        /*0026*/ 	.short	(.L_2521 - .L_2520)


	//   ....[0]....
.L_2520:
        /* <DEDUP_REMOVED lines=75> */


	//----- nvinfo : EIATTR_MERCURY_ISA_VERSION
	.align		4
.L_2521:
        /*04c0*/ 	.byte	0x03, 0x5f
        /*04c2*/ 	.short	0x0101


	//----- nvinfo : EIATTR_COOP_GROUP_MASK_REGIDS
	.align		4
        /*04c4*/ 	.byte	0x04, 0x29
        /*04c6*/ 	.short	(.L_2523 - .L_2522)


	//   ....[0]....
.L_2522:
        /*04c8*/ 	.word	0xffffffff


	//   ....[1]....
        /*04cc*/ 	.word	0xffffffff


	//   ....[2]....
        /*04d0*/ 	.word	0xffffffff


	//   ....[3]....
        /*04d4*/ 	.word	0xffffffff


	//   ....[4]....
        /*04d8*/ 	.word	0xffffffff


	//   ....[5]....
        /*04dc*/ 	.word	0xffffffff


	//   ....[6]....
        /*04e0*/ 	.word	0xffffffff


	//   ....[7]....
        /*04e4*/ 	.word	0xffffffff


	//   ....[8]....
        /*04e8*/ 	.word	0xffffffff


	//   ....[9]....
        /*04ec*/ 	.word	0xffffffff


	//   ....[10]....
        /*04f0*/ 	.word	0x05000070


	//   ....[11]....
        /*04f4*/ 	.word	0x05000070


	//   ....[12]....
        /*04f8*/ 	.word	0x05000070


	//   ....[13]....
        /*04fc*/ 	.word	0x05000070


	//   ....[14]....
        /*0500*/ 	.word	0x05000070


	//   ....[15]....
        /*0504*/ 	.word	0x05000070


	//   ....[16]....
        /*0508*/ 	.word	0x05000070


	//   ....[17]....
        /*050c*/ 	.word	0x05000070


	//   ....[18]....
        /*0510*/ 	.word	0x05000070


	//   ....[19]....
        /*0514*/ 	.word	0x05000070


	//----- nvinfo : EIATTR_COOP_GROUP_INSTR_OFFSETS
	.align		4
.L_2523:
        /*0518*/ 	.byte	0x04, 0x28
        /*051a*/ 	.short	(.L_2525 - .L_2524)


	//   ....[0]....
.L_2524:
        /*051c*/ 	.word	0x00003e00


	//   ....[1]....
        /*0520*/ 	.word	0x00003e20


	//   ....[2]....
        /*0524*/ 	.word	0x00003e40


	//   ....[3]....
        /*0528*/ 	.word	0x00003e60


	//   ....[4]....
        /*052c*/ 	.word	0x00003e80


	//   ....[5]....
        /*0530*/ 	.word	0x00003ea0


	//   ....[6]....
        /*0534*/ 	.word	0x00003ec0


	//   ....[7]....
        /*0538*/ 	.word	0x00003ee0


	//   ....[8]....
        /*053c*/ 	.word	0x00003ef0


	//   ....[9]....
        /*0540*/ 	.word	0x00003f10


	//   ....[10]....
        /*0544*/ 	.word	0x0000b760


	//   ....[11]....
        /*0548*/ 	.word	0x0000b7f0


	//   ....[12]....
        /*054c*/ 	.word	0x0000b850


	//   ....[13]....
        /*0550*/ 	.word	0x0000b8a0


	//   ....[14]....
        /*0554*/ 	.word	0x0000b900


	//   ....[15]....
        /*0558*/ 	.word	0x0000b950


	//   ....[16]....
        /*055c*/ 	.word	0x0000b9b0


	//   ....[17]....
        /*0560*/ 	.word	0x0000ba00


	//   ....[18]....
        /*0564*/ 	.word	0x0000ba60


	//   ....[19]....
        /*0568*/ 	.word	0x0000bab0


	//----- nvinfo : EIATTR_VRC_CTA_INIT_COUNT
	.align		4
.L_2525:
        /*056c*/ 	.byte	0x02, 0x4a
	.zero		1
	.zero		1


	//----- nvinfo : EIATTR_EXIT_INSTR_OFFSETS
	.align		4
        /*0570*/ 	.byte	0x04, 0x1c
        /*0572*/ 	.short	(.L_2527 - .L_2526)


	//   ....[0]....
.L_2526:
        /*0574*/ 	.word	0x0000b6a0


	//   ....[1]....
        /*0578*/ 	.word	0x0000b6f0


	//----- nvinfo : EIATTR_MAX_THREADS
	.align		4
.L_2527:
        /*057c*/ 	.byte	0x04, 0x05
        /*057e*/ 	.short	(.L_2529 - .L_2528)
.L_2528:
        /*0580*/ 	.word	0x00000080
        /*0584*/ 	.word	0x00000001
        /*0588*/ 	.word	0x00000001


	//----- nvinfo : EIATTR_CRS_STACK_SIZE
	.align		4
.L_2529:
        /*058c*/ 	.byte	0x04, 0x1e
        /*058e*/ 	.short	(.L_2531 - .L_2530)
.L_2530:
        /*0590*/ 	.word	0x00000000


	//----- nvinfo : EIATTR_CBANK_PARAM_SIZE
	.align		4
.L_2531:
        /*0594*/ 	.byte	0x03, 0x19
        /*0596*/ 	.short	0x0128


	//----- nvinfo : EIATTR_PARAM_CBANK
	.align		4
        /*0598*/ 	.byte	0x04, 0x0a
        /*059a*/ 	.short	(.L_2533 - .L_2532)
	.align		4
.L_2532:
        /*059c*/ 	.word	index@(.nv.constant0._ZN10layer_norm31ln_parallel_residual_bwd_kernelINS_13Kernel_traitsI6__halfffffjLj1024ELj1ELj4ELj1ELj16ENS_18Kernel_traits_baseILj1024ES2_ffffjLj128EEEEELb0ELb0ELb0EEEvNS_9BwdParamsE)
        /*05a0*/ 	.short	0x0380
        /*05a2*/ 	.short	0x0128


	//----- nvinfo : EIATTR_SW_WAR
	.align		4
.L_2533:
        /*05a4*/ 	.byte	0x04, 0x36
        /*05a6*/ 	.short	(.L_2535 - .L_2534)
.L_2534:
        /*05a8*/ 	.word	0x00000008
.L_2535:


//--------------------- .nv.info._ZN10layer_norm31ln_parallel_residual_bwd_kernelINS_13Kernel_traitsI6__halfffffjLj1024ELj1ELj4ELj1ELj16ENS_18Kernel_traits_baseILj1024ES2_ffffjLj128EEEEELb0ELb0ELb1EEEvNS_9BwdParamsE --------------------------
	.section	.nv.info._ZN10layer_norm31ln_parallel_residual_bwd_kernelINS_13Kernel_traitsI6__halfffffjLj1024ELj1ELj4ELj1ELj16ENS_18Kernel_traits_baseILj1024ES2_ffffjLj128EEEEELb0ELb0ELb1EEEvNS_9BwdParamsE,"",@"SHT_CUDA_INFO"
	.sectionflags	@""
	.align	4


	//----- nvinfo : EIATTR_CUDA_API_VERSION
	.align		4
        /*0000*/ 	.byte	0x04, 0x37
        /*0002*/ 	.short	(.L_2537 - .L_2536)
.L_2536:
        /*0004*/ 	.word	0x00000082


	//----- nvinfo : EIATTR_KPARAM_INFO
	.align		4
.L_2537:
        /*0008*/ 	.byte	0x04, 0x17
        /*000a*/ 	.short	(.L_2539 - .L_2538)
.L_2538:
        /*000c*/ 	.word	0x00000000
        /*0010*/ 	.short	0x0000
        /*0012*/ 	.short	0x0000
        /*0014*/ 	.byte	0x00, 0xf0, 0xa1, 0x04


	//----- nvinfo : EIATTR_SPARSE_MMA_MASK
	.align		4
.L_2539:
        /*0018*/ 	.byte	0x03, 0x50
        /*001a*/ 	.short	0x0000


	//----- nvinfo : EIATTR_MAXREG_COUNT
	.align		4
        /*001c*/ 	.byte	0x03, 0x1b
        /*001e*/ 	.short	0x00ff


	//----- nvinfo : EIATTR_NUM_BARRIERS
	.align		4
        /*0020*/ 	.byte	0x02, 0x4c
        /*0022*/ 	.byte	0x01
	.zero		1


	//----- nvinfo : EIATTR_ANNOTATIONS
	.align		4
        /*0024*/ 	.byte	0x04, 0x55
        /*0026*/ 	.short	(.L_2541 - .L_2540)


	//   ....[0]....
.L_2540:
        /* <DEDUP_REMOVED lines=88> */


	//----- nvinfo : EIATTR_MERCURY_ISA_VERSION
	.align		4
.L_2541:
        /*0590*/ 	.byte	0x03, 0x5f
        /*0592*/ 	.short	0x0101


	//----- nvinfo : EIATTR_COOP_GROUP_MASK_REGIDS
	.align		4
        /*0594*/ 	.byte	0x04, 0x29
        /*0596*/ 	.short	(.L_2543 - .L_2542)


	//   ....[0]....
.L_2542:
        /*0598*/ 	.word	0xffffffff


	//   ....[1]....
        /*059c*/ 	.word	0xffffffff


	//   ....[2]....
        /*05a0*/ 	.word	0xffffffff


	//   ....[3]....
        /*05a4*/ 	.word	0xffffffff


	//   ....[4]....
        /*05a8*/ 	.word	0xffffffff


	//   ....[5]....
        /*05ac*/ 	.word	0xffffffff


	//   ....[6]....
        /*05b0*/ 	.word	0xffffffff


	//   ....[7]....
        /*05b4*/ 	.word	0xffffffff


	//   ....[8]....
        /*05b8*/ 	.word	0xffffffff


	//   ....[9]....
        /*05bc*/ 	.word	0xffffffff


	//   ....[10]....
        /*05c0*/ 	.word	0x0500004f


	//   ....[11]....
        /*05c4*/ 	.word	0x0500004f


	//   ....[12]....
        /*05c8*/ 	.word	0x0500004f


	//   ....[13]....
        /*05cc*/ 	.word	0x0500004f


	//   ....[14]....
        /*05d0*/ 	.word	0x0500004f


	//   ....[15]....
        /*05d4*/ 	.word	0x0500004f


	//   ....[16]....
        /*05d8*/ 	.word	0x0500004f


	//   ....[17]....
        /*05dc*/ 	.word	0x0500004f


	//   ....[18]....
        /*05e0*/ 	.word	0x0500004f


	//   ....[19]....
        /*05e4*/ 	.word	0x0500004f


	//----- nvinfo : EIATTR_COOP_GROUP_INSTR_OFFSETS
	.align		4
.L_2543:
        /*05e8*/ 	.byte	0x04, 0x28
        /*05ea*/ 	.short	(.L_2545 - .L_2544)


	//   ....[0]....
.L_2544:
        /*05ec*/ 	.word	0x00003540


	//   ....[1]....
        /*05f0*/ 	.word	0x00003560


	//   ....[2]....
        /*05f4*/ 	.word	0x00003580


	//   ....[3]....
        /*05f8*/ 	.word	0x000035a0


	//   ....[4]....
        /*05fc*/ 	.word	0x000035c0


	//   ....[5]....
        /*0600*/ 	.word	0x000035e0


	//   ....[6]....
        /*0604*/ 	.word	0x00003600


	//   ....[7]....
        /*0608*/ 	.word	0x00003620


	//   ....[8]....
        /*060c*/ 	.word	0x00003630


	//   ....[9]....
        /*0610*/ 	.word	0x00003650


	//   ....[10]....
        /*0614*/ 	.word	0x0000a1a0


	//   ....[11]....
        /*0618*/ 	.word	0x0000a230


	//   ....[12]....
        /*061c*/ 	.word	0x0000a290


	//   ....[13]....
        /*0620*/ 	.word	0x0000a2e0


	//   ....[14]....
        /*0624*/ 	.word	0x0000a340


	//   ....[15]....
        /*0628*/ 	.word	0x0000a390


	//   ....[16]....
        /*062c*/ 	.word	0x0000a3f0


	//   ....[17]....
        /*0630*/ 	.word	0x0000a440


	//   ....[18]....
        /*0634*/ 	.word	0x0000a4a0


	//   ....[19]....
        /*0638*/ 	.word	0x0000a4f0


	//----- nvinfo : EIATTR_VRC_CTA_INIT_COUNT
	.align		4
.L_2545:
        /*063c*/ 	.byte	0x02, 0x4a
	.zero		1
	.zero		1


	//----- nvinfo : EIATTR_EXIT_INSTR_OFFSETS
	.align		4
        /*0640*/ 	.byte	0x04, 0x1c
        /*0642*/ 	.short	(.L_2547 - .L_2546)


	//   ....[0]....
.L_2546:
        /*0644*/ 	.word	0x0000a130


	//----- nvinfo : EIATTR_MAX_THREADS
	.align		4
.L_2547:
        /*0648*/ 	.byte	0x04, 0x05
        /*064a*/ 	.short	(.L_2549 - .L_2548)
.L_2548:
        /*064c*/ 	.word	0x00000080
        /*0650*/ 	.word	0x00000001
        /*0654*/ 	.word	0x00000001


	//----- nvinfo : EIATTR_CRS_STACK_SIZE
	.align		4
.L_2549:
        /*0658*/ 	.byte	0x04, 0x1e
        /*065a*/ 	.short	(.L_2551 - .L_2550)
.L_2550:
        /*065c*/ 	.word	0x00000000


	//----- nvinfo : EIATTR_CBANK_PARAM_SIZE
	.align		4
.L_2551:
        /*0660*/ 	.byte	0x03, 0x19
        /*0662*/ 	.short	0x0128


	//----- nvinfo : EIATTR_PARAM_CBANK
	.align		4
        /*0664*/ 	.byte	0x04, 0x0a
        /*0666*/ 	.short	(.L_2553 - .L_2552)
	.align		4
.L_2552:
        /*0668*/ 	.word	index@(.nv.constant0._ZN10layer_norm31ln_parallel_residual_bwd_kernelINS_13Kernel_traitsI6__halfffffjLj1024ELj1ELj4ELj1ELj16ENS_18Kernel_traits_baseILj1024ES2_ffffjLj128EEEEELb0ELb0ELb1EEEvNS_9BwdParamsE)
        /*066c*/ 	.short	0x0380
        /*066e*/ 	.short	0x0128


	//----- nvinfo : EIATTR_SW_WAR
	.align		4
.L_2553:
        /*0670*/ 	.byte	0x04, 0x36
        /*0672*/ 	.short	(.L_2555 - .L_2554)
.L_2554:
        /*0674*/ 	.word	0x00000008
.L_2555:


//--------------------- .nv.info._ZN10layer_norm31ln_parallel_residual_bwd_kernelINS_13Kernel_traitsI6__halfffffjLj1024ELj1ELj4ELj1ELj16ENS_18Kernel_traits_baseILj1024ES2_ffffjLj128EEEEELb0ELb1ELb0EEEvNS_9BwdParamsE --------------------------
	.section	.nv.info._ZN10layer_norm31ln_parallel_residual_bwd_kernelINS_13Kernel_traitsI6__halfffffjLj1024ELj1ELj4ELj1ELj16ENS_18Kernel_traits_baseILj1024ES2_ffffjLj128EEEEELb0ELb1ELb0EEEvNS_9BwdParamsE,"",@"SHT_CUDA_INFO"
	.sectionflags	@""
	.align	4


	//----- nvinfo : EIATTR_CUDA_API_VERSION
	.align		4
        /*0000*/ 	.byte	0x04, 0x37
        /*0002*/ 	.short	(.L_2557 - .L_2556)
.L_2556:
        /*0004*/ 	.word	0x00000082


	//----- nvinfo : EIATTR_KPARAM_INFO
	.align		4
.L_2557:
        /*0008*/ 	.byte	0x04, 0x17
        /*000a*/ 	.short	(.L_2559 - .L_2558)
.L_2558:
        /*000c*/ 	.word	0x00000000
        /*0010*/ 	.short	0x0000
        /*0012*/ 	.short	0x0000
        /*0014*/ 	.byte	0x00, 0xf0, 0xa1, 0x04


	//----- nvinfo : EIATTR_SPARSE_MMA_MASK
	.align		4
.L_2559:
        /*0018*/ 	.byte	0x03, 0x50
        /*001a*/ 	.short	0x0000


	//----- nvinfo : EIATTR_MAXREG_COUNT
	.align		4
        /*001c*/ 	.byte	0x03, 0x1b
        /*001e*/ 	.short	0x00ff


	//----- nvinfo : EIATTR_NUM_BARRIERS
	.align		4
        /*0020*/ 	.byte	0x02, 0x4c
        /*0022*/ 	.byte	0x01
	.zero		1


	//----- nvinfo : EIATTR_MERCURY_ISA_VERSION
	.align		4
        /*0024*/ 	.byte	0x03, 0x5f
        /*0026*/ 	.short	0x0101


	//----- nvinfo : EIATTR_COOP_GROUP_MASK_REGIDS
	.align		4
        /*0028*/ 	.byte	0x04, 0x29
        /*002a*/ 	.short	(.L_2561 - .L_2560)


	//   ....[0]....
.L_2560:
        /*002c*/ 	.word	0xffffffff


	//   ....[1]....
        /*0030*/ 	.word	0xffffffff


	//   ....[2]....
        /*0034*/ 	.word	0xffffffff


	//   ....[3]....
        /*0038*/ 	.word	0xffffffff


	//   ....[4]....
        /*003c*/ 	.word	0xffffffff


	//   ....[5]....
        /*0040*/ 	.word	0xffffffff


	//   ....[6]....
        /*0044*/ 	.word	0xffffffff


	//   ....[7]....
        /*0048*/ 	.word	0xffffffff


	//   ....[8]....
        /*004c*/ 	.word	0xffffffff


	//   ....[9]....
        /*0050*/ 	.word	0xffffffff


	//   ....[10]....
        /*0054*/ 	.word	0x050000bb


	//   ....[11]....
        /*0058*/ 	.word	0x050000bb


	//   ....[12]....
        /*005c*/ 	.word	0x050000bb


	//   ....[13]....
        /*0060*/ 	.word	0x050000bb


	//   ....[14]....
        /*0064*/ 	.word	0x050000bb


	//   ....[15]....
        /*0068*/ 	.word	0x050000bb


	//   ....[16]....
        /*006c*/ 	.word	0x050000bb


	//   ....[17]....
        /*0070*/ 	.word	0x050000bb


	//   ....[18]....
        /*0074*/ 	.word	0x050000bb


	//   ....[19]....
        /*0078*/ 	.word	0x050000bb


	//----- nvinfo : EIATTR_COOP_GROUP_INSTR_OFFSETS
	.align		4
.L_2561:
        /*007c*/ 	.byte	0x04, 0x28
        /*007e*/ 	.short	(.L_2563 - .L_2562)


	//   ....[0]....
.L_2562:
        /*0080*/ 	.word	0x000039a0


	//   ....[1]....
        /*0084*/ 	.word	0x000039b0


	//   ....[2]....
        /*0088*/ 	.word	0x000039e0


	//   ....[3]....
        /*008c*/ 	.word	0x000039f0


	//   ....[4]....
        /*0090*/ 	.word	0x00003a20


	//   ....[5]....
        /*0094*/ 	.word	0x00003a30


	//   ....[6]....
        /*0098*/ 	.word	0x00003a60


	//   ....[7]....
        /*009c*/ 	.word	0x00003a70


	//   ....[8]....
        /*00a0*/ 	.word	0x00003aa0


	//   ....[9]....
        /*00a4*/ 	.word	0x00003ab0


	//   ....[10]....
        /*00a8*/ 	.word	0x0000a3b0


	//   ....[11]....
        /*00ac*/ 	.word	0x0000a440


	//   ....[12]....
        /*00b0*/ 	.word	0x0000a4b0


	//   ....[13]....
        /*00b4*/ 	.word	0x0000a510


	//   ....[14]....
        /*00b8*/ 	.word	0x0000a580


	//   ....[15]....
        /*00bc*/ 	.word	0x0000a5e0


	//   ....[16]....
        /*00c0*/ 	.word	0x0000a650


	//   ....[17]....
        /*00c4*/ 	.word	0x0000a6b0


	//   ....[18]....
        /*00c8*/ 	.word	0x0000a720


	//   ....[19]....
        /*00cc*/ 	.word	0x0000a780


	//----- nvinfo : EIATTR_VRC_CTA_INIT_COUNT
	.align		4
.L_2563:
        /*00d0*/ 	.byte	0x02, 0x4a
	.zero		1
	.zero		1


	//----- nvinfo : EIATTR_EXIT_INSTR_OFFSETS
	.align		4
        /*00d4*/ 	.byte	0x04, 0x1c
        /*00d6*/ 	.short	(.L_2565 - .L_2564)


	//   ....[0]....
.L_2564:
        /*00d8*/ 	.word	0x0000a310


	//   ....[1]....
        /*00dc*/ 	.word	0x0000a340


	//----- nvinfo : EIATTR_MAX_THREADS
	.align		4
.L_2565:
        /*00e0*/ 	.byte	0x04, 0x05
        /*00e2*/ 	.short	(.L_2567 - .L_2566)
.L_2566:
        /*00e4*/ 	.word	0x00000080
        /*00e8*/ 	.word	0x00000001
        /*00ec*/ 	.word	0x00000001


	//----- nvinfo : EIATTR_CRS_STACK_SIZE
	.align		4
.L_2567:
        /*00f0*/ 	.byte	0x04, 0x1e
        /*00f2*/ 	.short	(.L_2569 - .L_2568)
.L_2568:
        /*00f4*/ 	.word	0x00000000


	//----- nvinfo : EIATTR_CBANK_PARAM_SIZE
	.align		4
.L_2569:
        /*00f8*/ 	.byte	0x03, 0x19
        /*00fa*/ 	.short	0x0128


	//----- nvinfo : EIATTR_PARAM_CBANK
	.align		4
        /*00fc*/ 	.byte	0x04, 0x0a
        /*00fe*/ 	.short	(.L_2571 - .L_2570)
	.align		4
.L_2570:
        /*0100*/ 	.word	index@(.nv.constant0._ZN10layer_norm31ln_parallel_residual_bwd_kernelINS_13Kernel_traitsI6__halfffffjLj1024ELj1ELj4ELj1ELj16ENS_18Kernel_traits_baseILj1024ES2_ffffjLj128EEEEELb0ELb1ELb0EEEvNS_9BwdParamsE)
        /*0104*/ 	.short	0x0380
        /*0106*/ 	.short	0x0128


	//----- nvinfo : EIATTR_SW_WAR
	.align		4
.L_2571:
        /*0108*/ 	.byte	0x04, 0x36
        /*010a*/ 	.short	(.L_2573 - .L_2572)
.L_2572:
        /*010c*/ 	.word	0x00000008
.L_2573:


//--------------------- .nv.info._ZN10layer_norm31ln_parallel_residual_bwd_kernelINS_13Kernel_traitsI6__halfffffjLj1024ELj1ELj4ELj1ELj16ENS_18Kernel_traits_baseILj1024ES2_ffffjLj128EEEEELb0ELb1ELb1EEEvNS_9BwdParamsE --------------------------
	.section	.nv.info._ZN10layer_norm31ln_parallel_residual_bwd_kernelINS_13Kernel_traitsI6__halfffffjLj1024ELj1ELj4ELj1ELj16ENS_18Kernel_traits_baseILj1024ES2_ffffjLj128EEEEELb0ELb1ELb1EEEvNS_9BwdParamsE,"",@"SHT_CUDA_INFO"
	.sectionflags	@""
	.align	4


	//----- nvinfo : EIATTR_CUDA_API_VERSION
	.align		4
        /*0000*/ 	.byte	0x04, 0x37
        /*0002*/ 	.short	(.L_2575 - .L_2574)
.L_2574:
        /*0004*/ 	.word	0x00000082


	//----- nvinfo : EIATTR_KPARAM_INFO
	.align		4
.L_2575:
        /*0008*/ 	.byte	0x04, 0x17
        /*000a*/ 	.short	(.L_2577 - .L_2576)
.L_2576:
        /*000c*/ 	.word	0x00000000
        /*0010*/ 	.short	0x0000
        /*0012*/ 	.short	0x0000
        /*0014*/ 	.byte	0x00, 0xf0, 0xa1, 0x04


	//----- nvinfo : EIATTR_SPARSE_MMA_MASK
	.align		4
.L_2577:
        /*0018*/ 	.byte	0x03, 0x50
        /*001a*/ 	.short	0x0000


	//----- nvinfo : EIATTR_MAXREG_COUNT
	.align		4
        /*001c*/ 	.byte	0x03, 0x1b
        /*001e*/ 	.short	0x00ff


	//----- nvinfo : EIATTR_NUM_BARRIERS
	.align		4
        /*0020*/ 	.byte	0x02, 0x4c
        /*0022*/ 	.byte	0x01
	.zero		1


	//----- nvinfo : EIATTR_ANNOTATIONS
	.align		4
        /*0024*/ 	.byte	0x04, 0x55
        /*0026*/ 	.short	(.L_2579 - .L_2578)


	//   ....[0]....
.L_2578:
        /* <DEDUP_REMOVED lines=26> */


	//----- nvinfo : EIATTR_MERCURY_ISA_VERSION
	.align		4
.L_2579:
        /*01b8*/ 	.byte	0x03, 0x5f
        /*01ba*/ 	.short	0x0101


	//----- nvinfo : EIATTR_COOP_GROUP_MASK_REGIDS
	.align		4
        /*01bc*/ 	.byte	0x04, 0x29
        /*01be*/ 	.short	(.L_2581 - .L_2580)


	//   ....[0]....
.L_2580:
        /*01c0*/ 	.word	0xffffffff


	//   ....[1]....
        /*01c4*/ 	.word	0xffffffff


	//   ....[2]....
        /*01c8*/ 	.word	0xffffffff


	//   ....[3]....
        /*01cc*/ 	.word	0xffffffff


	//   ....[4]....
        /*01d0*/ 	.word	0xffffffff


	//   ....[5]....
        /*01d4*/ 	.word	0xffffffff


	//   ....[6]....
        /*01d8*/ 	.word	0xffffffff


	//   ....[7]....
        /*01dc*/ 	.word	0xffffffff


	//   ....[8]....
        /*01e0*/ 	.word	0xffffffff


	//   ....[9]....
        /*01e4*/ 	.word	0xffffffff


	//   ....[10]....
        /*01e8*/ 	.word	0x0500002d


	//   ....[11]....
        /*01ec*/ 	.word	0x0500002d


	//   ....[12]....
        /*01f0*/ 	.word	0x0500002d


	//   ....[13]....
        /*01f4*/ 	.word	0x0500002d


	//   ....[14]....
        /*01f8*/ 	.word	0x0500002d


	//   ....[15]....
        /*01fc*/ 	.word	0x0500002d


	//   ....[16]....
        /*0200*/ 	.word	0x0500002d


	//   ....[17]....
        /*0204*/ 	.word	0x0500002d


	//   ....[18]....
        /*0208*/ 	.word	0x0500002d


	//   ....[19]....
        /*020c*/ 	.word	0x0500002d


	//----- nvinfo : EIATTR_COOP_GROUP_INSTR_OFFSETS
	.align		4
.L_2581:
        /*0210*/ 	.byte	0x04, 0x28
        /*0212*/ 	.short	(.L_2583 - .L_2582)


	//   ....[0]....
.L_2582:
        /*0214*/ 	.word	0x000030d0


	//   ....[1]....
        /*0218*/ 	.word	0x000030e0


	//   ....[2]....
        /*021c*/ 	.word	0x00003160


	//   ....[3]....
        /*0220*/ 	.word	0x00003170


	//   ....[4]....
        /*0224*/ 	.word	0x000031f0


	//   ....[5]....
        /*0228*/ 	.word	0x00003200


	//   ....[6]....
        /*022c*/ 	.word	0x00003230


	//   ....[7]....
        /*0230*/ 	.word	0x00003240


	//   ....[8]....
        /*0234*/ 	.word	0x00003270


	//   ....[9]....
        /*0238*/ 	.word	0x00003280


	//   ....[10]....
        /*023c*/ 	.word	0x00008fa0


	//   ....[11]....
        /*0240*/ 	.word	0x00009060


	//   ....[12]....
        /*0244*/ 	.word	0x00009150


	//   ....[13]....
        /*0248*/ 	.word	0x000091c0


	//   ....[14]....
        /*024c*/ 	.word	0x00009230


	//   ....[15]....
        /*0250*/ 	.word	0x000092a0


	//   ....[16]....
        /*0254*/ 	.word	0x00009310


	//   ....[17]....
        /*0258*/ 	.word	0x00009380


	//   ....[18]....
        /*025c*/ 	.word	0x000093f0


	//   ....[19]....
        /*0260*/ 	.word	0x00009450


	//----- nvinfo : EIATTR_VRC_CTA_INIT_COUNT
	.align		4
.L_2583:
        /*0264*/ 	.byte	0x02, 0x4a
	.zero		1
	.zero		1


	//----- nvinfo : EIATTR_EXIT_INSTR_OFFSETS
	.align		4
        /*0268*/ 	.byte	0x04, 0x1c
        /*026a*/ 	.short	(.L_2585 - .L_2584)


	//   ....[0]....
.L_2584:
        /*026c*/ 	.word	0x00008f30


	//----- nvinfo : EIATTR_MAX_THREADS
	.align		4
.L_2585:
        /*0270*/ 	.byte	0x04, 0x05
        /*0272*/ 	.short	(.L_2587 - .L_2586)
.L_2586:
        /*0274*/ 	.word	0x00000080
        /*0278*/ 	.word	0x00000001
        /*027c*/ 	.word	0x00000001


	//----- nvinfo : EIATTR_CRS_STACK_SIZE
	.align		4
.L_2587:
        /*0280*/ 	.byte	0x04, 0x1e
        /*0282*/ 	.short	(.L_2589 - .L_2588)
.L_2588:
        /*0284*/ 	.word	0x00000000


	//----- nvinfo : EIATTR_CBANK_PARAM_SIZE
	.align		4
.L_2589:
        /*0288*/ 	.byte	0x03, 0x19
        /*028a*/ 	.short	0x0128


	//----- nvinfo : EIATTR_PARAM_CBANK
	.align		4
        /*028c*/ 	.byte	0x04, 0x0a
        /*028e*/ 	.short	(.L_2591 - .L_2590)
	.align		4
.L_2590:
        /*0290*/ 	.word	index@(.nv.constant0._ZN10layer_norm31ln_parallel_residual_bwd_kernelINS_13Kernel_traitsI6__halfffffjLj1024ELj1ELj4ELj1ELj16ENS_18Kernel_traits_baseILj1024ES2_ffffjLj128EEEEELb0ELb1ELb1EEEvNS_9BwdParamsE)
        /*0294*/ 	.short	0x0380
        /*0296*/ 	.short	0x0128


	//----- nvinfo : EIATTR_SW_WAR
	.align		4
.L_2591:
        /*0298*/ 	.byte	0x04, 0x36
        /*029a*/ 	.short	(.L_2593 - .L_2592)
.L_2592:
        /*029c*/ 	.word	0x00000008
.L_2593:


//--------------------- .nv.info._ZN10layer_norm31ln_parallel_residual_bwd_kernelINS_13Kernel_traitsI6__halfffffjLj1024ELj1ELj4ELj1ELj16ENS_18Kernel_traits_baseILj1024ES2_ffffjLj128EEEEELb1ELb0ELb0EEEvNS_9BwdParamsE --------------------------
	.section	.nv.info._ZN10layer_norm31ln_parallel_residual_bwd_kernelINS_13Kernel_traitsI6__halfffffjLj1024ELj1ELj4ELj1ELj16ENS_18Kernel_traits_baseILj1024ES2_ffffjLj128EEEEELb1ELb0ELb0EEEvNS_9BwdParamsE,"",@"SHT_CUDA_INFO"
	.sectionflags	@""
	.align	4


	//----- nvinfo : EIATTR_CUDA_API_VERSION
	.align		4
        /*0000*/ 	.byte	0x04, 0x37
        /*0002*/ 	.short	(.L_2595 - .L_2594)
.L_2594:
        /*0004*/ 	.word	0x00000082


	//----- nvinfo : EIATTR_KPARAM_INFO
	.align		4
.L_2595:
        /*0008*/ 	.byte	0x04, 0x17
        /*000a*/ 	.short	(.L_2597 - .L_2596)
.L_2596:
        /*000c*/ 	.word	0x00000000
        /*0010*/ 	.short	0x0000
        /*0012*/ 	.short	0x0000
        /*0014*/ 	.byte	0x00, 0xf0, 0xa1, 0x04


	//----- nvinfo : EIATTR_SPARSE_MMA_MASK
	.align		4
.L_2597:
        /*0018*/ 	.byte	0x03, 0x50
        /*001a*/ 	.short	0x0000


	//----- nvinfo : EIATTR_MAXREG_COUNT
	.align		4
        /*001c*/ 	.byte	0x03, 0x1b
        /*001e*/ 	.short	0x00ff


	//----- nvinfo : EIATTR_NUM_BARRIERS
	.align		4
        /*0020*/ 	.byte	0x02, 0x4c
        /*0022*/ 	.byte	0x01
	.zero		1


	//----- nvinfo : EIATTR_ANNOTATIONS
	.align		4
        /*0024*/ 	.byte	0x04, 0x55
        /*0026*/ 	.short	(.L_2599 - .L_2598)


	//   ....[0]....
.L_2598:
        /* <DEDUP_REMOVED lines=109> */


	//----- nvinfo : EIATTR_MERCURY_ISA_VERSION
	.align		4
.L_2599:
        /*06e0*/ 	.byte	0x03, 0x5f
        /*06e2*/ 	.short	0x0101


	//----- nvinfo : EIATTR_COOP_GROUP_MASK_REGIDS
	.align		4
        /*06e4*/ 	.byte	0x04, 0x29
        /*06e6*/ 	.short	(.L_2601 - .L_2600)


	//   ....[0]....
.L_2600:
        /*06e8*/ 	.word	0xffffffff


	//   ....[1]....
        /*06ec*/ 	.word	0xffffffff


	//   ....[2]....
        /*06f0*/ 	.word	0xffffffff


	//   ....[3]....
        /*06f4*/ 	.word	0xffffffff


	//   ....[4]....
        /*06f8*/ 	.word	0xffffffff


	//   ....[5]....
        /*06fc*/ 	.word	0xffffffff


	//   ....[6]....
        /*0700*/ 	.word	0xffffffff


	//   ....[7]....
        /*0704*/ 	.word	0xffffffff


	//   ....[8]....
        /*0708*/ 	.word	0xffffffff


	//   ....[9]....
        /*070c*/ 	.word	0xffffffff


	//   ....[10]....
        /*0710*/ 	.word	0x05000060


	//   ....[11]....
        /*0714*/ 	.word	0x05000060


	//   ....[12]....
        /*0718*/ 	.word	0x05000060


	//   ....[13]....
        /*071c*/ 	.word	0x05000060


	//   ....[14]....
        /*0720*/ 	.word	0x05000060


	//   ....[15]....
        /*0724*/ 	.word	0x05000060


	//   ....[16]....
        /*0728*/ 	.word	0x05000060


	//   ....[17]....
        /*072c*/ 	.word	0x05000060


	//   ....[18]....
        /*0730*/ 	.word	0x05000060


	//   ....[19]....
        /*0734*/ 	.word	0x05000060


	//----- nvinfo : EIATTR_COOP_GROUP_INSTR_OFFSETS
	.align		4
.L_2601:
        /*0738*/ 	.byte	0x04, 0x28
        /*073a*/ 	.short	(.L_2603 - .L_2602)


	//   ....[0]....
.L_2602:
        /*073c*/ 	.word	0x00004450


	//   ....[1]....
        /*0740*/ 	.word	0x00004470


	//   ....[2]....
        /*0744*/ 	.word	0x00004490


	//   ....[3]....
        /*0748*/ 	.word	0x000044b0


	//   ....[4]....
        /*074c*/ 	.word	0x000044d0


	//   ....[5]....
        /*0750*/ 	.word	0x000044f0


	//   ....[6]....
        /*0754*/ 	.word	0x00004510


	//   ....[7]....
        /*0758*/ 	.word	0x00004530


	//   ....[8]....
        /*075c*/ 	.word	0x00004540


	//   ....[9]....
        /*0760*/ 	.word	0x00004560


	//   ....[10]....
        /*0764*/ 	.word	0x0000ee10


	//   ....[11]....
        /*0768*/ 	.word	0x0000eeb0


	//   ....[12]....
        /*076c*/ 	.word	0x0000ef30


	//   ....[13]....
        /*0770*/ 	.word	0x0000efa0


	//   ....[14]....
        /*0774*/ 	.word	0x0000f020


	//   ....[15]....
        /*0778*/ 	.word	0x0000f090


	//   ....[16]....
        /*077c*/ 	.word	0x0000f110


	//   ....[17]....
        /*0780*/ 	.word	0x0000f180


	//   ....[18]....
        /*0784*/ 	.word	0x0000f200


	//   ....[19]....
        /*0788*/ 	.word	0x0000f250


	//----- nvinfo : EIATTR_VRC_CTA_INIT_COUNT
	.align		4
.L_2603:
        /*078c*/ 	.byte	0x02, 0x4a
	.zero		1
	.zero		1


	//----- nvinfo : EIATTR_EXIT_INSTR_OFFSETS
	.align		4
        /*0790*/ 	.byte	0x04, 0x1c
        /*0792*/ 	.short	(.L_2605 - .L_2604)


	//   ....[0]....
.L_2604:
        /*0794*/ 	.word	0x0000ed50


	//   ....[1]....
        /*0798*/ 	.word	0x0000eda0


	//----- nvinfo : EIATTR_MAX_THREADS
	.align		4
.L_2605:
        /*079c*/ 	.byte	0x04, 0x05
        /*079e*/ 	.short	(.L_2607 - .L_2606)
.L_2606:
        /*07a0*/ 	.word	0x00000080
        /*07a4*/ 	.word	0x00000001
        /*07a8*/ 	.word	0x00000001


	//----- nvinfo : EIATTR_CRS_STACK_SIZE
	.align		4
.L_2607:
        /*07ac*/ 	.byte	0x04, 0x1e
        /*07ae*/ 	.short	(.L_2609 - .L_2608)
.L_2608:
        /*07b0*/ 	.word	0x00000000


	//----- nvinfo : EIATTR_CBANK_PARAM_SIZE
	.align		4
.L_2609:
        /*07b4*/ 	.byte	0x03, 0x19
        /*07b6*/ 	.short	0x0128


	//----- nvinfo : EIATTR_PARAM_CBANK
	.align		4
        /*07b8*/ 	.byte	0x04, 0x0a
        /*07ba*/ 	.short	(.L_2611 - .L_2610)
	.align		4
.L_2610:
        /*07bc*/ 	.word	index@(.nv.constant0._ZN10layer_norm31ln_parallel_residual_bwd_kernelINS_13Kernel_traitsI6__halfffffjLj1024ELj1ELj4ELj1ELj16ENS_18Kernel_traits_baseILj1024ES2_ffffjLj128EEEEELb1ELb0ELb0EEEvNS_9BwdParamsE)
        /*07c0*/ 	.short	0x0380
        /*07c2*/ 	.short	0x0128


	//----- nvinfo : EIATTR_SW_WAR
	.align		4
.L_2611:
        /*07c4*/ 	.byte	0x04, 0x36
        /*07c6*/ 	.short	(.L_2613 - .L_2612)
.L_2612:
        /*07c8*/ 	.word	0x00000008
.L_2613:


//--------------------- .nv.info._ZN10layer_norm31ln_parallel_residual_bwd_kernelINS_13Kernel_traitsI6__halfffffjLj1024ELj1ELj4ELj1ELj16ENS_18Kernel_traits_baseILj1024ES2_ffffjLj128EEEEELb1ELb0ELb1EEEvNS_9BwdParamsE --------------------------
	.section	.nv.info._ZN10layer_norm31ln_parallel_residual_bwd_kernelINS_13Kernel_traitsI6__halfffffjLj1024ELj1ELj4ELj1ELj16ENS_18Kernel_traits_baseILj1024ES2_ffffjLj128EEEEELb1ELb0ELb1EEEvNS_9BwdParamsE,"",@"SHT_CUDA_INFO"
	.sectionflags	@""
	.align	4


	//----- nvinfo : EIATTR_CUDA_API_VERSION
	.align		4
        /*0000*/ 	.byte	0x04, 0x37
        /*0002*/ 	.short	(.L_2615 - .L_2614)
.L_2614:
        /*0004*/ 	.word	0x00000082


	//----- nvinfo : EIATTR_KPARAM_INFO
	.align		4
.L_2615:
        /*0008*/ 	.byte	0x04, 0x17
        /*000a*/ 	.short	(.L_2617 - .L_2616)
.L_2616:
        /*000c*/ 	.word	0x00000000
        /*0010*/ 	.short	0x0000
        /*0012*/ 	.short	0x0000
        /*0014*/ 	.byte	0x00, 0xf0, 0xa1, 0x04


	//----- nvinfo : EIATTR_SPARSE_MMA_MASK
	.align		4
.L_2617:
        /*0018*/ 	.byte	0x03, 0x50
        /*001a*/ 	.short	0x0000


	//----- nvinfo : EIATTR_MAXREG_COUNT
	.align		4
        /*001c*/ 	.byte	0x03, 0x1b
        /*001e*/ 	.short	0x00ff


	//----- nvinfo : EIATTR_NUM_BARRIERS
	.align		4
        /*0020*/ 	.byte	0x02, 0x4c
        /*0022*/ 	.byte	0x01
	.zero		1


	//----- nvinfo : EIATTR_ANNOTATIONS
	.align		4
        /*0024*/ 	.byte	0x04, 0x55
        /*0026*/ 	.short	(.L_2619 - .L_2618)


	//   ....[0]....
.L_2618:
        /* <DEDUP_REMOVED lines=104> */


	//----- nvinfo : EIATTR_MERCURY_ISA_VERSION
	.align		4
.L_2619:
        /*0698*/ 	.byte	0x03, 0x5f
        /*069a*/ 	.short	0x0101


	//----- nvinfo : EIATTR_COOP_GROUP_MASK_REGIDS
	.align		4
        /*069c*/ 	.byte	0x04, 0x29
        /*069e*/ 	.short	(.L_2621 - .L_2620)


	//   ....[0]....
.L_2620:
        /*06a0*/ 	.word	0xffffffff


	//   ....[1]....
        /*06a4*/ 	.word	0xffffffff


	//   ....[2]....
        /*06a8*/ 	.word	0xffffffff


	//   ....[3]....
        /*06ac*/ 	.word	0xffffffff


	//   ....[4]....
        /*06b0*/ 	.word	0xffffffff


	//   ....[5]....
        /*06b4*/ 	.word	0xffffffff


	//   ....[6]....
        /*06b8*/ 	.word	0xffffffff


	//   ....[7]....
        /*06bc*/ 	.word	0xffffffff


	//   ....[8]....
        /*06c0*/ 	.word	0xffffffff


	//   ....[9]....
        /*06c4*/ 	.word	0xffffffff


	//   ....[10]....
        /*06c8*/ 	.word	0x05000053


	//   ....[11]....
        /*06cc*/ 	.word	0x05000053


	//   ....[12]....
        /*06d0*/ 	.word	0x05000053


	//   ....[13]....
        /*06d4*/ 	.word	0x05000053


	//   ....[14]....
        /*06d8*/ 	.word	0x05000053


	//   ....[15]....
        /*06dc*/ 	.word	0x05000053


	//   ....[16]....
        /*06e0*/ 	.word	0x05000053


	//   ....[17]....
        /*06e4*/ 	.word	0x05000053


	//   ....[18]....
        /*06e8*/ 	.word	0x05000053


	//   ....[19]....
        /*06ec*/ 	.word	0x05000053


	//----- nvinfo : EIATTR_COOP_GROUP_INSTR_OFFSETS
	.align		4
.L_2621:
        /*06f0*/ 	.byte	0x04, 0x28
        /*06f2*/ 	.short	(.L_2623 - .L_2622)


	//   ....[0]....
.L_2622:
        /*06f4*/ 	.word	0x00003930


	//   ....[1]....
        /*06f8*/ 	.word	0x00003950


	//   ....[2]....
        /*06fc*/ 	.word	0x00003970


	//   ....[3]....
        /*0700*/ 	.word	0x00003990


	//   ....[4]....
        /*0704*/ 	.word	0x000039b0


	//   ....[5]....
        /*0708*/ 	.word	0x000039d0


	//   ....[6]....
        /*070c*/ 	.word	0x000039f0


	//   ....[7]....
        /*0710*/ 	.word	0x00003a10


	//   ....[8]....
        /*0714*/ 	.word	0x00003a20


	//   ....[9]....
        /*0718*/ 	.word	0x00003a40


	//   ....[10]....
        /*071c*/ 	.word	0x0000d670


	//   ....[11]....
        /*0720*/ 	.word	0x0000d700


	//   ....[12]....
        /*0724*/ 	.word	0x0000d760


	//   ....[13]....
        /*0728*/ 	.word	0x0000d7b0


	//   ....[14]....
        /*072c*/ 	.word	0x0000d810


	//   ....[15]....
        /*0730*/ 	.word	0x0000d860


	//   ....[16]....
        /*0734*/ 	.word	0x0000d8c0


	//   ....[17]....
        /*0738*/ 	.word	0x0000d910


	//   ....[18]....
        /*073c*/ 	.word	0x0000d970


	//   ....[19]....
        /*0740*/ 	.word	0x0000d9c0


	//----- nvinfo : EIATTR_VRC_CTA_INIT_COUNT
	.align		4
.L_2623:
        /*0744*/ 	.byte	0x02, 0x4a
	.zero		1
	.zero		1


	//----- nvinfo : EIATTR_EXIT_INSTR_OFFSETS
	.align		4
        /*0748*/ 	.byte	0x04, 0x1c
        /*074a*/ 	.short	(.L_2625 - .L_2624)


	//   ....[0]....
.L_2624:
        /*074c*/ 	.word	0x0000d600


	//----- nvinfo : EIATTR_MAX_THREADS
	.align		4
.L_2625:
        /*0750*/ 	.byte	0x04, 0x05
        /*0752*/ 	.short	(.L_2627 - .L_2626)
.L_2626:
        /*0754*/ 	.word	0x00000080
        /*0758*/ 	.word	0x00000001
        /*075c*/ 	.word	0x00000001


	//----- nvinfo : EIATTR_CRS_STACK_SIZE
	.align		4
.L_2627:
        /*0760*/ 	.byte	0x04, 0x1e
        /*0762*/ 	.short	(.L_2629 - .L_2628)
.L_2628:
        /*0764*/ 	.word	0x00000000


	//----- nvinfo : EIATTR_CBANK_PARAM_SIZE
	.align		4
.L_2629:
        /*0768*/ 	.byte	0x03, 0x19
        /*076a*/ 	.short	0x0128


	//----- nvinfo : EIATTR_PARAM_CBANK
	.align		4
        /*076c*/ 	.byte	0x04, 0x0a
        /*076e*/ 	.short	(.L_2631 - .L_2630)
	.align		4
.L_2630:
        /*0770*/ 	.word	index@(.nv.constant0._ZN10layer_norm31ln_parallel_residual_bwd_kernelINS_13Kernel_traitsI6__halfffffjLj1024ELj1ELj4ELj1ELj16ENS_18Kernel_traits_baseILj1024ES2_ffffjLj128EEEEELb1ELb0ELb1EEEvNS_9BwdParamsE)
        /*0774*/ 	.short	0x0380
        /*0776*/ 	.short	0x0128


	//----- nvinfo : EIATTR_SW_WAR
	.align		4
.L_2631:
        /*0778*/ 	.byte	0x04, 0x36
        /*077a*/ 	.short	(.L_2633 - .L_2632)
.L_2632:
        /*077c*/ 	.word	0x00000008
.L_2633:


//--------------------- .nv.info._ZN10layer_norm22ln_bwd_finalize_kernelINS_22Kernel_traits_finalizeILj1024E6__halfffffjLb0ELj1024ELj4ENS_18Kernel_traits_baseILj1024ES2_ffffjLj1024EEEEELb0ELb0EEEvNS_9BwdParamsE --------------------------
	.section	.nv.info._ZN10layer_norm22ln_bwd_finalize_kernelINS_22Kernel_traits_finalizeILj1024E6__halfffffjLb0ELj1024ELj4ENS_18Kernel_traits_baseILj1024ES2_ffffjLj1024EEEEELb0ELb0EEEvNS_9BwdParamsE,"",@"SHT_CUDA_INFO"
	.sectionflags	@""
	.align	4


	//----- nvinfo : EIATTR_CUDA_API_VERSION
	.align		4
        /*0000*/ 	.byte	0x04, 0x37
        /*0002*/ 	.short	(.L_2635 - .L_2634)
.L_2634:
        /*0004*/ 	.word	0x00000082


	//----- nvinfo : EIATTR_KPARAM_INFO
	.align		4
.L_2635:
        /*0008*/ 	.byte	0x04, 0x17
        /*000a*/ 	.short	(.L_2637 - .L_2636)
.L_2636:
        /*000c*/ 	.word	0x00000000
        /*0010*/ 	.short	0x0000
        /*0012*/ 	.short	0x0000
        /*0014*/ 	.byte	0x00, 0xf0, 0xa1, 0x04


	//----- nvinfo : EIATTR_SPARSE_MMA_MASK
	.align		4
.L_2637:
        /*0018*/ 	.byte	0x03, 0x50
        /*001a*/ 	.short	0x0000


	//----- nvinfo : EIATTR_MAXREG_COUNT
	.align		4
        /*001c*/ 	.byte	0x03, 0x1b
        /*001e*/ 	.short	0x0040


	//----- nvinfo : EIATTR_NUM_BARRIERS
	.align		4
        /*0020*/ 	.byte	0x02, 0x4c
        /*0022*/ 	.byte	0x01
	.zero		1


	//----- nvinfo : EIATTR_MERCURY_ISA_VERSION
	.align		4
        /*0024*/ 	.byte	0x03, 0x5f
        /*0026*/ 	.short	0x0101


	//----- nvinfo : EIATTR_COOP_GROUP_MASK_REGIDS
	.align		4
        /*0028*/ 	.byte	0x04, 0x29
        /*002a*/ 	.short	(.L_2639 - .L_2638)


	//   ....[0]....
.L_2638:
        /*002c*/ 	.word	0xffffffff


	//   ....[1]....
        /*0030*/ 	.word	0xffffffff


	//   ....[2]....
        /*0034*/ 	.word	0xffffffff


	//   ....[3]....
        /*0038*/ 	.word	0xffffffff


	//   ....[4]....
        /*003c*/ 	.word	0xffffffff


	//   ....[5]....
        /*0040*/ 	.word	0xffffffff


	//   ....[6]....
        /*0044*/ 	.word	0xffffffff


	//   ....[7]....
        /*0048*/ 	.word	0xffffffff


	//   ....[8]....
        /*004c*/ 	.word	0xffffffff


	//   ....[9]....
        /*0050*/ 	.word	0xffffffff


	//----- nvinfo : EIATTR_COOP_GROUP_INSTR_OFFSETS
	.align		4
.L_2639:
        /*0054*/ 	.byte	0x04, 0x28
        /*0056*/ 	.short	(.L_2641 - .L_2640)


	//   ....[0]....
.L_2640:
        /*0058*/ 	.word	0x00001540


	//   ....[1]....
        /*005c*/ 	.word	0x00001550


	//   ....[2]....
        /*0060*/ 	.word	0x00001580


	//   ....[3]....
        /*0064*/ 	.word	0x00001590


	//   ....[4]....
        /*0068*/ 	.word	0x000015c0


	//   ....[5]....
        /*006c*/ 	.word	0x000015d0


	//   ....[6]....
        /*0070*/ 	.word	0x00001610


	//   ....[7]....
        /*0074*/ 	.word	0x00001630


	//   ....[8]....
        /*0078*/ 	.word	0x00001680


	//   ....[9]....
        /*007c*/ 	.word	0x00001690


	//----- nvinfo : EIATTR_VRC_CTA_INIT_COUNT
	.align		4
.L_2641:
        /*0080*/ 	.byte	0x02, 0x4a
	.zero		1
	.zero		1


	//----- nvinfo : EIATTR_EXIT_INSTR_OFFSETS
	.align		4
        /*0084*/ 	.byte	0x04, 0x1c
        /*0086*/ 	.short	(.L_2643 - .L_2642)


	//   ....[0]....
.L_2642:
        /*0088*/ 	.word	0x00000060


	//   ....[1]....
        /*008c*/ 	.word	0x000016f0


	//   ....[2]....
        /*0090*/ 	.word	0x00001720


	//   ....[3]....
        /*0094*/ 	.word	0x000017e0


	//----- nvinfo : EIATTR_MAX_THREADS
	.align		4
.L_2643:
        /*0098*/ 	.byte	0x04, 0x05
        /*009a*/ 	.short	(.L_2645 - .L_2644)
.L_2644:
        /*009c*/ 	.word	0x00000400
        /*00a0*/ 	.word	0x00000001
        /*00a4*/ 	.word	0x00000001


	//----- nvinfo : EIATTR_CRS_STACK_SIZE
	.align		4
.L_2645:
        /*00a8*/ 	.byte	0x04, 0x1e
        /*00aa*/ 	.short	(.L_2647 - .L_2646)
.L_2646:
        /*00ac*/ 	.word	0x00000000


	//----- nvinfo : EIATTR_CBANK_PARAM_SIZE
	.align		4
.L_2647:
        /*00b0*/ 	.byte	0x03, 0x19
        /*00b2*/ 	.short	0x0128


	//----- nvinfo : EIATTR_PARAM_CBANK
	.align		4
        /*00b4*/ 	.byte	0x04, 0x0a
        /*00b6*/ 	.short	(.L_2649 - .L_2648)
	.align		4
.L_2648:
        /*00b8*/ 	.word	index@(.nv.constant0._ZN10layer_norm22ln_bwd_finalize_kernelINS_22Kernel_traits_finalizeILj1024E6__halfffffjLb0ELj1024ELj4ENS_18Kernel_traits_baseILj1024ES2_ffffjLj1024EEEEELb0ELb0EEEvNS_9BwdParamsE)
        /*00bc*/ 	.short	0x0380
        /*00be*/ 	.short	0x0128


	//----- nvinfo : EIATTR_SW_WAR
	.align		4
.L_2649:
        /*00c0*/ 	.byte	0x04, 0x36
        /*00c2*/ 	.short	(.L_2651 - .L_2650)
.L_2650:
        /*00c4*/ 	.word	0x00000008
.L_2651:


//--------------------- .nv.info._ZN10layer_norm40ln_parallel_residual_bwd_finalize_kernelINS_22Kernel_traits_finalizeILj1024E6__halfffffjLb0ELj1024ELj4ENS_18Kernel_traits_baseILj1024ES2_ffffjLj1024EEEEELb0EEEvNS_9BwdParamsE --------------------------
	.section	.nv.info._ZN10layer_norm40ln_parallel_residual_bwd_finalize_kernelINS_22Kernel_traits_finalizeILj1024E6__halfffffjLb0ELj1024ELj4ENS_18Kernel_traits_baseILj1024ES2_ffffjLj1024EEEEELb0EEEvNS_9BwdParamsE,"",@"SHT_CUDA_INFO"
	.sectionflags	@""
	.align	4


	//----- nvinfo : EIATTR_CUDA_API_VERSION
	.align		4
        /*0000*/ 	.byte	0x04, 0x37
        /*0002*/ 	.short	(.L_2653 - .L_2652)
.L_2652:
        /*0004*/ 	.word	0x00000082


	//----- nvinfo : EIATTR_KPARAM_INFO
	.align		4
.L_2653:
        /*0008*/ 	.byte	0x04, 0x17
        /*000a*/ 	.short	(.L_2655 - .L_2654)
.L_2654:
        /*000c*/ 	.word	0x00000000
        /*0010*/ 	.short	0x0000
        /*0012*/ 	.short	0x0000
        /*0014*/ 	.byte	0x00, 0xf0, 0xa1, 0x04


	//----- nvinfo : EIATTR_SPARSE_MMA_MASK
	.align		4
.L_2655:
        /*0018*/ 	.byte	0x03, 0x50
        /*001a*/ 	.short	0x0000


	//----- nvinfo : EIATTR_MAXREG_COUNT
	.align		4
        /*001c*/ 	.byte	0x03, 0x1b
        /*001e*/ 	.short	0x0040


	//----- nvinfo : EIATTR_NUM_BARRIERS
	.align		4
        /*0020*/ 	.byte	0x02, 0x4c
        /*0022*/ 	.byte	0x01
	.zero		1


	//----- nvinfo : EIATTR_MERCURY_ISA_VERSION
	.align		4
        /*0024*/ 	.byte	0x03, 0x5f
        /*0026*/ 	.short	0x0101


	//----- nvinfo : EIATTR_COOP_GROUP_MASK_REGIDS
	.align		4
        /*0028*/ 	.byte	0x04, 0x29
        /*002a*/ 	.short	(.L_2657 - .L_2656)


	//   ....[0]....
.L_2656:
        /*002c*/ 	.word	0xffffffff


	//   ....[1]....
        /*0030*/ 	.word	0xffffffff


	//   ....[2]....
        /*0034*/ 	.word	0xffffffff


	//   ....[3]....
        /*0038*/ 	.word	0xffffffff


	//   ....[4]....
        /*003c*/ 	.word	0xffffffff


	//   ....[5]....
        /*0040*/ 	.word	0xffffffff


	//   ....[6]....
        /*0044*/ 	.word	0xffffffff


	//   ....[7]....
        /*0048*/ 	.word	0xffffffff


	//   ....[8]....
        /*004c*/ 	.word	0xffffffff


	//   ....[9]....
        /*0050*/ 	.word	0xffffffff


	//   ....[10]....
        /*0054*/ 	.word	0xffffffff


	//   ....[11]....
        /*0058*/ 	.word	0xffffffff


	//   ....[12]....
        /*005c*/ 	.word	0xffffffff


	//   ....[13]....
        /*0060*/ 	.word	0xffffffff


	//   ....[14]....
        /*0064*/ 	.word	0xffffffff


	//   ....[15]....
        /*0068*/ 	.word	0xffffffff


	//   ....[16]....
        /*006c*/ 	.word	0xffffffff


	//   ....[17]....
        /*0070*/ 	.word	0xffffffff


	//   ....[18]....
        /*0074*/ 	.word	0xffffffff


	//   ....[19]....
        /*0078*/ 	.word	0xffffffff


	//----- nvinfo : EIATTR_COOP_GROUP_INSTR_OFFSETS
	.align		4
.L_2657:
        /*007c*/ 	.byte	0x04, 0x28
        /*007e*/ 	.short	(.L_2659 - .L_2658)


	//   ....[0]....
.L_2658:
        /*0080*/ 	.word	0x000013a0


	//   ....[1]....
        /*0084*/ 	.word	0x000013b0


	//   ....[2]....
        /*0088*/ 	.word	0x000013c0


	//   ....[3]....
        /*008c*/ 	.word	0x000013d0


	//   ....[4]....
        /*0090*/ 	.word	0x00001400


	//   ....[5]....
        /*0094*/ 	.word	0x00001430


	//   ....[6]....
        /*0098*/ 	.word	0x00001440


	//   ....[7]....
        /*009c*/ 	.word	0x00001450


	//   ....[8]....
        /*00a0*/ 	.word	0x00001470


	//   ....[9]....
        /*00a4*/ 	.word	0x000014b0


	//   ....[10]....
        /*00a8*/ 	.word	0x000014e0


	//   ....[11]....
        /*00ac*/ 	.word	0x000014f0


	//   ....[12]....
        /*00b0*/ 	.word	0x00001510


	//   ....[13]....
        /*00b4*/ 	.word	0x00001540


	//   ....[14]....
        /*00b8*/ 	.word	0x00001560


	//   ....[15]....
        /*00bc*/ 	.word	0x00001570


	//   ....[16]....
        /*00c0*/ 	.word	0x000015b0


	//   ....[17]....
        /*00c4*/ 	.word	0x000015e0


	//   ....[18]....
        /*00c8*/ 	.word	0x00001600


	//   ....[19]....
        /*00cc*/ 	.word	0x00001610


	//----- nvinfo : EIATTR_VRC_CTA_INIT_COUNT
	.align		4
.L_2659:
        /*00d0*/ 	.byte	0x02, 0x4a
	.zero		1
	.zero		1


	//----- nvinfo : EIATTR_EXIT_INSTR_OFFSETS
	.align		4
        /*00d4*/ 	.byte	0x04, 0x1c
        /*00d6*/ 	.short	(.L_2661 - .L_2660)


	//   ....[0]....
.L_2660:
        /*00d8*/ 	.word	0x00000060


	//   ....[1]....
        /*00dc*/ 	.word	0x000016c0


	//   ....[2]....
        /*00e0*/ 	.word	0x000016f0


	//   ....[3]....
        /*00e4*/ 	.word	0x00001850


	//----- nvinfo : EIATTR_MAX_THREADS
	.align		4
.L_2661:
        /*00e8*/ 	.byte	0x04, 0x05
        /*00ea*/ 	.short	(.L_2663 - .L_2662)
.L_2662:
        /*00ec*/ 	.word	0x00000400
        /*00f0*/ 	.word	0x00000001
        /*00f4*/ 	.word	0x00000001


	//----- nvinfo : EIATTR_CRS_STACK_SIZE
	.align		4
.L_2663:
        /*00f8*/ 	.byte	0x04, 0x1e
        /*00fa*/ 	.short	(.L_2665 - .L_2664)
.L_2664:
        /*00fc*/ 	.word	0x00000000


	//----- nvinfo : EIATTR_CBANK_PARAM_SIZE
	.align		4
.L_2665:
        /*0100*/ 	.byte	0x03, 0x19
        /*0102*/ 	.short	0x0128


	//----- nvinfo : EIATTR_PARAM_CBANK
	.align		4
        /*0104*/ 	.byte	0x04, 0x0a
        /*0106*/ 	.short	(.L_2667 - .L_2666)
	.align		4
.L_2666:
        /*0108*/ 	.word	index@(.nv.constant0._ZN10layer_norm40ln_parallel_residual_bwd_finalize_kernelINS_22Kernel_traits_finalizeILj1024E6__halfffffjLb0ELj1024ELj4ENS_18Kernel_traits_baseILj1024ES2_ffffjLj1024EEEEELb0EEEvNS_9BwdParamsE)
        /*010c*/ 	.short	0x0380
        /*010e*/ 	.short	0x0128


	//----- nvinfo : EIATTR_SW_WAR
	.align		4
.L_2667:
        /*0110*/ 	.byte	0x04, 0x36
        /*0112*/ 	.short	(.L_2669 - .L_2668)
.L_2668:
        /*0114*/ 	.word	0x00000008
.L_2669:


//--------------------- .nv.info._ZN10layer_norm31ln_parallel_residual_bwd_kernelINS_13Kernel_traitsI6__halfffffjLj1024ELj1ELj4ELj1ELj16ENS_18Kernel_traits_baseILj1024ES2_ffffjLj128EEEEELb1ELb1ELb0EEEvNS_9BwdParamsE --------------------------
	.section	.nv.info._ZN10layer_norm31ln_parallel_residual_bwd_kernelINS_13Kernel_traitsI6__halfffffjLj1024ELj1ELj4ELj1ELj16ENS_18Kernel_traits_baseILj1024ES2_ffffjLj128EEEEELb1ELb1ELb0EEEvNS_9BwdParamsE,"",@"SHT_CUDA_INFO"
	.sectionflags	@""
	.align	4


	//----- nvinfo : EIATTR_CUDA_API_VERSION
	.align		4
        /*0000*/ 	.byte	0x04, 0x37
        /*0002*/ 	.short	(.L_2671 - .L_2670)
.L_2670:
        /*0004*/ 	.word	0x00000082


	//----- nvinfo : EIATTR_KPARAM_INFO
	.align		4
.L_2671:
        /*0008*/ 	.byte	0x04, 0x17
        /*000a*/ 	.short	(.L_2673 - .L_2672)
.L_2672:
        /*000c*/ 	.word	0x00000000
        /*0010*/ 	.short	0x0000
        /*0012*/ 	.short	0x0000
        /*0014*/ 	.byte	0x00, 0xf0, 0xa1, 0x04


	//----- nvinfo : EIATTR_SPARSE_MMA_MASK
	.align		4
.L_2673:
        /*0018*/ 	.byte	0x03, 0x50
        /*001a*/ 	.short	0x0000


	//----- nvinfo : EIATTR_MAXREG_COUNT
	.align		4
        /*001c*/ 	.byte	0x03, 0x1b
        /*001e*/ 	.short	0x00ff


	//----- nvinfo : EIATTR_NUM_BARRIERS
	.align		4
        /*0020*/ 	.byte	0x02, 0x4c
        /*0022*/ 	.byte	0x01
	.zero		1


	//----- nvinfo : EIATTR_MERCURY_ISA_VERSION
	.align		4
        /*0024*/ 	.byte	0x03, 0x5f
        /*0026*/ 	.short	0x0101


	//----- nvinfo : EIATTR_COOP_GROUP_MASK_REGIDS
	.align		4
        /*0028*/ 	.byte	0x04, 0x29
        /*002a*/ 	.short	(.L_2675 - .L_2674)


	//   ....[0]....
.L_2674:
        /*002c*/ 	.word	0xffffffff


	//   ....[1]....
        /*0030*/ 	.word	0xffffffff


	//   ....[2]....
        /*0034*/ 	.word	0xffffffff


	//   ....[3]....
        /*0038*/ 	.word	0xffffffff


	//   ....[4]....
        /*003c*/ 	.word	0xffffffff


	//   ....[5]....
        /*0040*/ 	.word	0xffffffff


	//   ....[6]....
        /*0044*/ 	.word	0xffffffff


	//   ....[7]....
        /*0048*/ 	.word	0xffffffff


	//   ....[8]....
        /*004c*/ 	.word	0xffffffff


	//   ....[9]....
        /*0050*/ 	.word	0xffffffff


	//   ....[10]....
        /*0054*/ 	.word	0x050000cc


	//   ....[11]....
        /*0058*/ 	.word	0x050000cc


	//   ....[12]....
        /*005c*/ 	.word	0x050000cc


	//   ....[13]....
        /*0060*/ 	.word	0x050000cc


	//   ....[14]....
        /*0064*/ 	.word	0x050000cc


	//   ....[15]....
        /*0068*/ 	.word	0x050000cc


	//   ....[16]....
        /*006c*/ 	.word	0x050000cc


	//   ....[17]....
        /*0070*/ 	.word	0x050000cc


	//   ....[18]....
        /*0074*/ 	.word	0x050000cc


	//   ....[19]....
        /*0078*/ 	.word	0x050000cc


	//----- nvinfo : EIATTR_COOP_GROUP_INSTR_OFFSETS
	.align		4
.L_2675:
        /*007c*/ 	.byte	0x04, 0x28
        /*007e*/ 	.short	(.L_2677 - .L_2676)


	//   ....[0]....
.L_2676:
        /*0080*/ 	.word	0x00002850


	//   ....[1]....
        /*0084*/ 	.word	0x00002860


	//   ....[2]....
        /*0088*/ 	.word	0x00002890


	//   ....[3]....
        /*008c*/ 	.word	0x000028a0


	//   ....[4]....
        /*0090*/ 	.word	0x000028d0


	//   ....[5]....
        /*0094*/ 	.word	0x000028e0


	//   ....[6]....
        /*0098*/ 	.word	0x00002910


	//   ....[7]....
        /*009c*/ 	.word	0x00002920


	//   ....[8]....
        /*00a0*/ 	.word	0x00002950


	//   ....[9]....
        /*00a4*/ 	.word	0x00002960


	//   ....[10]....
        /*00a8*/ 	.word	0x0000c0d0


	//   ....[11]....
        /*00ac*/ 	.word	0x0000c160


	//   ....[12]....
        /*00b0*/ 	.word	0x0000c1d0


	//   ....[13]....
        /*00b4*/ 	.word	0x0000c230


	//   ....[14]....
        /*00b8*/ 	.word	0x0000c2a0


	//   ....[15]....
        /*00bc*/ 	.word	0x0000c300


	//   ....[16]....
        /*00c0*/ 	.word	0x0000c370


	//   ....[17]....
        /*00c4*/ 	.word	0x0000c3d0


	//   ....[18]....
        /*00c8*/ 	.word	0x0000c440


	//   ....[19]....
        /*00cc*/ 	.word	0x0000c4a0


	//----- nvinfo : EIATTR_VRC_CTA_INIT_COUNT
	.align		4
.L_2677:
        /*00d0*/ 	.byte	0x02, 0x4a
	.zero		1
	.zero		1


	//----- nvinfo : EIATTR_EXIT_INSTR_OFFSETS
	.align		4
        /*00d4*/ 	.byte	0x04, 0x1c
        /*00d6*/ 	.short	(.L_2679 - .L_2678)


	//   ....[0]....
.L_2678:
        /*00d8*/ 	.word	0x0000c030


	//   ....[1]....
        /*00dc*/ 	.word	0x0000c060


	//----- nvinfo : EIATTR_MAX_THREADS
	.align		4
.L_2679:
        /*00e0*/ 	.byte	0x04, 0x05
        /*00e2*/ 	.short	(.L_2681 - .L_2680)
.L_2680:
        /*00e4*/ 	.word	0x00000080
        /*00e8*/ 	.word	0x00000001
        /*00ec*/ 	.word	0x00000001


	//----- nvinfo : EIATTR_CRS_STACK_SIZE
	.align		4
.L_2681:
        /*00f0*/ 	.byte	0x04, 0x1e
        /*00f2*/ 	.short	(.L_2683 - .L_2682)
.L_2682:
        /*00f4*/ 	.word	0x00000000


	//----- nvinfo : EIATTR_CBANK_PARAM_SIZE
	.align		4
.L_2683:
        /*00f8*/ 	.byte	0x03, 0x19
        /*00fa*/ 	.short	0x0128


	//----- nvinfo : EIATTR_PARAM_CBANK
	.align		4
        /*00fc*/ 	.byte	0x04, 0x0a
        /*00fe*/ 	.short	(.L_2685 - .L_2684)
	.align		4
.L_2684:
        /*0100*/ 	.word	index@(.nv.constant0._ZN10layer_norm31ln_parallel_residual_bwd_kernelINS_13Kernel_traitsI6__halfffffjLj1024ELj1ELj4ELj1ELj16ENS_18Kernel_traits_baseILj1024ES2_ffffjLj128EEEEELb1ELb1ELb0EEEvNS_9BwdParamsE)
        /*0104*/ 	.short	0x0380
        /*0106*/ 	.short	0x0128


	//----- nvinfo : EIATTR_SW_WAR
	.align		4
.L_2685:
        /*0108*/ 	.byte	0x04, 0x36
        /*010a*/ 	.short	(.L_2687 - .L_2686)
.L_2686:
        /*010c*/ 	.word	0x00000008
.L_2687:


//--------------------- .nv.info._ZN10layer_norm22ln_bwd_finalize_kernelINS_22Kernel_traits_finalizeILj1024E6__halfffffjLb0ELj1024ELj4ENS_18Kernel_traits_baseILj1024ES2_ffffjLj1024EEEEELb0ELb1EEEvNS_9BwdParamsE --------------------------
	.section	.nv.info._ZN10layer_norm22ln_bwd_finalize_kernelINS_22Kernel_traits_finalizeILj1024E6__halfffffjLb0ELj1024ELj4ENS_18Kernel_traits_baseILj1024ES2_ffffjLj1024EEEEELb0ELb1EEEvNS_9BwdParamsE,"",@"SHT_CUDA_INFO"
	.sectionflags	@""
	.align	4


	//----- nvinfo : EIATTR_CUDA_API_VERSION
	.align		4
        /*0000*/ 	.byte	0x04, 0x37
        /*0002*/ 	.short	(.L_2689 - .L_2688)
.L_2688:
        /*0004*/ 	.word	0x00000082


	//----- nvinfo : EIATTR_KPARAM_INFO
	.align		4
.L_2689:
        /*0008*/ 	.byte	0x04, 0x17
        /*000a*/ 	.short	(.L_2691 - .L_2690)
.L_2690:
        /*000c*/ 	.word	0x00000000
        /*0010*/ 	.short	0x0000
        /*0012*/ 	.short	0x0000
        /*0014*/ 	.byte	0x00, 0xf0, 0xa1, 0x04


	//----- nvinfo : EIATTR_SPARSE_MMA_MASK
	.align		4
.L_2691:
        /*0018*/ 	.byte	0x03, 0x50
        /*001a*/ 	.short	0x0000


	//----- nvinfo : EIATTR_MAXREG_COUNT
	.align		4
        /*001c*/ 	.byte	0x03, 0x1b
        /*001e*/ 	.short	0x0040


	//----- nvinfo : EIATTR_NUM_BARRIERS
	.align		4
        /*0020*/ 	.byte	0x02, 0x4c
        /*0022*/ 	.byte	0x01
	.zero		1


	//----- nvinfo : EIATTR_MERCURY_ISA_VERSION
	.align		4
        /*0024*/ 	.byte	0x03, 0x5f
        /*0026*/ 	.short	0x0101


	//----- nvinfo : EIATTR_COOP_GROUP_MASK_REGIDS
	.align		4
        /*0028*/ 	.byte	0x04, 0x29
        /*002a*/ 	.short	(.L_2693 - .L_2692)


	//   ....[0]....
.L_2692:
        /*002c*/ 	.word	0xffffffff


	//   ....[1]....
        /*0030*/ 	.word	0xffffffff


	//   ....[2]....
        /*0034*/ 	.word	0xffffffff


	//   ....[3]....
        /*0038*/ 	.word	0xffffffff


	//   ....[4]....
        /*003c*/ 	.word	0xffffffff


	//   ....[5]....
        /*0040*/ 	.word	0xffffffff


	//   ....[6]....
        /*0044*/ 	.word	0xffffffff


	//   ....[7]....
        /*0048*/ 	.word	0xffffffff


	//   ....[8]....
        /*004c*/ 	.word	0xffffffff


	//   ....[9]....
        /*0050*/ 	.word	0xffffffff


	//----- nvinfo : EIATTR_COOP_GROUP_INSTR_OFFSETS
	.align		4
.L_2693:
        /*0054*/ 	.byte	0x04, 0x28
        /*0056*/ 	.short	(.L_2695 - .L_2694)


	//   ....[0]....
.L_2694:
        /*0058*/ 	.word	0x00001560


	//   ....[1]....
        /*005c*/ 	.word	0x00001570


	//   ....[2]....
        /*0060*/ 	.word	0x000015a0


	//   ....[3]....
        /*0064*/ 	.word	0x000015b0


	//   ....[4]....
        /*0068*/ 	.word	0x000015e0


	//   ....[5]....
        /*006c*/ 	.word	0x000015f0


	//   ....[6]....
        /*0070*/ 	.word	0x00001620


	//   ....[7]....
        /*0074*/ 	.word	0x00001640


	//   ....[8]....
        /*0078*/ 	.word	0x00001670


	//   ....[9]....
        /*007c*/ 	.word	0x00001680


	//----- nvinfo : EIATTR_VRC_CTA_INIT_COUNT
	.align		4
.L_2695:
        /*0080*/ 	.byte	0x02, 0x4a
	.zero		1
	.zero		1


	//----- nvinfo : EIATTR_EXIT_INSTR_OFFSETS
	.align		4
        /*0084*/ 	.byte	0x04, 0x1c
        /*0086*/ 	.short	(.L_2697 - .L_2696)


	//   ....[0]....
.L_2696:
        /*0088*/ 	.word	0x00000060


	//   ....[1]....
        /*008c*/ 	.word	0x000016e0


	//   ....[2]....
        /*0090*/ 	.word	0x000017d0


	//----- nvinfo : EIATTR_MAX_THREADS
	.align		4
.L_2697:
        /*0094*/ 	.byte	0x04, 0x05
        /*0096*/ 	.short	(.L_2699 - .L_2698)
.L_2698:
        /*0098*/ 	.word	0x00000400
        /*009c*/ 	.word	0x00000001
        /*00a0*/ 	.word	0x00000001


	//----- nvinfo : EIATTR_CRS_STACK_SIZE
	.align		4
.L_2699:
        /*00a4*/ 	.byte	0x04, 0x1e
        /*00a6*/ 	.short	(.L_2701 - .L_2700)
.L_2700:
        /*00a8*/ 	.word	0x00000000


	//----- nvinfo : EIATTR_CBANK_PARAM_SIZE
	.align		4
.L_2701:
        /*00ac*/ 	.byte	0x03, 0x19
        /*00ae*/ 	.short	0x0128


	//----- nvinfo : EIATTR_PARAM_CBANK
	.align		4
        /*00b0*/ 	.byte	0x04, 0x0a
        /*00b2*/ 	.short	(.L_2703 - .L_2702)
	.align		4
.L_2702:
        /*00b4*/ 	.word	index@(.nv.constant0._ZN10layer_norm22ln_bwd_finalize_kernelINS_22Kernel_traits_finalizeILj1024E6__halfffffjLb0ELj1024ELj4ENS_18Kernel_traits_baseILj1024ES2_ffffjLj1024EEEEELb0ELb1EEEvNS_9BwdParamsE)
        /*00b8*/ 	.short	0x0380
        /*00ba*/ 	.short	0x0128


	//----- nvinfo : EIATTR_SW_WAR
	.align		4
.L_2703:
        /*00bc*/ 	.byte	0x04, 0x36
        /*00be*/ 	.short	(.L_2705 - .L_2704)
.L_2704:
        /*00c0*/ 	.word	0x00000008
.L_2705:


//--------------------- .nv.info._ZN10layer_norm40ln_parallel_residual_bwd_finalize_kernelINS_22Kernel_traits_finalizeILj1024E6__halfffffjLb0ELj1024ELj4ENS_18Kernel_traits_baseILj1024ES2_ffffjLj1024EEEEELb1EEEvNS_9BwdParamsE --------------------------
	.section	.nv.info._ZN10layer_norm40ln_parallel_residual_bwd_finalize_kernelINS_22Kernel_traits_finalizeILj1024E6__halfffffjLb0ELj1024ELj4ENS_18Kernel_traits_baseILj1024ES2_ffffjLj1024EEEEELb1EEEvNS_9BwdParamsE,"",@"SHT_CUDA_INFO"
	.sectionflags	@""
	.align	4


	//----- nvinfo : EIATTR_CUDA_API_VERSION
	.align		4
        /*0000*/ 	.byte	0x04, 0x37
        /*0002*/ 	.short	(.L_2707 - .L_2706)
.L_2706:
        /*0004*/ 	.word	0x00000082


	//----- nvinfo : EIATTR_KPARAM_INFO
	.align		4
.L_2707:
        /*0008*/ 	.byte	0x04, 0x17
        /*000a*/ 	.short	(.L_2709 - .L_2708)
.L_2708:
        /*000c*/ 	.word	0x00000000
        /*0010*/ 	.short	0x0000
        /*0012*/ 	.short	0x0000
        /*0014*/ 	.byte	0x00, 0xf0, 0xa1, 0x04


	//----- nvinfo : EIATTR_SPARSE_MMA_MASK
	.align		4
.L_2709:
        /*0018*/ 	.byte	0x03, 0x50
        /*001a*/ 	.short	0x0000


	//----- nvinfo : EIATTR_MAXREG_COUNT
	.align		4
        /*001c*/ 	.byte	0x03, 0x1b
        /*001e*/ 	.short	0x0040


	//----- nvinfo : EIATTR_NUM_BARRIERS
	.align		4
        /*0020*/ 	.byte	0x02, 0x4c
        /*0022*/ 	.byte	0x01
	.zero		1


	//----- nvinfo : EIATTR_MERCURY_ISA_VERSION
	.align		4
        /*0024*/ 	.byte	0x03, 0x5f
        /*0026*/ 	.short	0x0101


	//----- nvinfo : EIATTR_COOP_GROUP_MASK_REGIDS
	.align		4
        /*0028*/ 	.byte	0x04, 0x29
        /*002a*/ 	.short	(.L_2711 - .L_2710)


	//   ....[0]....
.L_2710:
        /*002c*/ 	.word	0xffffffff


	//   ....[1]....
        /*0030*/ 	.word	0xffffffff


	//   ....[2]....
        /*0034*/ 	.word	0xffffffff


	//   ....[3]....
        /*0038*/ 	.word	0xffffffff


	//   ....[4]....
        /*003c*/ 	.word	0xffffffff


	//   ....[5]....
        /*0040*/ 	.word	0xffffffff


	//   ....[6]....
        /*0044*/ 	.word	0xffffffff


	//   ....[7]....
        /*0048*/ 	.word	0xffffffff


	//   ....[8]....
        /*004c*/ 	.word	0xffffffff


	//   ....[9]....
        /*0050*/ 	.word	0xffffffff


	//   ....[10]....
        /*0054*/ 	.word	0xffffffff


	//   ....[11]....
        /*0058*/ 	.word	0xffffffff


	//   ....[12]....
        /*005c*/ 	.word	0xffffffff


	//   ....[13]....
        /*0060*/ 	.word	0xffffffff


	//   ....[14]....
        /*0064*/ 	.word	0xffffffff


	//   ....[15]....
        /*0068*/ 	.word	0xffffffff


	//   ....[16]....
        /*006c*/ 	.word	0xffffffff


	//   ....[17]....
        /*0070*/ 	.word	0xffffffff


	//   ....[18]....
        /*0074*/ 	.word	0xffffffff


	//   ....[19]....
        /*0078*/ 	.word	0xffffffff


	//----- nvinfo : EIATTR_COOP_GROUP_INSTR_OFFSETS
	.align		4
.L_2711:
        /*007c*/ 	.byte	0x04, 0x28
        /*007e*/ 	.short	(.L_2713 - .L_2712)


	//   ....[0]....
.L_2712:
        /*0080*/ 	.word	0x000013e0


	//   ....[1]....
        /*0084*/ 	.word	0x000013f0


	//   ....[2]....
        /*0088*/ 	.word	0x00001400


	//   ....[3]....
        /*008c*/ 	.word	0x00001410


	//   ....[4]....
        /*0090*/ 	.word	0x00001450


	//   ....[5]....
        /*0094*/ 	.word	0x00001470


	//   ....[6]....
        /*0098*/ 	.word	0x00001480


	//   ....[7]....
        /*009c*/ 	.word	0x00001490


	//   ....[8]....
        /*00a0*/ 	.word	0x000014d0


	//   ....[9]....
        /*00a4*/ 	.word	0x000014f0


	//   ....[10]....
        /*00a8*/ 	.word	0x00001500


	//   ....[11]....
        /*00ac*/ 	.word	0x00001510


	//   ....[12]....
        /*00b0*/ 	.word	0x00001540


	//   ....[13]....
        /*00b4*/ 	.word	0x00001560


	//   ....[14]....
        /*00b8*/ 	.word	0x00001580


	//   ....[15]....
        /*00bc*/ 	.word	0x00001590


	//   ....[16]....
        /*00c0*/ 	.word	0x000015c0


	//   ....[17]....
        /*00c4*/ 	.word	0x000015e0


	//   ....[18]....
        /*00c8*/ 	.word	0x00001600


	//   ....[19]....
        /*00cc*/ 	.word	0x00001610


	//----- nvinfo : EIATTR_VRC_CTA_INIT_COUNT
	.align		4
.L_2713:
        /*00d0*/ 	.byte	0x02, 0x4a
	.zero		1
	.zero		1


	//----- nvinfo : EIATTR_EXIT_INSTR_OFFSETS
	.align		4
        /*00d4*/ 	.byte	0x04, 0x1c
        /*00d6*/ 	.short	(.L_2715 - .L_2714)


	//   ....[0]....
.L_2714:
        /*00d8*/ 	.word	0x00000060


	//   ....[1]....
        /*00dc*/ 	.word	0x000016b0


	//   ....[2]....
        /*00e0*/ 	.word	0x00001840


	//----- nvinfo : EIATTR_MAX_THREADS
	.align		4
.L_2715:
        /*00e4*/ 	.byte	0x04, 0x05
        /*00e6*/ 	.short	(.L_2717 - .L_2716)
.L_2716:
        /*00e8*/ 	.word	0x00000400
        /*00ec*/ 	.word	0x00000001
        /*00f0*/ 	.word	0x00000001


	//----- nvinfo : EIATTR_CRS_STACK_SIZE
	.align		4
.L_2717:
        /*00f4*/ 	.byte	0x04, 0x1e
        /*00f6*/ 	.short	(.L_2719 - .L_2718)
.L_2718:
        /*00f8*/ 	.word	0x00000000


	//----- nvinfo : EIATTR_CBANK_PARAM_SIZE
	.align		4
.L_2719:
        /*00fc*/ 	.byte	0x03, 0x19
        /*00fe*/ 	.short	0x0128


	//----- nvinfo : EIATTR_PARAM_CBANK
	.align		4
        /*0100*/ 	.byte	0x04, 0x0a
        /*0102*/ 	.short	(.L_2721 - .L_2720)
	.align		4
.L_2720:
        /*0104*/ 	.word	index@(.nv.constant0._ZN10layer_norm40ln_parallel_residual_bwd_finalize_kernelINS_22Kernel_traits_finalizeILj1024E6__halfffffjLb0ELj1024ELj4ENS_18Kernel_traits_baseILj1024ES2_ffffjLj1024EEEEELb1EEEvNS_9BwdParamsE)
        /*0108*/ 	.short	0x0380
        /*010a*/ 	.short	0x0128


	//----- nvinfo : EIATTR_SW_WAR
	.align		4
.L_2721:
        /*010c*/ 	.byte	0x04, 0x36
        /*010e*/ 	.short	(.L_2723 - .L_2722)
.L_2722:
        /*0110*/ 	.word	0x00000008
.L_2723:


//--------------------- .nv.info._ZN10layer_norm31ln_parallel_residual_bwd_kernelINS_13Kernel_traitsI6__halfffffjLj1024ELj1ELj4ELj1ELj16ENS_18Kernel_traits_baseILj1024ES2_ffffjLj128EEEEELb1ELb1ELb1EEEvNS_9BwdParamsE --------------------------
	.section	.nv.info._ZN10layer_norm31ln_parallel_residual_bwd_kernelINS_13Kernel_traitsI6__halfffffjLj1024ELj1ELj4ELj1ELj16ENS_18Kernel_traits_baseILj1024ES2_ffffjLj128EEEEELb1ELb1ELb1EEEvNS_9BwdParamsE,"",@"SHT_CUDA_INFO"
	.sectionflags	@""
	.align	4


	//----- nvinfo : EIATTR_CUDA_API_VERSION
	.align		4
        /*0000*/ 	.byte	0x04, 0x37
        /*0002*/ 	.short	(.L_2725 - .L_2724)
.L_2724:
        /*0004*/ 	.word	0x00000082


	//----- nvinfo : EIATTR_KPARAM_INFO
	.align		4
.L_2725:
        /*0008*/ 	.byte	0x04, 0x17
        /*000a*/ 	.short	(.L_2727 - .L_2726)
.L_2726:
        /*000c*/ 	.word	0x00000000
        /*0010*/ 	.short	0x0000
        /*0012*/ 	.short	0x0000
        /*0014*/ 	.byte	0x00, 0xf0, 0xa1, 0x04


	//----- nvinfo : EIATTR_SPARSE_MMA_MASK
	.align		4
.L_2727:
        /*0018*/ 	.byte	0x03, 0x50
        /*001a*/ 	.short	0x0000


	//----- nvinfo : EIATTR_MAXREG_COUNT
	.align		4
        /*001c*/ 	.byte	0x03, 0x1b
        /*001e*/ 	.short	0x00ff


	//----- nvinfo : EIATTR_NUM_BARRIERS
	.align		4
        /*0020*/ 	.byte	0x02, 0x4c
        /*0022*/ 	.byte	0x01
	.zero		1


	//----- nvinfo : EIATTR_MERCURY_ISA_VERSION
	.align		4
        /*0024*/ 	.byte	0x03, 0x5f
        /*0026*/ 	.short	0x0101


	//----- nvinfo : EIATTR_COOP_GROUP_MASK_REGIDS
	.align		4
        /*0028*/ 	.byte	0x04, 0x29
        /*002a*/ 	.short	(.L_2729 - .L_2728)


	//   ....[0]....
.L_2728:
        /*002c*/ 	.word	0xffffffff


	//   ....[1]....
        /*0030*/ 	.word	0xffffffff


	//   ....[2]....
        /*0034*/ 	.word	0xffffffff


	//   ....[3]....
        /*0038*/ 	.word	0xffffffff


	//   ....[4]....
        /*003c*/ 	.word	0xffffffff


	//   ....[5]....
        /*0040*/ 	.word	0xffffffff


	//   ....[6]....
        /*0044*/ 	.word	0xffffffff


	//   ....[7]....
        /*0048*/ 	.word	0xffffffff


	//   ....[8]....
        /*004c*/ 	.word	0xffffffff


	//   ....[9]....
        /*0050*/ 	.word	0xffffffff


	//   ....[10]....
        /*0054*/ 	.word	0x050000ef


	//   ....[11]....
        /*0058*/ 	.word	0x050000ef


	//   ....[12]....
        /*005c*/ 	.word	0x050000ef


	//   ....[13]....
        /*0060*/ 	.word	0x050000ef


	//   ....[14]....
        /*0064*/ 	.word	0x050000ef


	//   ....[15]....
        /*0068*/ 	.word	0x050000ef


	//   ....[16]....
        /*006c*/ 	.word	0x050000ef


	//   ....[17]....
        /*0070*/ 	.word	0x050000ef


	//   ....[18]....
        /*0074*/ 	.word	0x050000ef


	//   ....[19]....
        /*0078*/ 	.word	0x050000ef


	//----- nvinfo : EIATTR_COOP_GROUP_INSTR_OFFSETS
	.align		4
.L_2729:
        /*007c*/ 	.byte	0x04, 0x28
        /*007e*/ 	.short	(.L_2731 - .L_2730)


	//   ....[0]....
.L_2730:
        /*0080*/ 	.word	0x00001ee0


	//   ....[1]....
        /*0084*/ 	.word	0x00001ef0


	//   ....[2]....
        /*0088*/ 	.word	0x00001f20


	//   ....[3]....
        /*008c*/ 	.word	0x00001f30


	//   ....[4]....
        /*0090*/ 	.word	0x00001f60


	//   ....[5]....
        /*0094*/ 	.word	0x00001f70


	//   ....[6]....
        /*0098*/ 	.word	0x00001fa0


	//   ....[7]....
        /*009c*/ 	.word	0x00001fb0


	//   ....[8]....
        /*00a0*/ 	.word	0x00001fe0


	//   ....[9]....
        /*00a4*/ 	.word	0x00001ff0


	//   ....[10]....
        /*00a8*/ 	.word	0x0000ac90


	//   ....[11]....
        /*00ac*/ 	.word	0x0000ad20


	//   ....[12]....
        /*00b0*/ 	.word	0x0000ad90


	//   ....[13]....
        /*00b4*/ 	.word	0x0000adf0


	//   ....[14]....
        /*00b8*/ 	.word	0x0000ae60


	//   ....[15]....
        /*00bc*/ 	.word	0x0000aec0


	//   ....[16]....
        /*00c0*/ 	.word	0x0000af30


	//   ....[17]....
        /*00c4*/ 	.word	0x0000af90


	//   ....[18]....
        /*00c8*/ 	.word	0x0000b000


	//   ....[19]....
        /*00cc*/ 	.word	0x0000b060


	//----- nvinfo : EIATTR_VRC_CTA_INIT_COUNT
	.align		4
.L_2731:
        /*00d0*/ 	.byte	0x02, 0x4a
	.zero		1
	.zero		1


	//----- nvinfo : EIATTR_EXIT_INSTR_OFFSETS
	.align		4
        /*00d4*/ 	.byte	0x04, 0x1c
        /*00d6*/ 	.short	(.L_2733 - .L_2732)


	//   ....[0]....
.L_2732:
        /*00d8*/ 	.word	0x0000ac20


	//----- nvinfo : EIATTR_MAX_THREADS
	.align		4
.L_2733:
        /*00dc*/ 	.byte	0x04, 0x05
        /*00de*/ 	.short	(.L_2735 - .L_2734)
.L_2734:
        /*00e0*/ 	.word	0x00000080
        /*00e4*/ 	.word	0x00000001
        /*00e8*/ 	.word	0x00000001


	//----- nvinfo : EIATTR_CRS_STACK_SIZE
	.align		4
.L_2735:
        /*00ec*/ 	.byte	0x04, 0x1e
        /*00ee*/ 	.short	(.L_2737 - .L_2736)
.L_2736:
        /*00f0*/ 	.word	0x00000000


	//----- nvinfo : EIATTR_CBANK_PARAM_SIZE
	.align		4
.L_2737:
        /*00f4*/ 	.byte	0x03, 0x19
        /*00f6*/ 	.short	0x0128


	//----- nvinfo : EIATTR_PARAM_CBANK
	.align		4
        /*00f8*/ 	.byte	0x04, 0x0a
        /*00fa*/ 	.short	(.L_2739 - .L_2738)
	.align		4
.L_2738:
        /*00fc*/ 	.word	index@(.nv.constant0._ZN10layer_norm31ln_parallel_residual_bwd_kernelINS_13Kernel_traitsI6__halfffffjLj1024ELj1ELj4ELj1ELj16ENS_18Kernel_traits_baseILj1024ES2_ffffjLj128EEEEELb1ELb1ELb1EEEvNS_9BwdParamsE)
        /*0100*/ 	.short	0x0380
        /*0102*/ 	.short	0x0128


	//----- nvinfo : EIATTR_SW_WAR
	.align		4
.L_2739:
        /*0104*/ 	.byte	0x04, 0x36
        /*0106*/ 	.short	(.L_2741 - .L_2740)
.L_2740:
        /*0108*/ 	.word	0x00000008
.L_2741:


//--------------------- .nv.info._ZN10layer_norm31ln_parallel_residual_bwd_kernelINS_13Kernel_traitsIfffffjLj1024ELj1ELj4ELj1ELj16ENS_18Kernel_traits_baseILj1024EfffffjLj128EEEEELb0ELb0ELb0EEEvNS_9BwdParamsE --------------------------
	.section	.nv.info._ZN10layer_norm31ln_parallel_residual_bwd_kernelINS_13Kernel_traitsIfffffjLj1024ELj1ELj4ELj1ELj16ENS_18Kernel_traits_baseILj1024EfffffjLj128EEEEELb0ELb0ELb0EEEvNS_9BwdParamsE,"",@"SHT_CUDA_INFO"
	.sectionflags	@""
	.align	4


	//----- nvinfo : EIATTR_CUDA_API_VERSION
	.align		4
        /*0000*/ 	.byte	0x04, 0x37
        /*0002*/ 	.short	(.L_2743 - .L_2742)
.L_2742:
        /*0004*/ 	.word	0x00000082


	//----- nvinfo : EIATTR_KPARAM_INFO
	.align		4
.L_2743:
        /*0008*/ 	.byte	0x04, 0x17
        /*000a*/ 	.short	(.L_2745 - .L_2744)
.L_2744:
        /*000c*/ 	.word	0x00000000
        /*0010*/ 	.short	0x0000
        /*0012*/ 	.short	0x0000
        /*0014*/ 	.byte	0x00, 0xf0, 0xa1, 0x04


	//----- nvinfo : EIATTR_SPARSE_MMA_MASK
	.align		4
.L_2745:
        /*0018*/ 	.byte	0x03, 0x50
        /*001a*/ 	.short	0x0000


	//----- nvinfo : EIATTR_MAXREG_COUNT
	.align		4
        /*001c*/ 	.byte	0x03, 0x1b
        /*001e*/ 	.short	0x00ff


	//----- nvinfo : EIATTR_NUM_BARRIERS
	.align		4
        /*0020*/ 	.byte	0x02, 0x4c
        /*0022*/ 	.byte	0x01
	.zero		1


	//----- nvinfo : EIATTR_ANNOTATIONS
	.align		4
        /*0024*/ 	.byte	0x04, 0x55
        /*0026*/ 	.short	(.L_2747 - .L_2746)


	//   ....[0]....
.L_2746:
        /* <DEDUP_REMOVED lines=75> */


	//----- nvinfo : EIATTR_MERCURY_ISA_VERSION
	.align		4
.L_2747:
        /*04c0*/ 	.byte	0x03, 0x5f
        /*04c2*/ 	.short	0x0101


	//----- nvinfo : EIATTR_COOP_GROUP_MASK_REGIDS
	.align		4
        /*04c4*/ 	.byte	0x04, 0x29
        /*04c6*/ 	.short	(.L_2749 - .L_2748)


	//   ....[0]....
.L_2748:
        /*04c8*/ 	.word	0xffffffff


	//   ....[1]....
        /*04cc*/ 	.word	0xffffffff


	//   ....[2]....
        /*04d0*/ 	.word	0xffffffff


	//   ....[3]....
        /*04d4*/ 	.word	0xffffffff


	//   ....[4]....
        /*04d8*/ 	.word	0xffffffff


	//   ....[5]....
        /*04dc*/ 	.word	0xffffffff


	//   ....[6]....
        /*04e0*/ 	.word	0xffffffff


	//   ....[7]....
        /*04e4*/ 	.word	0xffffffff


	//   ....[8]....
        /*04e8*/ 	.word	0xffffffff


	//   ....[9]....
        /*04ec*/ 	.word	0xffffffff


	//   ....[10]....
        /*04f0*/ 	.word	0x05000070


	//   ....[11]....
        /*04f4*/ 	.word	0x05000070


	//   ....[12]....
        /*04f8*/ 	.word	0x05000070


	//   ....[13]....
        /*04fc*/ 	.word	0x05000070


	//   ....[14]....
        /*0500*/ 	.word	0x05000070


	//   ....[15]....
        /*0504*/ 	.word	0x05000070


	//   ....[16]....
        /*0508*/ 	.word	0x05000070


	//   ....[17]....
        /*050c*/ 	.word	0x05000070


	//   ....[18]....
        /*0510*/ 	.word	0x05000070


	//   ....[19]....
        /*0514*/ 	.word	0x05000070


	//----- nvinfo : EIATTR_COOP_GROUP_INSTR_OFFSETS
	.align		4
.L_2749:
        /*0518*/ 	.byte	0x04, 0x28
        /*051a*/ 	.short	(.L_2751 - .L_2750)


	//   ....[0]....
.L_2750:
        /*051c*/ 	.word	0x00003610


	//   ....[1]....
        /*0520*/ 	.word	0x00003630


	//   ....[2]....
        /*0524*/ 	.word	0x00003650


	//   ....[3]....
        /*0528*/ 	.word	0x00003670


	//   ....[4]....
        /*052c*/ 	.word	0x00003690


	//   ....[5]....
        /*0530*/ 	.word	0x000036b0


	//   ....[6]....
        /*0534*/ 	.word	0x000036d0


	//   ....[7]....
        /*0538*/ 	.word	0x000036f0


	//   ....[8]....
        /*053c*/ 	.word	0x00003700


	//   ....[9]....
        /*0540*/ 	.word	0x00003720


	//   ....[10]....
        /*0544*/ 	.word	0x0000af70


	//   ....[11]....
        /*0548*/ 	.word	0x0000b010


	//   ....[12]....
        /*054c*/ 	.word	0x0000b090


	//   ....[13]....
        /*0550*/ 	.word	0x0000b100


	//   ....[14]....
        /*0554*/ 	.word	0x0000b180


	//   ....[15]....
        /*0558*/ 	.word	0x0000b1f0


	//   ....[16]....
        /*055c*/ 	.word	0x0000b270


	//   ....[17]....
        /*0560*/ 	.word	0x0000b2e0


	//   ....[18]....
        /*0564*/ 	.word	0x0000b360


	//   ....[19]....
        /*0568*/ 	.word	0x0000b3b0


	//----- nvinfo : EIATTR_VRC_CTA_INIT_COUNT
	.align		4
.L_2751:
        /*056c*/ 	.byte	0x02, 0x4a
	.zero		1
	.zero		1


	//----- nvinfo : EIATTR_EXIT_INSTR_OFFSETS
	.align		4
        /*0570*/ 	.byte	0x04, 0x1c
        /*0572*/ 	.short	(.L_2753 - .L_2752)


	//   ....[0]....
.L_2752:
        /*0574*/ 	.word	0x0000aeb0


	//   ....[1]....
        /*0578*/ 	.word	0x0000af00


	//----- nvinfo : EIATTR_MAX_THREADS
	.align		4
.L_2753:
        /*057c*/ 	.byte	0x04, 0x05
        /*057e*/ 	.short	(.L_2755 - .L_2754)
.L_2754:
        /*0580*/ 	.word	0x00000080
        /*0584*/ 	.word	0x00000001
        /*0588*/ 	.word	0x00000001


	//----- nvinfo : EIATTR_CRS_STACK_SIZE
	.align		4
.L_2755:
        /*058c*/ 	.byte	0x04, 0x1e
        /*058e*/ 	.short	(.L_2757 - .L_2756)
.L_2756:
        /*0590*/ 	.word	0x00000000


	//----- nvinfo : EIATTR_CBANK_PARAM_SIZE
	.align		4
.L_2757:
        /*0594*/ 	.byte	0x03, 0x19
        /*0596*/ 	.short	0x0128


	//----- nvinfo : EIATTR_PARAM_CBANK
	.align		4
        /*0598*/ 	.byte	0x04, 0x0a
        /*059a*/ 	.short	(.L_2759 - .L_2758)
	.align		4
.L_2758:
        /*059c*/ 	.word	index@(.nv.constant0._ZN10layer_norm31ln_parallel_residual_bwd_kernelINS_13Kernel_traitsIfffffjLj1024ELj1ELj4ELj1ELj16ENS_18Kernel_traits_baseILj1024EfffffjLj128EEEEELb0ELb0ELb0EEEvNS_9BwdParamsE)
        /*05a0*/ 	.short	0x0380
        /*05a2*/ 	.short	0x0128


	//----- nvinfo : EIATTR_SW_WAR
	.align		4
.L_2759:
        /*05a4*/ 	.byte	0x04, 0x36
        /*05a6*/ 	.short	(.L_2761 - .L_2760)
.L_2760:
        /*05a8*/ 	.word	0x00000008
.L_2761:


//--------------------- .nv.info._ZN10layer_norm31ln_parallel_residual_bwd_kernelINS_13Kernel_traitsIfffffjLj1024ELj1ELj4ELj1ELj16ENS_18Kernel_traits_baseILj1024EfffffjLj128EEEEELb0ELb0ELb1EEEvNS_9BwdParamsE --------------------------
	.section	.nv.info._ZN10layer_norm31ln_parallel_residual_bwd_kernelINS_13Kernel_traitsIfffffjLj1024ELj1ELj4ELj1ELj16ENS_18Kernel_traits_baseILj1024EfffffjLj128EEEEELb0ELb0ELb1EEEvNS_9BwdParamsE,"",@"SHT_CUDA_INFO"
	.sectionflags	@""
	.align	4


	//----- nvinfo : EIATTR_CUDA_API_VERSION
	.align		4
        /*0000*/ 	.byte	0x04, 0x37
        /*0002*/ 	.short	(.L_2763 - .L_2762)
.L_2762:
        /*0004*/ 	.word	0x00000082


	//----- nvinfo : EIATTR_KPARAM_INFO
	.align		4
.L_2763:
        /*0008*/ 	.byte	0x04, 0x17
        /*000a*/ 	.short	(.L_2765 - .L_2764)
.L_2764:
        /*000c*/ 	.word	0x00000000
        /*0010*/ 	.short	0x0000
        /*0012*/ 	.short	0x0000
        /*0014*/ 	.byte	0x00, 0xf0, 0xa1, 0x04


	//----- nvinfo : EIATTR_SPARSE_MMA_MASK
	.align		4
.L_2765:
        /*0018*/ 	.byte	0x03, 0x50
        /*001a*/ 	.short	0x0000


	//----- nvinfo : EIATTR_MAXREG_COUNT
	.align		4
        /*001c*/ 	.byte	0x03, 0x1b
        /*001e*/ 	.short	0x00ff


	//----- nvinfo : EIATTR_NUM_BARRIERS
	.align		4
        /*0020*/ 	.byte	0x02, 0x4c
        /*0022*/ 	.byte	0x01
	.zero		1


	//----- nvinfo : EIATTR_ANNOTATIONS
	.align		4
        /*0024*/ 	.byte	0x04, 0x55
        /*0026*/ 	.short	(.L_2767 - .L_2766)


	//   ....[0]....
.L_2766:
        /* <DEDUP_REMOVED lines=150> */


	//----- nvinfo : EIATTR_MERCURY_ISA_VERSION
	.align		4
.L_2767:
        /*0970*/ 	.byte	0x03, 0x5f
        /*0972*/ 	.short	0x0101


	//----- nvinfo : EIATTR_COOP_GROUP_MASK_REGIDS
	.align		4
        /*0974*/ 	.byte	0x04, 0x29
        /*0976*/ 	.short	(.L_2769 - .L_2768)


	//   ....[0]....
.L_2768:
        /*0978*/ 	.word	0xffffffff


	//   ....[1]....
        /*097c*/ 	.word	0xffffffff


	//   ....[2]....
        /*0980*/ 	.word	0xffffffff


	//   ....[3]....
        /*0984*/ 	.word	0xffffffff


	//   ....[4]....
        /*0988*/ 	.word	0xffffffff


	//   ....[5]....
        /*098c*/ 	.word	0xffffffff


	//   ....[6]....
        /*0990*/ 	.word	0xffffffff


	//   ....[7]....
        /*0994*/ 	.word	0xffffffff


	//   ....[8]....
        /*0998*/ 	.word	0xffffffff


	//   ....[9]....
        /*099c*/ 	.word	0xffffffff


	//   ....[10]....
        /*09a0*/ 	.word	0x0500007f


	//   ....[11]....
        /*09a4*/ 	.word	0x0500007f


	//   ....[12]....
        /*09a8*/ 	.word	0x0500007f


	//   ....[13]....
        /*09ac*/ 	.word	0x0500007f


	//   ....[14]....
        /*09b0*/ 	.word	0x0500007f


	//   ....[15]....
        /*09b4*/ 	.word	0x0500007f


	//   ....[16]....
        /*09b8*/ 	.word	0x0500007f


	//   ....[17]....
        /*09bc*/ 	.word	0x0500007f


	//   ....[18]....
        /*09c0*/ 	.word	0x0500007f


	//   ....[19]....
        /*09c4*/ 	.word	0x0500007f


	//----- nvinfo : EIATTR_COOP_GROUP_INSTR_OFFSETS
	.align		4
.L_2769:
        /*09c8*/ 	.byte	0x04, 0x28
        /*09ca*/ 	.short	(.L_2771 - .L_2770)


	//   ....[0]....
.L_2770:
        /*09cc*/ 	.word	0x00003130


	//   ....[1]....
        /*09d0*/ 	.word	0x00003150


	//   ....[2]....
        /*09d4*/ 	.word	0x00003170


	//   ....[3]....
        /*09d8*/ 	.word	0x00003190


	//   ....[4]....
        /*09dc*/ 	.word	0x000031b0


	//   ....[5]....
        /*09e0*/ 	.word	0x000031d0


	//   ....[6]....
        /*09e4*/ 	.word	0x000031f0


	//   ....[7]....
        /*09e8*/ 	.word	0x00003210


	//   ....[8]....
        /*09ec*/ 	.word	0x00003220


	//   ....[9]....
        /*09f0*/ 	.word	0x00003240


	//   ....[10]....
        /*09f4*/ 	.word	0x00009db0


	//   ....[11]....
        /*09f8*/ 	.word	0x00009e40


	//   ....[12]....
        /*09fc*/ 	.word	0x00009ea0


	//   ....[13]....
        /*0a00*/ 	.word	0x00009ef0


	//   ....[14]....
        /*0a04*/ 	.word	0x00009f50


	//   ....[15]....
        /*0a08*/ 	.word	0x00009fa0


	//   ....[16]....
        /*0a0c*/ 	.word	0x0000a000


	//   ....[17]....
        /*0a10*/ 	.word	0x0000a050


	//   ....[18]....
        /*0a14*/ 	.word	0x0000a0b0


	//   ....[19]....
        /*0a18*/ 	.word	0x0000a100


	//----- nvinfo : EIATTR_VRC_CTA_INIT_COUNT
	.align		4
.L_2771:
        /*0a1c*/ 	.byte	0x02, 0x4a
	.zero		1
	.zero		1


	//----- nvinfo : EIATTR_EXIT_INSTR_OFFSETS
	.align		4
        /*0a20*/ 	.byte	0x04, 0x1c
        /*0a22*/ 	.short	(.L_2773 - .L_2772)


	//   ....[0]....
.L_2772:
        /*0a24*/ 	.word	0x00009d40


	//----- nvinfo : EIATTR_MAX_THREADS
	.align		4
.L_2773:
        /*0a28*/ 	.byte	0x04, 0x05
        /*0a2a*/ 	.short	(.L_2775 - .L_2774)
.L_2774:
        /*0a2c*/ 	.word	0x00000080
        /*0a30*/ 	.word	0x00000001
        /*0a34*/ 	.word	0x00000001


	//----- nvinfo : EIATTR_CRS_STACK_SIZE
	.align		4
.L_2775:
        /*0a38*/ 	.byte	0x04, 0x1e
        /*0a3a*/ 	.short	(.L_2777 - .L_2776)
.L_2776:
        /*0a3c*/ 	.word	0x00000000


	//----- nvinfo : EIATTR_CBANK_PARAM_SIZE
	.align		4
.L_2777:
        /*0a40*/ 	.byte	0x03, 0x19
        /*0a42*/ 	.short	0x0128


	//----- nvinfo : EIATTR_PARAM_CBANK
	.align		4
        /*0a44*/ 	.byte	0x04, 0x0a
        /*0a46*/ 	.short	(.L_2779 - .L_2778)
	.align		4
.L_2778:
        /*0a48*/ 	.word	index@(.nv.constant0._ZN10layer_norm31ln_parallel_residual_bwd_kernelINS_13Kernel_traitsIfffffjLj1024ELj1ELj4ELj1ELj16ENS_18Kernel_traits_baseILj1024EfffffjLj128EEEEELb0ELb0ELb1EEEvNS_9BwdParamsE)
        /*0a4c*/ 	.short	0x0380
        /*0a4e*/ 	.short	0x0128


	//----- nvinfo : EIATTR_SW_WAR
	.align		4
.L_2779:
        /*0a50*/ 	.byte	0x04, 0x36
        /*0a52*/ 	.short	(.L_2781 - .L_2780)
.L_2780:
        /*0a54*/ 	.word	0x00000008
.L_2781:


//--------------------- .nv.info._ZN10layer_norm31ln_parallel_residual_bwd_kernelINS_13Kernel_traitsIfffffjLj1024ELj1ELj4ELj1ELj16ENS_18Kernel_traits_baseILj1024EfffffjLj128EEEEELb0ELb1ELb0EEEvNS_9BwdParamsE --------------------------
	.section	.nv.info._ZN10layer_norm31ln_parallel_residual_bwd_kernelINS_13Kernel_traitsIfffffjLj1024ELj1ELj4ELj1ELj16ENS_18Kernel_traits_baseILj1024EfffffjLj128EEEEELb0ELb1ELb0EEEvNS_9BwdParamsE,"",@"SHT_CUDA_INFO"
	.sectionflags	@""
	.align	4


	//----- nvinfo : EIATTR_CUDA_API_VERSION
	.align		4
        /*0000*/ 	.byte	0x04, 0x37
        /*0002*/ 	.short	(.L_2783 - .L_2782)
.L_2782:
        /*0004*/ 	.word	0x00000082


	//----- nvinfo : EIATTR_KPARAM_INFO
	.align		4
.L_2783:
        /*0008*/ 	.byte	0x04, 0x17
        /*000a*/ 	.short	(.L_2785 - .L_2784)
.L_2784:
        /*000c*/ 	.word	0x00000000
        /*0010*/ 	.short	0x0000
        /*0012*/ 	.short	0x0000
        /*0014*/ 	.byte	0x00, 0xf0, 0xa1, 0x04


	//----- nvinfo : EIATTR_SPARSE_MMA_MASK
	.align		4
.L_2785:
        /*0018*/ 	.byte	0x03, 0x50
        /*001a*/ 	.short	0x0000


	//----- nvinfo : EIATTR_MAXREG_COUNT
	.align		4
        /*001c*/ 	.byte	0x03, 0x1b
        /*001e*/ 	.short	0x00ff


	//----- nvinfo : EIATTR_NUM_BARRIERS
	.align		4
        /*0020*/ 	.byte	0x02, 0x4c
        /*0022*/ 	.byte	0x01
	.zero		1


	//----- nvinfo : EIATTR_MERCURY_ISA_VERSION
	.align		4
        /*0024*/ 	.byte	0x03, 0x5f
        /*0026*/ 	.short	0x0101


	//----- nvinfo : EIATTR_COOP_GROUP_MASK_REGIDS
	.align		4
        /*0028*/ 	.byte	0x04, 0x29
        /*002a*/ 	.short	(.L_2787 - .L_2786)


	//   ....[0]....
.L_2786:
        /*002c*/ 	.word	0xffffffff


	//   ....[1]....
        /*0030*/ 	.word	0xffffffff


	//   ....[2]....
        /*0034*/ 	.word	0xffffffff


	//   ....[3]....
        /*0038*/ 	.word	0xffffffff


	//   ....[4]....
        /*003c*/ 	.word	0xffffffff


	//   ....[5]....
        /*0040*/ 	.word	0xffffffff


	//   ....[6]....
        /*0044*/ 	.word	0xffffffff


	//   ....[7]....
        /*0048*/ 	.word	0xffffffff


	//   ....[8]....
        /*004c*/ 	.word	0xffffffff


	//   ....[9]....
        /*0050*/ 	.word	0xffffffff


	//   ....[10]....
        /*0054*/ 	.word	0x050000d7


	//   ....[11]....
        /*0058*/ 	.word	0x050000d7


	//   ....[12]....
        /*005c*/ 	.word	0x050000d7


	//   ....[13]....
        /*0060*/ 	.word	0x050000d7


	//   ....[14]....
        /*0064*/ 	.word	0x050000d7


	//   ....[15]....
        /*0068*/ 	.word	0x050000d7


	//   ....[16]....
        /*006c*/ 	.word	0x050000d7


	//   ....[17]....
        /*0070*/ 	.word	0x050000d7


	//   ....[18]....
        /*0074*/ 	.word	0x050000d7


	//   ....[19]....
        /*0078*/ 	.word	0x050000d7


	//----- nvinfo : EIATTR_COOP_GROUP_INSTR_OFFSETS
	.align		4
.L_2787:
        /*007c*/ 	.byte	0x04, 0x28
        /*007e*/ 	.short	(.L_2789 - .L_2788)


	//   ....[0]....
.L_2788:
        /*0080*/ 	.word	0x000032c0


	//   ....[1]....
        /*0084*/ 	.word	0x000032d0


	//   ....[2]....
        /*0088*/ 	.word	0x00003300


	//   ....[3]....
        /*008c*/ 	.word	0x00003310


	//   ....[4]....
        /*0090*/ 	.word	0x00003340


	//   ....[5]....
        /*0094*/ 	.word	0x00003350


	//   ....[6]....
        /*0098*/ 	.word	0x00003380


	//   ....[7]....
        /*009c*/ 	.word	0x00003390


	//   ....[8]....
        /*00a0*/ 	.word	0x000033c0


	//   ....[9]....
        /*00a4*/ 	.word	0x000033d0


	//   ....[10]....
        /*00a8*/ 	.word	0x00009cd0


	//   ....[11]....
        /*00ac*/ 	.word	0x00009d60


	//   ....[12]....
        /*00b0*/ 	.word	0x00009dd0


	//   ....[13]....
        /*00b4*/ 	.word	0x00009e30


	//   ....[14]....
        /*00b8*/ 	.word	0x00009ea0


	//   ....[15]....
        /*00bc*/ 	.word	0x00009f00


	//   ....[16]....
        /*00c0*/ 	.word	0x00009f70


	//   ....[17]....
        /*00c4*/ 	.word	0x00009fd0


	//   ....[18]....
        /*00c8*/ 	.word	0x0000a040


	//   ....[19]....
        /*00cc*/ 	.word	0x0000a0a0


	//----- nvinfo : EIATTR_VRC_CTA_INIT_COUNT
	.align		4
.L_2789:
        /*00d0*/ 	.byte	0x02, 0x4a
	.zero		1
	.zero		1


	//----- nvinfo : EIATTR_EXIT_INSTR_OFFSETS
	.align		4
        /*00d4*/ 	.byte	0x04, 0x1c
        /*00d6*/ 	.short	(.L_2791 - .L_2790)


	//   ....[0]....
.L_2790:
        /*00d8*/ 	.word	0x00009c30


	//   ....[1]....
        /*00dc*/ 	.word	0x00009c60


	//----- nvinfo : EIATTR_MAX_THREADS
	.align		4
.L_2791:
        /*00e0*/ 	.byte	0x04, 0x05
        /*00e2*/ 	.short	(.L_2793 - .L_2792)
.L_2792:
        /*00e4*/ 	.word	0x00000080
        /*00e8*/ 	.word	0x00000001
        /*00ec*/ 	.word	0x00000001


	//----- nvinfo : EIATTR_CRS_STACK_SIZE
	.align		4
.L_2793:
        /*00f0*/ 	.byte	0x04, 0x1e
        /*00f2*/ 	.short	(.L_2795 - .L_2794)
.L_2794:
        /*00f4*/ 	.word	0x00000000


	//----- nvinfo : EIATTR_CBANK_PARAM_SIZE
	.align		4
.L_2795:
        /*00f8*/ 	.byte	0x03, 0x19
        /*00fa*/ 	.short	0x0128


	//----- nvinfo : EIATTR_PARAM_CBANK
	.align		4
        /*00fc*/ 	.byte	0x04, 0x0a
        /*00fe*/ 	.short	(.L_2797 - .L_2796)
	.align		4
.L_2796:
        /*0100*/ 	.word	index@(.nv.constant0._ZN10layer_norm31ln_parallel_residual_bwd_kernelINS_13Kernel_traitsIfffffjLj1024ELj1ELj4ELj1ELj16ENS_18Kernel_traits_baseILj1024EfffffjLj128EEEEELb0ELb1ELb0EEEvNS_9BwdParamsE)
        /*0104*/ 	.short	0x0380
        /*0106*/ 	.short	0x0128


	//----- nvinfo : EIATTR_SW_WAR
	.align		4
.L_2797:
        /*0108*/ 	.byte	0x04, 0x36
        /*010a*/ 	.short	(.L_2799 - .L_2798)
.L_2798:
        /*010c*/ 	.word	0x00000008
.L_2799:


//--------------------- .nv.info._ZN10layer_norm31ln_parallel_residual_bwd_kernelINS_13Kernel_traitsIfffffjLj1024ELj1ELj4ELj1ELj16ENS_18Kernel_traits_baseILj1024EfffffjLj128EEEEELb0ELb1ELb1EEEvNS_9BwdParamsE --------------------------
	.section	.nv.info._ZN10layer_norm31ln_parallel_residual_bwd_kernelINS_13Kernel_traitsIfffffjLj1024ELj1ELj4ELj1ELj16ENS_18Kernel_traits_baseILj1024EfffffjLj128EEEEELb0ELb1ELb1EEEvNS_9BwdParamsE,"",@"SHT_CUDA_INFO"
	.sectionflags	@""
	.align	4


	//----- nvinfo : EIATTR_CUDA_API_VERSION
	.align		4
        /*0000*/ 	.byte	0x04, 0x37
        /*0002*/ 	.short	(.L_2801 - .L_2800)
.L_2800:
        /*0004*/ 	.word	0x00000082


	//----- nvinfo : EIATTR_KPARAM_INFO
	.align		4
.L_2801:
        /*0008*/ 	.byte	0x04, 0x17
        /*000a*/ 	.short	(.L_2803 - .L_2802)
.L_2802:
        /*000c*/ 	.word	0x00000000
        /*0010*/ 	.short	0x0000
        /*0012*/ 	.short	0x0000
        /*0014*/ 	.byte	0x00, 0xf0, 0xa1, 0x04


	//----- nvinfo : EIATTR_SPARSE_MMA_MASK
	.align		4
.L_2803:
        /*0018*/ 	.byte	0x03, 0x50
        /*001a*/ 	.short	0x0000


	//----- nvinfo : EIATTR_MAXREG_COUNT
	.align		4
        /*001c*/ 	.byte	0x03, 0x1b
        /*001e*/ 	.short	0x00ff


	//----- nvinfo : EIATTR_NUM_BARRIERS
	.align		4
        /*0020*/ 	.byte	0x02, 0x4c
        /*0022*/ 	.byte	0x01
	.zero		1


	//----- nvinfo : EIATTR_ANNOTATIONS
	.align		4
        /*0024*/ 	.byte	0x04, 0x55
        /*0026*/ 	.short	(.L_2805 - .L_2804)


	//   ....[0]....
.L_2804:
        /* <DEDUP_REMOVED lines=66> */


	//----- nvinfo : EIATTR_MERCURY_ISA_VERSION
	.align		4
.L_2805:
        /*0438*/ 	.byte	0x03, 0x5f
        /*043a*/ 	.short	0x0101


	//----- nvinfo : EIATTR_COOP_GROUP_MASK_REGIDS
	.align		4
        /*043c*/ 	.byte	0x04, 0x29
        /*043e*/ 	.short	(.L_2807 - .L_2806)


	//   ....[0]....
.L_2806:
        /*0440*/ 	.word	0xffffffff


	//   ....[1]....
        /*0444*/ 	.word	0xffffffff


	//   ....[2]....
        /*0448*/ 	.word	0xffffffff


	//   ....[3]....
        /*044c*/ 	.word	0xffffffff


	//   ....[4]....
        /*0450*/ 	.word	0xffffffff


	//   ....[5]....
        /*0454*/ 	.word	0xffffffff


	//   ....[6]....
        /*0458*/ 	.word	0xffffffff


	//   ....[7]....
        /*045c*/ 	.word	0xffffffff


	//   ....[8]....
        /*0460*/ 	.word	0xffffffff


	//   ....[9]....
        /*0464*/ 	.word	0xffffffff


	//   ....[10]....
        /*0468*/ 	.word	0x05000033


	//   ....[11]....
        /*046c*/ 	.word	0x05000033


	//   ....[12]....
        /*0470*/ 	.word	0x05000033


	//   ....[13]....
        /*0474*/ 	.word	0x05000033


	//   ....[14]....
        /*0478*/ 	.word	0x05000033


	//   ....[15]....
        /*047c*/ 	.word	0x05000033


	//   ....[16]....
        /*0480*/ 	.word	0x05000033


	//   ....[17]....
        /*0484*/ 	.word	0x05000033


	//   ....[18]....
        /*0488*/ 	.word	0x05000033


	//   ....[19]....
        /*048c*/ 	.word	0x05000033


	//----- nvinfo : EIATTR_COOP_GROUP_INSTR_OFFSETS
	.align		4
.L_2807:
        /*0490*/ 	.byte	0x04, 0x28
        /*0492*/ 	.short	(.L_2809 - .L_2808)


	//   ....[0]....
.L_2808:
        /*0494*/ 	.word	0x00002bd0


	//   ....[1]....
        /*0498*/ 	.word	0x00002be0


	//   ....[2]....
        /*049c*/ 	.word	0x00002c60


	//   ....[3]....
        /*04a0*/ 	.word	0x00002c70


	//   ....[4]....
        /*04a4*/ 	.word	0x00002cf0


	//   ....[5]....
        /*04a8*/ 	.word	0x00002d00


	//   ....[6]....
        /*04ac*/ 	.word	0x00002d80


	//   ....[7]....
        /*04b0*/ 	.word	0x00002d90


	//   ....[8]....
        /*04b4*/ 	.word	0x00002e60


	//   ....[9]....
        /*04b8*/ 	.word	0x00002e70


	//   ....[10]....
        /*04bc*/ 	.word	0x00008bc0


	//   ....[11]....
        /*04c0*/ 	.word	0x00008c70


	//   ....[12]....
        /*04c4*/ 	.word	0x00008d60


	//   ....[13]....
        /*04c8*/ 	.word	0x00008e50


	//   ....[14]....
        /*04cc*/ 	.word	0x00008f40


	//   ....[15]....
        /*04d0*/ 	.word	0x00008fb0


	//   ....[16]....
        /*04d4*/ 	.word	0x00009020


	//   ....[17]....
        /*04d8*/ 	.word	0x00009090


	//   ....[18]....
        /*04dc*/ 	.word	0x00009100


	//   ....[19]....
        /*04e0*/ 	.word	0x00009160


	//----- nvinfo : EIATTR_VRC_CTA_INIT_COUNT
	.align		4
.L_2809:
        /*04e4*/ 	.byte	0x02, 0x4a
	.zero		1
	.zero		1


	//----- nvinfo : EIATTR_EXIT_INSTR_OFFSETS
	.align		4
        /*04e8*/ 	.byte	0x04, 0x1c
        /*04ea*/ 	.short	(.L_2811 - .L_2810)


	//   ....[0]....
.L_2810:
        /*04ec*/ 	.word	0x00008b50


	//----- nvinfo : EIATTR_MAX_THREADS
	.align		4
.L_2811:
        /*04f0*/ 	.byte	0x04, 0x05
        /*04f2*/ 	.short	(.L_2813 - .L_2812)
.L_2812:
        /*04f4*/ 	.word	0x00000080
        /*04f8*/ 	.word	0x00000001
        /*04fc*/ 	.word	0x00000001


	//----- nvinfo : EIATTR_CRS_STACK_SIZE
	.align		4
.L_2813:
        /*0500*/ 	.byte	0x04, 0x1e
        /*0502*/ 	.short	(.L_2815 - .L_2814)
.L_2814:
        /*0504*/ 	.word	0x00000000


	//----- nvinfo : EIATTR_CBANK_PARAM_SIZE
	.align		4
.L_2815:
        /*0508*/ 	.byte	0x03, 0x19
        /*050a*/ 	.short	0x0128


	//----- nvinfo : EIATTR_PARAM_CBANK
	.align		4
        /*050c*/ 	.byte	0x04, 0x0a
        /*050e*/ 	.short	(.L_2817 - .L_2816)
	.align		4
.L_2816:
        /*0510*/ 	.word	index@(.nv.constant0._ZN10layer_norm31ln_parallel_residual_bwd_kernelINS_13Kernel_traitsIfffffjLj1024ELj1ELj4ELj1ELj16ENS_18Kernel_traits_baseILj1024EfffffjLj128EEEEELb0ELb1ELb1EEEvNS_9BwdParamsE)
        /*0514*/ 	.short	0x0380
        /*0516*/ 	.short	0x0128


	//----- nvinfo : EIATTR_SW_WAR
	.align		4
.L_2817:
        /*0518*/ 	.byte	0x04, 0x36
        /*051a*/ 	.short	(.L_2819 - .L_2818)
.L_2818:
        /*051c*/ 	.word	0x00000008
.L_2819:


//--------------------- .nv.info._ZN10layer_norm31ln_parallel_residual_bwd_kernelINS_13Kernel_traitsIfffffjLj1024ELj1ELj4ELj1ELj16ENS_18Kernel_traits_baseILj1024EfffffjLj128EEEEELb1ELb0ELb0EEEvNS_9BwdParamsE --------------------------
	.section	.nv.info._ZN10layer_norm31ln_parallel_residual_bwd_kernelINS_13Kernel_traitsIfffffjLj1024ELj1ELj4ELj1ELj16ENS_18Kernel_traits_baseILj1024EfffffjLj128EEEEELb1ELb0ELb0EEEvNS_9BwdParamsE,"",@"SHT_CUDA_INFO"
	.sectionflags	@""
	.align	4


	//----- nvinfo : EIATTR_CUDA_API_VERSION
	.align		4
        /*0000*/ 	.byte	0x04, 0x37
        /*0002*/ 	.short	(.L_2821 - .L_2820)
.L_2820:
        /*0004*/ 	.word	0x00000082


	//----- nvinfo : EIATTR_KPARAM_INFO
	.align		4
.L_2821:
        /*0008*/ 	.byte	0x04, 0x17
        /*000a*/ 	.short	(.L_2823 - .L_2822)
.L_2822:
        /*000c*/ 	.word	0x00000000
        /*0010*/ 	.short	0x0000
        /*0012*/ 	.short	0x0000
        /*0014*/ 	.byte	0x00, 0xf0, 0xa1, 0x04


	//----- nvinfo : EIATTR_SPARSE_MMA_MASK
	.align		4
.L_2823:
        /*0018*/ 	.byte	0x03, 0x50
        /*001a*/ 	.short	0x0000


	//----- nvinfo : EIATTR_MAXREG_COUNT
	.align		4
        /*001c*/ 	.byte	0x03, 0x1b
        /*001e*/ 	.short	0x00ff


	//----- nvinfo : EIATTR_NUM_BARRIERS
	.align		4
        /*0020*/ 	.byte	0x02, 0x4c
        /*0022*/ 	.byte	0x01
	.zero		1


	//----- nvinfo : EIATTR_ANNOTATIONS
	.align		4
        /*0024*/ 	.byte	0x04, 0x55
        /*0026*/ 	.short	(.L_2825 - .L_2824)


	//   ....[0]....
.L_2824:
        /* <DEDUP_REMOVED lines=125> */


	//----- nvinfo : EIATTR_MERCURY_ISA_VERSION
	.align		4
.L_2825:
        /*07e0*/ 	.byte	0x03, 0x5f
        /*07e2*/ 	.short	0x0101


	//----- nvinfo : EIATTR_COOP_GROUP_MASK_REGIDS
	.align		4
        /*07e4*/ 	.byte	0x04, 0x29
        /*07e6*/ 	.short	(.L_2827 - .L_2826)


	//   ....[0]....
.L_2826:
        /*07e8*/ 	.word	0xffffffff


	//   ....[1]....
        /*07ec*/ 	.word	0xffffffff


	//   ....[2]....
        /*07f0*/ 	.word	0xffffffff


	//   ....[3]....
        /*07f4*/ 	.word	0xffffffff


	//   ....[4]....
        /*07f8*/ 	.word	0xffffffff


	//   ....[5]....
        /*07fc*/ 	.word	0xffffffff


	//   ....[6]....
        /*0800*/ 	.word	0xffffffff


	//   ....[7]....
        /*0804*/ 	.word	0xffffffff


	//   ....[8]....
        /*0808*/ 	.word	0xffffffff


	//   ....[9]....
        /*080c*/ 	.word	0xffffffff


	//   ....[10]....
        /*0810*/ 	.word	0x05000064


	//   ....[11]....
        /*0814*/ 	.word	0x05000064


	//   ....[12]....
        /*0818*/ 	.word	0x05000064


	//   ....[13]....
        /*081c*/ 	.word	0x05000064


	//   ....[14]....
        /*0820*/ 	.word	0x05000064


	//   ....[15]....
        /*0824*/ 	.word	0x05000064


	//   ....[16]....
        /*0828*/ 	.word	0x05000064


	//   ....[17]....
        /*082c*/ 	.word	0x05000064


	//   ....[18]....
        /*0830*/ 	.word	0x05000064


	//   ....[19]....
        /*0834*/ 	.word	0x05000064


	//----- nvinfo : EIATTR_COOP_GROUP_INSTR_OFFSETS
	.align		4
.L_2827:
        /*0838*/ 	.byte	0x04, 0x28
        /*083a*/ 	.short	(.L_2829 - .L_2828)


	//   ....[0]....
.L_2828:
        /*083c*/ 	.word	0x00003e50


	//   ....[1]....
        /*0840*/ 	.word	0x00003e70


	//   ....[2]....
        /*0844*/ 	.word	0x00003e90


	//   ....[3]....
        /*0848*/ 	.word	0x00003eb0


	//   ....[4]....
        /*084c*/ 	.word	0x00003ed0


	//   ....[5]....
        /*0850*/ 	.word	0x00003ef0


	//   ....[6]....
        /*0854*/ 	.word	0x00003f10


	//   ....[7]....
        /*0858*/ 	.word	0x00003f30


	//   ....[8]....
        /*085c*/ 	.word	0x00003f40


	//   ....[9]....
        /*0860*/ 	.word	0x00003f60


	//   ....[10]....
        /*0864*/ 	.word	0x0000e810


	//   ....[11]....
        /*0868*/ 	.word	0x0000e8b0


	//   ....[12]....
        /*086c*/ 	.word	0x0000e930


	//   ....[13]....
        /*0870*/ 	.word	0x0000e9a0


	//   ....[14]....
        /*0874*/ 	.word	0x0000ea20


	//   ....[15]....
        /*0878*/ 	.word	0x0000ea90


	//   ....[16]....
        /*087c*/ 	.word	0x0000eb10


	//   ....[17]....
        /*0880*/ 	.word	0x0000eb80


	//   ....[18]....
        /*0884*/ 	.word	0x0000ec00


	//   ....[19]....
        /*0888*/ 	.word	0x0000ec50


	//----- nvinfo : EIATTR_VRC_CTA_INIT_COUNT
	.align		4
.L_2829:
        /*088c*/ 	.byte	0x02, 0x4a
	.zero		1
	.zero		1


	//----- nvinfo : EIATTR_EXIT_INSTR_OFFSETS
	.align		4
        /*0890*/ 	.byte	0x04, 0x1c
        /*0892*/ 	.short	(.L_2831 - .L_2830)


	//   ....[0]....
.L_2830:
        /*0894*/ 	.word	0x0000e750


	//   ....[1]....
        /*0898*/ 	.word	0x0000e7a0


	//----- nvinfo : EIATTR_MAX_THREADS
	.align		4
.L_2831:
        /*089c*/ 	.byte	0x04, 0x05
        /*089e*/ 	.short	(.L_2833 - .L_2832)
.L_2832:
        /*08a0*/ 	.word	0x00000080
        /*08a4*/ 	.word	0x00000001
        /*08a8*/ 	.word	0x00000001


	//----- nvinfo : EIATTR_CRS_STACK_SIZE
	.align		4
.L_2833:
        /*08ac*/ 	.byte	0x04, 0x1e
        /*08ae*/ 	.short	(.L_2835 - .L_2834)
.L_2834:
        /*08b0*/ 	.word	0x00000000


	//----- nvinfo : EIATTR_CBANK_PARAM_SIZE
	.align		4
.L_2835:
        /*08b4*/ 	.byte	0x03, 0x19
        /*08b6*/ 	.short	0x0128


	//----- nvinfo : EIATTR_PARAM_CBANK
	.align		4
        /*08b8*/ 	.byte	0x04, 0x0a
        /*08ba*/ 	.short	(.L_2837 - .L_2836)
	.align		4
.L_2836:
        /*08bc*/ 	.word	index@(.nv.constant0._ZN10layer_norm31ln_parallel_residual_bwd_kernelINS_13Kernel_traitsIfffffjLj1024ELj1ELj4ELj1ELj16ENS_18Kernel_traits_baseILj1024EfffffjLj128EEEEELb1ELb0ELb0EEEvNS_9BwdParamsE)
        /*08c0*/ 	.short	0x0380
        /*08c2*/ 	.short	0x0128


	//----- nvinfo : EIATTR_SW_WAR
	.align		4
.L_2837:
        /*08c4*/ 	.byte	0x04, 0x36
        /*08c6*/ 	.short	(.L_2839 - .L_2838)
.L_2838:
        /*08c8*/ 	.word	0x00000008
.L_2839:


//--------------------- .nv.info._ZN10layer_norm31ln_parallel_residual_bwd_kernelINS_13Kernel_traitsIfffffjLj1024ELj1ELj4ELj1ELj16ENS_18Kernel_traits_baseILj1024EfffffjLj128EEEEELb1ELb0ELb1EEEvNS_9BwdParamsE --------------------------
	.section	.nv.info._ZN10layer_norm31ln_parallel_residual_bwd_kernelINS_13Kernel_traitsIfffffjLj1024ELj1ELj4ELj1ELj16ENS_18Kernel_traits_baseILj1024EfffffjLj128EEEEELb1ELb0ELb1EEEvNS_9BwdParamsE,"",@"SHT_CUDA_INFO"
	.sectionflags	@""
	.align	4


	//----- nvinfo : EIATTR_CUDA_API_VERSION
	.align		4
        /*0000*/ 	.byte	0x04, 0x37
        /*0002*/ 	.short	(.L_2841 - .L_2840)
.L_2840:
        /*0004*/ 	.word	0x00000082


	//----- nvinfo : EIATTR_KPARAM_INFO
	.align		4
.L_2841:
        /*0008*/ 	.byte	0x04, 0x17
        /*000a*/ 	.short	(.L_2843 - .L_2842)
.L_2842:
        /*000c*/ 	.word	0x00000000
        /*0010*/ 	.short	0x0000
        /*0012*/ 	.short	0x0000
        /*0014*/ 	.byte	0x00, 0xf0, 0xa1, 0x04


	//----- nvinfo : EIATTR_SPARSE_MMA_MASK
	.align		4
.L_2843:
        /*0018*/ 	.byte	0x03, 0x50
        /*001a*/ 	.short	0x0000


	//----- nvinfo : EIATTR_MAXREG_COUNT
	.align		4
        /*001c*/ 	.byte	0x03, 0x1b
        /*001e*/ 	.short	0x00ff


	//----- nvinfo : EIATTR_NUM_BARRIERS
	.align		4
        /*0020*/ 	.byte	0x02, 0x4c
        /*0022*/ 	.byte	0x01
	.zero		1


	//----- nvinfo : EIATTR_ANNOTATIONS
	.align		4
        /*0024*/ 	.byte	0x04, 0x55
        /*0026*/ 	.short	(.L_2845 - .L_2844)


	//   ....[0]....
.L_2844:
        /* <DEDUP_REMOVED lines=166> */


	//----- nvinfo : EIATTR_MERCURY_ISA_VERSION
	.align		4
.L_2845:
        /*0a78*/ 	.byte	0x03, 0x5f
        /*0a7a*/ 	.short	0x0101


	//----- nvinfo : EIATTR_COOP_GROUP_MASK_REGIDS
	.align		4
        /*0a7c*/ 	.byte	0x04, 0x29
        /*0a7e*/ 	.short	(.L_2847 - .L_2846)


	//   ....[0]....
.L_2846:
        /*0a80*/ 	.word	0xffffffff


	//   ....[1]....
        /*0a84*/ 	.word	0xffffffff


	//   ....[2]....
        /*0a88*/ 	.word	0xffffffff


	//   ....[3]....
        /*0a8c*/ 	.word	0xffffffff


	//   ....[4]....
        /*0a90*/ 	.word	0xffffffff


	//   ....[5]....
        /*0a94*/ 	.word	0xffffffff


	//   ....[6]....
        /*0a98*/ 	.word	0xffffffff


	//   ....[7]....
        /*0a9c*/ 	.word	0xffffffff


	//   ....[8]....
        /*0aa0*/ 	.word	0xffffffff


	//   ....[9]....
        /*0aa4*/ 	.word	0xffffffff


	//   ....[10]....
        /*0aa8*/ 	.word	0x05000083


	//   ....[11]....
        /*0aac*/ 	.word	0x05000083


	//   ....[12]....
        /*0ab0*/ 	.word	0x05000083


	//   ....[13]....
        /*0ab4*/ 	.word	0x05000083


	//   ....[14]....
        /*0ab8*/ 	.word	0x05000083


	//   ....[15]....
        /*0abc*/ 	.word	0x05000083


	//   ....[16]....
        /*0ac0*/ 	.word	0x05000083


	//   ....[17]....
        /*0ac4*/ 	.word	0x05000083


	//   ....[18]....
        /*0ac8*/ 	.word	0x05000083


	//   ....[19]....
        /*0acc*/ 	.word	0x05000083


	//----- nvinfo : EIATTR_COOP_GROUP_INSTR_OFFSETS
	.align		4
.L_2847:
        /*0ad0*/ 	.byte	0x04, 0x28
        /*0ad2*/ 	.short	(.L_2849 - .L_2848)


	//   ....[0]....
.L_2848:
        /*0ad4*/ 	.word	0x000034f0


	//   ....[1]....
        /*0ad8*/ 	.word	0x00003510


	//   ....[2]....
        /*0adc*/ 	.word	0x00003530


	//   ....[3]....
        /*0ae0*/ 	.word	0x00003550


	//   ....[4]....
        /*0ae4*/ 	.word	0x00003570


	//   ....[5]....
        /*0ae8*/ 	.word	0x00003590


	//   ....[6]....
        /*0aec*/ 	.word	0x000035b0


	//   ....[7]....
        /*0af0*/ 	.word	0x000035d0


	//   ....[8]....
        /*0af4*/ 	.word	0x000035e0


	//   ....[9]....
        /*0af8*/ 	.word	0x00003600


	//   ....[10]....
        /*0afc*/ 	.word	0x0000d240


	//   ....[11]....
        /*0b00*/ 	.word	0x0000d2d0


	//   ....[12]....
        /*0b04*/ 	.word	0x0000d330


	//   ....[13]....
        /*0b08*/ 	.word	0x0000d380


	//   ....[14]....
        /*0b0c*/ 	.word	0x0000d3e0


	//   ....[15]....
        /*0b10*/ 	.word	0x0000d430


	//   ....[16]....
        /*0b14*/ 	.word	0x0000d490


	//   ....[17]....
        /*0b18*/ 	.word	0x0000d4e0


	//   ....[18]....
        /*0b1c*/ 	.word	0x0000d540


	//   ....[19]....
        /*0b20*/ 	.word	0x0000d590


	//----- nvinfo : EIATTR_VRC_CTA_INIT_COUNT
	.align		4
.L_2849:
        /*0b24*/ 	.byte	0x02, 0x4a
	.zero		1
	.zero		1


	//----- nvinfo : EIATTR_EXIT_INSTR_OFFSETS
	.align		4
        /*0b28*/ 	.byte	0x04, 0x1c
        /*0b2a*/ 	.short	(.L_2851 - .L_2850)


	//   ....[0]....
.L_2850:
        /*0b2c*/ 	.word	0x0000d1d0


	//----- nvinfo : EIATTR_MAX_THREADS
	.align		4
.L_2851:
        /*0b30*/ 	.byte	0x04, 0x05
        /*0b32*/ 	.short	(.L_2853 - .L_2852)
.L_2852:
        /*0b34*/ 	.word	0x00000080
        /*0b38*/ 	.word	0x00000001
        /*0b3c*/ 	.word	0x00000001


	//----- nvinfo : EIATTR_CRS_STACK_SIZE
	.align		4
.L_2853:
        /*0b40*/ 	.byte	0x04, 0x1e
        /*0b42*/ 	.short	(.L_2855 - .L_2854)
.L_2854:
        /*0b44*/ 	.word	0x00000000


	//----- nvinfo : EIATTR_CBANK_PARAM_SIZE
	.align		4
.L_2855:
        /*0b48*/ 	.byte	0x03, 0x19
        /*0b4a*/ 	.short	0x0128


	//----- nvinfo : EIATTR_PARAM_CBANK
	.align		4
        /*0b4c*/ 	.byte	0x04, 0x0a
        /*0b4e*/ 	.short	(.L_2857 - .L_2856)
	.align		4
.L_2856:
        /*0b50*/ 	.word	index@(.nv.constant0._ZN10layer_norm31ln_parallel_residual_bwd_kernelINS_13Kernel_traitsIfffffjLj1024ELj1ELj4ELj1ELj16ENS_18Kernel_traits_baseILj1024EfffffjLj128EEEEELb1ELb0ELb1EEEvNS_9BwdParamsE)
        /*0b54*/ 	.short	0x0380
        /*0b56*/ 	.short	0x0128


	//----- nvinfo : EIATTR_SW_WAR
	.align		4
.L_2857:
        /*0b58*/ 	.byte	0x04, 0x36
        /*0b5a*/ 	.short	(.L_2859 - .L_2858)
.L_2858:
        /*0b5c*/ 	.word	0x00000008
.L_2859:


//--------------------- .nv.info._ZN10layer_norm22ln_bwd_finalize_kernelINS_22Kernel_traits_finalizeILj1024EfffffjLb0ELj1024ELj4ENS_18Kernel_traits_baseILj1024EfffffjLj1024EEEEELb0ELb0EEEvNS_9BwdParamsE --------------------------
	.section	.nv.info._ZN10layer_norm22ln_bwd_finalize_kernelINS_22Kernel_traits_finalizeILj1024EfffffjLb0ELj1024ELj4ENS_18Kernel_traits_baseILj1024EfffffjLj1024EEEEELb0ELb0EEEvNS_9BwdParamsE,"",@"SHT_CUDA_INFO"
	.sectionflags	@""
	.align	4


	//----- nvinfo : EIATTR_CUDA_API_VERSION
	.align		4
        /*0000*/ 	.byte	0x04, 0x37
        /*0002*/ 	.short	(.L_2861 - .L_2860)
.L_2860:
        /*0004*/ 	.word	0x00000082


	//----- nvinfo : EIATTR_KPARAM_INFO
	.align		4
.L_2861:
        /*0008*/ 	.byte	0x04, 0x17
        /*000a*/ 	.short	(.L_2863 - .L_2862)
.L_2862:
        /*000c*/ 	.word	0x00000000
        /*0010*/ 	.short	0x0000
        /*0012*/ 	.short	0x0000
        /*0014*/ 	.byte	0x00, 0xf0, 0xa1, 0x04


	//----- nvinfo : EIATTR_SPARSE_MMA_MASK
	.align		4
.L_2863:
        /*0018*/ 	.byte	0x03, 0x50
        /*001a*/ 	.short	0x0000


	//----- nvinfo : EIATTR_MAXREG_COUNT
	.align		4
        /*001c*/ 	.byte	0x03, 0x1b
        /*001e*/ 	.short	0x0040


	//----- nvinfo : EIATTR_NUM_BARRIERS
	.align		4
        /*0020*/ 	.byte	0x02, 0x4c
        /*0022*/ 	.byte	0x01
	.zero		1


	//----- nvinfo : EIATTR_MERCURY_ISA_VERSION
	.align		4
        /*0024*/ 	.byte	0x03, 0x5f
        /*0026*/ 	.short	0x0101


	//----- nvinfo : EIATTR_COOP_GROUP_MASK_REGIDS
	.align		4
        /*0028*/ 	.byte	0x04, 0x29
        /*002a*/ 	.short	(.L_2865 - .L_2864)


	//   ....[0]....
.L_2864:
        /*002c*/ 	.word	0xffffffff


	//   ....[1]....
        /*0030*/ 	.word	0xffffffff


	//   ....[2]....
        /*0034*/ 	.word	0xffffffff


	//   ....[3]....
        /*0038*/ 	.word	0xffffffff


	//   ....[4]....
        /*003c*/ 	.word	0xffffffff


	//   ....[5]....
        /*0040*/ 	.word	0xffffffff


	//   ....[6]....
        /*0044*/ 	.word	0xffffffff


	//   ....[7]....
        /*0048*/ 	.word	0xffffffff


	//   ....[8]....
        /*004c*/ 	.word	0xffffffff


	//   ....[9]....
        /*0050*/ 	.word	0xffffffff


	//----- nvinfo : EIATTR_COOP_GROUP_INSTR_OFFSETS
	.align		4
.L_2865:
        /*0054*/ 	.byte	0x04, 0x28
        /*0056*/ 	.short	(.L_2867 - .L_2866)


	//   ....[0]....
.L_2866:
        /*0058*/ 	.word	0x00001550


	//   ....[1]....
        /*005c*/ 	.word	0x00001560


	//   ....[2]....
        /*0060*/ 	.word	0x00001590


	//   ....[3]....
        /*0064*/ 	.word	0x000015a0


	//   ....[4]....
        /*0068*/ 	.word	0x000015d0


	//   ....[5]....
        /*006c*/ 	.word	0x000015e0


	//   ....[6]....
        /*0070*/ 	.word	0x00001610


	//   ....[7]....
        /*0074*/ 	.word	0x00001630


	//   ....[8]....
        /*0078*/ 	.word	0x00001680


	//   ....[9]....
        /*007c*/ 	.word	0x00001690


	//----- nvinfo : EIATTR_VRC_CTA_INIT_COUNT
	.align		4
.L_2867:
        /*0080*/ 	.byte	0x02, 0x4a
	.zero		1
	.zero		1


	//----- nvinfo : EIATTR_EXIT_INSTR_OFFSETS
	.align		4
        /*0084*/ 	.byte	0x04, 0x1c
        /*0086*/ 	.short	(.L_2869 - .L_2868)


	//   ....[0]....
.L_2868:
        /*0088*/ 	.word	0x00000060


	//   ....[1]....
        /*008c*/ 	.word	0x000016f0


	//   ....[2]....
        /*0090*/ 	.word	0x00001720


	//   ....[3]....
        /*0094*/ 	.word	0x000017c0


	//----- nvinfo : EIATTR_MAX_THREADS
	.align		4
.L_2869:
        /*0098*/ 	.byte	0x04, 0x05
        /*009a*/ 	.short	(.L_2871 - .L_2870)
.L_2870:
        /*009c*/ 	.word	0x00000400
        /*00a0*/ 	.word	0x00000001
        /*00a4*/ 	.word	0x00000001


	//----- nvinfo : EIATTR_CRS_STACK_SIZE
	.align		4
.L_2871:
        /*00a8*/ 	.byte	0x04, 0x1e
        /*00aa*/ 	.short	(.L_2873 - .L_2872)
.L_2872:
        /*00ac*/ 	.word	0x00000000


	//----- nvinfo : EIATTR_CBANK_PARAM_SIZE
	.align		4
.L_2873:
        /*00b0*/ 	.byte	0x03, 0x19
        /*00b2*/ 	.short	0x0128


	//----- nvinfo : EIATTR_PARAM_CBANK
	.align		4
        /*00b4*/ 	.byte	0x04, 0x0a
        /*00b6*/ 	.short	(.L_2875 - .L_2874)
	.align		4
.L_2874:
        /*00b8*/ 	.word	index@(.nv.constant0._ZN10layer_norm22ln_bwd_finalize_kernelINS_22Kernel_traits_finalizeILj1024EfffffjLb0ELj1024ELj4ENS_18Kernel_traits_baseILj1024EfffffjLj1024EEEEELb0ELb0EEEvNS_9BwdParamsE)
        /*00bc*/ 	.short	0x0380
        /*00be*/ 	.short	0x0128


	//----- nvinfo : EIATTR_SW_WAR
	.align		4
.L_2875:
        /*00c0*/ 	.byte	0x04, 0x36
        /*00c2*/ 	.short	(.L_2877 - .L_2876)
.L_2876:
        /*00c4*/ 	.word	0x00000008
.L_2877:


//--------------------- .nv.info._ZN10layer_norm40ln_parallel_residual_bwd_finalize_kernelINS_22Kernel_traits_finalizeILj1024EfffffjLb0ELj1024ELj4ENS_18Kernel_traits_baseILj1024EfffffjLj1024EEEEELb0EEEvNS_9BwdParamsE --------------------------
	.section	.nv.info._ZN10layer_norm40ln_parallel_residual_bwd_finalize_kernelINS_22Kernel_traits_finalizeILj1024EfffffjLb0ELj1024ELj4ENS_18Kernel_traits_baseILj1024EfffffjLj1024EEEEELb0EEEvNS_9BwdParamsE,"",@"SHT_CUDA_INFO"
	.sectionflags	@""
	.align	4


	//----- nvinfo : EIATTR_CUDA_API_VERSION
	.align		4
        /*0000*/ 	.byte	0x04, 0x37
        /*0002*/ 	.short	(.L_2879 - .L_2878)
.L_2878:
        /*0004*/ 	.word	0x00000082


	//----- nvinfo : EIATTR_KPARAM_INFO
	.align		4
.L_2879:
        /*0008*/ 	.byte	0x04, 0x17
        /*000a*/ 	.short	(.L_2881 - .L_2880)
.L_2880:
        /*000c*/ 	.word	0x00000000
        /*0010*/ 	.short	0x0000
        /*0012*/ 	.short	0x0000
        /*0014*/ 	.byte	0x00, 0xf0, 0xa1, 0x04


	//----- nvinfo : EIATTR_SPARSE_MMA_MASK
	.align		4
.L_2881:
        /*0018*/ 	.byte	0x03, 0x50
        /*001a*/ 	.short	0x0000


	//----- nvinfo : EIATTR_MAXREG_COUNT
	.align		4
        /*001c*/ 	.byte	0x03, 0x1b
        /*001e*/ 	.short	0x0040


	//----- nvinfo : EIATTR_NUM_BARRIERS
	.align		4
        /*0020*/ 	.byte	0x02, 0x4c
        /*0022*/ 	.byte	0x01
	.zero		1


	//----- nvinfo : EIATTR_MERCURY_ISA_VERSION
	.align		4
        /*0024*/ 	.byte	0x03, 0x5f
        /*0026*/ 	.short	0x0101


	//----- nvinfo : EIATTR_COOP_GROUP_MASK_REGIDS
	.align		4
        /*0028*/ 	.byte	0x04, 0x29
        /*002a*/ 	.short	(.L_2883 - .L_2882)


	//   ....[0]....
.L_2882:
        /*002c*/ 	.word	0xffffffff


	//   ....[1]....
        /*0030*/ 	.word	0xffffffff


	//   ....[2]....
        /*0034*/ 	.word	0xffffffff


	//   ....[3]....
        /*0038*/ 	.word	0xffffffff


	//   ....[4]....
        /*003c*/ 	.word	0xffffffff


	//   ....[5]....
        /*0040*/ 	.word	0xffffffff


	//   ....[6]....
        /*0044*/ 	.word	0xffffffff


	//   ....[7]....
        /*0048*/ 	.word	0xffffffff


	//   ....[8]....
        /*004c*/ 	.word	0xffffffff


	//   ....[9]....
        /*0050*/ 	.word	0xffffffff


	//   ....[10]....
        /*0054*/ 	.word	0xffffffff


	//   ....[11]....
        /*0058*/ 	.word	0xffffffff


	//   ....[12]....
        /*005c*/ 	.word	0xffffffff


	//   ....[13]....
        /*0060*/ 	.word	0xffffffff


	//   ....[14]....
        /*0064*/ 	.word	0xffffffff


	//   ....[15]....
        /*0068*/ 	.word	0xffffffff


	//   ....[16]....
        /*006c*/ 	.word	0xffffffff


	//   ....[17]....
        /*0070*/ 	.word	0xffffffff


	//   ....[18]....
        /*0074*/ 	.word	0xffffffff


	//   ....[19]....
        /*0078*/ 	.word	0xffffffff


	//----- nvinfo : EIATTR_COOP_GROUP_INSTR_OFFSETS
	.align		4
.L_2883:
        /*007c*/ 	.byte	0x04, 0x28
        /*007e*/ 	.short	(.L_2885 - .L_2884)


	//   ....[0]....
.L_2884:
        /*0080*/ 	.word	0x000013a0


	//   ....[1]....
        /*0084*/ 	.word	0x000013b0


	//   ....[2]....
        /*0088*/ 	.word	0x000013c0


	//   ....[3]....
        /*008c*/ 	.word	0x000013d0


	//   ....[4]....
        /*0090*/ 	.word	0x00001410


	//   ....[5]....
        /*0094*/ 	.word	0x00001430


	//   ....[6]....
        /*0098*/ 	.word	0x00001440


	//   ....[7]....
        /*009c*/ 	.word	0x00001450


	//   ....[8]....
        /*00a0*/ 	.word	0x00001480


	//   ....[9]....
        /*00a4*/ 	.word	0x000014b0


	//   ....[10]....
        /*00a8*/ 	.word	0x000014e0


	//   ....[11]....
        /*00ac*/ 	.word	0x000014f0


	//   ....[12]....
        /*00b0*/ 	.word	0x00001520


	//   ....[13]....
        /*00b4*/ 	.word	0x00001540


	//   ....[14]....
        /*00b8*/ 	.word	0x00001560


	//   ....[15]....
        /*00bc*/ 	.word	0x00001570


	//   ....[16]....
        /*00c0*/ 	.word	0x000015b0


	//   ....[17]....
        /*00c4*/ 	.word	0x000015e0


	//   ....[18]....
        /*00c8*/ 	.word	0x00001600


	//   ....[19]....
        /*00cc*/ 	.word	0x00001610


	//----- nvinfo : EIATTR_VRC_CTA_INIT_COUNT
	.align		4
.L_2885:
        /*00d0*/ 	.byte	0x02, 0x4a
	.zero		1
	.zero		1


	//----- nvinfo : EIATTR_EXIT_INSTR_OFFSETS
	.align		4
        /*00d4*/ 	.byte	0x04, 0x1c
        /*00d6*/ 	.short	(.L_2887 - .L_2886)


	//   ....[0]....
.L_2886:
        /*00d8*/ 	.word	0x00000060


	//   ....[1]....
        /*00dc*/ 	.word	0x000016c0


	//   ....[2]....
        /*00e0*/ 	.word	0x000016f0


	//   ....[3]....
        /*00e4*/ 	.word	0x00001810


	//----- nvinfo : EIATTR_MAX_THREADS
	.align		4
.L_2887:
        /*00e8*/ 	.byte	0x04, 0x05
        /*00ea*/ 	.short	(.L_2889 - .L_2888)
.L_2888:
        /*00ec*/ 	.word	0x00000400
        /*00f0*/ 	.word	0x00000001
        /*00f4*/ 	.word	0x00000001


	//----- nvinfo : EIATTR_CRS_STACK_SIZE
	.align		4
.L_2889:
        /*00f8*/ 	.byte	0x04, 0x1e
        /*00fa*/ 	.short	(.L_2891 - .L_2890)
.L_2890:
        /*00fc*/ 	.word	0x00000000


	//----- nvinfo : EIATTR_CBANK_PARAM_SIZE
	.align		4
.L_2891:
        /*0100*/ 	.byte	0x03, 0x19
        /*0102*/ 	.short	0x0128


	//----- nvinfo : EIATTR_PARAM_CBANK
	.align		4
        /*0104*/ 	.byte	0x04, 0x0a
        /*0106*/ 	.short	(.L_2893 - .L_2892)
	.align		4
.L_2892:
        /*0108*/ 	.word	index@(.nv.constant0._ZN10layer_norm40ln_parallel_residual_bwd_finalize_kernelINS_22Kernel_traits_finalizeILj1024EfffffjLb0ELj1024ELj4ENS_18Kernel_traits_baseILj1024EfffffjLj1024EEEEELb0EEEvNS_9BwdParamsE)
        /*010c*/ 	.short	0x0380
        /*010e*/ 	.short	0x0128


	//----- nvinfo : EIATTR_SW_WAR
	.align		4
.L_2893:
        /*0110*/ 	.byte	0x04, 0x36
        /*0112*/ 	.short	(.L_2895 - .L_2894)
.L_2894:
        /*0114*/ 	.word	0x00000008
.L_2895:


//--------------------- .nv.info._ZN10layer_norm31ln_parallel_residual_bwd_kernelINS_13Kernel_traitsIfffffjLj1024ELj1ELj4ELj1ELj16ENS_18Kernel_traits_baseILj1024EfffffjLj128EEEEELb1ELb1ELb0EEEvNS_9BwdParamsE --------------------------
	.section	.nv.info._ZN10layer_norm31ln_parallel_residual_bwd_kernelINS_13Kernel_traitsIfffffjLj1024ELj1ELj4ELj1ELj16ENS_18Kernel_traits_baseILj1024EfffffjLj128EEEEELb1ELb1ELb0EEEvNS_9BwdParamsE,"",@"SHT_CUDA_INFO"
	.sectionflags	@""
	.align	4


	//----- nvinfo : EIATTR_CUDA_API_VERSION
	.align		4
        /*0000*/ 	.byte	0x04, 0x37
        /*0002*/ 	.short	(.L_2897 - .L_2896)
.L_2896:
        /*0004*/ 	.word	0x00000082


	//----- nvinfo : EIATTR_KPARAM_INFO
	.align		4
.L_2897:
        /*0008*/ 	.byte	0x04, 0x17
        /*000a*/ 	.short	(.L_2899 - .L_2898)
.L_2898:
        /*000c*/ 	.word	0x00000000
        /*0010*/ 	.short	0x0000
        /*0012*/ 	.short	0x0000
        /*0014*/ 	.byte	0x00, 0xf0, 0xa1, 0x04


	//----- nvinfo : EIATTR_SPARSE_MMA_MASK
	.align		4
.L_2899:
        /*0018*/ 	.byte	0x03, 0x50
        /*001a*/ 	.short	0x0000


	//----- nvinfo : EIATTR_MAXREG_COUNT
	.align		4
        /*001c*/ 	.byte	0x03, 0x1b
        /*001e*/ 	.short	0x00ff


	//----- nvinfo : EIATTR_NUM_BARRIERS
	.align		4
        /*0020*/ 	.byte	0x02, 0x4c
        /*0022*/ 	.byte	0x01
	.zero		1


	//----- nvinfo : EIATTR_MERCURY_ISA_VERSION
	.align		4
        /*0024*/ 	.byte	0x03, 0x5f
        /*0026*/ 	.short	0x0101


	//----- nvinfo : EIATTR_COOP_GROUP_MASK_REGIDS
	.align		4
        /*0028*/ 	.byte	0x04, 0x29
        /*002a*/ 	.short	(.L_2901 - .L_2900)


	//   ....[0]....
.L_2900:
        /*002c*/ 	.word	0xffffffff


	//   ....[1]....
        /*0030*/ 	.word	0xffffffff


	//   ....[2]....
        /*0034*/ 	.word	0xffffffff


	//   ....[3]....
        /*0038*/ 	.word	0xffffffff


	//   ....[4]....
        /*003c*/ 	.word	0xffffffff


	//   ....[5]....
        /*0040*/ 	.word	0xffffffff


	//   ....[6]....
        /*0044*/ 	.word	0xffffffff


	//   ....[7]....
        /*0048*/ 	.word	0xffffffff


	//   ....[8]....
        /*004c*/ 	.word	0xffffffff


	//   ....[9]....
        /*0050*/ 	.word	0xffffffff


	//   ....[10]....
        /*0054*/ 	.word	0x050000e9


	//   ....[11]....
        /*0058*/ 	.word	0x050000e9


	//   ....[12]....
        /*005c*/ 	.word	0x050000e9


	//   ....[13]....
        /*0060*/ 	.word	0x050000e9


	//   ....[14]....
        /*0064*/ 	.word	0x050000e9


	//   ....[15]....
        /*0068*/ 	.word	0x050000e9


	//   ....[16]....
        /*006c*/ 	.word	0x050000e9


	//   ....[17]....
        /*0070*/ 	.word	0x050000e9


	//   ....[18]....
        /*0074*/ 	.word	0x050000e9


	//   ....[19]....
        /*0078*/ 	.word	0x050000e9


	//----- nvinfo : EIATTR_COOP_GROUP_INSTR_OFFSETS
	.align		4
.L_2901:
        /*007c*/ 	.byte	0x04, 0x28
        /*007e*/ 	.short	(.L_2903 - .L_2902)


	//   ....[0]....
.L_2902:
        /*0080*/ 	.word	0x00002360


	//   ....[1]....
        /*0084*/ 	.word	0x00002370


	//   ....[2]....
        /*0088*/ 	.word	0x000023a0


	//   ....[3]....
        /*008c*/ 	.word	0x000023b0


	//   ....[4]....
        /*0090*/ 	.word	0x000023e0


	//   ....[5]....
        /*0094*/ 	.word	0x000023f0


	//   ....[6]....
        /*0098*/ 	.word	0x00002420


	//   ....[7]....
        /*009c*/ 	.word	0x00002430


	//   ....[8]....
        /*00a0*/ 	.word	0x00002460


	//   ....[9]....
        /*00a4*/ 	.word	0x00002470


	//   ....[10]....
        /*00a8*/ 	.word	0x0000bc50


	//   ....[11]....
        /*00ac*/ 	.word	0x0000bce0


	//   ....[12]....
        /*00b0*/ 	.word	0x0000bd50


	//   ....[13]....
        /*00b4*/ 	.word	0x0000bdb0


	//   ....[14]....
        /*00b8*/ 	.word	0x0000be20


	//   ....[15]....
        /*00bc*/ 	.word	0x0000be80


	//   ....[16]....
        /*00c0*/ 	.word	0x0000bef0


	//   ....[17]....
        /*00c4*/ 	.word	0x0000bf50


	//   ....[18]....
        /*00c8*/ 	.word	0x0000bfc0


	//   ....[19]....
        /*00cc*/ 	.word	0x0000c020


	//----- nvinfo : EIATTR_VRC_CTA_INIT_COUNT
	.align		4
.L_2903:
        /*00d0*/ 	.byte	0x02, 0x4a
	.zero		1
	.zero		1


	//----- nvinfo : EIATTR_EXIT_INSTR_OFFSETS
	.align		4
        /*00d4*/ 	.byte	0x04, 0x1c
        /*00d6*/ 	.short	(.L_2905 - .L_2904)


	//   ....[0]....
.L_2904:
        /*00d8*/ 	.word	0x0000bbb0


	//   ....[1]....
        /*00dc*/ 	.word	0x0000bbe0


	//----- nvinfo : EIATTR_MAX_THREADS
	.align		4
.L_2905:
        /*00e0*/ 	.byte	0x04, 0x05
        /*00e2*/ 	.short	(.L_2907 - .L_2906)
.L_2906:
        /*00e4*/ 	.word	0x00000080
        /*00e8*/ 	.word	0x00000001
        /*00ec*/ 	.word	0x00000001


	//----- nvinfo : EIATTR_CRS_STACK_SIZE
	.align		4
.L_2907:
        /*00f0*/ 	.byte	0x04, 0x1e
        /*00f2*/ 	.short	(.L_2909 - .L_2908)
.L_2908:
        /*00f4*/ 	.word	0x00000000


	//----- nvinfo : EIATTR_CBANK_PARAM_SIZE
	.align		4
.L_2909:
        /*00f8*/ 	.byte	0x03, 0x19
        /*00fa*/ 	.short	0x0128


	//----- nvinfo : EIATTR_PARAM_CBANK
	.align		4
        /*00fc*/ 	.byte	0x04, 0x0a
        /*00fe*/ 	.short	(.L_2911 - .L_2910)
	.align		4
.L_2910:
        /*0100*/ 	.word	index@(.nv.constant0._ZN10layer_norm31ln_parallel_residual_bwd_kernelINS_13Kernel_traitsIfffffjLj1024ELj1ELj4ELj1ELj16ENS_18Kernel_traits_baseILj1024EfffffjLj128EEEEELb1ELb1ELb0EEEvNS_9BwdParamsE)
        /*0104*/ 	.short	0x0380
        /*0106*/ 	.short	0x0128


	//----- nvinfo : EIATTR_SW_WAR
	.align		4
.L_2911:
        /*0108*/ 	.byte	0x04, 0x36
        /*010a*/ 	.short	(.L_2913 - .L_2912)
.L_2912:
        /*010c*/ 	.word	0x00000008
.L_2913:


//--------------------- .nv.info._ZN10layer_norm22ln_bwd_finalize_kernelINS_22Kernel_traits_finalizeILj1024EfffffjLb0ELj1024ELj4ENS_18Kernel_traits_baseILj1024EfffffjLj1024EEEEELb0ELb1EEEvNS_9BwdParamsE --------------------------
	.section	.nv.info._ZN10layer_norm22ln_bwd_finalize_kernelINS_22Kernel_traits_finalizeILj1024EfffffjLb0ELj1024ELj4ENS_18Kernel_traits_baseILj1024EfffffjLj1024EEEEELb0ELb1EEEvNS_9BwdParamsE,"",@"SHT_CUDA_INFO"
	.sectionflags	@""
	.align	4


	//----- nvinfo : EIATTR_CUDA_API_VERSION
	.align		4
        /*0000*/ 	.byte	0x04, 0x37
        /*0002*/ 	.short	(.L_2915 - .L_2914)
.L_2914:
        /*0004*/ 	.word	0x00000082


	//----- nvinfo : EIATTR_KPARAM_INFO
	.align		4
.L_2915:
        /*0008*/ 	.byte	0x04, 0x17
        /*000a*/ 	.short	(.L_2917 - .L_2916)
.L_2916:
        /*000c*/ 	.word	0x00000000
        /*0010*/ 	.short	0x0000
        /*0012*/ 	.short	0x0000
        /*0014*/ 	.byte	0x00, 0xf0, 0xa1, 0x04


	//----- nvinfo : EIATTR_SPARSE_MMA_MASK
	.align		4
.L_2917:
        /*0018*/ 	.byte	0x03, 0x50
        /*001a*/ 	.short	0x0000


	//----- nvinfo : EIATTR_MAXREG_COUNT
	.align		4
        /*001c*/ 	.byte	0x03, 0x1b
        /*001e*/ 	.short	0x0040


	//----- nvinfo : EIATTR_NUM_BARRIERS
	.align		4
        /*0020*/ 	.byte	0x02, 0x4c
        /*0022*/ 	.byte	0x01
	.zero		1


	//----- nvinfo : EIATTR_MERCURY_ISA_VERSION
	.align		4
        /*0024*/ 	.byte	0x03, 0x5f
        /*0026*/ 	.short	0x0101


	//----- nvinfo : EIATTR_COOP_GROUP_MASK_REGIDS
	.align		4
        /*0028*/ 	.byte	0x04, 0x29
        /*002a*/ 	.short	(.L_2919 - .L_2918)


	//   ....[0]....
.L_2918:
        /*002c*/ 	.word	0xffffffff


	//   ....[1]....
        /*0030*/ 	.word	0xffffffff


	//   ....[2]....
        /*0034*/ 	.word	0xffffffff


	//   ....[3]....
        /*0038*/ 	.word	0xffffffff


	//   ....[4]....
        /*003c*/ 	.word	0xffffffff


	//   ....[5]....
        /*0040*/ 	.word	0xffffffff


	//   ....[6]....
        /*0044*/ 	.word	0xffffffff


	//   ....[7]....
        /*0048*/ 	.word	0xffffffff


	//   ....[8]....
        /*004c*/ 	.word	0xffffffff


	//   ....[9]....
        /*0050*/ 	.word	0xffffffff


	//----- nvinfo : EIATTR_COOP_GROUP_INSTR_OFFSETS
	.align		4
.L_2919:
        /*0054*/ 	.byte	0x04, 0x28
        /*0056*/ 	.short	(.L_2921 - .L_2920)


	//   ....[0]....
.L_2920:
        /*0058*/ 	.word	0x00001560


	//   ....[1]....
        /*005c*/ 	.word	0x00001570


	//   ....[2]....
        /*0060*/ 	.word	0x000015a0


	//   ....[3]....
        /*0064*/ 	.word	0x000015b0


	//   ....[4]....
        /*0068*/ 	.word	0x000015e0


	//   ....[5]....
        /*006c*/ 	.word	0x000015f0


	//   ....[6]....
        /*0070*/ 	.word	0x00001620


	//   ....[7]....
        /*0074*/ 	.word	0x00001640


	//   ....[8]....
        /*0078*/ 	.word	0x00001670


	//   ....[9]....
        /*007c*/ 	.word	0x00001680


	//----- nvinfo : EIATTR_VRC_CTA_INIT_COUNT
	.align		4
.L_2921:
        /*0080*/ 	.byte	0x02, 0x4a
	.zero		1
	.zero		1


	//----- nvinfo : EIATTR_EXIT_INSTR_OFFSETS
	.align		4
        /*0084*/ 	.byte	0x04, 0x1c
        /*0086*/ 	.short	(.L_2923 - .L_2922)


	//   ....[0]....
.L_2922:
        /*0088*/ 	.word	0x00000060


	//   ....[1]....
        /*008c*/ 	.word	0x000016e0


	//   ....[2]....
        /*0090*/ 	.word	0x000017b0


	//----- nvinfo : EIATTR_MAX_THREADS
	.align		4
.L_2923:
        /*0094*/ 	.byte	0x04, 0x05
        /*0096*/ 	.short	(.L_2925 - .L_2924)
.L_2924:
        /*0098*/ 	.word	0x00000400
        /*009c*/ 	.word	0x00000001
        /*00a0*/ 	.word	0x00000001


	//----- nvinfo : EIATTR_CRS_STACK_SIZE
	.align		4
.L_2925:
        /*00a4*/ 	.byte	0x04, 0x1e
        /*00a6*/ 	.short	(.L_2927 - .L_2926)
.L_2926:
        /*00a8*/ 	.word	0x00000000


	//----- nvinfo : EIATTR_CBANK_PARAM_SIZE
	.align		4
.L_2927:
        /*00ac*/ 	.byte	0x03, 0x19
        /*00ae*/ 	.short	0x0128


	//----- nvinfo : EIATTR_PARAM_CBANK
	.align		4
        /*00b0*/ 	.byte	0x04, 0x0a
        /*00b2*/ 	.short	(.L_2929 - .L_2928)
	.align		4
.L_2928:
        /*00b4*/ 	.word	index@(.nv.constant0._ZN10layer_norm22ln_bwd_finalize_kernelINS_22Kernel_traits_finalizeILj1024EfffffjLb0ELj1024ELj4ENS_18Kernel_traits_baseILj1024EfffffjLj1024EEEEELb0ELb1EEEvNS_9BwdParamsE)
        /*00b8*/ 	.short	0x0380
        /*00ba*/ 	.short	0x0128


	//----- nvinfo : EIATTR_SW_WAR
	.align		4
.L_2929:
        /*00bc*/ 	.byte	0x04, 0x36
        /*00be*/ 	.short	(.L_2931 - .L_2930)
.L_2930:
        /*00c0*/ 	.word	0x00000008
.L_2931:


//--------------------- .nv.info._ZN10layer_norm40ln_parallel_residual_bwd_finalize_kernelINS_22Kernel_traits_finalizeILj1024EfffffjLb0ELj1024ELj4ENS_18Kernel_traits_baseILj1024EfffffjLj1024EEEEELb1EEEvNS_9BwdParamsE --------------------------
	.section	.nv.info._ZN10layer_norm40ln_parallel_residual_bwd_finalize_kernelINS_22Kernel_traits_finalizeILj1024EfffffjLb0ELj1024ELj4ENS_18Kernel_traits_baseILj1024EfffffjLj1024EEEEELb1EEEvNS_9BwdParamsE,"",@"SHT_CUDA_INFO"
	.sectionflags	@""
	.align	4


	//----- nvinfo : EIATTR_CUDA_API_VERSION
	.align		4
        /*0000*/ 	.byte	0x04, 0x37
        /*0002*/ 	.short	(.L_2933 - .L_2932)
.L_2932:
        /*0004*/ 	.word	0x00000082


	//----- nvinfo : EIATTR_KPARAM_INFO
	.align		4
.L_2933:
        /*0008*/ 	.byte	0x04, 0x17
        /*000a*/ 	.short	(.L_2935 - .L_2934)
.L_2934:
        /*000c*/ 	.word	0x00000000
        /*0010*/ 	.short	0x0000
        /*0012*/ 	.short	0x0000
        /*0014*/ 	.byte	0x00, 0xf0, 0xa1, 0x04


	//----- nvinfo : EIATTR_SPARSE_MMA_MASK
	.align		4
.L_2935:
        /*0018*/ 	.byte	0x03, 0x50
        /*001a*/ 	.short	0x0000


	//----- nvinfo : EIATTR_MAXREG_COUNT
	.align		4
        /*001c*/ 	.byte	0x03, 0x1b
        /*001e*/ 	.short	0x0040


	//----- nvinfo : EIATTR_NUM_BARRIERS
	.align		4
        /*0020*/ 	.byte	0x02, 0x4c
        /*0022*/ 	.byte	0x01
	.zero		1


	//----- nvinfo : EIATTR_MERCURY_ISA_VERSION
	.align		4
        /*0024*/ 	.byte	0x03, 0x5f
        /*0026*/ 	.short	0x0101


	//----- nvinfo : EIATTR_COOP_GROUP_MASK_REGIDS
	.align		4
        /*0028*/ 	.byte	0x04, 0x29
        /*002a*/ 	.short	(.L_2937 - .L_2936)


	//   ....[0]....
.L_2936:
        /*002c*/ 	.word	0xffffffff


	//   ....[1]....
        /*0030*/ 	.word	0xffffffff


	//   ....[2]....
        /*0034*/ 	.word	0xffffffff


	//   ....[3]....
        /*0038*/ 	.word	0xffffffff


	//   ....[4]....
        /*003c*/ 	.word	0xffffffff


	//   ....[5]....
        /*0040*/ 	.word	0xffffffff


	//   ....[6]....
        /*0044*/ 	.word	0xffffffff


	//   ....[7]....
        /*0048*/ 	.word	0xffffffff


	//   ....[8]....
        /*004c*/ 	.word	0xffffffff


	//   ....[9]....
        /*0050*/ 	.word	0xffffffff


	//   ....[10]....
        /*0054*/ 	.word	0xffffffff


	//   ....[11]....
        /*0058*/ 	.word	0xffffffff


	//   ....[12]....
        /*005c*/ 	.word	0xffffffff


	//   ....[13]....
        /*0060*/ 	.word	0xffffffff


	//   ....[14]....
        /*0064*/ 	.word	0xffffffff


	//   ....[15]....
        /*0068*/ 	.word	0xffffffff


	//   ....[16]....
        /*006c*/ 	.word	0xffffffff


	//   ....[17]....
        /*0070*/ 	.word	0xffffffff


	//   ....[18]....
        /*0074*/ 	.word	0xffffffff


	//   ....[19]....
        /*0078*/ 	.word	0xffffffff


	//----- nvinfo : EIATTR_COOP_GROUP_INSTR_OFFSETS
	.align		4
.L_2937:
        /*007c*/ 	.byte	0x04, 0x28
        /*007e*/ 	.short	(.L_2939 - .L_2938)


	//   ....[0]....
.L_2938:
        /*0080*/ 	.word	0x000013e0


	//   ....[1]....
        /*0084*/ 	.word	0x000013f0


	//   ....[2]....
        /*0088*/ 	.word	0x00001400


	//   ....[3]....
        /*008c*/ 	.word	0x00001410


	//   ....[4]....
        /*0090*/ 	.word	0x00001450


	//   ....[5]....
        /*0094*/ 	.word	0x00001470


	//   ....[6]....
        /*0098*/ 	.word	0x00001480


	//   ....[7]....
        /*009c*/ 	.word	0x00001490


	//   ....[8]....
        /*00a0*/ 	.word	0x000014d0


	//   ....[9]....
        /*00a4*/ 	.word	0x000014f0


	//   ....[10]....
        /*00a8*/ 	.word	0x00001500


	//   ....[11]....
        /*00ac*/ 	.word	0x00001510


	//   ....[12]....
        /*00b0*/ 	.word	0x00001540


	//   ....[13]....
        /*00b4*/ 	.word	0x00001560


	//   ....[14]....
        /*00b8*/ 	.word	0x00001580


	//   ....[15]....
        /*00bc*/ 	.word	0x00001590


	//   ....[16]....
        /*00c0*/ 	.word	0x000015c0


	//   ....[17]....
        /*00c4*/ 	.word	0x000015e0


	//   ....[18]....
        /*00c8*/ 	.word	0x00001600


	//   ....[19]....
        /*00cc*/ 	.word	0x00001610


	//----- nvinfo : EIATTR_VRC_CTA_INIT_COUNT
	.align		4
.L_2939:
        /*00d0*/ 	.byte	0x02, 0x4a
	.zero		1
	.zero		1


	//----- nvinfo : EIATTR_EXIT_INSTR_OFFSETS
	.align		4
        /*00d4*/ 	.byte	0x04, 0x1c
        /*00d6*/ 	.short	(.L_2941 - .L_2940)


	//   ....[0]....
.L_2940:
        /*00d8*/ 	.word	0x00000060


	//   ....[1]....
        /*00dc*/ 	.word	0x000016b0


	//   ....[2]....
        /*00e0*/ 	.word	0x00001800


	//----- nvinfo : EIATTR_MAX_THREADS
	.align		4
.L_2941:
        /*00e4*/ 	.byte	0x04, 0x05
        /*00e6*/ 	.short	(.L_2943 - .L_2942)
.L_2942:
        /*00e8*/ 	.word	0x00000400
        /*00ec*/ 	.word	0x00000001
        /*00f0*/ 	.word	0x00000001


	//----- nvinfo : EIATTR_CRS_STACK_SIZE
	.align		4
.L_2943:
        /*00f4*/ 	.byte	0x04, 0x1e
        /*00f6*/ 	.short	(.L_2945 - .L_2944)
.L_2944:
        /*00f8*/ 	.word	0x00000000


	//----- nvinfo : EIATTR_CBANK_PARAM_SIZE
	.align		4
.L_2945:
        /*00fc*/ 	.byte	0x03, 0x19
        /*00fe*/ 	.short	0x0128


	//----- nvinfo : EIATTR_PARAM_CBANK
	.align		4
        /*0100*/ 	.byte	0x04, 0x0a
        /*0102*/ 	.short	(.L_2947 - .L_2946)
	.align		4
.L_2946:
        /*0104*/ 	.word	index@(.nv.constant0._ZN10layer_norm40ln_parallel_residual_bwd_finalize_kernelINS_22Kernel_traits_finalizeILj1024EfffffjLb0ELj1024ELj4ENS_18Kernel_traits_baseILj1024EfffffjLj1024EEEEELb1EEEvNS_9BwdParamsE)
        /*0108*/ 	.short	0x0380
        /*010a*/ 	.short	0x0128


	//----- nvinfo : EIATTR_SW_WAR
	.align		4
.L_2947:
        /*010c*/ 	.byte	0x04, 0x36
        /*010e*/ 	.short	(.L_2949 - .L_2948)
.L_2948:
        /*0110*/ 	.word	0x00000008
.L_2949:


//--------------------- .nv.info._ZN10layer_norm31ln_parallel_residual_bwd_kernelINS_13Kernel_traitsIfffffjLj1024ELj1ELj4ELj1ELj16ENS_18Kernel_traits_baseILj1024EfffffjLj128EEEEELb1ELb1ELb1EEEvNS_9BwdParamsE --------------------------
	.section	.nv.info._ZN10layer_norm31ln_parallel_residual_bwd_kernelINS_13Kernel_traitsIfffffjLj1024ELj1ELj4ELj1ELj16ENS_18Kernel_traits_baseILj1024EfffffjLj128EEEEELb1ELb1ELb1EEEvNS_9BwdParamsE,"",@"SHT_CUDA_INFO"
	.sectionflags	@""
	.align	4


	//----- nvinfo : EIATTR_CUDA_API_VERSION
	.align		4
        /*0000*/ 	.byte	0x04, 0x37
        /*0002*/ 	.short	(.L_2951 - .L_2950)
.L_2950:
        /*0004*/ 	.word	0x00000082


	//----- nvinfo : EIATTR_KPARAM_INFO
	.align		4
.L_2951:
        /*0008*/ 	.byte	0x04, 0x17
        /*000a*/ 	.short	(.L_2953 - .L_2952)
.L_2952:
        /*000c*/ 	.word	0x00000000
        /*0010*/ 	.short	0x0000
        /*0012*/ 	.short	0x0000
        /*0014*/ 	.byte	0x00, 0xf0, 0xa1, 0x04


	//----- nvinfo : EIATTR_SPARSE_MMA_MASK
	.align		4
.L_2953:
        /*0018*/ 	.byte	0x03, 0x50
        /*001a*/ 	.short	0x0000


	//----- nvinfo : EIATTR_MAXREG_COUNT
	.align		4
        /*001c*/ 	.byte	0x03, 0x1b
        /*001e*/ 	.short	0x00ff


	//----- nvinfo : EIATTR_NUM_BARRIERS
	.align		4
        /*0020*/ 	.byte	0x02, 0x4c
        /*0022*/ 	.byte	0x01
	.zero		1


	//----- nvinfo : EIATTR_MERCURY_ISA_VERSION
	.align		4
        /*0024*/ 	.byte	0x03, 0x5f
        /*0026*/ 	.short	0x0101


	//----- nvinfo : EIATTR_COOP_GROUP_MASK_REGIDS
	.align		4
        /*0028*/ 	.byte	0x04, 0x29
        /*002a*/ 	.short	(.L_2955 - .L_2954)


	//   ....[0]....
.L_2954:
        /*002c*/ 	.word	0xffffffff


	//   ....[1]....
        /*0030*/ 	.word	0xffffffff


	//   ....[2]....
        /*0034*/ 	.word	0xffffffff


	//   ....[3]....
        /*0038*/ 	.word	0xffffffff


	//   ....[4]....
        /*003c*/ 	.word	0xffffffff


	//   ....[5]....
        /*0040*/ 	.word	0xffffffff


	//   ....[6]....
        /*0044*/ 	.word	0xffffffff


	//   ....[7]....
        /*0048*/ 	.word	0xffffffff


	//   ....[8]....
        /*004c*/ 	.word	0xffffffff


	//   ....[9]....
        /*0050*/ 	.word	0xffffffff


	//   ....[10]....
        /*0054*/ 	.word	0x050000ef


	//   ....[11]....
        /*0058*/ 	.word	0x050000ef


	//   ....[12]....
        /*005c*/ 	.word	0x050000ef


	//   ....[13]....
        /*0060*/ 	.word	0x050000ef


	//   ....[14]....
        /*0064*/ 	.word	0x050000ef


	//   ....[15]....
        /*0068*/ 	.word	0x050000ef


	//   ....[16]....
        /*006c*/ 	.word	0x050000ef


	//   ....[17]....
        /*0070*/ 	.word	0x050000ef


	//   ....[18]....
        /*0074*/ 	.word	0x050000ef


	//   ....[19]....
        /*0078*/ 	.word	0x050000ef


	//----- nvinfo : EIATTR_COOP_GROUP_INSTR_OFFSETS
	.align		4
.L_2955:
        /*007c*/ 	.byte	0x04, 0x28
        /*007e*/ 	.short	(.L_2957 - .L_2956)


	//   ....[0]....
.L_2956:
        /*0080*/ 	.word	0x00001be0


	//   ....[1]....
        /*0084*/ 	.word	0x00001bf0


	//   ....[2]....
        /*0088*/ 	.word	0x00001c20


	//   ....[3]....
        /*008c*/ 	.word	0x00001c30


	//   ....[4]....
        /*0090*/ 	.word	0x00001c60


	//   ....[5]....
        /*0094*/ 	.word	0x00001c70


	//   ....[6]....
        /*0098*/ 	.word	0x00001ca0


	//   ....[7]....
        /*009c*/ 	.word	0x00001cb0


	//   ....[8]....
        /*00a0*/ 	.word	0x00001ce0


	//   ....[9]....
        /*00a4*/ 	.word	0x00001cf0


	//   ....[10]....
        /*00a8*/ 	.word	0x0000a990


	//   ....[11]....
        /*00ac*/ 	.word	0x0000aa20


	//   ....[12]....
        /*00b0*/ 	.word	0x0000aa90


	//   ....[13]....
        /*00b4*/ 	.word	0x0000aaf0


	//   ....[14]....
        /*00b8*/ 	.word	0x0000ab60


	//   ....[15]....
        /*00bc*/ 	.word	0x0000abc0


	//   ....[16]....
        /*00c0*/ 	.word	0x0000ac30


	//   ....[17]....
        /*00c4*/ 	.word	0x0000ac90


	//   ....[18]....
        /*00c8*/ 	.word	0x0000ad00


	//   ....[19]....
        /*00cc*/ 	.word	0x0000ad60


	//----- nvinfo : EIATTR_VRC_CTA_INIT_COUNT
	.align		4
.L_2957:
        /*00d0*/ 	.byte	0x02, 0x4a
	.zero		1
	.zero		1


	//----- nvinfo : EIATTR_EXIT_INSTR_OFFSETS
	.align		4
        /*00d4*/ 	.byte	0x04, 0x1c
        /*00d6*/ 	.short	(.L_2959 - .L_2958)


	//   ....[0]....
.L_2958:
        /*00d8*/ 	.word	0x0000a920


	//----- nvinfo : EIATTR_MAX_THREADS
	.align		4
.L_2959:
        /*00dc*/ 	.byte	0x04, 0x05
        /*00de*/ 	.short	(.L_2961 - .L_2960)
.L_2960:
        /*00e0*/ 	.word	0x00000080
        /*00e4*/ 	.word	0x00000001
        /*00e8*/ 	.word	0x00000001


	//----- nvinfo : EIATTR_CRS_STACK_SIZE
	.align		4
.L_2961:
        /*00ec*/ 	.byte	0x04, 0x1e
        /*00ee*/ 	.short	(.L_2963 - .L_2962)
.L_2962:
        /*00f0*/ 	.word	0x00000000


	//----- nvinfo : EIATTR_CBANK_PARAM_SIZE
	.align		4
.L_2963:
        /*00f4*/ 	.byte	0x03, 0x19
        /*00f6*/ 	.short	0x0128


	//----- nvinfo : EIATTR_PARAM_CBANK
	.align		4
        /*00f8*/ 	.byte	0x04, 0x0a
        /*00fa*/ 	.short	(.L_2965 - .L_2964)
	.align		4
.L_2964:
        /*00fc*/ 	.word	index@(.nv.constant0._ZN10layer_norm31ln_parallel_residual_bwd_kernelINS_13Kernel_traitsIfffffjLj1024ELj1ELj4ELj1ELj16ENS_18Kernel_traits_baseILj1024EfffffjLj128EEEEELb1ELb1ELb1EEEvNS_9BwdParamsE)
        /*0100*/ 	.short	0x0380
        /*0102*/ 	.short	0x0128


	//----- nvinfo : EIATTR_SW_WAR
	.align		4
.L_2965:
        /*0104*/ 	.byte	0x04, 0x36
        /*0106*/ 	.short	(.L_2967 - .L_2966)
.L_2966:
        /*0108*/ 	.word	0x00000008
.L_2967:


//--------------------- .nv.callgraph             --------------------------
	.section	.nv.callgraph,"",@"SHT_CUDA_CALLGRAPH"
	.align	4
	.sectionentsize	8
	.align		4
        /*0000*/ 	.word	0x00000000
	.align		4
        /*0004*/ 	.word	0xffffffff
	.align		4
        /*0008*/ 	.word	0x00000000
	.align		4
        /*000c*/ 	.word	0xfffffffe
	.align		4
        /*0010*/ 	.word	0x00000000
	.align		4
        /*0014*/ 	.word	0xfffffffd
	.align		4
        /*0018*/ 	.word	0x00000000
	.align		4
        /*001c*/ 	.word	0xfffffffc


//--------------------- .text._ZN10layer_norm31ln_parallel_residual_bwd_kernelINS_13Kernel_traitsI13__nv_bfloat16S2_S2_S2_fjLj1024ELj1ELj4ELj1ELj16ENS_18Kernel_traits_baseILj1024ES2_S2_S2_S2_fjLj128EEEEELb0ELb0ELb0EEEvNS_9BwdParamsE --------------------------
	.section	.text._ZN10layer_norm31ln_parallel_residual_bwd_kernelINS_13Kernel_traitsI13__nv_bfloat16S2_S2_S2_fjLj1024ELj1ELj4ELj1ELj16ENS_18Kernel_traits_baseILj1024ES2_S2_S2_S2_fjLj128EEEEELb0ELb0ELb0EEEvNS_9BwdParamsE,"ax",@progbits
	.align	128
        .global         _ZN10layer_norm31ln_parallel_residual_bwd_kernelINS_13Kernel_traitsI13__nv_bfloat16S2_S2_S2_fjLj1024ELj1ELj4ELj1ELj16ENS_18Kernel_traits_baseILj1024ES2_S2_S2_S2_fjLj128EEEEELb0ELb0ELb0EEEvNS_9BwdParamsE
        .type           _ZN10layer_norm31ln_parallel_residual_bwd_kernelINS_13Kernel_traitsI13__nv_bfloat16S2_S2_S2_fjLj1024ELj1ELj4ELj1ELj16ENS_18Kernel_traits_baseILj1024ES2_S2_S2_S2_fjLj128EEEEELb0ELb0ELb0EEEvNS_9BwdParamsE,@function
        .size           _ZN10layer_norm31ln_parallel_residual_bwd_kernelINS_13Kernel_traitsI13__nv_bfloat16S2_S2_S2_fjLj1024ELj1ELj4ELj1ELj16ENS_18Kernel_traits_baseILj1024ES2_S2_S2_S2_fjLj128EEEEELb0ELb0ELb0EEEvNS_9BwdParamsE,(.L_x_6010 - _ZN10layer_norm31ln_parallel_residual_bwd_kernelINS_13Kernel_traitsI13__nv_bfloat16S2_S2_S2_fjLj1024ELj1ELj4ELj1ELj16ENS_18Kernel_traits_baseILj1024ES2_S2_S2_S2_fjLj128EEEEELb0ELb0ELb0EEEvNS_9BwdParamsE)
        .other          _ZN10layer_norm31ln_parallel_residual_bwd_kernelINS_13Kernel_traitsI13__nv_bfloat16S2_S2_S2_fjLj1024ELj1ELj4ELj1ELj16ENS_18Kernel_traits_baseILj1024ES2_S2_S2_S2_fjLj128EEEEELb0ELb0ELb0EEEvNS_9BwdParamsE,@"STO_CUDA_ENTRY STV_DEFAULT"
_ZN10layer_norm31ln_parallel_residual_bwd_kernelINS_13Kernel_traitsI13__nv_bfloat16S2_S2_S2_fjLj1024ELj1ELj4ELj1ELj16ENS_18Kernel_traits_baseILj1024ES2_S2_S2_S2_fjLj128EEEEELb0ELb0ELb0EEEvNS_9BwdParamsE:
.text._ZN10layer_norm31ln_parallel_residual_bwd_kernelINS_13Kernel_traitsI13__nv_bfloat16S2_S2_S2_fjLj1024ELj1ELj4ELj1ELj16ENS_18Kernel_traits_baseILj1024ES2_S2_S2_S2_fjLj128EEEEELb0ELb0ELb0EEEvNS_9BwdParamsE:
[----:B------:R-:W0:Y:S01]  /*0000*/  LDC R1, c[0x0][0x37c] ;  /* 0x0000df00ff017b82 */ /* 0x000e220000000800 */
[----:B------:R-:W1:Y:S01]  /*0010*/  LDCU UR4, c[0x0][0x388] ;  /* 0x00007100ff0477ac */ /* 0x000e620008000800 */
[----:B0-----:R-:W-:Y:S01]  /*0020*/  IADD3 R1, PT, PT, R1, -0xc8, RZ ;  /* 0xffffff3801017810 */ /* 0x001fe20007ffe0ff */
[----:B------:R-:W0:Y:S05]  /*0030*/  S2R R227, SR_TID.X ;  /* 0x0000000000e37919 */ /* 0x000e2a0000002100 */
[----:B------:R-:W2:Y:S08]  /*0040*/  LDC.64 R2, c[0x0][0x3d0] ;  /* 0x0000f400ff027b82 */ /* 0x000eb00000000a00 */
[----:B------:R-:W3:Y:S01]  /*0050*/  LDC.64 R4, c[0x0][0x3d8] ;  /* 0x0000f600ff047b82 */ /* 0x000ee20000000a00 */
[----:B------:R-:W4:Y:S01]  /*0060*/  LDCU.64 UR10, c[0x0][0x358] ;  /* 0x00006b00ff0a77ac */ /* 0x000f220008000a00 */
[----:B------:R-:W4:Y:S01]  /*0070*/  LDCU UR5, c[0x0][0x384] ;  /* 0x00007080ff0577ac */ /* 0x000f220008000800 */
[----:B-1----:R-:W-:-:S05]  /*0080*/  MOV R6, UR4 ;  /* 0x0000000400067c02 */ /* 0x002fca0008000f00 */
[----:B------:R-:W1:Y:S01]  /*0090*/  LDC.64 R8, c[0x0][0x3d8] ;  /* 0x0000f600ff087b82 */ /* 0x000e620000000a00 */
[----:B------:R-:W1:Y:S01]  /*00a0*/  LDCU UR24, c[0x0][0x388] ;  /* 0x00007100ff1877ac */ /* 0x000e620008000800 */
[----:B------:R-:W-:Y:S01]  /*00b0*/  SHF.R.S32.HI R0, RZ, 0x1f, R6 ;  /* 0x0000001fff007819 */ /* 0x000fe20000011406 */
[----:B------:R4:W-:Y:S01]  /*00c0*/  STL [R1+0x40], R6 ;  /* 0x0000400601007387 */ /* 0x0009e20000100800 */
[----:B------:R-:W1:Y:S02]  /*00d0*/  LDCU.U8 UR15, c[0x0][0x410] ;  /* 0x00008200ff0f77ac */ /* 0x000e640008000000 */
[----:B------:R-:W-:Y:S01]  /*00e0*/  LEA.HI R0, R0, R6, RZ, 0x3 ;  /* 0x0000000600007211 */ /* 0x000fe200078f18ff */
[----:B------:R1:W3:Y:S01]  /*00f0*/  LDL.64 R40, [R1+0x30] ;  /* 0x0000300001287983 */ /* 0x0002e20000100a00 */
[----:B------:R-:W1:Y:S01]  /*0100*/  LDC.64 R14, c[0x0][0x3d0] ;  /* 0x0000f400ff0e7b82 */ /* 0x000e620000000a00 */
[----:B------:R-:W1:Y:S02]  /*0110*/  LDCU UR14, c[0x0][0x400] ;  /* 0x00008000ff0e77ac */ /* 0x000e640008000800 */
[----:B------:R1:W3:Y:S01]  /*0120*/  LDL.64 R42, [R1+0x38] ;  /* 0x00003800012a7983 */ /* 0x0002e20000100a00 */
[----:B------:R-:W1:Y:S01]  /*0130*/  LDCU.64 UR6, c[0x0][0x470] ;  /* 0x00008e00ff0677ac */ /* 0x000e620008000a00 */
[----:B0-----:R-:W-:-:S02]  /*0140*/  LOP3.LUT R7, R227, 0x1f, RZ, 0xc, !PT ;  /* 0x0000001fe3077812 */ /* 0x001fc400078e0cff */
[----:B------:R0:W3:Y:S01]  /*0150*/  LDL.64 R36, [R1+0x20] ;  /* 0x0000200001247983 */ /* 0x0000e20000100a00 */
[----:B------:R-:W0:Y:S01]  /*0160*/  LDC.64 R16, c[0x0][0x3d8] ;  /* 0x0000f600ff107b82 */ /* 0x000e220000000a00 */
[----:B------:R-:W0:Y:S02]  /*0170*/  LDCU.64 UR12, c[0x0][0x438] ;  /* 0x00008700ff0c77ac */ /* 0x000e240008000a00 */
[----:B------:R0:W3:Y:S01]  /*0180*/  LDL.64 R38, [R1+0x28] ;  /* 0x0000280001267983 */ /* 0x0000e20000100a00 */
[----:B------:R-:W0:Y:S03]  /*0190*/  LDCU.64 UR8, c[0x0][0x478] ;  /* 0x00008f00ff0877ac */ /* 0x000e260008000a00 */
[----:B------:R0:W3:Y:S01]  /*01a0*/  LDL.64 R32, [R1+0x10] ;  /* 0x0000100001207983 */ /* 0x0000e20000100a00 */
[----:B------:R-:W0:Y:S03]  /*01b0*/  LDC.64 R18, c[0x0][0x3d0] ;  /* 0x0000f400ff127b82 */ /* 0x000e260000000a00 */
[----:B------:R0:W3:Y:S04]  /*01c0*/  LDL.64 R34, [R1+0x18] ;  /* 0x0000180001227983 */ /* 0x0000e80000100a00 */
[----:B------:R0:W3:Y:S01]  /*01d0*/  LDL.64 R28, [R1] ;  /* 0x00000000011c7983 */ /* 0x0000e20000100a00 */
[----:B------:R-:W0:Y:S03]  /*01e0*/  LDC.64 R20, c[0x0][0x3d8] ;  /* 0x0000f600ff147b82 */ /* 0x000e260000000a00 */
[----:B------:R0:W3:Y:S01]  /*01f0*/  LDL.64 R30, [R1+0x8] ;  /* 0x00000800011e7983 */ /* 0x0000e20000100a00 */
[----:B------:R-:W-:-:S04]  /*0200*/  LEA.HI.SX32 R252, R0, R7, 0x1d ;  /* 0x0000000700fc7211 */ /* 0x000fc800078feaff */
[----:B----4-:R-:W4:Y:S01]  /*0210*/  LDC.64 R6, c[0x0][0x3d0] ;  /* 0x0000f400ff067b82 */ /* 0x010f220000000a00 */
[C---:B------:R-:W-:Y:S02]  /*0220*/  ISETP.GE.U32.AND P3, PT, R252.reuse, 0x20, PT ;  /* 0x00000020fc00780c */ /* 0x040fe40003f66070 */
[----:B------:R-:W-:Y:S02]  /*0230*/  LOP3.LUT R10, R227, 0x1f, RZ, 0xc0, !PT ;  /* 0x0000001fe30a7812 */ /* 0x000fe400078ec0ff */
[----:B------:R-:W-:Y:S02]  /*0240*/  ISETP.GE.U32.AND P0, PT, R252, 0x40, PT ;  /* 0x00000040fc00780c */ /* 0x000fe40003f06070 */
[----:B------:R-:W-:-:S07]  /*0250*/  MOV R23, R10 ;  /* 0x0000000a00177202 */ /* 0x000fce0000000f00 */
[----:B--2---:R-:W-:-:S04]  /*0260*/  @P3 IMAD.WIDE.U32 R2, R23, 0x10, R2 ;  /* 0x0000001017023825 */ /* 0x004fc800078e0002 */
[C---:B---3--:R-:W-:Y:S01]  /*0270*/  @P3 IMAD.WIDE.U32 R4, R23.reuse, 0x10, R4 ;  /* 0x0000001017043825 */ /* 0x048fe200078e0004 */
[----:B------:R-:W-:-:S05]  /*0280*/  @P3 LOP3.LUT R23, R23, 0x20, RZ, 0xfc, !PT ;  /* 0x0000002017173812 */ /* 0x000fca00078efcff */
[----:B----4-:R-:W-:Y:S01]  /*0290*/  @P0 IMAD.WIDE.U32 R10, R23, 0x10, R6 ;  /* 0x00000010170a0825 */ /* 0x010fe200078e0006 */
[----:B------:R-:W-:-:S03]  /*02a0*/  ISETP.GE.U32.AND P1, PT, R252, 0x60, PT ;  /* 0x00000060fc00780c */ /* 0x000fc60003f26070 */
[C---:B-1----:R-:W-:Y:S01]  /*02b0*/  @P0 IMAD.WIDE.U32 R12, R23.reuse, 0x10, R8 ;  /* 0x00000010170c0825 */ /* 0x042fe200078e0008 */
[----:B------:R-:W-:Y:S02]  /*02c0*/  ISETP.GE.U32.AND P2, PT, R252, 0x80, PT ;  /* 0x00000080fc00780c */ /* 0x000fe40003f46070 */
[----:B------:R-:W-:-:S07]  /*02d0*/  @P0 IADD3 R23, PT, PT, R23, 0x20, RZ ;  /* 0x0000002017170810 */ /* 0x000fce0007ffe0ff */
[----:B------:R-:W-:-:S04]  /*02e0*/  @P1 IMAD.WIDE.U32 R14, R23, 0x10, R14 ;  /* 0x00000010170e1825 */ /* 0x000fc800078e000e */
[C---:B0-----:R-:W-:Y:S01]  /*02f0*/  @P1 IMAD.WIDE.U32 R16, R23.reuse, 0x10, R16 ;  /* 0x0000001017101825 */ /* 0x041fe200078e0010 */
[----:B------:R-:W-:Y:S01]  /*0300*/  @P1 IADD3 R23, PT, PT, R23, 0x20, RZ ;  /* 0x0000002017171810 */ /* 0x000fe20007ffe0ff */
[----:B------:R0:W5:Y:S04]  /*0310*/  @P1 LDG.E.128 R248, desc[UR10][R14.64] ;  /* 0x0000000a0ef81981 */ /* 0x000168000c1e1d00 */
[C---:B------:R-:W-:Y:S01]  /*0320*/  @P2 IMAD.WIDE.U32 R6, R23.reuse, 0x10, R18 ;  /* 0x0000001017062825 */ /* 0x040fe200078e0012 */
[----:B------:R0:W5:Y:S03]  /*0330*/  @P1 LDG.E.128 R244, desc[UR10][R16.64] ;  /* 0x0000000a10f41981 */ /* 0x000166000c1e1d00 */
[----:B------:R-:W-:Y:S01]  /*0340*/  @P2 IMAD.WIDE.U32 R8, R23, 0x10, R20 ;  /* 0x0000001017082825 */ /* 0x000fe200078e0014 */
[----:B------:R0:W5:Y:S04]  /*0350*/  @P2 LDG.E.128 R240, desc[UR10][R6.64] ;  /* 0x0000000a06f02981 */ /* 0x000168000c1e1d00 */
[----:B------:R0:W5:Y:S04]  /*0360*/  @P2 LDG.E.128 R236, desc[UR10][R8.64] ;  /* 0x0000000a08ec2981 */ /* 0x000168000c1e1d00 */
[----:B------:R-:W2:Y:S04]  /*0370*/  @P3 LDG.E.128 R40, desc[UR10][R2.64] ;  /* 0x0000000a02283981 */ /* 0x000ea8000c1e1d00 */
[----:B------:R-:W3:Y:S04]  /*0380*/  @P3 LDG.E.128 R36, desc[UR10][R4.64] ;  /* 0x0000000a04243981 */ /* 0x000ee8000c1e1d00 */
[----:B------:R-:W4:Y:S04]  /*0390*/  @P0 LDG.E.128 R32, desc[UR10][R10.64] ;  /* 0x0000000a0a200981 */ /* 0x000f28000c1e1d00 */
[----:B------:R-:W4:Y:S01]  /*03a0*/  @P0 LDG.E.128 R28, desc[UR10][R12.64] ;  /* 0x0000000a0c1c0981 */ /* 0x000f22000c1e1d00 */
[----:B------:R-:W1:Y:S01]  /*03b0*/  S2UR UR4, SR_CTAID.X ;  /* 0x00000000000479c3 */ /* 0x000e620000002500 */
[----:B------:R-:W-:Y:S01]  /*03c0*/  SHF.R.U32.HI R227, RZ, 0x5, R227 ;  /* 0x00000005ffe37819 */ /* 0x000fe200000116e3 */
[----:B------:R-:W-:Y:S01]  /*03d0*/  BSSY B0, `(.L_x_0) ;  /* 0x0000918000007945 */ /* 0x000fe20003800000 */
[----:B-1----:R-:W-:-:S06]  /*03e0*/  USHF.L.U32 UR4, UR4, 0x2, URZ ;  /* 0x0000000204047899 */ /* 0x002fcc00080006ff */
[----:B------:R-:W-:Y:S02]  /*03f0*/  LOP3.LUT R227, R227, UR4, RZ, 0xfc, !PT ;  /* 0x00000004e3e37c12 */ /* 0x000fe4000f8efcff */
[----:B------:R-:W-:Y:S02]  /*0400*/  CS2R R232, SRZ ;  /* 0x0000000000e87805 */ /* 0x000fe4000001ff00 */
[----:B------:R-:W-:Y:S02]  /*0410*/  CS2R R234, SRZ ;  /* 0x0000000000ea7805 */ /* 0x000fe4000001ff00 */
[----:B------:R-:W-:Y:S02]  /*0420*/  CS2R R228, SRZ ;  /* 0x0000000000e47805 */ /* 0x000fe4000001ff00 */
[----:B------:R-:W-:Y:S02]  /*0430*/  CS2R R230, SRZ ;  /* 0x0000000000e67805 */ /* 0x000fe4000001ff00 */
[----:B------:R-:W-:-:S02]  /*0440*/  CS2R R220, SRZ ;  /* 0x0000000000dc7805 */ /* 0x000fc4000001ff00 */
[----:B------:R-:W-:Y:S02]  /*0450*/  CS2R R222, SRZ ;  /* 0x0000000000de7805 */ /* 0x000fe4000001ff00 */
        /* <DEDUP_REMOVED lines=49> */
[----:B------:R-:W-:Y:S01]  /*0770*/  CS2R R130, SRZ ;  /* 0x0000000000827805 */ /* 0x000fe2000001ff00 */
[----:B--2---:R-:W-:Y:S04]  /*0780*/  @P3 STL.64 [R1+0x30], R40 ;  /* 0x0000302801003387 */ /* 0x004fe80000100a00 */
[----:B------:R1:W-:Y:S04]  /*0790*/  @P3 STL.64 [R1+0x38], R42 ;  /* 0x0000382a01003387 */ /* 0x0003e80000100a00 */
[----:B---3--:R-:W-:Y:S04]  /*07a0*/  @P3 STL.64 [R1+0x20], R36 ;  /* 0x0000202401003387 */ /* 0x008fe80000100a00 */
[----:B------:R2:W-:Y:S04]  /*07b0*/  @P3 STL.64 [R1+0x28], R38 ;  /* 0x0000282601003387 */ /* 0x0005e80000100a00 */
[----:B----4-:R-:W-:Y:S04]  /*07c0*/  @P0 STL.64 [R1+0x10], R32 ;  /* 0x0000102001000387 */ /* 0x010fe80000100a00 */
[----:B------:R3:W-:Y:S04]  /*07d0*/  @P0 STL.64 [R1+0x18], R34 ;  /* 0x0000182201000387 */ /* 0x0007e80000100a00 */
[----:B------:R-:W-:Y:S04]  /*07e0*/  @P0 STL.64 [R1], R28 ;  /* 0x0000001c01000387 */ /* 0x000fe80000100a00 */
[----:B------:R4:W-:Y:S01]  /*07f0*/  @P0 STL.64 [R1+0x8], R30 ;  /* 0x0000081e01000387 */ /* 0x0009e20000100a00 */
[----:B------:R-:W-:-:S02]  /*0800*/  ISETP.GE.AND P0, PT, R227, UR5, PT ;  /* 0x00000005e3007c0c */ /* 0x000fc4000bf06270 */
[----:B------:R-:W-:Y:S02]  /*0810*/  MOV R141, R43 ;  /* 0x0000002b008d7202 */ /* 0x000fe40000000f00 */
[----:B------:R-:W-:Y:S02]  /*0820*/  MOV R139, R42 ;  /* 0x0000002a008b7202 */ /* 0x000fe40000000f00 */
[----:B-1----:R-:W-:Y:S02]  /*0830*/  CS2R R42, SRZ ;  /* 0x00000000002a7805 */ /* 0x002fe4000001ff00 */
[----:B------:R-:W-:Y:S02]  /*0840*/  MOV R137, R41 ;  /* 0x0000002900897202 */ /* 0x000fe40000000f00 */
[----:B------:R-:W-:Y:S02]  /*0850*/  MOV R135, R40 ;  /* 0x0000002800877202 */ /* 0x000fe40000000f00 */
[----:B------:R-:W-:-:S02]  /*0860*/  CS2R R40, SRZ ;  /* 0x0000000000287805 */ /* 0x000fc4000001ff00 */
[----:B------:R-:W-:Y:S02]  /*0870*/  MOV R142, R39 ;  /* 0x00000027008e7202 */ /* 0x000fe40000000f00 */
[----:B------:R-:W-:Y:S02]  /*0880*/  MOV R140, R38 ;  /* 0x00000026008c7202 */ /* 0x000fe40000000f00 */
[----:B--2---:R-:W-:Y:S02]  /*0890*/  CS2R R38, SRZ ;  /* 0x0000000000267805 */ /* 0x004fe4000001ff00 */
[----:B------:R-:W-:Y:S02]  /*08a0*/  MOV R138, R37 ;  /* 0x00000025008a7202 */ /* 0x000fe40000000f00 */
[----:B------:R-:W-:Y:S02]  /*08b0*/  MOV R136, R36 ;  /* 0x0000002400887202 */ /* 0x000fe40000000f00 */
[----:B------:R-:W-:-:S02]  /*08c0*/  CS2R R36, SRZ ;  /* 0x0000000000247805 */ /* 0x000fc4000001ff00 */
[----:B------:R-:W-:Y:S02]  /*08d0*/  MOV R133, R35 ;  /* 0x0000002300857202 */ /* 0x000fe40000000f00 */
[----:B------:R-:W-:Y:S02]  /*08e0*/  MOV R26, R34 ;  /* 0x00000022001a7202 */ /* 0x000fe40000000f00 */
[----:B---3--:R-:W-:Y:S02]  /*08f0*/  CS2R R34, SRZ ;  /* 0x0000000000227805 */ /* 0x008fe4000001ff00 */
[----:B------:R-:W-:Y:S02]  /*0900*/  MOV R22, R33 ;  /* 0x0000002100167202 */ /* 0x000fe40000000f00 */
[----:B------:R-:W-:Y:S02]  /*0910*/  MOV R18, R32 ;  /* 0x0000002000127202 */ /* 0x000fe40000000f00 */
[----:B------:R-:W-:-:S02]  /*0920*/  CS2R R32, SRZ ;  /* 0x0000000000207805 */ /* 0x000fc4000001ff00 */
[----:B------:R-:W-:Y:S02]  /*0930*/  MOV R134, R31 ;  /* 0x0000001f00867202 */ /* 0x000fe40000000f00 */
[----:B------:R-:W-:Y:S02]  /*0940*/  MOV R132, R30 ;  /* 0x0000001e00847202 */ /* 0x000fe40000000f00 */
[----:B----4-:R-:W-:Y:S02]  /*0950*/  CS2R R30, SRZ ;  /* 0x00000000001e7805 */ /* 0x010fe4000001ff00 */
[----:B------:R-:W-:Y:S02]  /*0960*/  MOV R24, R29 ;  /* 0x0000001d00187202 */ /* 0x000fe40000000f00 */
[----:B------:R-:W-:Y:S02]  /*0970*/  MOV R20, R28 ;  /* 0x0000001c00147202 */ /* 0x000fe40000000f00 */
[----:B------:R-:W-:Y:S01]  /*0980*/  CS2R R28, SRZ ;  /* 0x00000000001c7805 */ /* 0x000fe2000001ff00 */
[----:B0-----:R-:W-:Y:S06]  /*0990*/  @P0 BRA `(.L_x_1) ;  /* 0x0000008800ec0947 */ /* 0x001fec0003800000 */
[----:B------:R-:W-:Y:S01]  /*09a0*/  PRMT R37, R142, 0x7632, R37 ;  /* 0x000076328e257816 */ /* 0x000fe20000000025 */
[----:B------:R-:W0:Y:S01]  /*09b0*/  LDCU.U8 UR4, c[0x0][0x410] ;  /* 0x00008200ff0477ac */ /* 0x000e220008000000 */
[----:B------:R-:W-:Y:S02]  /*09c0*/  PRMT R36, R141, 0x7632, R36 ;  /* 0x000076328d247816 */ /* 0x000fe40000000024 */
[----:B------:R-:W-:Y:S02]  /*09d0*/  CS2R R232, SRZ ;  /* 0x0000000000e87805 */ /* 0x000fe4000001ff00 */
[----:B------:R-:W-:Y:S01]  /*09e0*/  PRMT R35, R140, 0x7632, R35 ;  /* 0x000076328c237816 */ /* 0x000fe20000000023 */
[----:B------:R-:W-:Y:S01]  /*09f0*/  STL.S16 [R1+0xc0], R37 ;  /* 0x0000c02501007387 */ /* 0x000fe20000100600 */
[----:B------:R-:W-:Y:S02]  /*0a00*/  PRMT R34, R139, 0x7632, R34 ;  /* 0x000076328b227816 */ /* 0x000fe40000000022 */
[----:B------:R-:W-:-:S02]  /*0a10*/  CS2R R234, SRZ ;  /* 0x0000000000ea7805 */ /* 0x000fc4000001ff00 */
[----:B------:R-:W-:Y:S01]  /*0a20*/  PRMT R33, R138, 0x7632, R33 ;  /* 0x000076328a217816 */ /* 0x000fe20000000021 */
[----:B------:R1:W-:Y:S01]  /*0a30*/  STL.S16 [R1+0xbc], R36 ;  /* 0x0000bc2401007387 */ /* 0x0003e20000100600 */
[----:B------:R-:W-:Y:S02]  /*0a40*/  PRMT R32, R137, 0x7632, R32 ;  /* 0x0000763289207816 */ /* 0x000fe40000000020 */
[----:B------:R-:W-:Y:S02]  /*0a50*/  CS2R R228, SRZ ;  /* 0x0000000000e47805 */ /* 0x000fe4000001ff00 */
[----:B------:R-:W-:Y:S01]  /*0a60*/  PRMT R31, R136, 0x7632, R31 ;  /* 0x00007632881f7816 */ /* 0x000fe2000000001f */
[----:B------:R-:W-:Y:S01]  /*0a70*/  STL.S16 [R1+0xb8], R35 ;  /* 0x0000b82301007387 */ /* 0x000fe20000100600 */
[----:B------:R-:W-:Y:S02]  /*0a80*/  PRMT R30, R135, 0x7632, R30 ;  /* 0x00007632871e7816 */ /* 0x000fe4000000001e */
[----:B------:R-:W-:-:S02]  /*0a90*/  CS2R R230, SRZ ;  /* 0x0000000000e67805 */ /* 0x000fc4000001ff00 */
[----:B------:R-:W-:Y:S01]  /*0aa0*/  PRMT R29, R134, 0x7632, R29 ;  /* 0x00007632861d7816 */ /* 0x000fe2000000001d */
[----:B------:R-:W-:Y:S01]  /*0ab0*/  STL.S16 [R1+0xb4], R34 ;  /* 0x0000b42201007387 */ /* 0x000fe20000100600 */
[----:B------:R-:W-:Y:S01]  /*0ac0*/  PRMT R28, R133, 0x7632, R28 ;  /* 0x00007632851c7816 */ /* 0x000fe2000000001c */
[----:B0-----:R-:W-:Y:S01]  /*0ad0*/  UISETP.NE.AND UP0, UPT, UR4, URZ, UPT ;  /* 0x000000ff0400728c */ /* 0x001fe2000bf05270 */
[----:B------:R-:W-:Y:S01]  /*0ae0*/  PRMT R27, R132, 0x7632, R27 ;  /* 0x00007632841b7816 */ /* 0x000fe2000000001b */
[----:B------:R-:W-:Y:S01]  /*0af0*/  STL.S16 [R1+0xb0], R33 ;  /* 0x0000b02101007387 */ /* 0x000fe20000100600 */
[----:B------:R-:W-:Y:S02]  /*0b00*/  PRMT R25, R26, 0x7632, R25 ;  /* 0x000076321a197816 */ /* 0x000fe40000000019 */
[----:B------:R-:W-:Y:S02]  /*0b10*/  CS2R R220, SRZ ;  /* 0x0000000000dc7805 */ /* 0x000fe4000001ff00 */
[----:B------:R-:W-:Y:S01]  /*0b20*/  PRMT R23, R24, 0x7632, R23 ;  /* 0x0000763218177816 */ /* 0x000fe20000000017 */
[----:B------:R-:W-:Y:S01]  /*0b30*/  STL.S16 [R1+0xac], R32 ;  /* 0x0000ac2001007387 */ /* 0x000fe20000100600 */
[----:B------:R-:W-:-:S02]  /*0b40*/  PRMT R21, R22, 0x7632, R21 ;  /* 0x0000763216157816 */ /* 0x000fc40000000015 */
[----:B------:R-:W-:Y:S02]  /*0b50*/  CS2R R222, SRZ ;  /* 0x0000000000de7805 */ /* 0x000fe4000001ff00 */
[----:B------:R-:W-:Y:S01]  /*0b60*/  PRMT R19, R20, 0x7632, R19 ;  /* 0x0000763214137816 */ /* 0x000fe20000000013 */
[----:B------:R-:W-:Y:S01]  /*0b70*/  STL.S16 [R1+0xa8], R31 ;  /* 0x0000a81f01007387 */ /* 0x000fe20000100600 */
[----:B------:R-:W-:Y:S02]  /*0b80*/  PRMT R17, R18, 0x7632, R17 ;  /* 0x0000763212117816 */ /* 0x000fe40000000011 */
[----:B------:R-:W-:Y:S02]  /*0b90*/  CS2R R216, SRZ ;  /* 0x0000000000d87805 */ /* 0x000fe4000001ff00 */
[----:B-----5:R-:W-:Y:S01]  /*0ba0*/  PRMT R16, R247, 0x7632, R16 ;  /* 0x00007632f7107816 */ /* 0x020fe20000000010 */
[----:B------:R-:W-:Y:S01]  /*0bb0*/  STL.S16 [R1+0xa4], R30 ;  /* 0x0000a41e01007387 */ /* 0x000fe20000100600 */
[----:B------:R-:W-:-:S02]  /*0bc0*/  PRMT R15, R251, 0x7632, R15 ;  /* 0x00007632fb0f7816 */ /* 0x000fc4000000000f */
[----:B------:R-:W-:Y:S02]  /*0bd0*/  CS2R R218, SRZ ;  /* 0x0000000000da7805 */ /* 0x000fe4000001ff00 */
[----:B------:R-:W-:Y:S01]  /*0be0*/  PRMT R14, R246, 0x7632, R14 ;  /* 0x00007632f60e7816 */ /* 0x000fe2000000000e */
[----:B------:R-:W-:Y:S01]  /*0bf0*/  STL.S16 [R1+0xa0], R29 ;  /* 0x0000a01d01007387 */ /* 0x000fe20000100600 */
[----:B------:R-:W-:Y:S02]  /*0c00*/  PRMT R13, R250, 0x7632, R13 ;  /* 0x00007632fa0d7816 */ /* 0x000fe4000000000d */
[----:B------:R-:W-:Y:S02]  /*0c10*/  CS2R R212, SRZ ;  /* 0x0000000000d47805 */ /* 0x000fe4000001ff00 */
[----:B------:R-:W-:Y:S01]  /*0c20*/  PRMT R12, R245, 0x7632, R12 ;  /* 0x00007632f50c7816 */ /* 0x000fe2000000000c */
[----:B------:R0:W-:Y:S01]  /*0c30*/  STL.S16 [R1+0x9c], R28 ;  /* 0x00009c1c01007387 */ /* 0x0001e20000100600 */
[----:B------:R-:W-:-:S02]  /*0c40*/  PRMT R11, R249, 0x7632, R11 ;  /* 0x00007632f90b7816 */ /* 0x000fc4000000000b */
[----:B------:R-:W-:Y:S02]  /*0c50*/  CS2R R214, SRZ ;  /* 0x0000000000d67805 */ /* 0x000fe4000001ff00 */
[----:B------:R-:W-:Y:S01]  /*0c60*/  PRMT R10, R244, 0x7632, R10 ;  /* 0x00007632f40a7816 */ /* 0x000fe2000000000a */
[----:B------:R2:W-:Y:S01]  /*0c70*/  STL.S16 [R1+0x98], R27 ;  /* 0x0000981b01007387 */ /* 0x0005e20000100600 */
        /* <DEDUP_REMOVED lines=18> */
[----:B------:R-:W-:Y:S01]  /*0da0*/  CS2R R50, SRZ ;  /* 0x0000000000327805 */ /* 0x000fe2000001ff00 */
[----:B------:R2:W-:Y:S01]  /*0db0*/  STL.S16 [R1+0x84], R17 ;  /* 0x0000841101007387 */ /* 0x0005e20000100600 */
[----:B------:R-:W-:-:S02]  /*0dc0*/  CS2R R52, SRZ ;  /* 0x0000000000347805 */ /* 0x000fc4000001ff00 */
[----:B------:R-:W-:Y:S02]  /*0dd0*/  CS2R R54, SRZ ;  /* 0x0000000000367805 */ /* 0x000fe4000001ff00 */
[----:B------:R-:W-:Y:S01]  /*0de0*/  CS2R R56, SRZ ;  /* 0x0000000000387805 */ /* 0x000fe2000001ff00 */
[----:B------:R2:W-:Y:S01]  /*0df0*/  STL.S16 [R1+0x80], R16 ;  /* 0x0000801001007387 */ /* 0x0005e20000100600 */
[----:B------:R-:W-:Y:S02]  /*0e00*/  CS2R R58, SRZ ;  /* 0x00000000003a7805 */ /* 0x000fe4000001ff00 */
[----:B-1----:R-:W-:Y:S02]  /*0e10*/  CS2R R36, SRZ ;  /* 0x0000000000247805 */ /* 0x002fe4000001ff00 */
[----:B------:R-:W-:Y:S01]  /*0e20*/  CS2R R38, SRZ ;  /* 0x0000000000267805 */ /* 0x000fe2000001ff00 */
[----:B------:R2:W-:Y:S01]  /*0e30*/  STL.S16 [R1+0x7c], R15 ;  /* 0x00007c0f01007387 */ /* 0x0005e20000100600 */
[----:B------:R-:W-:-:S02]  /*0e40*/  CS2R R144, SRZ ;  /* 0x0000000000907805 */ /* 0x000fc4000001ff00 */
[----:B------:R-:W-:Y:S02]  /*0e50*/  CS2R R146, SRZ ;  /* 0x0000000000927805 */ /* 0x000fe4000001ff00 */
[----:B------:R-:W-:Y:S01]  /*0e60*/  CS2R R60, SRZ ;  /* 0x00000000003c7805 */ /* 0x000fe2000001ff00 */
[----:B------:R2:W-:Y:S01]  /*0e70*/  STL.S16 [R1+0x78], R14 ;  /* 0x0000780e01007387 */ /* 0x0005e20000100600 */
[----:B------:R-:W-:Y:S02]  /*0e80*/  CS2R R62, SRZ ;  /* 0x00000000003e7805 */ /* 0x000fe4000001ff00 */
        /* <DEDUP_REMOVED lines=13> */
[----:B0-----:R-:W-:Y:S01]  /*0f60*/  CS2R R28, SRZ ;  /* 0x00000000001c7805 */ /* 0x001fe2000001ff00 */
        /* <DEDUP_REMOVED lines=33> */
[----:B------:R-:W-:Y:S02]  /*1180*/  PLOP3.LUT P2, PT, PT, PT, UP0, 0x80, 0x8 ;  /* 0x000000000008781c */ /* 0x000fe40003f4f008 */
[----:B------:R-:W-:Y:S02]  /*1190*/  CS2R R126, SRZ ;  /* 0x00000000007e7805 */ /* 0x000fe4000001ff00 */
[----:B------:R-:W-:Y:S01]  /*11a0*/  CS2R R128, SRZ ;  /* 0x0000000000807805 */ /* 0x000fe2000001ff00 */
[----:B------:R2:W-:Y:S01]  /*11b0*/  STL.S16 [R1+0x44], R0 ;  /* 0x0000440001007387 */ /* 0x0005e20000100600 */
[----:B------:R-:W-:-:S07]  /*11c0*/  CS2R R130, SRZ ;  /* 0x0000000000827805 */ /* 0x000fce000001ff00 */
.L_x_51:
[----:B------:R-:W0:Y:S02]  /*11d0*/  LDC.64 R160, c[0x0][0x3c0] ;  /* 0x0000f000ffa07b82 */ /* 0x000e240000000a00 */
[----:B0-----:R-:W-:-:S05]  /*11e0*/  IMAD.WIDE R160, R227, 0x4, R160 ;  /* 0x00000004e3a07825 */ /* 0x001fca00078e02a0 */
[----:B------:R0:W3:Y:S01]  /*11f0*/  LDG.E R162, desc[UR10][R160.64] ;  /* 0x0000000aa0a27981 */ /* 0x0000e2000c1e1900 */
[----:B------:R-:W1:Y:S01]  /*1200*/  S2R R163, SR_TID.X ;  /* 0x0000000000a37919 */ /* 0x000e620000002100 */
[----:B0-----:R-:W0:Y:S01]  /*1210*/  LDC.64 R160, c[0x0][0x3c8] ;  /* 0x0000f200ffa07b82 */ /* 0x001e220000000a00 */
[----:B--2---:R-:W-:-:S05]  /*1220*/  MOV R17, UR24 ;  /* 0x0000001800117c02 */ /* 0x004fca0008000f00 */
[----:B------:R2:W-:Y:S02]  /*1230*/  STL [R1+0x40], R17 ;  /* 0x0000401101007387 */ /* 0x0005e40000100800 */
[C---:B--2---:R-:W-:Y:S02]  /*1240*/  IMAD R17, R227.reuse, R17, RZ ;  /* 0x00000011e3117224 */ /* 0x044fe400078e02ff */
[----:B0-----:R-:W-:-:S05]  /*1250*/  IMAD.WIDE R160, R227, 0x4, R160 ;  /* 0x00000004e3a07825 */ /* 0x001fca00078e02a0 */
[----:B-----5:R0:W5:Y:S01]  /*1260*/  LDG.E R18, desc[UR10][R160.64] ;  /* 0x0000000aa0127981 */ /* 0x020162000c1e1900 */
[----:B-1----:R-:W-:Y:S01]  /*1270*/  LOP3.LUT R163, R163, 0x1f, RZ, 0xc0, !PT ;  /* 0x0000001fa3a37812 */ /* 0x002fe200078ec0ff */
[----:B------:R-:W-:Y:S01]  /*1280*/  BSSY.RECONVERGENT B1, `(.L_x_2) ;  /* 0x00000ae000017945 */ /* 0x000fe20003800200 */
[C---:B------:R-:W-:Y:S02]  /*1290*/  ISETP.GE.U32.AND P5, PT, R252.reuse, 0x40, PT ;  /* 0x00000040fc00780c */ /* 0x040fe40003fa6070 */
[----:B------:R-:W-:Y:S02]  /*12a0*/  CS2R R224, SRZ ;  /* 0x0000000000e07805 */ /* 0x000fe4000001ff00 */
[C---:B------:R-:W-:Y:S02]  /*12b0*/  ISETP.GE.U32.AND P4, PT, R252.reuse, 0x60, PT ;  /* 0x00000060fc00780c */ /* 0x040fe40003f86070 */
[----:B------:R-:W-:Y:S02]  /*12c0*/  ISETP.GE.U32.AND P1, PT, R252, 0x80, PT ;  /* 0x00000080fc00780c */ /* 0x000fe40003f26070 */
[----:B0-----:R-:W-:-:S04]  /*12d0*/  SHF.R.S32.HI R160, RZ, 0x1f, R17 ;  /* 0x0000001fffa07819 */ /* 0x001fc80000011411 */
[----:B------:R-:W-:-:S04]  /*12e0*/  LEA.HI R17, R160, R17, RZ, 0x3 ;  /* 0x00000011a0117211 */ /* 0x000fc800078f18ff */
[----:B------:R-:W-:-:S04]  /*12f0*/  LEA.HI.SX32 R17, R17, R163, 0x1d ;  /* 0x000000a311117211 */ /* 0x000fc800078feaff */
[----:B------:R-:W-:Y:S02]  /*1300*/  MOV R226, R17 ;  /* 0x0000001100e27202 */ /* 0x000fe40000000f00 */
[----:B---3--:R-:W-:Y:S01]  /*1310*/  FSEL R211, R162, RZ, !P2 ;  /* 0x000000ffa2d37208 */ /* 0x008fe20005000000 */
[----:B------:R-:W-:Y:S06]  /*1320*/  @!P3 BRA `(.L_x_3) ;  /* 0x00000008008cb947 */ /* 0x000fec0003800000 */
[----:B------:R-:W0:Y:S01]  /*1330*/  LDC.64 R164, c[0x0][0x3a8] ;  /* 0x0000ea00ffa47b82 */ /* 0x000e220000000a00 */
[----:B------:R-:W2:Y:S04]  /*1340*/  LDL R184, [R1+0x20] ;  /* 0x0000200001b87983 */ /* 0x000ea80000100800 */
[----:B------:R-:W3:Y:S03]  /*1350*/  LDL R183, [R1+0x30] ;  /* 0x0000300001b77983 */ /* 0x000ee60000100800 */
[----:B------:R-:W1:Y:S01]  /*1360*/  LDC.64 R14, c[0x0][0x430] ;  /* 0x00010c00ff0e7b82 */ /* 0x000e620000000a00 */
[----:B------:R-:W4:Y:S04]  /*1370*/  LDL R191, [R1+0x24] ;  /* 0x0000240001bf7983 */ /* 0x000f280000100800 */
[----:B------:R-:W4:Y:S03]  /*1380*/  LDL R190, [R1+0x34] ;  /* 0x0000340001be7983 */ /* 0x000f260000100800 */
[----:B------:R-:W1:Y:S01]  /*1390*/  LDC.64 R168, c[0x0][0x428] ;  /* 0x00010a00ffa87b82 */ /* 0x000e620000000a00 */
[----:B------:R-:W4:Y:S04]  /*13a0*/  LDL R189, [R1+0xa8] ;  /* 0x0000a80001bd7983 */ /* 0x000f280000100800 */
[----:B------:R-:W4:Y:S01]  /*13b0*/  LDL R203, [R1+0x28] ;  /* 0x0000280001cb7983 */ /* 0x000f220000100800 */
[----:B0-----:R-:W-:-:S03]  /*13c0*/  IMAD.WIDE.U32 R164, R17, 0x10, R164 ;  /* 0x0000001011a47825 */ /* 0x001fc600078e00a4 */
[----:B------:R-:W4:Y:S04]  /*13d0*/  LDL R200, [R1+0xa4] ;  /* 0x0000a40001c87983 */ /* 0x000f280000100800 */
[----:B------:R-:W4:Y:S01]  /*13e0*/  LDL R204, [R1+0x38] ;  /* 0x0000380001cc7983 */ /* 0x000f220000100800 */
[----:B-1----:R-:W-:-:S03]  /*13f0*/  IMAD.WIDE.U32 R14, R17, 0x10, R14 ;  /* 0x00000010110e7825 */ /* 0x002fc600078e000e */
[----:B------:R-:W4:Y:S04]  /*1400*/  LDG.E.128 R164, desc[UR10][R164.64] ;  /* 0x0000000aa4a47981 */ /* 0x000f28000c1e1d00 */
[----:B------:R-:W4:Y:S01]  /*1410*/  LDG.E.128 R160, desc[UR10][R14.64] ;  /* 0x0000000a0ea07981 */ /* 0x000f22000c1e1d00 */
[----:B------:R-:W-:-:S06]  /*1420*/  IMAD.WIDE.U32 R168, R17, 0x10, R168 ;  /* 0x0000001011a87825 */ /* 0x000fcc00078e00a8 */
[----:B------:R-:W4:Y:S01]  /*1430*/  LDG.E.128 R168, desc[UR10][R168.64] ;  /* 0x0000000aa8a87981 */ /* 0x000f22000c1e1d00 */
[----:B--2---:R-:W-:-:S03]  /*1440*/  SHF.L.U32 R16, R184, 0x10, RZ ;  /* 0x00000010b8107819 */ /* 0x004fc600000006ff */
[----:B------:R-:W2:Y:S01]  /*1450*/  LDL R184, [R1+0xac] ;  /* 0x0000ac0001b87983 */ /* 0x000ea20000100800 */
[----:B---3--:R-:W-:Y:S02]  /*1460*/  SHF.L.U32 R19, R183, 0x10, RZ ;  /* 0x00000010b7137819 */ /* 0x008fe400000006ff */
[----:B----4-:R-:W-:Y:S02]  /*1470*/  SHF.L.U32 R0, R164, 0x10, RZ ;  /* 0x00000010a4007819 */ /* 0x010fe400000006ff */
[----:B------:R-:W-:-:S03]  /*1480*/  SHF.L.U32 R14, R160, 0x10, RZ ;  /* 0x00000010a00e7819 */ /* 0x000fc600000006ff */
[----:B------:R-:W-:Y:S02]  /*1490*/  FADD.FTZ R0, -R211, R0 ;  /* 0x00000000d3007221 */ /* 0x000fe40000010100 */
[----:B------:R-:W-:Y:S02]  /*14a0*/  FMUL.FTZ R16, R16, R14 ;  /* 0x0000000e10107220 */ /* 0x000fe40000410000 */
[----:B-----5:R-:W-:Y:S01]  /*14b0*/  FMUL.FTZ R0, R18, R0 ;  /* 0x0000000012007220 */ /* 0x020fe20000410000 */
[----:B------:R-:W-:-:S05]  /*14c0*/  SHF.L.U32 R15, R168, 0x10, RZ ;  /* 0x00000010a80f7819 */ /* 0x000fca00000006ff */
[-C--:B------:R-:W-:Y:S01]  /*14d0*/  FFMA.FTZ R16, R19, R15.reuse, R16 ;  /* 0x0000000f13107223 */ /* 0x080fe20000010010 */
[----:B------:R-:W-:Y:S01]  /*14e0*/  FADD.FTZ R52, R52, R15 ;  /* 0x0000000f34347221 */ /* 0x000fe20000010000 */
[----:B------:R-:W-:Y:S01]  /*14f0*/  FFMA.FTZ R232, R0, R15, R232 ;  /* 0x0000000f00e87223 */ /* 0x000fe200000100e8 */
[----:B------:R-:W-:Y:S01]  /*1500*/  SHF.L.U32 R15, R165, 0x10, RZ ;  /* 0x00000010a50f7819 */ /* 0x000fe200000006ff */
[----:B------:R-:W-:Y:S01]  /*1510*/  FADD.FTZ R104, R104, R14 ;  /* 0x0000000e68687221 */ /* 0x000fe20000010000 */
[----:B------:R-:W-:-:S03]  /*1520*/  FFMA.FTZ R76, R0, R14, R76 ;  /* 0x0000000e004c7223 */ /* 0x000fc6000001004c */
[----:B------:R-:W-:Y:S01]  /*1530*/  FADD.FTZ R15, -R211, R15 ;  /* 0x0000000fd30f7221 */ /* 0x000fe20000010100 */
[----:B------:R-:W-:Y:S02]  /*1540*/  SHF.L.U32 R14, R191, 0x10, RZ ;  /* 0x00000010bf0e7819 */ /* 0x000fe400000006ff */
[----:B------:R-:W-:Y:S01]  /*1550*/  SHF.L.U32 R19, R161, 0x10, RZ ;  /* 0x00000010a1137819 */ /* 0x000fe200000006ff */
[----:B------:R-:W-:Y:S01]  /*1560*/  FMUL.FTZ R15, R18, R15 ;  /* 0x0000000f120f7220 */ /* 0x000fe20000410000 */
[----:B------:R-:W-:Y:S01]  /*1570*/  PRMT R160, R160, 0x7632, R160 ;  /* 0x00007632a0a07816 */ /* 0x000fe200000000a0 */
[----:B------:R-:W3:Y:S01]  /*1580*/  LDL R191, [R1+0xb4] ;  /* 0x0000b40001bf7983 */ /* 0x000ee20000100800 */
[----:B------:R-:W-:Y:S01]  /*1590*/  SHF.L.U32 R23, R190, 0x10, RZ ;  /* 0x00000010be177819 */ /* 0x000fe200000006ff */
[-C--:B------:R-:W-:Y:S01]  /*15a0*/  FMUL.FTZ R14, R14, R19.reuse ;  /* 0x000000130e0e7220 */ /* 0x080fe20000410000 */
[----:B------:R-:W-:Y:S01]  /*15b0*/  SHF.L.U32 R20, R169, 0x10, RZ ;  /* 0x00000010a9147819 */ /* 0x000fe200000006ff */
[----:B------:R-:W-:Y:S01]  /*15c0*/  FADD.FTZ R106, R106, R19 ;  /* 0x000000136a6a7221 */ /* 0x000fe20000010000 */
[----:B------:R-:W-:Y:S01]  /*15d0*/  FFMA.FTZ R78, R15, R19, R78 ;  /* 0x000000130f4e7223 */ /* 0x000fe2000001004e */
[----:B------:R-:W-:Y:S01]  /*15e0*/  SHF.L.U32 R160, R160, 0x10, RZ ;  /* 0x00000010a0a07819 */ /* 0x000fe200000006ff */
[----:B------:R-:W4:Y:S01]  /*15f0*/  LDL R190, [R1+0x2c] ;  /* 0x00002c0001be7983 */ /* 0x000f220000100800 */
[----:B------:R-:W-:Y:S01]  /*1600*/  SHF.L.U32 R19, R189, 0x10, RZ ;  /* 0x00000010bd137819 */ /* 0x000fe200000006ff */
[-C--:B------:R-:W-:Y:S01]  /*1610*/  FFMA.FTZ R14, R23, R20.reuse, R14 ;  /* 0x00000014170e7223 */ /* 0x080fe2000001000e */
[----:B------:R-:W-:Y:S01]  /*1620*/  FADD.FTZ R54, R54, R20 ;  /* 0x0000001436367221 */ /* 0x000fe20000010000 */
[----:B------:R-:W-:Y:S01]  /*1630*/  FFMA.FTZ R234, R15, R20, R234 ;  /* 0x000000140fea7223 */ /* 0x000fe200000100ea */
[----:B------:R-:W-:Y:S01]  /*1640*/  SHF.L.U32 R24, R200, 0x10, RZ ;  /* 0x00000010c8187819 */ /* 0x000fe200000006ff */
[----:B------:R-:W-:Y:S01]  /*1650*/  FMUL.FTZ R20, R19, R160 ;  /* 0x000000a013147220 */ /* 0x000fe20000410000 */
[----:B------:R-:W-:Y:S01]  /*1660*/  SHF.L.U32 R19, R203, 0x10, RZ ;  /* 0x00000010cb137819 */ /* 0x000fe200000006ff */
[----:B------:R-:W3:Y:S04]  /*1670*/  LDL R200, [R1+0xb8] ;  /* 0x0000b80001c87983 */ /* 0x000ee80000100800 */
[----:B------:R-:W4:Y:S04]  /*1680*/  LDL R203, [R1+0xb0] ;  /* 0x0000b00001cb7983 */ /* 0x000f280000100800 */
[----:B------:R-:W3:Y:S01]  /*1690*/  LDL R189, [R1+0x3c] ;  /* 0x00003c0001bd7983 */ /* 0x000ee20000100800 */
[----:B------:R-:W-:-:S02]  /*16a0*/  PRMT R168, R168, 0x7632, R168 ;  /* 0x00007632a8a87816 */ /* 0x000fc400000000a8 */
[----:B------:R-:W-:Y:S02]  /*16b0*/  SHF.L.U32 R23, R162, 0x10, RZ ;  /* 0x00000010a2177819 */ /* 0x000fe400000006ff */
[----:B------:R-:W-:Y:S02]  /*16c0*/  SHF.L.U32 R168, R168, 0x10, RZ ;  /* 0x00000010a8a87819 */ /* 0x000fe400000006ff */
[----:B------:R-:W-:Y:S01]  /*16d0*/  SHF.L.U32 R183, R170, 0x10, RZ ;  /* 0x00000010aab77819 */ /* 0x000fe200000006ff */
[----:B------:R-:W-:Y:S02]  /*16e0*/  FMUL.FTZ R19, R19, R23 ;  /* 0x0000001713137220 */ /* 0x000fe40000410000 */
[----:B------:R-:W-:Y:S01]  /*16f0*/  FFMA.FTZ R20, R24, R168, R20 ;  /* 0x000000a818147223 */ /* 0x000fe20000010014 */
[----:B------:R-:W-:Y:S02]  /*1700*/  SHF.L.U32 R24, R204, 0x10, RZ ;  /* 0x00000010cc187819 */ /* 0x000fe400000006ff */
[----:B------:R-:W-:-:S03]  /*1710*/  PRMT R161, R164, 0x7632, R161 ;  /* 0x00007632a4a17816 */ /* 0x000fc600000000a1 */
[----:B------:R-:W-:Y:S01]  /*1720*/  FFMA.FTZ R19, R24, R183, R19 ;  /* 0x000000b718137223 */ /* 0x000fe20000010013 */
[----:B------:R-:W-:Y:S02]  /*1730*/  SHF.L.U32 R24, R166, 0x10, RZ ;  /* 0x00000010a6187819 */ /* 0x000fe400000006ff */
[----:B------:R-:W-:-:S03]  /*1740*/  SHF.L.U32 R164, R161, 0x10, RZ ;  /* 0x00000010a1a47819 */ /* 0x000fc600000006ff */
[C---:B------:R-:W-:Y:S02]  /*1750*/  FADD.FTZ R24, -R211.reuse, R24 ;  /* 0x00000018d3187221 */ /* 0x040fe40000010100 */
[----:B------:R-:W-:Y:S02]  /*1760*/  FADD.FTZ R164, -R211, R164 ;  /* 0x000000a4d3a47221 */ /* 0x000fe40000010100 */
[----:B------:R-:W-:Y:S01]  /*1770*/  FMUL.FTZ R24, R18, R24 ;  /* 0x0000001812187220 */ /* 0x000fe20000410000 */
[----:B------:R-:W-:Y:S01]  /*1780*/  FADD.FTZ R108, R108, R23 ;  /* 0x000000176c6c7221 */ /* 0x000fe20000010000 */
[----:B------:R-:W-:Y:S02]  /*1790*/  PRMT R165, R165, 0x7632, R165 ;  /* 0x00007632a5a57816 */ /* 0x000fe400000000a5 */
[----:B------:R-:W-:Y:S01]  /*17a0*/  FFMA.FTZ R80, R24, R23, R80 ;  /* 0x0000001718507223 */ /* 0x000fe20000010050 */
[----:B------:R-:W-:Y:S01]  /*17b0*/  FMUL.FTZ R23, R18, R164 ;  /* 0x000000a412177220 */ /* 0x000fe20000410000 */
[----:B------:R-:W-:Y:S01]  /*17c0*/  FADD.FTZ R105, R105, R160 ;  /* 0x000000a069697221 */ /* 0x000fe20000010000 */
[----:B------:R-:W-:-:S02]  /*17d0*/  SHF.L.U32 R165, R165, 0x10, RZ ;  /* 0x00000010a5a57819 */ /* 0x000fc400000006ff */
[----:B------:R-:W-:Y:S01]  /*17e0*/  FFMA.FTZ R77, R23, R160, R77 ;  /* 0x000000a0174d7223 */ /* 0x000fe2000001004d */
[----:B------:R-:W-:Y:S01]  /*17f0*/  PRMT R160, R161, 0x7632, R160 ;  /* 0x00007632a1a07816 */ /* 0x000fe200000000a0 */
[----:B------:R-:W-:Y:S01]  /*1800*/  FADD.FTZ R53, R53, R168 ;  /* 0x000000a835357221 */ /* 0x000fe20000010000 */
[----:B------:R-:W-:Y:S01]  /*1810*/  FFMA.FTZ R233, R23, R168, R233 ;  /* 0x000000a817e97223 */ /* 0x000fe200000100e9 */
[----:B------:R-:W-:Y:S01]  /*1820*/  PRMT R161, R169, 0x7632, R161 ;  /* 0x00007632a9a17816 */ /* 0x000fe200000000a1 */
[----:B------:R-:W-:Y:S01]  /*1830*/  FADD.FTZ R168, -R211, R165 ;  /* 0x000000a5d3a87221 */ /* 0x000fe20000010100 */
[----:B------:R-:W-:Y:S01]  /*1840*/  SHF.L.U32 R160, R160, 0x10, RZ ;  /* 0x00000010a0a07819 */ /* 0x000fe200000006ff */
[----:B------:R-:W-:Y:S01]  /*1850*/  FADD.FTZ R56, R56, R183 ;  /* 0x000000b738387221 */ /* 0x000fe20000010000 */
[----:B------:R-:W-:Y:S01]  /*1860*/  SHF.L.U32 R161, R161, 0x10, RZ ;  /* 0x00000010a1a17819 */ /* 0x000fe200000006ff */
[----:B------:R-:W-:Y:S01]  /*1870*/  FFMA.FTZ R228, R24, R183, R228 ;  /* 0x000000b718e47223 */ /* 0x000fe200000100e4 */
[----:B------:R-:W3:Y:S03]  /*1880*/  LDL R169, [R1+0xbc] ;  /* 0x0000bc0001a97983 */ /* 0x000ee60000100800 */
[----:B------:R-:W-:Y:S01]  /*1890*/  FADD.FTZ R55, R55, R161 ;  /* 0x000000a137377221 */ /* 0x000fe20000010000 */
[----:B--2---:R-:W-:Y:S01]  /*18a0*/  SHF.L.U32 R165, R184, 0x10, RZ ;  /* 0x00000010b8a57819 */ /* 0x004fe200000006ff */
[----:B------:R-:W-:-:S04]  /*18b0*/  FMUL.FTZ R184, R18, R168 ;  /* 0x000000a812b87220 */ /* 0x000fc80000410000 */
[----:B------:R-:W-:Y:S01]  /*18c0*/  FFMA.FTZ R235, R184, R161, R235 ;  /* 0x000000a1b8eb7223 */ /* 0x000fe200000100eb */
[----:B----4-:R-:W-:-:S05]  /*18d0*/  SHF.L.U32 R164, R203, 0x10, RZ ;  /* 0x00000010cba47819 */ /* 0x010fca00000006ff */
[----:B------:R-:W-:-:S04]  /*18e0*/  FMUL.FTZ R164, R164, R160 ;  /* 0x000000a0a4a47220 */ /* 0x000fc80000410000 */
[----:B------:R-:W-:Y:S01]  /*18f0*/  FFMA.FTZ R183, R165, R161, R164 ;  /* 0x000000a1a5b77223 */ /* 0x000fe200000100a4 */
[----:B------:R-:W-:Y:S02]  /*1900*/  PRMT R161, R170, 0x7632, R161 ;  /* 0x00007632aaa17816 */ /* 0x000fe400000000a1 */
[----:B------:R-:W2:Y:S01]  /*1910*/  LDL R170, [R1+0xc0] ;  /* 0x0000c00001aa7983 */ /* 0x000ea20000100800 */
[----:B------:R-:W-:Y:S01]  /*1920*/  PRMT R162, R162, 0x7632, R162 ;  /* 0x00007632a2a27816 */ /* 0x000fe200000000a2 */
[----:B------:R-:W-:Y:S01]  /*1930*/  FADD.FTZ R107, R107, R160 ;  /* 0x000000a06b6b7221 */ /* 0x000fe20000010000 */
[----:B------:R-:W-:Y:S01]  /*1940*/  FFMA.FTZ R79, R184, R160, R79 ;  /* 0x000000a0b84f7223 */ /* 0x000fe2000001004f */
[----:B---3--:R-:W-:Y:S02]  /*1950*/  SHF.L.U32 R160, R200, 0x10, RZ ;  /* 0x00000010c8a07819 */ /* 0x008fe400000006ff */
[----:B------:R-:W-:Y:S02]  /*1960*/  SHF.L.U32 R162, R162, 0x10, RZ ;  /* 0x00000010a2a27819 */ /* 0x000fe400000006ff */
[----:B------:R-:W-:-:S02]  /*1970*/  SHF.L.U32 R164, R161, 0x10, RZ ;  /* 0x00000010a1a47819 */ /* 0x000fc400000006ff */
[----:B------:R-:W-:Y:S01]  /*1980*/  SHF.L.U32 R168, R191, 0x10, RZ ;  /* 0x00000010bfa87819 */ /* 0x000fe200000006ff */
[----:B------:R-:W-:Y:S01]  /*1990*/  FMUL.FTZ R165, R160, R162 ;  /* 0x000000a2a0a57220 */ /* 0x000fe20000410000 */
[----:B------:R-:W-:Y:S02]  /*19a0*/  SHF.L.U32 R161, R190, 0x10, RZ ;  /* 0x00000010bea17819 */ /* 0x000fe400000006ff */
[----:B------:R-:W-:Y:S01]  /*19b0*/  SHF.L.U32 R160, R163, 0x10, RZ ;  /* 0x00000010a3a07819 */ /* 0x000fe200000006ff */
[----:B------:R-:W-:Y:S01]  /*19c0*/  FFMA.FTZ R191, R168, R164, R165 ;  /* 0x000000a4a8bf7223 */ /* 0x000fe200000100a5 */
[----:B------:R-:W-:-:S03]  /*19d0*/  SHF.L.U32 R168, R189, 0x10, RZ ;  /* 0x00000010bda87819 */ /* 0x000fc600000006ff */
[----:B------:R-:W-:Y:S01]  /*19e0*/  FMUL.FTZ R165, R161, R160 ;  /* 0x000000a0a1a57220 */ /* 0x000fe20000410000 */
[----:B------:R-:W-:Y:S02]  /*19f0*/  SHF.L.U32 R161, R171, 0x10, RZ ;  /* 0x00000010aba17819 */ /* 0x000fe400000006ff */
[----:B------:R-:W-:-:S03]  /*1a00*/  ISETP.NE.U32.AND P0, PT, RZ, UR12, PT ;  /* 0x0000000cff007c0c */ /* 0x000fc6000bf05070 */
[----:B------:R-:W-:Y:S01]  /*1a10*/  FFMA.FTZ R190, R168, R161, R165 ;  /* 0x000000a1a8be7223 */ /* 0x000fe200000100a5 */
[----:B------:R-:W-:Y:S02]  /*1a20*/  SHF.L.U32 R165, R167, 0x10, RZ ;  /* 0x00000010a7a57819 */ /* 0x000fe400000006ff */
[----:B------:R-:W-:-:S03]  /*1a30*/  ISETP.NE.AND.EX P0, PT, RZ, UR13, PT, P0 ;  /* 0x0000000dff007c0c */ /* 0x000fc6000bf05300 */
[----:B------:R-:W-:-:S04]  /*1a40*/  FADD.FTZ R165, -R211, R165 ;  /* 0x000000a5d3a57221 */ /* 0x000fc80000010100 */
[----:B------:R-:W-:Y:S01]  /*1a50*/  FMUL.FTZ R189, R18, R165 ;  /* 0x000000a512bd7220 */ /* 0x000fe20000410000 */
[----:B------:R-:W-:Y:S01]  /*1a60*/  FADD.FTZ R58, R58, R161 ;  /* 0x000000a13a3a7221 */ /* 0x000fe20000010000 */
[----:B------:R-:W-:Y:S02]  /*1a70*/  FADD.FTZ R110, R110, R160 ;  /* 0x000000a06e6e7221 */ /* 0x000fe40000010000 */
[C---:B------:R-:W-:Y:S01]  /*1a80*/  FFMA.FTZ R230, R189.reuse, R161, R230 ;  /* 0x000000a1bde67223 */ /* 0x040fe200000100e6 */
[----:B------:R-:W-:Y:S02]  /*1a90*/  FFMA.FTZ R82, R189, R160, R82 ;  /* 0x000000a0bd527223 */ /* 0x000fe40000010052 */
[----:B------:R-:W0:Y:S02]  /*1aa0*/  @P0 LDC.64 R160, c[0x0][0x438] ;  /* 0x00010e00ffa00b82 */ /* 0x000e240000000a00 */
[----:B0-----:R-:W-:-:S05]  /*1ab0*/  @P0 IMAD.WIDE.U32 R160, R17, 0x10, R160 ;  /* 0x0000001011a00825 */ /* 0x001fca00078e00a0 */
[----:B------:R0:W5:Y:S02]  /*1ac0*/  @P0 LDG.E.128 R136, desc[UR10][R160.64] ;  /* 0x0000000aa0880981 */ /* 0x000164000c1e1d00 */
[----:B0-----:R-:W-:-:S04]  /*1ad0*/  PRMT R160, R166, 0x7632, R160 ;  /* 0x00007632a6a07816 */ /* 0x001fc800000000a0 */
[----:B------:R-:W-:-:S05]  /*1ae0*/  SHF.L.U32 R160, R160, 0x10, RZ ;  /* 0x00000010a0a07819 */ /* 0x000fca00000006ff */
[----:B------:R-:W-:-:S04]  /*1af0*/  FADD.FTZ R160, -R211, R160 ;  /* 0x000000a0d3a07221 */ /* 0x000fc80000010100 */
[----:B------:R-:W-:Y:S01]  /*1b00*/  FMUL.FTZ R200, R18, R160 ;  /* 0x000000a012c87220 */ /* 0x000fe20000410000 */
[----:B------:R-:W-:Y:S02]  /*1b10*/  PRMT R160, R163, 0x7632, R160 ;  /* 0x00007632a3a07816 */ /* 0x000fe400000000a0 */
[----:B------:R-:W-:Y:S01]  /*1b20*/  PRMT R163, R167, 0x7632, R163 ;  /* 0x00007632a7a37816 */ /* 0x000fe200000000a3 */
[----:B------:R-:W-:-:S03]  /*1b30*/  FADD.FTZ R109, R109, R162 ;  /* 0x000000a26d6d7221 */ /* 0x000fc60000010000 */
[----:B------:R-:W-:Y:S01]  /*1b40*/  SHF.L.U32 R163, R163, 0x10, RZ ;  /* 0x00000010a3a37819 */ /* 0x000fe200000006ff */
[C---:B------:R-:W-:Y:S01]  /*1b50*/  FFMA.FTZ R81, R200.reuse, R162, R81 ;  /* 0x000000a2c8517223 */ /* 0x040fe20000010051 */
[----:B------:R-:W-:Y:S01]  /*1b60*/  FADD.FTZ R57, R57, R164 ;  /* 0x000000a439397221 */ /* 0x000fe20000010000 */
[----:B------:R-:W-:Y:S01]  /*1b70*/  FFMA.FTZ R229, R200, R164, R229 ;  /* 0x000000a4c8e57223 */ /* 0x000fe200000100e5 */
[----:B------:R-:W-:Y:S01]  /*1b80*/  PRMT R161, R171, 0x7632, R161 ;  /* 0x00007632aba17816 */ /* 0x000fe200000000a1 */
[----:B------:R-:W-:Y:S01]  /*1b90*/  FADD.FTZ R164, -R211, R163 ;  /* 0x000000a3d3a47221 */ /* 0x000fe20000010100 */
[----:B------:R-:W-:Y:S02]  /*1ba0*/  SHF.L.U32 R160, R160, 0x10, RZ ;  /* 0x00000010a0a07819 */ /* 0x000fe400000006ff */
[----:B------:R-:W-:Y:S01]  /*1bb0*/  SHF.L.U32 R161, R161, 0x10, RZ ;  /* 0x00000010a1a17819 */ /* 0x000fe200000006ff */
[----:B------:R-:W-:Y:S01]  /*1bc0*/  FMUL.FTZ R203, R18, R164 ;  /* 0x000000a412cb7220 */ /* 0x000fe20000410000 */
[----:B------:R-:W-:Y:S01]  /*1bd0*/  SHF.L.U32 R163, R169, 0x10, RZ ;  /* 0x00000010a9a37819 */ /* 0x000fe200000006ff */
[----:B------:R-:W-:-:S02]  /*1be0*/  FADD.FTZ R111, R111, R160 ;  /* 0x000000a06f6f7221 */ /* 0x000fc40000010000 */
[----:B------:R-:W-:Y:S01]  /*1bf0*/  FADD.FTZ R59, R59, R161 ;  /* 0x000000a13b3b7221 */ /* 0x000fe20000010000 */
[C---:B------:R-:W-:Y:S01]  /*1c00*/  FFMA.FTZ R231, R203.reuse, R161, R231 ;  /* 0x000000a1cbe77223 */ /* 0x040fe200000100e7 */
[----:B------:R-:W-:Y:S01]  /*1c10*/  FFMA.FTZ R83, R203, R160, R83 ;  /* 0x000000a0cb537223 */ /* 0x000fe20000010053 */
[----:B------:R-:W-:Y:S02]  /*1c20*/  IADD3 R226, PT, PT, R17, 0x20, RZ ;  /* 0x0000002011e27810 */ /* 0x000fe40007ffe0ff */
[----:B--2---:R-:W-:-:S05]  /*1c30*/  SHF.L.U32 R162, R170, 0x10, RZ ;  /* 0x00000010aaa27819 */ /* 0x004fca00000006ff */
[----:B------:R-:W-:Y:S01]  /*1c40*/  FMUL.FTZ R162, R162, R160 ;  /* 0x000000a0a2a27220 */ /* 0x000fe20000410000 */
[----:B------:R-:W-:-:S03]  /*1c50*/  FFMA.FTZ R160, R0, R16, RZ ;  /* 0x0000001000a07223 */ /* 0x000fc600000100ff */
[----:B------:R-:W-:Y:S01]  /*1c60*/  FFMA.FTZ R204, R163, R161, R162 ;  /* 0x000000a1a3cc7223 */ /* 0x000fe200000100a2 */
[----:B------:R-:W-:Y:S01]  /*1c70*/  FADD.FTZ R161, RZ, R16 ;  /* 0x00000010ffa17221 */ /* 0x000fe20000010000 */
[----:B------:R-:W-:-:S03]  /*1c80*/  FFMA.FTZ R160, R23, R20, R160 ;  /* 0x0000001417a07223 */ /* 0x000fc600000100a0 */
[----:B------:R-:W-:Y:S01]  /*1c90*/  FADD.FTZ R161, R161, R20 ;  /* 0x00000014a1a17221 */ /* 0x000fe20000010000 */
        /* <DEDUP_REMOVED lines=11> */
[----:B------:R-:W-:-:S07]  /*1d50*/  FADD.FTZ R224, R161, R204 ;  /* 0x000000cca1e07221 */ /* 0x000fce0000010000 */
.L_x_3:
[----:B------:R-:W-:Y:S05]  /*1d60*/  BSYNC.RECONVERGENT B1 ;  /* 0x0000000000017941 */ /* 0x000fea0003800200 */
.L_x_2:
[----:B------:R-:W-:Y:S04]  /*1d70*/  BSSY.RECONVERGENT B1, `(.L_x_4) ;  /* 0x00000a5000017945 */ /* 0x000fe80003800200 */
[----:B------:R-:W-:Y:S05]  /*1d80*/  @!P5 BRA `(.L_x_5) ;  /* 0x00000008008cd947 */ /* 0x000fea0003800000 */
[----:B------:R-:W0:Y:S01]  /*1d90*/  LDC.64 R12, c[0x0][0x3a8] ;  /* 0x0000ea00ff0c7b82 */ /* 0x000e220000000a00 */
[----:B------:R-:W2:Y:S04]  /*1da0*/  LDL R199, [R1] ;  /* 0x0000000001c77983 */ /* 0x000ea80000100800 */
        /* <DEDUP_REMOVED lines=9> */
[----:B------:R2:W3:Y:S01]  /*1e40*/  LDG.E.128 R164, desc[UR10][R12.64] ;  /* 0x0000000a0ca47981 */ /* 0x0004e2000c1e1d00 */
[----:B-1----:R-:W-:-:S03]  /*1e50*/  IMAD.WIDE.U32 R10, R226, 0x10, R10 ;  /* 0x00000010e20a7825 */ /* 0x002fc600078e000a */
[----:B------:R-:W4:Y:S04]  /*1e60*/  LDL R181, [R1+0x8] ;  /* 0x0000080001b57983 */ /* 0x000f280000100800 */
[----:B------:R3:W4:Y:S01]  /*1e70*/  LDG.E.128 R160, desc[UR10][R10.64] ;  /* 0x0000000a0aa07981 */ /* 0x000722000c1e1d00 */
[----:B------:R-:W-:-:S03]  /*1e80*/  IMAD.WIDE.U32 R168, R226, 0x10, R168 ;  /* 0x00000010e2a87825 */ /* 0x000fc600078e00a8 */
[----:B------:R-:W4:Y:S04]  /*1e90*/  LDL R180, [R1+0x18] ;  /* 0x0000180001b47983 */ /* 0x000f280000100800 */
[----:B------:R-:W4:Y:S01]  /*1ea0*/  LDG.E.128 R168, desc[UR10][R168.64] ;  /* 0x0000000aa8a87981 */ /* 0x000f22000c1e1d00 */
[----:B--2---:R-:W-:-:S03]  /*1eb0*/  SHF.L.U32 R12, R199, 0x10, RZ ;  /* 0x00000010c70c7819 */ /* 0x004fc600000006ff */
[----:B------:R-:W2:Y:S01]  /*1ec0*/  LDL R199, [R1+0x98] ;  /* 0x0000980001c77983 */ /* 0x000ea20000100800 */
[----:B---3--:R-:W-:-:S05]  /*1ed0*/  SHF.L.U32 R11, R164, 0x10, RZ ;  /* 0x00000010a40b7819 */ /* 0x008fca00000006ff */
[----:B------:R-:W-:Y:S01]  /*1ee0*/  FADD.FTZ R13, -R211, R11 ;  /* 0x0000000bd30d7221 */ /* 0x000fe20000010100 */
[----:B----4-:R-:W-:-:S03]  /*1ef0*/  SHF.L.U32 R10, R160, 0x10, RZ ;  /* 0x00000010a00a7819 */ /* 0x010fc600000006ff */
[----:B-----5:R-:W-:Y:S02]  /*1f00*/  FMUL.FTZ R13, R18, R13 ;  /* 0x0000000d120d7220 */ /* 0x020fe40000410000 */
[-C--:B------:R-:W-:Y:S01]  /*1f10*/  FMUL.FTZ R12, R12, R10.reuse ;  /* 0x0000000a0c0c7220 */ /* 0x080fe20000410000 */
[----:B------:R-:W-:Y:S01]  /*1f20*/  FADD.FTZ R32, R32, R10 ;  /* 0x0000000a20207221 */ /* 0x000fe20000010000 */
[----:B------:R-:W-:Y:S01]  /*1f30*/  FFMA.FTZ R28, R13, R10, R28 ;  /* 0x0000000a0d1c7223 */ /* 0x000fe2000001001c */
[----:B------:R-:W-:Y:S02]  /*1f40*/  SHF.L.U32 R10, R196, 0x10, RZ ;  /* 0x00000010c40a7819 */ /* 0x000fe400000006ff */
[----:B------:R-:W3:Y:S01]  /*1f50*/  LDL R196, [R1+0x90] ;  /* 0x0000900001c47983 */ /* 0x000ee20000100800 */
[----:B------:R-:W-:Y:S02]  /*1f60*/  SHF.L.U32 R25, R198, 0x10, RZ ;  /* 0x00000010c6197819 */ /* 0x000fe400000006ff */
[----:B------:R-:W-:Y:S01]  /*1f70*/  SHF.L.U32 R11, R168, 0x10, RZ ;  /* 0x00000010a80b7819 */ /* 0x000fe200000006ff */
[----:B------:R-:W4:Y:S04]  /*1f80*/  LDL R198, [R1+0x94] ;  /* 0x0000940001c67983 */ /* 0x000f280000100800 */
[-C--:B------:R-:W-:Y:S01]  /*1f90*/  FFMA.FTZ R12, R25, R11.reuse, R12 ;  /* 0x0000000b190c7223 */ /* 0x080fe2000001000c */
[----:B------:R-:W-:Y:S01]  /*1fa0*/  FADD.FTZ R36, R36, R11 ;  /* 0x0000000b24247221 */ /* 0x000fe20000010000 */
[----:B------:R-:W-:Y:S01]  /*1fb0*/  FFMA.FTZ R220, R13, R11, R220 ;  /* 0x0000000b0ddc7223 */ /* 0x000fe200000100dc */
[----:B------:R-:W-:-:S02]  /*1fc0*/  SHF.L.U32 R11, R165, 0x10, RZ ;  /* 0x00000010a50b7819 */ /* 0x000fc400000006ff */
[----:B------:R-:W-:-:S03]  /*1fd0*/  SHF.L.U32 R25, R161, 0x10, RZ ;  /* 0x00000010a1197819 */ /* 0x000fc600000006ff */
[----:B------:R-:W-:Y:S01]  /*1fe0*/  FADD.FTZ R11, -R211, R11 ;  /* 0x0000000bd30b7221 */ /* 0x000fe20000010100 */
[----:B------:R-:W-:Y:S01]  /*1ff0*/  SHF.L.U32 R175, R197, 0x10, RZ ;  /* 0x00000010c5af7819 */ /* 0x000fe200000006ff */
[----:B------:R-:W-:Y:S01]  /*2000*/  FMUL.FTZ R10, R10, R25 ;  /* 0x000000190a0a7220 */ /* 0x000fe20000410000 */
[----:B------:R-:W-:Y:S01]  /*2010*/  SHF.L.U32 R26, R169, 0x10, RZ ;  /* 0x00000010a91a7819 */ /* 0x000fe200000006ff */
[----:B------:R-:W-:Y:S01]  /*2020*/  FMUL.FTZ R11, R18, R11 ;  /* 0x0000000b120b7220 */ /* 0x000fe20000410000 */
[----:B------:R-:W-:Y:S01]  /*2030*/  FADD.FTZ R34, R34, R25 ;  /* 0x0000001922227221 */ /* 0x000fe20000010000 */
[----:B------:R-:W-:Y:S01]  /*2040*/  PRMT R161, R168, 0x7632, R161 ;  /* 0x00007632a8a17816 */ /* 0x000fe200000000a1 */
[----:B------:R-:W4:Y:S01]  /*2050*/  LDL R197, [R1+0xc] ;  /* 0x00000c0001c57983 */ /* 0x000f220000100800 */
[----:B------:R-:W-:Y:S01]  /*2060*/  FFMA.FTZ R30, R11, R25, R30 ;  /* 0x000000190b1e7223 */ /* 0x000fe2000001001e */
[----:B------:R-:W-:Y:S01]  /*2070*/  PRMT R25, R164, 0x7632, R25 ;  /* 0x00007632a4197816 */ /* 0x000fe20000000019 */
[-C--:B------:R-:W-:Y:S01]  /*2080*/  FFMA.FTZ R10, R175, R26.reuse, R10 ;  /* 0x0000001aaf0a7223 */ /* 0x080fe2000001000a */
[----:B------:R-:W-:Y:S01]  /*2090*/  FADD.FTZ R38, R38, R26 ;  /* 0x0000001a26267221 */ /* 0x000fe20000010000 */
[----:B------:R-:W-:Y:S01]  /*20a0*/  FFMA.FTZ R222, R11, R26, R222 ;  /* 0x0000001a0bde7223 */ /* 0x000fe200000100de */
[----:B------:R-:W-:-:S02]  /*20b0*/  PRMT R26, R160, 0x7632, R26 ;  /* 0x00007632a01a7816 */ /* 0x000fc4000000001a */
[----:B------:R-:W-:Y:S02]  /*20c0*/  SHF.L.U32 R25, R25, 0x10, RZ ;  /* 0x0000001019197819 */ /* 0x000fe400000006ff */
[----:B------:R-:W-:Y:S02]  /*20d0*/  SHF.L.U32 R160, R26, 0x10, RZ ;  /* 0x000000101aa07819 */ /* 0x000fe400000006ff */
[----:B------:R-:W-:Y:S01]  /*20e0*/  SHF.L.U32 R26, R205, 0x10, RZ ;  /* 0x00000010cd1a7819 */ /* 0x000fe200000006ff */
[----:B------:R-:W-:Y:S01]  /*20f0*/  FADD.FTZ R25, -R211, R25 ;  /* 0x00000019d3197221 */ /* 0x000fe20000010100 */
[----:B------:R-:W-:Y:S02]  /*2100*/  SHF.L.U32 R164, R161, 0x10, RZ ;  /* 0x00000010a1a47819 */ /* 0x000fe400000006ff */
[----:B------:R-:W-:Y:S01]  /*2110*/  SHF.L.U32 R168, R206, 0x10, RZ ;  /* 0x00000010cea87819 */ /* 0x000fe200000006ff */
[----:B------:R-:W-:Y:S01]  /*2120*/  FMUL.FTZ R26, R26, R160 ;  /* 0x000000a01a1a7220 */ /* 0x000fe20000410000 */
[----:B------:R-:W-:Y:S01]  /*2130*/  FMUL.FTZ R25, R18, R25 ;  /* 0x0000001912197220 */ /* 0x000fe20000410000 */
[----:B------:R-:W-:-:S02]  /*2140*/  FADD.FTZ R37, R37, R164 ;  /* 0x000000a425257221 */ /* 0x000fc40000010000 */
[-C--:B------:R-:W-:Y:S01]  /*2150*/  FFMA.FTZ R26, R168, R164.reuse, R26 ;  /* 0x000000a4a81a7223 */ /* 0x080fe2000001001a */
[----:B------:R-:W-:Y:S01]  /*2160*/  FFMA.FTZ R221, R25, R164, R221 ;  /* 0x000000a419dd7223 */ /* 0x000fe200000100dd */
[--C-:B------:R-:W-:Y:S01]  /*2170*/  FADD.FTZ R33, R33, R160.reuse ;  /* 0x000000a021217221 */ /* 0x100fe20000010000 */
[----:B------:R-:W-:Y:S01]  /*2180*/  FFMA.FTZ R29, R25, R160, R29 ;  /* 0x000000a0191d7223 */ /* 0x000fe2000001001d */
[----:B------:R-:W-:Y:S02]  /*2190*/  PRMT R160, R161, 0x7632, R160 ;  /* 0x00007632a1a07816 */ /* 0x000fe400000000a0 */
[----:B------:R-:W-:Y:S02]  /*21a0*/  PRMT R161, R169, 0x7632, R161 ;  /* 0x00007632a9a17816 */ /* 0x000fe400000000a1 */
[----:B------:R-:W-:Y:S02]  /*21b0*/  SHF.L.U32 R160, R160, 0x10, RZ ;  /* 0x00000010a0a07819 */ /* 0x000fe400000006ff */
[----:B------:R-:W-:-:S02]  /*21c0*/  SHF.L.U32 R161, R161, 0x10, RZ ;  /* 0x00000010a1a17819 */ /* 0x000fc400000006ff */
[----:B------:R-:W-:Y:S02]  /*21d0*/  SHF.L.U32 R168, R182, 0x10, RZ ;  /* 0x00000010b6a87819 */ /* 0x000fe400000006ff */
[----:B------:R-:W-:-:S05]  /*21e0*/  SHF.L.U32 R169, R166, 0x10, RZ ;  /* 0x00000010a6a97819 */ /* 0x000fca00000006ff */
[----:B------:R-:W-:Y:S01]  /*21f0*/  FADD.FTZ R182, -R211, R169 ;  /* 0x000000a9d3b67221 */ /* 0x000fe20000010100 */
[----:B------:R-:W-:Y:S02]  /*2200*/  SHF.L.U32 R169, R180, 0x10, RZ ;  /* 0x00000010b4a97819 */ /* 0x000fe400000006ff */
[----:B---3--:R-:W-:Y:S02]  /*2210*/  SHF.L.U32 R164, R196, 0x10, RZ ;  /* 0x00000010c4a47819 */ /* 0x008fe400000006ff */
[----:B------:R-:W3:Y:S03]  /*2220*/  LDL R196, [R1+0x1c] ;  /* 0x00001c0001c47983 */ /* 0x000ee60000100800 */
[----:B------:R-:W-:-:S04]  /*2230*/  FMUL.FTZ R164, R164, R160 ;  /* 0x000000a0a4a47220 */ /* 0x000fc80000410000 */
[----:B------:R-:W-:Y:S01]  /*2240*/  FFMA.FTZ R175, R168, R161, R164 ;  /* 0x000000a1a8af7223 */ /* 0x000fe200000100a4 */
[----:B------:R-:W-:Y:S02]  /*2250*/  SHF.L.U32 R168, R181, 0x10, RZ ;  /* 0x00000010b5a87819 */ /* 0x000fe400000006ff */
[----:B------:R-:W-:Y:S02]  /*2260*/  SHF.L.U32 R164, R162, 0x10, RZ ;  /* 0x00000010a2a47819 */ /* 0x000fe400000006ff */
[----:B------:R-:W-:Y:S02]  /*2270*/  PRMT R162, R165, 0x7632, R162 ;  /* 0x00007632a5a27816 */ /* 0x000fe400000000a2 */
[----:B------:R-:W-:Y:S01]  /*2280*/  SHF.L.U32 R165, R170, 0x10, RZ ;  /* 0x00000010aaa57819 */ /* 0x000fe200000006ff */
[----:B------:R-:W-:-:S04]  /*2290*/  FMUL.FTZ R168, R168, R164 ;  /* 0x000000a4a8a87220 */ /* 0x000fc80000410000 */
[----:B------:R-:W-:Y:S02]  /*22a0*/  FFMA.FTZ R181, R169, R165, R168 ;  /* 0x000000a5a9b57223 */ /* 0x000fe400000100a8 */
[----:B------:R-:W3:Y:S04]  /*22b0*/  LDL R169, [R1+0xa0] ;  /* 0x0000a00001a97983 */ /* 0x000ee80000100800 */
[----:B------:R-:W3:Y:S01]  /*22c0*/  LDL R168, [R1+0x9c] ;  /* 0x00009c0001a87983 */ /* 0x000ee20000100800 */
[----:B------:R-:W-:Y:S01]  /*22d0*/  SHF.L.U32 R180, R162, 0x10, RZ ;  /* 0x00000010a2b47819 */ /* 0x000fe200000006ff */
[----:B------:R-:W-:Y:S01]  /*22e0*/  FMUL.FTZ R182, R18, R182 ;  /* 0x000000b612b67220 */ /* 0x000fe20000410000 */
[----:B------:R-:W-:-:S03]  /*22f0*/  FADD.FTZ R144, R144, R165 ;  /* 0x000000a590907221 */ /* 0x000fc60000010000 */
[----:B------:R-:W-:Y:S01]  /*2300*/  FFMA.FTZ R216, R182, R165, R216 ;  /* 0x000000a5b6d87223 */ /* 0x000fe200000100d8 */
[----:B------:R-:W-:-:S04]  /*2310*/  FADD.FTZ R165, -R211, R180 ;  /* 0x000000b4d3a57221 */ /* 0x000fc80000010100 */
[----:B------:R-:W-:Y:S01]  /*2320*/  FMUL.FTZ R180, R18, R165 ;  /* 0x000000a512b47220 */ /* 0x000fe20000410000 */
[----:B------:R-:W-:-:S03]  /*2330*/  FADD.FTZ R39, R39, R161 ;  /* 0x000000a127277221 */ /* 0x000fc60000010000 */
[----:B------:R-:W-:Y:S01]  /*2340*/  FFMA.FTZ R223, R180, R161, R223 ;  /* 0x000000a1b4df7223 */ /* 0x000fe200000100df */
[----:B------:R-:W-:Y:S02]  /*2350*/  PRMT R161, R166, 0x7632, R161 ;  /* 0x00007632a6a17816 */ /* 0x000fe400000000a1 */
[----:B------:R-:W-:Y:S02]  /*2360*/  PRMT R162, R162, 0x7632, R162 ;  /* 0x00007632a2a27816 */ /* 0x000fe400000000a2 */
[----:B------:R-:W-:Y:S01]  /*2370*/  SHF.L.U32 R165, R161, 0x10, RZ ;  /* 0x00000010a1a57819 */ /* 0x000fe200000006ff */
[--C-:B------:R-:W-:Y:S01]  /*2380*/  FADD.FTZ R35, R35, R160.reuse ;  /* 0x000000a023237221 */ /* 0x100fe20000010000 */
[----:B------:R-:W-:Y:S01]  /*2390*/  FFMA.FTZ R31, R180, R160, R31 ;  /* 0x000000a0b41f7223 */ /* 0x000fe2000001001f */
[----:B------:R-:W-:Y:S02]  /*23a0*/  PRMT R160, R170, 0x7632, R160 ;  /* 0x00007632aaa07816 */ /* 0x000fe400000000a0 */
[----:B------:R-:W-:Y:S01]  /*23b0*/  SHF.L.U32 R162, R162, 0x10, RZ ;  /* 0x00000010a2a27819 */ /* 0x000fe200000006ff */
[----:B------:R-:W-:Y:S01]  /*23c0*/  FADD.FTZ R165, -R211, R165 ;  /* 0x000000a5d3a57221 */ /* 0x000fe20000010100 */
[----:B--2---:R-:W-:Y:S01]  /*23d0*/  SHF.L.U32 R161, R199, 0x10, RZ ;  /* 0x00000010c7a17819 */ /* 0x004fe200000006ff */
[----:B------:R-:W-:Y:S01]  /*23e0*/  FADD.FTZ R84, R84, R164 ;  /* 0x000000a454547221 */ /* 0x000fe20000010000 */
[----:B------:R-:W-:Y:S01]  /*23f0*/  FFMA.FTZ R112, R182, R164, R112 ;  /* 0x000000a4b6707223 */ /* 0x000fe20000010070 */
[----:B------:R-:W-:Y:S01]  /*2400*/  SHF.L.U32 R160, R160, 0x10, RZ ;  /* 0x00000010a0a07819 */ /* 0x000fe200000006ff */
[----:B------:R-:W-:Y:S01]  /*2410*/  FMUL.FTZ R199, R18, R165 ;  /* 0x000000a512c77220 */ /* 0x000fe20000410000 */
[----:B----4-:R-:W-:Y:S01]  /*2420*/  SHF.L.U32 R164, R198, 0x10, RZ ;  /* 0x00000010c6a47819 */ /* 0x010fe200000006ff */
[----:B------:R-:W-:Y:S01]  /*2430*/  FMUL.FTZ R161, R161, R162 ;  /* 0x000000a2a1a17220 */ /* 0x000fe20000410000 */
[----:B------:R-:W-:Y:S01]  /*2440*/  ISETP.NE.U32.AND P0, PT, RZ, UR12, PT ;  /* 0x0000000cff007c0c */ /* 0x000fe2000bf05070 */
[----:B------:R-:W-:Y:S01]  /*2450*/  FADD.FTZ R145, R145, R160 ;  /* 0x000000a091917221 */ /* 0x000fe20000010000 */
[-C--:B------:R-:W-:Y:S01]  /*2460*/  FFMA.FTZ R217, R199, R160.reuse, R217 ;  /* 0x000000a0c7d97223 */ /* 0x080fe200000100d9 */
[----:B------:R-:W-:Y:S01]  /*2470*/  FFMA.FTZ R198, R164, R160, R161 ;  /* 0x000000a0a4c67223 */ /* 0x000fe200000100a1 */
[----:B------:R-:W-:-:S02]  /*2480*/  SHF.L.U32 R160, R167, 0x10, RZ ;  /* 0x00000010a7a07819 */ /* 0x000fc400000006ff */
[----:B------:R-:W-:Y:S02]  /*2490*/  ISETP.NE.AND.EX P0, PT, RZ, UR13, PT, P0 ;  /* 0x0000000dff007c0c */ /* 0x000fe4000bf05300 */
[----:B------:R-:W-:Y:S02]  /*24a0*/  SHF.L.U32 R161, R197, 0x10, RZ ;  /* 0x00000010c5a17819 */ /* 0x000fe400000006ff */
[----:B------:R-:W-:Y:S01]  /*24b0*/  SHF.L.U32 R166, R163, 0x10, RZ ;  /* 0x00000010a3a67819 */ /* 0x000fe200000006ff */
[----:B------:R-:W-:Y:S01]  /*24c0*/  FADD.FTZ R165, -R211, R160 ;  /* 0x000000a0d3a57221 */ /* 0x000fe20000010100 */
[----:B------:R-:W-:-:S03]  /*24d0*/  SHF.L.U32 R160, R171, 0x10, RZ ;  /* 0x00000010aba07819 */ /* 0x000fc600000006ff */
[----:B------:R-:W-:Y:S01]  /*24e0*/  FMUL.FTZ R161, R161, R166 ;  /* 0x000000a6a1a17220 */ /* 0x000fe20000410000 */
[----:B------:R-:W-:Y:S01]  /*24f0*/  FMUL.FTZ R197, R18, R165 ;  /* 0x000000a512c57220 */ /* 0x000fe20000410000 */
[----:B------:R-:W-:-:S03]  /*2500*/  FADD.FTZ R146, R146, R160 ;  /* 0x000000a092927221 */ /* 0x000fc60000010000 */
[----:B------:R-:W-:Y:S01]  /*2510*/  FFMA.FTZ R218, R197, R160, R218 ;  /* 0x000000a0c5da7223 */ /* 0x000fe200000100da */
[----:B------:R-:W-:Y:S01]  /*2520*/  FADD.FTZ R85, R85, R162 ;  /* 0x000000a255557221 */ /* 0x000fe20000010000 */
[----:B------:R-:W-:Y:S01]  /*2530*/  FFMA.FTZ R113, R199, R162, R113 ;  /* 0x000000a2c7717223 */ /* 0x000fe20000010071 */
[----:B------:R-:W-:Y:S01]  /*2540*/  FADD.FTZ R86, R86, R166 ;  /* 0x000000a656567221 */ /* 0x000fe20000010000 */
[----:B------:R-:W-:Y:S01]  /*2550*/  FFMA.FTZ R114, R197, R166, R114 ;  /* 0x000000a6c5727223 */ /* 0x000fe20000010072 */
[----:B---3--:R-:W-:-:S05]  /*2560*/  SHF.L.U32 R164, R196, 0x10, RZ ;  /* 0x00000010c4a47819 */ /* 0x008fca00000006ff */
[----:B------:R-:W-:Y:S02]  /*2570*/  FFMA.FTZ R196, R164, R160, R161 ;  /* 0x000000a0a4c47223 */ /* 0x000fe400000100a1 */
[----:B------:R-:W0:Y:S02]  /*2580*/  @P0 LDC.64 R160, c[0x0][0x438] ;  /* 0x00010e00ffa00b82 */ /* 0x000e240000000a00 */
[----:B0-----:R-:W-:-:S05]  /*2590*/  @P0 IMAD.WIDE.U32 R160, R226, 0x10, R160 ;  /* 0x00000010e2a00825 */ /* 0x001fca00078e00a0 */
[----:B------:R0:W5:Y:S01]  /*25a0*/  @P0 LDG.E.128 R148, desc[UR10][R160.64] ;  /* 0x0000000aa0940981 */ /* 0x000162000c1e1d00 */
[----:B------:R-:W-:Y:S02]  /*25b0*/  SHF.L.U32 R162, R169, 0x10, RZ ;  /* 0x00000010a9a27819 */ /* 0x000fe400000006ff */
[----:B0-----:R-:W-:Y:S02]  /*25c0*/  PRMT R160, R163, 0x7632, R160 ;  /* 0x00007632a3a07816 */ /* 0x001fe400000000a0 */
[----:B------:R-:W-:-:S04]  /*25d0*/  PRMT R163, R167, 0x7632, R163 ;  /* 0x00007632a7a37816 */ /* 0x000fc800000000a3 */
[----:B------:R-:W-:Y:S02]  /*25e0*/  SHF.L.U32 R163, R163, 0x10, RZ ;  /* 0x00000010a3a37819 */ /* 0x000fe400000006ff */
[----:B------:R-:W-:Y:S02]  /*25f0*/  PRMT R161, R171, 0x7632, R161 ;  /* 0x00007632aba17816 */ /* 0x000fe400000000a1 */
[----:B------:R-:W-:Y:S01]  /*2600*/  SHF.L.U32 R160, R160, 0x10, RZ ;  /* 0x00000010a0a07819 */ /* 0x000fe200000006ff */
[----:B------:R-:W-:Y:S01]  /*2610*/  FADD.FTZ R164, -R211, R163 ;  /* 0x000000a3d3a47221 */ /* 0x000fe20000010100 */
[----:B------:R-:W-:Y:S02]  /*2620*/  SHF.L.U32 R161, R161, 0x10, RZ ;  /* 0x00000010a1a17819 */ /* 0x000fe400000006ff */
[----:B------:R-:W-:Y:S01]  /*2630*/  SHF.L.U32 R163, R168, 0x10, RZ ;  /* 0x00000010a8a37819 */ /* 0x000fe200000006ff */
[----:B------:R-:W-:Y:S01]  /*2640*/  FMUL.FTZ R162, R162, R160 ;  /* 0x000000a0a2a27220 */ /* 0x000fe20000410000 */
[----:B------:R-:W-:Y:S01]  /*2650*/  FMUL.FTZ R205, R18, R164 ;  /* 0x000000a412cd7220 */ /* 0x000fe20000410000 */
[----:B------:R-:W-:Y:S01]  /*2660*/  FADD.FTZ R147, R147, R161 ;  /* 0x000000a193937221 */ /* 0x000fe20000010000 */
[----:B------:R-:W-:Y:S01]  /*2670*/  FADD.FTZ R87, R87, R160 ;  /* 0x000000a057577221 */ /* 0x000fe20000010000 */
[-C--:B------:R-:W-:Y:S01]  /*2680*/  FFMA.FTZ R206, R163, R161.reuse, R162 ;  /* 0x000000a1a3ce7223 */ /* 0x080fe200000100a2 */
[C---:B------:R-:W-:Y:S01]  /*2690*/  FFMA.FTZ R219, R205.reuse, R161, R219 ;  /* 0x000000a1cddb7223 */ /* 0x040fe200000100db */
[----:B------:R-:W-:Y:S01]  /*26a0*/  FFMA.FTZ R115, R205, R160, R115 ;  /* 0x000000a0cd737223 */ /* 0x000fe20000010073 */
        /* <DEDUP_REMOVED lines=13> */
[----:B------:R-:W-:Y:S01]  /*2780*/  FFMA.FTZ R161, R197, R196, R161 ;  /* 0x000000c4c5a17223 */ /* 0x000fe200000100a1 */
[----:B------:R-:W-:Y:S02]  /*2790*/  IADD3 R226, PT, PT, R226, 0x20, RZ ;  /* 0x00000020e2e27810 */ /* 0x000fe40007ffe0ff */
[----:B------:R-:W-:Y:S01]  /*27a0*/  FADD.FTZ R224, R160, R206 ;  /* 0x000000cea0e07221 */ /* 0x000fe20000010000 */
[----:B------:R-:W-:-:S07]  /*27b0*/  FFMA.FTZ R225, R205, R206, R161 ;  /* 0x000000cecde17223 */ /* 0x000fce00000100a1 */
.L_x_5:
[----:B------:R-:W-:Y:S05]  /*27c0*/  BSYNC.RECONVERGENT B1 ;  /* 0x0000000000017941 */ /* 0x000fea0003800200 */
.L_x_4:
[----:B------:R-:W-:Y:S04]  /*27d0*/  BSSY.RECONVERGENT B1, `(.L_x_6) ;  /* 0x000009d000017945 */ /* 0x000fe80003800200 */
[----:B------:R-:W-:Y:S05]  /*27e0*/  @!P4 BRA `(.L_x_7) ;  /* 0x00000008006cc947 */ /* 0x000fea0003800000 */
[----:B------:R-:W0:Y:S01]  /*27f0*/  LDC.64 R8, c[0x0][0x3a8] ;  /* 0x0000ea00ff087b82 */ /* 0x000e220000000a00 */
[----:B------:R-:W2:Y:S04]  /*2800*/  LDL R193, [R1+0x68] ;  /* 0x0000680001c17983 */ /* 0x000ea80000100800 */
[----:B------:R-:W3:Y:S03]  /*2810*/  LDL R192, [R1+0x64] ;  /* 0x0000640001c07983 */ /* 0x000ee60000100800 */
[----:B------:R-:W1:Y:S01]  /*2820*/  LDC.64 R6, c[0x0][0x430] ;  /* 0x00010c00ff067b82 */ /* 0x000e620000000a00 */
[----:B------:R-:W4:Y:S04]  /*2830*/  LDL R207, [R1+0x70] ;  /* 0x0000700001cf7983 */ /* 0x000f280000100800 */
[----:B------:R-:W4:Y:S03]  /*2840*/  LDL R208, [R1+0x6c] ;  /* 0x00006c0001d07983 */ /* 0x000f260000100800 */
[----:B------:R-:W1:Y:S01]  /*2850*/  LDC.64 R168, c[0x0][0x428] ;  /* 0x00010a00ffa87b82 */ /* 0x000e620000000a00 */
[----:B0-----:R-:W-:-:S05]  /*2860*/  IMAD.WIDE.U32 R8, R226, 0x10, R8 ;  /* 0x00000010e2087825 */ /* 0x001fca00078e0008 */
[----:B------:R0:W2:Y:S01]  /*2870*/  LDG.E.128 R164, desc[UR10][R8.64] ;  /* 0x0000000a08a47981 */ /* 0x0000a2000c1e1d00 */
[----:B-1----:R-:W-:-:S05]  /*2880*/  IMAD.WIDE.U32 R6, R226, 0x10, R6 ;  /* 0x00000010e2067825 */ /* 0x002fca00078e0006 */
[----:B------:R2:W3:Y:S01]  /*2890*/  LDG.E.128 R160, desc[UR10][R6.64] ;  /* 0x0000000a06a07981 */ /* 0x0004e2000c1e1d00 */
[----:B------:R-:W-:-:S06]  /*28a0*/  IMAD.WIDE.U32 R168, R226, 0x10, R168 ;  /* 0x00000010e2a87825 */ /* 0x000fcc00078e00a8 */
[----:B------:R-:W4:Y:S01]  /*28b0*/  LDG.E.128 R168, desc[UR10][R168.64] ;  /* 0x0000000aa8a87981 */ /* 0x000f22000c1e1d00 */
[----:B0-----:R-:W-:Y:S02]  /*28c0*/  SHF.L.U32 R8, R244, 0x10, RZ ;  /* 0x00000010f4087819 */ /* 0x001fe400000006ff */
[----:B------:R-:W-:Y:S02]  /*28d0*/  SHF.L.U32 R27, R248, 0x10, RZ ;  /* 0x00000010f81b7819 */ /* 0x000fe400000006ff */
[----:B------:R-:W-:Y:S02]  /*28e0*/  SHF.L.U32 R176, R249, 0x10, RZ ;  /* 0x00000010f9b07819 */ /* 0x000fe400000006ff */
[----:B--2---:R-:W-:-:S05]  /*28f0*/  SHF.L.U32 R7, R164, 0x10, RZ ;  /* 0x00000010a4077819 */ /* 0x004fca00000006ff */
[----:B------:R-:W-:Y:S01]  /*2900*/  FADD.FTZ R9, -R211, R7 ;  /* 0x00000007d3097221 */ /* 0x000fe20000010100 */
[----:B---3--:R-:W-:-:S03]  /*2910*/  SHF.L.U32 R6, R160, 0x10, RZ ;  /* 0x00000010a0067819 */ /* 0x008fc600000006ff */
[----:B-----5:R-:W-:Y:S02]  /*2920*/  FMUL.FTZ R9, R18, R9 ;  /* 0x0000000912097220 */ /* 0x020fe40000410000 */
[----:B------:R-:W-:Y:S01]  /*2930*/  FMUL.FTZ R8, R8, R6 ;  /* 0x0000000608087220 */ /* 0x000fe20000410000 */
[----:B----4-:R-:W-:Y:S01]  /*2940*/  SHF.L.U32 R7, R168, 0x10, RZ ;  /* 0x00000010a8077819 */ /* 0x010fe200000006ff */
[----:B------:R-:W-:-:S04]  /*2950*/  FADD.FTZ R116, R116, R6 ;  /* 0x0000000674747221 */ /* 0x000fc80000010000 */
[-C--:B------:R-:W-:Y:S01]  /*2960*/  FFMA.FTZ R8, R27, R7.reuse, R8 ;  /* 0x000000071b087223 */ /* 0x080fe20000010008 */
[----:B------:R-:W-:Y:S01]  /*2970*/  FADD.FTZ R60, R60, R7 ;  /* 0x000000073c3c7221 */ /* 0x000fe20000010000 */
[----:B------:R-:W-:Y:S01]  /*2980*/  FFMA.FTZ R212, R9, R7, R212 ;  /* 0x0000000709d47223 */ /* 0x000fe200000100d4 */
[----:B------:R-:W-:Y:S01]  /*2990*/  SHF.L.U32 R7, R165, 0x10, RZ ;  /* 0x00000010a5077819 */ /* 0x000fe200000006ff */
[----:B------:R-:W-:Y:S01]  /*29a0*/  FFMA.FTZ R88, R9, R6, R88 ;  /* 0x0000000609587223 */ /* 0x000fe20000010058 */
[----:B------:R-:W-:Y:S02]  /*29b0*/  SHF.L.U32 R6, R245, 0x10, RZ ;  /* 0x00000010f5067819 */ /* 0x000fe400000006ff */
[----:B------:R-:W-:Y:S01]  /*29c0*/  SHF.L.U32 R27, R161, 0x10, RZ ;  /* 0x00000010a11b7819 */ /* 0x000fe200000006ff */
[----:B------:R-:W-:Y:S01]  /*29d0*/  FADD.FTZ R7, -R211, R7 ;  /* 0x00000007d3077221 */ /* 0x000fe20000010100 */
[----:B------:R-:W-:Y:S02]  /*29e0*/  SHF.L.U32 R172, R169, 0x10, RZ ;  /* 0x00000010a9ac7819 */ /* 0x000fe400000006ff */
[----:B------:R-:W-:Y:S01]  /*29f0*/  PRMT R161, R168, 0x7632, R161 ;  /* 0x00007632a8a17816 */ /* 0x000fe200000000a1 */
[----:B------:R-:W-:Y:S01]  /*2a00*/  FMUL.FTZ R6, R6, R27 ;  /* 0x0000001b06067220 */ /* 0x000fe20000410000 */
[----:B------:R-:W-:Y:S01]  /*2a10*/  FMUL.FTZ R7, R18, R7 ;  /* 0x0000000712077220 */ /* 0x000fe20000410000 */
[----:B------:R-:W-:-:S02]  /*2a20*/  SHF.L.U32 R168, R193, 0x10, RZ ;  /* 0x00000010c1a87819 */ /* 0x000fc400000006ff */
[----:B------:R-:W2:Y:S01]  /*2a30*/  LDL R193, [R1+0x78] ;  /* 0x0000780001c17983 */ /* 0x000ea20000100800 */
[-C--:B------:R-:W-:Y:S01]  /*2a40*/  FFMA.FTZ R6, R176, R172.reuse, R6 ;  /* 0x000000acb0067223 */ /* 0x080fe20000010006 */
[----:B------:R-:W-:Y:S01]  /*2a50*/  FADD.FTZ R62, R62, R172 ;  /* 0x000000ac3e3e7221 */ /* 0x000fe20000010000 */
[C---:B------:R-:W-:Y:S01]  /*2a60*/  FFMA.FTZ R214, R7.reuse, R172, R214 ;  /* 0x000000ac07d67223 */ /* 0x040fe200000100d6 */
[----:B------:R-:W-:Y:S02]  /*2a70*/  SHF.L.U32 R172, R192, 0x10, RZ ;  /* 0x00000010c0ac7819 */ /* 0x000fe400000006ff */
[----:B------:R-:W3:Y:S01]  /*2a80*/  LDL R192, [R1+0x74] ;  /* 0x0000740001c07983 */ /* 0x000ee20000100800 */
[--C-:B------:R-:W-:Y:S01]  /*2a90*/  FADD.FTZ R118, R118, R27.reuse ;  /* 0x0000001b76767221 */ /* 0x100fe20000010000 */
[----:B------:R-:W-:Y:S01]  /*2aa0*/  FFMA.FTZ R90, R7, R27, R90 ;  /* 0x0000001b075a7223 */ /* 0x000fe2000001005a */
[----:B------:R-:W-:-:S04]  /*2ab0*/  PRMT R27, R164, 0x7632, R27 ;  /* 0x00007632a41b7816 */ /* 0x000fc8000000001b */
[----:B------:R-:W-:Y:S02]  /*2ac0*/  SHF.L.U32 R27, R27, 0x10, RZ ;  /* 0x000000101b1b7819 */ /* 0x000fe400000006ff */
[----:B------:R-:W-:-:S03]  /*2ad0*/  PRMT R160, R160, 0x7632, R160 ;  /* 0x00007632a0a07816 */ /* 0x000fc600000000a0 */
[----:B------:R-:W-:Y:S01]  /*2ae0*/  FADD.FTZ R27, -R211, R27 ;  /* 0x0000001bd31b7221 */ /* 0x000fe20000010100 */
[----:B------:R-:W-:-:S03]  /*2af0*/  SHF.L.U32 R160, R160, 0x10, RZ ;  /* 0x00000010a0a07819 */ /* 0x000fc600000006ff */
[----:B------:R-:W-:Y:S01]  /*2b00*/  FMUL.FTZ R27, R18, R27 ;  /* 0x0000001b121b7220 */ /* 0x000fe20000410000 */
[----:B------:R-:W-:Y:S01]  /*2b10*/  SHF.L.U32 R164, R161, 0x10, RZ ;  /* 0x00000010a1a47819 */ /* 0x000fe200000006ff */
[-C--:B------:R-:W-:Y:S01]  /*2b20*/  FMUL.FTZ R168, R168, R160.reuse ;  /* 0x000000a0a8a87220 */ /* 0x080fe20000410000 */
[--C-:B------:R-:W-:Y:S01]  /*2b30*/  FADD.FTZ R117, R117, R160.reuse ;  /* 0x000000a075757221 */ /* 0x100fe20000010000 */
[----:B------:R-:W-:Y:S01]  /*2b40*/  FFMA.FTZ R89, R27, R160, R89 ;  /* 0x000000a01b597223 */ /* 0x000fe20000010059 */
[----:B------:R-:W-:Y:S01]  /*2b50*/  PRMT R160, R161, 0x7632, R160 ;  /* 0x00007632a1a07816 */ /* 0x000fe200000000a0 */
[-C--:B------:R-:W-:Y:S01]  /*2b60*/  FFMA.FTZ R172, R172, R164.reuse, R168 ;  /* 0x000000a4acac7223 */ /* 0x080fe200000100a8 */
[----:B------:R-:W-:Y:S01]  /*2b70*/  FADD.FTZ R61, R61, R164 ;  /* 0x000000a43d3d7221 */ /* 0x000fe20000010000 */
[----:B------:R-:W-:Y:S01]  /*2b80*/  FFMA.FTZ R213, R27, R164, R213 ;  /* 0x000000a41bd57223 */ /* 0x000fe200000100d5 */
[----:B------:R-:W-:Y:S02]  /*2b90*/  PRMT R161, R169, 0x7632, R161 ;  /* 0x00007632a9a17816 */ /* 0x000fe400000000a1 */
[----:B------:R-:W-:-:S02]  /*2ba0*/  SHF.L.U32 R160, R160, 0x10, RZ ;  /* 0x00000010a0a07819 */ /* 0x000fc400000006ff */
[----:B------:R-:W-:Y:S02]  /*2bb0*/  SHF.L.U32 R164, R207, 0x10, RZ ;  /* 0x00000010cfa47819 */ /* 0x000fe400000006ff */
[----:B------:R-:W-:Y:S02]  /*2bc0*/  SHF.L.U32 R161, R161, 0x10, RZ ;  /* 0x00000010a1a17819 */ /* 0x000fe400000006ff */
[----:B------:R-:W-:Y:S01]  /*2bd0*/  SHF.L.U32 R168, R208, 0x10, RZ ;  /* 0x00000010d0a87819 */ /* 0x000fe200000006ff */
[----:B------:R-:W-:Y:S01]  /*2be0*/  FMUL.FTZ R164, R164, R160 ;  /* 0x000000a0a4a47220 */ /* 0x000fe20000410000 */
[----:B------:R-:W-:-:S03]  /*2bf0*/  SHF.L.U32 R169, R166, 0x10, RZ ;  /* 0x00000010a6a97819 */ /* 0x000fc600000006ff */
[----:B------:R-:W-:Y:S01]  /*2c00*/  FFMA.FTZ R176, R168, R161, R164 ;  /* 0x000000a1a8b07223 */ /* 0x000fe200000100a4 */
[----:B------:R-:W-:Y:S02]  /*2c10*/  SHF.L.U32 R168, R246, 0x10, RZ ;  /* 0x00000010f6a87819 */ /* 0x000fe400000006ff */
[----:B------:R-:W-:Y:S01]  /*2c20*/  SHF.L.U32 R164, R162, 0x10, RZ ;  /* 0x00000010a2a47819 */ /* 0x000fe200000006ff */
[----:B------:R-:W-:Y:S01]  /*2c30*/  FADD.FTZ R179, -R211, R169 ;  /* 0x000000a9d3b37221 */ /* 0x000fe20000010100 */
[----:B------:R-:W-:Y:S02]  /*2c40*/  PRMT R162, R165, 0x7632, R162 ;  /* 0x00007632a5a27816 */ /* 0x000fe400000000a2 */
[----:B------:R-:W-:Y:S01]  /*2c50*/  SHF.L.U32 R169, R250, 0x10, RZ ;  /* 0x00000010faa97819 */ /* 0x000fe200000006ff */
[----:B------:R-:W-:Y:S01]  /*2c60*/  FMUL.FTZ R168, R168, R164 ;  /* 0x000000a4a8a87220 */ /* 0x000fe20000410000 */
[----:B------:R-:W-:-:S05]  /*2c70*/  SHF.L.U32 R165, R170, 0x10, RZ ;  /* 0x00000010aaa57819 */ /* 0x000fca00000006ff */
[----:B------:R-:W-:Y:S02]  /*2c80*/  FFMA.FTZ R178, R169, R165, R168 ;  /* 0x000000a5a9b27223 */ /* 0x000fe400000100a8 */
[----:B------:R-:W4:Y:S04]  /*2c90*/  LDL R169, [R1+0x80] ;  /* 0x0000800001a97983 */ /* 0x000f280000100800 */
[----:B------:R-:W4:Y:S01]  /*2ca0*/  LDL R168, [R1+0x7c] ;  /* 0x00007c0001a87983 */ /* 0x000f220000100800 */
        /* <DEDUP_REMOVED lines=16> */
[----:B------:R-:W-:Y:S01]  /*2db0*/  FADD.FTZ R120, R120, R164 ;  /* 0x000000a478787221 */ /* 0x000fe20000010000 */
[----:B------:R-:W-:Y:S01]  /*2dc0*/  FFMA.FTZ R92, R179, R164, R92 ;  /* 0x000000a4b35c7223 */ /* 0x000fe2000001005c */
[----:B------:R-:W-:Y:S01]  /*2dd0*/  SHF.L.U32 R160, R160, 0x10, RZ ;  /* 0x00000010a0a07819 */ /* 0x000fe200000006ff */
[----:B------:R-:W-:Y:S01]  /*2de0*/  FMUL.FTZ R195, R18, R165 ;  /* 0x000000a512c37220 */ /* 0x000fe20000410000 */
[----:B------:R-:W-:-:S03]  /*2df0*/  ISETP.NE.U32.AND P0, PT, RZ, UR12, PT ;  /* 0x0000000cff007c0c */ /* 0x000fc6000bf05070 */
[----:B------:R-:W-:Y:S01]  /*2e00*/  FADD.FTZ R65, R65, R160 ;  /* 0x000000a041417221 */ /* 0x000fe20000010000 */
[----:B------:R-:W-:Y:S01]  /*2e10*/  FFMA.FTZ R41, R195, R160, R41 ;  /* 0x000000a0c3297223 */ /* 0x000fe20000010029 */
[----:B------:R-:W-:Y:S02]  /*2e20*/  ISETP.NE.AND.EX P0, PT, RZ, UR13, PT, P0 ;  /* 0x0000000dff007c0c */ /* 0x000fe4000bf05300 */
[----:B------:R-:W-:Y:S01]  /*2e30*/  SHF.L.U32 R166, R163, 0x10, RZ ;  /* 0x00000010a3a67819 */ /* 0x000fe200000006ff */
[----:B------:R-:W-:Y:S01]  /*2e40*/  FADD.FTZ R121, R121, R162 ;  /* 0x000000a279797221 */ /* 0x000fe20000010000 */
[----:B------:R-:W-:-:S03]  /*2e50*/  FFMA.FTZ R93, R195, R162, R93 ;  /* 0x000000a2c35d7223 */ /* 0x000fc6000001005d */
[----:B------:R-:W-:Y:S01]  /*2e60*/  FADD.FTZ R122, R122, R166 ;  /* 0x000000a67a7a7221 */ /* 0x000fe20000010000 */
[----:B--2---:R-:W-:-:S05]  /*2e70*/  SHF.L.U32 R161, R193, 0x10, RZ ;  /* 0x00000010c1a17819 */ /* 0x004fca00000006ff */
[----:B------:R-:W-:Y:S01]  /*2e80*/  FMUL.FTZ R161, R161, R162 ;  /* 0x000000a2a1a17220 */ /* 0x000fe20000410000 */
[----:B---3--:R-:W-:-:S05]  /*2e90*/  SHF.L.U32 R164, R192, 0x10, RZ ;  /* 0x00000010c0a47819 */ /* 0x008fca00000006ff */
[----:B------:R-:W-:Y:S01]  /*2ea0*/  FFMA.FTZ R194, R164, R160, R161 ;  /* 0x000000a0a4c27223 */ /* 0x000fe200000100a1 */
[----:B------:R-:W-:Y:S02]  /*2eb0*/  SHF.L.U32 R160, R167, 0x10, RZ ;  /* 0x00000010a7a07819 */ /* 0x000fe400000006ff */
[----:B------:R-:W-:-:S03]  /*2ec0*/  SHF.L.U32 R161, R247, 0x10, RZ ;  /* 0x00000010f7a17819 */ /* 0x000fc600000006ff */
[----:B------:R-:W-:Y:S01]  /*2ed0*/  FADD.FTZ R165, -R211, R160 ;  /* 0x000000a0d3a57221 */ /* 0x000fe20000010100 */
[----:B------:R-:W-:Y:S01]  /*2ee0*/  SHF.L.U32 R164, R251, 0x10, RZ ;  /* 0x00000010fba47819 */ /* 0x000fe200000006ff */
[----:B------:R-:W-:Y:S01]  /*2ef0*/  FMUL.FTZ R161, R161, R166 ;  /* 0x000000a6a1a17220 */ /* 0x000fe20000410000 */
[----:B------:R-:W-:Y:S01]  /*2f00*/  SHF.L.U32 R160, R171, 0x10, RZ ;  /* 0x00000010aba07819 */ /* 0x000fe200000006ff */
[----:B------:R-:W-:-:S04]  /*2f10*/  FMUL.FTZ R193, R18, R165 ;  /* 0x000000a512c17220 */ /* 0x000fc80000410000 */
[-C--:B------:R-:W-:Y:S01]  /*2f20*/  FFMA.FTZ R192, R164, R160.reuse, R161 ;  /* 0x000000a0a4c07223 */ /* 0x080fe200000100a1 */
[----:B------:R-:W-:Y:S01]  /*2f30*/  FADD.FTZ R66, R66, R160 ;  /* 0x000000a042427221 */ /* 0x000fe20000010000 */
[----:B------:R-:W-:Y:S02]  /*2f40*/  FFMA.FTZ R42, R193, R160, R42 ;  /* 0x000000a0c12a7223 */ /* 0x000fe4000001002a */
[----:B------:R-:W0:Y:S02]  /*2f50*/  @P0 LDC.64 R160, c[0x0][0x438] ;  /* 0x00010e00ffa00b82 */ /* 0x000e240000000a00 */
[----:B0-----:R-:W-:-:S05]  /*2f60*/  @P0 IMAD.WIDE.U32 R160, R226, 0x10, R160 ;  /* 0x00000010e2a00825 */ /* 0x001fca00078e00a0 */
[----:B------:R0:W5:Y:S02]  /*2f70*/  @P0 LDG.E.128 R152, desc[UR10][R160.64] ;  /* 0x0000000aa0980981 */ /* 0x000164000c1e1d00 */
[----:B0-----:R-:W-:Y:S02]  /*2f80*/  PRMT R160, R163, 0x7632, R160 ;  /* 0x00007632a3a07816 */ /* 0x001fe400000000a0 */
[----:B------:R-:W-:-:S04]  /*2f90*/  PRMT R163, R167, 0x7632, R163 ;  /* 0x00007632a7a37816 */ /* 0x000fc800000000a3 */
[----:B------:R-:W-:Y:S02]  /*2fa0*/  SHF.L.U32 R163, R163, 0x10, RZ ;  /* 0x00000010a3a37819 */ /* 0x000fe400000006ff */
[----:B------:R-:W-:Y:S02]  /*2fb0*/  PRMT R161, R171, 0x7632, R161 ;  /* 0x00007632aba17816 */ /* 0x000fe400000000a1 */
[----:B------:R-:W-:Y:S01]  /*2fc0*/  SHF.L.U32 R160, R160, 0x10, RZ ;  /* 0x00000010a0a07819 */ /* 0x000fe200000006ff */
[----:B------:R-:W-:Y:S01]  /*2fd0*/  FADD.FTZ R164, -R211, R163 ;  /* 0x000000a3d3a47221 */ /* 0x000fe20000010100 */
[----:B----4-:R-:W-:Y:S02]  /*2fe0*/  SHF.L.U32 R162, R169, 0x10, RZ ;  /* 0x00000010a9a27819 */ /* 0x010fe400000006ff */
[----:B------:R-:W-:Y:S01]  /*2ff0*/  SHF.L.U32 R161, R161, 0x10, RZ ;  /* 0x00000010a1a17819 */ /* 0x000fe200000006ff */
[----:B------:R-:W-:Y:S01]  /*3000*/  FMUL.FTZ R207, R18, R164 ;  /* 0x000000a412cf7220 */ /* 0x000fe20000410000 */
[----:B------:R-:W-:Y:S01]  /*3010*/  SHF.L.U32 R163, R168, 0x10, RZ ;  /* 0x00000010a8a37819 */ /* 0x000fe200000006ff */
[-C--:B------:R-:W-:Y:S01]  /*3020*/  FMUL.FTZ R162, R162, R160.reuse ;  /* 0x000000a0a2a27220 */ /* 0x080fe20000410000 */
[----:B------:R-:W-:Y:S01]  /*3030*/  FADD.FTZ R123, R123, R160 ;  /* 0x000000a07b7b7221 */ /* 0x000fe20000010000 */
[----:B------:R-:W-:Y:S01]  /*3040*/  FADD.FTZ R67, R67, R161 ;  /* 0x000000a143437221 */ /* 0x000fe20000010000 */
[-C--:B------:R-:W-:Y:S01]  /*3050*/  FFMA.FTZ R43, R207, R161.reuse, R43 ;  /* 0x000000a1cf2b7223 */ /* 0x080fe2000001002b */
[----:B------:R-:W-:Y:S01]  /*3060*/  FFMA.FTZ R208, R163, R161, R162 ;  /* 0x000000a1a3d07223 */ /* 0x000fe200000100a2 */
        /* <DEDUP_REMOVED lines=14> */
[C---:B------:R-:W-:Y:S01]  /*3150*/  FFMA.FTZ R161, R193.reuse, R192, R161 ;  /* 0x000000c0c1a17223 */ /* 0x040fe200000100a1 */
[----:B------:R-:W-:Y:S01]  /*3160*/  FFMA.FTZ R94, R193, R166, R94 ;  /* 0x000000a6c15e7223 */ /* 0x000fe2000001005e */
[----:B------:R-:W-:Y:S01]  /*3170*/  IADD3 R226, PT, PT, R226, 0x20, RZ ;  /* 0x00000020e2e27810 */ /* 0x000fe20007ffe0ff */
[----:B------:R-:W-:Y:S01]  /*3180*/  FADD.FTZ R224, R160, R208 ;  /* 0x000000d0a0e07221 */ /* 0x000fe20000010000 */
[----:B------:R-:W-:-:S07]  /*3190*/  FFMA.FTZ R225, R207, R208, R161 ;  /* 0x000000d0cfe17223 */ /* 0x000fce00000100a1 */
.L_x_7:
[----:B------:R-:W-:Y:S05]  /*31a0*/  BSYNC.RECONVERGENT B1 ;  /* 0x0000000000017941 */ /* 0x000fea0003800200 */
.L_x_6:
        /* <DEDUP_REMOVED lines=9> */
[----:B------:R-:W-:Y:S01]  /*3240*/  ISETP.NE.U32.AND P0, PT, RZ, UR12, PT ;  /* 0x0000000cff007c0c */ /* 0x000fe2000bf05070 */
[----:B------:R-:W4:Y:S01]  /*3250*/  LDL R188, [R1+0x58] ;  /* 0x0000580001bc7983 */ /* 0x000f220000100800 */
[----:B------:R-:W-:-:S02]  /*3260*/  SHF.L.U32 R21, R240, 0x10, RZ ;  /* 0x00000010f0157819 */ /* 0x000fc400000006ff */
[----:B------:R-:W-:Y:S01]  /*3270*/  SHF.L.U32 R173, R241, 0x10, RZ ;  /* 0x00000010f1ad7819 */ /* 0x000fe200000006ff */
[----:B------:R-:W4:Y:S01]  /*3280*/  LDL R187, [R1+0x54] ;  /* 0x0000540001bb7983 */ /* 0x000f220000100800 */
[----:B0-----:R-:W-:-:S05]  /*3290*/  IMAD.WIDE.U32 R4, R226, 0x10, R4 ;  /* 0x00000010e2047825 */ /* 0x001fca00078e0004 */
[----:B------:R-:W2:Y:S01]  /*32a0*/  LDG.E.128 R164, desc[UR10][R4.64] ;  /* 0x0000000a04a47981 */ /* 0x000ea2000c1e1d00 */
[----:B-1----:R-:W-:-:S05]  /*32b0*/  IMAD.WIDE.U32 R2, R226, 0x10, R2 ;  /* 0x00000010e2027825 */ /* 0x002fca00078e0002 */
[----:B------:R0:W3:Y:S01]  /*32c0*/  LDG.E.128 R160, desc[UR10][R2.64] ;  /* 0x0000000a02a07981 */ /* 0x0000e2000c1e1d00 */
[----:B------:R-:W-:-:S06]  /*32d0*/  IMAD.WIDE.U32 R168, R226, 0x10, R168 ;  /* 0x00000010e2a87825 */ /* 0x000fcc00078e00a8 */
[----:B------:R-:W4:Y:S01]  /*32e0*/  LDG.E.128 R168, desc[UR10][R168.64] ;  /* 0x0000000aa8a87981 */ /* 0x000f22000c1e1d00 */
[----:B------:R-:W-:-:S13]  /*32f0*/  ISETP.NE.AND.EX P0, PT, RZ, UR13, PT, P0 ;  /* 0x0000000dff007c0c */ /* 0x000fda000bf05300 */
[----:B0-----:R-:W0:Y:S01]  /*3300*/  @P0 LDC.64 R2, c[0x0][0x438] ;  /* 0x00010e00ff020b82 */ /* 0x001e220000000a00 */
[----:B------:R-:W-:Y:S01]  /*3310*/  SHF.L.U32 R4, R236, 0x10, RZ ;  /* 0x00000010ec047819 */ /* 0x000fe200000006ff */
[----:B0-----:R-:W-:-:S05]  /*3320*/  @P0 IMAD.WIDE.U32 R2, R226, 0x10, R2 ;  /* 0x00000010e2020825 */ /* 0x001fca00078e0002 */
[----:B------:R2:W5:Y:S02]  /*3330*/  @P0 LDG.E.128 R156, desc[UR10][R2.64] ;  /* 0x0000000a029c0981 */ /* 0x000564000c1e1d00 */
[----:B--2---:R-:W-:-:S05]  /*3340*/  SHF.L.U32 R3, R164, 0x10, RZ ;  /* 0x00000010a4037819 */ /* 0x004fca00000006ff */
[----:B------:R-:W-:Y:S01]  /*3350*/  FADD.FTZ R5, -R211, R3 ;  /* 0x00000003d3057221 */ /* 0x000fe20000010100 */
[----:B---3--:R-:W-:-:S03]  /*3360*/  SHF.L.U32 R2, R160, 0x10, RZ ;  /* 0x00000010a0027819 */ /* 0x008fc600000006ff */
[----:B-----5:R-:W-:Y:S02]  /*3370*/  FMUL.FTZ R5, R18, R5 ;  /* 0x0000000512057220 */ /* 0x020fe40000410000 */
[----:B------:R-:W-:Y:S01]  /*3380*/  FMUL.FTZ R4, R4, R2 ;  /* 0x0000000204047220 */ /* 0x000fe20000410000 */
[----:B----4-:R-:W-:-:S05]  /*3390*/  SHF.L.U32 R3, R168, 0x10, RZ ;  /* 0x00000010a8037819 */ /* 0x010fca00000006ff */
        /* <DEDUP_REMOVED lines=10> */
[----:B------:R-:W-:Y:S02]  /*3440*/  PRMT R160, R160, 0x7632, R160 ;  /* 0x00007632a0a07816 */ /* 0x000fe400000000a0 */
[----:B------:R-:W-:Y:S01]  /*3450*/  SHF.L.U32 R22, R169, 0x10, RZ ;  /* 0x00000010a9167819 */ /* 0x000fe200000006ff */
[-C--:B------:R-:W-:Y:S01]  /*3460*/  FMUL.FTZ R2, R2, R21.reuse ;  /* 0x0000001502027220 */ /* 0x080fe20000410000 */
[----:B------:R-:W-:Y:S01]  /*3470*/  FADD.FTZ R126, R126, R21 ;  /* 0x000000157e7e7221 */ /* 0x000fe20000010000 */
[----:B------:R-:W-:Y:S01]  /*3480*/  FFMA.FTZ R98, R3, R21, R98 ;  /* 0x0000001503627223 */ /* 0x000fe20000010062 */
[----:B------:R-:W-:-:S02]  /*3490*/  PRMT R168, R168, 0x7632, R168 ;  /* 0x00007632a8a87816 */ /* 0x000fc400000000a8 */
[----:B------:R-:W-:Y:S02]  /*34a0*/  SHF.L.U32 R160, R160, 0x10, RZ ;  /* 0x00000010a0a07819 */ /* 0x000fe400000006ff */
[----:B------:R-:W-:Y:S01]  /*34b0*/  SHF.L.U32 R21, R209, 0x10, RZ ;  /* 0x00000010d1157819 */ /* 0x000fe200000006ff */
[-C--:B------:R-:W-:Y:S01]  /*34c0*/  FFMA.FTZ R2, R173, R22.reuse, R2 ;  /* 0x00000016ad027223 */ /* 0x080fe20000010002 */
[----:B------:R-:W-:Y:S01]  /*34d0*/  SHF.L.U32 R168, R168, 0x10, RZ ;  /* 0x00000010a8a87819 */ /* 0x000fe200000006ff */
[----:B------:R-:W-:Y:S01]  /*34e0*/  FADD.FTZ R70, R70, R22 ;  /* 0x0000001646467221 */ /* 0x000fe20000010000 */
[----:B------:R-:W-:Y:S01]  /*34f0*/  SHF.L.U32 R173, R210, 0x10, RZ ;  /* 0x00000010d2ad7819 */ /* 0x000fe200000006ff */
[----:B------:R-:W-:Y:S01]  /*3500*/  FFMA.FTZ R46, R3, R22, R46 ;  /* 0x00000016032e7223 */ /* 0x000fe2000001002e */
[----:B------:R-:W-:Y:S01]  /*3510*/  FMUL.FTZ R21, R21, R160 ;  /* 0x000000a015157220 */ /* 0x000fe20000410000 */
[----:B------:R-:W-:Y:S02]  /*3520*/  SHF.L.U32 R22, R238, 0x10, RZ ;  /* 0x00000010ee167819 */ /* 0x000fe400000006ff */
[----:B------:R-:W-:Y:S01]  /*3530*/  SHF.L.U32 R174, R162, 0x10, RZ ;  /* 0x00000010a2ae7819 */ /* 0x000fe200000006ff */
[----:B------:R-:W-:Y:S01]  /*3540*/  FFMA.FTZ R21, R173, R168, R21 ;  /* 0x000000a8ad157223 */ /* 0x000fe20000010015 */
[----:B------:R-:W-:-:S02]  /*3550*/  SHF.L.U32 R173, R242, 0x10, RZ ;  /* 0x00000010f2ad7819 */ /* 0x000fc400000006ff */
[----:B------:R-:W-:Y:S01]  /*3560*/  SHF.L.U32 R185, R170, 0x10, RZ ;  /* 0x00000010aab97819 */ /* 0x000fe200000006ff */
[----:B------:R-:W-:Y:S01]  /*3570*/  FMUL.FTZ R22, R22, R174 ;  /* 0x000000ae16167220 */ /* 0x000fe20000410000 */
        /* <DEDUP_REMOVED lines=13> */
[C---:B------:R-:W-:Y:S01]  /*3650*/  FFMA.FTZ R97, R174.reuse, R160, R97 ;  /* 0x000000a0ae617223 */ /* 0x040fe20000010061 */
        /* <DEDUP_REMOVED lines=9> */
[----:B------:R-:W-:Y:S01]  /*36f0*/  SHF.L.U32 R161, R161, 0x10, RZ ;  /* 0x00000010a1a17819 */ /* 0x000fe200000006ff */
[----:B------:R-:W-:Y:S01]  /*3700*/  FMUL.FTZ R185, R18, R168 ;  /* 0x000000a812b97220 */ /* 0x000fe20000410000 */
[----:B------:R-:W-:Y:S01]  /*3710*/  SHF.L.U32 R165, R186, 0x10, RZ ;  /* 0x00000010baa57819 */ /* 0x000fe200000006ff */
[----:B------:R-:W-:Y:S01]  /*3720*/  FMUL.FTZ R164, R164, R160 ;  /* 0x000000a0a4a47220 */ /* 0x000fe20000410000 */
[----:B------:R-:W2:Y:S01]  /*3730*/  LDL R169, [R1+0x5c] ;  /* 0x00005c0001a97983 */ /* 0x000ea20000100800 */
[----:B------:R-:W-:Y:S01]  /*3740*/  FADD.FTZ R71, R71, R161 ;  /* 0x000000a147477221 */ /* 0x000fe20000010000 */
[-C--:B------:R-:W-:Y:S01]  /*3750*/  FFMA.FTZ R47, R185, R161.reuse, R47 ;  /* 0x000000a1b92f7223 */ /* 0x080fe2000001002f */
[----:B------:R-:W-:Y:S01]  /*3760*/  FFMA.FTZ R186, R165, R161, R164 ;  /* 0x000000a1a5ba7223 */ /* 0x000fe200000100a4 */
[----:B------:R-:W-:-:S02]  /*3770*/  PRMT R161, R170, 0x7632, R161 ;  /* 0x00007632aaa17816 */ /* 0x000fc400000000a1 */
[----:B------:R-:W3:Y:S01]  /*3780*/  LDL R170, [R1+0x60] ;  /* 0x0000600001aa7983 */ /* 0x000ee20000100800 */
[--C-:B------:R-:W-:Y:S01]  /*3790*/  FADD.FTZ R127, R127, R160.reuse ;  /* 0x000000a07f7f7221 */ /* 0x100fe20000010000 */
[----:B------:R-:W-:Y:S01]  /*37a0*/  FFMA.FTZ R99, R185, R160, R99 ;  /* 0x000000a0b9637223 */ /* 0x000fe20000010063 */
[----:B------:R-:W-:Y:S02]  /*37b0*/  PRMT R160, R162, 0x7632, R160 ;  /* 0x00007632a2a07816 */ /* 0x000fe400000000a0 */
[----:B------:R-:W-:Y:S02]  /*37c0*/  SHF.L.U32 R162, R188, 0x10, RZ ;  /* 0x00000010bca27819 */ /* 0x000fe400000006ff */
[----:B------:R-:W-:Y:S02]  /*37d0*/  SHF.L.U32 R160, R160, 0x10, RZ ;  /* 0x00000010a0a07819 */ /* 0x000fe400000006ff */
[----:B------:R-:W-:Y:S02]  /*37e0*/  SHF.L.U32 R161, R161, 0x10, RZ ;  /* 0x00000010a1a17819 */ /* 0x000fe400000006ff */
[----:B------:R-:W-:Y:S01]  /*37f0*/  SHF.L.U32 R168, R187, 0x10, RZ ;  /* 0x00000010bba87819 */ /* 0x000fe200000006ff */
[----:B------:R-:W-:Y:S01]  /*3800*/  FMUL.FTZ R164, R162, R160 ;  /* 0x000000a0a2a47220 */ /* 0x000fe20000410000 */
[----:B------:R-:W-:-:S02]  /*3810*/  SHF.L.U32 R165, R239, 0x10, RZ ;  /* 0x00000010efa57819 */ /* 0x000fc400000006ff */
[----:B------:R-:W-:Y:S01]  /*3820*/  SHF.L.U32 R162, R163, 0x10, RZ ;  /* 0x00000010a3a27819 */ /* 0x000fe200000006ff */
[----:B------:R-:W-:Y:S01]  /*3830*/  FFMA.FTZ R188, R168, R161, R164 ;  /* 0x000000a1a8bc7223 */ /* 0x000fe200000100a4 */
[----:B------:R-:W-:Y:S02]  /*3840*/  SHF.L.U32 R168, R243, 0x10, RZ ;  /* 0x00000010f3a87819 */ /* 0x000fe400000006ff */
[----:B------:R-:W-:Y:S01]  /*3850*/  SHF.L.U32 R164, R171, 0x10, RZ ;  /* 0x00000010aba47819 */ /* 0x000fe200000006ff */
[----:B------:R-:W-:-:S04]  /*3860*/  FMUL.FTZ R165, R165, R162 ;  /* 0x000000a2a5a57220 */ /* 0x000fc80000410000 */
[--C-:B------:R-:W-:Y:S01]  /*3870*/  FFMA.FTZ R187, R168, R164, R165.reuse ;  /* 0x000000a4a8bb7223 */ /* 0x100fe200000100a5 */
[----:B------:R-:W-:-:S04]  /*3880*/  PRMT R165, R166, 0x7632, R165 ;  /* 0x00007632a6a57816 */ /* 0x000fc800000000a5 */
[----:B------:R-:W-:Y:S02]  /*3890*/  SHF.L.U32 R165, R165, 0x10, RZ ;  /* 0x00000010a5a57819 */ /* 0x000fe400000006ff */
[C---:B------:R-:W-:Y:S02]  /*38a0*/  PRMT R163, R167.reuse, 0x7632, R163 ;  /* 0x00007632a7a37816 */ /* 0x040fe400000000a3 */
[----:B------:R-:W-:Y:S01]  /*38b0*/  SHF.L.U32 R167, R167, 0x10, RZ ;  /* 0x00000010a7a77819 */ /* 0x000fe200000006ff */
[----:B------:R-:W-:-:S04]  /*38c0*/  FADD.FTZ R165, -R211, R165 ;  /* 0x000000a5d3a57221 */ /* 0x000fc80000010100 */
[----:B------:R-:W-:Y:S01]  /*38d0*/  FADD.FTZ R167, -R211, R167 ;  /* 0x000000a7d3a77221 */ /* 0x000fe20000010100 */
[C---:B------:R-:W-:Y:S01]  /*38e0*/  FMUL.FTZ R202, R18.reuse, R165 ;  /* 0x000000a512ca7220 */ /* 0x040fe20000410000 */
[--C-:B------:R-:W-:Y:S01]  /*38f0*/  FADD.FTZ R129, R129, R160.reuse ;  /* 0x000000a081817221 */ /* 0x100fe20000010000 */
[C---:B------:R-:W-:Y:S01]  /*3900*/  SHF.L.U32 R166, R163.reuse, 0x10, RZ ;  /* 0x00000010a3a67819 */ /* 0x040fe200000006ff */
[----:B------:R-:W-:Y:S01]  /*3910*/  FMUL.FTZ R201, R18, R167 ;  /* 0x000000a712c97220 */ /* 0x000fe20000410000 */
[----:B------:R-:W-:Y:S01]  /*3920*/  FFMA.FTZ R101, R202, R160, R101 ;  /* 0x000000a0ca657223 */ /* 0x000fe20000010065 */
[----:B------:R-:W-:Y:S01]  /*3930*/  PRMT R160, R163, 0x7632, R160 ;  /* 0x00007632a3a07816 */ /* 0x000fe200000000a0 */
[----:B------:R-:W-:Y:S01]  /*3940*/  FADD.FTZ R130, R130, R162 ;  /* 0x000000a282827221 */ /* 0x000fe20000010000 */
[----:B------:R-:W-:Y:S01]  /*3950*/  FFMA.FTZ R102, R201, R162, R102 ;  /* 0x000000a2c9667223 */ /* 0x000fe20000010066 */
[----:B------:R-:W-:Y:S01]  /*3960*/  FADD.FTZ R73, R73, R161 ;  /* 0x000000a149497221 */ /* 0x000fe20000010000 */
[----:B------:R-:W-:Y:S01]  /*3970*/  FFMA.FTZ R49, R202, R161, R49 ;  /* 0x000000a1ca317223 */ /* 0x000fe20000010031 */
[----:B------:R-:W-:Y:S01]  /*3980*/  PRMT R161, R171, 0x7632, R161 ;  /* 0x00007632aba17816 */ /* 0x000fe200000000a1 */
[----:B------:R-:W-:Y:S01]  /*3990*/  FADD.FTZ R166, -R211, R166 ;  /* 0x000000a6d3a67221 */ /* 0x000fe20000010100 */
[----:B------:R-:W-:-:S02]  /*39a0*/  SHF.L.U32 R160, R160, 0x10, RZ ;  /* 0x00000010a0a07819 */ /* 0x000fc400000006ff */
[----:B------:R-:W-:Y:S01]  /*39b0*/  SHF.L.U32 R161, R161, 0x10, RZ ;  /* 0x00000010a1a17819 */ /* 0x000fe200000006ff */
[----:B------:R-:W-:Y:S02]  /*39c0*/  FMUL.FTZ R209, R18, R166 ;  /* 0x000000a612d17220 */ /* 0x000fe40000410000 */
[----:B------:R-:W-:Y:S02]  /*39d0*/  FADD.FTZ R131, R131, R160 ;  /* 0x000000a083837221 */ /* 0x000fe40000010000 */
[----:B------:R-:W-:Y:S01]  /*39e0*/  FADD.FTZ R75, R75, R161 ;  /* 0x000000a14b4b7221 */ /* 0x000fe20000010000 */
[C---:B------:R-:W-:Y:S01]  /*39f0*/  FFMA.FTZ R51, R209.reuse, R161, R51 ;  /* 0x000000a1d1337223 */ /* 0x040fe20000010033 */
[----:B------:R-:W-:Y:S01]  /*3a00*/  FFMA.FTZ R103, R209, R160, R103 ;  /* 0x000000a0d1677223 */ /* 0x000fe20000010067 */
[----:B------:R-:W-:Y:S01]  /*3a10*/  FADD.FTZ R74, R74, R164 ;  /* 0x000000a44a4a7221 */ /* 0x000fe20000010000 */
[----:B------:R-:W-:Y:S01]  /*3a20*/  FFMA.FTZ R50, R201, R164, R50 ;  /* 0x000000a4c9327223 */ /* 0x000fe20000010032 */
[----:B--2---:R-:W-:-:S02]  /*3a30*/  SHF.L.U32 R163, R169, 0x10, RZ ;  /* 0x00000010a9a37819 */ /* 0x004fc400000006ff */
[----:B---3--:R-:W-:-:S05]  /*3a40*/  SHF.L.U32 R162, R170, 0x10, RZ ;  /* 0x00000010aaa27819 */ /* 0x008fca00000006ff */
[----:B------:R-:W-:Y:S01]  /*3a50*/  FMUL.FTZ R162, R162, R160 ;  /* 0x000000a0a2a27220 */ /* 0x000fe20000410000 */
[----:B------:R-:W-:-:S03]  /*3a60*/  FADD.FTZ R160, R224, R4 ;  /* 0x00000004e0a07221 */ /* 0x000fc60000010000 */
[----:B------:R-:W-:Y:S01]  /*3a70*/  FFMA.FTZ R210, R163, R161, R162 ;  /* 0x000000a1a3d27223 */ /* 0x000fe200000100a2 */
[----:B------:R-:W-:Y:S01]  /*3a80*/  FFMA.FTZ R161, R5, R4, R225 ;  /* 0x0000000405a17223 */ /* 0x000fe200000100e1 */
[----:B------:R-:W-:-:S03]  /*3a90*/  FADD.FTZ R160, R160, R21 ;  /* 0x00000015a0a07221 */ /* 0x000fc60000010000 */
        /* <DEDUP_REMOVED lines=12> */
[----:B------:R-:W-:-:S07]  /*3b60*/  FFMA.FTZ R225, R209, R210, R161 ;  /* 0x000000d2d1e17223 */ /* 0x000fce00000100a1 */
.L_x_9:
[----:B------:R-:W-:Y:S05]  /*3b70*/  BSYNC.RECONVERGENT B1 ;  /* 0x0000000000017941 */ /* 0x000fea0003800200 */
.L_x_8:
[----:B------:R-:W-:Y:S01]  /*3b80*/  UISETP.NE.AND UP0, UPT, UR15, URZ, UPT ;  /* 0x000000ff0f00728c */ /* 0x000fe2000bf05270 */
[----:B------:R-:W-:Y:S01]  /*3b90*/  ISETP.GE.U32.AND P3, PT, R252, 0x20, PT ;  /* 0x00000020fc00780c */ /* 0x000fe20003f66070 */
[----:B------:R-:W-:-:S04]  /*3ba0*/  UMOV UR4, 0xffffffff ;  /* 0xffffffff00047882 */ /* 0x000fc80000000000 */
[----:B------:R-:W-:Y:S01]  /*3bb0*/  PLOP3.LUT P2, PT, PT, PT, UP0, 0x80, 0x8 ;  /* 0x000000000008781c */ /* 0x000fe20003f4f008 */
[----:B------:R-:W-:-:S12]  /*3bc0*/  BRA.DIV UR4, `(.L_x_10) ;  /* 0x0000007a04387947 */ /* 0x000fd8000b800000 */
[----:B------:R-:W0:Y:S02]  /*3bd0*/  SHFL.BFLY PT, R160, R224, 0x1, 0x1f ;  /* 0x0c201f00e0a07f89 */ /* 0x000e2400000e0000 */
[----:B0-----:R-:W-:Y:S02]  /*3be0*/  FADD.FTZ R164, R160, R224 ;  /* 0x000000e0a0a47221 */ /* 0x001fe40000010000 */
[----:B------:R-:W0:Y:S02]  /*3bf0*/  SHFL.BFLY PT, R160, R225, 0x1, 0x1f ;  /* 0x0c201f00e1a07f89 */ /* 0x000e2400000e0000 */
[----:B0-----:R-:W-:Y:S02]  /*3c00*/  FADD.FTZ R165, R160, R225 ;  /* 0x000000e1a0a57221 */ /* 0x001fe40000010000 */
[----:B------:R-:W0:Y:S02]  /*3c10*/  SHFL.BFLY PT, R160, R164, 0x2, 0x1f ;  /* 0x0c401f00a4a07f89 */ /* 0x000e2400000e0000 */
[----:B0-----:R-:W-:-:S02]  /*3c20*/  FADD.FTZ R164, R164, R160 ;  /* 0x000000a0a4a47221 */ /* 0x001fc40000010000 */
        /* <DEDUP_REMOVED lines=8> */
[----:B------:R-:W0:Y:S04]  /*3cb0*/  SHFL.BFLY PT, R160, R165, 0x8, 0x1f ;  /* 0x0d001f00a5a07f89 */ /* 0x000e2800000e0000 */
[----:B------:R1:W2:Y:S01]  /*3cc0*/  SHFL.BFLY PT, R167, R164, 0x10, 0x1f ;  /* 0x0e001f00a4a77f89 */ /* 0x0002a200000e0000 */
[----:B0-----:R-:W-:-:S05]  /*3cd0*/  FADD.FTZ R165, R165, R160 ;  /* 0x000000a0a5a57221 */ /* 0x001fca0000010000 */
[----:B--2---:R1:W0:Y:S02]  /*3ce0*/  SHFL.BFLY PT, R160, R165, 0x10, 0x1f ;  /* 0x0e001f00a5a07f89 */ /* 0x00422400000e0000 */
.L_x_77:
[----:B------:R-:W-:Y:S01]  /*3cf0*/  FADD.FTZ R161, R164, R167 ;  /* 0x000000a7a4a17221 */ /* 0x000fe20000010000 */
[----:B0-----:R-:W-:Y:S01]  /*3d00*/  FADD.FTZ R160, R165, R160 ;  /* 0x000000a0a5a07221 */ /* 0x001fe20000010000 */
[----:B------:R-:W-:Y:S02]  /*3d10*/  BSSY.RECONVERGENT B1, `(.L_x_11) ;  /* 0x0000163000017945 */ /* 0x000fe40003800200 */
[----:B------:R-:W-:Y:S01]  /*3d20*/  FMUL.FTZ R161, R161, UR14 ;  /* 0x0000000ea1a17c20 */ /* 0x000fe20008410000 */
[----:B-1----:R-:W-:-:S04]  /*3d30*/  FMUL.FTZ R164, R160, UR14 ;  /* 0x0000000ea0a47c20 */ /* 0x002fc80008410000 */
[----:B------:R-:W-:Y:S01]  /*3d40*/  FSEL R166, R161, RZ, !P2 ;  /* 0x000000ffa1a67208 */ /* 0x000fe20005000000 */
[----:B------:R-:W-:Y:S06]  /*3d50*/  @!P3 BRA `(.L_x_12) ;  /* 0x000000140078b947 */ /* 0x000fec0003800000 */
[----:B------:R-:W-:-:S04]  /*3d60*/  UISETP.NE.U32.AND UP0, UPT, UR12, URZ, UPT ;  /* 0x000000ff0c00728c */ /* 0x000fc8000bf05070 */
[----:B------:R-:W-:-:S09]  /*3d70*/  UISETP.NE.AND.EX UP0, UPT, UR13, URZ, UPT, UP0 ;  /* 0x000000ff0d00728c */ /* 0x000fd2000bf05300 */
[----:B------:R-:W-:Y:S05]  /*3d80*/  BRA.U UP0, `(.L_x_13) ;  /* 0x00000009003c7547 */ /* 0x000fea000b800000 */
[----:B------:R-:W-:Y:S01]  /*3d90*/  UMOV UR4, UR8 ;  /* 0x0000000800047c82 */ /* 0x000fe20008000000 */
[----:B------:R-:W-:Y:S01]  /*3da0*/  UMOV UR5, UR9 ;  /* 0x0000000900057c82 */ /* 0x000fe20008000000 */
[----:B------:R-:W-:-:S04]  /*3db0*/  UISETP.NE.U32.AND UP0, UPT, UR4, URZ, UPT ;  /* 0x000000ff0400728c */ /* 0x000fc8000bf05070 */
[----:B------:R-:W-:-:S09]  /*3dc0*/  UISETP.NE.AND.EX UP0, UPT, UR5, URZ, UPT, UP0 ;  /* 0x000000ff0500728c */ /* 0x000fd2000bf05300 */
[----:B------:R-:W-:Y:S05]  /*3dd0*/  BRA.U UP0, `(.L_x_14) ;  /* 0x0000000500047547 */ /* 0x000fea000b800000 */
[----:B------:R-:W-:-:S04]  /*3de0*/  UISETP.NE.U32.AND UP0, UPT, UR6, URZ, UPT ;  /* 0x000000ff0600728c */ /* 0x000fc8000bf05070 */
[----:B------:R-:W-:-:S09]  /*3df0*/  UISETP.NE.AND.EX UP0, UPT, UR7, URZ, UPT, UP0 ;  /* 0x000000ff0700728c */ /* 0x000fd2000bf05300 */
[----:B------:R-:W-:Y:S05]  /*3e00*/  BRA.U UP0, `(.L_x_15) ;  /* 0x0000000100747547 */ /* 0x000fea000b800000 */
[-CC-:B------:R-:W-:Y:S01]  /*3e10*/  FFMA.FTZ R160, R0, R164.reuse, R166.reuse ;  /* 0x000000a400a07223 */ /* 0x180fe200000100a6 */
[-CC-:B------:R-:W-:Y:S01]  /*3e20*/  FFMA.FTZ R161, R23, R164.reuse, R166.reuse ;  /* 0x000000a417a17223 */ /* 0x180fe200000100a6 */
[-CC-:B------:R-:W-:Y:S01]  /*3e30*/  FFMA.FTZ R162, R15, R164.reuse, R166.reuse ;  /* 0x000000a40fa27223 */ /* 0x180fe200000100a6 */
[----:B------:R-:W-:Y:S01]  /*3e40*/  FFMA.FTZ R163, R24, R164, R166 ;  /* 0x000000a418a37223 */ /* 0x000fe200000100a6 */
[----:B------:R-:W-:Y:S01]  /*3e50*/  FADD.FTZ R160, R16, -R160 ;  /* 0x800000a010a07221 */ /* 0x000fe20000010000 */
[----:B------:R-:W-:Y:S01]  /*3e60*/  FADD.FTZ R161, R20, -R161 ;  /* 0x800000a114a17221 */ /* 0x000fe20000010000 */
[----:B------:R-:W-:Y:S01]  /*3e70*/  FADD.FTZ R162, R14, -R162 ;  /* 0x800000a20ea27221 */ /* 0x000fe20000010000 */
[----:B------:R-:W-:Y:S01]  /*3e80*/  FADD.FTZ R163, R19, -R163 ;  /* 0x800000a313a37221 */ /* 0x000fe20000010000 */
[C---:B-----5:R-:W-:Y:S01]  /*3e90*/  FMUL.FTZ R160, R18.reuse, R160 ;  /* 0x000000a012a07220 */ /* 0x060fe20000410000 */
[C---:B------:R-:W-:Y:S01]  /*3ea0*/  FMUL.FTZ R161, R18.reuse, R161 ;  /* 0x000000a112a17220 */ /* 0x040fe20000410000 */
[C---:B------:R-:W-:Y:S01]  /*3eb0*/  FMUL.FTZ R162, R18.reuse, R162 ;  /* 0x000000a212a27220 */ /* 0x040fe20000410000 */
[----:B------:R-:W-:Y:S01]  /*3ec0*/  FMUL.FTZ R163, R18, R163 ;  /* 0x000000a312a37220 */ /* 0x000fe20000410000 */
[----:B------:R-:W-:-:S02]  /*3ed0*/  FFMA.FTZ R165, R189, R164, R166 ;  /* 0x000000a4bda57223 */ /* 0x000fc400000100a6 */
[----:B------:R-:W-:Y:S01]  /*3ee0*/  F2FP.BF16.F32.PACK_AB R160, R161, R160 ;  /* 0x000000a0a1a0723e */ /* 0x000fe200000010ff */
[----:B------:R-:W-:Y:S01]  /*3ef0*/  FFMA.FTZ R161, R184, R164, R166 ;  /* 0x000000a4b8a17223 */ /* 0x000fe200000100a6 */
[----:B------:R-:W-:-:S03]  /*3f00*/  FADD.FTZ R165, R190, -R165 ;  /* 0x800000a5bea57221 */ /* 0x000fc60000010000 */
[----:B------:R-:W-:Y:S01]  /*3f10*/  FADD.FTZ R161, R183, -R161 ;  /* 0x800000a1b7a17221 */ /* 0x000fe20000010000 */
[----:B------:R-:W-:-:S03]  /*3f20*/  FMUL.FTZ R165, R18, R165 ;  /* 0x000000a512a57220 */ /* 0x000fc60000410000 */
[----:B------:R-:W-:-:S05]  /*3f30*/  FMUL.FTZ R161, R18, R161 ;  /* 0x000000a112a17220 */ /* 0x000fca0000410000 */
[----:B------:R-:W-:Y:S01]  /*3f40*/  F2FP.BF16.F32.PACK_AB R161, R161, R162 ;  /* 0x000000a2a1a1723e */ /* 0x000fe200000010ff */
[----:B------:R-:W-:-:S04]  /*3f50*/  FFMA.FTZ R162, R200, R164, R166 ;  /* 0x000000a4c8a27223 */ /* 0x000fc800000100a6 */
[----:B------:R-:W-:-:S04]  /*3f60*/  FADD.FTZ R162, R191, -R162 ;  /* 0x800000a2bfa27221 */ /* 0x000fc80000010000 */
[----:B------:R-:W-:-:S05]  /*3f70*/  FMUL.FTZ R162, R18, R162 ;  /* 0x000000a212a27220 */ /* 0x000fca0000410000 */
[----:B------:R-:W-:Y:S01]  /*3f80*/  F2FP.BF16.F32.PACK_AB R162, R162, R163 ;  /* 0x000000a3a2a2723e */ /* 0x000fe200000010ff */
[----:B------:R-:W-:-:S04]  /*3f90*/  FFMA.FTZ R163, R203, R164, R166 ;  /* 0x000000a4cba37223 */ /* 0x000fc800000100a6 */
[----:B------:R-:W-:-:S04]  /*3fa0*/  FADD.FTZ R163, R204, -R163 ;  /* 0x800000a3cca37221 */ /* 0x000fc80000010000 */
[----:B------:R-:W-:-:S05]  /*3fb0*/  FMUL.FTZ R163, R18, R163 ;  /* 0x000000a312a37220 */ /* 0x000fca0000410000 */
[----:B------:R-:W-:Y:S01]  /*3fc0*/  F2FP.BF16.F32.PACK_AB R163, R163, R165 ;  /* 0x000000a5a3a3723e */ /* 0x000fe200000010ff */
[----:B------:R-:W-:Y:S06]  /*3fd0*/  BRA `(.L_x_16) ;  /* 0x0000001000a07947 */ /* 0x000fec0003800000 */
.L_x_15:
        /* <DEDUP_REMOVED lines=11> */
[----:B------:R-:W-:-:S03]  /*4090*/  FMUL.FTZ R143, R18, R143 ;  /* 0x0000008f128f7220 */ /* 0x000fc60000410000 */
[----:B------:R-:W-:Y:S01]  /*40a0*/  F2FP.BF16.F32.PACK_AB R161, R141, R140 ;  /* 0x0000008c8da1723e */ /* 0x000fe200000010ff */
[-CC-:B------:R-:W-:Y:S01]  /*40b0*/  FFMA.FTZ R140, R189, R164.reuse, R166.reuse ;  /* 0x000000a4bd8c7223 */ /* 0x180fe200000100a6 */
[----:B------:R-:W-:Y:S01]  /*40c0*/  FFMA.FTZ R141, R203, R164, R166 ;  /* 0x000000a4cb8d7223 */ /* 0x000fe200000100a6 */
[----:B------:R-:W-:Y:S02]  /*40d0*/  F2FP.BF16.F32.PACK_AB R162, R143, R142 ;  /* 0x0000008e8fa2723e */ /* 0x000fe400000010ff */
[----:B------:R-:W-:Y:S01]  /*40e0*/  FADD.FTZ R140, R190, -R140 ;  /* 0x8000008cbe8c7221 */ /* 0x000fe20000010000 */
[----:B------:R-:W-:Y:S01]  /*40f0*/  FADD.FTZ R141, R204, -R141 ;  /* 0x8000008dcc8d7221 */ /* 0x000fe20000010000 */
[----:B------:R-:W-:Y:S02]  /*4100*/  MOV R142, R162 ;  /* 0x000000a2008e7202 */ /* 0x000fe40000000f00 */
[C---:B------:R-:W-:Y:S01]  /*4110*/  FMUL.FTZ R140, R18.reuse, R140 ;  /* 0x0000008c128c7220 */ /* 0x040fe20000410000 */
[----:B------:R-:W-:-:S05]  /*4120*/  FMUL.FTZ R141, R18, R141 ;  /* 0x0000008d128d7220 */ /* 0x000fca0000410000 */
[----:B------:R-:W-:Y:S01]  /*4130*/  F2FP.BF16.F32.PACK_AB R163, R141, R140 ;  /* 0x0000008c8da3723e */ /* 0x000fe200000010ff */
[-CC-:B------:R-:W-:Y:S01]  /*4140*/  FFMA.FTZ R141, R0, R164.reuse, R166.reuse ;  /* 0x000000a4008d7223 */ /* 0x180fe200000100a6 */
[----:B------:R-:W-:Y:S02]  /*4150*/  FFMA.FTZ R140, R23, R164, R166 ;  /* 0x000000a4178c7223 */ /* 0x000fe400000100a6 */
[----:B------:R-:W-:Y:S01]  /*4160*/  MOV R143, R163 ;  /* 0x000000a3008f7202 */ /* 0x000fe20000000f00 */
[----:B------:R-:W-:Y:S01]  /*4170*/  FADD.FTZ R141, R16, -R141 ;  /* 0x8000008d108d7221 */ /* 0x000fe20000010000 */
[----:B------:R-:W-:-:S03]  /*4180*/  FADD.FTZ R140, R20, -R140 ;  /* 0x8000008c148c7221 */ /* 0x000fc60000010000 */
[C---:B------:R-:W-:Y:S01]  /*4190*/  FMUL.FTZ R141, R18.reuse, R141 ;  /* 0x0000008d128d7220 */ /* 0x040fe20000410000 */
[----:B------:R-:W-:-:S05]  /*41a0*/  FMUL.FTZ R140, R18, R140 ;  /* 0x0000008c128c7220 */ /* 0x000fca0000410000 */
[----:B------:R-:W-:Y:S02]  /*41b0*/  F2FP.BF16.F32.PACK_AB R160, R140, R141 ;  /* 0x0000008d8ca0723e */ /* 0x000fe400000010ff */
[----:B------:R-:W-:Y:S02]  /*41c0*/  MOV R141, R161 ;  /* 0x000000a1008d7202 */ /* 0x000fe40000000f00 */
[----:B------:R-:W-:Y:S01]  /*41d0*/  MOV R140, R160 ;  /* 0x000000a0008c7202 */ /* 0x000fe20000000f00 */
[----:B------:R-:W-:Y:S06]  /*41e0*/  BRA `(.L_x_16) ;  /* 0x00000010001c7947 */ /* 0x000fec0003800000 */
.L_x_14:
        /* <DEDUP_REMOVED lines=36> */
.L_x_17:
[-CC-:B------:R-:W-:Y:S01]  /*4430*/  FFMA.FTZ R132, R189, R164.reuse, R166.reuse ;  /* 0x000000a4bd847223 */ /* 0x180fe200000100a6 */
[-CC-:B------:R-:W-:Y:S01]  /*4440*/  FFMA.FTZ R133, R203, R164.reuse, R166.reuse ;  /* 0x000000a4cb857223 */ /* 0x180fe200000100a6 */
[-CC-:B------:R-:W-:Y:S01]  /*4450*/  FFMA.FTZ R134, R15, R164.reuse, R166.reuse ;  /* 0x000000a40f867223 */ /* 0x180fe200000100a6 */
[-C--:B------:R-:W-:Y:S01]  /*4460*/  FFMA.FTZ R135, R184, R164.reuse, R166 ;  /* 0x000000a4b8877223 */ /* 0x080fe200000100a6 */
[----:B------:R-:W-:Y:S01]  /*4470*/  FADD.FTZ R132, R190, -R132 ;  /* 0x80000084be847221 */ /* 0x000fe20000010000 */
[----:B------:R-:W-:Y:S01]  /*4480*/  FADD.FTZ R133, R204, -R133 ;  /* 0x80000085cc857221 */ /* 0x000fe20000010000 */
[-CC-:B------:R-:W-:Y:S01]  /*4490*/  FFMA.FTZ R140, R24, R164.reuse, R166.reuse ;  /* 0x000000a4188c7223 */ /* 0x180fe200000100a6 */
[----:B------:R-:W-:Y:S01]  /*44a0*/  FFMA.FTZ R141, R200, R164, R166 ;  /* 0x000000a4c88d7223 */ /* 0x000fe200000100a6 */
[C---:B-----5:R-:W-:Y:S01]  /*44b0*/  FMUL.FTZ R132, R18.reuse, R132 ;  /* 0x0000008412847220 */ /* 0x060fe20000410000 */
[----:B------:R-:W-:Y:S01]  /*44c0*/  FMUL.FTZ R133, R18, R133 ;  /* 0x0000008512857220 */ /* 0x000fe20000410000 */
[----:B------:R-:W-:Y:S01]  /*44d0*/  FADD.FTZ R134, R14, -R134 ;  /* 0x800000860e867221 */ /* 0x000fe20000010000 */
[----:B------:R-:W-:Y:S01]  /*44e0*/  FADD.FTZ R135, R183, -R135 ;  /* 0x80000087b7877221 */ /* 0x000fe20000010000 */
[----:B------:R-:W-:Y:S01]  /*44f0*/  FADD.FTZ R140, R19, -R140 ;  /* 0x8000008c138c7221 */ /* 0x000fe20000010000 */
[----:B------:R-:W-:Y:S01]  /*4500*/  FADD.FTZ R141, R191, -R141 ;  /* 0x8000008dbf8d7221 */ /* 0x000fe20000010000 */
[----:B------:R-:W-:Y:S01]  /*4510*/  F2FP.BF16.F32.PACK_AB R163, R133, R132 ;  /* 0x0000008485a3723e */ /* 0x000fe200000010ff */
[-CC-:B------:R-:W-:Y:S01]  /*4520*/  FFMA.FTZ R132, R0, R164.reuse, R166.reuse ;  /* 0x000000a400847223 */ /* 0x180fe200000100a6 */
[----:B------:R-:W-:Y:S01]  /*4530*/  FFMA.FTZ R133, R23, R164, R166 ;  /* 0x000000a417857223 */ /* 0x000fe200000100a6 */
[C---:B------:R-:W-:Y:S01]  /*4540*/  FMUL.FTZ R134, R18.reuse, R134 ;  /* 0x0000008612867220 */ /* 0x040fe20000410000 */
[----:B------:R-:W-:Y:S01]  /*4550*/  FMUL.FTZ R140, R18, R140 ;  /* 0x0000008c128c7220 */ /* 0x000fe20000410000 */
[----:B------:R-:W-:Y:S01]  /*4560*/  FADD.FTZ R132, R16, -R132 ;  /* 0x8000008410847221 */ /* 0x000fe20000010000 */
[----:B------:R-:W-:Y:S01]  /*4570*/  FADD.FTZ R133, R20, -R133 ;  /* 0x8000008514857221 */ /* 0x000fe20000010000 */
[C---:B------:R-:W-:Y:S01]  /*4580*/  FMUL.FTZ R141, R18.reuse, R141 ;  /* 0x0000008d128d7220 */ /* 0x040fe20000410000 */
[C---:B------:R-:W-:Y:S01]  /*4590*/  FMUL.FTZ R135, R18.reuse, R135 ;  /* 0x0000008712877220 */ /* 0x040fe20000410000 */
[C---:B------:R-:W-:Y:S01]  /*45a0*/  FMUL.FTZ R132, R18.reuse, R132 ;  /* 0x0000008412847220 */ /* 0x040fe20000410000 */
[----:B------:R-:W-:Y:S01]  /*45b0*/  FMUL.FTZ R133, R18, R133 ;  /* 0x0000008512857220 */ /* 0x000fe20000410000 */
[----:B------:R-:W-:-:S02]  /*45c0*/  MOV R143, R163 ;  /* 0x000000a3008f7202 */ /* 0x000fc40000000f00 */
[----:B------:R-:W-:Y:S02]  /*45d0*/  F2FP.BF16.F32.PACK_AB R162, R141, R140 ;  /* 0x0000008c8da2723e */ /* 0x000fe400000010ff */
[----:B------:R-:W-:Y:S02]  /*45e0*/  F2FP.BF16.F32.PACK_AB R161, R135, R134 ;  /* 0x0000008687a1723e */ /* 0x000fe400000010ff */
[----:B------:R-:W-:Y:S02]  /*45f0*/  F2FP.BF16.F32.PACK_AB R160, R133, R132 ;  /* 0x0000008485a0723e */ /* 0x000fe400000010ff */
[----:B------:R-:W-:Y:S02]  /*4600*/  MOV R142, R162 ;  /* 0x000000a2008e7202 */ /* 0x000fe40000000f00 */
[----:B------:R-:W-:Y:S02]  /*4610*/  MOV R141, R161 ;  /* 0x000000a1008d7202 */ /* 0x000fe40000000f00 */
[----:B------:R-:W-:-:S02]  /*4620*/  MOV R140, R160 ;  /* 0x000000a0008c7202 */ /* 0x000fc40000000f00 */
[----:B------:R-:W-:Y:S02]  /*4630*/  MOV R135, R163 ;  /* 0x000000a300877202 */ /* 0x000fe40000000f00 */
[----:B------:R-:W-:Y:S02]  /*4640*/  MOV R134, R162 ;  /* 0x000000a200867202 */ /* 0x000fe40000000f00 */
[----:B------:R-:W-:Y:S02]  /*4650*/  MOV R133, R161 ;  /* 0x000000a100857202 */ /* 0x000fe40000000f00 */
[----:B------:R-:W-:Y:S01]  /*4660*/  MOV R132, R160 ;  /* 0x000000a000847202 */ /* 0x000fe20000000f00 */
[----:B------:R-:W-:Y:S06]  /*4670*/  BRA `(.L_x_16) ;  /* 0x0000000800f87947 */ /* 0x000fec0003800000 */
.L_x_13:
        /* <DEDUP_REMOVED lines=9> */
[C---:B-----5:R-:W-:Y:S01]  /*4710*/  SHF.L.U32 R160, R139.reuse, 0x10, RZ ;  /* 0x000000108ba07819 */ /* 0x060fe200000006ff */
[-C--:B------:R-:W-:Y:S01]  /*4720*/  FFMA.FTZ R162, R24, R164.reuse, R166 ;  /* 0x000000a418a27223 */ /* 0x080fe200000100a6 */
[----:B------:R-:W-:Y:S01]  /*4730*/  PRMT R161, R139, 0x7632, R161 ;  /* 0x000076328ba17816 */ /* 0x000fe200000000a1 */
[----:B------:R-:W-:Y:S01]  /*4740*/  FADD.FTZ R163, R190, -R163 ;  /* 0x800000a3bea37221 */ /* 0x000fe20000010000 */
[----:B------:R-:W-:Y:S01]  /*4750*/  PRMT R165, R137, 0x7632, R165 ;  /* 0x0000763289a57816 */ /* 0x000fe200000000a5 */
[----:B------:R-:W-:Y:S01]  /*4760*/  FADD.FTZ R162, R19, -R162 ;  /* 0x800000a213a27221 */ /* 0x000fe20000010000 */
[----:B------:R-:W-:Y:S01]  /*4770*/  SHF.L.U32 R161, R161, 0x10, RZ ;  /* 0x00000010a1a17819 */ /* 0x000fe200000006ff */
[----:B------:R-:W-:Y:S01]  /*4780*/  FFMA.FTZ R163, R18, R163, R160 ;  /* 0x000000a312a37223 */ /* 0x000fe200000100a0 */
[----:B------:R-:W-:Y:S01]  /*4790*/  FFMA.FTZ R160, R203, R164, R166 ;  /* 0x000000a4cba07223 */ /* 0x000fe200000100a6 */
[----:B------:R-:W-:-:S02]  /*47a0*/  SHF.L.U32 R165, R165, 0x10, RZ ;  /* 0x00000010a5a57819 */ /* 0x000fc400000006ff */
[----:B------:R-:W-:Y:S01]  /*47b0*/  PRMT R167, R136, 0x7632, R167 ;  /* 0x0000763288a77816 */ /* 0x000fe200000000a7 */
[----:B------:R-:W-:-:S03]  /*47c0*/  FADD.FTZ R160, R204, -R160 ;  /* 0x800000a0cca07221 */ /* 0x000fc60000010000 */
[----:B------:R-:W-:Y:S01]  /*47d0*/  SHF.L.U32 R167, R167, 0x10, RZ ;  /* 0x00000010a7a77819 */ /* 0x000fe200000006ff */
[--C-:B------:R-:W-:Y:S01]  /*47e0*/  FFMA.FTZ R160, R18, R160, R161.reuse ;  /* 0x000000a012a07223 */ /* 0x100fe200000100a1 */
[----:B------:R-:W-:-:S04]  /*47f0*/  PRMT R161, R138, 0x7632, R161 ;  /* 0x000076328aa17816 */ /* 0x000fc800000000a1 */
[----:B------:R-:W-:Y:S02]  /*4800*/  F2FP.BF16.F32.PACK_AB R163, R160, R163 ;  /* 0x000000a3a0a3723e */ /* 0x000fe400000010ff */
[----:B------:R-:W-:Y:S02]  /*4810*/  SHF.L.U32 R160, R138, 0x10, RZ ;  /* 0x000000108aa07819 */ /* 0x000fe400000006ff */
[----:B------:R-:W-:-:S03]  /*4820*/  SHF.L.U32 R161, R161, 0x10, RZ ;  /* 0x00000010a1a17819 */ /* 0x000fc600000006ff */
[----:B------:R-:W-:Y:S01]  /*4830*/  FFMA.FTZ R162, R18, R162, R160 ;  /* 0x000000a212a27223 */ /* 0x000fe200000100a0 */
[----:B------:R-:W-:-:S04]  /*4840*/  FFMA.FTZ R160, R200, R164, R166 ;  /* 0x000000a4c8a07223 */ /* 0x000fc800000100a6 */
[----:B------:R-:W-:-:S04]  /*4850*/  FADD.FTZ R160, R191, -R160 ;  /* 0x800000a0bfa07221 */ /* 0x000fc80000010000 */
[----:B------:R-:W-:Y:S01]  /*4860*/  FFMA.FTZ R160, R18, R160, R161 ;  /* 0x000000a012a07223 */ /* 0x000fe200000100a1 */
[----:B------:R-:W-:-:S04]  /*4870*/  FFMA.FTZ R161, R15, R164, R166 ;  /* 0x000000a40fa17223 */ /* 0x000fc800000100a6 */
[----:B------:R-:W-:Y:S01]  /*4880*/  F2FP.BF16.F32.PACK_AB R162, R160, R162 ;  /* 0x000000a2a0a2723e */ /* 0x000fe200000010ff */
[----:B------:R-:W-:Y:S01]  /*4890*/  FADD.FTZ R161, R14, -R161 ;  /* 0x800000a10ea17221 */ /* 0x000fe20000010000 */
[----:B------:R-:W-:-:S05]  /*48a0*/  SHF.L.U32 R160, R137, 0x10, RZ ;  /* 0x0000001089a07819 */ /* 0x000fca00000006ff */
[----:B------:R-:W-:Y:S01]  /*48b0*/  FFMA.FTZ R161, R18, R161, R160 ;  /* 0x000000a112a17223 */ /* 0x000fe200000100a0 */
[----:B------:R-:W-:-:S04]  /*48c0*/  FFMA.FTZ R160, R184, R164, R166 ;  /* 0x000000a4b8a07223 */ /* 0x000fc800000100a6 */
[----:B------:R-:W-:-:S04]  /*48d0*/  FADD.FTZ R160, R183, -R160 ;  /* 0x800000a0b7a07221 */ /* 0x000fc80000010000 */
[----:B------:R-:W-:Y:S01]  /*48e0*/  FFMA.FTZ R160, R18, R160, R165 ;  /* 0x000000a012a07223 */ /* 0x000fe200000100a5 */
[----:B------:R-:W-:-:S04]  /*48f0*/  SHF.L.U32 R165, R136, 0x10, RZ ;  /* 0x0000001088a57819 */ /* 0x000fc800000006ff */
[----:B------:R-:W-:Y:S01]  /*4900*/  F2FP.BF16.F32.PACK_AB R161, R160, R161 ;  /* 0x000000a1a0a1723e */ /* 0x000fe200000010ff */
[----:B------:R-:W-:-:S04]  /*4910*/  FFMA.FTZ R160, R0, R164, R166 ;  /* 0x000000a400a07223 */ /* 0x000fc800000100a6 */
[----:B------:R-:W-:-:S04]  /*4920*/  FADD.FTZ R160, R16, -R160 ;  /* 0x800000a010a07221 */ /* 0x000fc80000010000 */
[----:B------:R-:W-:Y:S01]  /*4930*/  FFMA.FTZ R160, R18, R160, R165 ;  /* 0x000000a012a07223 */ /* 0x000fe200000100a5 */
[----:B------:R-:W-:-:S04]  /*4940*/  FFMA.FTZ R165, R23, R164, R166 ;  /* 0x000000a417a57223 */ /* 0x000fc800000100a6 */
[----:B------:R-:W-:-:S04]  /*4950*/  FADD.FTZ R165, R20, -R165 ;  /* 0x800000a514a57221 */ /* 0x000fc80000010000 */
[----:B------:R-:W-:-:S05]  /*4960*/  FFMA.FTZ R165, R18, R165, R167 ;  /* 0x000000a512a57223 */ /* 0x000fca00000100a7 */
[----:B------:R-:W-:Y:S01]  /*4970*/  F2FP.BF16.F32.PACK_AB R160, R165, R160 ;  /* 0x000000a0a5a0723e */ /* 0x000fe200000010ff */
[----:B------:R-:W-:Y:S06]  /*4980*/  BRA `(.L_x_16) ;  /* 0x0000000800347947 */ /* 0x000fec0003800000 */
.L_x_19:
[----:B-----5:R-:W-:Y:S01]  /*4990*/  PRMT R141, R136, 0x7632, R141 ;  /* 0x00007632888d7816 */ /* 0x020fe2000000008d */
[-CC-:B------:R-:W-:Y:S01]  /*49a0*/  FFMA.FTZ R140, R23, R164.reuse, R166.reuse ;  /* 0x000000a4178c7223 */ /* 0x180fe200000100a6 */
[----:B------:R-:W-:Y:S01]  /*49b0*/  FFMA.FTZ R142, R0, R164, R166 ;  /* 0x000000a4008e7223 */ /* 0x000fe200000100a6 */
[----:B------:R-:W-:Y:S02]  /*49c0*/  PRMT R143, R137, 0x7632, R143 ;  /* 0x00007632898f7816 */ /* 0x000fe4000000008f */
[----:B------:R-:W-:Y:S01]  /*49d0*/  SHF.L.U32 R141, R141, 0x10, RZ ;  /* 0x000000108d8d7819 */ /* 0x000fe200000006ff */
[----:B------:R-:W-:Y:S01]  /*49e0*/  FADD.FTZ R140, R20, -R140 ;  /* 0x8000008c148c7221 */ /* 0x000fe20000010000 */
[----:B------:R-:W-:Y:S01]  /*49f0*/  FADD.FTZ R142, R16, -R142 ;  /* 0x8000008e108e7221 */ /* 0x000fe20000010000 */
[----:B------:R-:W-:Y:S02]  /*4a00*/  SHF.L.U32 R143, R143, 0x10, RZ ;  /* 0x000000108f8f7819 */ /* 0x000fe400000006ff */
[----:B------:R-:W-:Y:S01]  /*4a10*/  FFMA.FTZ R140, R18, R140, R141 ;  /* 0x0000008c128c7223 */ /* 0x000fe2000001008d */
[----:B------:R-:W-:-:S02]  /*4a20*/  SHF.L.U32 R141, R136, 0x10, RZ ;  /* 0x00000010888d7819 */ /* 0x000fc400000006ff */
[----:B------:R-:W-:-:S03]  /*4a30*/  PRMT R161, R138, 0x7632, R161 ;  /* 0x000076328aa17816 */ /* 0x000fc600000000a1 */
[----:B------:R-:W-:Y:S01]  /*4a40*/  FFMA.FTZ R142, R18, R142, R141 ;  /* 0x0000008e128e7223 */ /* 0x000fe2000001008d */
[----:B------:R-:W-:Y:S01]  /*4a50*/  FFMA.FTZ R141, R184, R164, R166 ;  /* 0x000000a4b88d7223 */ /* 0x000fe200000100a6 */
[----:B------:R-:W-:-:S03]  /*4a60*/  SHF.L.U32 R161, R161, 0x10, RZ ;  /* 0x00000010a1a17819 */ /* 0x000fc600000006ff */
[----:B------:R-:W-:Y:S01]  /*4a70*/  F2FP.BF16.F32.PACK_AB R160, R140, R142 ;  /* 0x0000008e8ca0723e */ /* 0x000fe200000010ff */
[----:B------:R-:W-:Y:S01]  /*4a80*/  FFMA.FTZ R142, R15, R164, R166 ;  /* 0x000000a40f8e7223 */ /* 0x000fe200000100a6 */
[----:B------:R-:W-:Y:S01]  /*4a90*/  SHF.L.U32 R140, R137, 0x10, RZ ;  /* 0x00000010898c7819 */ /* 0x000fe200000006ff */
[----:B------:R-:W-:Y:S02]  /*4aa0*/  FADD.FTZ R141, R183, -R141 ;  /* 0x8000008db78d7221 */ /* 0x000fe40000010000 */
[----:B------:R-:W-:Y:S02]  /*4ab0*/  FADD.FTZ R142, R14, -R142 ;  /* 0x8000008e0e8e7221 */ /* 0x000fe40000010000 */
[----:B------:R-:W-:Y:S01]  /*4ac0*/  FFMA.FTZ R141, R18, R141, R143 ;  /* 0x0000008d128d7223 */ /* 0x000fe2000001008f */
[----:B------:R-:W-:Y:S01]  /*4ad0*/  SHF.L.U32 R143, R138, 0x10, RZ ;  /* 0x000000108a8f7819 */ /* 0x000fe200000006ff */
[----:B------:R-:W-:Y:S01]  /*4ae0*/  FFMA.FTZ R142, R18, R142, R140 ;  /* 0x0000008e128e7223 */ /* 0x000fe2000001008c */
[----:B------:R-:W-:-:S04]  /*4af0*/  FFMA.FTZ R140, R24, R164, R166 ;  /* 0x000000a4188c7223 */ /* 0x000fc800000100a6 */
[----:B------:R-:W-:-:S04]  /*4b00*/  FADD.FTZ R140, R19, -R140 ;  /* 0x8000008c138c7221 */ /* 0x000fc80000010000 */
[----:B------:R-:W-:Y:S01]  /*4b10*/  FFMA.FTZ R140, R18, R140, R143 ;  /* 0x0000008c128c7223 */ /* 0x000fe2000001008f */
[----:B------:R-:W-:-:S04]  /*4b20*/  FFMA.FTZ R143, R200, R164, R166 ;  /* 0x000000a4c88f7223 */ /* 0x000fc800000100a6 */
[----:B------:R-:W-:-:S04]  /*4b30*/  FADD.FTZ R143, R191, -R143 ;  /* 0x8000008fbf8f7221 */ /* 0x000fc80000010000 */
[----:B------:R-:W-:Y:S01]  /*4b40*/  FFMA.FTZ R143, R18, R143, R161 ;  /* 0x0000008f128f7223 */ /* 0x000fe200000100a1 */
[----:B------:R-:W-:Y:S02]  /*4b50*/  F2FP.BF16.F32.PACK_AB R161, R141, R142 ;  /* 0x0000008e8da1723e */ /* 0x000fe400000010ff */
[----:B------:R-:W-:Y:S02]  /*4b60*/  SHF.L.U32 R141, R139, 0x10, RZ ;  /* 0x000000108b8d7819 */ /* 0x000fe400000006ff */
[----:B------:R-:W-:Y:S01]  /*4b70*/  F2FP.BF16.F32.PACK_AB R162, R143, R140 ;  /* 0x0000008c8fa2723e */ /* 0x000fe200000010ff */
[----:B------:R-:W-:Y:S01]  /*4b80*/  FFMA.FTZ R140, R189, R164, R166 ;  /* 0x000000a4bd8c7223 */ /* 0x000fe200000100a6 */
[----:B------:R-:W-:-:S03]  /*4b90*/  PRMT R142, R139, 0x7632, R142 ;  /* 0x000076328b8e7816 */ /* 0x000fc6000000008e */
[----:B------:R-:W-:Y:S01]  /*4ba0*/  FADD.FTZ R140, R190, -R140 ;  /* 0x8000008cbe8c7221 */ /* 0x000fe20000010000 */
[----:B------:R-:W-:-:S03]  /*4bb0*/  SHF.L.U32 R142, R142, 0x10, RZ ;  /* 0x000000108e8e7819 */ /* 0x000fc600000006ff */
[----:B------:R-:W-:Y:S01]  /*4bc0*/  FFMA.FTZ R140, R18, R140, R141 ;  /* 0x0000008c128c7223 */ /* 0x000fe2000001008d */
[----:B------:R-:W-:-:S04]  /*4bd0*/  FFMA.FTZ R141, R203, R164, R166 ;  /* 0x000000a4cb8d7223 */ /* 0x000fc800000100a6 */
[----:B------:R-:W-:-:S04]  /*4be0*/  FADD.FTZ R141, R204, -R141 ;  /* 0x8000008dcc8d7221 */ /* 0x000fc80000010000 */
[----:B------:R-:W-:Y:S01]  /*4bf0*/  FFMA.FTZ R141, R18, R141, R142 ;  /* 0x0000008d128d7223 */ /* 0x000fe2000001008e */
[----:B------:R-:W-:-:S04]  /*4c00*/  MOV R142, R162 ;  /* 0x000000a2008e7202 */ /* 0x000fc80000000f00 */
[----:B------:R-:W-:Y:S02]  /*4c10*/  F2FP.BF16.F32.PACK_AB R163, R141, R140 ;  /* 0x0000008c8da3723e */ /* 0x000fe400000010ff */
[----:B------:R-:W-:Y:S02]  /*4c20*/  MOV R141, R161 ;  /* 0x000000a1008d7202 */ /* 0x000fe40000000f00 */
[----:B------:R-:W-:Y:S02]  /*4c30*/  MOV R143, R163 ;  /* 0x000000a3008f7202 */ /* 0x000fe40000000f00 */
[----:B------:R-:W-:Y:S01]  /*4c40*/  MOV R140, R160 ;  /* 0x000000a0008c7202 */ /* 0x000fe20000000f00 */
[----:B------:R-:W-:Y:S06]  /*4c50*/  BRA `(.L_x_16) ;  /* 0x0000000400807947 */ /* 0x000fec0003800000 */
.L_x_18:
[----:B------:R-:W-:-:S04]  /*4c60*/  UISETP.NE.U32.AND UP0, UPT, UR6, URZ, UPT ;  /* 0x000000ff0600728c */ /* 0x000fc8000bf05070 */
[----:B------:R-:W-:-:S09]  /*4c70*/  UISETP.NE.AND.EX UP0, UPT, UR7, URZ, UPT, UP0 ;  /* 0x000000ff0700728c */ /* 0x000fd2000bf05300 */
[----:B------:R-:W-:Y:S05]  /*4c80*/  BRA.U UP0, `(.L_x_20) ;  /* 0x0000000100b47547 */ /* 0x000fea000b800000 */
        /* <DEDUP_REMOVED lines=45> */
.L_x_20:
[----:B-----5:R-:W-:Y:S01]  /*4f60*/  PRMT R135, R136, 0x7632, R135 ;  /* 0x0000763288877816 */ /* 0x020fe20000000087 */
[-C--:B------:R-:W-:Y:S01]  /*4f70*/  FFMA.FTZ R132, R23, R164.reuse, R166 ;  /* 0x000000a417847223 */ /* 0x080fe200000100a6 */
[----:B------:R-:W-:Y:S01]  /*4f80*/  PRMT R134, R137, 0x7632, R134 ;  /* 0x0000763289867816 */ /* 0x000fe20000000086 */
[-C--:B------:R-:W-:Y:S01]  /*4f90*/  FFMA.FTZ R133, R184, R164.reuse, R166 ;  /* 0x000000a4b8857223 */ /* 0x080fe200000100a6 */
[----:B------:R-:W-:Y:S01]  /*4fa0*/  SHF.L.U32 R135, R135, 0x10, RZ ;  /* 0x0000001087877819 */ /* 0x000fe200000006ff */
[----:B------:R-:W-:Y:S01]  /*4fb0*/  FADD.FTZ R132, R20, -R132 ;  /* 0x8000008414847221 */ /* 0x000fe20000010000 */
[----:B------:R-:W-:Y:S01]  /*4fc0*/  SHF.L.U32 R134, R134, 0x10, RZ ;  /* 0x0000001086867819 */ /* 0x000fe200000006ff */
[----:B------:R-:W-:Y:S01]  /*4fd0*/  FADD.FTZ R133, R183, -R133 ;  /* 0x80000085b7857221 */ /* 0x000fe20000010000 */
[----:B------:R-:W-:Y:S01]  /*4fe0*/  FFMA.FTZ R140, R200, R164, R166 ;  /* 0x000000a4c88c7223 */ /* 0x000fe200000100a6 */
[--C-:B------:R-:W-:Y:S01]  /*4ff0*/  FFMA.FTZ R132, R18, R132, R135.reuse ;  /* 0x0000008412847223 */ /* 0x100fe20000010087 */
[----:B------:R-:W-:Y:S01]  /*5000*/  PRMT R135, R138, 0x7632, R135 ;  /* 0x000076328a877816 */ /* 0x000fe20000000087 */
[----:B------:R-:W-:Y:S01]  /*5010*/  FFMA.FTZ R134, R18, R133, R134 ;  /* 0x0000008512867223 */ /* 0x000fe20000010086 */
[----:B------:R-:W-:Y:S01]  /*5020*/  PRMT R142, R139, 0x7632, R142 ;  /* 0x000076328b8e7816 */ /* 0x000fe2000000008e */
[-C--:B------:R-:W-:Y:S01]  /*5030*/  FFMA.FTZ R133, R203, R164.reuse, R166 ;  /* 0x000000a4cb857223 */ /* 0x080fe200000100a6 */
[----:B------:R-:W-:Y:S01]  /*5040*/  SHF.L.U32 R135, R135, 0x10, RZ ;  /* 0x0000001087877819 */ /* 0x000fe200000006ff */
[----:B------:R-:W-:Y:S01]  /*5050*/  FADD.FTZ R140, R191, -R140 ;  /* 0x8000008cbf8c7221 */ /* 0x000fe20000010000 */
[----:B------:R-:W-:Y:S01]  /*5060*/  SHF.L.U32 R142, R142, 0x10, RZ ;  /* 0x000000108e8e7819 */ /* 0x000fe200000006ff */
[----:B------:R-:W-:Y:S01]  /*5070*/  FADD.FTZ R133, R204, -R133 ;  /* 0x80000085cc857221 */ /* 0x000fe20000010000 */
[--C-:B------:R-:W-:Y:S01]  /*5080*/  FFMA.FTZ R141, R24, R164, R166.reuse ;  /* 0x000000a4188d7223 */ /* 0x100fe200000100a6 */
[C---:B------:R-:W-:Y:S01]  /*5090*/  FFMA.FTZ R140, R18.reuse, R140, R135 ;  /* 0x0000008c128c7223 */ /* 0x040fe20000010087 */
[----:B------:R-:W-:Y:S01]  /*50a0*/  FFMA.FTZ R135, R15, R164, R166 ;  /* 0x000000a40f877223 */ /* 0x000fe200000100a6 */
[----:B------:R-:W-:Y:S01]  /*50b0*/  FFMA.FTZ R142, R18, R133, R142 ;  /* 0x00000085128e7223 */ /* 0x000fe2000001008e */
[----:B------:R-:W-:Y:S01]  /*50c0*/  SHF.L.U32 R133, R137, 0x10, RZ ;  /* 0x0000001089857819 */ /* 0x000fe200000006ff */
[----:B------:R-:W-:Y:S01]  /*50d0*/  FADD.FTZ R141, R19, -R141 ;  /* 0x8000008d138d7221 */ /* 0x000fe20000010000 */
[----:B------:R-:W-:Y:S01]  /*50e0*/  FADD.FTZ R135, R14, -R135 ;  /* 0x800000870e877221 */ /* 0x000fe20000010000 */
[----:B------:R-:W-:-:S02]  /*50f0*/  SHF.L.U32 R143, R139, 0x10, RZ ;  /* 0x000000108b8f7819 */ /* 0x000fc400000006ff */
[----:B------:R-:W-:Y:S01]  /*5100*/  SHF.L.U32 R160, R138, 0x10, RZ ;  /* 0x000000108aa07819 */ /* 0x000fe200000006ff */
[----:B------:R-:W-:Y:S01]  /*5110*/  FFMA.FTZ R135, R18, R135, R133 ;  /* 0x0000008712877223 */ /* 0x000fe20000010085 */
[----:B------:R-:W-:-:S03]  /*5120*/  FFMA.FTZ R133, R189, R164, R166 ;  /* 0x000000a4bd857223 */ /* 0x000fc600000100a6 */
[----:B------:R-:W-:Y:S01]  /*5130*/  FFMA.FTZ R141, R18, R141, R160 ;  /* 0x0000008d128d7223 */ /* 0x000fe200000100a0 */
[----:B------:R-:W-:Y:S01]  /*5140*/  FADD.FTZ R133, R190, -R133 ;  /* 0x80000085be857221 */ /* 0x000fe20000010000 */
[----:B------:R-:W-:Y:S02]  /*5150*/  SHF.L.U32 R160, R136, 0x10, RZ ;  /* 0x0000001088a07819 */ /* 0x000fe400000006ff */
[----:B------:R-:W-:Y:S01]  /*5160*/  F2FP.BF16.F32.PACK_AB R161, R134, R135 ;  /* 0x0000008786a1723e */ /* 0x000fe200000010ff */
[----:B------:R-:W-:Y:S01]  /*5170*/  FFMA.FTZ R143, R18, R133, R143 ;  /* 0x00000085128f7223 */ /* 0x000fe2000001008f */
[----:B------:R-:W-:Y:S01]  /*5180*/  FFMA.FTZ R133, R0, R164, R166 ;  /* 0x000000a400857223 */ /* 0x000fe200000100a6 */
[----:B------:R-:W-:Y:S02]  /*5190*/  F2FP.BF16.F32.PACK_AB R162, R140, R141 ;  /* 0x0000008d8ca2723e */ /* 0x000fe400000010ff */
[----:B------:R-:W-:Y:S01]  /*51a0*/  MOV R141, R161 ;  /* 0x000000a1008d7202 */ /* 0x000fe20000000f00 */
[----:B------:R-:W-:Y:S01]  /*51b0*/  FADD.FTZ R133, R16, -R133 ;  /* 0x8000008510857221 */ /* 0x000fe20000010000 */
[----:B------:R-:W-:-:S02]  /*51c0*/  F2FP.BF16.F32.PACK_AB R163, R142, R143 ;  /* 0x0000008f8ea3723e */ /* 0x000fc400000010ff */
[-C--:B------:R-:W-:Y:S01]  /*51d0*/  MOV R142, R162.reuse ;  /* 0x000000a2008e7202 */ /* 0x080fe20000000f00 */
[----:B------:R-:W-:Y:S01]  /*51e0*/  FFMA.FTZ R133, R18, R133, R160 ;  /* 0x0000008512857223 */ /* 0x000fe200000100a0 */
[-C--:B------:R-:W-:Y:S02]  /*51f0*/  MOV R143, R163.reuse ;  /* 0x000000a3008f7202 */ /* 0x080fe40000000f00 */
[----:B------:R-:W-:Y:S02]  /*5200*/  MOV R135, R163 ;  /* 0x000000a300877202 */ /* 0x000fe40000000f00 */
[----:B------:R-:W-:Y:S02]  /*5210*/  F2FP.BF16.F32.PACK_AB R160, R132, R133 ;  /* 0x0000008584a0723e */ /* 0x000fe400000010ff */
[----:B------:R-:W-:Y:S02]  /*5220*/  MOV R134, R162 ;  /* 0x000000a200867202 */ /* 0x000fe40000000f00 */
[----:B------:R-:W-:-:S02]  /*5230*/  MOV R140, R160 ;  /* 0x000000a0008c7202 */ /* 0x000fc40000000f00 */
[----:B------:R-:W-:Y:S02]  /*5240*/  MOV R133, R161 ;  /* 0x000000a100857202 */ /* 0x000fe40000000f00 */
[----:B------:R-:W-:-:S07]  /*5250*/  MOV R132, R160 ;  /* 0x000000a000847202 */ /* 0x000fce0000000f00 */
.L_x_16:
[----:B------:R-:W-:-:S04]  /*5260*/  ISETP.NE.U32.AND P0, PT, RZ, UR4, PT ;  /* 0x00000004ff007c0c */ /* 0x000fc8000bf05070 */
[----:B------:R-:W-:-:S13]  /*5270*/  ISETP.NE.AND.EX P0, PT, RZ, UR5, PT, P0 ;  /* 0x00000005ff007c0c */ /* 0x000fda000bf05300 */
[----:B------:R-:W0:Y:S02]  /*5280*/  @P0 LDC.64 R168, c[0x0][0x478] ;  /* 0x00011e00ffa80b82 */ /* 0x000e240000000a00 */
[----:B0-----:R-:W-:-:S05]  /*5290*/  @P0 IMAD.WIDE.U32 R168, R17, 0x10, R168 ;  /* 0x0000001011a80825 */ /* 0x001fca00078e00a8 */
[----:B------:R0:W-:Y:S01]  /*52a0*/  @P0 STG.E.128 desc[UR10][R168.64], R132 ;  /* 0x00000084a8000986 */ /* 0x0001e2000c101d0a */
[----:B------:R-:W-:-:S04]  /*52b0*/  ISETP.NE.U32.AND P0, PT, RZ, UR6, PT ;  /* 0x00000006ff007c0c */ /* 0x000fc8000bf05070 */
[----:B------:R-:W-:Y:S01]  /*52c0*/  ISETP.NE.AND.EX P0, PT, RZ, UR7, PT, P0 ;  /* 0x00000007ff007c0c */ /* 0x000fe2000bf05300 */
[----:B0-----:R-:W0:Y:S02]  /*52d0*/  LDC.64 R168, c[0x0][0x468] ;  /* 0x00011a00ffa87b82 */ /* 0x001e240000000a00 */
[----:B0-----:R-:W-:-:S05]  /*52e0*/  IMAD.WIDE.U32 R168, R17, 0x10, R168 ;  /* 0x0000001011a87825 */ /* 0x001fca00078e00a8 */
[----:B------:R0:W-:Y:S05]  /*52f0*/  STG.E.128 desc[UR10][R168.64], R160 ;  /* 0x000000a0a8007986 */ /* 0x0001ea000c101d0a */
[----:B0-----:R-:W0:Y:S02]  /*5300*/  @P0 LDC.64 R160, c[0x0][0x470] ;  /* 0x00011c00ffa00b82 */ /* 0x001e240000000a00 */
[C---:B0-----:R-:W-:Y:S01]  /*5310*/  @P0 IMAD.WIDE.U32 R160, R17.reuse, 0x10, R160 ;  /* 0x0000001011a00825 */ /* 0x041fe200078e00a0 */
[----:B------:R-:W-:-:S04]  /*5320*/  IADD3 R17, PT, PT, R17, 0x20, RZ ;  /* 0x0000002011117810 */ /* 0x000fc80007ffe0ff */
[----:B------:R0:W-:Y:S03]  /*5330*/  @P0 STG.E.128 desc[UR10][R160.64], R140 ;  /* 0x0000008ca0000986 */ /* 0x0001e6000c101d0a */
.L_x_12:
[----:B------:R-:W-:Y:S05]  /*5340*/  BSYNC.RECONVERGENT B1 ;  /* 0x0000000000017941 */ /* 0x000fea0003800200 */
.L_x_11:
[----:B------:R-:W-:Y:S04]  /*5350*/  BSSY.RECONVERGENT B1, `(.L_x_21) ;  /* 0x000015e000017945 */ /* 0x000fe80003800200 */
[----:B------:R-:W-:Y:S05]  /*5360*/  @!P5 BRA `(.L_x_22) ;  /* 0x000000140070d947 */ /* 0x000fea0003800000 */
[----:B------:R-:W-:-:S04]  /*5370*/  UISETP.NE.U32.AND UP0, UPT, UR12, URZ, UPT ;  /* 0x000000ff0c00728c */ /* 0x000fc8000bf05070 */
[----:B------:R-:W-:-:S09]  /*5380*/  UISETP.NE.AND.EX UP0, UPT, UR13, URZ, UPT, UP0 ;  /* 0x000000ff0d00728c */ /* 0x000fd2000bf05300 */
[----:B------:R-:W-:Y:S05]  /*5390*/  BRA.U !UP0, `(.L_x_23) ;  /* 0x0000000d08007547 */ /* 0x000fea000b800000 */
[----:B------:R-:W-:-:S04]  /*53a0*/  UISETP.NE.U32.AND UP0, UPT, UR8, URZ, UPT ;  /* 0x000000ff0800728c */ /* 0x000fc8000bf05070 */
[----:B------:R-:W-:-:S06]  /*53b0*/  UISETP.NE.AND.EX UP0, UPT, UR9, URZ, UPT, UP0 ;  /* 0x000000ff0900728c */ /* 0x000fcc000bf05300 */
[----:B------:R-:W-:-:S13]  /*53c0*/  PLOP3.LUT P0, PT, PT, PT, UP0, 0x80, 0x8 ;  /* 0x000000000008781c */ /* 0x000fda0003f0f008 */
[----:B------:R-:W-:Y:S05]  /*53d0*/  @!P0 BRA `(.L_x_24) ;  /* 0x0000000400888947 */ /* 0x000fea0003800000 */
[----:B------:R-:W-:-:S04]  /*53e0*/  UISETP.NE.U32.AND UP0, UPT, UR6, URZ, UPT ;  /* 0x000000ff0600728c */ /* 0x000fc8000bf05070 */
[----:B------:R-:W-:-:S06]  /*53f0*/  UISETP.NE.AND.EX UP0, UPT, UR7, URZ, UPT, UP0 ;  /* 0x000000ff0700728c */ /* 0x000fcc000bf05300 */
[----:B------:R-:W-:-:S13]  /*5400*/  PLOP3.LUT P5, PT, PT, PT, UP0, 0x80, 0x8 ;  /* 0x000000000008781c */ /* 0x000fda0003faf008 */
[----:B------:R-:W-:Y:S05]  /*5410*/  @!P5 BRA `(.L_x_25) ;  /* 0x0000000000c4d947 */ /* 0x000fea0003800000 */
        /* <DEDUP_REMOVED lines=8> */
[----:B0-----:R-:W-:Y:S01]  /*54a0*/  FFMA.FTZ R140, R199, R164, R166 ;  /* 0x000000a4c78c7223 */ /* 0x001fe200000100a6 */
        /* <DEDUP_REMOVED lines=38> */
[----:B------:R-:W-:Y:S01]  /*5710*/  MOV R132, R160 ;  /* 0x000000a000847202 */ /* 0x000fe20000000f00 */
[----:B------:R-:W-:Y:S06]  /*5720*/  BRA `(.L_x_26) ;  /* 0x0000001000587947 */ /* 0x000fec0003800000 */
.L_x_25:
        /* <DEDUP_REMOVED lines=10> */
[----:B0-----:R-:W-:-:S03]  /*57d0*/  PRMT R161, R150, 0x7632, R161 ;  /* 0x0000763296a17816 */ /* 0x001fc600000000a1 */
        /* <DEDUP_REMOVED lines=34> */
.L_x_24:
[----:B0-----:R-:W0:Y:S02]  /*5a00*/  LDC.64 R160, c[0x0][0x470] ;  /* 0x00011c00ffa07b82 */ /* 0x001e240000000a00 */
[----:B0-----:R-:W-:-:S04]  /*5a10*/  ISETP.NE.U32.AND P5, PT, R160, RZ, PT ;  /* 0x000000ffa000720c */ /* 0x001fc80003fa5070 */
[----:B------:R-:W-:-:S13]  /*5a20*/  ISETP.NE.AND.EX P5, PT, R161, RZ, PT, P5 ;  /* 0x000000ffa100720c */ /* 0x000fda0003fa5350 */
[----:B------:R-:W-:Y:S05]  /*5a30*/  @!P5 BRA `(.L_x_27) ;  /* 0x0000000000b4d947 */ /* 0x000fea0003800000 */
        /* <DEDUP_REMOVED lines=45> */
.L_x_27:
        /* <DEDUP_REMOVED lines=41> */
.L_x_23:
[----:B0-----:R-:W0:Y:S02]  /*5fa0*/  LDC.64 R160, c[0x0][0x478] ;  /* 0x00011e00ffa07b82 */ /* 0x001e240000000a00 */
[----:B0-----:R-:W-:-:S04]  /*5fb0*/  ISETP.NE.U32.AND P0, PT, R160, RZ, PT ;  /* 0x000000ffa000720c */ /* 0x001fc80003f05070 */
[----:B------:R-:W-:-:S13]  /*5fc0*/  ISETP.NE.AND.EX P0, PT, R161, RZ, PT, P0 ;  /* 0x000000ffa100720c */ /* 0x000fda0003f05300 */
[----:B------:R-:W-:Y:S05]  /*5fd0*/  @!P0 BRA `(.L_x_28) ;  /* 0x0000000400288947 */ /* 0x000fea0003800000 */
[----:B------:R-:W0:Y:S02]  /*5fe0*/  LDC.64 R132, c[0x0][0x470] ;  /* 0x00011c00ff847b82 */ /* 0x000e240000000a00 */
[----:B0-----:R-:W-:-:S04]  /*5ff0*/  ISETP.NE.U32.AND P5, PT, R132, RZ, PT ;  /* 0x000000ff8400720c */ /* 0x001fc80003fa5070 */
[----:B------:R-:W-:-:S13]  /*6000*/  ISETP.NE.AND.EX P5, PT, R133, RZ, PT, P5 ;  /* 0x000000ff8500720c */ /* 0x000fda0003fa5350 */
[----:B------:R-:W-:Y:S05]  /*6010*/  @!P5 BRA `(.L_x_29) ;  /* 0x000000000094d947 */ /* 0x000fea0003800000 */
        /* <DEDUP_REMOVED lines=37> */
.L_x_29:
        /* <DEDUP_REMOVED lines=33> */
.L_x_28:
[----:B------:R-:W0:Y:S02]  /*6480*/  LDC.64 R160, c[0x0][0x470] ;  /* 0x00011c00ffa07b82 */ /* 0x000e240000000a00 */
[----:B0-----:R-:W-:-:S04]  /*6490*/  ISETP.NE.U32.AND P5, PT, R160, RZ, PT ;  /* 0x000000ffa000720c */ /* 0x001fc80003fa5070 */
[----:B------:R-:W-:-:S13]  /*64a0*/  ISETP.NE.AND.EX P5, PT, R161, RZ, PT, P5 ;  /* 0x000000ffa100720c */ /* 0x000fda0003fa5350 */
[----:B------:R-:W-:Y:S05]  /*64b0*/  @!P5 BRA `(.L_x_30) ;  /* 0x000000000084d947 */ /* 0x000fea0003800000 */
        /* <DEDUP_REMOVED lines=33> */
.L_x_30:
        /* <DEDUP_REMOVED lines=27> */
[----:B------:R-:W-:-:S07]  /*6880*/  F2FP.BF16.F32.PACK_AB R163, R163, R165 ;  /* 0x000000a5a3a3723e */ /* 0x000fce00000010ff */
.L_x_26:
[----:B------:R-:W0:Y:S02]  /*6890*/  @P0 LDC.64 R168, c[0x0][0x478] ;  /* 0x00011e00ffa80b82 */ /* 0x000e240000000a00 */
[----:B0-----:R-:W-:-:S05]  /*68a0*/  @P0 IMAD.WIDE.U32 R168, R17, 0x10, R168 ;  /* 0x0000001011a80825 */ /* 0x001fca00078e00a8 */
[----:B------:R0:W-:Y:S02]  /*68b0*/  @P0 STG.E.128 desc[UR10][R168.64], R132 ;  /* 0x00000084a8000986 */ /* 0x0001e4000c101d0a */
[----:B0-----:R-:W0:Y:S02]  /*68c0*/  LDC.64 R168, c[0x0][0x468] ;  /* 0x00011a00ffa87b82 */ /* 0x001e240000000a00 */
[----:B0-----:R-:W-:-:S05]  /*68d0*/  IMAD.WIDE.U32 R168, R17, 0x10, R168 ;  /* 0x0000001011a87825 */ /* 0x001fca00078e00a8 */
[----:B------:R0:W-:Y:S02]  /*68e0*/  STG.E.128 desc[UR10][R168.64], R160 ;  /* 0x000000a0a8007986 */ /* 0x0001e4000c101d0a */
[----:B0-----:R-:W0:Y:S02]  /*68f0*/  @P5 LDC.64 R160, c[0x0][0x470] ;  /* 0x00011c00ffa05b82 */ /* 0x001e240000000a00 */
[C---:B0-----:R-:W-:Y:S01]  /*6900*/  @P5 IMAD.WIDE.U32 R160, R17.reuse, 0x10, R160 ;  /* 0x0000001011a05825 */ /* 0x041fe200078e00a0 */
[----:B------:R-:W-:-:S04]  /*6910*/  IADD3 R17, PT, PT, R17, 0x20, RZ ;  /* 0x0000002011117810 */ /* 0x000fc80007ffe0ff */
[----:B------:R1:W-:Y:S03]  /*6920*/  @P5 STG.E.128 desc[UR10][R160.64], R140 ;  /* 0x0000008ca0005986 */ /* 0x0003e6000c101d0a */
.L_x_22:
[----:B------:R-:W-:Y:S05]  /*6930*/  BSYNC.RECONVERGENT B1 ;  /* 0x0000000000017941 */ /* 0x000fea0003800200 */
.L_x_21:
        /* <DEDUP_REMOVED lines=21> */
[----:B01----:R-:W-:Y:S01]  /*6a90*/  FFMA.FTZ R140, R195, R164, R166 ;  /* 0x000000a4c38c7223 */ /* 0x003fe200000100a6 */
        /* <DEDUP_REMOVED lines=40> */
.L_x_35:
        /* <DEDUP_REMOVED lines=10> */
[----:B01----:R-:W-:-:S03]  /*6dc0*/  PRMT R161, R154, 0x7632, R161 ;  /* 0x000076329aa17816 */ /* 0x003fc600000000a1 */
        /* <DEDUP_REMOVED lines=34> */
.L_x_34:
[----:B01----:R-:W0:Y:S02]  /*6ff0*/  LDC.64 R160, c[0x0][0x470] ;  /* 0x00011c00ffa07b82 */ /* 0x003e240000000a00 */
        /* <DEDUP_REMOVED lines=48> */
.L_x_37:
[-CC-:B------:R-:W-:Y:S01]  /*7300*/  FFMA.FTZ R163, R193, R164.reuse, R166.reuse ;  /* 0x000000a4c1a37223 */ /* 0x180fe200000100a6 */
[----:B-----5:R-:W-:Y:S01]  /*7310*/  SHF.L.U32 R160, R155, 0x10, RZ ;  /* 0x000000109ba07819 */ /* 0x020fe200000006ff */
        /* <DEDUP_REMOVED lines=39> */
.L_x_33:
[----:B01----:R-:W0:Y:S02]  /*7590*/  LDC.64 R160, c[0x0][0x478] ;  /* 0x00011e00ffa07b82 */ /* 0x003e240000000a00 */
        /* <DEDUP_REMOVED lines=44> */
.L_x_39:
        /* <DEDUP_REMOVED lines=33> */
.L_x_38:
        /* <DEDUP_REMOVED lines=37> */
.L_x_40:
        /* <DEDUP_REMOVED lines=28> */
.L_x_36:
        /* <DEDUP_REMOVED lines=10> */
.L_x_32:
[----:B------:R-:W-:Y:S05]  /*7f20*/  BSYNC.RECONVERGENT B1 ;  /* 0x0000000000017941 */ /* 0x000fea0003800200 */
.L_x_31:
        /* <DEDUP_REMOVED lines=13> */
[----:B------:R-:W-:Y:S01]  /*8000*/  PRMT R134, R157, 0x7632, R134 ;  /* 0x000076329d867816 */ /* 0x000fe20000000086 */
[-CC-:B------:R-:W-:Y:S01]  /*8010*/  FFMA.FTZ R133, R185, R164.reuse, R166.reuse ;  /* 0x000000a4b9857223 */ /* 0x180fe200000100a6 */
[----:B------:R-:W-:Y:S01]  /*8020*/  PRMT R135, R156, 0x7632, R135 ;  /* 0x000076329c877816 */ /* 0x000fe20000000087 */
[-C--:B------:R-:W-:Y:S01]  /*8030*/  FFMA.FTZ R132, R174, R164.reuse, R166 ;  /* 0x000000a4ae847223 */ /* 0x080fe200000100a6 */
[----:B------:R-:W-:Y:S01]  /*8040*/  SHF.L.U32 R134, R134, 0x10, RZ ;  /* 0x0000001086867819 */ /* 0x000fe200000006ff */
[----:B------:R-:W-:Y:S01]  /*8050*/  FADD.FTZ R133, R186, -R133 ;  /* 0x80000085ba857221 */ /* 0x000fe20000010000 */
[----:B------:R-:W-:Y:S01]  /*8060*/  SHF.L.U32 R135, R135, 0x10, RZ ;  /* 0x0000001087877819 */ /* 0x000fe200000006ff */
[----:B------:R-:W-:Y:S01]  /*8070*/  FADD.FTZ R132, R21, -R132 ;  /* 0x8000008415847221 */ /* 0x000fe20000010000 */
[----:B012---:R-:W-:Y:S01]  /*8080*/  SHF.L.U32 R141, R156, 0x10, RZ ;  /* 0x000000109c8d7819 */ /* 0x007fe200000006ff */
[C---:B-----5:R-:W-:Y:S01]  /*8090*/  FFMA.FTZ R134, R18.reuse, R133, R134 ;  /* 0x0000008512867223 */ /* 0x060fe20000010086 */
[--C-:B------:R-:W-:Y:S01]  /*80a0*/  FFMA.FTZ R133, R5, R164, R166.reuse ;  /* 0x000000a405857223 */ /* 0x100fe200000100a6 */
[----:B------:R-:W-:Y:S01]  /*80b0*/  FFMA.FTZ R132, R18, R132, R135 ;  /* 0x0000008412847223 */ /* 0x000fe20000010087 */
[-C--:B------:R-:W-:Y:S01]  /*80c0*/  FFMA.FTZ R135, R3, R164.reuse, R166 ;  /* 0x000000a403877223 */ /* 0x080fe200000100a6 */
[----:B------:R-:W-:Y:S01]  /*80d0*/  SHF.L.U32 R140, R157, 0x10, RZ ;  /* 0x000000109d8c7819 */ /* 0x000fe200000006ff */
[----:B------:R-:W-:Y:S01]  /*80e0*/  FADD.FTZ R133, R4, -R133 ;  /* 0x8000008504857221 */ /* 0x000fe20000010000 */
[----:B------:R-:W-:Y:S01]  /*80f0*/  PRMT R142, R158, 0x7632, R142 ;  /* 0x000076329e8e7816 */ /* 0x000fe2000000008e */
[----:B------:R-:W-:Y:S01]  /*8100*/  FADD.FTZ R135, R2, -R135 ;  /* 0x8000008702877221 */ /* 0x000fe20000010000 */
[----:B------:R-:W-:Y:S01]  /*8110*/  PRMT R143, R159, 0x7632, R143 ;  /* 0x000076329f8f7816 */ /* 0x000fe2000000008f */
[C---:B------:R-:W-:Y:S01]  /*8120*/  FFMA.FTZ R133, R18.reuse, R133, R141 ;  /* 0x0000008512857223 */ /* 0x040fe2000001008d */
[----:B------:R-:W-:Y:S01]  /*8130*/  FFMA.FTZ R141, R173, R164, R166 ;  /* 0x000000a4ad8d7223 */ /* 0x000fe200000100a6 */
[----:B------:R-:W-:Y:S01]  /*8140*/  FFMA.FTZ R135, R18, R135, R140 ;  /* 0x0000008712877223 */ /* 0x000fe2000001008c */
[----:B------:R-:W-:-:S02]  /*8150*/  SHF.L.U32 R140, R158, 0x10, RZ ;  /* 0x000000109e8c7819 */ /* 0x000fc400000006ff */
[----:B------:R-:W-:Y:S01]  /*8160*/  FADD.FTZ R141, R22, -R141 ;  /* 0x8000008d168d7221 */ /* 0x000fe20000010000 */
[----:B------:R-:W-:Y:S02]  /*8170*/  SHF.L.U32 R142, R142, 0x10, RZ ;  /* 0x000000108e8e7819 */ /* 0x000fe400000006ff */
[----:B------:R-:W-:Y:S01]  /*8180*/  SHF.L.U32 R143, R143, 0x10, RZ ;  /* 0x000000108f8f7819 */ /* 0x000fe200000006ff */
[----:B------:R-:W-:Y:S01]  /*8190*/  FFMA.FTZ R141, R18, R141, R140 ;  /* 0x0000008d128d7223 */ /* 0x000fe2000001008c */
[----:B------:R-:W-:Y:S01]  /*81a0*/  FFMA.FTZ R140, R202, R164, R166 ;  /* 0x000000a4ca8c7223 */ /* 0x000fe200000100a6 */
[----:B------:R-:W-:Y:S02]  /*81b0*/  SHF.L.U32 R160, R159, 0x10, RZ ;  /* 0x000000109fa07819 */ /* 0x000fe400000006ff */
[----:B------:R-:W-:Y:S01]  /*81c0*/  F2FP.BF16.F32.PACK_AB R161, R134, R135 ;  /* 0x0000008786a1723e */ /* 0x000fe200000010ff */
[----:B------:R-:W-:-:S04]  /*81d0*/  FADD.FTZ R140, R188, -R140 ;  /* 0x8000008cbc8c7221 */ /* 0x000fc80000010000 */
[----:B------:R-:W-:Y:S01]  /*81e0*/  FFMA.FTZ R140, R18, R140, R142 ;  /* 0x0000008c128c7223 */ /* 0x000fe2000001008e */
[----:B------:R-:W-:-:S04]  /*81f0*/  FFMA.FTZ R142, R209, R164, R166 ;  /* 0x000000a4d18e7223 */ /* 0x000fc800000100a6 */
[----:B------:R-:W-:Y:S01]  /*8200*/  FADD.FTZ R142, R210, -R142 ;  /* 0x8000008ed28e7221 */ /* 0x000fe20000010000 */
[----:B------:R-:W-:Y:S02]  /*8210*/  F2FP.BF16.F32.PACK_AB R162, R140, R141 ;  /* 0x0000008d8ca2723e */ /* 0x000fe400000010ff */
[----:B------:R-:W-:Y:S01]  /*8220*/  MOV R141, R161 ;  /* 0x000000a1008d7202 */ /* 0x000fe20000000f00 */
[----:B------:R-:W-:Y:S01]  /*8230*/  FFMA.FTZ R142, R18, R142, R143 ;  /* 0x0000008e128e7223 */ /* 0x000fe2000001008f */
[----:B------:R-:W-:Y:S01]  /*8240*/  FFMA.FTZ R143, R201, R164, R166 ;  /* 0x000000a4c98f7223 */ /* 0x000fe200000100a6 */
[----:B------:R-:W-:-:S03]  /*8250*/  MOV R134, R162 ;  /* 0x000000a200867202 */ /* 0x000fc60000000f00 */
[----:B------:R-:W-:-:S04]  /*8260*/  FADD.FTZ R143, R187, -R143 ;  /* 0x8000008fbb8f7221 */ /* 0x000fc80000010000 */
[----:B------:R-:W-:Y:S01]  /*8270*/  FFMA.FTZ R143, R18, R143, R160 ;  /* 0x0000008f128f7223 */ /* 0x000fe200000100a0 */
[----:B------:R-:W-:Y:S02]  /*8280*/  F2FP.BF16.F32.PACK_AB R160, R132, R133 ;  /* 0x0000008584a0723e */ /* 0x000fe400000010ff */
[----:B------:R-:W-:Y:S02]  /*8290*/  MOV R133, R161 ;  /* 0x000000a100857202 */ /* 0x000fe40000000f00 */
[----:B------:R-:W-:Y:S02]  /*82a0*/  F2FP.BF16.F32.PACK_AB R163, R142, R143 ;  /* 0x0000008f8ea3723e */ /* 0x000fe400000010ff */
[----:B------:R-:W-:Y:S02]  /*82b0*/  MOV R142, R162 ;  /* 0x000000a2008e7202 */ /* 0x000fe40000000f00 */
[----:B------:R-:W-:Y:S02]  /*82c0*/  MOV R143, R163 ;  /* 0x000000a3008f7202 */ /* 0x000fe40000000f00 */
[----:B------:R-:W-:-:S02]  /*82d0*/  MOV R140, R160 ;  /* 0x000000a0008c7202 */ /* 0x000fc40000000f00 */
[----:B------:R-:W-:Y:S02]  /*82e0*/  MOV R135, R163 ;  /* 0x000000a300877202 */ /* 0x000fe40000000f00 */
[----:B------:R-:W-:Y:S01]  /*82f0*/  MOV R132, R160 ;  /* 0x000000a000847202 */ /* 0x000fe20000000f00 */
[----:B------:R-:W-:Y:S06]  /*8300*/  BRA `(.L_x_46) ;  /* 0x0000001000587947 */ /* 0x000fec0003800000 */
.L_x_45:
[----:B------:R-:W-:Y:S01]  /*8310*/  FFMA.FTZ R132, R5, R164, R166 ;  /* 0x000000a405847223 */ /* 0x000fe200000100a6 */
[C---:B------:R-:W-:Y:S02]  /*8320*/  SHF.L.U32 R133, R156.reuse, 0x10, RZ ;  /* 0x000000109c857819 */ /* 0x040fe400000006ff */
[----:B------:R-:W-:Y:S01]  /*8330*/  PRMT R134, R156, 0x7632, R134 ;  /* 0x000076329c867816 */ /* 0x000fe20000000086 */
[----:B------:R-:W-:-:S03]  /*8340*/  FADD.FTZ R132, R4, -R132 ;  /* 0x8000008404847221 */ /* 0x000fc60000010000 */
[----:B------:R-:W-:Y:S01]  /*8350*/  SHF.L.U32 R134, R134, 0x10, RZ ;  /* 0x0000001086867819 */ /* 0x000fe200000006ff */
[----:B-----5:R-:W-:Y:S01]  /*8360*/  FFMA.FTZ R132, R18, R132, R133 ;  /* 0x0000008412847223 */ /* 0x020fe20000010085 */
[----:B------:R-:W-:-:S04]  /*8370*/  FFMA.FTZ R133, R174, R164, R166 ;  /* 0x000000a4ae857223 */ /* 0x000fc800000100a6 */
[----:B------:R-:W-:-:S04]  /*8380*/  FADD.FTZ R133, R21, -R133 ;  /* 0x8000008515857221 */ /* 0x000fc80000010000 */
[--C-:B------:R-:W-:Y:S01]  /*8390*/  FFMA.FTZ R133, R18, R133, R134.reuse ;  /* 0x0000008512857223 */ /* 0x100fe20000010086 */
[----:B------:R-:W-:-:S04]  /*83a0*/  PRMT R134, R157, 0x7632, R134 ;  /* 0x000076329d867816 */ /* 0x000fc80000000086 */
[----:B012---:R-:W-:Y:S01]  /*83b0*/  F2FP.BF16.F32.PACK_AB R160, R133, R132 ;  /* 0x0000008485a0723e */ /* 0x007fe200000010ff */
[----:B------:R-:W-:Y:S01]  /*83c0*/  FFMA.FTZ R132, R3, R164, R166 ;  /* 0x000000a403847223 */ /* 0x000fe200000100a6 */
[----:B------:R-:W-:Y:S02]  /*83d0*/  SHF.L.U32 R133, R157, 0x10, RZ ;  /* 0x000000109d857819 */ /* 0x000fe400000006ff */
[----:B------:R-:W-:Y:S01]  /*83e0*/  SHF.L.U32 R134, R134, 0x10, RZ ;  /* 0x0000001086867819 */ /* 0x000fe200000006ff */
[----:B------:R-:W-:-:S04]  /*83f0*/  FADD.FTZ R132, R2, -R132 ;  /* 0x8000008402847221 */ /* 0x000fc80000010000 */
[----:B------:R-:W-:Y:S01]  /*8400*/  FFMA.FTZ R132, R18, R132, R133 ;  /* 0x0000008412847223 */ /* 0x000fe20000010085 */
[----:B------:R-:W-:-:S04]  /*8410*/  FFMA.FTZ R133, R185, R164, R166 ;  /* 0x000000a4b9857223 */ /* 0x000fc800000100a6 */
[----:B------:R-:W-:-:S04]  /*8420*/  FADD.FTZ R133, R186, -R133 ;  /* 0x80000085ba857221 */ /* 0x000fc80000010000 */
[--C-:B------:R-:W-:Y:S01]  /*8430*/  FFMA.FTZ R133, R18, R133, R134.reuse ;  /* 0x0000008512857223 */ /* 0x100fe20000010086 */
[----:B------:R-:W-:-:S04]  /*8440*/  PRMT R134, R158, 0x7632, R134 ;  /* 0x000076329e867816 */ /* 0x000fc80000000086 */
[----:B------:R-:W-:Y:S01]  /*8450*/  F2FP.BF16.F32.PACK_AB R161, R133, R132 ;  /* 0x0000008485a1723e */ /* 0x000fe200000010ff */
[----:B------:R-:W-:Y:S01]  /*8460*/  FFMA.FTZ R132, R173, R164, R166 ;  /* 0x000000a4ad847223 */ /* 0x000fe200000100a6 */
[----:B------:R-:W-:Y:S02]  /*8470*/  SHF.L.U32 R133, R158, 0x10, RZ ;  /* 0x000000109e857819 */ /* 0x000fe400000006ff */
[----:B------:R-:W-:Y:S01]  /*8480*/  SHF.L.U32 R134, R134, 0x10, RZ ;  /* 0x0000001086867819 */ /* 0x000fe200000006ff */
[----:B------:R-:W-:-:S04]  /*8490*/  FADD.FTZ R132, R22, -R132 ;  /* 0x8000008416847221 */ /* 0x000fc80000010000 */
[----:B------:R-:W-:Y:S01]  /*84a0*/  FFMA.FTZ R132, R18, R132, R133 ;  /* 0x0000008412847223 */ /* 0x000fe20000010085 */
[----:B------:R-:W-:-:S04]  /*84b0*/  FFMA.FTZ R133, R202, R164, R166 ;  /* 0x000000a4ca857223 */ /* 0x000fc800000100a6 */
[----:B------:R-:W-:-:S04]  /*84c0*/  FADD.FTZ R133, R188, -R133 ;  /* 0x80000085bc857221 */ /* 0x000fc80000010000 */
[----:B------:R-:W-:Y:S01]  /*84d0*/  FFMA.FTZ R133, R18, R133, R134 ;  /* 0x0000008512857223 */ /* 0x000fe20000010086 */
[----:B------:R-:W-:-:S04]  /*84e0*/  SHF.L.U32 R134, R159, 0x10, RZ ;  /* 0x000000109f867819 */ /* 0x000fc800000006ff */
[----:B------:R-:W-:Y:S01]  /*84f0*/  F2FP.BF16.F32.PACK_AB R162, R133, R132 ;  /* 0x0000008485a2723e */ /* 0x000fe200000010ff */
[----:B------:R-:W-:Y:S01]  /*8500*/  FFMA.FTZ R132, R209, R164, R166 ;  /* 0x000000a4d1847223 */ /* 0x000fe200000100a6 */
[----:B------:R-:W-:-:S03]  /*8510*/  PRMT R133, R159, 0x7632, R133 ;  /* 0x000076329f857816 */ /* 0x000fc60000000085 */
[----:B------:R-:W-:Y:S01]  /*8520*/  FADD.FTZ R132, R210, -R132 ;  /* 0x80000084d2847221 */ /* 0x000fe20000010000 */
[----:B------:R-:W-:-:S05]  /*8530*/  SHF.L.U32 R133, R133, 0x10, RZ ;  /* 0x0000001085857819 */ /* 0x000fca00000006ff */
        /* <DEDUP_REMOVED lines=10> */
.L_x_44:
[----:B012---:R-:W0:Y:S02]  /*85e0*/  LDC.64 R160, c[0x0][0x470] ;  /* 0x00011c00ffa07b82 */ /* 0x007e240000000a00 */
[----:B0-----:R-:W-:-:S04]  /*85f0*/  ISETP.NE.U32.AND P1, PT, R160, RZ, PT ;  /* 0x000000ffa000720c */ /* 0x001fc80003f25070 */
[----:B------:R-:W-:-:S13]  /*8600*/  ISETP.NE.AND.EX P1, PT, R161, RZ, PT, P1 ;  /* 0x000000ffa100720c */ /* 0x000fda0003f25310 */
[----:B------:R-:W-:Y:S05]  /*8610*/  @!P1 BRA `(.L_x_47) ;  /* 0x0000000000b49947 */ /* 0x000fea0003800000 */
        /* <DEDUP_REMOVED lines=45> */
.L_x_47:
[----:B------:R-:W-:Y:S01]  /*88f0*/  PRMT R163, R159, 0x7632, R163 ;  /* 0x000076329fa37816 */ /* 0x000fe200000000a3 */
[-CC-:B------:R-:W-:Y:S01]  /*8900*/  FFMA.FTZ R160, R209, R164.reuse, R166.reuse ;  /* 0x000000a4d1a07223 */ /* 0x180fe200000100a6 */
[----:B------:R-:W-:Y:S01]  /*8910*/  SHF.L.U32 R161, R159, 0x10, RZ ;  /* 0x000000109fa17819 */ /* 0x000fe200000006ff */
[----:B------:R-:W-:Y:S01]  /*8920*/  FFMA.FTZ R162, R173, R164, R166 ;  /* 0x000000a4ada27223 */ /* 0x000fe200000100a6 */
[----:B------:R-:W-:Y:S01]  /*8930*/  SHF.L.U32 R163, R163, 0x10, RZ ;  /* 0x00000010a3a37819 */ /* 0x000fe200000006ff */
[----:B------:R-:W-:Y:S01]  /*8940*/  FADD.FTZ R160, R210, -R160 ;  /* 0x800000a0d2a07221 */ /* 0x000fe20000010000 */
[----:B------:R-:W-:Y:S01]  /*8950*/  PRMT R165, R157, 0x7632, R165 ;  /* 0x000076329da57816 */ /* 0x000fe200000000a5 */
[----:B------:R-:W-:Y:S02]  /*8960*/  FADD.FTZ R162, R22, -R162 ;  /* 0x800000a216a27221 */ /* 0x000fe40000010000 */
[----:B-----5:R-:W-:Y:S01]  /*8970*/  FFMA.FTZ R163, R18, R160, R163 ;  /* 0x000000a012a37223 */ /* 0x020fe200000100a3 */
[----:B------:R-:W-:Y:S01]  /*8980*/  FFMA.FTZ R160, R201, R164, R166 ;  /* 0x000000a4c9a07223 */ /* 0x000fe200000100a6 */
[----:B------:R-:W-:-:S03]  /*8990*/  SHF.L.U32 R165, R165, 0x10, RZ ;  /* 0x00000010a5a57819 */ /* 0x000fc600000006ff */
[----:B------:R-:W-:-:S04]  /*89a0*/  FADD.FTZ R160, R187, -R160 ;  /* 0x800000a0bba07221 */ /* 0x000fc80000010000 */
        /* <DEDUP_REMOVED lines=19> */
[-CC-:B------:R-:W-:Y:S01]  /*8ae0*/  FFMA.FTZ R160, R5, R164.reuse, R166.reuse ;  /* 0x000000a405a07223 */ /* 0x180fe200000100a6 */
[----:B------:R-:W-:-:S03]  /*8af0*/  FFMA.FTZ R164, R174, R164, R166 ;  /* 0x000000a4aea47223 */ /* 0x000fc600000100a6 */
[----:B------:R-:W-:Y:S01]  /*8b00*/  FADD.FTZ R160, R4, -R160 ;  /* 0x800000a004a07221 */ /* 0x000fe20000010000 */
[----:B------:R-:W-:-:S03]  /*8b10*/  FADD.FTZ R164, R21, -R164 ;  /* 0x800000a415a47221 */ /* 0x000fc60000010000 */
[--C-:B------:R-:W-:Y:S01]  /*8b20*/  FFMA.FTZ R160, R18, R160, R165.reuse ;  /* 0x000000a012a07223 */ /* 0x100fe200000100a5 */
[----:B------:R-:W-:-:S04]  /*8b30*/  PRMT R165, R156, 0x7632, R165 ;  /* 0x000076329ca57816 */ /* 0x000fc800000000a5 */
[----:B------:R-:W-:-:S05]  /*8b40*/  SHF.L.U32 R165, R165, 0x10, RZ ;  /* 0x00000010a5a57819 */ /* 0x000fca00000006ff */
[----:B------:R-:W-:-:S05]  /*8b50*/  FFMA.FTZ R18, R18, R164, R165 ;  /* 0x000000a412127223 */ /* 0x000fca00000100a5 */
[----:B------:R-:W-:Y:S01]  /*8b60*/  F2FP.BF16.F32.PACK_AB R160, R18, R160 ;  /* 0x000000a012a0723e */ /* 0x000fe200000010ff */
[----:B------:R-:W-:Y:S06]  /*8b70*/  BRA `(.L_x_46) ;  /* 0x00000008003c7947 */ /* 0x000fec0003800000 */
.L_x_43:
[----:B012---:R-:W0:Y:S02]  /*8b80*/  LDC.64 R160, c[0x0][0x478] ;  /* 0x00011e00ffa07b82 */ /* 0x007e240000000a00 */
        /* <DEDUP_REMOVED lines=10> */
[-CC-:B------:R-:W-:Y:S01]  /*8c30*/  FFMA.FTZ R134, R185, R164.reuse, R166.reuse ;  /* 0x000000a4b9867223 */ /* 0x180fe200000100a6 */
        /* <DEDUP_REMOVED lines=8> */
[----:B------:R-:W-:Y:S01]  /*8cc0*/  FADD.FTZ R133, R22, -R133 ;  /* 0x8000008516857221 */ /* 0x000fe20000010000 */
[----:B------:R-:W-:Y:S01]  /*8cd0*/  FADD.FTZ R160, R188, -R132 ;  /* 0x80000084bca07221 */ /* 0x000fe20000010000 */
[----:B------:R-:W-:Y:S01]  /*8ce0*/  FADD.FTZ R143, R187, -R143 ;  /* 0x8000008fbb8f7221 */ /* 0x000fe20000010000 */
[----:B------:R-:W-:Y:S01]  /*8cf0*/  FADD.FTZ R135, R21, -R135 ;  /* 0x8000008715877221 */ /* 0x000fe20000010000 */
[C---:B-----5:R-:W-:Y:S01]  /*8d00*/  FMUL.FTZ R132, R18.reuse, R141 ;  /* 0x0000008d12847220 */ /* 0x060fe20000410000 */
[C---:B------:R-:W-:Y:S01]  /*8d10*/  FMUL.FTZ R142, R18.reuse, R142 ;  /* 0x0000008e128e7220 */ /* 0x040fe20000410000 */
[C---:B------:R-:W-:Y:S01]  /*8d20*/  FMUL.FTZ R140, R18.reuse, R140 ;  /* 0x0000008c128c7220 */ /* 0x040fe20000410000 */
[C---:B------:R-:W-:Y:S01]  /*8d30*/  FMUL.FTZ R133, R18.reuse, R133 ;  /* 0x0000008512857220 */ /* 0x040fe20000410000 */
[C---:B------:R-:W-:Y:S01]  /*8d40*/  FMUL.FTZ R143, R18.reuse, R143 ;  /* 0x0000008f128f7220 */ /* 0x040fe20000410000 */
[C---:B------:R-:W-:Y:S01]  /*8d50*/  FMUL.FTZ R141, R18.reuse, R160 ;  /* 0x000000a0128d7220 */ /* 0x040fe20000410000 */
[C---:B------:R-:W-:Y:S01]  /*8d60*/  FMUL.FTZ R134, R18.reuse, R134 ;  /* 0x0000008612867220 */ /* 0x040fe20000410000 */
[----:B------:R-:W-:-:S02]  /*8d70*/  FMUL.FTZ R18, R18, R135 ;  /* 0x0000008712127220 */ /* 0x000fc40000410000 */
[----:B------:R-:W-:Y:S02]  /*8d80*/  F2FP.BF16.F32.PACK_AB R163, R142, R143 ;  /* 0x0000008f8ea3723e */ /* 0x000fe400000010ff */
[----:B------:R-:W-:Y:S02]  /*8d90*/  F2FP.BF16.F32.PACK_AB R162, R141, R133 ;  /* 0x000000858da2723e */ /* 0x000fe400000010ff */
[----:B------:R-:W-:Y:S02]  /*8da0*/  F2FP.BF16.F32.PACK_AB R161, R134, R140 ;  /* 0x0000008c86a1723e */ /* 0x000fe400000010ff */
[----:B------:R-:W-:Y:S02]  /*8db0*/  F2FP.BF16.F32.PACK_AB R160, R18, R132 ;  /* 0x0000008412a0723e */ /* 0x000fe400000010ff */
[----:B------:R-:W-:Y:S02]  /*8dc0*/  MOV R143, R163 ;  /* 0x000000a3008f7202 */ /* 0x000fe40000000f00 */
[----:B------:R-:W-:-:S02]  /*8dd0*/  MOV R142, R162 ;  /* 0x000000a2008e7202 */ /* 0x000fc40000000f00 */
[----:B------:R-:W-:Y:S02]  /*8de0*/  MOV R141, R161 ;  /* 0x000000a1008d7202 */ /* 0x000fe40000000f00 */
[----:B------:R-:W-:Y:S02]  /*8df0*/  MOV R140, R160 ;  /* 0x000000a0008c7202 */ /* 0x000fe40000000f00 */
[----:B------:R-:W-:Y:S02]  /*8e00*/  MOV R135, R163 ;  /* 0x000000a300877202 */ /* 0x000fe40000000f00 */
[----:B------:R-:W-:Y:S02]  /*8e10*/  MOV R134, R162 ;  /* 0x000000a200867202 */ /* 0x000fe40000000f00 */
[----:B------:R-:W-:Y:S02]  /*8e20*/  MOV R133, R161 ;  /* 0x000000a100857202 */ /* 0x000fe40000000f00 */
[----:B------:R-:W-:Y:S01]  /*8e30*/  MOV R132, R160 ;  /* 0x000000a000847202 */ /* 0x000fe20000000f00 */
[----:B------:R-:W-:Y:S06]  /*8e40*/  BRA `(.L_x_46) ;  /* 0x0000000400887947 */ /* 0x000fec0003800000 */
.L_x_49:
[-CC-:B------:R-:W-:Y:S01]  /*8e50*/  FFMA.FTZ R132, R5, R164.reuse, R166.reuse ;  /* 0x000000a405847223 */ /* 0x180fe200000100a6 */
[----:B------:R-:W-:-:S03]  /*8e60*/  FFMA.FTZ R133, R174, R164, R166 ;  /* 0x000000a4ae857223 */ /* 0x000fc600000100a6 */
[----:B------:R-:W-:Y:S01]  /*8e70*/  FADD.FTZ R132, R4, -R132 ;  /* 0x8000008404847221 */ /* 0x000fe20000010000 */
[----:B------:R-:W-:-:S03]  /*8e80*/  FADD.FTZ R133, R21, -R133 ;  /* 0x8000008515857221 */ /* 0x000fc60000010000 */
[C---:B-----5:R-:W-:Y:S01]  /*8e90*/  FMUL.FTZ R132, R18.reuse, R132 ;  /* 0x0000008412847220 */ /* 0x060fe20000410000 */
[----:B------:R-:W-:-:S05]  /*8ea0*/  FMUL.FTZ R133, R18, R133 ;  /* 0x0000008512857220 */ /* 0x000fca0000410000 */
[----:B------:R-:W-:Y:S01]  /*8eb0*/  F2FP.BF16.F32.PACK_AB R160, R133, R132 ;  /* 0x0000008485a0723e */ /* 0x000fe200000010ff */
[-CC-:B------:R-:W-:Y:S01]  /*8ec0*/  FFMA.FTZ R133, R3, R164.reuse, R166.reuse ;  /* 0x000000a403857223 */ /* 0x180fe200000100a6 */
[----:B------:R-:W-:-:S03]  /*8ed0*/  FFMA.FTZ R132, R185, R164, R166 ;  /* 0x000000a4b9847223 */ /* 0x000fc600000100a6 */
[----:B------:R-:W-:Y:S01]  /*8ee0*/  FADD.FTZ R133, R2, -R133 ;  /* 0x8000008502857221 */ /* 0x000fe20000010000 */
[----:B------:R-:W-:-:S03]  /*8ef0*/  FADD.FTZ R132, R186, -R132 ;  /* 0x80000084ba847221 */ /* 0x000fc60000010000 */
[C---:B------:R-:W-:Y:S01]  /*8f00*/  FMUL.FTZ R133, R18.reuse, R133 ;  /* 0x0000008512857220 */ /* 0x040fe20000410000 */
        /* <DEDUP_REMOVED lines=18> */
[----:B------:R-:W-:Y:S02]  /*9030*/  MOV R135, R163 ;  /* 0x000000a300877202 */ /* 0x000fe40000000f00 */
[----:B------:R-:W-:Y:S01]  /*9040*/  MOV R132, R160 ;  /* 0x000000a000847202 */ /* 0x000fe20000000f00 */
[----:B------:R-:W-:Y:S06]  /*9050*/  BRA `(.L_x_46) ;  /* 0x0000000400047947 */ /* 0x000fec0003800000 */
.L_x_48:
[----:B------:R-:W0:Y:S02]  /*9060*/  LDC.64 R160, c[0x0][0x470] ;  /* 0x00011c00ffa07b82 */ /* 0x000e240000000a00 */
[----:B0-----:R-:W-:-:S04]  /*9070*/  ISETP.NE.U32.AND P1, PT, R160, RZ, PT ;  /* 0x000000ffa000720c */ /* 0x001fc80003f25070 */
[----:B------:R-:W-:-:S13]  /*9080*/  ISETP.NE.AND.EX P1, PT, R161, RZ, PT, P1 ;  /* 0x000000ffa100720c */ /* 0x000fda0003f25310 */
[----:B------:R-:W-:Y:S05]  /*9090*/  @!P1 BRA `(.L_x_50) ;  /* 0x0000000000849947 */ /* 0x000fea0003800000 */
        /* <DEDUP_REMOVED lines=33> */
.L_x_50:
        /* <DEDUP_REMOVED lines=27> */
[----:B------:R-:W-:-:S07]  /*9460*/  F2FP.BF16.F32.PACK_AB R163, R163, R18 ;  /* 0x00000012a3a3723e */ /* 0x000fce00000010ff */
.L_x_46:
[----:B------:R-:W0:Y:S02]  /*9470*/  @P0 LDC.64 R164, c[0x0][0x478] ;  /* 0x00011e00ffa40b82 */ /* 0x000e240000000a00 */
[----:B0-----:R-:W-:-:S05]  /*9480*/  @P0 IMAD.WIDE.U32 R164, R17, 0x10, R164 ;  /* 0x0000001011a40825 */ /* 0x001fca00078e00a4 */
[----:B------:R0:W-:Y:S02]  /*9490*/  @P0 STG.E.128 desc[UR10][R164.64], R132 ;  /* 0x00000084a4000986 */ /* 0x0001e4000c101d0a */
[----:B0-----:R-:W0:Y:S02]  /*94a0*/  LDC.64 R164, c[0x0][0x468] ;  /* 0x00011a00ffa47b82 */ /* 0x001e240000000a00 */
[----:B0-----:R-:W-:-:S05]  /*94b0*/  IMAD.WIDE.U32 R164, R17, 0x10, R164 ;  /* 0x0000001011a47825 */ /* 0x001fca00078e00a4 */
[----:B------:R0:W-:Y:S02]  /*94c0*/  STG.E.128 desc[UR10][R164.64], R160 ;  /* 0x000000a0a4007986 */ /* 0x0001e4000c101d0a */
[----:B0-----:R-:W0:Y:S02]  /*94d0*/  @P1 LDC.64 R160, c[0x0][0x470] ;  /* 0x00011c00ffa01b82 */ /* 0x001e240000000a00 */
[----:B0-----:R-:W-:-:S05]  /*94e0*/  @P1 IMAD.WIDE.U32 R160, R17, 0x10, R160 ;  /* 0x0000001011a01825 */ /* 0x001fca00078e00a0 */
[----:B------:R3:W-:Y:S02]  /*94f0*/  @P1 STG.E.128 desc[UR10][R160.64], R140 ;  /* 0x0000008ca0001986 */ /* 0x0007e4000c101d0a */
.L_x_42:
[----:B------:R-:W-:Y:S05]  /*9500*/  BSYNC.RECONVERGENT B1 ;  /* 0x0000000000017941 */ /* 0x000fea0003800200 */
.L_x_41:
[----:B0123--:R-:W0:Y:S02]  /*9510*/  LDC.64 R160, c[0x0][0x380] ;  /* 0x0000e000ffa07b82 */ /* 0x00fe240000000a00 */
[----:B0-----:R-:W-:-:S04]  /*9520*/  LEA R227, R160, R227, 0x2 ;  /* 0x000000e3a0e37211 */ /* 0x001fc800078e10ff */
[----:B------:R-:W-:-:S13]  /*9530*/  ISETP.GE.AND P0, PT, R227, R161, PT ;  /* 0x000000a1e300720c */ /* 0x000fda0003f06270 */
[----:B------:R-:W-:Y:S05]  /*9540*/  @!P0 BRA `(.L_x_51) ;  /* 0xffffff7c00208947 */ /* 0x000fea000383ffff */
.L_x_1:
[----:B------:R-:W-:Y:S05]  /*9550*/  BSYNC B0 ;  /* 0x0000000000007941 */ /* 0x000fea0003800000 */
.L_x_0:
[----:B------:R-:W2:Y:S01]  /*9560*/  LDL.LU R160, [R1+0x40] ;  /* 0x0000400001a07983 */ /* 0x000ea20000300800 */
[----:B------:R-:W-:Y:S01]  /*9570*/  MOV R5, 0x400 ;  /* 0x0000040000057802 */ /* 0x000fe20000000f00 */
[----:B------:R-:W-:Y:S05]  /*9580*/  WARPSYNC.ALL ;  /* 0x0000000000007948 */ /* 0x000fea0003800000 */
[----:B------:R-:W0:Y:S01]  /*9590*/  S2R R4, SR_TID.X ;  /* 0x0000000000047919 */ /* 0x000e220000002100 */
[----:B------:R-:W1:Y:S01]  /*95a0*/  S2UR UR4, SR_CTAID.X ;  /* 0x00000000000479c3 */ /* 0x000e620000002500 */
[----:B------:R-:W3:Y:S01]  /*95b0*/  LDCU.128 UR16, c[0x0][0x440] ;  /* 0x00008800ff1077ac */ /* 0x000ee20008000c00 */
[----:B------:R-:W-:Y:S01]  /*95c0*/  BSSY.RECONVERGENT B0, `(.L_x_52) ;  /* 0x00000cd000007945 */ /* 0x000fe20003800200 */
[----:B------:R-:W4:Y:S01]  /*95d0*/  S2R R6, SR_CgaCtaId ;  /* 0x0000000000067919 */ /* 0x000f220000008800 */
[----:B------:R-:W3:Y:S01]  /*95e0*/  LDCU.128 UR20, c[0x0][0x450] ;  /* 0x00008a00ff1477ac */ /* 0x000ee20008000c00 */
[----:B0-----:R-:W-:-:S02]  /*95f0*/  SHF.L.U32 R2, R4, 0x7, RZ ;  /* 0x0000000704027819 */ /* 0x001fc400000006ff */
[----:B------:R-:W-:Y:S02]  /*9600*/  SHF.L.U32 R0, R4, 0x5, RZ ;  /* 0x0000000504007819 */ /* 0x000fe400000006ff */
[----:B------:R-:W-:Y:S02]  /*9610*/  LOP3.LUT R3, R2, 0x3000, RZ, 0xc0, !PT ;  /* 0x0000300002037812 */ /* 0x000fe400078ec0ff */
[----:B----4-:R-:W-:Y:S02]  /*9620*/  LEA R5, R6, R5, 0x18 ;  /* 0x0000000506057211 */ /* 0x010fe400078ec0ff */
[----:B------:R-:W-:-:S04]  /*9630*/  LOP3.LUT R0, R3, 0x3e0, R0, 0xf8, !PT ;  /* 0x000003e003007812 */ /* 0x000fc800078ef800 */
[-C--:B------:R-:W-:Y:S02]  /*9640*/  IADD3 R6, PT, PT, R0, R5.reuse, RZ ;  /* 0x0000000500067210 */ /* 0x080fe40007ffe0ff */
[----:B------:R-:W-:-:S03]  /*9650*/  LEA R0, R4, R5, 0x2 ;  /* 0x0000000504007211 */ /* 0x000fc600078e10ff */
[----:B------:R-:W-:Y:S04]  /*9660*/  STS.128 [R6], R52 ;  /* 0x0000003406007388 */ /* 0x000fe80000000c00 */
[----:B------:R-:W-:Y:S04]  /*9670*/  STS.128 [R6+0x10], R56 ;  /* 0x0000103806007388 */ /* 0x000fe80000000c00 */
[----:B------:R-:W-:Y:S04]  /*9680*/  STS.128 [R6+0x400], R36 ;  /* 0x0004002406007388 */ /* 0x000fe80000000c00 */
[----:B------:R-:W-:Y:S04]  /*9690*/  STS.128 [R6+0x410], R144 ;  /* 0x0004109006007388 */ /* 0x000fe80000000c00 */
[----:B------:R-:W-:Y:S04]  /*96a0*/  STS.128 [R6+0x800], R60 ;  /* 0x0008003c06007388 */ /* 0x000fe80000000c00 */
[----:B------:R-:W-:Y:S04]  /*96b0*/  STS.128 [R6+0x810], R64 ;  /* 0x0008104006007388 */ /* 0x000fe80000000c00 */
[----:B------:R-:W-:Y:S04]  /*96c0*/  STS.128 [R6+0xc00], R68 ;  /* 0x000c004406007388 */ /* 0x000fe80000000c00 */
[----:B------:R-:W-:Y:S01]  /*96d0*/  STS.128 [R6+0xc10], R72 ;  /* 0x000c104806007388 */ /* 0x000fe20000000c00 */
[----:B------:R-:W-:Y:S06]  /*96e0*/  BAR.SYNC.DEFER_BLOCKING 0x0 ;  /* 0x0000000000007b1d */ /* 0x000fec0000010000 */
[----:B------:R-:W0:Y:S04]  /*96f0*/  LDS R5, [R0] ;  /* 0x0000000000057984 */ /* 0x000e280000000800 */
[----:B------:R-:W4:Y:S04]  /*9700*/  LDS R12, [R0+0x1000] ;  /* 0x00100000000c7984 */ /* 0x000f280000000800 */
[----:B------:R-:W-:Y:S04]  /*9710*/  LDS R132, [R0+0x200] ;  /* 0x0002000000847984 */ /* 0x000fe80000000800 */
[----:B------:R-:W-:Y:S04]  /*9720*/  LDS R133, [R0+0x1200] ;  /* 0x0012000000857984 */ /* 0x000fe80000000800 */
[----:B------:R-:W-:Y:S04]  /*9730*/  LDS R60, [R0+0x400] ;  /* 0x00040000003c7984 */ /* 0x000fe80000000800 */
[----:B------:R-:W-:Y:S04]  /*9740*/  LDS R67, [R0+0x1400] ;  /* 0x0014000000437984 */ /* 0x000fe80000000800 */
[----:B------:R-:W-:Y:S04]  /*9750*/  LDS R61, [R0+0x600] ;  /* 0x00060000003d7984 */ /* 0x000fe80000000800 */
[----:B------:R-:W-:Y:S04]  /*9760*/  LDS R66, [R0+0x1600] ;  /* 0x0016000000427984 */ /* 0x000fe80000000800 */
[----:B------:R-:W-:Y:S04]  /*9770*/  LDS R62, [R0+0x800] ;  /* 0x00080000003e7984 */ /* 0x000fe80000000800 */
[----:B------:R-:W-:Y:S04]  /*9780*/  LDS R69, [R0+0x1800] ;  /* 0x0018000000457984 */ /* 0x000fe80000000800 */
[----:B------:R-:W-:Y:S01]  /*9790*/  LDS R63, [R0+0xa00] ;  /* 0x000a0000003f7984 */ /* 0x000fe20000000800 */
[----:B0-----:R-:W-:-:S03]  /*97a0*/  FADD.FTZ R5, RZ, R5 ;  /* 0x00000005ff057221 */ /* 0x001fc60000010000 */
[----:B------:R-:W-:Y:S01]  /*97b0*/  LDS R68, [R0+0x1a00] ;  /* 0x001a000000447984 */ /* 0x000fe20000000800 */
[----:B----4-:R-:W-:-:S03]  /*97c0*/  FADD.FTZ R5, R5, R12 ;  /* 0x0000000c05057221 */ /* 0x010fc60000010000 */
[----:B------:R-:W-:Y:S04]  /*97d0*/  LDS R64, [R0+0xc00] ;  /* 0x000c000000407984 */ /* 0x000fe80000000800 */
[----:B------:R-:W-:Y:S04]  /*97e0*/  LDS R71, [R0+0x1c00] ;  /* 0x001c000000477984 */ /* 0x000fe80000000800 */
[----:B------:R-:W-:Y:S04]  /*97f0*/  LDS R65, [R0+0xe00] ;  /* 0x000e000000417984 */ /* 0x000fe80000000800 */
[----:B------:R-:W-:Y:S04]  /*9800*/  LDS R59, [R0+0x1e00] ;  /* 0x001e0000003b7984 */ /* 0x000fe80000000800 */
[----:B------:R-:W0:Y:S04]  /*9810*/  LDS R16, [R0+0x2000] ;  /* 0x0020000000107984 */ /* 0x000e280000000800 */
        /* <DEDUP_REMOVED lines=10> */
[----:B0-----:R-:W-:-:S03]  /*98c0*/  FADD.FTZ R5, R5, R16 ;  /* 0x0000001005057221 */ /* 0x001fc60000010000 */
[----:B------:R-:W-:Y:S04]  /*98d0*/  LDS R24, [R0+0x3600] ;  /* 0x0036000000187984 */ /* 0x000fe80000000800 */
[----:B------:R-:W-:Y:S04]  /*98e0*/  LDS R22, [R0+0x3800] ;  /* 0x0038000000167984 */ /* 0x000fe80000000800 */
[----:B------:R-:W-:Y:S04]  /*98f0*/  LDS R10, [R0+0x3a00] ;  /* 0x003a0000000a7984 */ /* 0x000fe80000000800 */
[----:B------:R-:W-:Y:S04]  /*9900*/  LDS R8, [R0+0x3c00] ;  /* 0x003c000000087984 */ /* 0x000fe80000000800 */
[----:B------:R-:W-:Y:S01]  /*9910*/  LDS R2, [R0+0x3e00] ;  /* 0x003e000000027984 */ /* 0x000fe20000000800 */
[----:B------:R-:W-:Y:S06]  /*9920*/  BAR.SYNC.DEFER_BLOCKING 0x0 ;  /* 0x0000000000007b1d */ /* 0x000fec0000010000 */
        /* <DEDUP_REMOVED lines=14> */
[----:B-----5:R-:W-:Y:S04]  /*9a10*/  LDS R136, [R0+0x1400] ;  /* 0x0014000000887984 */ /* 0x020fe80000000800 */
        /* <DEDUP_REMOVED lines=32> */
[----:B------:R0:W-:Y:S04]  /*9c20*/  STS.128 [R6+0x400], R32 ;  /* 0x0004002006007388 */ /* 0x0001e80000000c00 */
[----:B------:R-:W-:Y:S04]  /*9c30*/  STS.128 [R6+0x410], R84 ;  /* 0x0004105406007388 */ /* 0x000fe80000000c00 */
[----:B------:R-:W-:Y:S04]  /*9c40*/  STS.128 [R6+0x800], R116 ;  /* 0x0008007406007388 */ /* 0x000fe80000000c00 */
[----:B------:R-:W-:Y:S04]  /*9c50*/  STS.128 [R6+0x810], R120 ;  /* 0x0008107806007388 */ /* 0x000fe80000000c00 */
[----:B------:R-:W-:Y:S01]  /*9c60*/  STS.128 [R6+0xc00], R124 ;  /* 0x000c007c06007388 */ /* 0x000fe20000000c00 */
[----:B0-----:R-:W-:-:S03]  /*9c70*/  FADD.FTZ R35, R5, R70 ;  /* 0x0000004605237221 */ /* 0x001fc60000010000 */
        /* <DEDUP_REMOVED lines=28> */
[----:B------:R-:W4:Y:S04]  /*9e40*/  LDS R116, [R0+0x3000] ;  /* 0x0030000000747984 */ /* 0x000f280000000800 */
        /* <DEDUP_REMOVED lines=9> */
[----:B------:R0:W-:Y:S04]  /*9ee0*/  STS.128 [R6], R76 ;  /* 0x0000004c06007388 */ /* 0x0001e80000000c00 */
[----:B------:R-:W-:Y:S04]  /*9ef0*/  STS.128 [R6+0x10], R80 ;  /* 0x0000105006007388 */ /* 0x000fe80000000c00 */
[----:B------:R3:W-:Y:S04]  /*9f00*/  STS.128 [R6+0x400], R28 ;  /* 0x0004001c06007388 */ /* 0x0007e80000000c00 */
[----:B------:R-:W-:Y:S04]  /*9f10*/  STS.128 [R6+0x410], R112 ;  /* 0x0004107006007388 */ /* 0x000fe80000000c00 */
[----:B------:R-:W-:Y:S01]  /*9f20*/  STS.128 [R6+0x800], R88 ;  /* 0x0008005806007388 */ /* 0x000fe20000000c00 */
[----:B0-----:R-:W-:Y:S01]  /*9f30*/  FADD.FTZ R77, R7, R146 ;  /* 0x00000092074d7221 */ /* 0x001fe20000010000 */
[----:B----4-:R-:W-:-:S02]  /*9f40*/  FADD.FTZ R79, R13, R116 ;  /* 0x000000740d4f7221 */ /* 0x010fc40000010000 */
[----:B------:R-:W-:Y:S04]  /*9f50*/  STS.128 [R6+0x810], R92 ;  /* 0x0008105c06007388 */ /* 0x000fe80000000c00 */
[----:B------:R-:W-:Y:S01]  /*9f60*/  STS.128 [R6+0xc00], R96 ;  /* 0x000c006006007388 */ /* 0x000fe20000000c00 */
[----:B---3--:R-:W1:Y:S01]  /*9f70*/  LDC R29, c[0x0][0x388] ;  /* 0x0000e200ff1d7b82 */ /* 0x008e620000000800 */
[----:B------:R-:W-:Y:S02]  /*9f80*/  LOP3.LUT R28, R4, 0x7f, RZ, 0x3c, !PT ;  /* 0x0000007f041c7812 */ /* 0x000fe400078e3cff */
[----:B------:R0:W-:Y:S02]  /*9f90*/  STS.128 [R6+0xc10], R100 ;  /* 0x000c106406007388 */ /* 0x0001e40000000c00 */
[----:B--2---:R-:W-:-:S03]  /*9fa0*/  IADD3 R80, PT, PT, R28, R160, RZ ;  /* 0x000000a01c507210 */ /* 0x004fc60007ffe0ff */
[----:B------:R-:W-:Y:S01]  /*9fb0*/  BAR.SYNC.DEFER_BLOCKING 0x0 ;  /* 0x0000000000007b1d */ /* 0x000fe20000010000 */
[C---:B------:R-:W-:Y:S02]  /*9fc0*/  ISETP.GE.U32.AND P6, PT, R80.reuse, 0x100, PT ;  /* 0x000001005000780c */ /* 0x040fe40003fc6070 */
[----:B------:R-:W-:Y:S01]  /*9fd0*/  ISETP.GE.U32.AND P5, PT, R80, 0x180, PT ;  /* 0x000001805000780c */ /* 0x000fe20003fa6070 */
[----:B-1----:R-:W-:-:S05]  /*9fe0*/  IMAD R29, R29, UR4, RZ ;  /* 0x000000041d1d7c24 */ /* 0x002fca000f8e02ff */
[----:B------:R-:W-:Y:S01]  /*9ff0*/  IADD3 R5, P0, PT, R29, R4, RZ ;  /* 0x000000041d057210 */ /* 0x000fe20007f1e0ff */
[----:B------:R-:W1:Y:S03]  /*a000*/  LDS R17, [R0] ;  /* 0x0000000000117984 */ /* 0x000e660000000800 */
[----:B0-----:R-:W-:Y:S01]  /*a010*/  IADD3.X R6, PT, PT, RZ, RZ, RZ, P0, !PT ;  /* 0x000000ffff067210 */ /* 0x001fe200007fe4ff */
[----:B------:R-:W0:Y:S01]  /*a020*/  LDS R118, [R0+0x1000] ;  /* 0x0010000000767984 */ /* 0x000e220000000800 */
[C---:B------:R-:W-:Y:S02]  /*a030*/  SHF.L.U32 R4, R5.reuse, 0x2, RZ ;  /* 0x0000000205047819 */ /* 0x040fe400000006ff */
[----:B------:R-:W-:Y:S01]  /*a040*/  SHF.L.U64.HI R5, R5, 0x2, R6 ;  /* 0x0000000205057819 */ /* 0x000fe20000010206 */
[----:B------:R-:W2:Y:S01]  /*a050*/  LDS R76, [R0+0x2000] ;  /* 0x00200000004c7984 */ /* 0x000ea20000000800 */
[----:B------:R-:W-:-:S02]  /*a060*/  IADD3 R16, P0, PT, R4, UR18, RZ ;  /* 0x0000001204107c10 */ /* 0x000fc4000ff1e0ff */
[C---:B------:R-:W-:Y:S01]  /*a070*/  IADD3 R12, P1, PT, R4.reuse, UR16, RZ ;  /* 0x00000010040c7c10 */ /* 0x040fe2000ff3e0ff */
[----:B------:R-:W3:Y:S01]  /*a080*/  LDS R78, [R0+0x3000] ;  /* 0x00300000004e7984 */ /* 0x000ee20000000800 */
[C---:B------:R-:W-:Y:S02]  /*a090*/  IADD3 R6, P2, PT, R4.reuse, UR22, RZ ;  /* 0x0000001604067c10 */ /* 0x040fe4000ff5e0ff */
[----:B------:R-:W-:Y:S02]  /*a0a0*/  IADD3 R4, P3, PT, R4, UR20, RZ ;  /* 0x0000001404047c10 */ /* 0x000fe4000ff7e0ff */
[C---:B------:R-:W-:Y:S02]  /*a0b0*/  IADD3.X R13, PT, PT, R5.reuse, UR17, RZ, P1, !PT ;  /* 0x00000011050d7c10 */ /* 0x040fe40008ffe4ff */
[----:B------:R-:W-:Y:S01]  /*a0c0*/  IADD3.X R7, PT, PT, R5, UR23, RZ, P2, !PT ;  /* 0x0000001705077c10 */ /* 0x000fe200097fe4ff */
[----:B-1----:R-:W-:-:S04]  /*a0d0*/  FADD.FTZ R17, RZ, R17 ;  /* 0x00000011ff117221 */ /* 0x002fc80000010000 */
[----:B0-----:R-:W-:-:S04]  /*a0e0*/  FADD.FTZ R17, R17, R118 ;  /* 0x0000007611117221 */ /* 0x001fc80000010000 */
[----:B--2---:R-:W-:-:S04]  /*a0f0*/  FADD.FTZ R17, R17, R76 ;  /* 0x0000004c11117221 */ /* 0x004fc80000010000 */
[----:B---3--:R-:W-:Y:S01]  /*a100*/  FADD.FTZ R81, R17, R78 ;  /* 0x0000004e11517221 */ /* 0x008fe20000010000 */
[C---:B------:R-:W-:Y:S02]  /*a110*/  IADD3.X R17, PT, PT, R5.reuse, UR19, RZ, P0, !PT ;  /* 0x0000001305117c10 */ /* 0x040fe400087fe4ff */
[----:B------:R-:W-:Y:S02]  /*a120*/  ISETP.GE.U32.AND P0, PT, R80, 0x80, PT ;  /* 0x000000805000780c */ /* 0x000fe40003f06070 */
[----:B------:R-:W-:-:S11]  /*a130*/  IADD3.X R5, PT, PT, R5, UR21, RZ, P3, !PT ;  /* 0x0000001505057c10 */ /* 0x000fd60009ffe4ff */
[----:B------:R-:W-:Y:S05]  /*a140*/  @!P0 BRA `(.L_x_53) ;  /* 0x0000000000508947 */ /* 0x000fea0003800000 */
[----:B------:R-:W-:Y:S02]  /*a150*/  MOV R28, R16 ;  /* 0x00000010001c7202 */ /* 0x000fe40000000f00 */
[----:B------:R-:W-:Y:S02]  /*a160*/  MOV R29, R17 ;  /* 0x00000011001d7202 */ /* 0x000fe40000000f00 */
[----:B------:R-:W-:Y:S02]  /*a170*/  MOV R30, R12 ;  /* 0x0000000c001e7202 */ /* 0x000fe40000000f00 */
[----:B------:R-:W-:Y:S01]  /*a180*/  MOV R31, R13 ;  /* 0x0000000d001f7202 */ /* 0x000fe20000000f00 */
[----:B------:R0:W-:Y:S01]  /*a190*/  STG.E desc[UR10][R28.64], R77 ;  /* 0x0000004d1c007986 */ /* 0x0001e2000c10190a */
[----:B------:R-:W-:Y:S02]  /*a1a0*/  MOV R32, R6 ;  /* 0x0000000600207202 */ /* 0x000fe40000000f00 */
[----:B------:R-:W-:Y:S01]  /*a1b0*/  MOV R33, R7 ;  /* 0x0000000700217202 */ /* 0x000fe20000000f00 */
[----:B------:R1:W-:Y:S01]  /*a1c0*/  STG.E desc[UR10][R30.64], R35 ;  /* 0x000000231e007986 */ /* 0x0003e2000c10190a */
[----:B------:R-:W-:-:S02]  /*a1d0*/  IADD3 R16, P0, PT, R16, 0x200, RZ ;  /* 0x0000020010107810 */ /* 0x000fc40007f1e0ff */
[----:B------:R-:W-:Y:S01]  /*a1e0*/  IADD3 R12, P1, PT, R12, 0x200, RZ ;  /* 0x000002000c0c7810 */ /* 0x000fe20007f3e0ff */
[----:B------:R1:W-:Y:S01]  /*a1f0*/  STG.E desc[UR10][R32.64], R81 ;  /* 0x0000005120007986 */ /* 0x0003e2000c10190a */
[----:B------:R-:W-:Y:S02]  /*a200*/  IADD3 R6, P2, PT, R6, 0x200, RZ ;  /* 0x0000020006067810 */ /* 0x000fe40007f5e0ff */
[----:B------:R-:W-:Y:S02]  /*a210*/  IADD3.X R17, PT, PT, RZ, R17, RZ, P0, !PT ;  /* 0x00000011ff117210 */ /* 0x000fe400007fe4ff */
[----:B0-----:R-:W-:Y:S02]  /*a220*/  MOV R28, R4 ;  /* 0x00000004001c7202 */ /* 0x001fe40000000f00 */
[----:B------:R-:W-:Y:S02]  /*a230*/  MOV R29, R5 ;  /* 0x00000005001d7202 */ /* 0x000fe40000000f00 */
[----:B------:R-:W-:-:S02]  /*a240*/  IADD3 R4, P3, PT, R4, 0x200, RZ ;  /* 0x0000020004047810 */ /* 0x000fc40007f7e0ff */
[----:B------:R-:W-:Y:S01]  /*a250*/  IADD3.X R13, PT, PT, RZ, R13, RZ, P1, !PT ;  /* 0x0000000dff0d7210 */ /* 0x000fe20000ffe4ff */
[----:B------:R1:W-:Y:S01]  /*a260*/  STG.E desc[UR10][R28.64], R79 ;  /* 0x0000004f1c007986 */ /* 0x0003e2000c10190a */
[----:B------:R-:W-:Y:S02]  /*a270*/  IADD3.X R7, PT, PT, RZ, R7, RZ, P2, !PT ;  /* 0x00000007ff077210 */ /* 0x000fe400017fe4ff */
[----:B------:R-:W-:-:S07]  /*a280*/  IADD3.X R5, PT, PT, RZ, R5, RZ, P3, !PT ;  /* 0x00000005ff057210 */ /* 0x000fce0001ffe4ff */
.L_x_53:
[----:B------:R-:W-:Y:S05]  /*a290*/  BSYNC.RECONVERGENT B0 ;  /* 0x0000000000007941 */ /* 0x000fea0003800200 */
.L_x_52:
[----:B------:R-:W-:Y:S01]  /*a2a0*/  FADD.FTZ R61, RZ, R61 ;  /* 0x0000003dff3d7221 */ /* 0x000fe20000010000 */
[----:B------:R-:W-:Y:S01]  /*a2b0*/  FADD.FTZ R62, RZ, R62 ;  /* 0x0000003eff3e7221 */ /* 0x000fe20000010000 */
[----:B------:R-:W-:Y:S01]  /*a2c0*/  FADD.FTZ R63, RZ, R63 ;  /* 0x0000003fff3f7221 */ /* 0x000fe20000010000 */
[----:B------:R-:W-:Y:S01]  /*a2d0*/  FADD.FTZ R64, RZ, R64 ;  /* 0x00000040ff407221 */ /* 0x000fe20000010000 */
[----:B-1----:R-:W-:Y:S01]  /*a2e0*/  FADD.FTZ R28, RZ, R65 ;  /* 0x00000041ff1c7221 */ /* 0x002fe20000010000 */
[----:B------:R-:W-:Y:S01]  /*a2f0*/  FADD.FTZ R61, R61, R66 ;  /* 0x000000423d3d7221 */ /* 0x000fe20000010000 */
        /* <DEDUP_REMOVED lines=9> */
[----:B------:R-:W-:Y:S01]  /*a390*/  FADD.FTZ R49, RZ, R49 ;  /* 0x00000031ff317221 */ /* 0x000fe20000010000 */
[----:B------:R-:W-:Y:S01]  /*a3a0*/  FADD.FTZ R61, R61, R24 ;  /* 0x000000183d3d7221 */ /* 0x000fe20000010000 */
[----:B------:R-:W-:Y:S01]  /*a3b0*/  FADD.FTZ R55, R55, R22 ;  /* 0x0000001637377221 */ /* 0x000fe20000010000 */
[----:B------:R-:W-:Y:S01]  /*a3c0*/  FADD.FTZ R63, R63, R10 ;  /* 0x0000000a3f3f7221 */ /* 0x000fe20000010000 */
[----:B------:R-:W-:Y:S01]  /*a3d0*/  FADD.FTZ R53, R53, R8 ;  /* 0x0000000835357221 */ /* 0x000fe20000010000 */
[----:B------:R-:W-:Y:S01]  /*a3e0*/  FADD.FTZ R59, R59, R2 ;  /* 0x000000023b3b7221 */ /* 0x000fe20000010000 */
[----:B------:R-:W-:Y:S01]  /*a3f0*/  FADD.FTZ R140, R49, R140 ;  /* 0x0000008c318c7221 */ /* 0x000fe20000010000 */
[----:B------:R-:W0:Y:S01]  /*a400*/  LDS R29, [R0+0xe00] ;  /* 0x000e0000001d7984 */ /* 0x000e220000000800 */
[----:B------:R-:W-:Y:S01]  /*a410*/  FADD.FTZ R75, RZ, R75 ;  /* 0x0000004bff4b7221 */ /* 0x000fe20000010000 */
[----:B------:R-:W-:Y:S01]  /*a420*/  FADD.FTZ R34, RZ, R34 ;  /* 0x00000022ff227221 */ /* 0x000fe20000010000 */
[----:B------:R-:W-:Y:S01]  /*a430*/  FADD.FTZ R60, RZ, R60 ;  /* 0x0000003cff3c7221 */ /* 0x000fe20000010000 */
[----:B------:R-:W1:Y:S01]  /*a440*/  LDS R2, [R0+0x200] ;  /* 0x0002000000027984 */ /* 0x000e620000000800 */
[----:B------:R-:W-:Y:S01]  /*a450*/  FADD.FTZ R140, R140, R45 ;  /* 0x0000002d8c8c7221 */ /* 0x000fe20000010000 */
[----:B------:R-:W-:Y:S01]  /*a460*/  FADD.FTZ R34, R34, R109 ;  /* 0x0000006d22227221 */ /* 0x000fe20000010000 */
[----:B------:R-:W-:Y:S01]  /*a470*/  FADD.FTZ R87, RZ, R87 ;  /* 0x00000057ff577221 */ /* 0x000fe20000010000 */
[----:B------:R-:W2:Y:S01]  /*a480*/  LDS R8, [R0+0x400] ;  /* 0x0004000000087984 */ /* 0x000ea20000000800 */
[----:B------:R-:W-:Y:S01]  /*a490*/  FADD.FTZ R60, R60, R67 ;  /* 0x000000433c3c7221 */ /* 0x000fe20000010000 */
[----:B------:R-:W-:Y:S01]  /*a4a0*/  FADD.FTZ R138, R75, R138 ;  /* 0x0000008a4b8a7221 */ /* 0x000fe20000010000 */
[----:B------:R-:W-:Y:S01]  /*a4b0*/  FADD.FTZ R108, R87, R108 ;  /* 0x0000006c576c7221 */ /* 0x000fe20000010000 */
[----:B------:R-:W3:Y:S01]  /*a4c0*/  LDS R10, [R0+0x600] ;  /* 0x00060000000a7984 */ /* 0x000ee20000000800 */
[----:B------:R-:W-:Y:S01]  /*a4d0*/  FADD.FTZ R121, R34, R121 ;  /* 0x0000007922797221 */ /* 0x000fe20000010000 */
[----:B------:R-:W-:Y:S01]  /*a4e0*/  FADD.FTZ R132, RZ, R132 ;  /* 0x00000084ff847221 */ /* 0x000fe20000010000 */
[----:B------:R-:W-:Y:S01]  /*a4f0*/  FADD.FTZ R72, RZ, R72 ;  /* 0x00000048ff487221 */ /* 0x000fe20000010000 */
[----:B------:R-:W4:Y:S01]  /*a500*/  LDS R22, [R0+0x800] ;  /* 0x0008000000167984 */ /* 0x000f220000000800 */
[----:B------:R-:W-:Y:S01]  /*a510*/  FADD.FTZ R73, RZ, R73 ;  /* 0x00000049ff497221 */ /* 0x000fe20000010000 */
[----:B------:R-:W-:Y:S01]  /*a520*/  FADD.FTZ R74, RZ, R74 ;  /* 0x0000004aff4a7221 */ /* 0x000fe20000010000 */
[----:B------:R-:W-:Y:S01]  /*a530*/  FADD.FTZ R48, RZ, R48 ;  /* 0x00000030ff307221 */ /* 0x000fe20000010000 */
[----:B------:R-:W5:Y:S01]  /*a540*/  LDS R24, [R0+0xa00] ;  /* 0x000a000000187984 */ /* 0x000f620000000800 */
        /* <DEDUP_REMOVED lines=8> */
[----:B------:R-:W-:Y:S01]  /*a5d0*/  FADD.FTZ R133, R132, R133 ;  /* 0x0000008584857221 */ /* 0x000fe20000010000 */
[----:B------:R-:W-:Y:S01]  /*a5e0*/  FADD.FTZ R72, R72, R135 ;  /* 0x0000008748487221 */ /* 0x000fe20000010000 */
[----:B------:R-:W-:Y:S01]  /*a5f0*/  FADD.FTZ R73, R73, R136 ;  /* 0x0000008849497221 */ /* 0x000fe20000010000 */
        /* <DEDUP_REMOVED lines=9> */
[----:B0-----:R-:W-:Y:S01]  /*a690*/  FADD.FTZ R29, RZ, R29 ;  /* 0x0000001dff1d7221 */ /* 0x001fe20000010000 */
[----:B------:R-:W-:Y:S01]  /*a6a0*/  FADD.FTZ R86, R86, R117 ;  /* 0x0000007556567221 */ /* 0x000fe20000010000 */
[----:B------:R-:W-:Y:S01]  /*a6b0*/  FADD.FTZ R105, R105, R110 ;  /* 0x0000006e69697221 */ /* 0x000fe20000010000 */
[----:B------:R-:W0:Y:S01]  /*a6c0*/  LDS R45, [R0+0x1800] ;  /* 0x00180000002d7984 */ /* 0x000e220000000800 */
[----:B-1----:R-:W-:Y:S01]  /*a6d0*/  FADD.FTZ R2, RZ, R2 ;  /* 0x00000002ff027221 */ /* 0x002fe20000010000 */
[----:B------:R-:W-:Y:S01]  /*a6e0*/  FADD.FTZ R58, R133, R58 ;  /* 0x0000003a853a7221 */ /* 0x000fe20000010000 */
[----:B------:R-:W-:Y:S01]  /*a6f0*/  FADD.FTZ R57, R60, R57 ;  /* 0x000000393c397221 */ /* 0x000fe20000010000 */
[----:B------:R-:W1:Y:S01]  /*a700*/  LDS R49, [R0+0x1a00] ;  /* 0x001a000000317984 */ /* 0x000e620000000800 */
[----:B--2---:R-:W-:Y:S01]  /*a710*/  FADD.FTZ R8, RZ, R8 ;  /* 0x00000008ff087221 */ /* 0x004fe20000010000 */
[----:B------:R-:W-:Y:S01]  /*a720*/  FADD.FTZ R72, R72, R141 ;  /* 0x0000008d48487221 */ /* 0x000fe20000010000 */
[----:B------:R-:W-:Y:S01]  /*a730*/  FADD.FTZ R73, R73, R144 ;  /* 0x0000009049497221 */ /* 0x000fe20000010000 */
[----:B------:R-:W2:Y:S01]  /*a740*/  LDS R65, [R0+0x1c00] ;  /* 0x001c000000417984 */ /* 0x000ea20000000800 */
[----:B---3--:R-:W-:Y:S01]  /*a750*/  FADD.FTZ R10, RZ, R10 ;  /* 0x0000000aff0a7221 */ /* 0x008fe20000010000 */
[----:B------:R-:W-:Y:S01]  /*a760*/  FADD.FTZ R74, R74, R143 ;  /* 0x0000008f4a4a7221 */ /* 0x000fe20000010000 */
[----:B------:R-:W-:Y:S01]  /*a770*/  FADD.FTZ R47, R138, R47 ;  /* 0x0000002f8a2f7221 */ /* 0x000fe20000010000 */
[----:B------:R-:W3:Y:S01]  /*a780*/  LDS R32, [R0+0x2e00] ;  /* 0x002e000000207984 */ /* 0x000ee20000000800 */
[----:B----4-:R-:W-:Y:S01]  /*a790*/  FADD.FTZ R22, RZ, R22 ;  /* 0x00000016ff167221 */ /* 0x010fe20000010000 */
[----:B------:R-:W-:Y:S01]  /*a7a0*/  FADD.FTZ R51, R51, R46 ;  /* 0x0000002e33337221 */ /* 0x000fe20000010000 */
[----:B------:R-:W-:Y:S01]  /*a7b0*/  FADD.FTZ R44, R139, R44 ;  /* 0x0000002c8b2c7221 */ /* 0x000fe20000010000 */
[----:B------:R-:W4:Y:S01]  /*a7c0*/  LDS R67, [R0+0x2200] ;  /* 0x0022000000437984 */ /* 0x000f220000000800 */
[----:B-----5:R-:W-:Y:S01]  /*a7d0*/  FADD.FTZ R24, RZ, R24 ;  /* 0x00000018ff187221 */ /* 0x020fe20000010000 */
[----:B------:R-:W-:Y:S01]  /*a7e0*/  FADD.FTZ R104, R104, R119 ;  /* 0x0000007768687221 */ /* 0x000fe20000010000 */
[----:B------:R-:W-:Y:S01]  /*a7f0*/  FADD.FTZ R84, R84, R27 ;  /* 0x0000001b54547221 */ /* 0x000fe20000010000 */
[----:B------:R-:W5:Y:S01]  /*a800*/  LDS R69, [R0+0x2400] ;  /* 0x0024000000457984 */ /* 0x000f620000000800 */
[----:B------:R-:W-:Y:S01]  /*a810*/  FADD.FTZ R28, RZ, R28 ;  /* 0x0000001cff1c7221 */ /* 0x000fe20000010000 */
        /* <DEDUP_REMOVED lines=8> */
[----:B------:R-:W-:Y:S01]  /*a8a0*/  BSSY.RECONVERGENT B0, `(.L_x_54) ;  /* 0x0000047000007945 */ /* 0x000fe20003800200 */
[----:B------:R-:W-:Y:S01]  /*a8b0*/  ISETP.GE.U32.AND P0, PT, R80, 0x200, PT ;  /* 0x000002005000780c */ /* 0x000fe20003f06070 */
[----:B------:R-:W5:Y:S01]  /*a8c0*/  LDS R77, [R0+0x2a00] ;  /* 0x002a0000004d7984 */ /* 0x000f620000000800 */
[----:B------:R-:W-:Y:S01]  /*a8d0*/  FADD.FTZ R8, R8, R33 ;  /* 0x0000002108087221 */ /* 0x000fe20000010000 */
[----:B------:R-:W-:Y:S01]  /*a8e0*/  ISETP.GE.U32.AND P1, PT, R80, 0x280, PT ;  /* 0x000002805000780c */ /* 0x000fe20003f26070 */
[----:B------:R-:W-:Y:S01]  /*a8f0*/  FADD.FTZ R39, R58, R39 ;  /* 0x000000273a277221 */ /* 0x000fe20000010000 */
[----:B------:R-:W5:Y:S01]  /*a900*/  LDS R79, [R0+0x2c00] ;  /* 0x002c0000004f7984 */ /* 0x000f620000000800 */
[----:B------:R-:W-:Y:S01]  /*a910*/  FADD.FTZ R10, R10, R35 ;  /* 0x000000230a0a7221 */ /* 0x000fe20000010000 */
[----:B------:R-:W-:Y:S01]  /*a920*/  ISETP.GE.U32.AND P2, PT, R80, 0x300, PT ;  /* 0x000003005000780c */ /* 0x000fe20003f46070 */
[----:B------:R-:W-:Y:S01]  /*a930*/  FADD.FTZ R57, R57, R36 ;  /* 0x0000002439397221 */ /* 0x000fe20000010000 */
[----:B------:R-:W5:Y:S01]  /*a940*/  LDS R34, [R0+0x3e00] ;  /* 0x003e000000227984 */ /* 0x000f620000000800 */
[----:B0-----:R-:W-:Y:S01]  /*a950*/  FADD.FTZ R22, R22, R45 ;  /* 0x0000002d16167221 */ /* 0x001fe20000010000 */
[----:B------:R-:W-:Y:S01]  /*a960*/  ISETP.GE.U32.AND P3, PT, R80, 0x380, PT ;  /* 0x000003805000780c */ /* 0x000fe20003f66070 */
[----:B------:R-:W-:Y:S01]  /*a970*/  FADD.FTZ R43, R72, R43 ;  /* 0x0000002b482b7221 */ /* 0x000fe20000010000 */
[----:B------:R-:W0:Y:S01]  /*a980*/  LDS R83, [R0+0x3400] ;  /* 0x0034000000537984 */ /* 0x000e220000000800 */
[----:B-1----:R-:W-:Y:S01]  /*a990*/  FADD.FTZ R24, R24, R49 ;  /* 0x0000003118187221 */ /* 0x002fe20000010000 */
[----:B------:R-:W-:Y:S01]  /*a9a0*/  ISETP.GE.U32.AND P4, PT, R80, 0x400, PT ;  /* 0x000004005000780c */ /* 0x000fe20003f86070 */
[----:B------:R-:W-:Y:S01]  /*a9b0*/  FADD.FTZ R73, R73, R42 ;  /* 0x0000002a49497221 */ /* 0x000fe20000010000 */
[----:B------:R-:W1:Y:S01]  /*a9c0*/  LDS R87, [R0+0x3600] ;  /* 0x0036000000577984 */ /* 0x000e620000000800 */
[----:B--2---:R-:W-:Y:S01]  /*a9d0*/  FADD.FTZ R28, R28, R65 ;  /* 0x000000411c1c7221 */ /* 0x004fe20000010000 */
[----:B------:R-:W-:Y:S01]  /*a9e0*/  FADD.FTZ R41, R74, R41 ;  /* 0x000000294a297221 */ /* 0x000fe20000010000 */
[----:B------:R-:W-:Y:S01]  /*a9f0*/  FADD.FTZ R47, R47, R40 ;  /* 0x000000282f2f7221 */ /* 0x000fe20000010000 */
[----:B------:R-:W2:Y:S01]  /*aa00*/  LDS R89, [R0+0x3800] ;  /* 0x0038000000597984 */ /* 0x000ea20000000800 */
[----:B---3--:R-:W-:Y:S01]  /*aa10*/  FADD.FTZ R29, R29, R32 ;  /* 0x000000201d1d7221 */ /* 0x008fe20000010000 */
[----:B------:R-:W-:Y:S01]  /*aa20*/  FADD.FTZ R51, R51, R38 ;  /* 0x0000002633337221 */ /* 0x000fe20000010000 */
[----:B------:R-:W-:Y:S01]  /*aa30*/  FADD.FTZ R37, R140, R37 ;  /* 0x000000258c257221 */ /* 0x000fe20000010000 */
[----:B------:R-:W3:Y:S01]  /*aa40*/  LDS R91, [R0+0x3a00] ;  /* 0x003a0000005b7984 */ /* 0x000ee20000000800 */
[----:B----4-:R-:W-:Y:S01]  /*aa50*/  FADD.FTZ R2, R2, R67 ;  /* 0x0000004302027221 */ /* 0x010fe20000010000 */
[----:B------:R-:W-:Y:S01]  /*aa60*/  FADD.FTZ R25, R44, R25 ;  /* 0x000000192c197221 */ /* 0x000fe20000010000 */
[----:B------:R-:W-:Y:S01]  /*aa70*/  FADD.FTZ R19, R104, R19 ;  /* 0x0000001368137221 */ /* 0x000fe20000010000 */
[----:B------:R-:W4:Y:S01]  /*aa80*/  LDS R93, [R0+0x3c00] ;  /* 0x003c0000005d7984 */ /* 0x000f220000000800 */
[----:B-----5:R-:W-:Y:S01]  /*aa90*/  FADD.FTZ R8, R8, R69 ;  /* 0x0000004508087221 */ /* 0x020fe20000010000 */
[----:B------:R-:W-:Y:S01]  /*aaa0*/  FADD.FTZ R121, R121, R18 ;  /* 0x0000001279797221 */ /* 0x000fe20000010000 */
[----:B------:R-:W-:Y:S01]  /*aab0*/  FADD.FTZ R15, R84, R15 ;  /* 0x0000000f540f7221 */ /* 0x000fe20000010000 */
[----:B------:R-:W5:Y:S01]  /*aac0*/  LDS R81, [R0+0x3200] ;  /* 0x0032000000517984 */ /* 0x000f620000000800 */
        /* <DEDUP_REMOVED lines=9> */
[----:B0-----:R-:W-:Y:S01]  /*ab60*/  FADD.FTZ R83, R8, R83 ;  /* 0x0000005308537221 */ /* 0x001fe20000010000 */
[----:B-1----:R-:W-:Y:S01]  /*ab70*/  FADD.FTZ R87, R10, R87 ;  /* 0x000000570a577221 */ /* 0x002fe20000010000 */
[----:B--2---:R-:W-:Y:S01]  /*ab80*/  FADD.FTZ R89, R22, R89 ;  /* 0x0000005916597221 */ /* 0x004fe20000010000 */
[----:B---3--:R-:W-:Y:S01]  /*ab90*/  FADD.FTZ R91, R24, R91 ;  /* 0x0000005b185b7221 */ /* 0x008fe20000010000 */
[----:B----4-:R-:W-:Y:S01]  /*aba0*/  FADD.FTZ R93, R28, R93 ;  /* 0x0000005d1c5d7221 */ /* 0x010fe20000010000 */
[----:B-----5:R-:W-:Y:S01]  /*abb0*/  FADD.FTZ R81, R2, R81 ;  /* 0x0000005102517221 */ /* 0x020fe20000010000 */
[----:B------:R-:W-:Y:S06]  /*abc0*/  @!P6 BRA `(.L_x_55) ;  /* 0x000000000050e947 */ /* 0x000fec0003800000 */
[----:B------:R-:W-:Y:S02]  /*abd0*/  MOV R2, R16 ;  /* 0x0000001000027202 */ /* 0x000fe40000000f00 */
[----:B------:R-:W-:Y:S02]  /*abe0*/  MOV R3, R17 ;  /* 0x0000001100037202 */ /* 0x000fe40000000f00 */
[----:B------:R-:W-:Y:S02]  /*abf0*/  MOV R8, R12 ;  /* 0x0000000c00087202 */ /* 0x000fe40000000f00 */
[----:B------:R-:W-:Y:S01]  /*ac00*/  MOV R9, R13 ;  /* 0x0000000d00097202 */ /* 0x000fe20000000f00 */
[----:B------:R0:W-:Y:S01]  /*ac10*/  STG.E desc[UR10][R2.64], R43 ;  /* 0x0000002b02007986 */ /* 0x0001e2000c10190a */
[----:B------:R-:W-:-:S03]  /*ac20*/  IADD3 R16, P6, PT, R16, 0x200, RZ ;  /* 0x0000020010107810 */ /* 0x000fc60007fde0ff */
[----:B------:R1:W-:Y:S01]  /*ac30*/  STG.E desc[UR10][R8.64], R39 ;  /* 0x0000002708007986 */ /* 0x0003e2000c10190a */
[----:B------:R-:W-:Y:S02]  /*ac40*/  IADD3.X R17, PT, PT, RZ, R17, RZ, P6, !PT ;  /* 0x00000011ff117210 */ /* 0x000fe400037fe4ff */
[----:B------:R-:W-:-:S04]  /*ac50*/  IADD3 R12, P6, PT, R12, 0x200, RZ ;  /* 0x000002000c0c7810 */ /* 0x000fc80007fde0ff */
[----:B------:R-:W-:Y:S02]  /*ac60*/  IADD3.X R13, PT, PT, RZ, R13, RZ, P6, !PT ;  /* 0x0000000dff0d7210 */ /* 0x000fe400037fe4ff */
[----:B0-----:R-:W-:Y:S02]  /*ac70*/  MOV R2, R6 ;  /* 0x0000000600027202 */ /* 0x001fe40000000f00 */
[----:B------:R-:W-:Y:S02]  /*ac80*/  MOV R3, R7 ;  /* 0x0000000700037202 */ /* 0x000fe40000000f00 */
[----:B-1----:R-:W-:Y:S02]  /*ac90*/  MOV R8, R4 ;  /* 0x0000000400087202 */ /* 0x002fe40000000f00 */
[----:B------:R-:W-:Y:S01]  /*aca0*/  MOV R9, R5 ;  /* 0x0000000500097202 */ /* 0x000fe20000000f00 */
[----:B------:R0:W-:Y:S01]  /*acb0*/  STG.E desc[UR10][R2.64], R81 ;  /* 0x0000005102007986 */ /* 0x0001e2000c10190a */
[----:B------:R-:W-:-:S03]  /*acc0*/  IADD3 R6, P6, PT, R6, 0x200, RZ ;  /* 0x0000020006067810 */ /* 0x000fc60007fde0ff */
[----:B------:R0:W-:Y:S01]  /*acd0*/  STG.E desc[UR10][R8.64], R19 ;  /* 0x0000001308007986 */ /* 0x0001e2000c10190a */
[----:B------:R-:W-:Y:S02]  /*ace0*/  IADD3.X R7, PT, PT, RZ, R7, RZ, P6, !PT ;  /* 0x00000007ff077210 */ /* 0x000fe400037fe4ff */
[----:B------:R-:W-:-:S04]  /*acf0*/  IADD3 R4, P6, PT, R4, 0x200, RZ ;  /* 0x0000020004047810 */ /* 0x000fc80007fde0ff */
[----:B------:R-:W-:-:S09]  /*ad00*/  IADD3.X R5, PT, PT, RZ, R5, RZ, P6, !PT ;  /* 0x00000005ff057210 */ /* 0x000fd200037fe4ff */
.L_x_55:
[----:B------:R-:W-:Y:S05]  /*ad10*/  BSYNC.RECONVERGENT B0 ;  /* 0x0000000000007941 */ /* 0x000fea0003800200 */
.L_x_54:
[----:B------:R-:W-:Y:S04]  /*ad20*/  BSSY.RECONVERGENT B0, `(.L_x_56) ;  /* 0x0000016000007945 */ /* 0x000fe80003800200 */
[----:B------:R-:W-:Y:S05]  /*ad30*/  @!P5 BRA `(.L_x_57) ;  /* 0x000000000050d947 */ /* 0x000fea0003800000 */
[----:B0-----:R-:W-:Y:S02]  /*ad40*/  MOV R2, R16 ;  /* 0x0000001000027202 */ /* 0x001fe40000000f00 */
        /* <DEDUP_REMOVED lines=10> */
[----:B------:R-:W-:Y:S02]  /*adf0*/  IADD3.X R17, PT, PT, RZ, R17, RZ, P6, !PT ;  /* 0x00000011ff117210 */ /* 0x000fe400037fe4ff */
[----:B------:R-:W-:Y:S02]  /*ae00*/  IADD3.X R13, PT, PT, RZ, R13, RZ, P5, !PT ;  /* 0x0000000dff0d7210 */ /* 0x000fe40002ffe4ff */
[----:B0-----:R-:W-:Y:S02]  /*ae10*/  MOV R2, R4 ;  /* 0x0000000400027202 */ /* 0x001fe40000000f00 */
[----:B------:R-:W-:Y:S02]  /*ae20*/  MOV R3, R5 ;  /* 0x0000000500037202 */ /* 0x000fe40000000f00 */
[----:B------:R-:W-:-:S02]  /*ae30*/  IADD3 R6, P6, PT, R6, 0x200, RZ ;  /* 0x0000020006067810 */ /* 0x000fc40007fde0ff */
[----:B------:R-:W-:Y:S01]  /*ae40*/  IADD3 R4, P5, PT, R4, 0x200, RZ ;  /* 0x0000020004047810 */ /* 0x000fe20007fbe0ff */
[----:B------:R1:W-:Y:S01]  /*ae50*/  STG.E desc[UR10][R2.64], R121 ;  /* 0x0000007902007986 */ /* 0x0003e2000c10190a */
[----:B------:R-:W-:Y:S02]  /*ae60*/  IADD3.X R7, PT, PT, RZ, R7, RZ, P6, !PT ;  /* 0x00000007ff077210 */ /* 0x000fe400037fe4ff */
[----:B------:R-:W-:-:S09]  /*ae70*/  IADD3.X R5, PT, PT, RZ, R5, RZ, P5, !PT ;  /* 0x00000005ff057210 */ /* 0x000fd20002ffe4ff */
.L_x_57:
[----:B------:R-:W-:Y:S05]  /*ae80*/  BSYNC.RECONVERGENT B0 ;  /* 0x0000000000007941 */ /* 0x000fea0003800200 */
.L_x_56:
[----:B------:R-:W-:Y:S04]  /*ae90*/  BSSY.RECONVERGENT B0, `(.L_x_58) ;  /* 0x0000016000007945 */ /* 0x000fe80003800200 */
[----:B------:R-:W-:Y:S05]  /*aea0*/  @!P0 BRA `(.L_x_59) ;  /* 0x0000000000508947 */ /* 0x000fea0003800000 */
[----:B01----:R-:W-:Y:S02]  /*aeb0*/  MOV R2, R16 ;  /* 0x0000001000027202 */ /* 0x003fe40000000f00 */
        /* <DEDUP_REMOVED lines=11> */
[----:B------:R-:W-:Y:S02]  /*af70*/  IADD3 R6, P0, PT, R6, 0x200, RZ ;  /* 0x0000020006067810 */ /* 0x000fe40007f1e0ff */
[----:B0-----:R-:W-:Y:S02]  /*af80*/  MOV R2, R4 ;  /* 0x0000000400027202 */ /* 0x001fe40000000f00 */
[----:B------:R-:W-:Y:S02]  /*af90*/  MOV R3, R5 ;  /* 0x0000000500037202 */ /* 0x000fe40000000f00 */
[----:B------:R-:W-:-:S02]  /*afa0*/  IADD3 R4, P6, PT, R4, 0x200, RZ ;  /* 0x0000020004047810 */ /* 0x000fc40007fde0ff */
[----:B------:R-:W-:Y:S01]  /*afb0*/  IADD3.X R13, PT, PT, RZ, R13, RZ, P5, !PT ;  /* 0x0000000dff0d7210 */ /* 0x000fe20002ffe4ff */
[----:B------:R2:W-:Y:S01]  /*afc0*/  STG.E desc[UR10][R2.64], R15 ;  /* 0x0000000f02007986 */ /* 0x0005e2000c10190a */
[----:B------:R-:W-:Y:S02]  /*afd0*/  IADD3.X R7, PT, PT, RZ, R7, RZ, P0, !PT ;  /* 0x00000007ff077210 */ /* 0x000fe400007fe4ff */
[----:B------:R-:W-:-:S07]  /*afe0*/  IADD3.X R5, PT, PT, RZ, R5, RZ, P6, !PT ;  /* 0x00000005ff057210 */ /* 0x000fce00037fe4ff */
.L_x_59:
[----:B------:R-:W-:Y:S05]  /*aff0*/  BSYNC.RECONVERGENT B0 ;  /* 0x0000000000007941 */ /* 0x000fea0003800200 */
.L_x_58:
[----:B------:R-:W-:Y:S04]  /*b000*/  BSSY.RECONVERGENT B0, `(.L_x_60) ;  /* 0x0000016000007945 */ /* 0x000fe80003800200 */
[----:B------:R-:W-:Y:S05]  /*b010*/  @!P1 BRA `(.L_x_61) ;  /* 0x0000000000509947 */ /* 0x000fea0003800000 */
[----:B012---:R-:W-:Y:S02]  /*b020*/  MOV R2, R16 ;  /* 0x0000001000027202 */ /* 0x007fe40000000f00 */
        /* <DEDUP_REMOVED lines=19> */
.L_x_61:
[----:B------:R-:W-:Y:S05]  /*b160*/  BSYNC.RECONVERGENT B0 ;  /* 0x0000000000007941 */ /* 0x000fea0003800200 */
.L_x_60:
[----:B------:R-:W-:Y:S04]  /*b170*/  BSSY.RECONVERGENT B0, `(.L_x_62) ;  /* 0x0000016000007945 */ /* 0x000fe80003800200 */
[----:B------:R-:W-:Y:S05]  /*b180*/  @!P2 BRA `(.L_x_63) ;  /* 0x000000000050a947 */ /* 0x000fea0003800000 */
[----:B0123--:R-:W-:Y:S02]  /*b190*/  MOV R2, R16 ;  /* 0x0000001000027202 */ /* 0x00ffe40000000f00 */
        /* <DEDUP_REMOVED lines=19> */
.L_x_63:
[----:B------:R-:W-:Y:S05]  /*b2d0*/  BSYNC.RECONVERGENT B0 ;  /* 0x0000000000007941 */ /* 0x000fea0003800200 */
.L_x_62:
[----:B------:R-:W-:Y:S04]  /*b2e0*/  BSSY.RECONVERGENT B0, `(.L_x_64) ;  /* 0x0000016000007945 */ /* 0x000fe80003800200 */
[----:B------:R-:W-:Y:S05]  /*b2f0*/  @!P3 BRA `(.L_x_65) ;  /* 0x000000000050b947 */ /* 0x000fea0003800000 */
[----:B01234-:R-:W-:Y:S02]  /*b300*/  MOV R2, R16 ;  /* 0x0000001000027202 */ /* 0x01ffe40000000f00 */
        /* <DEDUP_REMOVED lines=19> */
.L_x_65:
[----:B------:R-:W-:Y:S05]  /*b440*/  BSYNC.RECONVERGENT B0 ;  /* 0x0000000000007941 */ /* 0x000fea0003800200 */
.L_x_64:
[----:B------:R-:W-:Y:S05]  /*b450*/  @!P4 EXIT ;  /* 0x000000000000c94d */ /* 0x000fea0003800000 */
[----:B------:R-:W-:Y:S04]  /*b460*/  STG.E desc[UR10][R16.64], R25 ;  /* 0x0000001910007986 */ /* 0x000fe8000c10190a */
[----:B------:R-:W-:Y:S04]  /*b470*/  STG.E desc[UR10][R12.64], R59 ;  /* 0x0000003b0c007986 */ /* 0x000fe8000c10190a */
[----:B------:R-:W-:Y:S04]  /*b480*/  STG.E desc[UR10][R6.64], R29 ;  /* 0x0000001d06007986 */ /* 0x000fe8000c10190a */
[----:B------:R-:W-:Y:S01]  /*b490*/  STG.E desc[UR10][R4.64], R27 ;  /* 0x0000001b04007986 */ /* 0x000fe2000c10190a */
[----:B------:R-:W-:Y:S05]  /*b4a0*/  EXIT ;  /* 0x000000000000794d */ /* 0x000fea0003800000 */
.L_x_10:
[----:B------:R-:W-:Y:S01]  /*b4b0*/  HFMA2 R162, -RZ, RZ, 0, 5.9604644775390625e-08 ;  /* 0x00000001ffa27431 */ /* 0x000fe200000001ff */
[----:B------:R-:W-:Y:S01]  /*b4c0*/  BSSY B1, `(.L_x_66) ;  /* 0x0000007000017945 */ /* 0x000fe20003800000 */
[----:B------:R-:W-:Y:S02]  /*b4d0*/  MOV R163, R224 ;  /* 0x000000e000a37202 */ /* 0x000fe40000000f00 */
[----:B------:R-:W-:Y:S02]  /*b4e0*/  MOV R161, 0x1f ;  /* 0x0000001f00a17802 */ /* 0x000fe40000000f00 */
[----:B------:R-:W-:-:S07]  /*b4f0*/  MOV R160, 0xffffffff ;  /* 0xffffffff00a07802 */ /* 0x000fce0000000f00 */
[----:B-----5:R-:W-:Y:S05]  /*b500*/  WARPSYNC.COLLECTIVE R160, `(.L_x_67) ;  /* 0x00000000a0087348 */ /* 0x020fea0003c00000 */
[----:B------:R0:W1:Y:S02]  /*b510*/  SHFL.BFLY P0, R166, R163, R162, R161 ;  /* 0x0c0000a2a3a67389 */ /* 0x00006400000000a1 */
[----:B01---5:R-:W-:Y:S05]  /*b520*/  ENDCOLLECTIVE ;  /* 0x000000000000791b */ /* 0x023fea0003800000 */
.L_x_67:
[----:B------:R-:W-:Y:S05]  /*b530*/  BSYNC B1 ;  /* 0x0000000000017941 */ /* 0x000fea0003800000 */
.L_x_66:
[----:B------:R-:W-:Y:S01]  /*b540*/  MOV R160, R166 ;  /* 0x000000a600a07202 */ /* 0x000fe20000000f00 */
[----:B------:R-:W-:Y:S01]  /*b550*/  HFMA2 R162, -RZ, RZ, 0, 5.9604644775390625e-08 ;  /* 0x00000001ffa27431 */ /* 0x000fe200000001ff */
[----:B------:R-:W-:Y:S02]  /*b560*/  MOV R163, R225 ;  /* 0x000000e100a37202 */ /* 0x000fe40000000f00 */
[----:B------:R-:W-:Y:S01]  /*b570*/  MOV R161, 0x1f ;  /* 0x0000001f00a17802 */ /* 0x000fe20000000f00 */
[----:B------:R-:W-:Y:S01]  /*b580*/  FADD.FTZ R164, R160, R224 ;  /* 0x000000e0a0a47221 */ /* 0x000fe20000010000 */
[----:B------:R-:W-:-:S07]  /*b590*/  MOV R160, 0xffffffff ;  /* 0xffffffff00a07802 */ /* 0x000fce0000000f00 */
[----:B------:R-:W-:Y:S05]  /*b5a0*/  WARPSYNC.COLLECTIVE R160, `(.L_x_68) ;  /* 0x00000000a0087348 */ /* 0x000fea0003c00000 */
[----:B------:R0:W1:Y:S02]  /*b5b0*/  SHFL.BFLY P0, R166, R163, R162, R161 ;  /* 0x0c0000a2a3a67389 */ /* 0x00006400000000a1 */
[----:B01----:R-:W-:Y:S05]  /*b5c0*/  ENDCOLLECTIVE ;  /* 0x000000000000791b */ /* 0x003fea0003800000 */
.L_x_68:
[----:B------:R-:W-:Y:S01]  /*b5d0*/  HFMA2 R162, -RZ, RZ, 0, 1.1920928955078125e-07 ;  /* 0x00000002ffa27431 */ /* 0x000fe200000001ff */
[----:B------:R-:W-:Y:S02]  /*b5e0*/  MOV R163, R164 ;  /* 0x000000a400a37202 */ /* 0x000fe40000000f00 */
[----:B------:R-:W-:-:S05]  /*b5f0*/  MOV R160, R166 ;  /* 0x000000a600a07202 */ /* 0x000fca0000000f00 */
[----:B------:R-:W-:Y:S01]  /*b600*/  FADD.FTZ R165, R160, R225 ;  /* 0x000000e1a0a57221 */ /* 0x000fe20000010000 */
[----:B------:R-:W-:-:S07]  /*b610*/  MOV R160, 0xffffffff ;  /* 0xffffffff00a07802 */ /* 0x000fce0000000f00 */
[----:B------:R-:W-:Y:S05]  /*b620*/  WARPSYNC.COLLECTIVE R160, `(.L_x_69) ;  /* 0x00000000a0087348 */ /* 0x000fea0003c00000 */
[----:B------:R0:W1:Y:S02]  /*b630*/  SHFL.BFLY P0, R166, R163, R162, R161 ;  /* 0x0c0000a2a3a67389 */ /* 0x00006400000000a1 */
[----:B01----:R-:W-:Y:S05]  /*b640*/  ENDCOLLECTIVE ;  /* 0x000000000000791b */ /* 0x003fea0003800000 */
.L_x_69:
[----:B------:R-:W-:Y:S02]  /*b650*/  MOV R163, R165 ;  /* 0x000000a500a37202 */ /* 0x000fe40000000f00 */
[----:B------:R-:W-:-:S05]  /*b660*/  MOV R160, R166 ;  /* 0x000000a600a07202 */ /* 0x000fca0000000f00 */
[----:B------:R-:W-:Y:S01]  /*b670*/  FADD.FTZ R164, R164, R160 ;  /* 0x000000a0a4a47221 */ /* 0x000fe20000010000 */
[----:B------:R-:W-:-:S07]  /*b680*/  MOV R160, 0xffffffff ;  /* 0xffffffff00a07802 */ /* 0x000fce0000000f00 */
[----:B------:R-:W-:Y:S05]  /*b690*/  WARPSYNC.COLLECTIVE R160, `(.L_x_70) ;  /* 0x00000000a0087348 */ /* 0x000fea0003c00000 */
[----:B------:R0:W1:Y:S02]  /*b6a0*/  SHFL.BFLY P0, R166, R163, R162, R161 ;  /* 0x0c0000a2a3a67389 */ /* 0x00006400000000a1 */
[----:B01----:R-:W-:Y:S05]  /*b6b0*/  ENDCOLLECTIVE ;  /* 0x000000000000791b */ /* 0x003fea0003800000 */
.L_x_70:
[----:B------:R-:W-:Y:S01]  /*b6c0*/  HFMA2 R162, -RZ, RZ, 0, 2.384185791015625e-07 ;  /* 0x00000004ffa27431 */ /* 0x000fe200000001ff */
[----:B------:R-:W-:Y:S02]  /*b6d0*/  MOV R163, R164 ;  /* 0x000000a400a37202 */ /* 0x000fe40000000f00 */
[----:B------:R-:W-:-:S05]  /*b6e0*/  MOV R160, R166 ;  /* 0x000000a600a07202 */ /* 0x000fca0000000f00 */
[----:B------:R-:W-:Y:S01]  /*b6f0*/  FADD.FTZ R165, R165, R160 ;  /* 0x000000a0a5a57221 */ /* 0x000fe20000010000 */
[----:B------:R-:W-:-:S07]  /*b700*/  MOV R160, 0xffffffff ;  /* 0xffffffff00a07802 */ /* 0x000fce0000000f00 */
[----:B------:R-:W-:Y:S05]  /*b710*/  WARPSYNC.COLLECTIVE R160, `(.L_x_71) ;  /* 0x00000000a0087348 */ /* 0x000fea0003c00000 */
[----:B------:R0:W1:Y:S02]  /*b720*/  SHFL.BFLY P0, R166, R163, R162, R161 ;  /* 0x0c0000a2a3a67389 */ /* 0x00006400000000a1 */
[----:B01----:R-:W-:Y:S05]  /*b730*/  ENDCOLLECTIVE ;  /* 0x000000000000791b */ /* 0x003fea0003800000 */
.L_x_71:
[----:B------:R-:W-:Y:S02]  /*b740*/  MOV R163, R165 ;  /* 0x000000a500a37202 */ /* 0x000fe40000000f00 */
[----:B------:R-:W-:-:S05]  /*b750*/  MOV R160, R166 ;  /* 0x000000a600a07202 */ /* 0x000fca0000000f00 */
[----:B------:R-:W-:Y:S01]  /*b760*/  FADD.FTZ R164, R164, R160 ;  /* 0x000000a0a4a47221 */ /* 0x000fe20000010000 */
[----:B------:R-:W-:-:S07]  /*b770*/  MOV R160, 0xffffffff ;  /* 0xffffffff00a07802 */ /* 0x000fce0000000f00 */
[----:B------:R-:W-:Y:S05]  /*b780*/  WARPSYNC.COLLECTIVE R160, `(.L_x_72) ;  /* 0x00000000a0087348 */ /* 0x000fea0003c00000 */
[----:B------:R0:W1:Y:S02]  /*b790*/  SHFL.BFLY P0, R166, R163, R162, R161 ;  /* 0x0c0000a2a3a67389 */ /* 0x00006400000000a1 */
[----:B01----:R-:W-:Y:S05]  /*b7a0*/  ENDCOLLECTIVE ;  /* 0x000000000000791b */ /* 0x003fea0003800000 */
.L_x_72:
[----:B------:R-:W-:Y:S01]  /*b7b0*/  HFMA2 R162, -RZ, RZ, 0, 4.76837158203125e-07 ;  /* 0x00000008ffa27431 */ /* 0x000fe200000001ff */
[----:B------:R-:W-:Y:S02]  /*b7c0*/  MOV R163, R164 ;  /* 0x000000a400a37202 */ /* 0x000fe40000000f00 */
[----:B------:R-:W-:-:S05]  /*b7d0*/  MOV R160, R166 ;  /* 0x000000a600a07202 */ /* 0x000fca0000000f00 */
[----:B------:R-:W-:Y:S01]  /*b7e0*/  FADD.FTZ R165, R165, R160 ;  /* 0x000000a0a5a57221 */ /* 0x000fe20000010000 */
[----:B------:R-:W-:-:S07]  /*b7f0*/  MOV R160, 0xffffffff ;  /* 0xffffffff00a07802 */ /* 0x000fce0000000f00 */
[----:B------:R-:W-:Y:S05]  /*b800*/  WARPSYNC.COLLECTIVE R160, `(.L_x_73) ;  /* 0x00000000a0087348 */ /* 0x000fea0003c00000 */
[----:B------:R0:W1:Y:S02]  /*b810*/  SHFL.BFLY P0, R166, R163, R162, R161 ;  /* 0x0c0000a2a3a67389 */ /* 0x00006400000000a1 */
[----:B01----:R-:W-:Y:S05]  /*b820*/  ENDCOLLECTIVE ;  /* 0x000000000000791b */ /* 0x003fea0003800000 */
.L_x_73:
[----:B------:R-:W-:Y:S02]  /*b830*/  MOV R163, R165 ;  /* 0x000000a500a37202 */ /* 0x000fe40000000f00 */
[----:B------:R-:W-:-:S05]  /*b840*/  MOV R160, R166 ;  /* 0x000000a600a07202 */ /* 0x000fca0000000f00 */
[----:B------:R-:W-:Y:S01]  /*b850*/  FADD.FTZ R164, R164, R160 ;  /* 0x000000a0a4a47221 */ /* 0x000fe20000010000 */
[----:B------:R-:W-:-:S07]  /*b860*/  MOV R160, 0xffffffff ;  /* 0xffffffff00a07802 */ /* 0x000fce0000000f00 */
[----:B------:R-:W-:Y:S05]  /*b870*/  WARPSYNC.COLLECTIVE R160, `(.L_x_74) ;  /* 0x00000000a0087348 */ /* 0x000fea0003c00000 */
[----:B------:R0:W1:Y:S02]  /*b880*/  SHFL.BFLY P0, R166, R163, R162, R161 ;  /* 0x0c0000a2a3a67389 */ /* 0x00006400000000a1 */
[----:B01----:R-:W-:Y:S05]  /*b890*/  ENDCOLLECTIVE ;  /* 0x000000000000791b */ /* 0x003fea0003800000 */
.L_x_74:
[----:B------:R-:W-:Y:S01]  /*b8a0*/  HFMA2 R162, -RZ, RZ, 0, 9.5367431640625e-07 ;  /* 0x00000010ffa27431 */ /* 0x000fe200000001ff */
[----:B------:R-:W-:Y:S02]  /*b8b0*/  MOV R163, R164 ;  /* 0x000000a400a37202 */ /* 0x000fe40000000f00 */
[----:B------:R-:W-:-:S05]  /*b8c0*/  MOV R160, R166 ;  /* 0x000000a600a07202 */ /* 0x000fca0000000f00 */
[----:B------:R-:W-:Y:S01]  /*b8d0*/  FADD.FTZ R165, R165, R160 ;  /* 0x000000a0a5a57221 */ /* 0x000fe20000010000 */
[----:B------:R-:W-:-:S07]  /*b8e0*/  MOV R160, 0xffffffff ;  /* 0xffffffff00a07802 */ /* 0x000fce0000000f00 */
[----:B------:R-:W-:Y:S05]  /*b8f0*/  WARPSYNC.COLLECTIVE R160, `(.L_x_75) ;  /* 0x00000000a0087348 */ /* 0x000fea0003c00000 */
[----:B------:R0:W1:Y:S02]  /*b900*/  SHFL.BFLY P0, R166, R163, R162, R161 ;  /* 0x0c0000a2a3a67389 */ /* 0x00006400000000a1 */
[----:B01----:R-:W-:Y:S05]  /*b910*/  ENDCOLLECTIVE ;  /* 0x000000000000791b */ /* 0x003fea0003800000 */
.L_x_75:
[----:B------:R-:W-:Y:S02]  /*b920*/  MOV R163, R165 ;  /* 0x000000a500a37202 */ /* 0x000fe40000000f00 */
[----:B------:R-:W-:-:S07]  /*b930*/  MOV R167, R166 ;  /* 0x000000a600a77202 */ /* 0x000fce0000000f00 */
[----:B------:R-:W-:Y:S05]  /*b940*/  WARPSYNC.COLLECTIVE R160, `(.L_x_76) ;  /* 0x00000000a0087348 */ /* 0x000fea0003c00000 */
[----:B------:R0:W1:Y:S02]  /*b950*/  SHFL.BFLY P0, R166, R163, R162, R161 ;  /* 0x0c0000a2a3a67389 */ /* 0x00006400000000a1 */
[----:B01----:R-:W-:Y:S05]  /*b960*/  ENDCOLLECTIVE ;  /* 0x000000000000791b */ /* 0x003fea0003800000 */
.L_x_76:
[----:B------:R-:W-:Y:S01]  /*b970*/  MOV R160, R166 ;  /* 0x000000a600a07202 */ /* 0x000fe20000000f00 */
[----:B------:R-:W-:Y:S06]  /*b980*/  BRA `(.L_x_77) ;  /* 0xffffff8000d87947 */ /* 0x000fec000383ffff */
.L_x_78:
[----:B------:R-:W-:-:S00]  /*b990*/  BRA `(.L_x_78) ;  /* 0xfffffffc00fc7947 */ /* 0x000fc0000383ffff */
[----:B------:R-:W-:-:S00]  /*b9a0*/  NOP ;  /* 0x0000000000007918 */ /* 0x000fc00000000000 */
        /* <DEDUP_REMOVED lines=13> */
.L_x_6010:


//--------------------- .text._ZN10layer_norm31ln_parallel_residual_bwd_kernelINS_13Kernel_traitsI13__nv_bfloat16S2_S2_S2_fjLj1024ELj1ELj4ELj1ELj16ENS_18Kernel_traits_baseILj1024ES2_S2_S2_S2_fjLj128EEEEELb0ELb0ELb1EEEvNS_9BwdParamsE --------------------------
	.section	.text._ZN10layer_norm31ln_parallel_residual_bwd_kernelINS_13Kernel_traitsI13__nv_bfloat16S2_S2_S2_fjLj1024ELj1ELj4ELj1ELj16ENS_18Kernel_traits_baseILj1024ES2_S2_S2_S2_fjLj128EEEEELb0ELb0ELb1EEEvNS_9BwdParamsE,"ax",@progbits
	.align	128
        .global         _ZN10layer_norm31ln_parallel_residual_bwd_kernelINS_13Kernel_traitsI13__nv_bfloat16S2_S2_S2_fjLj1024ELj1ELj4ELj1ELj16ENS_18Kernel_traits_baseILj1024ES2_S2_S2_S2_fjLj128EEEEELb0ELb0ELb1EEEvNS_9BwdParamsE
        .type           _ZN10layer_norm31ln_parallel_residual_bwd_kernelINS_13Kernel_traitsI13__nv_bfloat16S2_S2_S2_fjLj1024ELj1ELj4ELj1ELj16ENS_18Kernel_traits_baseILj1024ES2_S2_S2_S2_fjLj128EEEEELb0ELb0ELb1EEEvNS_9BwdParamsE,@function
        .size           _ZN10layer_norm31ln_parallel_residual_bwd_kernelINS_13Kernel_traitsI13__nv_bfloat16S2_S2_S2_fjLj1024ELj1ELj4ELj1ELj16ENS_18Kernel_traits_baseILj1024ES2_S2_S2_S2_fjLj128EEEEELb0ELb0ELb1EEEvNS_9BwdParamsE,(.L_x_6011 - _ZN10layer_norm31ln_parallel_residual_bwd_kernelINS_13Kernel_traitsI13__nv_bfloat16S2_S2_S2_fjLj1024ELj1ELj4ELj1ELj16ENS_18Kernel_traits_baseILj1024ES2_S2_S2_S2_fjLj128EEEEELb0ELb0ELb1EEEvNS_9BwdParamsE)
        .other          _ZN10layer_norm31ln_parallel_residual_bwd_kernelINS_13Kernel_traitsI13__nv_bfloat16S2_S2_S2_fjLj1024ELj1ELj4ELj1ELj16ENS_18Kernel_traits_baseILj1024ES2_S2_S2_S2_fjLj128EEEEELb0ELb0ELb1EEEvNS_9BwdParamsE,@"STO_CUDA_ENTRY STV_DEFAULT"
_ZN10layer_norm31ln_parallel_residual_bwd_kernelINS_13Kernel_traitsI13__nv_bfloat16S2_S2_S2_fjLj1024ELj1ELj4ELj1ELj16ENS_18Kernel_traits_baseILj1024ES2_S2_S2_S2_fjLj128EEEEELb0ELb0ELb1EEEvNS_9BwdParamsE:
.text._ZN10layer_norm31ln_parallel_residual_bwd_kernelINS_13Kernel_traitsI13__nv_bfloat16S2_S2_S2_fjLj1024ELj1ELj4ELj1ELj16ENS_18Kernel_traits_baseILj1024ES2_S2_S2_S2_fjLj128EEEEELb0ELb0ELb1EEEvNS_9BwdParamsE:
[----:B------:R-:W0:Y:S01]  /*0000*/  LDC R1, c[0x0][0x37c] ;  /* 0x0000df00ff017b82 */ /* 0x000e220000000800 */
[----:B------:R-:W1:Y:S07]  /*0010*/  S2R R12, SR_TID.X ;  /* 0x00000000000c7919 */ /* 0x000e6e0000002100 */
[----:B------:R-:W2:Y:S01]  /*0020*/  S2UR UR4, SR_CTAID.X ;  /* 0x00000000000479c3 */ /* 0x000ea20000002500 */
[----:B------:R-:W3:Y:S01]  /*0030*/  LDCU UR5, c[0x0][0x384] ;  /* 0x00007080ff0577ac */ /* 0x000ee20008000800 */
[----:B------:R-:W-:Y:S01]  /*0040*/  BSSY B0, `(.L_x_79) ;  /* 0x000092b000007945 */ /* 0x000fe20003800000 */
[----:B0-----:R-:W-:-:S02]  /*0050*/  IADD3 R1, PT, PT, R1, -0xb8, RZ ;  /* 0xffffff4801017810 */ /* 0x001fc40007ffe0ff */
[----:B------:R-:W-:Y:S01]  /*0060*/  CS2R R180, SRZ ;  /* 0x0000000000b47805 */ /* 0x000fe2000001ff00 */
[----:B------:R-:W0:Y:S01]  /*0070*/  LDCU.64 UR10, c[0x0][0x358] ;  /* 0x00006b00ff0a77ac */ /* 0x000e220008000a00 */
[----:B------:R-:W-:Y:S02]  /*0080*/  CS2R R182, SRZ ;  /* 0x0000000000b67805 */ /* 0x000fe4000001ff00 */
[----:B------:R-:W-:Y:S02]  /*0090*/  CS2R R80, SRZ ;  /* 0x0000000000507805 */ /* 0x000fe4000001ff00 */
[----:B------:R-:W-:Y:S01]  /*00a0*/  CS2R R82, SRZ ;  /* 0x0000000000527805 */ /* 0x000fe2000001ff00 */
[----:B------:R-:W4:Y:S01]  /*00b0*/  LDCU UR13, c[0x0][0x388] ;  /* 0x00007100ff0d77ac */ /* 0x000f220008000800 */
[----:B------:R-:W-:Y:S02]  /*00c0*/  CS2R R64, SRZ ;  /* 0x0000000000407805 */ /* 0x000fe4000001ff00 */
[----:B------:R-:W-:-:S02]  /*00d0*/  CS2R R66, SRZ ;  /* 0x0000000000427805 */ /* 0x000fc4000001ff00 */
[----:B------:R-:W-:Y:S01]  /*00e0*/  CS2R R176, SRZ ;  /* 0x0000000000b07805 */ /* 0x000fe2000001ff00 */
[----:B------:R-:W0:Y:S01]  /*00f0*/  LDCU.U8 UR12, c[0x0][0x410] ;  /* 0x00008200ff0c77ac */ /* 0x000e220008000000 */
[----:B------:R-:W-:Y:S02]  /*0100*/  CS2R R178, SRZ ;  /* 0x0000000000b27805 */ /* 0x000fe4000001ff00 */
[----:B------:R-:W-:Y:S02]  /*0110*/  CS2R R48, SRZ ;  /* 0x0000000000307805 */ /* 0x000fe4000001ff00 */
[----:B------:R-:W-:Y:S01]  /*0120*/  CS2R R50, SRZ ;  /* 0x0000000000327805 */ /* 0x000fe2000001ff00 */
[----:B------:R-:W0:Y:S01]  /*0130*/  LDCU UR16, c[0x0][0x400] ;  /* 0x00008000ff1077ac */ /* 0x000e220008000800 */
[----:B------:R-:W-:Y:S02]  /*0140*/  CS2R R96, SRZ ;  /* 0x0000000000607805 */ /* 0x000fe4000001ff00 */
[----:B------:R-:W-:-:S02]  /*0150*/  CS2R R98, SRZ ;  /* 0x0000000000627805 */ /* 0x000fc4000001ff00 */
[----:B------:R-:W-:Y:S01]  /*0160*/  CS2R R120, SRZ ;  /* 0x0000000000787805 */ /* 0x000fe2000001ff00 */
[----:B------:R-:W0:Y:S01]  /*0170*/  LDCU.64 UR6, c[0x0][0x470] ;  /* 0x00008e00ff0677ac */ /* 0x000e220008000a00 */
[----:B------:R-:W-:Y:S02]  /*0180*/  CS2R R122, SRZ ;  /* 0x00000000007a7805 */ /* 0x000fe4000001ff00 */
[----:B------:R-:W-:Y:S02]  /*0190*/  CS2R R20, SRZ ;  /* 0x0000000000147805 */ /* 0x000fe4000001ff00 */
[----:B------:R-:W-:Y:S01]  /*01a0*/  CS2R R22, SRZ ;  /* 0x0000000000167805 */ /* 0x000fe2000001ff00 */
[----:B--2---:R-:W-:Y:S01]  /*01b0*/  USHF.L.U32 UR4, UR4, 0x2, URZ ;  /* 0x0000000204047899 */ /* 0x004fe200080006ff */
[----:B------:R-:W-:Y:S01]  /*01c0*/  CS2R R10, SRZ ;  /* 0x00000000000a7805 */ /* 0x000fe2000001ff00 */
[----:B------:R-:W2:Y:S01]  /*01d0*/  LDCU.64 UR8, c[0x0][0x478] ;  /* 0x00008f00ff0877ac */ /* 0x000ea20008000a00 */
[----:B------:R-:W-:-:S02]  /*01e0*/  CS2R R8, SRZ ;  /* 0x0000000000087805 */ /* 0x000fc4000001ff00 */
[----:B------:R-:W-:Y:S02]  /*01f0*/  CS2R R118, SRZ ;  /* 0x0000000000767805 */ /* 0x000fe4000001ff00 */
[----:B------:R-:W-:Y:S02]  /*0200*/  CS2R R116, SRZ ;  /* 0x0000000000747805 */ /* 0x000fe4000001ff00 */
[----:B-1----:R-:W-:Y:S01]  /*0210*/  SHF.R.U32.HI R0, RZ, 0x5, R12 ;  /* 0x00000005ff007819 */ /* 0x002fe2000001160c */
[----:B------:R-:W1:Y:S01]  /*0220*/  LDCU.64 UR14, c[0x0][0x438] ;  /* 0x00008700ff0e77ac */ /* 0x000e620008000a00 */
[----:B------:R-:W-:Y:S02]  /*0230*/  CS2R R94, SRZ ;  /* 0x00000000005e7805 */ /* 0x000fe4000001ff00 */
[----:B------:R-:W-:Y:S02]  /*0240*/  CS2R R92, SRZ ;  /* 0x00000000005c7805 */ /* 0x000fe4000001ff00 */
[----:B------:R-:W-:-:S02]  /*0250*/  LOP3.LUT R0, R0, UR4, RZ, 0xfc, !PT ;  /* 0x0000000400007c12 */ /* 0x000fc4000f8efcff */
[----:B------:R-:W-:Y:S02]  /*0260*/  CS2R R42, SRZ ;  /* 0x00000000002a7805 */ /* 0x000fe4000001ff00 */
[----:B------:R-:W-:Y:S02]  /*0270*/  CS2R R40, SRZ ;  /* 0x0000000000287805 */ /* 0x000fe4000001ff00 */
[----:B------:R-:W-:Y:S02]  /*0280*/  CS2R R54, SRZ ;  /* 0x0000000000367805 */ /* 0x000fe4000001ff00 */
[----:B---3--:R-:W-:Y:S02]  /*0290*/  ISETP.GE.AND P0, PT, R0, UR5, PT ;  /* 0x0000000500007c0c */ /* 0x008fe4000bf06270 */
        /* <DEDUP_REMOVED lines=38> */
[----:B------:R-:W-:Y:S01]  /*0500*/  CS2R R192, SRZ ;  /* 0x0000000000c07805 */ /* 0x000fe2000001ff00 */
[----:B012-4-:R-:W-:Y:S06]  /*0510*/  @P0 BRA `(.L_x_80) ;  /* 0x0000008c00740947 */ /* 0x017fec0003800000 */
[----:B------:R-:W0:Y:S01]  /*0520*/  LDC.64 R2, c[0x0][0x3d0] ;  /* 0x0000f400ff027b82 */ /* 0x000e220000000a00 */
[----:B------:R-:W-:-:S07]  /*0530*/  LOP3.LUT R4, R12, 0x1f, RZ, 0xc0, !PT ;  /* 0x0000001f0c047812 */ /* 0x000fce00078ec0ff */
[----:B------:R-:W1:Y:S01]  /*0540*/  LDC.64 R8, c[0x0][0x3d8] ;  /* 0x0000f600ff087b82 */ /* 0x000e620000000a00 */
[----:B0-----:R-:W-:-:S05]  /*0550*/  IMAD.WIDE.U32 R2, R4, 0x10, R2 ;  /* 0x0000001004027825 */ /* 0x001fca00078e0002 */
[----:B------:R-:W2:Y:S01]  /*0560*/  LDG.E.128 R32, desc[UR10][R2.64] ;  /* 0x0000000a02207981 */ /* 0x000ea2000c1e1d00 */
[----:B-1----:R-:W-:-:S03]  /*0570*/  IMAD.WIDE.U32 R8, R4, 0x10, R8 ;  /* 0x0000001004087825 */ /* 0x002fc600078e0008 */
[----:B------:R-:W3:Y:S04]  /*0580*/  LDG.E.128 R24, desc[UR10][R2.64+0x200] ;  /* 0x0002000a02187981 */ /* 0x000ee8000c1e1d00 */
[----:B------:R-:W4:Y:S04]  /*0590*/  LDG.E.128 R28, desc[UR10][R8.64] ;  /* 0x0000000a081c7981 */ /* 0x000f28000c1e1d00 */
[----:B------:R-:W5:Y:S04]  /*05a0*/  LDG.E.128 R20, desc[UR10][R8.64+0x200] ;  /* 0x0002000a08147981 */ /* 0x000f68000c1e1d00 */
[----:B------:R-:W5:Y:S04]  /*05b0*/  LDG.E.128 R16, desc[UR10][R2.64+0x400] ;  /* 0x0004000a02107981 */ /* 0x000f68000c1e1d00 */
[----:B------:R-:W5:Y:S04]  /*05c0*/  LDG.E.128 R12, desc[UR10][R8.64+0x400] ;  /* 0x0004000a080c7981 */ /* 0x000f68000c1e1d00 */
[----:B------:R-:W5:Y:S04]  /*05d0*/  LDG.E.128 R244, desc[UR10][R2.64+0x600] ;  /* 0x0006000a02f47981 */ /* 0x000f68000c1e1d00 */
[----:B------:R0:W5:Y:S01]  /*05e0*/  LDG.E.128 R4, desc[UR10][R8.64+0x600] ;  /* 0x0006000a08047981 */ /* 0x000162000c1e1d00 */
[----:B------:R-:W-:Y:S01]  /*05f0*/  HFMA2 R223, -RZ, RZ, 0, 0 ;  /* 0x00000000ffdf7431 */ /* 0x000fe200000001ff */
[----:B------:R-:W-:Y:S01]  /*0600*/  BSSY B1, `(.L_x_81) ;  /* 0x0000851000017945 */ /* 0x000fe20003800000 */
[----:B------:R-:W-:-:S02]  /*0610*/  CS2R R230, SRZ ;  /* 0x0000000000e67805 */ /* 0x000fc4000001ff00 */
[----:B------:R-:W-:Y:S02]  /*0620*/  CS2R R228, SRZ ;  /* 0x0000000000e47805 */ /* 0x000fe4000001ff00 */
[----:B------:R-:W-:Y:S02]  /*0630*/  CS2R R226, SRZ ;  /* 0x0000000000e27805 */ /* 0x000fe4000001ff00 */
[----:B------:R-:W-:Y:S02]  /*0640*/  CS2R R224, SRZ ;  /* 0x0000000000e07805 */ /* 0x000fe4000001ff00 */
[----:B------:R-:W-:Y:S02]  /*0650*/  CS2R R178, SRZ ;  /* 0x0000000000b27805 */ /* 0x000fe4000001ff00 */
[----:B------:R-:W-:Y:S02]  /*0660*/  CS2R R176, SRZ ;  /* 0x0000000000b07805 */ /* 0x000fe4000001ff00 */
[----:B------:R-:W-:-:S02]  /*0670*/  CS2R R174, SRZ ;  /* 0x0000000000ae7805 */ /* 0x000fc4000001ff00 */
[----:B------:R-:W-:Y:S02]  /*0680*/  MOV R173, RZ ;  /* 0x000000ff00ad7202 */ /* 0x000fe40000000f00 */
[----:B------:R-:W-:Y:S02]  /*0690*/  CS2R R170, SRZ ;  /* 0x0000000000aa7805 */ /* 0x000fe4000001ff00 */
[----:B------:R-:W-:Y:S02]  /*06a0*/  CS2R R232, SRZ ;  /* 0x0000000000e87805 */ /* 0x000fe4000001ff00 */
[----:B0-----:R-:W-:Y:S02]  /*06b0*/  CS2R R8, SRZ ;  /* 0x0000000000087805 */ /* 0x001fe4000001ff00 */
        /* <DEDUP_REMOVED lines=38> */
[----:B--2---:R-:W-:Y:S02]  /*0920*/  SHF.L.U32 R2, R32, 0x10, RZ ;  /* 0x0000001020027819 */ /* 0x004fe400000006ff */
[----:B------:R-:W-:-:S03]  /*0930*/  SHF.L.U32 R3, R33, 0x10, RZ ;  /* 0x0000001021037819 */ /* 0x000fc600000006ff */
[----:B------:R0:W-:Y:S04]  /*0940*/  STL [R1+0xb0], R2 ;  /* 0x0000b00201007387 */ /* 0x0001e80000100800 */
[----:B------:R1:W-:Y:S01]  /*0950*/  STL [R1+0xa0], R3 ;  /* 0x0000a00301007387 */ /* 0x0003e20000100800 */
[----:B0-----:R-:W-:Y:S02]  /*0960*/  SHF.L.U32 R2, R34, 0x10, RZ ;  /* 0x0000001022027819 */ /* 0x001fe400000006ff */
[----:B-1----:R-:W-:-:S03]  /*0970*/  SHF.L.U32 R3, R35, 0x10, RZ ;  /* 0x0000001023037819 */ /* 0x002fc600000006ff */
[----:B------:R4:W-:Y:S04]  /*0980*/  STL [R1+0x90], R2 ;  /* 0x0000900201007387 */ /* 0x0009e80000100800 */
[----:B------:R0:W-:Y:S01]  /*0990*/  STL [R1+0x80], R3 ;  /* 0x0000800301007387 */ /* 0x0001e20000100800 */
[----:B----4-:R-:W-:Y:S02]  /*09a0*/  SHF.L.U32 R2, R28, 0x10, RZ ;  /* 0x000000101c027819 */ /* 0x010fe400000006ff */
[----:B0-----:R-:W-:-:S03]  /*09b0*/  SHF.L.U32 R3, R29, 0x10, RZ ;  /* 0x000000101d037819 */ /* 0x001fc600000006ff */
[----:B------:R0:W-:Y:S04]  /*09c0*/  STL [R1+0xac], R2 ;  /* 0x0000ac0201007387 */ /* 0x0001e80000100800 */
[----:B------:R1:W-:Y:S01]  /*09d0*/  STL [R1+0x9c], R3 ;  /* 0x00009c0301007387 */ /* 0x0003e20000100800 */
[----:B0-----:R-:W-:Y:S02]  /*09e0*/  SHF.L.U32 R2, R30, 0x10, RZ ;  /* 0x000000101e027819 */ /* 0x001fe400000006ff */
[----:B-1----:R-:W-:-:S03]  /*09f0*/  SHF.L.U32 R3, R31, 0x10, RZ ;  /* 0x000000101f037819 */ /* 0x002fc600000006ff */
[----:B------:R3:W-:Y:S04]  /*0a00*/  STL [R1+0x8c], R2 ;  /* 0x00008c0201007387 */ /* 0x0007e80000100800 */
[----:B------:R0:W-:Y:S01]  /*0a10*/  STL [R1+0x7c], R3 ;  /* 0x00007c0301007387 */ /* 0x0001e20000100800 */
[----:B---3--:R-:W-:Y:S02]  /*0a20*/  SHF.L.U32 R2, R24, 0x10, RZ ;  /* 0x0000001018027819 */ /* 0x008fe400000006ff */
[----:B0-----:R-:W-:-:S03]  /*0a30*/  SHF.L.U32 R3, R25, 0x10, RZ ;  /* 0x0000001019037819 */ /* 0x001fc600000006ff */
[----:B------:R0:W-:Y:S04]  /*0a40*/  STL [R1+0x70], R2 ;  /* 0x0000700201007387 */ /* 0x0001e80000100800 */
[----:B------:R1:W-:Y:S01]  /*0a50*/  STL [R1+0x60], R3 ;  /* 0x0000600301007387 */ /* 0x0003e20000100800 */
[----:B0-----:R-:W-:Y:S02]  /*0a60*/  SHF.L.U32 R2, R26, 0x10, RZ ;  /* 0x000000101a027819 */ /* 0x001fe400000006ff */
[----:B-1----:R-:W-:-:S03]  /*0a70*/  SHF.L.U32 R3, R27, 0x10, RZ ;  /* 0x000000101b037819 */ /* 0x002fc600000006ff */
[----:B------:R5:W-:Y:S04]  /*0a80*/  STL [R1+0x50], R2 ;  /* 0x0000500201007387 */ /* 0x000be80000100800 */
[----:B------:R0:W-:Y:S01]  /*0a90*/  STL [R1+0x40], R3 ;  /* 0x0000400301007387 */ /* 0x0001e20000100800 */
[----:B-----5:R-:W-:Y:S02]  /*0aa0*/  SHF.L.U32 R2, R20, 0x10, RZ ;  /* 0x0000001014027819 */ /* 0x020fe400000006ff */
[----:B0-----:R-:W-:-:S03]  /*0ab0*/  SHF.L.U32 R3, R21, 0x10, RZ ;  /* 0x0000001015037819 */ /* 0x001fc600000006ff */
[----:B------:R0:W-:Y:S04]  /*0ac0*/  STL [R1+0x6c], R2 ;  /* 0x00006c0201007387 */ /* 0x0001e80000100800 */
[----:B------:R1:W-:Y:S01]  /*0ad0*/  STL [R1+0x5c], R3 ;  /* 0x00005c0301007387 */ /* 0x0003e20000100800 */
[----:B0-----:R-:W-:Y:S02]  /*0ae0*/  SHF.L.U32 R2, R22, 0x10, RZ ;  /* 0x0000001016027819 */ /* 0x001fe400000006ff */
[----:B-1----:R-:W-:-:S03]  /*0af0*/  SHF.L.U32 R3, R23, 0x10, RZ ;  /* 0x0000001017037819 */ /* 0x002fc600000006ff */
        /* <DEDUP_REMOVED lines=8> */
[----:B------:R0:W-:Y:S01]  /*0b80*/  STL [R1+0x10], R2 ;  /* 0x0000100201007387 */ /* 0x0001e20000100800 */
[----:B------:R-:W-:-:S03]  /*0b90*/  PRMT R48, R32, 0x7632, R48 ;  /* 0x0000763220307816 */ /* 0x000fc60000000030 */
[----:B------:R1:W-:Y:S01]  /*0ba0*/  STL [R1], R3 ;  /* 0x0000000301007387 */ /* 0x0003e20000100800 */
[----:B0-----:R-:W-:Y:S02]  /*0bb0*/  SHF.L.U32 R2, R12, 0x10, RZ ;  /* 0x000000100c027819 */ /* 0x001fe400000006ff */
[----:B------:R-:W-:Y:S02]  /*0bc0*/  PRMT R50, R33, 0x7632, R50 ;  /* 0x0000763221327816 */ /* 0x000fe40000000032 */
[----:B-1----:R-:W-:Y:S01]  /*0bd0*/  SHF.L.U32 R3, R13, 0x10, RZ ;  /* 0x000000100d037819 */ /* 0x002fe200000006ff */
[----:B------:R0:W-:Y:S01]  /*0be0*/  STL [R1+0x2c], R2 ;  /* 0x00002c0201007387 */ /* 0x0001e20000100800 */
[----:B------:R-:W-:Y:S02]  /*0bf0*/  SHF.L.U32 R48, R48, 0x10, RZ ;  /* 0x0000001030307819 */ /* 0x000fe400000006ff */
[----:B------:R-:W-:Y:S01]  /*0c00*/  PRMT R52, R34, 0x7632, R52 ;  /* 0x0000763222347816 */ /* 0x000fe20000000034 */
[----:B------:R-:W-:Y:S01]  /*0c10*/  STL [R1+0x1c], R3 ;  /* 0x00001c0301007387 */ /* 0x000fe20000100800 */
[----:B------:R-:W-:-:S02]  /*0c20*/  PRMT R54, R35, 0x7632, R54 ;  /* 0x0000763223367816 */ /* 0x000fc40000000036 */
[----:B0-----:R-:W-:Y:S02]  /*0c30*/  SHF.L.U32 R2, R14, 0x10, RZ ;  /* 0x000000100e027819 */ /* 0x001fe400000006ff */
[----:B------:R-:W-:Y:S02]  /*0c40*/  SHF.L.U32 R50, R50, 0x10, RZ ;  /* 0x0000001032327819 */ /* 0x000fe400000006ff */
[----:B------:R-:W-:Y:S01]  /*0c50*/  SHF.L.U32 R52, R52, 0x10, RZ ;  /* 0x0000001034347819 */ /* 0x000fe200000006ff */
[----:B------:R-:W-:Y:S01]  /*0c60*/  STL [R1+0xc], R2 ;  /* 0x00000c0201007387 */ /* 0x000fe20000100800 */
[----:B------:R-:W-:-:S03]  /*0c70*/  PRMT R49, R28, 0x7632, R49 ;  /* 0x000076321c317816 */ /* 0x000fc60000000031 */
[----:B------:R0:W-:Y:S01]  /*0c80*/  STL [R1+0xa8], R48 ;  /* 0x0000a83001007387 */ /* 0x0001e20000100800 */
[----:B------:R-:W-:Y:S02]  /*0c90*/  PRMT R51, R29, 0x7632, R51 ;  /* 0x000076321d337816 */ /* 0x000fe40000000033 */
[----:B------:R-:W-:Y:S01]  /*0ca0*/  PRMT R53, R30, 0x7632, R53 ;  /* 0x000076321e357816 */ /* 0x000fe20000000035 */
[----:B------:R1:W-:Y:S01]  /*0cb0*/  STL [R1+0x98], R50 ;  /* 0x0000983201007387 */ /* 0x0003e20000100800 */
[----:B0-----:R-:W-:-:S03]  /*0cc0*/  SHF.L.U32 R48, R54, 0x10, RZ ;  /* 0x0000001036307819 */ /* 0x001fc600000006ff */
[----:B------:R-:W-:Y:S01]  /*0cd0*/  STL [R1+0x88], R52 ;  /* 0x0000883401007387 */ /* 0x000fe20000100800 */
[----:B------:R-:W-:Y:S02]  /*0ce0*/  PRMT R55, R31, 0x7632, R55 ;  /* 0x000076321f377816 */ /* 0x000fe40000000037 */
[----:B-1----:R-:W-:Y:S01]  /*0cf0*/  SHF.L.U32 R50, R49, 0x10, RZ ;  /* 0x0000001031327819 */ /* 0x002fe200000006ff */
[----:B------:R0:W-:Y:S01]  /*0d00*/  STL [R1+0x78], R48 ;  /* 0x0000783001007387 */ /* 0x0001e20000100800 */
[----:B------:R-:W-:Y:S02]  /*0d10*/  SHF.L.U32 R49, R51, 0x10, RZ ;  /* 0x0000001033317819 */ /* 0x000fe400000006ff */
[----:B------:R-:W-:Y:S01]  /*0d20*/  PRMT R56, R24, 0x7632, R56 ;  /* 0x0000763218387816 */ /* 0x000fe20000000038 */
[----:B------:R1:W-:Y:S01]  /*0d30*/  STL [R1+0xa4], R50 ;  /* 0x0000a43201007387 */ /* 0x0003e20000100800 */
[----:B------:R-:W-:Y:S02]  /*0d40*/  PRMT R58, R25, 0x7632, R58 ;  /* 0x00007632193a7816 */ /* 0x000fe4000000003a */
[----:B0-----:R-:W-:Y:S01]  /*0d50*/  SHF.L.U32 R48, R53, 0x10, RZ ;  /* 0x0000001035307819 */ /* 0x001fe200000006ff */
[----:B------:R0:W-:Y:S01]  /*0d60*/  STL [R1+0x94], R49 ;  /* 0x0000943101007387 */ /* 0x0001e20000100800 */
[----:B------:R-:W-:-:S02]  /*0d70*/  PRMT R60, R26, 0x7632, R60 ;  /* 0x000076321a3c7816 */ /* 0x000fc4000000003c */
[----:B-1----:R-:W-:Y:S01]  /*0d80*/  SHF.L.U32 R50, R55, 0x10, RZ ;  /* 0x0000001037327819 */ /* 0x002fe200000006ff */
[----:B------:R1:W-:Y:S01]  /*0d90*/  STL [R1+0x84], R48 ;  /* 0x0000843001007387 */ /* 0x0003e20000100800 */
[----:B------:R-:W-:Y:S02]  /*0da0*/  PRMT R62, R27, 0x7632, R62 ;  /* 0x000076321b3e7816 */ /* 0x000fe4000000003e */
[----:B------:R-:W-:Y:S02]  /*0db0*/  PRMT R57, R20, 0x7632, R57 ;  /* 0x0000763214397816 */ /* 0x000fe40000000039 */
[----:B0-----:R-:W-:Y:S01]  /*0dc0*/  SHF.L.U32 R49, R56, 0x10, RZ ;  /* 0x0000001038317819 */ /* 0x001fe200000006ff */
[----:B------:R0:W-:Y:S01]  /*0dd0*/  STL [R1+0x74], R50 ;  /* 0x0000743201007387 */ /* 0x0001e20000100800 */
[----:B-1----:R-:W-:-:S03]  /*0de0*/  SHF.L.U32 R48, R58, 0x10, RZ ;  /* 0x000000103a307819 */ /* 0x002fc600000006ff */
[----:B------:R1:W-:Y:S01]  /*0df0*/  STL [R1+0x68], R49 ;  /* 0x0000683101007387 */ /* 0x0003e20000100800 */
[----:B------:R-:W-:-:S03]  /*0e00*/  PRMT R59, R21, 0x7632, R59 ;  /* 0x00007632153b7816 */ /* 0x000fc6000000003b */
[----:B------:R2:W-:Y:S01]  /*0e10*/  STL [R1+0x58], R48 ;  /* 0x0000583001007387 */ /* 0x0005e20000100800 */
[----:B0-----:R-:W-:Y:S02]  /*0e20*/  SHF.L.U32 R50, R60, 0x10, RZ ;  /* 0x000000103c327819 */ /* 0x001fe400000006ff */
[----:B------:R-:W-:Y:S02]  /*0e30*/  PRMT R61, R22, 0x7632, R61 ;  /* 0x00007632163d7816 */ /* 0x000fe4000000003d */
[----:B-1----:R-:W-:Y:S01]  /*0e40*/  SHF.L.U32 R49, R62, 0x10, RZ ;  /* 0x000000103e317819 */ /* 0x002fe200000006ff */
[----:B------:R0:W-:Y:S01]  /*0e50*/  STL [R1+0x48], R50 ;  /* 0x0000483201007387 */ /* 0x0001e20000100800 */
[----:B------:R-:W-:Y:S02]  /*0e60*/  PRMT R63, R23, 0x7632, R63 ;  /* 0x00007632173f7816 */ /* 0x000fe4000000003f */
[----:B--2---:R-:W-:Y:S01]  /*0e70*/  SHF.L.U32 R48, R57, 0x10, RZ ;  /* 0x0000001039307819 */ /* 0x004fe200000006ff */
        /* <DEDUP_REMOVED lines=18> */
[----:B------:R1:W-:Y:S04]  /*0fa0*/  STL [R1+0x18], R49 ;  /* 0x0000183101007387 */ /* 0x0003e80000100800 */
[----:B------:R2:W-:Y:S01]  /*0fb0*/  STL [R1+0x8], R48 ;  /* 0x0000083001007387 */ /* 0x0005e20000100800 */
[----:B0-----:R-:W-:-:S02]  /*0fc0*/  SHF.L.U32 R50, R65, 0x10, RZ ;  /* 0x0000001041327819 */ /* 0x001fc400000006ff */
[----:B-1----:R-:W-:-:S03]  /*0fd0*/  SHF.L.U32 R49, R67, 0x10, RZ ;  /* 0x0000001043317819 */ /* 0x002fc600000006ff */
[----:B------:R0:W-:Y:S01]  /*0fe0*/  STL [R1+0x24], R50 ;  /* 0x0000243201007387 */ /* 0x0001e20000100800 */
[----:B--2---:R-:W-:-:S03]  /*0ff0*/  SHF.L.U32 R48, R69, 0x10, RZ ;  /* 0x0000001045307819 */ /* 0x004fc600000006ff */
[----:B------:R0:W-:Y:S04]  /*1000*/  STL [R1+0x14], R49 ;  /* 0x0000143101007387 */ /* 0x0001e80000100800 */
[----:B------:R0:W-:Y:S01]  /*1010*/  STL [R1+0x4], R48 ;  /* 0x0000043001007387 */ /* 0x0001e20000100800 */
[C---:B------:R-:W-:Y:S02]  /*1020*/  PRMT R239, R246.reuse, 0x7632, R239 ;  /* 0x00007632f6ef7816 */ /* 0x040fe400000000ef */
[----:B------:R-:W-:Y:S02]  /*1030*/  SHF.L.U32 R241, R246, 0x10, RZ ;  /* 0x00000010f6f17819 */ /* 0x000fe400000006ff */
[----:B------:R-:W-:Y:S02]  /*1040*/  PRMT R251, R19, 0x7632, R251 ;  /* 0x0000763213fb7816 */ /* 0x000fe400000000fb */
[----:B------:R-:W-:-:S02]  /*1050*/  PRMT R250, R15, 0x7632, R250 ;  /* 0x000076320ffa7816 */ /* 0x000fc400000000fa */
[----:B------:R-:W-:Y:S02]  /*1060*/  PRMT R70, R244, 0x7632, R70 ;  /* 0x00007632f4467816 */ /* 0x000fe40000000046 */
[----:B------:R-:W-:Y:S02]  /*1070*/  PRMT R243, R245, 0x7632, R243 ;  /* 0x00007632f5f37816 */ /* 0x000fe400000000f3 */
[----:B------:R-:W-:Y:S02]  /*1080*/  PRMT R235, R247, 0x7632, R235 ;  /* 0x00007632f7eb7816 */ /* 0x000fe400000000eb */
[----:B------:R-:W-:Y:S02]  /*1090*/  PRMT R246, R4, 0x7632, R246 ;  /* 0x0000763204f67816 */ /* 0x000fe400000000f6 */
[----:B------:R-:W-:Y:S02]  /*10a0*/  PRMT R242, R5, 0x7632, R242 ;  /* 0x0000763205f27816 */ /* 0x000fe400000000f2 */
[----:B------:R-:W-:-:S02]  /*10b0*/  PRMT R238, R6, 0x7632, R238 ;  /* 0x0000763206ee7816 */ /* 0x000fc400000000ee */
[----:B------:R-:W-:Y:S02]  /*10c0*/  PRMT R234, R7, 0x7632, R234 ;  /* 0x0000763207ea7816 */ /* 0x000fe400000000ea */
[----:B------:R-:W-:Y:S02]  /*10d0*/  SHF.L.U32 R249, R244, 0x10, RZ ;  /* 0x00000010f4f97819 */ /* 0x000fe400000006ff */
[----:B------:R-:W-:Y:S02]  /*10e0*/  CS2R R2, SRZ ;  /* 0x0000000000027805 */ /* 0x000fe4000001ff00 */
[----:B------:R-:W-:Y:S02]  /*10f0*/  SHF.L.U32 R252, R15, 0x10, RZ ;  /* 0x000000100ffc7819 */ /* 0x000fe400000006ff */
[----:B------:R-:W-:Y:S02]  /*1100*/  CS2R R12, SRZ ;  /* 0x00000000000c7805 */ /* 0x000fe4000001ff00 */
[----:B------:R-:W-:-:S02]  /*1110*/  SHF.L.U32 R237, R247, 0x10, RZ ;  /* 0x00000010f7ed7819 */ /* 0x000fc400000006ff */
[----:B------:R-:W-:Y:S02]  /*1120*/  CS2R R14, SRZ ;  /* 0x00000000000e7805 */ /* 0x000fe4000001ff00 */
        /* <DEDUP_REMOVED lines=17> */
[----:B------:R-:W-:Y:S02]  /*1240*/  SHF.L.U32 R251, R251, 0x10, RZ ;  /* 0x00000010fbfb7819 */ /* 0x000fe400000006ff */
[----:B------:R-:W-:Y:S02]  /*1250*/  SHF.L.U32 R250, R250, 0x10, RZ ;  /* 0x00000010fafa7819 */ /* 0x000fe400000006ff */
[----:B------:R-:W-:Y:S02]  /*1260*/  SHF.L.U32 R247, R70, 0x10, RZ ;  /* 0x0000001046f77819 */ /* 0x000fe400000006ff */
[----:B------:R-:W-:Y:S02]  /*1270*/  SHF.L.U32 R243, R243, 0x10, RZ ;  /* 0x00000010f3f37819 */ /* 0x000fe400000006ff */
[----:B------:R-:W-:Y:S02]  /*1280*/  SHF.L.U32 R239, R239, 0x10, RZ ;  /* 0x00000010efef7819 */ /* 0x000fe400000006ff */
[----:B------:R-:W-:-:S02]  /*1290*/  SHF.L.U32 R235, R235, 0x10, RZ ;  /* 0x00000010ebeb7819 */ /* 0x000fc400000006ff */
[----:B------:R-:W-:Y:S02]  /*12a0*/  SHF.L.U32 R246, R246, 0x10, RZ ;  /* 0x00000010f6f67819 */ /* 0x000fe400000006ff */
[----:B------:R-:W-:Y:S02]  /*12b0*/  SHF.L.U32 R242, R242, 0x10, RZ ;  /* 0x00000010f2f27819 */ /* 0x000fe400000006ff */
[----:B------:R-:W-:Y:S02]  /*12c0*/  SHF.L.U32 R238, R238, 0x10, RZ ;  /* 0x00000010eeee7819 */ /* 0x000fe400000006ff */
[----:B0-----:R-:W-:-:S07]  /*12d0*/  SHF.L.U32 R234, R234, 0x10, RZ ;  /* 0x00000010eaea7819 */ /* 0x001fce00000006ff */
.L_x_115:
[----:B------:R-:W0:Y:S01]  /*12e0*/  S2R R58, SR_TID.X ;  /* 0x00000000003a7919 */ /* 0x000e220000002100 */
[----:B------:R-:W1:Y:S01]  /*12f0*/  LDC.64 R204, c[0x0][0x3a8] ;  /* 0x0000ea00ffcc7b82 */ /* 0x000e620000000a00 */
[----:B------:R-:W-:Y:S01]  /*1300*/  IMAD R56, R0, UR13, RZ ;  /* 0x0000000d00387c24 */ /* 0x000fe2000f8e02ff */
[----:B------:R-:W2:Y:S04]  /*1310*/  LDL R188, [R1+0xac] ;  /* 0x0000ac0001bc7983 */ /* 0x000ea80000100800 */
[----:B------:R-:W-:Y:S01]  /*1320*/  SHF.R.S32.HI R57, RZ, 0x1f, R56 ;  /* 0x0000001fff397819 */ /* 0x000fe20000011438 */
[----:B------:R-:W3:Y:S01]  /*1330*/  LDL R187, [R1+0xb0] ;  /* 0x0000b00001bb7983 */ /* 0x000ee20000100800 */
[----:B------:R-:W4:Y:S02]  /*1340*/  LDC.64 R52, c[0x0][0x3c0] ;  /* 0x0000f000ff347b82 */ /* 0x000f240000000a00 */
[----:B------:R-:W-:Y:S01]  /*1350*/  LEA.HI R57, R57, R56, RZ, 0x3 ;  /* 0x0000003839397211 */ /* 0x000fe200078f18ff */
[----:B------:R-:W3:Y:S04]  /*1360*/  LDL R200, [R1+0x8c] ;  /* 0x00008c0001c87983 */ /* 0x000ee80000100800 */
[----:B------:R-:W3:Y:S01]  /*1370*/  LDL R195, [R1+0x9c] ;  /* 0x00009c0001c37983 */ /* 0x000ee20000100800 */
[----:B------:R-:W1:Y:S03]  /*1380*/  LDC.64 R210, c[0x0][0x430] ;  /* 0x00010c00ffd27b82 */ /* 0x000e660000000a00 */
[----:B------:R-:W3:Y:S04]  /*1390*/  LDL R197, [R1+0x90] ;  /* 0x0000900001c57983 */ /* 0x000ee80000100800 */
[----:B------:R-:W3:Y:S01]  /*13a0*/  LDL R198, [R1+0xa0] ;  /* 0x0000a00001c67983 */ /* 0x000ee20000100800 */
[----:B------:R-:W1:Y:S03]  /*13b0*/  LDC.64 R212, c[0x0][0x428] ;  /* 0x00010a00ffd47b82 */ /* 0x000e660000000a00 */
[----:B------:R-:W3:Y:S01]  /*13c0*/  LDL R196, [R1+0x7c] ;  /* 0x00007c0001c47983 */ /* 0x000ee20000100800 */
[----:B0-----:R-:W-:-:S04]  /*13d0*/  LOP3.LUT R58, R58, 0x1f, RZ, 0xc0, !PT ;  /* 0x0000001f3a3a7812 */ /* 0x001fc800078ec0ff */
[----:B------:R-:W0:Y:S01]  /*13e0*/  LDC.64 R54, c[0x0][0x3c8] ;  /* 0x0000f200ff367b82 */ /* 0x000e220000000a00 */
[----:B------:R-:W3:Y:S01]  /*13f0*/  LDL R206, [R1+0x80] ;  /* 0x0000800001ce7983 */ /* 0x000ee20000100800 */
[----:B------:R-:W-:Y:S01]  /*1400*/  LEA.HI.SX32 R184, R57, R58, 0x1d ;  /* 0x0000003a39b87211 */ /* 0x000fe200078feaff */
[----:B----4-:R-:W-:Y:S02]  /*1410*/  IMAD.WIDE R52, R0, 0x4, R52 ;  /* 0x0000000400347825 */ /* 0x010fe400078e0234 */
[----:B------:R-:W4:Y:S02]  /*1420*/  LDL R199, [R1+0xa4] ;  /* 0x0000a40001c77983 */ /* 0x000f240000100800 */
[C---:B-1----:R-:W-:Y:S02]  /*1430*/  IMAD.WIDE.U32 R96, R184.reuse, 0x10, R204 ;  /* 0x00000010b8607825 */ /* 0x042fe400078e00cc */
[----:B------:R0:W2:Y:S02]  /*1440*/  LDG.E R185, desc[UR10][R52.64] ;  /* 0x0000000a34b97981 */ /* 0x0000a4000c1e1900 */
[C---:B------:R-:W-:Y:S01]  /*1450*/  IMAD.WIDE.U32 R100, R184.reuse, 0x10, R210 ;  /* 0x00000010b8647825 */ /* 0x040fe200078e00d2 */
[----:B------:R-:W-:Y:S01]  /*1460*/  ISETP.NE.AND P2, PT, RZ, UR12, PT ;  /* 0x0000000cff007c0c */ /* 0x000fe2000bf45270 */
[----:B------:R-:W3:Y:S02]  /*1470*/  LDG.E.128 R96, desc[UR10][R96.64] ;  /* 0x0000000a60607981 */ /* 0x000ee4000c1e1d00 */
[----:B------:R-:W-:-:S02]  /*1480*/  IMAD.WIDE.U32 R104, R184, 0x10, R212 ;  /* 0x00000010b8687825 */ /* 0x000fc400078e00d4 */
[----:B------:R-:W4:Y:S04]  /*1490*/  LDG.E.128 R100, desc[UR10][R100.64] ;  /* 0x0000000a64647981 */ /* 0x000f28000c1e1d00 */
[----:B------:R-:W4:Y:S01]  /*14a0*/  LDG.E.128 R104, desc[UR10][R104.64] ;  /* 0x0000000a68687981 */ /* 0x000f22000c1e1d00 */
[----:B0-----:R-:W-:-:S03]  /*14b0*/  IMAD.WIDE R52, R0, 0x4, R54 ;  /* 0x0000000400347825 */ /* 0x001fc600078e0236 */
[----:B------:R-:W4:Y:S04]  /*14c0*/  LDL R202, [R1+0xa8] ;  /* 0x0000a80001ca7983 */ /* 0x000f280000100800 */
[----:B------:R-:W4:Y:S04]  /*14d0*/  LDG.E R172, desc[UR10][R52.64] ;  /* 0x0000000a34ac7981 */ /* 0x000f28000c1e1900 */
[----:B------:R-:W4:Y:S01]  /*14e0*/  LDL R203, [R1+0x94] ;  /* 0x0000940001cb7983 */ /* 0x000f220000100800 */
[----:B------:R-:W-:-:S03]  /*14f0*/  ISETP.NE.U32.AND P0, PT, RZ, UR14, PT ;  /* 0x0000000eff007c0c */ /* 0x000fc6000bf05070 */
[----:B------:R-:W4:Y:S04]  /*1500*/  LDL R209, [R1+0x50] ;  /* 0x0000500001d17983 */ /* 0x000f280000100800 */
[----:B------:R-:W4:Y:S04]  /*1510*/  LDL R218, [R1+0x3c] ;  /* 0x00003c0001da7983 */ /* 0x000f280000100800 */
[----:B------:R-:W4:Y:S04]  /*1520*/  LDL R216, [R1+0x40] ;  /* 0x0000400001d87983 */ /* 0x000f280000100800 */
[----:B------:R-:W4:Y:S01]  /*1530*/  LDL R219, [R1+0x54] ;  /* 0x0000540001db7983 */ /* 0x000f220000100800 */
[----:B--2---:R-:W-:-:S02]  /*1540*/  FSEL R185, R185, RZ, !P2 ;  /* 0x000000ffb9b97208 */ /* 0x004fc40005000000 */
[----:B---3--:R-:W-:Y:S02]  /*1550*/  SHF.L.U32 R181, R96, 0x10, RZ ;  /* 0x0000001060b57819 */ /* 0x008fe400000006ff */
[----:B------:R-:W-:Y:S02]  /*1560*/  SHF.L.U32 R190, R98, 0x10, RZ ;  /* 0x0000001062be7819 */ /* 0x000fe400000006ff */
[----:B----4-:R-:W-:Y:S01]  /*1570*/  SHF.L.U32 R186, R100, 0x10, RZ ;  /* 0x0000001064ba7819 */ /* 0x010fe200000006ff */
[----:B------:R-:W-:Y:S01]  /*1580*/  FADD.FTZ R181, -R185, R181 ;  /* 0x000000b5b9b57221 */ /* 0x000fe20000010100 */
[C---:B------:R-:W-:Y:S02]  /*1590*/  PRMT R182, R97.reuse, 0x7632, R182 ;  /* 0x0000763261b67816 */ /* 0x040fe400000000b6 */
[----:B------:R-:W-:Y:S02]  /*15a0*/  SHF.L.U32 R191, R97, 0x10, RZ ;  /* 0x0000001061bf7819 */ /* 0x000fe400000006ff */
[----:B------:R-:W-:-:S02]  /*15b0*/  SHF.L.U32 R192, R104, 0x10, RZ ;  /* 0x0000001068c07819 */ /* 0x000fc400000006ff */
[----:B------:R-:W-:Y:S02]  /*15c0*/  PRMT R193, R96, 0x7632, R193 ;  /* 0x0000763260c17816 */ /* 0x000fe400000000c1 */
[----:B------:R-:W-:Y:S01]  /*15d0*/  PRMT R97, R98, 0x7632, R97 ;  /* 0x0000763262617816 */ /* 0x000fe20000000061 */
[----:B------:R-:W-:Y:S01]  /*15e0*/  FMUL.FTZ R98, R188, R186 ;  /* 0x000000babc627220 */ /* 0x000fe20000410000 */
[----:B------:R-:W-:Y:S01]  /*15f0*/  FMUL.FTZ R181, R172, R181 ;  /* 0x000000b5acb57220 */ /* 0x000fe20000410000 */
[----:B------:R-:W-:Y:S01]  /*1600*/  PRMT R96, R99, 0x7632, R96 ;  /* 0x0000763263607816 */ /* 0x000fe20000000060 */
[----:B------:R-:W-:Y:S01]  /*1610*/  FADD.FTZ R190, -R185, R190 ;  /* 0x000000beb9be7221 */ /* 0x000fe20000010100 */
[----:B------:R-:W-:Y:S02]  /*1620*/  SHF.L.U32 R194, R99, 0x10, RZ ;  /* 0x0000001063c27819 */ /* 0x000fe400000006ff */
[----:B------:R-:W-:Y:S01]  /*1630*/  SHF.L.U32 R99, R102, 0x10, RZ ;  /* 0x0000001066637819 */ /* 0x000fe200000006ff */
[----:B------:R-:W-:Y:S01]  /*1640*/  FADD.FTZ R138, R192, R138 ;  /* 0x0000008ac08a7221 */ /* 0x000fe20000010000 */
[-C--:B------:R-:W-:Y:S01]  /*1650*/  FFMA.FTZ R170, R181, R192.reuse, R170 ;  /* 0x000000c0b5aa7223 */ /* 0x080fe200000100aa */
[----:B------:R-:W-:Y:S01]  /*1660*/  FFMA.FTZ R192, R187, R192, R98 ;  /* 0x000000c0bbc07223 */ /* 0x000fe20000010062 */
[----:B------:R-:W-:Y:S01]  /*1670*/  SHF.L.U32 R188, R106, 0x10, RZ ;  /* 0x000000106abc7819 */ /* 0x000fe200000006ff */
[----:B------:R-:W-:Y:S01]  /*1680*/  FADD.FTZ R191, -R185, R191 ;  /* 0x000000bfb9bf7221 */ /* 0x000fe20000010100 */
[----:B------:R-:W-:Y:S01]  /*1690*/  SHF.L.U32 R187, R101, 0x10, RZ ;  /* 0x0000001065bb7819 */ /* 0x000fe200000006ff */
[----:B------:R-:W-:Y:S01]  /*16a0*/  FMUL.FTZ R190, R172, R190 ;  /* 0x000000beacbe7220 */ /* 0x000fe20000410000 */
[----:B------:R-:W-:Y:S01]  /*16b0*/  FMUL.FTZ R98, R200, R99 ;  /* 0x00000063c8627220 */ /* 0x000fe20000410000 */
[----:B------:R-:W-:Y:S01]  /*16c0*/  SHF.L.U32 R189, R105, 0x10, RZ ;  /* 0x0000001069bd7819 */ /* 0x000fe200000006ff */
[----:B------:R-:W-:Y:S01]  /*16d0*/  FMUL.FTZ R191, R172, R191 ;  /* 0x000000bfacbf7220 */ /* 0x000fe20000410000 */
[----:B------:R-:W-:Y:S01]  /*16e0*/  FADD.FTZ R134, R188, R134 ;  /* 0x00000086bc867221 */ /* 0x000fe20000010000 */
[-C--:B------:R-:W-:Y:S01]  /*16f0*/  FFMA.FTZ R166, R190, R188.reuse, R166 ;  /* 0x000000bcbea67223 */ /* 0x080fe200000100a6 */
[----:B------:R-:W-:Y:S01]  /*1700*/  FMUL.FTZ R195, R195, R187 ;  /* 0x000000bbc3c37220 */ /* 0x000fe20000410000 */
[----:B------:R-:W-:Y:S01]  /*1710*/  FFMA.FTZ R188, R197, R188, R98 ;  /* 0x000000bcc5bc7223 */ /* 0x000fe20000010062 */
[----:B------:R-:W-:Y:S01]  /*1720*/  SHF.L.U32 R98, R103, 0x10, RZ ;  /* 0x0000001067627819 */ /* 0x000fe200000006ff */
[----:B------:R-:W-:Y:S01]  /*1730*/  FADD.FTZ R194, -R185, R194 ;  /* 0x000000c2b9c27221 */ /* 0x000fe20000010100 */
[----:B------:R-:W-:Y:S01]  /*1740*/  PRMT R100, R100, 0x7632, R100 ;  /* 0x0000763264647816 */ /* 0x000fe20000000064 */
[----:B------:R-:W-:Y:S01]  /*1750*/  FADD.FTZ R136, R189, R136 ;  /* 0x00000088bd887221 */ /* 0x000fe20000010000 */
[-C--:B------:R-:W-:Y:S01]  /*1760*/  FFMA.FTZ R168, R191, R189.reuse, R168 ;  /* 0x000000bdbfa87223 */ /* 0x080fe200000100a8 */
[--C-:B------:R-:W-:Y:S01]  /*1770*/  FFMA.FTZ R189, R198, R189, R195.reuse ;  /* 0x000000bdc6bd7223 */ /* 0x100fe200000100c3 */
[----:B------:R-:W-:Y:S01]  /*1780*/  SHF.L.U32 R197, R107, 0x10, RZ ;  /* 0x000000106bc57819 */ /* 0x000fe200000006ff */
[----:B------:R-:W-:Y:S01]  /*1790*/  FMUL.FTZ R198, R172, R194 ;  /* 0x000000c2acc67220 */ /* 0x000fe20000410000 */
[----:B------:R-:W-:Y:S01]  /*17a0*/  PRMT R195, R104, 0x7632, R195 ;  /* 0x0000763268c37816 */ /* 0x000fe200000000c3 */
[----:B------:R-:W-:Y:S01]  /*17b0*/  FMUL.FTZ R104, R196, R98 ;  /* 0x00000062c4687220 */ /* 0x000fe20000410000 */
[----:B------:R-:W-:Y:S01]  /*17c0*/  SHF.L.U32 R100, R100, 0x10, RZ ;  /* 0x0000001064647819 */ /* 0x000fe200000006ff */
[----:B------:R-:W2:Y:S01]  /*17d0*/  LDL R200, [R1+0x98] ;  /* 0x0000980001c87983 */ /* 0x000ea20000100800 */
[----:B------:R-:W-:Y:S01]  /*17e0*/  FADD.FTZ R132, R197, R132 ;  /* 0x00000084c5847221 */ /* 0x000fe20000010000 */
[-C--:B------:R-:W-:Y:S01]  /*17f0*/  FFMA.FTZ R164, R198, R197.reuse, R164 ;  /* 0x000000c5c6a47223 */ /* 0x080fe200000100a4 */
[----:B------:R-:W-:Y:S01]  /*1800*/  SHF.L.U32 R193, R193, 0x10, RZ ;  /* 0x00000010c1c17819 */ /* 0x000fe200000006ff */
[----:B------:R-:W-:Y:S01]  /*1810*/  FFMA.FTZ R197, R206, R197, R104 ;  /* 0x000000c5cec57223 */ /* 0x000fe20000010068 */
[----:B------:R-:W-:Y:S01]  /*1820*/  FMUL.FTZ R104, R199, R100 ;  /* 0x00000064c7687220 */ /* 0x000fe20000410000 */
[----:B------:R-:W-:Y:S01]  /*1830*/  ISETP.NE.AND.EX P0, PT, RZ, UR15, PT, P0 ;  /* 0x0000000fff007c0c */ /* 0x000fe2000bf05300 */
[----:B------:R-:W3:Y:S01]  /*1840*/  LDL R199, [R1+0x84] ;  /* 0x0000840001c77983 */ /* 0x000ee20000100800 */
[----:B------:R-:W-:-:S03]  /*1850*/  FADD.FTZ R196, -R185, R193 ;  /* 0x000000c1b9c47221 */ /* 0x000fc60000010100 */
[----:B------:R-:W4:Y:S01]  /*1860*/  LDL R193, [R1+0x88] ;  /* 0x0000880001c17983 */ /* 0x000f220000100800 */
[----:B------:R-:W-:Y:S02]  /*1870*/  IADD3 R183, PT, PT, R184, 0x20, RZ ;  /* 0x00000020b8b77810 */ /* 0x000fe40007ffe0ff */
[----:B------:R-:W-:Y:S01]  /*1880*/  PRMT R201, R105, 0x7632, R201 ;  /* 0x0000763269c97816 */ /* 0x000fe200000000c9 */
[----:B------:R-:W-:Y:S01]  /*1890*/  FMUL.FTZ R196, R172, R196 ;  /* 0x000000c4acc47220 */ /* 0x000fe20000410000 */
[----:B------:R-:W-:Y:S01]  /*18a0*/  SHF.L.U32 R195, R195, 0x10, RZ ;  /* 0x00000010c3c37819 */ /* 0x000fe200000006ff */
[----:B------:R-:W-:Y:S01]  /*18b0*/  IMAD.WIDE.U32 R56, R183, 0x10, R204 ;  /* 0x00000010b7387825 */ /* 0x000fe200078e00cc */
[----:B------:R-:W4:Y:S01]  /*18c0*/  LDL R105, [R1+0x74] ;  /* 0x0000740001697983 */ /* 0x000f220000100800 */
[----:B------:R-:W0:Y:S01]  /*18d0*/  @P0 LDC.64 R214, c[0x0][0x438] ;  /* 0x00010e00ffd60b82 */ /* 0x000e220000000a00 */
[----:B------:R-:W-:Y:S02]  /*18e0*/  SHF.L.U32 R182, R182, 0x10, RZ ;  /* 0x00000010b6b67819 */ /* 0x000fe400000006ff */
[----:B------:R-:W-:Y:S01]  /*18f0*/  PRMT R101, R101, 0x7632, R101 ;  /* 0x0000763265657816 */ /* 0x000fe20000000065 */
[----:B------:R-:W4:Y:S01]  /*1900*/  LDG.E.128 R56, desc[UR10][R56.64] ;  /* 0x0000000a38387981 */ /* 0x000f22000c1e1d00 */
[----:B------:R-:W-:-:S04]  /*1910*/  IMAD.WIDE.U32 R76, R183, 0x10, R210 ;  /* 0x00000010b74c7825 */ /* 0x000fc800078e00d2 */
[----:B------:R-:W-:Y:S01]  /*1920*/  FADD.FTZ R137, R195, R137 ;  /* 0x00000089c3897221 */ /* 0x000fe20000010000 */
[-C--:B------:R-:W-:Y:S01]  /*1930*/  FFMA.FTZ R169, R196, R195.reuse, R169 ;  /* 0x000000c3c4a97223 */ /* 0x080fe200000100a9 */
[----:B------:R-:W-:Y:S01]  /*1940*/  FFMA.FTZ R195, R202, R195, R104 ;  /* 0x000000c3cac37223 */ /* 0x000fe20000010068 */
[----:B------:R-:W-:Y:S01]  /*1950*/  SHF.L.U32 R101, R101, 0x10, RZ ;  /* 0x0000001065657819 */ /* 0x000fe200000006ff */
[----:B------:R-:W-:Y:S01]  /*1960*/  FADD.FTZ R202, -R185, R182 ;  /* 0x000000b6b9ca7221 */ /* 0x000fe20000010100 */
[----:B------:R-:W4:Y:S01]  /*1970*/  LDG.E.128 R76, desc[UR10][R76.64] ;  /* 0x0000000a4c4c7981 */ /* 0x000f22000c1e1d00 */
[----:B------:R-:W-:Y:S02]  /*1980*/  PRMT R103, R102, 0x7632, R103 ;  /* 0x0000763266677816 */ /* 0x000fe40000000067 */
[----:B------:R-:W-:Y:S01]  /*1990*/  SHF.L.U32 R102, R97, 0x10, RZ ;  /* 0x0000001061667819 */ /* 0x000fe200000006ff */
[----:B------:R-:W-:Y:S01]  /*19a0*/  FMUL.FTZ R202, R172, R202 ;  /* 0x000000caacca7220 */ /* 0x000fe20000410000 */
[----:B------:R-:W-:Y:S01]  /*19b0*/  SHF.L.U32 R201, R201, 0x10, RZ ;  /* 0x00000010c9c97819 */ /* 0x000fe200000006ff */
[----:B------:R-:W4:Y:S01]  /*19c0*/  LDL R182, [R1+0x6c] ;  /* 0x00006c0001b67983 */ /* 0x000f220000100800 */
[----:B------:R-:W-:Y:S01]  /*19d0*/  FMUL.FTZ R104, R203, R101 ;  /* 0x00000065cb687220 */ /* 0x000fe20000410000 */
[----:B------:R-:W-:Y:S01]  /*19e0*/  SHF.L.U32 R96, R96, 0x10, RZ ;  /* 0x0000001060607819 */ /* 0x000fe200000006ff */
[----:B------:R-:W-:-:S04]  /*19f0*/  IMAD.WIDE.U32 R72, R183, 0x10, R212 ;  /* 0x00000010b7487825 */ /* 0x000fc800078e00d4 */
[----:B------:R-:W-:Y:S01]  /*1a00*/  FADD.FTZ R102, -R185, R102 ;  /* 0x00000066b9667221 */ /* 0x000fe20000010100 */
[----:B------:R-:W-:Y:S01]  /*1a10*/  PRMT R106, R106, 0x7632, R106 ;  /* 0x000076326a6a7816 */ /* 0x000fe2000000006a */
[----:B------:R-:W4:Y:S01]  /*1a20*/  LDL R194, [R1+0x78] ;  /* 0x0000780001c27983 */ /* 0x000f220000100800 */
[----:B------:R-:W-:Y:S01]  /*1a30*/  FADD.FTZ R135, R201, R135 ;  /* 0x00000087c9877221 */ /* 0x000fe20000010000 */
[----:B------:R-:W-:Y:S01]  /*1a40*/  FFMA.FTZ R167, R202, R201, R167 ;  /* 0x000000c9caa77223 */ /* 0x000fe200000100a7 */
[----:B------:R-:W-:Y:S01]  /*1a50*/  SHF.L.U32 R97, R103, 0x10, RZ ;  /* 0x0000001067617819 */ /* 0x000fe200000006ff */
[----:B------:R-:W-:Y:S01]  /*1a60*/  FADD.FTZ R96, -R185, R96 ;  /* 0x00000060b9607221 */ /* 0x000fe20000010100 */
[----:B------:R-:W4:Y:S01]  /*1a70*/  LDL R203, [R1+0x5c] ;  /* 0x00005c0001cb7983 */ /* 0x000f220000100800 */
[----:B------:R-:W-:-:S03]  /*1a80*/  SHF.L.U32 R106, R106, 0x10, RZ ;  /* 0x000000106a6a7819 */ /* 0x000fc600000006ff */
[----:B------:R-:W4:Y:S01]  /*1a90*/  LDG.E.128 R72, desc[UR10][R72.64] ;  /* 0x0000000a48487981 */ /* 0x000f22000c1e1d00 */
[----:B------:R-:W-:Y:S01]  /*1aa0*/  FMUL.FTZ R208, R172, R96 ;  /* 0x00000060acd07220 */ /* 0x000fe20000410000 */
[----:B------:R-:W-:Y:S01]  /*1ab0*/  FADD.FTZ R226, R97, R226 ;  /* 0x000000e261e27221 */ /* 0x000fe20000010000 */
[----:B------:R-:W-:Y:S01]  /*1ac0*/  FADD.FTZ R133, R106, R133 ;  /* 0x000000856a857221 */ /* 0x000fe20000010000 */
[----:B--2---:R-:W-:Y:S01]  /*1ad0*/  FFMA.FTZ R201, R200, R201, R104 ;  /* 0x000000c9c8c97223 */ /* 0x004fe20000010068 */
[----:B------:R-:W-:-:S04]  /*1ae0*/  FMUL.FTZ R200, R172, R102 ;  /* 0x00000066acc87220 */ /* 0x000fc80000410000 */
[-C--:B------:R-:W-:Y:S01]  /*1af0*/  FFMA.FTZ R41, R200, R97.reuse, R41 ;  /* 0x00000061c8297223 */ /* 0x080fe20000010029 */
[----:B---3--:R-:W-:Y:S01]  /*1b00*/  FMUL.FTZ R199, R199, R97 ;  /* 0x00000061c7c77220 */ /* 0x008fe20000410000 */
[----:B0-----:R-:W-:Y:S02]  /*1b10*/  @P0 IMAD.WIDE.U32 R96, R184, 0x10, R214 ;  /* 0x00000010b8600825 */ /* 0x001fe400078e00d6 */
[----:B------:R-:W2:Y:S02]  /*1b20*/  LDL R214, [R1+0x4c] ;  /* 0x00004c0001d67983 */ /* 0x000ea40000100800 */
[-C--:B----4-:R-:W-:Y:S02]  /*1b30*/  FFMA.FTZ R199, R193, R106.reuse, R199 ;  /* 0x0000006ac1c77223 */ /* 0x090fe400000100c7 */
[----:B------:R-:W3:Y:S01]  /*1b40*/  LDL R193, [R1+0x70] ;  /* 0x0000700001c17983 */ /* 0x000ee20000100800 */
[----:B------:R-:W-:-:S03]  /*1b50*/  FFMA.FTZ R165, R200, R106, R165 ;  /* 0x0000006ac8a57223 */ /* 0x000fc600000100a5 */
[----:B------:R-:W4:Y:S01]  /*1b60*/  LDL R106, [R1+0x60] ;  /* 0x00006000016a7983 */ /* 0x000f220000100800 */
[----:B------:R-:W-:Y:S01]  /*1b70*/  FADD.FTZ R231, R186, R231 ;  /* 0x000000e7bae77221 */ /* 0x000fe20000010000 */
[----:B------:R-:W-:Y:S01]  /*1b80*/  FFMA.FTZ R46, R181, R186, R46 ;  /* 0x000000bab52e7223 */ /* 0x000fe2000001002e */
[----:B------:R-:W-:Y:S01]  /*1b90*/  FADD.FTZ R229, R187, R229 ;  /* 0x000000e5bbe57221 */ /* 0x000fe20000010000 */
[----:B------:R-:W-:Y:S01]  /*1ba0*/  FFMA.FTZ R44, R191, R187, R44 ;  /* 0x000000bbbf2c7223 */ /* 0x000fe2000001002c */
[----:B------:R-:W-:Y:S01]  /*1bb0*/  PRMT R102, R103, 0x7632, R102 ;  /* 0x0000763267667816 */ /* 0x000fe20000000066 */
[----:B------:R-:W0:Y:S01]  /*1bc0*/  @P0 LDC.64 R186, c[0x0][0x438] ;  /* 0x00010e00ffba0b82 */ /* 0x000e220000000a00 */
[----:B------:R-:W-:Y:S01]  /*1bd0*/  FADD.FTZ R230, R100, R230 ;  /* 0x000000e664e67221 */ /* 0x000fe20000010000 */
[----:B------:R-:W-:Y:S01]  /*1be0*/  FFMA.FTZ R45, R196, R100, R45 ;  /* 0x00000064c42d7223 */ /* 0x000fe2000001002d */
[----:B------:R-:W-:Y:S01]  /*1bf0*/  SHF.L.U32 R102, R102, 0x10, RZ ;  /* 0x0000001066667819 */ /* 0x000fe200000006ff */
[----:B------:R-:W-:Y:S01]  /*1c00*/  FADD.FTZ R227, R99, R227 ;  /* 0x000000e363e37221 */ /* 0x000fe20000010000 */
[----:B------:R-:W-:Y:S01]  /*1c10*/  SHF.L.U32 R100, R56, 0x10, RZ ;  /* 0x0000001038647819 */ /* 0x000fe200000006ff */
[----:B------:R-:W-:Y:S01]  /*1c20*/  FFMA.FTZ R42, R190, R99, R42 ;  /* 0x00000063be2a7223 */ /* 0x000fe2000001002a */
[----:B------:R-:W-:Y:S01]  /*1c30*/  FADD.FTZ R225, R98, R225 ;  /* 0x000000e162e17221 */ /* 0x000fe20000010000 */
[----:B------:R-:W-:Y:S01]  /*1c40*/  FMUL.FTZ R207, R105, R102 ;  /* 0x0000006669cf7220 */ /* 0x000fe20000410000 */
[----:B------:R-:W-:Y:S01]  /*1c50*/  FFMA.FTZ R40, R198, R98, R40 ;  /* 0x00000062c6287223 */ /* 0x000fe20000010028 */
[----:B------:R-:W1:Y:S01]  /*1c60*/  @P0 LDC.64 R104, c[0x0][0x438] ;  /* 0x00010e00ff680b82 */ /* 0x000e620000000a00 */
[----:B------:R-:W-:Y:S01]  /*1c70*/  FADD.FTZ R100, -R185, R100 ;  /* 0x00000064b9647221 */ /* 0x000fe20000010100 */
[----:B------:R-:W-:Y:S01]  /*1c80*/  FADD.FTZ R228, R101, R228 ;  /* 0x000000e465e47221 */ /* 0x000fe20000010000 */
[----:B------:R-:W-:Y:S01]  /*1c90*/  FFMA.FTZ R43, R202, R101, R43 ;  /* 0x00000065ca2b7223 */ /* 0x000fe2000001002b */
[----:B------:R-:W-:Y:S01]  /*1ca0*/  PRMT R107, R107, 0x7632, R107 ;  /* 0x000076326b6b7816 */ /* 0x000fe2000000006b */
[----:B-----5:R0:W5:Y:S01]  /*1cb0*/  @P0 LDG.E.128 R60, desc[UR10][R96.64] ;  /* 0x0000000a603c0981 */ /* 0x020162000c1e1d00 */
[----:B------:R-:W-:-:S02]  /*1cc0*/  SHF.L.U32 R101, R76, 0x10, RZ ;  /* 0x000000104c657819 */ /* 0x000fc400000006ff */
[----:B------:R-:W-:Y:S01]  /*1cd0*/  SHF.L.U32 R107, R107, 0x10, RZ ;  /* 0x000000106b6b7819 */ /* 0x000fe200000006ff */
[----:B0-----:R-:W-:-:S04]  /*1ce0*/  @P0 IMAD.WIDE.U32 R98, R183, 0x10, R186 ;  /* 0x00000010b7620825 */ /* 0x001fc800078e00ba */
[----:B------:R-:W-:Y:S01]  /*1cf0*/  FMUL.FTZ R187, R172, R100 ;  /* 0x00000064acbb7220 */ /* 0x000fe20000410000 */
[----:B------:R-:W-:Y:S01]  /*1d00*/  SHF.L.U32 R100, R57, 0x10, RZ ;  /* 0x0000001039647819 */ /* 0x000fe200000006ff */
[-C--:B------:R-:W-:Y:S01]  /*1d10*/  FMUL.FTZ R96, R182, R101.reuse ;  /* 0x00000065b6607220 */ /* 0x080fe20000410000 */
[----:B------:R-:W-:Y:S01]  /*1d20*/  FADD.FTZ R223, R101, R223 ;  /* 0x000000df65df7221 */ /* 0x000fe20000010000 */
[----:B------:R-:W-:Y:S01]  /*1d30*/  FFMA.FTZ R38, R187, R101, R38 ;  /* 0x00000065bb267223 */ /* 0x000fe20000010026 */
[----:B------:R-:W-:Y:S01]  /*1d40*/  SHF.L.U32 R101, R77, 0x10, RZ ;  /* 0x000000104d657819 */ /* 0x000fe200000006ff */
[----:B------:R-:W-:Y:S01]  /*1d50*/  FADD.FTZ R100, -R185, R100 ;  /* 0x00000064b9647221 */ /* 0x000fe20000010100 */
[----:B------:R-:W-:Y:S01]  /*1d60*/  FFMA.FTZ R207, R194, R107, R207 ;  /* 0x0000006bc2cf7223 */ /* 0x000fe200000100cf */
[----:B------:R-:W-:Y:S01]  /*1d70*/  IADD3 R180, PT, PT, R184, 0x40, RZ ;  /* 0x00000040b8b47810 */ /* 0x000fe20007ffe0ff */
[----:B------:R0:W5:Y:S01]  /*1d80*/  @P0 LDG.E.128 R64, desc[UR10][R98.64] ;  /* 0x0000000a62400981 */ /* 0x000162000c1e1d00 */
[----:B------:R-:W-:Y:S01]  /*1d90*/  FMUL.FTZ R194, R172, R100 ;  /* 0x00000064acc27220 */ /* 0x000fe20000410000 */
[----:B------:R-:W-:Y:S01]  /*1da0*/  IADD3 R182, PT, PT, R184, 0x60, RZ ;  /* 0x00000060b8b67810 */ /* 0x000fe20007ffe0ff */
[----:B------:R-:W-:Y:S01]  /*1db0*/  FMUL.FTZ R100, R203, R101 ;  /* 0x00000065cb647220 */ /* 0x000fe20000410000 */
[----:B------:R-:W-:-:S02]  /*1dc0*/  SHF.L.U32 R203, R78, 0x10, RZ ;  /* 0x000000104ecb7819 */ /* 0x000fc400000006ff */
[----:B------:R-:W-:Y:S01]  /*1dd0*/  SHF.L.U32 R186, R72, 0x10, RZ ;  /* 0x0000001048ba7819 */ /* 0x000fe200000006ff */
[----:B------:R-:W-:-:S04]  /*1de0*/  IMAD.WIDE.U32 R52, R180, 0x10, R204 ;  /* 0x00000010b4347825 */ /* 0x000fc800078e00cc */
[----:B------:R-:W-:Y:S01]  /*1df0*/  FADD.FTZ R224, R102, R224 ;  /* 0x000000e066e07221 */ /* 0x000fe20000010000 */
[----:B------:R-:W-:Y:S01]  /*1e00*/  FFMA.FTZ R39, R208, R102, R39 ;  /* 0x00000066d0277223 */ /* 0x000fe20000010027 */
[----:B0-----:R-:W-:Y:S01]  /*1e10*/  IMAD.WIDE.U32 R98, R182, 0x10, R204 ;  /* 0x00000010b6627825 */ /* 0x001fe200078e00cc */
[----:B------:R-:W0:Y:S03]  /*1e20*/  @P0 LDC.64 R102, c[0x0][0x438] ;  /* 0x00010e00ff660b82 */ /* 0x000e260000000a00 */
[----:B------:R-:W-:Y:S01]  /*1e30*/  FADD.FTZ R130, R186, R130 ;  /* 0x00000082ba827221 */ /* 0x000fe20000010000 */
[----:B------:R-:W-:Y:S01]  /*1e40*/  FFMA.FTZ R162, R187, R186, R162 ;  /* 0x000000babba27223 */ /* 0x000fe200000100a2 */
[----:B------:R-:W-:Y:S01]  /*1e50*/  IMAD.WIDE.U32 R84, R180, 0x10, R212 ;  /* 0x00000010b4547825 */ /* 0x000fe200078e00d4 */
[----:B------:R-:W-:-:S03]  /*1e60*/  SHF.L.U32 R206, R58, 0x10, RZ ;  /* 0x000000103ace7819 */ /* 0x000fc600000006ff */
[----:B------:R-:W-:Y:S01]  /*1e70*/  FADD.FTZ R178, R101, R178 ;  /* 0x000000b265b27221 */ /* 0x000fe20000010000 */
[----:B------:R-:W-:Y:S01]  /*1e80*/  SHF.L.U32 R205, R74, 0x10, RZ ;  /* 0x000000104acd7819 */ /* 0x000fe200000006ff */
[----:B------:R-:W-:Y:S01]  /*1e90*/  FFMA.FTZ R36, R194, R101, R36 ;  /* 0x00000065c2247223 */ /* 0x000fe20000010024 */
[----:B------:R-:W-:-:S04]  /*1ea0*/  IMAD.WIDE.U32 R88, R180, 0x10, R210 ;  /* 0x00000010b4587825 */ /* 0x000fc800078e00d2 */
[----:B------:R-:W-:Y:S01]  /*1eb0*/  FADD.FTZ R206, -R185, R206 ;  /* 0x000000ceb9ce7221 */ /* 0x000fe20000010100 */
[----:B------:R-:W-:Y:S01]  /*1ec0*/  PRMT R76, R56, 0x7632, R76 ;  /* 0x00007632384c7816 */ /* 0x000fe2000000004c */
[----:B------:R-:W-:Y:S01]  /*1ed0*/  FADD.FTZ R176, R203, R176 ;  /* 0x000000b0cbb07221 */ /* 0x000fe20000010000 */
[----:B------:R-:W-:Y:S01]  /*1ee0*/  PRMT R57, R57, 0x7632, R57 ;  /* 0x0000763239397816 */ /* 0x000fe20000000039 */
[----:B------:R-:W-:Y:S01]  /*1ef0*/  FMUL.FTZ R206, R172, R206 ;  /* 0x000000ceacce7220 */ /* 0x000fe20000410000 */
[----:B------:R-:W-:Y:S01]  /*1f00*/  FADD.FTZ R126, R205, R126 ;  /* 0x0000007ecd7e7221 */ /* 0x000fe20000010000 */
[----:B------:R-:W4:Y:S02]  /*1f10*/  LDG.E.128 R88, desc[UR10][R88.64] ;  /* 0x0000000a58587981 */ /* 0x000f24000c1e1d00 */
[----:B------:R-:W-:Y:S02]  /*1f20*/  FFMA.FTZ R158, R206, R205, R158 ;  /* 0x000000cdce9e7223 */ /* 0x000fe4000001009e */
[----:B------:R-:W4:Y:S01]  /*1f30*/  LDG.E.128 R52, desc[UR10][R52.64] ;  /* 0x0000000a34347981 */ /* 0x000f22000c1e1d00 */
[----:B--2---:R-:W-:Y:S01]  /*1f40*/  FMUL.FTZ R204, R214, R203 ;  /* 0x000000cbd6cc7220 */ /* 0x004fe20000410000 */
[----:B------:R-:W-:-:S02]  /*1f50*/  PRMT R217, R74, 0x7632, R217 ;  /* 0x000076324ad97816 */ /* 0x000fc400000000d9 */
[----:B------:R-:W2:Y:S01]  /*1f60*/  LDL R214, [R1+0x64] ;  /* 0x0000640001d67983 */ /* 0x000ea20000100800 */
[----:B---3--:R-:W-:Y:S01]  /*1f70*/  FFMA.FTZ R186, R193, R186, R96 ;  /* 0x000000bac1ba7223 */ /* 0x008fe20000010060 */
[----:B-1----:R-:W-:-:S04]  /*1f80*/  @P0 IMAD.WIDE.U32 R96, R180, 0x10, R104 ;  /* 0x00000010b4600825 */ /* 0x002fc800078e0068 */
[----:B------:R-:W-:Y:S01]  /*1f90*/  FFMA.FTZ R205, R209, R205, R204 ;  /* 0x000000cdd1cd7223 */ /* 0x000fe200000100cc */
[----:B------:R-:W-:Y:S01]  /*1fa0*/  PRMT R56, R76, 0x7632, R56 ;  /* 0x000076324c387816 */ /* 0x000fe20000000038 */
[----:B------:R-:W-:Y:S01]  /*1fb0*/  FFMA.FTZ R34, R206, R203, R34 ;  /* 0x000000cbce227223 */ /* 0x000fe20000010022 */
[----:B------:R-:W-:Y:S01]  /*1fc0*/  IMAD.WIDE.U32 R104, R182, 0x10, R212 ;  /* 0x00000010b6687825 */ /* 0x000fe200078e00d4 */
[----:B------:R-:W-:Y:S01]  /*1fd0*/  SHF.L.U32 R193, R73, 0x10, RZ ;  /* 0x0000001049c17819 */ /* 0x000fe200000006ff */
[----:B------:R-:W3:Y:S01]  /*1fe0*/  LDL R212, [R1+0x68] ;  /* 0x0000680001d47983 */ /* 0x000ee20000100800 */
[----:B------:R-:W-:-:S03]  /*1ff0*/  SHF.L.U32 R209, R79, 0x10, RZ ;  /* 0x000000104fd17819 */ /* 0x000fc600000006ff */
[----:B------:R-:W-:Y:S01]  /*2000*/  FADD.FTZ R128, R193, R128 ;  /* 0x00000080c1807221 */ /* 0x000fe20000010000 */
[-C--:B------:R-:W-:Y:S01]  /*2010*/  FFMA.FTZ R160, R194, R193.reuse, R160 ;  /* 0x000000c1c2a07223 */ /* 0x080fe200000100a0 */
[----:B----4-:R-:W-:Y:S01]  /*2020*/  FFMA.FTZ R193, R106, R193, R100 ;  /* 0x000000c16ac17223 */ /* 0x010fe20000010064 */
[C---:B0-----:R-:W-:Y:S01]  /*2030*/  @P0 IMAD.WIDE.U32 R100, R182.reuse, 0x10, R102 ;  /* 0x00000010b6640825 */ /* 0x041fe200078e0066 */
[----:B------:R-:W-:Y:S01]  /*2040*/  SHF.L.U32 R57, R57, 0x10, RZ ;  /* 0x0000001039397819 */ /* 0x000fe200000006ff */
[----:B------:R-:W4:Y:S02]  /*2050*/  LDG.E.128 R84, desc[UR10][R84.64] ;  /* 0x0000000a54547981 */ /* 0x000f24000c1e1d00 */
[----:B------:R-:W-:-:S04]  /*2060*/  IMAD.WIDE.U32 R102, R182, 0x10, R210 ;  /* 0x00000010b6667825 */ /* 0x000fc800078e00d2 */
[-C--:B------:R-:W-:Y:S01]  /*2070*/  FMUL.FTZ R210, R218, R209.reuse ;  /* 0x000000d1dad27220 */ /* 0x080fe20000410000 */
[----:B------:R-:W-:Y:S01]  /*2080*/  SHF.L.U32 R204, R59, 0x10, RZ ;  /* 0x000000103bcc7819 */ /* 0x000fe200000006ff */
[----:B------:R-:W4:Y:S04]  /*2090*/  LDL R218, [R1+0x58] ;  /* 0x0000580001da7983 */ /* 0x000f280000100800 */
[----:B------:R-:W-:Y:S01]  /*20a0*/  FADD.FTZ R204, -R185, R204 ;  /* 0x000000ccb9cc7221 */ /* 0x000fe20000010100 */
[----:B------:R-:W-:Y:S01]  /*20b0*/  SHF.L.U32 R76, R76, 0x10, RZ ;  /* 0x000000104c4c7819 */ /* 0x000fe200000006ff */
[----:B------:R-:W-:Y:S01]  /*20c0*/  FADD.FTZ R174, R209, R174 ;  /* 0x000000aed1ae7221 */ /* 0x000fe20000010000 */
[----:B------:R-:W-:Y:S01]  /*20d0*/  SHF.L.U32 R203, R75, 0x10, RZ ;  /* 0x000000104bcb7819 */ /* 0x000fe200000006ff */
[----:B------:R-:W-:Y:S01]  /*20e0*/  FMUL.FTZ R204, R172, R204 ;  /* 0x000000ccaccc7220 */ /* 0x000fe20000410000 */
[----:B------:R-:W-:Y:S01]  /*20f0*/  SHF.L.U32 R56, R56, 0x10, RZ ;  /* 0x0000001038387819 */ /* 0x000fe200000006ff */
[----:B------:R-:W-:Y:S01]  /*2100*/  FADD.FTZ R76, -R185, R76 ;  /* 0x0000004cb94c7221 */ /* 0x000fe20000010100 */
[----:B------:R-:W-:Y:S01]  /*2110*/  PRMT R213, R73, 0x7632, R213 ;  /* 0x0000763249d57816 */ /* 0x000fe200000000d5 */
[----:B------:R-:W-:Y:S01]  /*2120*/  FFMA.FTZ R32, R204, R209, R32 ;  /* 0x000000d1cc207223 */ /* 0x000fe20000010020 */
[----:B------:R-:W-:Y:S01]  /*2130*/  PRMT R209, R72, 0x7632, R209 ;  /* 0x0000763248d17816 */ /* 0x000fe200000000d1 */
[----:B------:R-:W-:Y:S01]  /*2140*/  FADD.FTZ R124, R203, R124 ;  /* 0x0000007ccb7c7221 */ /* 0x000fe20000010000 */
[-C--:B------:R-:W-:Y:S01]  /*2150*/  FFMA.FTZ R156, R204, R203.reuse, R156 ;  /* 0x000000cbcc9c7223 */ /* 0x080fe2000001009c */
[----:B------:R-:W-:Y:S01]  /*2160*/  FFMA.FTZ R203, R216, R203, R210 ;  /* 0x000000cbd8cb7223 */ /* 0x000fe200000100d2 */
[----:B------:R-:W-:Y:S01]  /*2170*/  SHF.L.U32 R209, R209, 0x10, RZ ;  /* 0x00000010d1d17819 */ /* 0x000fe200000006ff */
[----:B------:R-:W-:Y:S01]  /*2180*/  FMUL.FTZ R210, R172, R76 ;  /* 0x0000004cacd27220 */ /* 0x000fe20000410000 */
[----:B------:R-:W4:Y:S03]  /*2190*/  LDL R216, [R1+0x44] ;  /* 0x0000440001d87983 */ /* 0x000f260000100800 */
[----:B------:R-:W-:Y:S01]  /*21a0*/  FADD.FTZ R129, R209, R129 ;  /* 0x00000081d1817221 */ /* 0x000fe20000010000 */
[----:B------:R-:W-:Y:S01]  /*21b0*/  FFMA.FTZ R161, R210, R209, R161 ;  /* 0x000000d1d2a17223 */ /* 0x000fe200000100a1 */
[----:B------:R-:W-:Y:S01]  /*21c0*/  FADD.FTZ R179, R56, R179 ;  /* 0x000000b338b37221 */ /* 0x000fe20000010000 */
[----:B------:R-:W-:Y:S01]  /*21d0*/  FFMA.FTZ R37, R210, R56, R37 ;  /* 0x00000038d2257223 */ /* 0x000fe20000010025 */
[----:B------:R-:W-:Y:S01]  /*21e0*/  FADD.FTZ R57, -R185, R57 ;  /* 0x00000039b9397221 */ /* 0x000fe20000010100 */
[----:B------:R-:W-:Y:S01]  /*21f0*/  SHF.L.U32 R213, R213, 0x10, RZ ;  /* 0x00000010d5d57819 */ /* 0x000fe200000006ff */
[----:B------:R-:W4:Y:S04]  /*2200*/  LDL R76, [R1+0x38] ;  /* 0x00003800014c7983 */ /* 0x000f280000100800 */
[----:B------:R-:W-:Y:S01]  /*2210*/  FADD.FTZ R127, R213, R127 ;  /* 0x0000007fd57f7221 */ /* 0x000fe20000010000 */
[----:B------:R-:W-:Y:S01]  /*2220*/  SHF.L.U32 R217, R217, 0x10, RZ ;  /* 0x00000010d9d97819 */ /* 0x000fe200000006ff */
[----:B------:R-:W4:Y:S04]  /*2230*/  LDL R74, [R1+0x30] ;  /* 0x00003000014a7983 */ /* 0x000f280000100800 */
[----:B------:R-:W4:Y:S01]  /*2240*/  LDL R73, [R1+0x1c] ;  /* 0x00001c0001497983 */ /* 0x000f220000100800 */
[----:B------:R-:W-:-:S03]  /*2250*/  PRMT R222, R75, 0x7632, R222 ;  /* 0x000076324bde7816 */ /* 0x000fc600000000de */
[----:B------:R0:W5:Y:S04]  /*2260*/  @P0 LDG.E.128 R68, desc[UR10][R96.64] ;  /* 0x0000000a60440981 */ /* 0x000168000c1e1d00 */
[----:B------:R1:W5:Y:S01]  /*2270*/  @P0 LDG.E.128 R48, desc[UR10][R100.64] ;  /* 0x0000000a64300981 */ /* 0x000362000c1e1d00 */
[----:B--2---:R-:W-:Y:S01]  /*2280*/  FMUL.FTZ R72, R214, R56 ;  /* 0x00000038d6487220 */ /* 0x004fe20000410000 */
[----:B------:R-:W-:Y:S01]  /*2290*/  FADD.FTZ R125, R217, R125 ;  /* 0x0000007dd97d7221 */ /* 0x000fe20000010000 */
[----:B------:R-:W-:Y:S01]  /*22a0*/  SHF.L.U32 R222, R222, 0x10, RZ ;  /* 0x00000010dede7819 */ /* 0x000fe200000006ff */
[----:B------:R-:W2:Y:S01]  /*22b0*/  LDG.E.128 R96, desc[UR10][R98.64] ;  /* 0x0000000a62607981 */ /* 0x000ea2000c1e1d00 */
[----:B------:R-:W-:-:S03]  /*22c0*/  SHF.L.U32 R75, R53, 0x10, RZ ;  /* 0x00000010354b7819 */ /* 0x000fc600000006ff */
[----:B------:R-:W2:Y:S01]  /*22d0*/  LDG.E.128 R100, desc[UR10][R102.64] ;  /* 0x0000000a66647981 */ /* 0x000ea2000c1e1d00 */
[----:B---3--:R-:W-:-:S03]  /*22e0*/  FFMA.FTZ R209, R212, R209, R72 ;  /* 0x000000d1d4d17223 */ /* 0x008fc60000010048 */
[----:B------:R-:W3:Y:S01]  /*22f0*/  LDL R212, [R1+0x48] ;  /* 0x0000480001d47983 */ /* 0x000ee20000100800 */
[----:B------:R-:W-:Y:S01]  /*2300*/  PRMT R56, R77, 0x7632, R56 ;  /* 0x000076324d387816 */ /* 0x000fe20000000038 */
[----:B------:R-:W-:Y:S02]  /*2310*/  FMUL.FTZ R214, R172, R57 ;  /* 0x00000039acd67220 */ /* 0x000fe40000410000 */
[----:B------:R-:W2:Y:S01]  /*2320*/  LDL R77, [R1+0x34] ;  /* 0x00003400014d7983 */ /* 0x000ea20000100800 */
[----:B------:R-:W-:Y:S01]  /*2330*/  SHF.L.U32 R56, R56, 0x10, RZ ;  /* 0x0000001038387819 */ /* 0x000fe200000006ff */
[----:B------:R-:W-:Y:S02]  /*2340*/  FFMA.FTZ R159, R214, R213, R159 ;  /* 0x000000d5d69f7223 */ /* 0x000fe4000001009f */
[----:B------:R-:W2:Y:S02]  /*2350*/  LDL R72, [R1+0x20] ;  /* 0x0000200001487983 */ /* 0x000ea40000100800 */
[----:B------:R-:W-:-:S04]  /*2360*/  FMUL.FTZ R57, R219, R56 ;  /* 0x00000038db397220 */ /* 0x000fc80000410000 */
[--C-:B----4-:R-:W-:Y:S01]  /*2370*/  FFMA.FTZ R213, R218, R213, R57.reuse ;  /* 0x000000d5dad57223 */ /* 0x110fe20000010039 */
[----:B------:R-:W-:Y:S02]  /*2380*/  PRMT R57, R58, 0x7632, R57 ;  /* 0x000076323a397816 */ /* 0x000fe40000000039 */
[----:B------:R-:W4:Y:S01]  /*2390*/  LDL R58, [R1+0x2c] ;  /* 0x00002c00013a7983 */ /* 0x000f220000100800 */
[----:B------:R-:W-:Y:S01]  /*23a0*/  FADD.FTZ R177, R56, R177 ;  /* 0x000000b138b17221 */ /* 0x000fe20000010000 */
[----:B------:R-:W-:Y:S01]  /*23b0*/  FFMA.FTZ R35, R214, R56, R35 ;  /* 0x00000038d6237223 */ /* 0x000fe20000010023 */
[----:B------:R-:W-:Y:S02]  /*23c0*/  SHF.L.U32 R57, R57, 0x10, RZ ;  /* 0x0000001039397819 */ /* 0x000fe400000006ff */
[----:B------:R-:W-:-:S03]  /*23d0*/  PRMT R56, R78, 0x7632, R56 ;  /* 0x000076324e387816 */ /* 0x000fc60000000038 */
[----:B------:R-:W-:Y:S01]  /*23e0*/  FADD.FTZ R57, -R185, R57 ;  /* 0x00000039b9397221 */ /* 0x000fe20000010100 */
[----:B------:R-:W-:-:S03]  /*23f0*/  SHF.L.U32 R56, R56, 0x10, RZ ;  /* 0x0000001038387819 */ /* 0x000fc600000006ff */
[----:B------:R-:W-:Y:S02]  /*2400*/  FMUL.FTZ R218, R172, R57 ;  /* 0x00000039acda7220 */ /* 0x000fe40000410000 */
[-C--:B------:R-:W-:Y:S02]  /*2410*/  FMUL.FTZ R57, R216, R56.reuse ;  /* 0x00000038d8397220 */ /* 0x080fe40000410000 */
[----:B------:R-:W-:Y:S01]  /*2420*/  FFMA.FTZ R157, R218, R217, R157 ;  /* 0x000000d9da9d7223 */ /* 0x000fe2000001009d */
[----:B------:R-:W-:Y:S01]  /*2430*/  FADD.FTZ R175, R56, R175 ;  /* 0x000000af38af7221 */ /* 0x000fe20000010000 */
[----:B------:R-:W-:Y:S01]  /*2440*/  FFMA.FTZ R33, R218, R56, R33 ;  /* 0x00000038da217223 */ /* 0x000fe20000010021 */
[----:B------:R-:W-:Y:S01]  /*2450*/  PRMT R56, R79, 0x7632, R56 ;  /* 0x000076324f387816 */ /* 0x000fe20000000038 */
[----:B------:R-:W-:Y:S01]  /*2460*/  FADD.FTZ R123, R222, R123 ;  /* 0x0000007bde7b7221 */ /* 0x000fe20000010000 */
[----:B------:R-:W4:Y:S02]  /*2470*/  LDL R79, [R1] ;  /* 0x00000000014f7983 */ /* 0x000f240000100800 */
[----:B------:R-:W-:-:S02]  /*2480*/  SHF.L.U32 R56, R56, 0x10, RZ ;  /* 0x0000001038387819 */ /* 0x000fc400000006ff */
[----:B------:R-:W4:Y:S03]  /*2490*/  LDL R216, [R1+0x24] ;  /* 0x0000240001d87983 */ /* 0x000f260000100800 */
[----:B------:R-:W-:Y:S01]  /*24a0*/  FADD.FTZ R173, R56, R173 ;  /* 0x000000ad38ad7221 */ /* 0x000fe20000010000 */
[--C-:B---3--:R-:W-:Y:S01]  /*24b0*/  FFMA.FTZ R217, R212, R217, R57.reuse ;  /* 0x000000d9d4d97223 */ /* 0x108fe20000010039 */
[----:B------:R-:W-:Y:S01]  /*24c0*/  PRMT R57, R59, 0x7632, R57 ;  /* 0x000076323b397816 */ /* 0x000fe20000000039 */
[----:B------:R-:W-:Y:S01]  /*24d0*/  FADD.FTZ R75, -R185, R75 ;  /* 0x0000004bb94b7221 */ /* 0x000fe20000010100 */
[----:B------:R-:W3:Y:S02]  /*24e0*/  LDL R59, [R1+0xc] ;  /* 0x00000c00013b7983 */ /* 0x000ee40000100800 */
[----:B------:R-:W-:Y:S02]  /*24f0*/  SHF.L.U32 R57, R57, 0x10, RZ ;  /* 0x0000001039397819 */ /* 0x000fe400000006ff */
[----:B------:R-:W3:Y:S03]  /*2500*/  LDL R212, [R1+0x28] ;  /* 0x0000280001d47983 */ /* 0x000ee60000100800 */
[----:B------:R-:W-:-:S04]  /*2510*/  FADD.FTZ R57, -R185, R57 ;  /* 0x00000039b9397221 */ /* 0x000fc80000010100 */
[----:B------:R-:W-:Y:S01]  /*2520*/  FMUL.FTZ R221, R172, R57 ;  /* 0x00000039acdd7220 */ /* 0x000fe20000410000 */
[----:B--2---:R-:W-:-:S03]  /*2530*/  FMUL.FTZ R57, R77, R56 ;  /* 0x000000384d397220 */ /* 0x004fc60000410000 */
[C---:B------:R-:W-:Y:S01]  /*2540*/  FFMA.FTZ R31, R221.reuse, R56, R31 ;  /* 0x00000038dd1f7223 */ /* 0x040fe2000001001f */
[----:B------:R-:W-:Y:S01]  /*2550*/  SHF.L.U32 R56, R88, 0x10, RZ ;  /* 0x0000001058387819 */ /* 0x000fe200000006ff */
[-C--:B------:R-:W-:Y:S01]  /*2560*/  FFMA.FTZ R155, R221, R222.reuse, R155 ;  /* 0x000000dedd9b7223 */ /* 0x080fe2000001009b */
[----:B------:R-:W-:-:S03]  /*2570*/  FFMA.FTZ R222, R76, R222, R57 ;  /* 0x000000de4cde7223 */ /* 0x000fc60000010039 */
[----:B----4-:R-:W-:Y:S02]  /*2580*/  FMUL.FTZ R57, R58, R56 ;  /* 0x000000383a397220 */ /* 0x010fe40000410000 */
[----:B------:R-:W2:Y:S01]  /*2590*/  LDL R58, [R1+0x10] ;  /* 0x00001000013a7983 */ /* 0x000ea20000100800 */
[----:B------:R-:W-:-:S05]  /*25a0*/  SHF.L.U32 R77, R52, 0x10, RZ ;  /* 0x00000010344d7819 */ /* 0x000fca00000006ff */
[----:B------:R-:W-:Y:S01]  /*25b0*/  FADD.FTZ R77, -R185, R77 ;  /* 0x0000004db94d7221 */ /* 0x000fe20000010100 */
[----:B------:R-:W-:-:S03]  /*25c0*/  SHF.L.U32 R76, R84, 0x10, RZ ;  /* 0x00000010544c7819 */ /* 0x000fc600000006ff */
[----:B------:R-:W-:Y:S01]  /*25d0*/  FMUL.FTZ R77, R172, R77 ;  /* 0x0000004dac4d7220 */ /* 0x000fe20000410000 */
[----:B------:R-:W-:Y:S01]  /*25e0*/  FADD.FTZ R171, R56, R171 ;  /* 0x000000ab38ab7221 */ /* 0x000fe20000010000 */
[----:B------:R-:W-:Y:S02]  /*25f0*/  FMUL.FTZ R75, R172, R75 ;  /* 0x0000004bac4b7220 */ /* 0x000fe40000410000 */
[----:B------:R-:W-:Y:S01]  /*2600*/  FFMA.FTZ R30, R77, R56, R30 ;  /* 0x000000384d1e7223 */ /* 0x000fe2000001001e */
[----:B------:R-:W-:Y:S01]  /*2610*/  SHF.L.U32 R56, R89, 0x10, RZ ;  /* 0x0000001059387819 */ /* 0x000fe200000006ff */
[----:B------:R-:W-:Y:S01]  /*2620*/  FADD.FTZ R122, R76, R122 ;  /* 0x0000007a4c7a7221 */ /* 0x000fe20000010000 */
[-C--:B------:R-:W-:Y:S01]  /*2630*/  FFMA.FTZ R154, R77, R76.reuse, R154 ;  /* 0x0000004c4d9a7223 */ /* 0x080fe2000001009a */
[----:B------:R-:W-:Y:S01]  /*2640*/  FFMA.FTZ R76, R74, R76, R57 ;  /* 0x0000004c4a4c7223 */ /* 0x000fe20000010039 */
[----:B------:R-:W-:Y:S01]  /*2650*/  SHF.L.U32 R74, R85, 0x10, RZ ;  /* 0x00000010554a7819 */ /* 0x000fe200000006ff */
[-C--:B------:R-:W-:Y:S01]  /*2660*/  FMUL.FTZ R57, R73, R56.reuse ;  /* 0x0000003849397220 */ /* 0x080fe20000410000 */
[----:B------:R-:W-:Y:S01]  /*2670*/  FADD.FTZ R3, R56, R3 ;  /* 0x0000000338037221 */ /* 0x000fe20000010000 */
[----:B------:R-:W-:Y:S01]  /*2680*/  FFMA.FTZ R28, R75, R56, R28 ;  /* 0x000000384b1c7223 */ /* 0x000fe2000001001c */
[----:B------:R-:W-:-:S02]  /*2690*/  SHF.L.U32 R73, R54, 0x10, RZ ;  /* 0x0000001036497819 */ /* 0x000fc400000006ff */
[----:B------:R-:W-:Y:S01]  /*26a0*/  SHF.L.U32 R56, R90, 0x10, RZ ;  /* 0x000000105a387819 */ /* 0x000fe200000006ff */
[----:B------:R-:W-:Y:S01]  /*26b0*/  FADD.FTZ R120, R74, R120 ;  /* 0x000000784a787221 */ /* 0x000fe20000010000 */
[-C--:B------:R-:W-:Y:S01]  /*26c0*/  FFMA.FTZ R152, R75, R74.reuse, R152 ;  /* 0x0000004a4b987223 */ /* 0x080fe20000010098 */
[----:B------:R-:W-:Y:S01]  /*26d0*/  FFMA.FTZ R74, R72, R74, R57 ;  /* 0x0000004a484a7223 */ /* 0x000fe20000010039 */
[----:B------:R-:W-:Y:S01]  /*26e0*/  FADD.FTZ R73, -R185, R73 ;  /* 0x00000049b9497221 */ /* 0x000fe20000010100 */
[----:B------:R-:W-:-:S03]  /*26f0*/  SHF.L.U32 R72, R86, 0x10, RZ ;  /* 0x0000001056487819 */ /* 0x000fc600000006ff */
[----:B------:R-:W-:Y:S01]  /*2700*/  FMUL.FTZ R73, R172, R73 ;  /* 0x00000049ac497220 */ /* 0x000fe20000410000 */
[----:B------:R-:W-:-:S03]  /*2710*/  FADD.FTZ R233, R56, R233 ;  /* 0x000000e938e97221 */ /* 0x000fc60000010000 */
[C---:B------:R-:W-:Y:S01]  /*2720*/  FFMA.FTZ R26, R73.reuse, R56, R26 ;  /* 0x00000038491a7223 */ /* 0x040fe2000001001a */
[----:B------:R-:W-:Y:S01]  /*2730*/  FADD.FTZ R118, R72, R118 ;  /* 0x0000007648767221 */ /* 0x000fe20000010000 */
[----:B------:R-:W-:Y:S01]  /*2740*/  FFMA.FTZ R150, R73, R72, R150 ;  /* 0x0000004849967223 */ /* 0x000fe20000010096 */
[----:B------:R-:W-:Y:S02]  /*2750*/  PRMT R78, R84, 0x7632, R78 ;  /* 0x00007632544e7816 */ /* 0x000fe4000000004e */
[----:B------:R-:W4:Y:S01]  /*2760*/  LDL R84, [R1+0x4] ;  /* 0x0000040001547983 */ /* 0x000f220000100800 */
[----:B------:R-:W-:Y:S01]  /*2770*/  FADD.FTZ R131, R107, R131 ;  /* 0x000000836b837221 */ /* 0x000fe20000010000 */
[----:B------:R-:W-:Y:S02]  /*2780*/  FFMA.FTZ R163, R208, R107, R163 ;  /* 0x0000006bd0a37223 */ /* 0x000fe400000100a3 */
[----:B------:R-:W4:Y:S01]  /*2790*/  LDG.E.128 R104, desc[UR10][R104.64] ;  /* 0x0000000a68687981 */ /* 0x000f22000c1e1d00 */
[----:B---3--:R-:W-:Y:S01]  /*27a0*/  FMUL.FTZ R57, R59, R56 ;  /* 0x000000383b397220 */ /* 0x008fe20000410000 */
[----:B------:R-:W-:-:S02]  /*27b0*/  SHF.L.U32 R59, R55, 0x10, RZ ;  /* 0x00000010373b7819 */ /* 0x000fc400000006ff */
[----:B------:R-:W-:-:S03]  /*27c0*/  SHF.L.U32 R56, R91, 0x10, RZ ;  /* 0x000000105b387819 */ /* 0x000fc600000006ff */
[----:B------:R-:W-:-:S04]  /*27d0*/  FADD.FTZ R59, -R185, R59 ;  /* 0x0000003bb93b7221 */ /* 0x000fc80000010100 */
[----:B------:R-:W-:Y:S01]  /*27e0*/  FMUL.FTZ R59, R172, R59 ;  /* 0x0000003bac3b7220 */ /* 0x000fe20000410000 */
[----:B------:R-:W-:-:S03]  /*27f0*/  FADD.FTZ R5, R56, R5 ;  /* 0x0000000538057221 */ /* 0x000fc60000010000 */
[----:B------:R-:W-:Y:S01]  /*2800*/  FFMA.FTZ R24, R59, R56, R24 ;  /* 0x000000383b187223 */ /* 0x000fe20000010018 */
[----:B--2---:R-:W-:Y:S01]  /*2810*/  FFMA.FTZ R72, R58, R72, R57 ;  /* 0x000000483a487223 */ /* 0x004fe20000010039 */
[----:B------:R-:W-:Y:S01]  /*2820*/  FMUL.FTZ R57, R252, R56 ;  /* 0x00000038fc397220 */ /* 0x000fe20000410000 */
[----:B------:R-:W-:Y:S02]  /*2830*/  PRMT R56, R52, 0x7632, R56 ;  /* 0x0000763234387816 */ /* 0x000fe40000000038 */
[----:B------:R-:W-:Y:S02]  /*2840*/  PRMT R52, R88, 0x7632, R52 ;  /* 0x0000763258347816 */ /* 0x000fe40000000034 */
[----:B------:R-:W-:Y:S01]  /*2850*/  SHF.L.U32 R56, R56, 0x10, RZ ;  /* 0x0000001038387819 */ /* 0x000fe200000006ff */
[----:B------:R-:W2:Y:S01]  /*2860*/  LDL R88, [R1+0x18] ;  /* 0x0000180001587983 */ /* 0x000ea20000100800 */
[----:B------:R-:W-:Y:S02]  /*2870*/  SHF.L.U32 R58, R87, 0x10, RZ ;  /* 0x00000010573a7819 */ /* 0x000fe400000006ff */
[----:B------:R-:W-:Y:S01]  /*2880*/  SHF.L.U32 R52, R52, 0x10, RZ ;  /* 0x0000001034347819 */ /* 0x000fe200000006ff */
[----:B------:R-:W-:-:S02]  /*2890*/  FADD.FTZ R56, -R185, R56 ;  /* 0x00000038b9387221 */ /* 0x000fc40000010100 */
[----:B------:R-:W-:Y:S01]  /*28a0*/  FADD.FTZ R116, R58, R116 ;  /* 0x000000743a747221 */ /* 0x000fe20000010000 */
[-C--:B------:R-:W-:Y:S01]  /*28b0*/  FFMA.FTZ R148, R59, R58.reuse, R148 ;  /* 0x0000003a3b947223 */ /* 0x080fe20000010094 */
[----:B------:R-:W-:Y:S01]  /*28c0*/  FFMA.FTZ R58, R79, R58, R57 ;  /* 0x0000003a4f3a7223 */ /* 0x000fe20000010039 */
[----:B------:R-:W-:Y:S01]  /*28d0*/  FMUL.FTZ R79, R172, R56 ;  /* 0x00000038ac4f7220 */ /* 0x000fe20000410000 */
[-C--:B------:R-:W-:Y:S01]  /*28e0*/  FMUL.FTZ R56, R216, R52.reuse ;  /* 0x00000034d8387220 */ /* 0x080fe20000410000 */
[----:B------:R-:W3:Y:S04]  /*28f0*/  LDL R57, [R1+0x8] ;  /* 0x0000080001397983 */ /* 0x000ee80000100800 */
[----:B------:R-:W2:Y:S01]  /*2900*/  LDL R216, [R1+0x14] ;  /* 0x0000140001d87983 */ /* 0x000ea20000100800 */
[----:B------:R-:W-:Y:S01]  /*2910*/  PRMT R53, R53, 0x7632, R53 ;  /* 0x0000763235357816 */ /* 0x000fe20000000035 */
[----:B------:R-:W-:Y:S01]  /*2920*/  FADD.FTZ R2, R52, R2 ;  /* 0x0000000234027221 */ /* 0x000fe20000010000 */
[----:B------:R-:W-:Y:S01]  /*2930*/  FFMA.FTZ R29, R79, R52, R29 ;  /* 0x000000344f1d7223 */ /* 0x000fe2000001001d */
[----:B------:R-:W-:-:S02]  /*2940*/  PRMT R52, R89, 0x7632, R52 ;  /* 0x0000763259347816 */ /* 0x000fc40000000034 */
[----:B------:R-:W-:Y:S02]  /*2950*/  SHF.L.U32 R53, R53, 0x10, RZ ;  /* 0x0000001035357819 */ /* 0x000fe400000006ff */
[----:B------:R-:W-:Y:S02]  /*2960*/  SHF.L.U32 R78, R78, 0x10, RZ ;  /* 0x000000104e4e7819 */ /* 0x000fe400000006ff */
[----:B------:R-:W-:Y:S01]  /*2970*/  PRMT R211, R85, 0x7632, R211 ;  /* 0x0000763255d37816 */ /* 0x000fe200000000d3 */
[----:B------:R-:W-:Y:S01]  /*2980*/  FADD.FTZ R53, -R185, R53 ;  /* 0x00000035b9357221 */ /* 0x000fe20000010100 */
[----:B------:R-:W-:Y:S01]  /*2990*/  SHF.L.U32 R52, R52, 0x10, RZ ;  /* 0x0000001034347819 */ /* 0x000fe200000006ff */
[----:B------:R-:W-:Y:S01]  /*29a0*/  FADD.FTZ R121, R78, R121 ;  /* 0x000000794e797221 */ /* 0x000fe20000010000 */
[-C--:B------:R-:W-:Y:S01]  /*29b0*/  FFMA.FTZ R153, R79, R78.reuse, R153 ;  /* 0x0000004e4f997223 */ /* 0x080fe20000010099 */
[----:B------:R-:W-:Y:S01]  /*29c0*/  FFMA.FTZ R78, R212, R78, R56 ;  /* 0x0000004ed44e7223 */ /* 0x000fe20000010038 */
[----:B------:R-:W-:Y:S01]  /*29d0*/  SHF.L.U32 R211, R211, 0x10, RZ ;  /* 0x00000010d3d37819 */ /* 0x000fe200000006ff */
[----:B------:R-:W-:-:S04]  /*29e0*/  FMUL.FTZ R212, R172, R53 ;  /* 0x00000035acd47220 */ /* 0x000fc80000410000 */
[----:B------:R-:W-:Y:S01]  /*29f0*/  FADD.FTZ R119, R211, R119 ;  /* 0x00000077d3777221 */ /* 0x000fe20000010000 */
[----:B------:R-:W-:Y:S01]  /*2a00*/  FFMA.FTZ R151, R212, R211, R151 ;  /* 0x000000d3d4977223 */ /* 0x000fe20000010097 */
[----:B------:R-:W-:Y:S01]  /*2a10*/  FADD.FTZ R4, R52, R4 ;  /* 0x0000000434047221 */ /* 0x000fe20000010000 */
[----:B------:R-:W-:Y:S01]  /*2a20*/  FFMA.FTZ R27, R212, R52, R27 ;  /* 0x00000034d41b7223 */ /* 0x000fe2000001001b */
[----:B------:R-:W-:-:S04]  /*2a30*/  PRMT R215, R86, 0x7632, R215 ;  /* 0x0000763256d77816 */ /* 0x000fc800000000d7 */
[----:B------:R-:W-:-:S05]  /*2a40*/  SHF.L.U32 R215, R215, 0x10, RZ ;  /* 0x00000010d7d77819 */ /* 0x000fca00000006ff */
[----:B------:R-:W-:Y:S01]  /*2a50*/  FADD.FTZ R117, R215, R117 ;  /* 0x00000075d7757221 */ /* 0x000fe20000010000 */
[----:B------:R-:W-:-:S04]  /*2a60*/  PRMT R220, R87, 0x7632, R220 ;  /* 0x0000763257dc7816 */ /* 0x000fc800000000dc */
[----:B------:R-:W-:-:S05]  /*2a70*/  SHF.L.U32 R220, R220, 0x10, RZ ;  /* 0x00000010dcdc7819 */ /* 0x000fca00000006ff */
[----:B------:R-:W-:Y:S01]  /*2a80*/  FADD.FTZ R115, R220, R115 ;  /* 0x00000073dc737221 */ /* 0x000fe20000010000 */
[----:B------:R-:W-:-:S05]  /*2a90*/  SHF.L.U32 R86, R97, 0x10, RZ ;  /* 0x0000001061567819 */ /* 0x000fca00000006ff */
[----:B------:R-:W-:Y:S01]  /*2aa0*/  FADD.FTZ R86, -R185, R86 ;  /* 0x00000056b9567221 */ /* 0x000fe20000010100 */
[----:B----4-:R-:W-:-:S03]  /*2ab0*/  SHF.L.U32 R85, R104, 0x10, RZ ;  /* 0x0000001068557819 */ /* 0x010fc600000006ff */
[----:B------:R-:W-:Y:S01]  /*2ac0*/  FMUL.FTZ R86, R172, R86 ;  /* 0x00000056ac567220 */ /* 0x000fe20000410000 */
[----:B------:R-:W-:Y:S01]  /*2ad0*/  SHF.L.U32 R87, R105, 0x10, RZ ;  /* 0x0000001069577819 */ /* 0x000fe200000006ff */
[----:B------:R-:W-:Y:S01]  /*2ae0*/  FADD.FTZ R114, R85, R114 ;  /* 0x0000007255727221 */ /* 0x000fe20000010000 */
[----:B------:R-:W-:-:S03]  /*2af0*/  SHF.L.U32 R89, R106, 0x10, RZ ;  /* 0x000000106a597819 */ /* 0x000fc600000006ff */
[----:B------:R-:W-:Y:S01]  /*2b00*/  FADD.FTZ R112, R87, R112 ;  /* 0x0000007057707221 */ /* 0x000fe20000010000 */
[----:B------:R-:W-:Y:S01]  /*2b10*/  FFMA.FTZ R144, R86, R87, R144 ;  /* 0x0000005756907223 */ /* 0x000fe20000010090 */
[----:B------:R-:W-:Y:S01]  /*2b20*/  FADD.FTZ R110, R89, R110 ;  /* 0x0000006e596e7221 */ /* 0x000fe20000010000 */
[----:B--2---:R-:W-:-:S04]  /*2b30*/  FMUL.FTZ R53, R216, R52 ;  /* 0x00000034d8357220 */ /* 0x004fc80000410000 */
[--C-:B------:R-:W-:Y:S01]  /*2b40*/  FFMA.FTZ R211, R88, R211, R53.reuse ;  /* 0x000000d358d37223 */ /* 0x100fe20000010035 */
[----:B------:R-:W-:Y:S02]  /*2b50*/  PRMT R53, R54, 0x7632, R53 ;  /* 0x0000763236357816 */ /* 0x000fe40000000035 */
[----:B------:R-:W-:Y:S02]  /*2b60*/  PRMT R52, R90, 0x7632, R52 ;  /* 0x000076325a347816 */ /* 0x000fe40000000034 */
[----:B------:R-:W-:Y:S02]  /*2b70*/  SHF.L.U32 R53, R53, 0x10, RZ ;  /* 0x0000001035357819 */ /* 0x000fe400000006ff */
[----:B------:R-:W-:-:S03]  /*2b80*/  SHF.L.U32 R52, R52, 0x10, RZ ;  /* 0x0000001034347819 */ /* 0x000fc600000006ff */
[----:B------:R-:W-:-:S04]  /*2b90*/  FADD.FTZ R53, -R185, R53 ;  /* 0x00000035b9357221 */ /* 0x000fc80000010100 */
[----:B------:R-:W-:Y:S01]  /*2ba0*/  FMUL.FTZ R216, R172, R53 ;  /* 0x00000035acd87220 */ /* 0x000fe20000410000 */
[----:B------:R-:W-:-:S03]  /*2bb0*/  FMUL.FTZ R53, R84, R52 ;  /* 0x0000003454357220 */ /* 0x000fc60000410000 */
[-C--:B------:R-:W-:Y:S01]  /*2bc0*/  FFMA.FTZ R149, R216, R215.reuse, R149 ;  /* 0x000000d7d8957223 */ /* 0x080fe20000010095 */
[--C-:B---3--:R-:W-:Y:S01]  /*2bd0*/  FFMA.FTZ R215, R57, R215, R53.reuse ;  /* 0x000000d739d77223 */ /* 0x108fe20000010035 */
[----:B------:R-:W-:Y:S01]  /*2be0*/  PRMT R53, R55, 0x7632, R53 ;  /* 0x0000763237357816 */ /* 0x000fe20000000035 */
[----:B------:R-:W-:Y:S01]  /*2bf0*/  FADD.FTZ R232, R52, R232 ;  /* 0x000000e834e87221 */ /* 0x000fe20000010000 */
[----:B------:R-:W-:Y:S01]  /*2c00*/  FFMA.FTZ R25, R216, R52, R25 ;  /* 0x00000034d8197223 */ /* 0x000fe20000010019 */
[----:B------:R-:W-:Y:S02]  /*2c10*/  PRMT R52, R91, 0x7632, R52 ;  /* 0x000076325b347816 */ /* 0x000fe40000000034 */
[----:B------:R-:W-:Y:S02]  /*2c20*/  SHF.L.U32 R53, R53, 0x10, RZ ;  /* 0x0000001035357819 */ /* 0x000fe400000006ff */
[----:B------:R-:W-:-:S03]  /*2c30*/  SHF.L.U32 R52, R52, 0x10, RZ ;  /* 0x0000001034347819 */ /* 0x000fc600000006ff */
[----:B------:R-:W-:-:S04]  /*2c40*/  FADD.FTZ R53, -R185, R53 ;  /* 0x00000035b9357221 */ /* 0x000fc80000010100 */
[----:B------:R-:W-:Y:S01]  /*2c50*/  FMUL.FTZ R219, R172, R53 ;  /* 0x00000035acdb7220 */ /* 0x000fe20000410000 */
[----:B------:R-:W-:Y:S01]  /*2c60*/  FMUL.FTZ R53, R250, R52 ;  /* 0x00000034fa357220 */ /* 0x000fe20000410000 */
[----:B------:R-:W-:Y:S01]  /*2c70*/  FADD.FTZ R6, R52, R6 ;  /* 0x0000000634067221 */ /* 0x000fe20000010000 */
[----:B------:R-:W-:Y:S01]  /*2c80*/  PRMT R55, R96, 0x7632, R55 ;  /* 0x0000763260377816 */ /* 0x000fe20000000037 */
[C---:B------:R-:W-:Y:S01]  /*2c90*/  FFMA.FTZ R147, R219.reuse, R220, R147 ;  /* 0x000000dcdb937223 */ /* 0x040fe20000010093 */
[----:B------:R-:W-:Y:S01]  /*2ca0*/  FFMA.FTZ R23, R219, R52, R23 ;  /* 0x00000034db177223 */ /* 0x000fe20000010017 */
[--C-:B------:R-:W-:Y:S01]  /*2cb0*/  FFMA.FTZ R220, R251, R220, R53.reuse ;  /* 0x000000dcfbdc7223 */ /* 0x100fe20000010035 */
[----:B------:R-:W-:Y:S02]  /*2cc0*/  PRMT R54, R97, 0x7632, R54 ;  /* 0x0000763261367816 */ /* 0x000fe40000000036 */
[----:B------:R-:W-:Y:S02]  /*2cd0*/  PRMT R52, R98, 0x7632, R52 ;  /* 0x0000763262347816 */ /* 0x000fe40000000034 */
[----:B------:R-:W-:-:S02]  /*2ce0*/  PRMT R53, R99, 0x7632, R53 ;  /* 0x0000763263357816 */ /* 0x000fc40000000035 */
[----:B------:R-:W-:Y:S02]  /*2cf0*/  SHF.L.U32 R84, R96, 0x10, RZ ;  /* 0x0000001060547819 */ /* 0x000fe400000006ff */
[----:B------:R-:W-:Y:S02]  /*2d00*/  SHF.L.U32 R90, R99, 0x10, RZ ;  /* 0x00000010635a7819 */ /* 0x000fe400000006ff */
[----:B------:R-:W-:Y:S02]  /*2d10*/  SHF.L.U32 R88, R98, 0x10, RZ ;  /* 0x0000001062587819 */ /* 0x000fe400000006ff */
[----:B0-----:R-:W-:Y:S02]  /*2d20*/  SHF.L.U32 R96, R55, 0x10, RZ ;  /* 0x0000001037607819 */ /* 0x001fe400000006ff */
[----:B------:R-:W-:Y:S02]  /*2d30*/  SHF.L.U32 R99, R54, 0x10, RZ ;  /* 0x0000001036637819 */ /* 0x000fe400000006ff */
[----:B------:R-:W-:-:S02]  /*2d40*/  SHF.L.U32 R52, R52, 0x10, RZ ;  /* 0x0000001034347819 */ /* 0x000fc400000006ff */
[----:B------:R-:W-:Y:S01]  /*2d50*/  SHF.L.U32 R53, R53, 0x10, RZ ;  /* 0x0000001035357819 */ /* 0x000fe200000006ff */
[C---:B------:R-:W-:Y:S01]  /*2d60*/  FADD.FTZ R84, -R185.reuse, R84 ;  /* 0x00000054b9547221 */ /* 0x040fe20000010100 */
[C---:B------:R-:W-:Y:S01]  /*2d70*/  FADD.FTZ R88, -R185.reuse, R88 ;  /* 0x00000058b9587221 */ /* 0x040fe20000010100 */
[C---:B------:R-:W-:Y:S01]  /*2d80*/  FADD.FTZ R90, -R185.reuse, R90 ;  /* 0x0000005ab95a7221 */ /* 0x040fe20000010100 */
[C---:B------:R-:W-:Y:S01]  /*2d90*/  FADD.FTZ R96, -R185.reuse, R96 ;  /* 0x00000060b9607221 */ /* 0x040fe20000010100 */
[C---:B------:R-:W-:Y:S01]  /*2da0*/  FADD.FTZ R99, -R185.reuse, R99 ;  /* 0x00000063b9637221 */ /* 0x040fe20000010100 */
[C---:B------:R-:W-:Y:S01]  /*2db0*/  FADD.FTZ R52, -R185.reuse, R52 ;  /* 0x00000034b9347221 */ /* 0x040fe20000010100 */
[----:B------:R-:W-:Y:S01]  /*2dc0*/  FADD.FTZ R185, -R185, R53 ;  /* 0x00000035b9b97221 */ /* 0x000fe20000010100 */
[----:B------:R-:W-:Y:S01]  /*2dd0*/  SHF.L.U32 R53, R100, 0x10, RZ ;  /* 0x0000001064357819 */ /* 0x000fe200000006ff */
[----:B------:R-:W-:-:S04]  /*2de0*/  FMUL.FTZ R84, R172, R84 ;  /* 0x00000054ac547220 */ /* 0x000fc80000410000 */
[-C--:B------:R-:W-:Y:S01]  /*2df0*/  FMUL.FTZ R54, R248, R53.reuse ;  /* 0x00000035f8367220 */ /* 0x080fe20000410000 */
[----:B------:R-:W-:Y:S01]  /*2e00*/  FADD.FTZ R7, R53, R7 ;  /* 0x0000000735077221 */ /* 0x000fe20000010000 */
[C---:B------:R-:W-:Y:S01]  /*2e10*/  FFMA.FTZ R22, R84.reuse, R53, R22 ;  /* 0x0000003554167223 */ /* 0x040fe20000010016 */
[----:B------:R-:W-:Y:S01]  /*2e20*/  SHF.L.U32 R53, R101, 0x10, RZ ;  /* 0x0000001065357819 */ /* 0x000fe200000006ff */
[-C--:B------:R-:W-:Y:S01]  /*2e30*/  FFMA.FTZ R146, R84, R85.reuse, R146 ;  /* 0x0000005554927223 */ /* 0x080fe20000010092 */
[----:B------:R-:W-:Y:S01]  /*2e40*/  FFMA.FTZ R85, R249, R85, R54 ;  /* 0x00000055f9557223 */ /* 0x000fe20000010036 */
[----:B------:R-:W-:Y:S02]  /*2e50*/  FMUL.FTZ R88, R172, R88 ;  /* 0x00000058ac587220 */ /* 0x000fe40000410000 */
[-C--:B------:R-:W-:Y:S01]  /*2e60*/  FMUL.FTZ R54, R244, R53.reuse ;  /* 0x00000035f4367220 */ /* 0x080fe20000410000 */
[----:B------:R-:W-:Y:S01]  /*2e70*/  FADD.FTZ R9, R53, R9 ;  /* 0x0000000935097221 */ /* 0x000fe20000010000 */
[----:B------:R-:W-:Y:S01]  /*2e80*/  FFMA.FTZ R20, R86, R53, R20 ;  /* 0x0000003556147223 */ /* 0x000fe20000010014 */
[----:B------:R-:W-:Y:S01]  /*2e90*/  SHF.L.U32 R53, R102, 0x10, RZ ;  /* 0x0000001066357819 */ /* 0x000fe200000006ff */
[----:B------:R-:W-:Y:S01]  /*2ea0*/  FFMA.FTZ R87, R245, R87, R54 ;  /* 0x00000057f5577223 */ /* 0x000fe20000010036 */
[----:B------:R-:W-:-:S03]  /*2eb0*/  FMUL.FTZ R90, R172, R90 ;  /* 0x0000005aac5a7220 */ /* 0x000fc60000410000 */
[-C--:B------:R-:W-:Y:S01]  /*2ec0*/  FMUL.FTZ R54, R240, R53.reuse ;  /* 0x00000035f0367220 */ /* 0x080fe20000410000 */
[----:B------:R-:W-:Y:S01]  /*2ed0*/  FADD.FTZ R11, R53, R11 ;  /* 0x0000000b350b7221 */ /* 0x000fe20000010000 */
[C---:B------:R-:W-:Y:S01]  /*2ee0*/  FFMA.FTZ R18, R88.reuse, R53, R18 ;  /* 0x0000003558127223 */ /* 0x040fe20000010012 */
[----:B------:R-:W-:Y:S01]  /*2ef0*/  SHF.L.U32 R53, R103, 0x10, RZ ;  /* 0x0000001067357819 */ /* 0x000fe200000006ff */
[-C--:B------:R-:W-:Y:S01]  /*2f00*/  FFMA.FTZ R142, R88, R89.reuse, R142 ;  /* 0x00000059588e7223 */ /* 0x080fe2000001008e */
[----:B------:R-:W-:-:S03]  /*2f10*/  FFMA.FTZ R89, R241, R89, R54 ;  /* 0x00000059f1597223 */ /* 0x000fc60000010036 */
[-C--:B------:R-:W-:Y:S01]  /*2f20*/  FMUL.FTZ R54, R236, R53.reuse ;  /* 0x00000035ec367220 */ /* 0x080fe20000410000 */
[----:B------:R-:W-:Y:S01]  /*2f30*/  FADD.FTZ R13, R53, R13 ;  /* 0x0000000d350d7221 */ /* 0x000fe20000010000 */
[----:B------:R-:W-:Y:S01]  /*2f40*/  FFMA.FTZ R16, R90, R53, R16 ;  /* 0x000000355a107223 */ /* 0x000fe20000010010 */
[----:B------:R-:W-:Y:S02]  /*2f50*/  PRMT R53, R100, 0x7632, R53 ;  /* 0x0000763264357816 */ /* 0x000fe40000000035 */
[----:B------:R-:W-:Y:S01]  /*2f60*/  SHF.L.U32 R91, R107, 0x10, RZ ;  /* 0x000000106b5b7819 */ /* 0x000fe200000006ff */
[----:B------:R-:W-:Y:S01]  /*2f70*/  FMUL.FTZ R96, R172, R96 ;  /* 0x00000060ac607220 */ /* 0x000fe20000410000 */
[----:B------:R-:W-:Y:S02]  /*2f80*/  SHF.L.U32 R53, R53, 0x10, RZ ;  /* 0x0000001035357819 */ /* 0x000fe400000006ff */
[----:B------:R-:W-:Y:S01]  /*2f90*/  PRMT R97, R104, 0x7632, R97 ;  /* 0x0000763268617816 */ /* 0x000fe20000000061 */
[----:B------:R-:W-:Y:S01]  /*2fa0*/  FADD.FTZ R108, R91, R108 ;  /* 0x0000006c5b6c7221 */ /* 0x000fe20000010000 */
[-C--:B------:R-:W-:Y:S01]  /*2fb0*/  FFMA.FTZ R140, R90, R91.reuse, R140 ;  /* 0x0000005b5a8c7223 */ /* 0x080fe2000001008c */
[----:B------:R-:W-:Y:S01]  /*2fc0*/  FFMA.FTZ R91, R237, R91, R54 ;  /* 0x0000005bed5b7223 */ /* 0x000fe20000010036 */
[-C--:B------:R-:W-:Y:S01]  /*2fd0*/  FMUL.FTZ R54, R246, R53.reuse ;  /* 0x00000035f6367220 */ /* 0x080fe20000410000 */
[----:B------:R-:W-:Y:S01]  /*2fe0*/  FADD.FTZ R8, R53, R8 ;  /* 0x0000000835087221 */ /* 0x000fe20000010000 */
[----:B------:R-:W-:Y:S01]  /*2ff0*/  FFMA.FTZ R21, R96, R53, R21 ;  /* 0x0000003560157223 */ /* 0x000fe20000010015 */
[----:B------:R-:W-:-:S02]  /*3000*/  PRMT R53, R101, 0x7632, R53 ;  /* 0x0000763265357816 */ /* 0x000fc40000000035 */
[----:B------:R-:W-:Y:S01]  /*3010*/  SHF.L.U32 R97, R97, 0x10, RZ ;  /* 0x0000001061617819 */ /* 0x000fe200000006ff */
[----:B------:R-:W-:Y:S01]  /*3020*/  FMUL.FTZ R99, R172, R99 ;  /* 0x00000063ac637220 */ /* 0x000fe20000410000 */
[----:B------:R-:W-:-:S03]  /*3030*/  SHF.L.U32 R53, R53, 0x10, RZ ;  /* 0x0000001035357819 */ /* 0x000fc600000006ff */
[----:B------:R-:W-:Y:S01]  /*3040*/  FADD.FTZ R113, R97, R113 ;  /* 0x0000007161717221 */ /* 0x000fe20000010000 */
[-C--:B------:R-:W-:Y:S01]  /*3050*/  FFMA.FTZ R145, R96, R97.reuse, R145 ;  /* 0x0000006160917223 */ /* 0x080fe20000010091 */
[----:B------:R-:W-:Y:S01]  /*3060*/  FFMA.FTZ R97, R247, R97, R54 ;  /* 0x00000061f7617223 */ /* 0x000fe20000010036 */
[-C--:B------:R-:W-:Y:S01]  /*3070*/  FMUL.FTZ R54, R242, R53.reuse ;  /* 0x00000035f2367220 */ /* 0x080fe20000410000 */
[----:B------:R-:W-:Y:S01]  /*3080*/  FADD.FTZ R10, R53, R10 ;  /* 0x0000000a350a7221 */ /* 0x000fe20000010000 */
[----:B------:R-:W-:Y:S01]  /*3090*/  FFMA.FTZ R19, R99, R53, R19 ;  /* 0x0000003563137223 */ /* 0x000fe20000010013 */
[----:B------:R-:W-:Y:S02]  /*30a0*/  PRMT R53, R102, 0x7632, R53 ;  /* 0x0000763266357816 */ /* 0x000fe40000000035 */
[----:B-1----:R-:W-:Y:S02]  /*30b0*/  PRMT R100, R106, 0x7632, R100 ;  /* 0x000076326a647816 */ /* 0x002fe40000000064 */
[----:B------:R-:W-:Y:S01]  /*30c0*/  SHF.L.U32 R53, R53, 0x10, RZ ;  /* 0x0000001035357819 */ /* 0x000fe200000006ff */
[----:B------:R-:W-:Y:S01]  /*30d0*/  FMUL.FTZ R101, R172, R52 ;  /* 0x00000034ac657220 */ /* 0x000fe20000410000 */
[----:B------:R-:W-:-:S03]  /*30e0*/  SHF.L.U32 R100, R100, 0x10, RZ ;  /* 0x0000001064647819 */ /* 0x000fc600000006ff */
[-C--:B------:R-:W-:Y:S02]  /*30f0*/  FMUL.FTZ R52, R238, R53.reuse ;  /* 0x00000035ee347220 */ /* 0x080fe40000410000 */
[----:B------:R-:W-:Y:S01]  /*3100*/  FADD.FTZ R109, R100, R109 ;  /* 0x0000006d646d7221 */ /* 0x000fe20000010000 */
[-C--:B------:R-:W-:Y:S01]  /*3110*/  FFMA.FTZ R141, R101, R100.reuse, R141 ;  /* 0x00000064658d7223 */ /* 0x080fe2000001008d */
[--C-:B------:R-:W-:Y:S01]  /*3120*/  FFMA.FTZ R100, R239, R100, R52.reuse ;  /* 0x00000064ef647223 */ /* 0x100fe20000010034 */
[----:B------:R-:W-:Y:S02]  /*3130*/  PRMT R52, R103, 0x7632, R52 ;  /* 0x0000763267347816 */ /* 0x000fe40000000034 */
[----:B------:R-:W-:Y:S02]  /*3140*/  PRMT R103, R107, 0x7632, R103 ;  /* 0x000076326b677816 */ /* 0x000fe40000000067 */
[----:B------:R-:W-:Y:S01]  /*3150*/  SHF.L.U32 R52, R52, 0x10, RZ ;  /* 0x0000001034347819 */ /* 0x000fe200000006ff */
[----:B------:R-:W-:Y:S01]  /*3160*/  FADD.FTZ R12, R53, R12 ;  /* 0x0000000c350c7221 */ /* 0x000fe20000010000 */
[----:B------:R-:W-:Y:S01]  /*3170*/  SHF.L.U32 R103, R103, 0x10, RZ ;  /* 0x0000001067677819 */ /* 0x000fe200000006ff */
[----:B------:R-:W-:Y:S01]  /*3180*/  FFMA.FTZ R17, R101, R53, R17 ;  /* 0x0000003565117223 */ /* 0x000fe20000010011 */
[----:B------:R-:W-:Y:S01]  /*3190*/  FMUL.FTZ R102, R172, R185 ;  /* 0x000000b9ac667220 */ /* 0x000fe20000410000 */
[-C--:B------:R-:W-:Y:S01]  /*31a0*/  FMUL.FTZ R53, R234, R52.reuse ;  /* 0x00000034ea357220 */ /* 0x080fe20000410000 */
[----:B------:R-:W-:Y:S01]  /*31b0*/  FADD.FTZ R14, R52, R14 ;  /* 0x0000000e340e7221 */ /* 0x000fe20000010000 */
[----:B------:R-:W-:Y:S01]  /*31c0*/  FADD.FTZ R47, R103, R47 ;  /* 0x0000002f672f7221 */ /* 0x000fe20000010000 */
[CC--:B------:R-:W-:Y:S01]  /*31d0*/  FFMA.FTZ R139, R102.reuse, R103.reuse, R139 ;  /* 0x00000067668b7223 */ /* 0x0c0fe2000001008b */
[----:B------:R-:W-:Y:S01]  /*31e0*/  FFMA.FTZ R103, R235, R103, R53 ;  /* 0x00000067eb677223 */ /* 0x000fe20000010035 */
[----:B------:R-:W-:Y:S01]  /*31f0*/  FFMA.FTZ R15, R102, R52, R15 ;  /* 0x00000034660f7223 */ /* 0x000fe2000001000f */
[----:B------:R-:W-:Y:S01]  /*3200*/  FFMA.FTZ R53, R181, R192, RZ ;  /* 0x000000c0b5357223 */ /* 0x000fe200000100ff */
[----:B------:R-:W-:-:S03]  /*3210*/  FADD.FTZ R52, RZ, R192 ;  /* 0x000000c0ff347221 */ /* 0x000fc60000010000 */
        /* <DEDUP_REMOVED lines=43> */
[----:B------:R-:W-:Y:S01]  /*34d0*/  FADD.FTZ R52, R58, R52 ;  /* 0x000000343a347221 */ /* 0x000fe20000010000 */
[----:B------:R-:W-:Y:S02]  /*34e0*/  PRMT R98, R105, 0x7632, R98 ;  /* 0x0000763269627816 */ /* 0x000fe40000000062 */
[----:B------:R-:W-:Y:S01]  /*34f0*/  FFMA.FTZ R53, R219, R220, R53 ;  /* 0x000000dcdb357223 */ /* 0x000fe20000010035 */
[----:B------:R-:W-:Y:S01]  /*3500*/  FADD.FTZ R52, R220, R52 ;  /* 0x00000034dc347221 */ /* 0x000fe20000010000 */
[----:B------:R-:W-:Y:S02]  /*3510*/  SHF.L.U32 R98, R98, 0x10, RZ ;  /* 0x0000001062627819 */ /* 0x000fe400000006ff */
[----:B------:R-:W-:Y:S01]  /*3520*/  FFMA.FTZ R53, R84, R85, R53 ;  /* 0x0000005554357223 */ /* 0x000fe20000010035 */
[----:B------:R-:W-:-:S03]  /*3530*/  FADD.FTZ R52, R85, R52 ;  /* 0x0000003455347221 */ /* 0x000fc60000010000 */
[----:B------:R-:W-:Y:S01]  /*3540*/  FFMA.FTZ R53, R96, R97, R53 ;  /* 0x0000006160357223 */ /* 0x000fe20000010035 */
[----:B------:R-:W-:Y:S01]  /*3550*/  FADD.FTZ R52, R52, R97 ;  /* 0x0000006134347221 */ /* 0x000fe20000010000 */
[----:B------:R-:W-:Y:S01]  /*3560*/  FADD.FTZ R111, R98, R111 ;  /* 0x0000006f626f7221 */ /* 0x000fe20000010000 */
[-C--:B------:R-:W-:Y:S01]  /*3570*/  FFMA.FTZ R143, R99, R98.reuse, R143 ;  /* 0x00000062638f7223 */ /* 0x080fe2000001008f */
        /* <DEDUP_REMOVED lines=9> */
[----:B------:R-:W-:Y:S01]  /*3610*/  UMOV UR4, 0xffffffff ;  /* 0xffffffff00047882 */ /* 0x000fe20000000000 */
[----:B------:R-:W-:Y:S01]  /*3620*/  ISETP.NE.U32.AND P1, PT, RZ, UR14, PT ;  /* 0x0000000eff007c0c */ /* 0x000fe2000bf25070 */
[----:B------:R-:W-:Y:S01]  /*3630*/  FFMA.FTZ R53, R90, R91, R53 ;  /* 0x0000005b5a357223 */ /* 0x000fe20000010035 */
[----:B------:R-:W-:Y:S02]  /*3640*/  FADD.FTZ R52, R52, R91 ;  /* 0x0000005b34347221 */ /* 0x000fe40000010000 */
[----:B------:R-:W-:Y:S01]  /*3650*/  ISETP.NE.AND.EX P1, PT, RZ, UR15, PT, P1 ;  /* 0x0000000fff007c0c */ /* 0x000fe2000bf25310 */
[----:B------:R-:W-:Y:S01]  /*3660*/  FFMA.FTZ R53, R102, R103, R53 ;  /* 0x0000006766357223 */ /* 0x000fe20000010035 */
[----:B------:R-:W-:Y:S01]  /*3670*/  FADD.FTZ R52, R52, R103 ;  /* 0x0000006734347221 */ /* 0x000fe20000010000 */
[----:B------:R-:W-:Y:S10]  /*3680*/  BRA.DIV UR4, `(.L_x_82) ;  /* 0x0000007204ac7947 */ /* 0x000ff4000b800000 */
        /* <DEDUP_REMOVED lines=18> */
.L_x_127:
[----:B------:R-:W-:Y:S01]  /*37b0*/  FADD.FTZ R104, R52, R104 ;  /* 0x0000006834687221 */ /* 0x000fe20000010000 */
[----:B0-----:R-:W-:-:S03]  /*37c0*/  FADD.FTZ R54, R53, R54 ;  /* 0x0000003635367221 */ /* 0x001fc60000010000 */
[----:B------:R-:W-:Y:S01]  /*37d0*/  FMUL.FTZ R104, R104, UR16 ;  /* 0x0000001068687c20 */ /* 0x000fe20008410000 */
[----:B------:R-:W-:-:S04]  /*37e0*/  FMUL.FTZ R105, R54, UR16 ;  /* 0x0000001036697c20 */ /* 0x000fc80008410000 */
[----:B------:R-:W-:Y:S01]  /*37f0*/  FSEL R104, R104, RZ, !P2 ;  /* 0x000000ff68687208 */ /* 0x000fe20005000000 */
[----:B------:R-:W-:Y:S06]  /*3800*/  @P1 BRA `(.L_x_83) ;  /* 0x00000008003c1947 */ /* 0x000fec0003800000 */
        /* <DEDUP_REMOVED lines=24> */
[C---:B------:R-:W-:Y:S01]  /*3990*/  FMUL.FTZ R55, R172.reuse, R198 ;  /* 0x000000c6ac377220 */ /* 0x040fe20000410000 */
[C---:B------:R-:W-:Y:S01]  /*39a0*/  FMUL.FTZ R208, R172.reuse, R208 ;  /* 0x000000d0acd07220 */ /* 0x040fe20000410000 */
[C---:B-1----:R-:W-:Y:S01]  /*39b0*/  FMUL.FTZ R52, R172.reuse, R181 ;  /* 0x000000b5ac347220 */ /* 0x042fe20000410000 */
[C---:B------:R-:W-:Y:S01]  /*39c0*/  FMUL.FTZ R53, R172.reuse, R191 ;  /* 0x000000bfac357220 */ /* 0x040fe20000410000 */
[C---:B------:R-:W-:Y:S01]  /*39d0*/  FMUL.FTZ R54, R172.reuse, R190 ;  /* 0x000000beac367220 */ /* 0x040fe20000410000 */
[C---:B------:R-:W-:Y:S01]  /*39e0*/  FMUL.FTZ R200, R172.reuse, R200 ;  /* 0x000000c8acc87220 */ /* 0x040fe20000410000 */
[C---:B------:R-:W-:Y:S01]  /*39f0*/  FMUL.FTZ R202, R172.reuse, R202 ;  /* 0x000000caacca7220 */ /* 0x040fe20000410000 */
[----:B------:R-:W-:Y:S01]  /*3a00*/  FMUL.FTZ R196, R172, R196 ;  /* 0x000000c4acc47220 */ /* 0x000fe20000410000 */
[----:B------:R-:W-:-:S02]  /*3a10*/  F2FP.BF16.F32.PACK_AB R55, R208, R55 ;  /* 0x00000037d037723e */ /* 0x000fc400000010ff */
[----:B------:R-:W-:Y:S02]  /*3a20*/  F2FP.BF16.F32.PACK_AB R54, R200, R54 ;  /* 0x00000036c836723e */ /* 0x000fe400000010ff */
[----:B------:R-:W-:Y:S02]  /*3a30*/  F2FP.BF16.F32.PACK_AB R53, R202, R53 ;  /* 0x00000035ca35723e */ /* 0x000fe400000010ff */
[----:B------:R-:W-:Y:S01]  /*3a40*/  F2FP.BF16.F32.PACK_AB R52, R196, R52 ;  /* 0x00000034c434723e */ /* 0x000fe200000010ff */
[----:B------:R-:W-:Y:S06]  /*3a50*/  BRA `(.L_x_86) ;  /* 0x0000001000a07947 */ /* 0x000fec0003800000 */
.L_x_85:
        /* <DEDUP_REMOVED lines=27> */
[----:B------:R-:W-:Y:S02]  /*3c10*/  F2FP.BF16.F32.PACK_AB R52, R196, R52 ;  /* 0x00000034c434723e */ /* 0x000fe400000010ff */
[----:B------:R-:W-:Y:S02]  /*3c20*/  MOV R95, R55 ;  /* 0x00000037005f7202 */ /* 0x000fe40000000f00 */
[----:B------:R-:W-:Y:S02]  /*3c30*/  MOV R94, R54 ;  /* 0x00000036005e7202 */ /* 0x000fe40000000f00 */
[----:B------:R-:W-:-:S02]  /*3c40*/  MOV R93, R53 ;  /* 0x00000035005d7202 */ /* 0x000fc40000000f00 */
[----:B------:R-:W-:Y:S01]  /*3c50*/  MOV R92, R52 ;  /* 0x00000034005c7202 */ /* 0x000fe20000000f00 */
[----:B------:R-:W-:Y:S06]  /*3c60*/  BRA `(.L_x_86) ;  /* 0x00000010001c7947 */ /* 0x000fec0003800000 */
.L_x_84:
        /* <DEDUP_REMOVED lines=36> */
.L_x_87:
        /* <DEDUP_REMOVED lines=34> */
[----:B------:R-:W-:Y:S02]  /*40d0*/  MOV R81, R53 ;  /* 0x0000003500517202 */ /* 0x000fe40000000f00 */
[----:B------:R-:W-:Y:S01]  /*40e0*/  MOV R80, R52 ;  /* 0x0000003400507202 */ /* 0x000fe20000000f00 */
[----:B------:R-:W-:Y:S06]  /*40f0*/  BRA `(.L_x_86) ;  /* 0x0000000800f87947 */ /* 0x000fec0003800000 */
.L_x_83:
        /* <DEDUP_REMOVED lines=8> */
[----:B-1---5:R-:W-:Y:S01]  /*4180*/  PRMT R52, R63, 0x7632, R52 ;  /* 0x000076323f347816 */ /* 0x022fe20000000034 */
[-CC-:B------:R-:W-:Y:S01]  /*4190*/  FFMA.FTZ R208, R208, R105.reuse, R104.reuse ;  /* 0x00000069d0d07223 */ /* 0x180fe20000010068 */
[-CC-:B------:R-:W-:Y:S01]  /*41a0*/  FFMA.FTZ R190, R190, R105.reuse, R104.reuse ;  /* 0x00000069bebe7223 */ /* 0x180fe20000010068 */
[-C--:B------:R-:W-:Y:S01]  /*41b0*/  FFMA.FTZ R198, R198, R105.reuse, R104 ;  /* 0x00000069c6c67223 */ /* 0x080fe20000010068 */
[----:B------:R-:W-:Y:S01]  /*41c0*/  SHF.L.U32 R52, R52, 0x10, RZ ;  /* 0x0000001034347819 */ /* 0x000fe200000006ff */
[----:B------:R-:W-:Y:S01]  /*41d0*/  FADD.FTZ R208, R207, -R208 ;  /* 0x800000d0cfd07221 */ /* 0x000fe20000010000 */
[----:B------:R-:W-:Y:S01]  /*41e0*/  SHF.L.U32 R57, R63, 0x10, RZ ;  /* 0x000000103f397819 */ /* 0x000fe200000006ff */
[----:B------:R-:W-:Y:S01]  /*41f0*/  FADD.FTZ R190, R188, -R190 ;  /* 0x800000bebcbe7221 */ /* 0x000fe20000010000 */
[----:B------:R-:W-:Y:S01]  /*4200*/  SHF.L.U32 R56, R62, 0x10, RZ ;  /* 0x000000103e387819 */ /* 0x000fe200000006ff */
[----:B------:R-:W-:Y:S01]  /*4210*/  FADD.FTZ R198, R197, -R198 ;  /* 0x800000c6c5c67221 */ /* 0x000fe20000010000 */
[----:B------:R-:W-:Y:S01]  /*4220*/  FFMA.FTZ R55, R172, R208, R52 ;  /* 0x000000d0ac377223 */ /* 0x000fe20000010034 */
[----:B------:R-:W-:Y:S01]  /*4230*/  PRMT R54, R62, 0x7632, R54 ;  /* 0x000076323e367816 */ /* 0x000fe20000000036 */
[-CC-:B------:R-:W-:Y:S01]  /*4240*/  FFMA.FTZ R181, R181, R105.reuse, R104.reuse ;  /* 0x00000069b5b57223 */ /* 0x180fe20000010068 */
[----:B------:R-:W-:Y:S01]  /*4250*/  PRMT R53, R61, 0x7632, R53 ;  /* 0x000076323d357816 */ /* 0x000fe20000000035 */
[-C--:B------:R-:W-:Y:S01]  /*4260*/  FFMA.FTZ R196, R196, R105.reuse, R104 ;  /* 0x00000069c4c47223 */ /* 0x080fe20000010068 */
[----:B------:R-:W-:Y:S01]  /*4270*/  PRMT R52, R60, 0x7632, R52 ;  /* 0x000076323c347816 */ /* 0x000fe20000000034 */
[-CC-:B------:R-:W-:Y:S01]  /*4280*/  FFMA.FTZ R191, R191, R105.reuse, R104.reuse ;  /* 0x00000069bfbf7223 */ /* 0x180fe20000010068 */
[-CC-:B------:R-:W-:Y:S01]  /*4290*/  FFMA.FTZ R202, R202, R105.reuse, R104.reuse ;  /* 0x00000069caca7223 */ /* 0x180fe20000010068 */
[----:B------:R-:W-:Y:S01]  /*42a0*/  FFMA.FTZ R200, R200, R105, R104 ;  /* 0x00000069c8c87223 */ /* 0x000fe20000010068 */
[C---:B------:R-:W-:Y:S01]  /*42b0*/  FFMA.FTZ R198, R172.reuse, R198, R57 ;  /* 0x000000c6acc67223 */ /* 0x040fe20000010039 */
[----:B------:R-:W-:Y:S01]  /*42c0*/  FFMA.FTZ R190, R172, R190, R56 ;  /* 0x000000beacbe7223 */ /* 0x000fe20000010038 */
[----:B------:R-:W-:Y:S01]  /*42d0*/  SHF.L.U32 R54, R54, 0x10, RZ ;  /* 0x0000001036367819 */ /* 0x000fe200000006ff */
[----:B------:R-:W-:Y:S01]  /*42e0*/  FADD.FTZ R181, R192, -R181 ;  /* 0x800000b5c0b57221 */ /* 0x000fe20000010000 */
        /* <DEDUP_REMOVED lines=8> */
[C---:B------:R-:W-:Y:S01]  /*4370*/  FFMA.FTZ R52, R172.reuse, R196, R52 ;  /* 0x000000c4ac347223 */ /* 0x040fe20000010034 */
[C---:B------:R-:W-:Y:S01]  /*4380*/  FFMA.FTZ R53, R172.reuse, R202, R53 ;  /* 0x000000caac357223 */ /* 0x040fe20000010035 */
[C---:B------:R-:W-:Y:S01]  /*4390*/  FFMA.FTZ R191, R172.reuse, R191, R57 ;  /* 0x000000bfacbf7223 */ /* 0x040fe20000010039 */
[C---:B------:R-:W-:Y:S01]  /*43a0*/  FFMA.FTZ R54, R172.reuse, R200, R54 ;  /* 0x000000c8ac367223 */ /* 0x040fe20000010036 */
[----:B------:R-:W-:Y:S01]  /*43b0*/  FFMA.FTZ R181, R172, R181, R56 ;  /* 0x000000b5acb57223 */ /* 0x000fe20000010038 */
[----:B------:R-:W-:-:S02]  /*43c0*/  F2FP.BF16.F32.PACK_AB R55, R55, R198 ;  /* 0x000000c63737723e */ /* 0x000fc400000010ff */
[----:B------:R-:W-:Y:S02]  /*43d0*/  F2FP.BF16.F32.PACK_AB R53, R53, R191 ;  /* 0x000000bf3535723e */ /* 0x000fe400000010ff */
[----:B------:R-:W-:Y:S02]  /*43e0*/  F2FP.BF16.F32.PACK_AB R54, R54, R190 ;  /* 0x000000be3636723e */ /* 0x000fe400000010ff */
[----:B------:R-:W-:Y:S01]  /*43f0*/  F2FP.BF16.F32.PACK_AB R52, R52, R181 ;  /* 0x000000b53434723e */ /* 0x000fe200000010ff */
[----:B------:R-:W-:Y:S06]  /*4400*/  BRA `(.L_x_86) ;  /* 0x0000000800347947 */ /* 0x000fec0003800000 */
.L_x_89:
[-CC-:B------:R-:W-:Y:S01]  /*4410*/  FFMA.FTZ R181, R181, R105.reuse, R104.reuse ;  /* 0x00000069b5b57223 */ /* 0x180fe20000010068 */
[----:B-1---5:R-:W-:Y:S01]  /*4420*/  SHF.L.U32 R53, R60, 0x10, RZ ;  /* 0x000000103c357819 */ /* 0x022fe200000006ff */
[-CC-:B------:R-:W-:Y:S01]  /*4430*/  FFMA.FTZ R56, R196, R105.reuse, R104.reuse ;  /* 0x00000069c4387223 */ /* 0x180fe20000010068 */
[-C--:B------:R-:W-:Y:S01]  /*4440*/  FFMA.FTZ R198, R198, R105.reuse, R104 ;  /* 0x00000069c6c67223 */ /* 0x080fe20000010068 */
[----:B------:R-:W-:Y:S01]  /*4450*/  FADD.FTZ R52, R192, -R181 ;  /* 0x800000b5c0347221 */ /* 0x000fe20000010000 */
[----:B------:R-:W-:Y:S01]  /*4460*/  SHF.L.U32 R57, R63, 0x10, RZ ;  /* 0x000000103f397819 */ /* 0x000fe200000006ff */
[----:B------:R-:W-:Y:S01]  /*4470*/  FADD.FTZ R56, R195, -R56 ;  /* 0x80000038c3387221 */ /* 0x000fe20000010000 */
[----:B------:R-:W-:Y:S01]  /*4480*/  FADD.FTZ R197, R197, -R198 ;  /* 0x800000c6c5c57221 */ /* 0x000fe20000010000 */
[--C-:B------:R-:W-:Y:S01]  /*4490*/  FFMA.FTZ R52, R172, R52, R53.reuse ;  /* 0x00000034ac347223 */ /* 0x100fe20000010035 */
[----:B------:R-:W-:Y:S01]  /*44a0*/  PRMT R53, R60, 0x7632, R53 ;  /* 0x000076323c357816 */ /* 0x000fe20000000035 */
[-C--:B------:R-:W-:Y:S01]  /*44b0*/  FFMA.FTZ R191, R191, R105.reuse, R104 ;  /* 0x00000069bfbf7223 */ /* 0x080fe20000010068 */
[----:B------:R-:W-:Y:S01]  /*44c0*/  PRMT R54, R62, 0x7632, R54 ;  /* 0x000076323e367816 */ /* 0x000fe20000000036 */
[-CC-:B------:R-:W-:Y:S01]  /*44d0*/  FFMA.FTZ R202, R202, R105.reuse, R104.reuse ;  /* 0x00000069caca7223 */ /* 0x180fe20000010068 */
[----:B------:R-:W-:Y:S01]  /*44e0*/  SHF.L.U32 R53, R53, 0x10, RZ ;  /* 0x0000001035357819 */ /* 0x000fe200000006ff */
[-CC-:B------:R-:W-:Y:S01]  /*44f0*/  FFMA.FTZ R190, R190, R105.reuse, R104.reuse ;  /* 0x00000069bebe7223 */ /* 0x180fe20000010068 */
[----:B------:R-:W-:Y:S01]  /*4500*/  PRMT R55, R63, 0x7632, R55 ;  /* 0x000076323f377816 */ /* 0x000fe20000000037 */
[-CC-:B------:R-:W-:Y:S01]  /*4510*/  FFMA.FTZ R200, R200, R105.reuse, R104.reuse ;  /* 0x00000069c8c87223 */ /* 0x180fe20000010068 */
[----:B------:R-:W-:Y:S01]  /*4520*/  FFMA.FTZ R208, R208, R105, R104 ;  /* 0x00000069d0d07223 */ /* 0x000fe20000010068 */
[C-C-:B------:R-:W-:Y:S01]  /*4530*/  FFMA.FTZ R56, R172.reuse, R56, R53.reuse ;  /* 0x00000038ac387223 */ /* 0x140fe20000010035 */
[----:B------:R-:W-:Y:S01]  /*4540*/  PRMT R53, R61, 0x7632, R53 ;  /* 0x000076323d357816 */ /* 0x000fe20000000035 */
        /* <DEDUP_REMOVED lines=25> */
.L_x_88:
[----:B------:R-:W-:-:S04]  /*46e0*/  UISETP.NE.U32.AND UP0, UPT, UR6, URZ, UPT ;  /* 0x000000ff0600728c */ /* 0x000fc8000bf05070 */
[----:B------:R-:W-:-:S09]  /*46f0*/  UISETP.NE.AND.EX UP0, UPT, UR7, URZ, UPT, UP0 ;  /* 0x000000ff0700728c */ /* 0x000fd2000bf05300 */
[----:B------:R-:W-:Y:S05]  /*4700*/  BRA.U UP0, `(.L_x_90) ;  /* 0x0000000100b47547 */ /* 0x000fea000b800000 */
        /* <DEDUP_REMOVED lines=45> */
.L_x_90:
        /* <DEDUP_REMOVED lines=47> */
[----:B------:R-:W-:-:S07]  /*4cd0*/  MOV R80, R52 ;  /* 0x0000003400507202 */ /* 0x000fce0000000f00 */
.L_x_86:
[----:B------:R-:W-:Y:S01]  /*4ce0*/  ISETP.NE.U32.AND P1, PT, RZ, UR4, PT ;  /* 0x00000004ff007c0c */ /* 0x000fe2000bf25070 */
[----:B------:R-:W0:Y:S01]  /*4cf0*/  LDC.64 R106, c[0x0][0x468] ;  /* 0x00011a00ff6a7b82 */ /* 0x000e220000000a00 */
[----:B------:R-:W-:Y:S02]  /*4d00*/  ISETP.NE.U32.AND P2, PT, RZ, UR6, PT ;  /* 0x00000006ff007c0c */ /* 0x000fe4000bf45070 */
[----:B------:R-:W-:Y:S02]  /*4d10*/  ISETP.NE.AND.EX P1, PT, RZ, UR5, PT, P1 ;  /* 0x00000005ff007c0c */ /* 0x000fe4000bf25310 */
[----:B------:R-:W-:-:S11]  /*4d20*/  ISETP.NE.AND.EX P2, PT, RZ, UR7, PT, P2 ;  /* 0x00000007ff007c0c */ /* 0x000fd6000bf45320 */
[----:B------:R-:W1:Y:S02]  /*4d30*/  @P1 LDC.64 R56, c[0x0][0x478] ;  /* 0x00011e00ff381b82 */ /* 0x000e640000000a00 */
[----:B-1----:R-:W-:-:S05]  /*4d40*/  @P1 IMAD.WIDE.U32 R56, R184, 0x10, R56 ;  /* 0x00000010b8381825 */ /* 0x002fca00078e0038 */
[----:B------:R0:W-:Y:S02]  /*4d50*/  @P1 STG.E.128 desc[UR10][R56.64], R80 ;  /* 0x0000005038001986 */ /* 0x0001e4000c101d0a */
[----:B0-----:R-:W-:-:S05]  /*4d60*/  IMAD.WIDE.U32 R56, R184, 0x10, R106 ;  /* 0x00000010b8387825 */ /* 0x001fca00078e006a */
[----:B------:R0:W-:Y:S02]  /*4d70*/  STG.E.128 desc[UR10][R56.64], R52 ;  /* 0x0000003438007986 */ /* 0x0001e4000c101d0a */
[----:B0-----:R-:W0:Y:S02]  /*4d80*/  @P2 LDC.64 R52, c[0x0][0x470] ;  /* 0x00011c00ff342b82 */ /* 0x001e240000000a00 */
[----:B0-----:R-:W-:-:S05]  /*4d90*/  @P2 IMAD.WIDE.U32 R52, R184, 0x10, R52 ;  /* 0x00000010b8342825 */ /* 0x001fca00078e0034 */
[----:B------:R0:W-:Y:S01]  /*4da0*/  @P2 STG.E.128 desc[UR10][R52.64], R92 ;  /* 0x0000005c34002986 */ /* 0x0001e2000c101d0a */
[----:B------:R-:W-:Y:S05]  /*4db0*/  @!P0 BRA `(.L_x_91) ;  /* 0x0000000800dc8947 */ /* 0x000fea0003800000 */
[----:B------:R-:W-:Y:S05]  /*4dc0*/  @!P1 BRA `(.L_x_92) ;  /* 0x00000004007c9947 */ /* 0x000fea0003800000 */
[----:B------:R-:W-:Y:S05]  /*4dd0*/  @!P2 BRA `(.L_x_93) ;  /* 0x0000000000c4a947 */ /* 0x000fea0003800000 */
[-CC-:B------:R-:W-:Y:S01]  /*4de0*/  FFMA.FTZ R187, R187, R105.reuse, R104.reuse ;  /* 0x00000069bbbb7223 */ /* 0x180fe20000010068 */
[----:B0----5:R-:W-:Y:S01]  /*4df0*/  SHF.L.U32 R53, R64, 0x10, RZ ;  /* 0x0000001040357819 */ /* 0x021fe200000006ff */
        /* <DEDUP_REMOVED lines=47> */
.L_x_93:
        /* <DEDUP_REMOVED lines=45> */
.L_x_92:
        /* <DEDUP_REMOVED lines=46> */
.L_x_95:
[----:B0----5:R-:W-:Y:S01]  /*56a0*/  PRMT R52, R67, 0x7632, R52 ;  /* 0x0000763243347816 */ /* 0x021fe20000000034 */
[-CC-:B------:R-:W-:Y:S01]  /*56b0*/  FFMA.FTZ R221, R221, R105.reuse, R104.reuse ;  /* 0x00000069dddd7223 */ /* 0x180fe20000010068 */
[-CC-:B------:R-:W-:Y:S01]  /*56c0*/  FFMA.FTZ R206, R206, R105.reuse, R104.reuse ;  /* 0x00000069cece7223 */ /* 0x180fe20000010068 */
[----:B------:R-:W-:Y:S01]  /*56d0*/  FFMA.FTZ R204, R204, R105, R104 ;  /* 0x00000069cccc7223 */ /* 0x000fe20000010068 */
        /* <DEDUP_REMOVED lines=37> */
.L_x_91:
[----:B------:R-:W-:Y:S05]  /*5930*/  @!P1 BRA `(.L_x_96) ;  /* 0x00000004001c9947 */ /* 0x000fea0003800000 */
        /* <DEDUP_REMOVED lines=19> */
[C---:B0-----:R-:W-:Y:S01]  /*5a70*/  FMUL.FTZ R52, R172.reuse, R187 ;  /* 0x000000bbac347220 */ /* 0x041fe20000410000 */
        /* <DEDUP_REMOVED lines=18> */
.L_x_97:
        /* <DEDUP_REMOVED lines=33> */
.L_x_96:
        /* <DEDUP_REMOVED lines=34> */
.L_x_98:
        /* <DEDUP_REMOVED lines=27> */
[----:B------:R-:W-:-:S07]  /*6180*/  F2FP.BF16.F32.PACK_AB R52, R210, R52 ;  /* 0x00000034d234723e */ /* 0x000fce00000010ff */
.L_x_94:
[----:B------:R-:W0:Y:S02]  /*6190*/  @P1 LDC.64 R56, c[0x0][0x478] ;  /* 0x00011e00ff381b82 */ /* 0x000e240000000a00 */
[----:B0-----:R-:W-:-:S05]  /*61a0*/  @P1 IMAD.WIDE.U32 R56, R183, 0x10, R56 ;  /* 0x00000010b7381825 */ /* 0x001fca00078e0038 */
        /* <DEDUP_REMOVED lines=9> */
[----:B0----5:R-:W-:Y:S01]  /*6240*/  PRMT R52, R68, 0x7632, R52 ;  /* 0x0000763244347816 */ /* 0x021fe20000000034 */
[-CC-:B------:R-:W-:Y:S01]  /*6250*/  FFMA.FTZ R55, R79, R105.reuse, R104.reuse ;  /* 0x000000694f377223 */ /* 0x180fe20000010068 */
[-CC-:B------:R-:W-:Y:S01]  /*6260*/  FFMA.FTZ R59, R59, R105.reuse, R104.reuse ;  /* 0x000000693b3b7223 */ /* 0x180fe20000010068 */
[-C--:B------:R-:W-:Y:S01]  /*6270*/  FFMA.FTZ R57, R75, R105.reuse, R104 ;  /* 0x000000694b397223 */ /* 0x080fe20000010068 */
[----:B------:R-:W-:Y:S01]  /*6280*/  SHF.L.U32 R75, R52, 0x10, RZ ;  /* 0x00000010344b7819 */ /* 0x000fe200000006ff */
[----:B------:R-:W-:Y:S01]  /*6290*/  FADD.FTZ R55, R78, -R55 ;  /* 0x800000374e377221 */ /* 0x000fe20000010000 */
[----:B------:R-:W-:Y:S01]  /*62a0*/  FADD.FTZ R59, R58, -R59 ;  /* 0x8000003b3a3b7221 */ /* 0x000fe20000010000 */
[----:B------:R-:W-:Y:S01]  /*62b0*/  PRMT R54, R69, 0x7632, R54 ;  /* 0x0000763245367816 */ /* 0x000fe20000000036 */
[-C--:B------:R-:W-:Y:S01]  /*62c0*/  FFMA.FTZ R216, R216, R105.reuse, R104 ;  /* 0x00000069d8d87223 */ /* 0x080fe20000010068 */
[----:B------:R-:W-:Y:S01]  /*62d0*/  PRMT R56, R70, 0x7632, R56 ;  /* 0x0000763246387816 */ /* 0x000fe20000000038 */
[----:B------:R-:W-:Y:S01]  /*62e0*/  FFMA.FTZ R219, R219, R105, R104 ;  /* 0x00000069dbdb7223 */ /* 0x000fe20000010068 */
[----:B------:R-:W-:Y:S01]  /*62f0*/  PRMT R58, R71, 0x7632, R58 ;  /* 0x00007632473a7816 */ /* 0x000fe2000000003a */
[----:B------:R-:W-:Y:S01]  /*6300*/  FFMA.FTZ R52, R172, R55, R75 ;  /* 0x00000037ac347223 */ /* 0x000fe2000001004b */
[----:B------:R-:W-:Y:S01]  /*6310*/  SHF.L.U32 R55, R54, 0x10, RZ ;  /* 0x0000001036377819 */ /* 0x000fe200000006ff */
[-C--:B------:R-:W-:Y:S01]  /*6320*/  FFMA.FTZ R73, R73, R105.reuse, R104 ;  /* 0x0000006949497223 */ /* 0x080fe20000010068 */
[----:B------:R-:W-:Y:S01]  /*6330*/  SHF.L.U32 R56, R56, 0x10, RZ ;  /* 0x0000001038387819 */ /* 0x000fe200000006ff */
[----:B------:R-:W-:Y:S01]  /*6340*/  FADD.FTZ R215, R215, -R216 ;  /* 0x800000d8d7d77221 */ /* 0x000fe20000010000 */
[----:B------:R-:W-:Y:S01]  /*6350*/  SHF.L.U32 R54, R58, 0x10, RZ ;  /* 0x000000103a367819 */ /* 0x000fe200000006ff */
[----:B------:R-:W-:Y:S01]  /*6360*/  FFMA.FTZ R212, R212, R105, R104 ;  /* 0x00000069d4d47223 */ /* 0x000fe20000010068 */
[----:B------:R-:W-:Y:S01]  /*6370*/  FADD.FTZ R219, R220, -R219 ;  /* 0x800000dbdcdb7221 */ /* 0x000fe20000010000 */
[----:B------:R-:W-:Y:S01]  /*6380*/  FADD.FTZ R73, R72, -R73 ;  /* 0x8000004948497221 */ /* 0x000fe20000010000 */
[C---:B------:R-:W-:Y:S01]  /*6390*/  FFMA.FTZ R58, R172.reuse, R215, R56 ;  /* 0x000000d7ac3a7223 */ /* 0x040fe20000010038 */
[----:B------:R-:W-:Y:S01]  /*63a0*/  FADD.FTZ R211, R211, -R212 ;  /* 0x800000d4d3d37221 */ /* 0x000fe20000010000 */
[----:B------:R-:W-:Y:S01]  /*63b0*/  FFMA.FTZ R72, R172, R219, R54 ;  /* 0x000000dbac487223 */ /* 0x000fe20000010036 */
[----:B------:R-:W-:Y:S01]  /*63c0*/  SHF.L.U32 R56, R71, 0x10, RZ ;  /* 0x0000001047387819 */ /* 0x000fe200000006ff */
[----:B------:R-:W-:Y:S01]  /*63d0*/  FFMA.FTZ R53, R77, R105, R104 ;  /* 0x000000694d357223 */ /* 0x000fe20000010068 */
[----:B------:R-:W-:Y:S01]  /*63e0*/  SHF.L.U32 R54, R70, 0x10, RZ ;  /* 0x0000001046367819 */ /* 0x000fe200000006ff */
[----:B------:R-:W-:Y:S01]  /*63f0*/  FFMA.FTZ R211, R172, R211, R55 ;  /* 0x000000d3acd37223 */ /* 0x000fe20000010037 */
[----:B------:R-:W-:Y:S01]  /*6400*/  FADD.FTZ R57, R74, -R57 ;  /* 0x800000394a397221 */ /* 0x000fe20000010000 */
[C---:B------:R-:W-:Y:S01]  /*6410*/  FFMA.FTZ R55, R172.reuse, R59, R56 ;  /* 0x0000003bac377223 */ /* 0x040fe20000010038 */
[----:B------:R-:W-:Y:S01]  /*6420*/  SHF.L.U32 R56, R69, 0x10, RZ ;  /* 0x0000001045387819 */ /* 0x000fe200000006ff */
[----:B------:R-:W-:Y:S01]  /*6430*/  FFMA.FTZ R73, R172, R73, R54 ;  /* 0x00000049ac497223 */ /* 0x000fe20000010036 */
[----:B------:R-:W-:Y:S01]  /*6440*/  SHF.L.U32 R54, R68, 0x10, RZ ;  /* 0x0000001044367819 */ /* 0x000fe200000006ff */
[----:B------:R-:W-:Y:S01]  /*6450*/  FADD.FTZ R53, R76, -R53 ;  /* 0x800000354c357221 */ /* 0x000fe20000010000 */
[----:B------:R-:W-:Y:S01]  /*6460*/  F2FP.BF16.F32.PACK_AB R55, R72, R55 ;  /* 0x000000374837723e */ /* 0x000fe200000010ff */
[----:B------:R-:W-:-:S02]  /*6470*/  FFMA.FTZ R56, R172, R57, R56 ;  /* 0x00000039ac387223 */ /* 0x000fc40000010038 */
[----:B------:R-:W-:Y:S01]  /*6480*/  FFMA.FTZ R57, R172, R53, R54 ;  /* 0x00000035ac397223 */ /* 0x000fe20000010036 */
        /* <DEDUP_REMOVED lines=12> */
.L_x_101:
[-CC-:B------:R-:W-:Y:S01]  /*6550*/  FFMA.FTZ R77, R77, R105.reuse, R104.reuse ;  /* 0x000000694d4d7223 */ /* 0x180fe20000010068 */
[C---:B-----5:R-:W-:Y:S01]  /*6560*/  SHF.L.U32 R55, R68.reuse, 0x10, RZ ;  /* 0x0000001044377819 */ /* 0x060fe200000006ff */
[-C--:B0-----:R-:W-:Y:S01]  /*6570*/  FFMA.FTZ R53, R79, R105.reuse, R104 ;  /* 0x000000694f357223 */ /* 0x081fe20000010068 */
[----:B------:R-:W-:Y:S01]  /*6580*/  PRMT R54, R68, 0x7632, R54 ;  /* 0x0000763244367816 */ /* 0x000fe20000000036 */
[----:B------:R-:W-:Y:S01]  /*6590*/  FADD.FTZ R77, R76, -R77 ;  /* 0x8000004d4c4d7221 */ /* 0x000fe20000010000 */
[--C-:B------:R-:W-:Y:S01]  /*65a0*/  FFMA.FTZ R57, R59, R105, R104.reuse ;  /* 0x000000693b397223 */ /* 0x100fe20000010068 */
[----:B------:R-:W-:Y:S01]  /*65b0*/  FADD.FTZ R53, R78, -R53 ;  /* 0x800000354e357221 */ /* 0x000fe20000010000 */
[----:B------:R-:W-:Y:S01]  /*65c0*/  SHF.L.U32 R54, R54, 0x10, RZ ;  /* 0x0000001036367819 */ /* 0x000fe200000006ff */
[----:B------:R-:W-:Y:S01]  /*65d0*/  FFMA.FTZ R52, R172, R77, R55 ;  /* 0x0000004dac347223 */ /* 0x000fe20000010037 */
[----:B------:R-:W-:Y:S01]  /*65e0*/  FFMA.FTZ R55, R73, R105, R104 ;  /* 0x0000006949377223 */ /* 0x000fe20000010068 */
[----:B------:R-:W-:Y:S01]  /*65f0*/  FADD.FTZ R57, R58, -R57 ;  /* 0x800000393a397221 */ /* 0x000fe20000010000 */
[----:B------:R-:W-:Y:S01]  /*6600*/  PRMT R58, R70, 0x7632, R58 ;  /* 0x00007632463a7816 */ /* 0x000fe2000000003a */
[--C-:B------:R-:W-:Y:S01]  /*6610*/  FFMA.FTZ R56, R172, R53, R54.reuse ;  /* 0x00000035ac387223 */ /* 0x100fe20000010036 */
[----:B------:R-:W-:Y:S01]  /*6620*/  FADD.FTZ R55, R72, -R55 ;  /* 0x8000003748377221 */ /* 0x000fe20000010000 */
[----:B------:R-:W-:Y:S01]  /*6630*/  PRMT R54, R69, 0x7632, R54 ;  /* 0x0000763245367816 */ /* 0x000fe20000000036 */
[-C--:B------:R-:W-:Y:S01]  /*6640*/  FFMA.FTZ R59, R219, R105.reuse, R104 ;  /* 0x00000069db3b7223 */ /* 0x080fe20000010068 */
[----:B------:R-:W-:Y:S01]  /*6650*/  PRMT R72, R71, 0x7632, R72 ;  /* 0x0000763247487816 */ /* 0x000fe20000000048 */
[-CC-:B------:R-:W-:Y:S01]  /*6660*/  FFMA.FTZ R53, R75, R105.reuse, R104.reuse ;  /* 0x000000694b357223 */ /* 0x180fe20000010068 */
[----:B------:R-:W-:Y:S01]  /*6670*/  SHF.L.U32 R73, R54, 0x10, RZ ;  /* 0x0000001036497819 */ /* 0x000fe200000006ff */
[----:B------:R-:W-:Y:S01]  /*6680*/  FADD.FTZ R59, R220, -R59 ;  /* 0x8000003bdc3b7221 */ /* 0x000fe20000010000 */
[----:B------:R-:W-:Y:S01]  /*6690*/  SHF.L.U32 R54, R58, 0x10, RZ ;  /* 0x000000103a367819 */ /* 0x000fe200000006ff */
[----:B------:R-:W-:Y:S01]  /*66a0*/  FADD.FTZ R53, R74, -R53 ;  /* 0x800000354a357221 */ /* 0x000fe20000010000 */
[----:B------:R-:W-:Y:S01]  /*66b0*/  SHF.L.U32 R72, R72, 0x10, RZ ;  /* 0x0000001048487819 */ /* 0x000fe200000006ff */
[-CC-:B------:R-:W-:Y:S01]  /*66c0*/  FFMA.FTZ R212, R212, R105.reuse, R104.reuse ;  /* 0x00000069d4d47223 */ /* 0x180fe20000010068 */
[----:B------:R-:W-:Y:S01]  /*66d0*/  SHF.L.U32 R58, R71, 0x10, RZ ;  /* 0x00000010473a7819 */ /* 0x000fe200000006ff */
[----:B------:R-:W-:Y:S01]  /*66e0*/  FFMA.FTZ R216, R216, R105, R104 ;  /* 0x00000069d8d87223 */ /* 0x000fe20000010068 */
[----:B------:R-:W-:Y:S01]  /*66f0*/  F2FP.BF16.F32.PACK_AB R52, R56, R52 ;  /* 0x000000343834723e */ /* 0x000fe200000010ff */
[----:B------:R-:W-:Y:S01]  /*6700*/  FFMA.FTZ R74, R172, R59, R72 ;  /* 0x0000003bac4a7223 */ /* 0x000fe20000010048 */
[----:B------:R-:W-:Y:S01]  /*6710*/  SHF.L.U32 R72, R70, 0x10, RZ ;  /* 0x0000001046487819 */ /* 0x000fe200000006ff */
[C---:B------:R-:W-:Y:S01]  /*6720*/  FFMA.FTZ R59, R172.reuse, R57, R58 ;  /* 0x00000039ac3b7223 */ /* 0x040fe2000001003a */
[----:B------:R-:W-:Y:S01]  /*6730*/  SHF.L.U32 R58, R69, 0x10, RZ ;  /* 0x00000010453a7819 */ /* 0x000fe200000006ff */
[----:B------:R-:W-:Y:S01]  /*6740*/  FADD.FTZ R211, R211, -R212 ;  /* 0x800000d4d3d37221 */ /* 0x000fe20000010000 */
[----:B------:R-:W-:Y:S01]  /*6750*/  FADD.FTZ R215, R215, -R216 ;  /* 0x800000d8d7d77221 */ /* 0x000fe20000010000 */
[----:B------:R-:W-:Y:S01]  /*6760*/  FFMA.FTZ R57, R172, R55, R72 ;  /* 0x00000037ac397223 */ /* 0x000fe20000010048 */
[----:B------:R-:W-:Y:S01]  /*6770*/  F2FP.BF16.F32.PACK_AB R55, R74, R59 ;  /* 0x0000003b4a37723e */ /* 0x000fe200000010ff */
[C---:B------:R-:W-:Y:S01]  /*6780*/  FFMA.FTZ R211, R172.reuse, R211, R73 ;  /* 0x000000d3acd37223 */ /* 0x040fe20000010049 */
[C---:B------:R-:W-:Y:S01]  /*6790*/  FFMA.FTZ R54, R172.reuse, R215, R54 ;  /* 0x000000d7ac367223 */ /* 0x040fe20000010036 */
[----:B------:R-:W-:Y:S01]  /*67a0*/  FFMA.FTZ R58, R172, R53, R58 ;  /* 0x00000035ac3a7223 */ /* 0x000fe2000001003a */
[----:B------:R-:W-:-:S02]  /*67b0*/  MOV R83, R55 ;  /* 0x0000003700537202 */ /* 0x000fc40000000f00 */
[----:B------:R-:W-:Y:S02]  /*67c0*/  MOV R80, R52 ;  /* 0x0000003400507202 */ /* 0x000fe40000000f00 */
[----:B------:R-:W-:Y:S02]  /*67d0*/  F2FP.BF16.F32.PACK_AB R54, R54, R57 ;  /* 0x000000393636723e */ /* 0x000fe400000010ff */
[----:B------:R-:W-:Y:S02]  /*67e0*/  F2FP.BF16.F32.PACK_AB R53, R211, R58 ;  /* 0x0000003ad335723e */ /* 0x000fe400000010ff */
[----:B------:R-:W-:Y:S02]  /*67f0*/  MOV R82, R54 ;  /* 0x0000003600527202 */ /* 0x000fe40000000f00 */
[----:B------:R-:W-:Y:S01]  /*6800*/  MOV R81, R53 ;  /* 0x0000003500517202 */ /* 0x000fe20000000f00 */
[----:B------:R-:W-:Y:S06]  /*6810*/  BRA `(.L_x_102) ;  /* 0x0000000c00747947 */ /* 0x000fec0003800000 */
.L_x_100:
[----:B------:R-:W-:Y:S05]  /*6820*/  @!P2 BRA `(.L_x_103) ;  /* 0x0000000000b4a947 */ /* 0x000fea0003800000 */
        /* <DEDUP_REMOVED lines=45> */
.L_x_103:
[-CC-:B------:R-:W-:Y:S01]  /*6b00*/  FFMA.FTZ R59, R59, R105.reuse, R104.reuse ;  /* 0x000000693b3b7223 */ /* 0x180fe20000010068 */
[-C--:B------:R-:W-:Y:S01]  /*6b10*/  FFMA.FTZ R73, R73, R105.reuse, R104 ;  /* 0x0000006949497223 */ /* 0x080fe20000010068 */
[----:B0----5:R-:W-:Y:S01]  /*6b20*/  PRMT R52, R71, 0x7632, R52 ;  /* 0x0000763247347816 */ /* 0x021fe20000000034 */
[-CC-:B------:R-:W-:Y:S01]  /*6b30*/  FFMA.FTZ R219, R219, R105.reuse, R104.reuse ;  /* 0x00000069dbdb7223 */ /* 0x180fe20000010068 */
[----:B------:R-:W-:Y:S01]  /*6b40*/  FADD.FTZ R59, R58, -R59 ;  /* 0x8000003b3a3b7221 */ /* 0x000fe20000010000 */
[----:B------:R-:W-:Y:S01]  /*6b50*/  SHF.L.U32 R58, R70, 0x10, RZ ;  /* 0x00000010463a7819 */ /* 0x000fe200000006ff */
[----:B------:R-:W-:Y:S01]  /*6b60*/  FADD.FTZ R73, R72, -R73 ;  /* 0x8000004948497221 */ /* 0x000fe20000010000 */
[----:B------:R-:W-:Y:S01]  /*6b70*/  SHF.L.U32 R53, R52, 0x10, RZ ;  /* 0x0000001034357819 */ /* 0x000fe200000006ff */
[-CC-:B------:R-:W-:Y:S01]  /*6b80*/  FFMA.FTZ R77, R77, R105.reuse, R104.reuse ;  /* 0x000000694d4d7223 */ /* 0x180fe20000010068 */
[----:B------:R-:W-:Y:S01]  /*6b90*/  PRMT R57, R70, 0x7632, R57 ;  /* 0x0000763246397816 */ /* 0x000fe20000000039 */
[-CC-:B------:R-:W-:Y:S01]  /*6ba0*/  FFMA.FTZ R79, R79, R105.reuse, R104.reuse ;  /* 0x000000694f4f7223 */ /* 0x180fe20000010068 */
[----:B------:R-:W-:Y:S01]  /*6bb0*/  PRMT R55, R69, 0x7632, R55 ;  /* 0x0000763245377816 */ /* 0x000fe20000000037 */
[-C--:B------:R-:W-:Y:S01]  /*6bc0*/  FFMA.FTZ R75, R75, R105.reuse, R104 ;  /* 0x000000694b4b7223 */ /* 0x080fe20000010068 */
[----:B------:R-:W-:Y:S01]  /*6bd0*/  PRMT R52, R68, 0x7632, R52 ;  /* 0x0000763244347816 */ /* 0x000fe20000000034 */
[-CC-:B------:R-:W-:Y:S01]  /*6be0*/  FFMA.FTZ R212, R212, R105.reuse, R104.reuse ;  /* 0x00000069d4d47223 */ /* 0x180fe20000010068 */
[----:B------:R-:W-:Y:S01]  /*6bf0*/  FFMA.FTZ R216, R216, R105, R104 ;  /* 0x00000069d8d87223 */ /* 0x000fe20000010068 */
[----:B------:R-:W-:Y:S01]  /*6c00*/  SHF.L.U32 R56, R71, 0x10, RZ ;  /* 0x0000001047387819 */ /* 0x000fe200000006ff */
[----:B------:R-:W-:Y:S01]  /*6c10*/  FFMA.FTZ R73, R172, R73, R58 ;  /* 0x00000049ac497223 */ /* 0x000fe2000001003a */
        /* <DEDUP_REMOVED lines=23> */
.L_x_99:
[----:B------:R-:W-:Y:S05]  /*6d90*/  @!P1 BRA `(.L_x_104) ;  /* 0x00000004001c9947 */ /* 0x000fea0003800000 */
[----:B------:R-:W-:Y:S05]  /*6da0*/  @!P2 BRA `(.L_x_105) ;  /* 0x000000000094a947 */ /* 0x000fea0003800000 */
[-CC-:B------:R-:W-:Y:S01]  /*6db0*/  FFMA.FTZ R59, R59, R105.reuse, R104.reuse ;  /* 0x000000693b3b7223 */ /* 0x180fe20000010068 */
[-CC-:B------:R-:W-:Y:S01]  /*6dc0*/  FFMA.FTZ R219, R219, R105.reuse, R104.reuse ;  /* 0x00000069dbdb7223 */ /* 0x180fe20000010068 */
[-CC-:B------:R-:W-:Y:S01]  /*6dd0*/  FFMA.FTZ R57, R77, R105.reuse, R104.reuse ;  /* 0x000000694d397223 */ /* 0x180fe20000010068 */
[-CC-:B0-----:R-:W-:Y:S01]  /*6de0*/  FFMA.FTZ R53, R79, R105.reuse, R104.reuse ;  /* 0x000000694f357223 */ /* 0x181fe20000010068 */
[----:B------:R-:W-:Y:S01]  /*6df0*/  FADD.FTZ R55, R58, -R59 ;  /* 0x8000003b3a377221 */ /* 0x000fe20000010000 */
[----:B------:R-:W-:Y:S01]  /*6e00*/  FADD.FTZ R219, R220, -R219 ;  /* 0x800000dbdcdb7221 */ /* 0x000fe20000010000 */
[-CC-:B------:R-:W-:Y:S01]  /*6e10*/  FFMA.FTZ R75, R75, R105.reuse, R104.reuse ;  /* 0x000000694b4b7223 */ /* 0x180fe20000010068 */
[-CC-:B------:R-:W-:Y:S01]  /*6e20*/  FFMA.FTZ R212, R212, R105.reuse, R104.reuse ;  /* 0x00000069d4d47223 */ /* 0x180fe20000010068 */
[-CC-:B------:R-:W-:Y:S01]  /*6e30*/  FFMA.FTZ R73, R73, R105.reuse, R104.reuse ;  /* 0x0000006949497223 */ /* 0x180fe20000010068 */
[----:B------:R-:W-:Y:S01]  /*6e40*/  FFMA.FTZ R216, R216, R105, R104 ;  /* 0x00000069d8d87223 */ /* 0x000fe20000010068 */
[C---:B------:R-:W-:Y:S01]  /*6e50*/  FMUL.FTZ R55, R172.reuse, R55 ;  /* 0x00000037ac377220 */ /* 0x040fe20000410000 */
[----:B------:R-:W-:Y:S01]  /*6e60*/  FMUL.FTZ R52, R172, R219 ;  /* 0x000000dbac347220 */ /* 0x000fe20000410000 */
[----:B------:R-:W-:Y:S01]  /*6e70*/  FADD.FTZ R57, R76, -R57 ;  /* 0x800000394c397221 */ /* 0x000fe20000010000 */
[----:B------:R-:W-:Y:S01]  /*6e80*/  FADD.FTZ R53, R78, -R53 ;  /* 0x800000354e357221 */ /* 0x000fe20000010000 */
[----:B------:R-:W-:Y:S01]  /*6e90*/  FADD.FTZ R75, R74, -R75 ;  /* 0x8000004b4a4b7221 */ /* 0x000fe20000010000 */
[----:B------:R-:W-:Y:S01]  /*6ea0*/  FADD.FTZ R211, R211, -R212 ;  /* 0x800000d4d3d37221 */ /* 0x000fe20000010000 */
[----:B------:R-:W-:Y:S01]  /*6eb0*/  FADD.FTZ R73, R72, -R73 ;  /* 0x8000004948497221 */ /* 0x000fe20000010000 */
[----:B------:R-:W-:Y:S01]  /*6ec0*/  FADD.FTZ R59, R215, -R216 ;  /* 0x800000d8d73b7221 */ /* 0x000fe20000010000 */
[----:B------:R-:W-:Y:S01]  /*6ed0*/  F2FP.BF16.F32.PACK_AB R55, R52, R55 ;  /* 0x000000373437723e */ /* 0x000fe200000010ff */
[C---:B------:R-:W-:Y:S01]  /*6ee0*/  FMUL.FTZ R52, R172.reuse, R57 ;  /* 0x00000039ac347220 */ /* 0x040fe20000410000 */
[C---:B------:R-:W-:Y:S01]  /*6ef0*/  FMUL.FTZ R75, R172.reuse, R75 ;  /* 0x0000004bac4b7220 */ /* 0x040fe20000410000 */
        /* <DEDUP_REMOVED lines=16> */
.L_x_105:
[-CC-:B------:R-:W-:Y:S01]  /*7000*/  FFMA.FTZ R59, R59, R105.reuse, R104.reuse ;  /* 0x000000693b3b7223 */ /* 0x180fe20000010068 */
[-CC-:B------:R-:W-:Y:S01]  /*7010*/  FFMA.FTZ R219, R219, R105.reuse, R104.reuse ;  /* 0x00000069dbdb7223 */ /* 0x180fe20000010068 */
[-CC-:B------:R-:W-:Y:S01]  /*7020*/  FFMA.FTZ R57, R75, R105.reuse, R104.reuse ;  /* 0x000000694b397223 */ /* 0x180fe20000010068 */
[-CC-:B------:R-:W-:Y:S01]  /*7030*/  FFMA.FTZ R77, R77, R105.reuse, R104.reuse ;  /* 0x000000694d4d7223 */ /* 0x180fe20000010068 */
[----:B------:R-:W-:Y:S01]  /*7040*/  FADD.FTZ R59, R58, -R59 ;  /* 0x8000003b3a3b7221 */ /* 0x000fe20000010000 */
[----:B------:R-:W-:Y:S01]  /*7050*/  FADD.FTZ R219, R220, -R219 ;  /* 0x800000dbdcdb7221 */ /* 0x000fe20000010000 */
[-CC-:B0-----:R-:W-:Y:S01]  /*7060*/  FFMA.FTZ R53, R79, R105.reuse, R104.reuse ;  /* 0x000000694f357223 */ /* 0x181fe20000010068 */
        /* <DEDUP_REMOVED lines=24> */
[----:B------:R-:W-:Y:S01]  /*71f0*/  MOV R80, R52 ;  /* 0x0000003400507202 */ /* 0x000fe20000000f00 */
[----:B------:R-:W-:Y:S06]  /*7200*/  BRA `(.L_x_102) ;  /* 0x0000000000f87947 */ /* 0x000fec0003800000 */
.L_x_104:
[----:B------:R-:W-:Y:S05]  /*7210*/  @!P2 BRA `(.L_x_106) ;  /* 0x000000000084a947 */ /* 0x000fea0003800000 */
        /* <DEDUP_REMOVED lines=33> */
.L_x_106:
[-CC-:B------:R-:W-:Y:S01]  /*7430*/  FFMA.FTZ R59, R59, R105.reuse, R104.reuse ;  /* 0x000000693b3b7223 */ /* 0x180fe20000010068 */
[-CC-:B------:R-:W-:Y:S01]  /*7440*/  FFMA.FTZ R219, R219, R105.reuse, R104.reuse ;  /* 0x00000069dbdb7223 */ /* 0x180fe20000010068 */
[-CC-:B------:R-:W-:Y:S01]  /*7450*/  FFMA.FTZ R77, R77, R105.reuse, R104.reuse ;  /* 0x000000694d4d7223 */ /* 0x180fe20000010068 */
[-CC-:B------:R-:W-:Y:S01]  /*7460*/  FFMA.FTZ R79, R79, R105.reuse, R104.reuse ;  /* 0x000000694f4f7223 */ /* 0x180fe20000010068 */
[----:B------:R-:W-:Y:S01]  /*7470*/  FADD.FTZ R59, R58, -R59 ;  /* 0x8000003b3a3b7221 */ /* 0x000fe20000010000 */
[----:B------:R-:W-:Y:S01]  /*7480*/  FADD.FTZ R219, R220, -R219 ;  /* 0x800000dbdcdb7221 */ /* 0x000fe20000010000 */
[-CC-:B------:R-:W-:Y:S01]  /*7490*/  FFMA.FTZ R75, R75, R105.reuse, R104.reuse ;  /* 0x000000694b4b7223 */ /* 0x180fe20000010068 */
[-CC-:B------:R-:W-:Y:S01]  /*74a0*/  FFMA.FTZ R212, R212, R105.reuse, R104.reuse ;  /* 0x00000069d4d47223 */ /* 0x180fe20000010068 */
[-CC-:B------:R-:W-:Y:S01]  /*74b0*/  FFMA.FTZ R73, R73, R105.reuse, R104.reuse ;  /* 0x0000006949497223 */ /* 0x180fe20000010068 */
[----:B------:R-:W-:Y:S01]  /*74c0*/  FFMA.FTZ R216, R216, R105, R104 ;  /* 0x00000069d8d87223 */ /* 0x000fe20000010068 */
[C---:B------:R-:W-:Y:S01]  /*74d0*/  FMUL.FTZ R55, R172.reuse, R59 ;  /* 0x0000003bac377220 */ /* 0x040fe20000410000 */
[----:B0-----:R-:W-:Y:S01]  /*74e0*/  FMUL.FTZ R52, R172, R219 ;  /* 0x000000dbac347220 */ /* 0x001fe20000410000 */
        /* <DEDUP_REMOVED lines=12> */
[----:B------:R-:W-:-:S03]  /*75b0*/  FMUL.FTZ R79, R172, R79 ;  /* 0x0000004fac4f7220 */ /* 0x000fc60000410000 */
[----:B------:R-:W-:Y:S02]  /*75c0*/  F2FP.BF16.F32.PACK_AB R54, R215, R54 ;  /* 0x00000036d736723e */ /* 0x000fe400000010ff */
[----:B------:R-:W-:Y:S02]  /*75d0*/  F2FP.BF16.F32.PACK_AB R53, R212, R53 ;  /* 0x00000035d435723e */ /* 0x000fe400000010ff */
[----:B------:R-:W-:-:S07]  /*75e0*/  F2FP.BF16.F32.PACK_AB R52, R79, R52 ;  /* 0x000000344f34723e */ /* 0x000fce00000010ff */
.L_x_102:
[----:B------:R-:W0:Y:S08]  /*75f0*/  @P1 LDC.64 R58, c[0x0][0x478] ;  /* 0x00011e00ff3a1b82 */ /* 0x000e300000000a00 */
[----:B------:R-:W1:Y:S01]  /*7600*/  @P2 LDC.64 R56, c[0x0][0x470] ;  /* 0x00011c00ff382b82 */ /* 0x000e620000000a00 */
[----:B0-----:R-:W-:-:S05]  /*7610*/  @P1 IMAD.WIDE.U32 R58, R180, 0x10, R58 ;  /* 0x00000010b43a1825 */ /* 0x001fca00078e003a */
[----:B------:R0:W-:Y:S01]  /*7620*/  @P1 STG.E.128 desc[UR10][R58.64], R80 ;  /* 0x000000503a001986 */ /* 0x0001e2000c101d0a */
[----:B-1----:R-:W-:-:S04]  /*7630*/  @P2 IMAD.WIDE.U32 R56, R180, 0x10, R56 ;  /* 0x00000010b4382825 */ /* 0x002fc800078e0038 */
[----:B0-----:R-:W-:-:S05]  /*7640*/  IMAD.WIDE.U32 R58, R180, 0x10, R106 ;  /* 0x00000010b43a7825 */ /* 0x001fca00078e006a */
[----:B------:R0:W-:Y:S04]  /*7650*/  STG.E.128 desc[UR10][R58.64], R52 ;  /* 0x000000343a007986 */ /* 0x0001e8000c101d0a */
[----:B------:R0:W-:Y:S01]  /*7660*/  @P2 STG.E.128 desc[UR10][R56.64], R92 ;  /* 0x0000005c38002986 */ /* 0x0001e2000c101d0a */
[----:B------:R-:W-:Y:S05]  /*7670*/  @!P0 BRA `(.L_x_107) ;  /* 0x0000000800dc8947 */ /* 0x000fea0003800000 */
[----:B------:R-:W-:Y:S05]  /*7680*/  @!P1 BRA `(.L_x_108) ;  /* 0x00000004007c9947 */ /* 0x000fea0003800000 */
[----:B------:R-:W-:Y:S05]  /*7690*/  @!P2 BRA `(.L_x_109) ;  /* 0x0000000000c4a947 */ /* 0x000fea0003800000 */
[-CC-:B------:R-:W-:Y:S01]  /*76a0*/  FFMA.FTZ R88, R88, R105.reuse, R104.reuse ;  /* 0x0000006958587223 */ /* 0x180fe20000010068 */
[-CC-:B------:R-:W-:Y:S01]  /*76b0*/  FFMA.FTZ R84, R84, R105.reuse, R104.reuse ;  /* 0x0000006954547223 */ /* 0x180fe20000010068 */
[-C--:B------:R-:W-:Y:S01]  /*76c0*/  FFMA.FTZ R86, R86, R105.reuse, R104 ;  /* 0x0000006956567223 */ /* 0x080fe20000010068 */
[----:B0----5:R-:W-:Y:S01]  /*76d0*/  SHF.L.U32 R54, R50, 0x10, RZ ;  /* 0x0000001032367819 */ /* 0x021fe200000006ff */
[----:B------:R-:W-:Y:S01]  /*76e0*/  FADD.FTZ R89, R89, -R88 ;  /* 0x8000005859597221 */ /* 0x000fe20000010000 */
[----:B------:R-:W-:Y:S01]  /*76f0*/  SHF.L.U32 R53, R48, 0x10, RZ ;  /* 0x0000001030357819 */ /* 0x000fe200000006ff */
[----:B------:R-:W-:Y:S01]  /*7700*/  FADD.FTZ R85, R85, -R84 ;  /* 0x8000005455557221 */ /* 0x000fe20000010000 */
[----:B------:R-:W-:Y:S01]  /*7710*/  SHF.L.U32 R52, R49, 0x10, RZ ;  /* 0x0000001031347819 */ /* 0x000fe200000006ff */
[----:B------:R-:W-:Y:S01]  /*7720*/  FADD.FTZ R87, R87, -R86 ;  /* 0x8000005657577221 */ /* 0x000fe20000010000 */
[----:B------:R-:W-:Y:S01]  /*7730*/  PRMT R55, R51, 0x7632, R55 ;  /* 0x0000763233377816 */ /* 0x000fe20000000037 */
[----:B------:R-:W-:Y:S01]  /*7740*/  FFMA.FTZ R102, R102, R105, R104 ;  /* 0x0000006966667223 */ /* 0x000fe20000010068 */
[----:B------:R-:W-:Y:S01]  /*7750*/  FFMA.FTZ R89, R172, R89, R54 ;  /* 0x00000059ac597223 */ /* 0x000fe20000010036 */
[----:B------:R-:W-:Y:S01]  /*7760*/  FFMA.FTZ R90, R90, R105, R104 ;  /* 0x000000695a5a7223 */ /* 0x000fe20000010068 */
[C-C-:B------:R-:W-:Y:S01]  /*7770*/  FFMA.FTZ R85, R172.reuse, R85, R53.reuse ;  /* 0x00000055ac557223 */ /* 0x140fe20000010035 */
[----:B------:R-:W-:Y:S01]  /*7780*/  FFMA.FTZ R87, R172, R87, R52 ;  /* 0x00000057ac577223 */ /* 0x000fe20000010034 */
[----:B------:R-:W-:Y:S01]  /*7790*/  PRMT R54, R50, 0x7632, R54 ;  /* 0x0000763232367816 */ /* 0x000fe20000000036 */
[-C--:B------:R-:W-:Y:S01]  /*77a0*/  FFMA.FTZ R101, R101, R105.reuse, R104 ;  /* 0x0000006965657223 */ /* 0x080fe20000010068 */
[----:B------:R-:W-:Y:S01]  /*77b0*/  PRMT R52, R48, 0x7632, R52 ;  /* 0x0000763230347816 */ /* 0x000fe20000000034 */
[-CC-:B------:R-:W-:Y:S01]  /*77c0*/  FFMA.FTZ R96, R96, R105.reuse, R104.reuse ;  /* 0x0000006960607223 */ /* 0x180fe20000010068 */
        /* <DEDUP_REMOVED lines=16> */
[----:B------:R-:W-:-:S02]  /*78d0*/  FFMA.FTZ R52, R172, R97, R52 ;  /* 0x00000061ac347223 */ /* 0x000fc40000010034 */
        /* <DEDUP_REMOVED lines=13> */
.L_x_109:
        /* <DEDUP_REMOVED lines=43> */
[----:B------:R-:W-:Y:S01]  /*7c60*/  MOV R80, R52 ;  /* 0x0000003400507202 */ /* 0x000fe20000000f00 */
[----:B------:R-:W-:Y:S06]  /*7c70*/  BRA `(.L_x_110) ;  /* 0x0000000c00747947 */ /* 0x000fec0003800000 */
.L_x_108:
        /* <DEDUP_REMOVED lines=46> */
.L_x_111:
[----:B0----5:R-:W-:Y:S01]  /*7f60*/  PRMT R52, R51, 0x7632, R52 ;  /* 0x0000763233347816 */ /* 0x021fe20000000034 */
[-CC-:B------:R-:W-:Y:S01]  /*7f70*/  FFMA.FTZ R102, R102, R105.reuse, R104.reuse ;  /* 0x0000006966667223 */ /* 0x180fe20000010068 */
[-CC-:B------:R-:W-:Y:S01]  /*7f80*/  FFMA.FTZ R88, R88, R105.reuse, R104.reuse ;  /* 0x0000006958587223 */ /* 0x180fe20000010068 */
[-C--:B------:R-:W-:Y:S01]  /*7f90*/  FFMA.FTZ R101, R101, R105.reuse, R104 ;  /* 0x0000006965657223 */ /* 0x080fe20000010068 */
[----:B------:R-:W-:Y:S01]  /*7fa0*/  SHF.L.U32 R55, R52, 0x10, RZ ;  /* 0x0000001034377819 */ /* 0x000fe200000006ff */
[----:B------:R-:W-:Y:S01]  /*7fb0*/  FADD.FTZ R103, R103, -R102 ;  /* 0x8000006667677221 */ /* 0x000fe20000010000 */
[C---:B------:R-:W-:Y:S01]  /*7fc0*/  PRMT R52, R50.reuse, 0x7632, R52 ;  /* 0x0000763232347816 */ /* 0x040fe20000000034 */
[----:B------:R-:W-:Y:S01]  /*7fd0*/  FADD.FTZ R89, R89, -R88 ;  /* 0x8000005859597221 */ /* 0x000fe20000010000 */
[----:B------:R-:W-:Y:S01]  /*7fe0*/  SHF.L.U32 R54, R50, 0x10, RZ ;  /* 0x0000001032367819 */ /* 0x000fe200000006ff */
[----:B------:R-:W-:Y:S01]  /*7ff0*/  FFMA.FTZ R90, R90, R105, R104 ;  /* 0x000000695a5a7223 */ /* 0x000fe20000010068 */
[----:B------:R-:W-:Y:S01]  /*8000*/  SHF.L.U32 R52, R52, 0x10, RZ ;  /* 0x0000001034347819 */ /* 0x000fe200000006ff */
[----:B------:R-:W-:Y:S01]  /*8010*/  FADD.FTZ R101, R100, -R101 ;  /* 0x8000006564657221 */ /* 0x000fe20000010000 */
[C---:B------:R-:W-:Y:S01]  /*8020*/  FFMA.FTZ R74, R172.reuse, R103, R55 ;  /* 0x00000067ac4a7223 */ /* 0x040fe20000010037 */
[----:B------:R-:W-:Y:S01]  /*8030*/  SHF.L.U32 R55, R51, 0x10, RZ ;  /* 0x0000001033377819 */ /* 0x000fe200000006ff */
[C---:B------:R-:W-:Y:S01]  /*8040*/  FFMA.FTZ R89, R172.reuse, R89, R54 ;  /* 0x00000059ac597223 */ /* 0x040fe20000010036 */
[----:B------:R-:W-:Y:S01]  /*8050*/  FADD.FTZ R91, R91, -R90 ;  /* 0x8000005a5b5b7221 */ /* 0x000fe20000010000 */
[----:B------:R-:W-:Y:S01]  /*8060*/  PRMT R54, R49, 0x7632, R54 ;  /* 0x0000763231367816 */ /* 0x000fe20000000036 */
[--C-:B------:R-:W-:Y:S01]  /*8070*/  FFMA.FTZ R72, R172, R101, R52.reuse ;  /* 0x00000065ac487223 */ /* 0x100fe20000010034 */
[----:B------:R-:W-:Y:S01]  /*8080*/  PRMT R52, R48, 0x7632, R52 ;  /* 0x0000763230347816 */ /* 0x000fe20000000034 */
[-CC-:B------:R-:W-:Y:S01]  /*8090*/  FFMA.FTZ R84, R84, R105.reuse, R104.reuse ;  /* 0x0000006954547223 */ /* 0x180fe20000010068 */
[-CC-:B------:R-:W-:Y:S01]  /*80a0*/  FFMA.FTZ R96, R96, R105.reuse, R104.reuse ;  /* 0x0000006960607223 */ /* 0x180fe20000010068 */
[-CC-:B------:R-:W-:Y:S01]  /*80b0*/  FFMA.FTZ R86, R86, R105.reuse, R104.reuse ;  /* 0x0000006956567223 */ /* 0x180fe20000010068 */
[----:B------:R-:W-:Y:S01]  /*80c0*/  FFMA.FTZ R53, R99, R105, R104 ;  /* 0x0000006963357223 */ /* 0x000fe20000010068 */
        /* <DEDUP_REMOVED lines=8> */
[----:B------:R-:W-:-:S02]  /*8150*/  FADD.FTZ R53, R98, -R53 ;  /* 0x8000003562357221 */ /* 0x000fc40000010000 */
[C---:B------:R-:W-:Y:S01]  /*8160*/  FFMA.FTZ R87, R172.reuse, R87, R55 ;  /* 0x00000057ac577223 */ /* 0x040fe20000010037 */
[C---:B------:R-:W-:Y:S01]  /*8170*/  FFMA.FTZ R52, R172.reuse, R85, R54 ;  /* 0x00000055ac347223 */ /* 0x040fe20000010036 */
[C---:B------:R-:W-:Y:S01]  /*8180*/  FFMA.FTZ R58, R172.reuse, R53, R58 ;  /* 0x00000035ac3a7223 */ /* 0x040fe2000001003a */
[----:B------:R-:W-:Y:S01]  /*8190*/  FFMA.FTZ R97, R172, R97, R56 ;  /* 0x00000061ac617223 */ /* 0x000fe20000010038 */
[----:B------:R-:W-:Y:S02]  /*81a0*/  F2FP.BF16.F32.PACK_AB R55, R74, R91 ;  /* 0x0000005b4a37723e */ /* 0x000fe400000010ff */
[----:B------:R-:W-:Y:S02]  /*81b0*/  F2FP.BF16.F32.PACK_AB R54, R72, R89 ;  /* 0x000000594836723e */ /* 0x000fe400000010ff */
[----:B------:R-:W-:Y:S02]  /*81c0*/  F2FP.BF16.F32.PACK_AB R53, R58, R87 ;  /* 0x000000573a35723e */ /* 0x000fe400000010ff */
[----:B------:R-:W-:Y:S01]  /*81d0*/  F2FP.BF16.F32.PACK_AB R52, R97, R52 ;  /* 0x000000346134723e */ /* 0x000fe200000010ff */
[----:B------:R-:W-:Y:S06]  /*81e0*/  BRA `(.L_x_110) ;  /* 0x0000000800187947 */ /* 0x000fec0003800000 */
.L_x_107:
        /* <DEDUP_REMOVED lines=11> */
[----:B0-----:R-:W-:Y:S01]  /*82a0*/  FADD.FTZ R57, R97, -R96 ;  /* 0x8000006061397221 */ /* 0x001fe20000010000 */
        /* <DEDUP_REMOVED lines=27> */
.L_x_113:
        /* <DEDUP_REMOVED lines=16> */
[C---:B0-----:R-:W-:Y:S01]  /*8560*/  FMUL.FTZ R52, R172.reuse, R85 ;  /* 0x00000055ac347220 */ /* 0x041fe20000410000 */
        /* <DEDUP_REMOVED lines=16> */
.L_x_112:
        /* <DEDUP_REMOVED lines=34> */
.L_x_114:
        /* <DEDUP_REMOVED lines=27> */
[----:B------:R-:W-:-:S07]  /*8a40*/  F2FP.BF16.F32.PACK_AB R52, R97, R52 ;  /* 0x000000346134723e */ /* 0x000fce00000010ff */
.L_x_110:
[----:B------:R-:W0:Y:S01]  /*8a50*/  @P1 LDC.64 R72, c[0x0][0x478] ;  /* 0x00011e00ff481b82 */ /* 0x000e220000000a00 */
[----:B------:R-:W-:-:S07]  /*8a60*/  IMAD.WIDE.U32 R58, R182, 0x10, R106 ;  /* 0x00000010b63a7825 */ /* 0x000fce00078e006a */
[----:B------:R-:W1:Y:S08]  /*8a70*/  @P2 LDC.64 R74, c[0x0][0x470] ;  /* 0x00011c00ff4a2b82 */ /* 0x000e700000000a00 */
[----:B------:R-:W2:Y:S01]  /*8a80*/  LDC.64 R56, c[0x0][0x380] ;  /* 0x0000e000ff387b82 */ /* 0x000ea20000000a00 */
[----:B0-----:R-:W-:-:S05]  /*8a90*/  @P1 IMAD.WIDE.U32 R72, R182, 0x10, R72 ;  /* 0x00000010b6481825 */ /* 0x001fca00078e0048 */
[----:B------:R0:W-:Y:S01]  /*8aa0*/  @P1 STG.E.128 desc[UR10][R72.64], R80 ;  /* 0x0000005048001986 */ /* 0x0001e2000c101d0a */
[----:B-1----:R-:W-:-:S03]  /*8ab0*/  @P2 IMAD.WIDE.U32 R74, R182, 0x10, R74 ;  /* 0x00000010b64a2825 */ /* 0x002fc600078e004a */
[----:B------:R0:W-:Y:S04]  /*8ac0*/  STG.E.128 desc[UR10][R58.64], R52 ;  /* 0x000000343a007986 */ /* 0x0001e8000c101d0a */
[----:B------:R0:W-:Y:S01]  /*8ad0*/  @P2 STG.E.128 desc[UR10][R74.64], R92 ;  /* 0x0000005c4a002986 */ /* 0x0001e2000c101d0a */
[----:B--2---:R-:W-:-:S04]  /*8ae0*/  LEA R0, R56, R0, 0x2 ;  /* 0x0000000038007211 */ /* 0x004fc800078e10ff */
[----:B------:R-:W-:-:S13]  /*8af0*/  ISETP.GE.AND P0, PT, R0, R57, PT ;  /* 0x000000390000720c */ /* 0x000fda0003f06270 */
[----:B0-----:R-:W-:Y:S05]  /*8b00*/  @!P0 BRA `(.L_x_115) ;  /* 0xffffff8400f48947 */ /* 0x001fea000383ffff */
[----:B------:R-:W-:Y:S05]  /*8b10*/  BSYNC B1 ;  /* 0x0000000000017941 */ /* 0x000fea0003800000 */
.L_x_81:
[----:B-----5:R-:W-:Y:S02]  /*8b20*/  MOV R68, R38 ;  /* 0x0000002600447202 */ /* 0x020fe40000000f00 */
[----:B------:R-:W-:Y:S02]  /*8b30*/  MOV R69, R37 ;  /* 0x0000002500457202 */ /* 0x000fe40000000f00 */
[----:B------:R-:W-:Y:S02]  /*8b40*/  MOV R70, R36 ;  /* 0x0000002400467202 */ /* 0x000fe40000000f00 */
[----:B------:R-:W-:Y:S02]  /*8b50*/  MOV R88, R118 ;  /* 0x0000007600587202 */ /* 0x000fe40000000f00 */
[----:B------:R-:W-:Y:S02]  /*8b60*/  MOV R187, R43 ;  /* 0x0000002b00bb7202 */ /* 0x000fe40000000f00 */
[----:B------:R-:W-:-:S02]  /*8b70*/  MOV R84, R42 ;  /* 0x0000002a00547202 */ /* 0x000fc40000000f00 */
[----:B------:R-:W-:Y:S02]  /*8b80*/  MOV R85, R41 ;  /* 0x0000002900557202 */ /* 0x000fe40000000f00 */
        /* <DEDUP_REMOVED lines=118> */
.L_x_80:
[----:B------:R-:W-:Y:S05]  /*92f0*/  BSYNC B0 ;  /* 0x0000000000007941 */ /* 0x000fea0003800000 */
.L_x_79:
[----:B------:R-:W0:Y:S01]  /*9300*/  S2R R0, SR_TID.X ;  /* 0x0000000000007919 */ /* 0x000e220000002100 */
[----:B------:R-:W-:Y:S01]  /*9310*/  MOV R12, 0x400 ;  /* 0x00000400000c7802 */ /* 0x000fe20000000f00 */
[----:B------:R-:W-:Y:S05]  /*9320*/  WARPSYNC.ALL ;  /* 0x0000000000007948 */ /* 0x000fea0003800000 */
[----:B------:R-:W1:Y:S01]  /*9330*/  S2R R13, SR_CgaCtaId ;  /* 0x00000000000d7919 */ /* 0x000e620000008800 */
[----:B------:R-:W2:Y:S01]  /*9340*/  S2UR UR4, SR_CTAID.X ;  /* 0x00000000000479c3 */ /* 0x000ea20000002500 */
[----:B------:R-:W3:Y:S01]  /*9350*/  LDCU.128 UR20, c[0x0][0x440] ;  /* 0x00008800ff1477ac */ /* 0x000ee20008000c00 */
[----:B------:R-:W4:Y:S01]  /*9360*/  LDCU.128 UR24, c[0x0][0x450] ;  /* 0x00008a00ff1877ac */ /* 0x000f220008000c00 */
[----:B0-----:R-:W-:-:S02]  /*9370*/  SHF.L.U32 R3, R0, 0x7, RZ ;  /* 0x0000000700037819 */ /* 0x001fc400000006ff */
[C---:B------:R-:W-:Y:S02]  /*9380*/  SHF.L.U32 R2, R0.reuse, 0x5, RZ ;  /* 0x0000000500027819 */ /* 0x040fe400000006ff */
[----:B------:R-:W-:Y:S02]  /*9390*/  LOP3.LUT R3, R3, 0x3000, RZ, 0xc0, !PT ;  /* 0x0000300003037812 */ /* 0x000fe400078ec0ff */
[----:B-1----:R-:W-:Y:S02]  /*93a0*/  LEA R13, R13, R12, 0x18 ;  /* 0x0000000c0d0d7211 */ /* 0x002fe400078ec0ff */
[----:B------:R-:W-:Y:S02]  /*93b0*/  LOP3.LUT R2, R3, 0x3e0, R2, 0xf8, !PT ;  /* 0x000003e003027812 */ /* 0x000fe400078ef802 */
[-C--:B------:R-:W-:Y:S02]  /*93c0*/  LEA R3, R0, R13.reuse, 0x2 ;  /* 0x0000000d00037211 */ /* 0x080fe400078e10ff */
[----:B------:R-:W-:-:S05]  /*93d0*/  IADD3 R2, PT, PT, R2, R13, RZ ;  /* 0x0000000d02027210 */ /* 0x000fca0007ffe0ff */
        /* <DEDUP_REMOVED lines=9> */
[----:B------:R-:W0:Y:S04]  /*9470*/  LDS R14, [R3+0x400] ;  /* 0x00040000030e7984 */ /* 0x000e280000000800 */
[----:B------:R-:W1:Y:S04]  /*9480*/  LDS R15, [R3+0x600] ;  /* 0x00060000030f7984 */ /* 0x000e680000000800 */
[----:B------:R-:W5:Y:S04]  /*9490*/  LDS R25, [R3+0x1400] ;  /* 0x0014000003197984 */ /* 0x000f680000000800 */
[----:B------:R-:W3:Y:S04]  /*94a0*/  LDS R24, [R3+0x1600] ;  /* 0x0016000003187984 */ /* 0x000ee80000000800 */
[----:B------:R-:W4:Y:S04]  /*94b0*/  LDS R12, [R3] ;  /* 0x00000000030c7984 */ /* 0x000f280000000800 */
[----:B------:R-:W2:Y:S04]  /*94c0*/  LDS R13, [R3+0x200] ;  /* 0x00020000030d7984 */ /* 0x000ea80000000800 */
[----:B------:R-:W2:Y:S04]  /*94d0*/  LDS R16, [R3+0x800] ;  /* 0x0008000003107984 */ /* 0x000ea80000000800 */
[----:B------:R-:W2:Y:S04]  /*94e0*/  LDS R17, [R3+0xa00] ;  /* 0x000a000003117984 */ /* 0x000ea80000000800 */
[----:B------:R-:W2:Y:S04]  /*94f0*/  LDS R37, [R3+0x1000] ;  /* 0x0010000003257984 */ /* 0x000ea80000000800 */
[----:B------:R-:W2:Y:S04]  /*9500*/  LDS R36, [R3+0x1200] ;  /* 0x0012000003247984 */ /* 0x000ea80000000800 */
[----:B------:R-:W2:Y:S01]  /*9510*/  LDS R27, [R3+0x1800] ;  /* 0x00180000031b7984 */ /* 0x000ea20000000800 */
[----:B0-----:R-:W-:-:S03]  /*9520*/  FADD.FTZ R14, RZ, R14 ;  /* 0x0000000eff0e7221 */ /* 0x001fc60000010000 */
[----:B------:R-:W0:Y:S01]  /*9530*/  LDS R26, [R3+0x1a00] ;  /* 0x001a0000031a7984 */ /* 0x000e220000000800 */
[----:B-1----:R-:W-:-:S03]  /*9540*/  FADD.FTZ R15, RZ, R15 ;  /* 0x0000000fff0f7221 */ /* 0x002fc60000010000 */
[----:B------:R-:W1:Y:S01]  /*9550*/  LDS R47, [R3+0x2400] ;  /* 0x00240000032f7984 */ /* 0x000e620000000800 */
[----:B-----5:R-:W-:-:S03]  /*9560*/  FADD.FTZ R14, R14, R25 ;  /* 0x000000190e0e7221 */ /* 0x020fc60000010000 */
[----:B------:R-:W5:Y:S01]  /*9570*/  LDS R46, [R3+0x2600] ;  /* 0x00260000032e7984 */ /* 0x000f620000000800 */
[----:B---3--:R-:W-:Y:S01]  /*9580*/  FADD.FTZ R15, R15, R24 ;  /* 0x000000180f0f7221 */ /* 0x008fe20000010000 */
[----:B----4-:R-:W-:Y:S02]  /*9590*/  FADD.FTZ R12, RZ, R12 ;  /* 0x0000000cff0c7221 */ /* 0x010fe40000010000 */
[----:B------:R-:W3:Y:S01]  /*95a0*/  LDS R18, [R3+0xc00] ;  /* 0x000c000003127984 */ /* 0x000ee20000000800 */
[----:B--2---:R-:W-:-:S03]  /*95b0*/  FADD.FTZ R13, RZ, R13 ;  /* 0x0000000dff0d7221 */ /* 0x004fc60000010000 */
[----:B------:R-:W2:Y:S01]  /*95c0*/  LDS R19, [R3+0xe00] ;  /* 0x000e000003137984 */ /* 0x000ea20000000800 */
[----:B------:R-:W-:-:S03]  /*95d0*/  FADD.FTZ R16, RZ, R16 ;  /* 0x00000010ff107221 */ /* 0x000fc60000010000 */
[----:B------:R-:W4:Y:S01]  /*95e0*/  LDS R39, [R3+0x1c00] ;  /* 0x001c000003277984 */ /* 0x000f220000000800 */
[----:B------:R-:W-:-:S03]  /*95f0*/  FADD.FTZ R17, RZ, R17 ;  /* 0x00000011ff117221 */ /* 0x000fc60000010000 */
[----:B------:R-:W4:Y:S01]  /*9600*/  LDS R38, [R3+0x1e00] ;  /* 0x001e000003267984 */ /* 0x000f220000000800 */
[----:B------:R-:W-:-:S03]  /*9610*/  FADD.FTZ R12, R12, R37 ;  /* 0x000000250c0c7221 */ /* 0x000fc60000010000 */
[----:B------:R-:W4:Y:S01]  /*9620*/  LDS R45, [R3+0x2000] ;  /* 0x00200000032d7984 */ /* 0x000f220000000800 */
[----:B------:R-:W-:-:S03]  /*9630*/  FADD.FTZ R13, R13, R36 ;  /* 0x000000240d0d7221 */ /* 0x000fc60000010000 */
[----:B------:R-:W4:Y:S01]  /*9640*/  LDS R44, [R3+0x2200] ;  /* 0x00220000032c7984 */ /* 0x000f220000000800 */
[----:B------:R-:W-:-:S03]  /*9650*/  FADD.FTZ R16, R16, R27 ;  /* 0x0000001b10107221 */ /* 0x000fc60000010000 */
[----:B------:R-:W4:Y:S01]  /*9660*/  LDS R57, [R3+0x2800] ;  /* 0x0028000003397984 */ /* 0x000f220000000800 */
[----:B0-----:R-:W-:-:S03]  /*9670*/  FADD.FTZ R17, R17, R26 ;  /* 0x0000001a11117221 */ /* 0x001fc60000010000 */
[----:B------:R-:W0:Y:S01]  /*9680*/  LDS R56, [R3+0x2a00] ;  /* 0x002a000003387984 */ /* 0x000e220000000800 */
[----:B-1----:R-:W-:-:S03]  /*9690*/  FADD.FTZ R47, R14, R47 ;  /* 0x0000002f0e2f7221 */ /* 0x002fc60000010000 */
[----:B------:R-:W1:Y:S01]  /*96a0*/  LDS R59, [R3+0x2c00] ;  /* 0x002c0000033b7984 */ /* 0x000e620000000800 */
[----:B-----5:R-:W-:-:S03]  /*96b0*/  FADD.FTZ R46, R15, R46 ;  /* 0x0000002e0f2e7221 */ /* 0x020fc60000010000 */
[----:B------:R-:W5:Y:S04]  /*96c0*/  LDS R58, [R3+0x2e00] ;  /* 0x002e0000033a7984 */ /* 0x000f680000000800 */
[----:B------:R-:W5:Y:S01]  /*96d0*/  LDS R15, [R3+0x3000] ;  /* 0x00300000030f7984 */ /* 0x000f620000000800 */
[----:B---3--:R-:W-:-:S03]  /*96e0*/  FADD.FTZ R18, RZ, R18 ;  /* 0x00000012ff127221 */ /* 0x008fc60000010000 */
[----:B------:R-:W3:Y:S01]  /*96f0*/  LDS R14, [R3+0x3200] ;  /* 0x00320000030e7984 */ /* 0x000ee20000000800 */
[----:B--2---:R-:W-:-:S03]  /*9700*/  FADD.FTZ R19, RZ, R19 ;  /* 0x00000013ff137221 */ /* 0x004fc60000010000 */
[----:B------:R-:W-:Y:S01]  /*9710*/  LDS R24, [R3+0x3400] ;  /* 0x0034000003187984 */ /* 0x000fe20000000800 */
[----:B----4-:R-:W-:-:S03]  /*9720*/  FADD.FTZ R18, R18, R39 ;  /* 0x0000002712127221 */ /* 0x010fc60000010000 */
[----:B------:R-:W2:Y:S01]  /*9730*/  LDS R25, [R3+0x3600] ;  /* 0x0036000003197984 */ /* 0x000ea20000000800 */
[----:B------:R-:W-:-:S03]  /*9740*/  FADD.FTZ R19, R19, R38 ;  /* 0x0000002613137221 */ /* 0x000fc60000010000 */
[----:B------:R-:W-:Y:S01]  /*9750*/  LDS R27, [R3+0x3800] ;  /* 0x00380000031b7984 */ /* 0x000fe20000000800 */
[----:B------:R-:W-:-:S03]  /*9760*/  FADD.FTZ R12, R12, R45 ;  /* 0x0000002d0c0c7221 */ /* 0x000fc60000010000 */
[----:B------:R-:W-:Y:S01]  /*9770*/  LDS R26, [R3+0x3a00] ;  /* 0x003a0000031a7984 */ /* 0x000fe20000000800 */
[----:B------:R-:W-:-:S03]  /*9780*/  FADD.FTZ R13, R13, R44 ;  /* 0x0000002c0d0d7221 */ /* 0x000fc60000010000 */
[----:B------:R-:W-:Y:S01]  /*9790*/  LDS R37, [R3+0x3c00] ;  /* 0x003c000003257984 */ /* 0x000fe20000000800 */
[----:B------:R-:W-:-:S03]  /*97a0*/  FADD.FTZ R16, R16, R57 ;  /* 0x0000003910107221 */ /* 0x000fc60000010000 */
[----:B------:R-:W4:Y:S01]  /*97b0*/  LDS R36, [R3+0x3e00] ;  /* 0x003e000003247984 */ /* 0x000f220000000800 */
[----:B0-----:R-:W-:Y:S01]  /*97c0*/  FADD.FTZ R17, R17, R56 ;  /* 0x0000003811117221 */ /* 0x001fe20000010000 */
[----:B------:R-:W-:Y:S01]  /*97d0*/  BAR.SYNC.DEFER_BLOCKING 0x0 ;  /* 0x0000000000007b1d */ /* 0x000fe20000010000 */
[----:B-1----:R-:W-:Y:S01]  /*97e0*/  FADD.FTZ R18, R18, R59 ;  /* 0x0000003b12127221 */ /* 0x002fe20000010000 */
[----:B-----5:R-:W-:Y:S01]  /*97f0*/  FADD.FTZ R19, R19, R58 ;  /* 0x0000003a13137221 */ /* 0x020fe20000010000 */
[----:B------:R-:W-:Y:S01]  /*9800*/  FADD.FTZ R15, R12, R15 ;  /* 0x0000000f0c0f7221 */ /* 0x000fe20000010000 */
[----:B---3--:R-:W-:Y:S01]  /*9810*/  FADD.FTZ R14, R13, R14 ;  /* 0x0000000e0d0e7221 */ /* 0x008fe20000010000 */
[----:B--2---:R-:W-:Y:S01]  /*9820*/  FADD.FTZ R12, R46, R25 ;  /* 0x000000192e0c7221 */ /* 0x004fe20000010000 */
[----:B------:R-:W-:Y:S04]  /*9830*/  STS.128 [R2], R192 ;  /* 0x000000c002007388 */ /* 0x000fe80000000c00 */
[----:B------:R-:W-:Y:S04]  /*9840*/  STS.128 [R2+0x10], R104 ;  /* 0x0000106802007388 */ /* 0x000fe80000000c00 */
[----:B------:R-:W-:Y:S04]  /*9850*/  STS.128 [R2+0x400], R76 ;  /* 0x0004004c02007388 */ /* 0x000fe80000000c00 */
[----:B------:R-:W-:Y:S01]  /*9860*/  STS.128 [R2+0x410], R60 ;  /* 0x0004103c02007388 */ /* 0x000fe20000000c00 */
[----:B----4-:R-:W-:-:S03]  /*9870*/  FADD.FTZ R13, R19, R36 ;  /* 0x00000024130d7221 */ /* 0x010fc60000010000 */
[----:B------:R-:W-:Y:S04]  /*9880*/  STS.128 [R2+0x800], R32 ;  /* 0x0008002002007388 */ /* 0x000fe80000000c00 */
[----:B------:R-:W-:Y:S04]  /*9890*/  STS.128 [R2+0x810], R28 ;  /* 0x0008101c02007388 */ /* 0x000fe80000000c00 */
[----:B------:R0:W-:Y:S04]  /*98a0*/  STS.128 [R2+0xc00], R4 ;  /* 0x000c000402007388 */ /* 0x0001e80000000c00 */
[----:B------:R-:W-:Y:S01]  /*98b0*/  STS.128 [R2+0xc10], R136 ;  /* 0x000c108802007388 */ /* 0x000fe20000000c00 */
[----:B------:R-:W-:Y:S01]  /*98c0*/  BAR.SYNC.DEFER_BLOCKING 0x0 ;  /* 0x0000000000007b1d */ /* 0x000fe20000010000 */
[----:B0-----:R-:W-:Y:S01]  /*98d0*/  FADD.FTZ R7, R16, R27 ;  /* 0x0000001b10077221 */ /* 0x001fe20000010000 */
[----:B------:R-:W-:Y:S01]  /*98e0*/  FADD.FTZ R5, R47, R24 ;  /* 0x000000182f057221 */ /* 0x000fe20000010000 */
[----:B------:R-:W-:Y:S01]  /*98f0*/  FADD.FTZ R4, R17, R26 ;  /* 0x0000001a11047221 */ /* 0x000fe20000010000 */
[----:B------:R-:W-:-:S02]  /*9900*/  FADD.FTZ R6, R18, R37 ;  /* 0x0000002512067221 */ /* 0x000fc40000010000 */
[----:B------:R-:W0:Y:S04]  /*9910*/  LDS R38, [R3] ;  /* 0x0000000003267984 */ /* 0x000e280000000800 */
[----:B------:R-:W1:Y:S04]  /*9920*/  LDS R45, [R3+0x600] ;  /* 0x00060000032d7984 */ /* 0x000e680000000800 */
[----:B------:R-:W2:Y:S04]  /*9930*/  LDS R28, [R3+0x800] ;  /* 0x00080000031c7984 */ /* 0x000ea80000000800 */
[----:B------:R-:W3:Y:S04]  /*9940*/  LDS R30, [R3+0xc00] ;  /* 0x000c0000031e7984 */ /* 0x000ee80000000800 */
[----:B------:R-:W4:Y:S04]  /*9950*/  LDS R31, [R3+0xe00] ;  /* 0x000e0000031f7984 */ /* 0x000f280000000800 */
[----:B------:R-:W5:Y:S04]  /*9960*/  LDS R39, [R3+0x200] ;  /* 0x0002000003277984 */ /* 0x000f680000000800 */
[----:B------:R-:W5:Y:S04]  /*9970*/  LDS R44, [R3+0x400] ;  /* 0x00040000032c7984 */ /* 0x000f680000000800 */
[----:B------:R-:W5:Y:S04]  /*9980*/  LDS R57, [R3+0x1000] ;  /* 0x0010000003397984 */ /* 0x000f680000000800 */
[----:B------:R-:W5:Y:S04]  /*9990*/  LDS R56, [R3+0x1200] ;  /* 0x0012000003387984 */ /* 0x000f680000000800 */
[----:B------:R-:W5:Y:S04]  /*99a0*/  LDS R33, [R3+0x1400] ;  /* 0x0014000003217984 */ /* 0x000f680000000800 */
[----:B------:R-:W5:Y:S01]  /*99b0*/  LDS R32, [R3+0x1600] ;  /* 0x0016000003207984 */ /* 0x000f620000000800 */
[----:B0-----:R-:W-:-:S03]  /*99c0*/  FADD.FTZ R38, RZ, R38 ;  /* 0x00000026ff267221 */ /* 0x001fc60000010000 */
[----:B------:R-:W0:Y:S01]  /*99d0*/  LDS R29, [R3+0xa00] ;  /* 0x000a0000031d7984 */ /* 0x000e220000000800 */
[----:B-1----:R-:W-:-:S03]  /*99e0*/  FADD.FTZ R45, RZ, R45 ;  /* 0x0000002dff2d7221 */ /* 0x002fc60000010000 */
[----:B------:R-:W1:Y:S01]  /*99f0*/  LDS R35, [R3+0x1800] ;  /* 0x0018000003237984 */ /* 0x000e620000000800 */
[----:B--2---:R-:W-:-:S03]  /*9a00*/  FADD.FTZ R28, RZ, R28 ;  /* 0x0000001cff1c7221 */ /* 0x004fc60000010000 */
[----:B------:R-:W2:Y:S01]  /*9a10*/  LDS R34, [R3+0x1a00] ;  /* 0x001a000003227984 */ /* 0x000ea20000000800 */
[----:B---3--:R-:W-:-:S03]  /*9a20*/  FADD.FTZ R30, RZ, R30 ;  /* 0x0000001eff1e7221 */ /* 0x008fc60000010000 */
[----:B------:R-:W3:Y:S01]  /*9a30*/  LDS R59, [R3+0x1c00] ;  /* 0x001c0000033b7984 */ /* 0x000ee20000000800 */
[----:B----4-:R-:W-:-:S03]  /*9a40*/  FADD.FTZ R31, RZ, R31 ;  /* 0x0000001fff1f7221 */ /* 0x010fc60000010000 */
[----:B------:R-:W4:Y:S01]  /*9a50*/  LDS R58, [R3+0x1e00] ;  /* 0x001e0000033a7984 */ /* 0x000f220000000800 */
[----:B-----5:R-:W-:-:S03]  /*9a60*/  FADD.FTZ R39, RZ, R39 ;  /* 0x00000027ff277221 */ /* 0x020fc60000010000 */
[----:B------:R-:W5:Y:S01]  /*9a70*/  LDS R61, [R3+0x2000] ;  /* 0x00200000033d7984 */ /* 0x000f620000000800 */
[----:B------:R-:W-:-:S03]  /*9a80*/  FADD.FTZ R44, RZ, R44 ;  /* 0x0000002cff2c7221 */ /* 0x000fc60000010000 */
[----:B------:R-:W5:Y:S01]  /*9a90*/  LDS R60, [R3+0x2200] ;  /* 0x00220000033c7984 */ /* 0x000f620000000800 */
[----:B------:R-:W-:-:S03]  /*9aa0*/  FADD.FTZ R38, R38, R57 ;  /* 0x0000003926267221 */ /* 0x000fc60000010000 */
[----:B------:R-:W5:Y:S01]  /*9ab0*/  LDS R62, [R3+0x2400] ;  /* 0x00240000033e7984 */ /* 0x000f620000000800 */
[----:B------:R-:W-:-:S03]  /*9ac0*/  FADD.FTZ R39, R39, R56 ;  /* 0x0000003827277221 */ /* 0x000fc60000010000 */
[----:B------:R-:W5:Y:S01]  /*9ad0*/  LDS R63, [R3+0x2600] ;  /* 0x00260000033f7984 */ /* 0x000f620000000800 */
[----:B------:R-:W-:-:S03]  /*9ae0*/  FADD.FTZ R33, R44, R33 ;  /* 0x000000212c217221 */ /* 0x000fc60000010000 */
[----:B------:R-:W5:Y:S01]  /*9af0*/  LDS R73, [R3+0x2800] ;  /* 0x0028000003497984 */ /* 0x000f620000000800 */
[----:B------:R-:W-:-:S03]  /*9b00*/  FADD.FTZ R32, R45, R32 ;  /* 0x000000202d207221 */ /* 0x000fc60000010000 */
[----:B------:R-:W5:Y:S01]  /*9b10*/  LDS R72, [R3+0x2a00] ;  /* 0x002a000003487984 */ /* 0x000f620000000800 */
[----:B0-----:R-:W-:-:S03]  /*9b20*/  FADD.FTZ R29, RZ, R29 ;  /* 0x0000001dff1d7221 */ /* 0x001fc60000010000 */
[----:B------:R-:W0:Y:S01]  /*9b30*/  LDS R75, [R3+0x2c00] ;  /* 0x002c0000034b7984 */ /* 0x000e220000000800 */
[----:B-1----:R-:W-:-:S03]  /*9b40*/  FADD.FTZ R28, R28, R35 ;  /* 0x000000231c1c7221 */ /* 0x002fc60000010000 */
[----:B------:R-:W1:Y:S01]  /*9b50*/  LDS R74, [R3+0x2e00] ;  /* 0x002e0000034a7984 */ /* 0x000e620000000800 */
[----:B--2---:R-:W-:-:S03]  /*9b60*/  FADD.FTZ R29, R29, R34 ;  /* 0x000000221d1d7221 */ /* 0x004fc60000010000 */
[----:B------:R-:W2:Y:S01]  /*9b70*/  LDS R77, [R3+0x3000] ;  /* 0x00300000034d7984 */ /* 0x000ea20000000800 */
[----:B---3--:R-:W-:-:S03]  /*9b80*/  FADD.FTZ R30, R30, R59 ;  /* 0x0000003b1e1e7221 */ /* 0x008fc60000010000 */
[----:B------:R-:W3:Y:S01]  /*9b90*/  LDS R76, [R3+0x3200] ;  /* 0x00320000034c7984 */ /* 0x000ee20000000800 */
[----:B----4-:R-:W-:-:S03]  /*9ba0*/  FADD.FTZ R31, R31, R58 ;  /* 0x0000003a1f1f7221 */ /* 0x010fc60000010000 */
[----:B------:R-:W4:Y:S01]  /*9bb0*/  LDS R78, [R3+0x3400] ;  /* 0x00340000034e7984 */ /* 0x000f220000000800 */
[----:B-----5:R-:W-:-:S03]  /*9bc0*/  FADD.FTZ R38, R38, R61 ;  /* 0x0000003d26267221 */ /* 0x020fc60000010000 */
        /* <DEDUP_REMOVED lines=9> */
[----:B------:R-:W-:Y:S01]  /*9c60*/  FADD.FTZ R29, R29, R72 ;  /* 0x000000481d1d7221 */ /* 0x000fe20000010000 */
[----:B------:R-:W-:Y:S01]  /*9c70*/  BAR.SYNC.DEFER_BLOCKING 0x0 ;  /* 0x0000000000007b1d */ /* 0x000fe20000010000 */
[----:B0-----:R-:W-:Y:S01]  /*9c80*/  FADD.FTZ R30, R30, R75 ;  /* 0x0000004b1e1e7221 */ /* 0x001fe20000010000 */
[----:B-1----:R-:W-:Y:S01]  /*9c90*/  FADD.FTZ R31, R31, R74 ;  /* 0x0000004a1f1f7221 */ /* 0x002fe20000010000 */
[----:B--2---:R-:W-:Y:S01]  /*9ca0*/  FADD.FTZ R77, R38, R77 ;  /* 0x0000004d264d7221 */ /* 0x004fe20000010000 */
[----:B---3--:R-:W-:Y:S01]  /*9cb0*/  FADD.FTZ R39, R39, R76 ;  /* 0x0000004c27277221 */ /* 0x008fe20000010000 */
[----:B----4-:R-:W-:Y:S01]  /*9cc0*/  FADD.FTZ R33, R33, R78 ;  /* 0x0000004e21217221 */ /* 0x010fe20000010000 */
[----:B-----5:R-:W-:Y:S01]  /*9cd0*/  FADD.FTZ R79, R32, R79 ;  /* 0x0000004f204f7221 */ /* 0x020fe20000010000 */
[----:B------:R-:W-:Y:S01]  /*9ce0*/  STS.128 [R2], R180 ;  /* 0x000000b402007388 */ /* 0x000fe20000000c00 */
[----:B------:R-:W-:-:S03]  /*9cf0*/  FADD.FTZ R89, R28, R89 ;  /* 0x000000591c597221 */ /* 0x000fc60000010000 */
[----:B------:R-:W-:Y:S01]  /*9d00*/  STS.128 [R2+0x10], R80 ;  /* 0x0000105002007388 */ /* 0x000fe20000000c00 */
[----:B------:R-:W-:-:S03]  /*9d10*/  FADD.FTZ R29, R29, R88 ;  /* 0x000000581d1d7221 */ /* 0x000fc60000010000 */
[----:B------:R-:W-:Y:S01]  /*9d20*/  STS.128 [R2+0x400], R64 ;  /* 0x0004004002007388 */ /* 0x000fe20000000c00 */
[----:B------:R-:W-:-:S03]  /*9d30*/  FADD.FTZ R91, R30, R91 ;  /* 0x0000005b1e5b7221 */ /* 0x000fc60000010000 */
[----:B------:R-:W-:Y:S01]  /*9d40*/  STS.128 [R2+0x410], R176 ;  /* 0x000410b002007388 */ /* 0x000fe20000000c00 */
[----:B------:R-:W-:-:S03]  /*9d50*/  FADD.FTZ R31, R31, R16 ;  /* 0x000000101f1f7221 */ /* 0x000fc60000010000 */
[----:B------:R-:W-:Y:S04]  /*9d60*/  STS.128 [R2+0x800], R48 ;  /* 0x0008003002007388 */ /* 0x000fe80000000c00 */
[----:B------:R-:W-:Y:S04]  /*9d70*/  STS.128 [R2+0x810], R96 ;  /* 0x0008106002007388 */ /* 0x000fe80000000c00 */
[----:B------:R-:W-:Y:S04]  /*9d80*/  STS.128 [R2+0xc00], R120 ;  /* 0x000c007802007388 */ /* 0x000fe80000000c00 */
[----:B------:R-:W-:Y:S01]  /*9d90*/  STS.128 [R2+0xc10], R20 ;  /* 0x000c101402007388 */ /* 0x000fe20000000c00 */
[----:B------:R-:W-:Y:S06]  /*9da0*/  BAR.SYNC.DEFER_BLOCKING 0x0 ;  /* 0x0000000000007b1d */ /* 0x000fec0000010000 */
        /* <DEDUP_REMOVED lines=13> */
[----:B-1----:R-:W-:-:S03]  /*9e80*/  FADD.FTZ R16, R16, R25 ;  /* 0x0000001910107221 */ /* 0x002fc60000010000 */
[----:B------:R-:W1:Y:S01]  /*9e90*/  LDS R22, [R3+0xc00] ;  /* 0x000c000003167984 */ /* 0x000e620000000800 */
[----:B--2---:R-:W-:-:S03]  /*9ea0*/  FADD.FTZ R17, RZ, R17 ;  /* 0x00000011ff117221 */ /* 0x004fc60000010000 */
[----:B------:R-:W2:Y:S01]  /*9eb0*/  LDS R37, [R3+0x1c00] ;  /* 0x001c000003257984 */ /* 0x000ea20000000800 */
[----:B---3--:R-:W-:-:S03]  /*9ec0*/  FADD.FTZ R17, R17, R24 ;  /* 0x0000001811117221 */ /* 0x008fc60000010000 */
[----:B------:R-:W3:Y:S01]  /*9ed0*/  LDS R23, [R3+0xe00] ;  /* 0x000e000003177984 */ /* 0x000ee20000000800 */
[----:B----4-:R-:W-:-:S03]  /*9ee0*/  FADD.FTZ R18, RZ, R18 ;  /* 0x00000012ff127221 */ /* 0x010fc60000010000 */
[----:B------:R-:W4:Y:S01]  /*9ef0*/  LDS R30, [R3+0x1e00] ;  /* 0x001e0000031e7984 */ /* 0x000f220000000800 */
[----:B-----5:R-:W-:-:S03]  /*9f00*/  FADD.FTZ R18, R18, R27 ;  /* 0x0000001b12127221 */ /* 0x020fc60000010000 */
[----:B------:R-:W5:Y:S01]  /*9f10*/  LDS R45, [R3+0x2000] ;  /* 0x00200000032d7984 */ /* 0x000f620000000800 */
[----:B------:R-:W-:-:S03]  /*9f20*/  FADD.FTZ R19, RZ, R19 ;  /* 0x00000013ff137221 */ /* 0x000fc60000010000 */
[----:B------:R-:W5:Y:S01]  /*9f30*/  LDS R32, [R3+0x2200] ;  /* 0x0022000003207984 */ /* 0x000f620000000800 */
[----:B------:R-:W-:-:S03]  /*9f40*/  FADD.FTZ R19, R19, R26 ;  /* 0x0000001a13137221 */ /* 0x000fc60000010000 */
[----:B------:R-:W5:Y:S01]  /*9f50*/  LDS R47, [R3+0x2400] ;  /* 0x00240000032f7984 */ /* 0x000f620000000800 */
[----:B------:R-:W-:-:S03]  /*9f60*/  FADD.FTZ R20, RZ, R20 ;  /* 0x00000014ff147221 */ /* 0x000fc60000010000 */
[----:B------:R-:W5:Y:S01]  /*9f70*/  LDS R34, [R3+0x2600] ;  /* 0x0026000003227984 */ /* 0x000f620000000800 */
[----:B------:R-:W-:-:S03]  /*9f80*/  FADD.FTZ R20, R20, R35 ;  /* 0x0000002314147221 */ /* 0x000fc60000010000 */
[----:B------:R-:W5:Y:S01]  /*9f90*/  LDS R49, [R3+0x2800] ;  /* 0x0028000003317984 */ /* 0x000f620000000800 */
[----:B------:R-:W-:-:S03]  /*9fa0*/  FADD.FTZ R21, RZ, R21 ;  /* 0x00000015ff157221 */ /* 0x000fc60000010000 */
[----:B------:R-:W5:Y:S01]  /*9fb0*/  LDS R36, [R3+0x2a00] ;  /* 0x002a000003247984 */ /* 0x000f620000000800 */
[----:B0-----:R-:W-:-:S03]  /*9fc0*/  FADD.FTZ R21, R21, R28 ;  /* 0x0000001c15157221 */ /* 0x001fc60000010000 */
[----:B------:R-:W0:Y:S01]  /*9fd0*/  LDS R51, [R3+0x2c00] ;  /* 0x002c000003337984 */ /* 0x000e220000000800 */
[----:B-1----:R-:W-:-:S03]  /*9fe0*/  FADD.FTZ R22, RZ, R22 ;  /* 0x00000016ff167221 */ /* 0x002fc60000010000 */
[----:B------:R-:W1:Y:S01]  /*9ff0*/  LDS R38, [R3+0x2e00] ;  /* 0x002e000003267984 */ /* 0x000e620000000800 */
[----:B--2---:R-:W-:-:S03]  /*a000*/  FADD.FTZ R22, R22, R37 ;  /* 0x0000002516167221 */ /* 0x004fc60000010000 */
[----:B------:R-:W2:Y:S01]  /*a010*/  LDS R57, [R3+0x3000] ;  /* 0x0030000003397984 */ /* 0x000ea20000000800 */
[----:B---3--:R-:W-:-:S03]  /*a020*/  FADD.FTZ R23, RZ, R23 ;  /* 0x00000017ff177221 */ /* 0x008fc60000010000 */
        /* <DEDUP_REMOVED lines=32> */
[----:B------:R0:W-:Y:S01]  /*a230*/  STS.128 [R2+0xc10], R8 ;  /* 0x000c100802007388 */ /* 0x0001e20000000c00 */
[----:B------:R-:W-:Y:S08]  /*a240*/  BAR.SYNC.DEFER_BLOCKING 0x0 ;  /* 0x0000000000007b1d */ /* 0x000ff00000010000 */
[----:B0-----:R-:W0:Y:S01]  /*a250*/  LDC R10, c[0x0][0x388] ;  /* 0x0000e200ff0a7b82 */ /* 0x001e220000000800 */
[----:B------:R-:W1:Y:S04]  /*a260*/  LDS R56, [R3] ;  /* 0x0000000003387984 */ /* 0x000e680000000800 */
[----:B------:R-:W2:Y:S04]  /*a270*/  LDS R41, [R3+0x1000] ;  /* 0x0010000003297984 */ /* 0x000ea80000000800 */
[----:B------:R-:W3:Y:S04]  /*a280*/  LDS R2, [R3+0x2000] ;  /* 0x0020000003027984 */ /* 0x000ee80000000800 */
[----:B------:R-:W4:Y:S01]  /*a290*/  LDS R58, [R3+0x200] ;  /* 0x00020000033a7984 */ /* 0x000f220000000800 */
[----:B0-----:R-:W-:-:S03]  /*a2a0*/  IMAD R19, R10, UR4, RZ ;  /* 0x000000040a137c24 */ /* 0x001fc6000f8e02ff */
[----:B------:R-:W0:Y:S02]  /*a2b0*/  LDS R43, [R3+0x1200] ;  /* 0x00120000032b7984 */ /* 0x000e240000000800 */
[----:B------:R-:W-:Y:S02]  /*a2c0*/  IADD3 R19, P0, PT, R19, R0, RZ ;  /* 0x0000000013137210 */ /* 0x000fe40007f1e0ff */
[----:B------:R-:W5:Y:S02]  /*a2d0*/  LDS R9, [R3+0x3000] ;  /* 0x0030000003097984 */ /* 0x000f640000000800 */
[----:B------:R-:W-:Y:S02]  /*a2e0*/  SHF.L.U32 R18, R19, 0x2, RZ ;  /* 0x0000000213127819 */ /* 0x000fe400000006ff */
[----:B------:R-:W5:Y:S02]  /*a2f0*/  LDS R8, [R3+0x2200] ;  /* 0x0022000003087984 */ /* 0x000f640000000800 */
[----:B------:R-:W-:-:S02]  /*a300*/  IADD3 R10, P1, PT, R18, UR20, RZ ;  /* 0x00000014120a7c10 */ /* 0x000fc4000ff3e0ff */
[----:B------:R-:W5:Y:S04]  /*a310*/  LDS R24, [R3+0x3200] ;  /* 0x0032000003187984 */ /* 0x000f680000000800 */
[----:B------:R-:W5:Y:S04]  /*a320*/  LDS R0, [R3+0x400] ;  /* 0x0004000003007984 */ /* 0x000f680000000800 */
[----:B------:R-:W5:Y:S01]  /*a330*/  LDS R35, [R3+0x1400] ;  /* 0x0014000003237984 */ /* 0x000f620000000800 */
[----:B-1----:R-:W-:-:S03]  /*a340*/  FADD.FTZ R56, RZ, R56 ;  /* 0x00000038ff387221 */ /* 0x002fc60000010000 */
[----:B------:R-:W1:Y:S01]  /*a350*/  LDS R47, [R3+0x2400] ;  /* 0x00240000032f7984 */ /* 0x000e620000000800 */
[----:B--2---:R-:W-:-:S03]  /*a360*/  FADD.FTZ R41, R56, R41 ;  /* 0x0000002938297221 */ /* 0x004fc60000010000 */
[----:B------:R-:W-:Y:S01]  /*a370*/  LDS R37, [R3+0x1600] ;  /* 0x0016000003257984 */ /* 0x000fe20000000800 */
[----:B---3--:R-:W-:-:S03]  /*a380*/  FADD.FTZ R2, R41, R2 ;  /* 0x0000000229027221 */ /* 0x008fc60000010000 */
[----:B------:R-:W2:Y:S01]  /*a390*/  LDS R20, [R3+0x800] ;  /* 0x0008000003147984 */ /* 0x000ea20000000800 */
[----:B----4-:R-:W-:-:S03]  /*a3a0*/  FADD.FTZ R58, RZ, R58 ;  /* 0x0000003aff3a7221 */ /* 0x010fc60000010000 */
[----:B------:R-:W3:Y:S01]  /*a3b0*/  LDS R69, [R3+0x3400] ;  /* 0x0034000003457984 */ /* 0x000ee20000000800 */
[----:B0-----:R-:W-:-:S03]  /*a3c0*/  FADD.FTZ R43, R58, R43 ;  /* 0x0000002b3a2b7221 */ /* 0x001fc60000010000 */
[----:B------:R-:W-:Y:S01]  /*a3d0*/  LDS R49, [R3+0x2600] ;  /* 0x0026000003317984 */ /* 0x000fe20000000800 */
[----:B-----5:R-:W-:-:S03]  /*a3e0*/  FADD.FTZ R65, R2, R9 ;  /* 0x0000000902417221 */ /* 0x020fc60000010000 */
[----:B------:R-:W0:Y:S01]  /*a3f0*/  LDS R41, [R3+0x1800] ;  /* 0x0018000003297984 */ /* 0x000e220000000800 */
[----:B------:R-:W-:-:S03]  /*a400*/  FADD.FTZ R43, R43, R8 ;  /* 0x000000082b2b7221 */ /* 0x000fc60000010000 */
[----:B------:R-:W4:Y:S01]  /*a410*/  LDS R2, [R3+0x600] ;  /* 0x0006000003027984 */ /* 0x000f220000000800 */
[----:B------:R-:W-:Y:S01]  /*a420*/  IADD3.X R8, PT, PT, RZ, RZ, RZ, P0, !PT ;  /* 0x000000ffff087210 */ /* 0x000fe200007fe4ff */
[----:B------:R-:W-:Y:S02]  /*a430*/  FADD.FTZ R67, R43, R24 ;  /* 0x000000182b437221 */ /* 0x000fe40000010000 */
[----:B------:R-:W5:Y:S01]  /*a440*/  LDS R22, [R3+0xa00] ;  /* 0x000a000003167984 */ /* 0x000f620000000800 */
[----:B------:R-:W-:Y:S02]  /*a450*/  SHF.L.U64.HI R19, R19, 0x2, R8 ;  /* 0x0000000213137819 */ /* 0x000fe40000010208 */
[C---:B------:R-:W-:Y:S01]  /*a460*/  IADD3 R8, P0, PT, R18.reuse, UR22, RZ ;  /* 0x0000001612087c10 */ /* 0x040fe2000ff1e0ff */
[----:B------:R-:W5:Y:S01]  /*a470*/  LDS R71, [R3+0x3600] ;  /* 0x0036000003477984 */ /* 0x000f620000000800 */
[C---:B------:R-:W-:Y:S01]  /*a480*/  IADD3.X R11, PT, PT, R19.reuse, UR21, RZ, P1, !PT ;  /* 0x00000015130b7c10 */ /* 0x040fe20008ffe4ff */
[----:B------:R-:W-:Y:S01]  /*a490*/  FADD.FTZ R0, RZ, R0 ;  /* 0x00000000ff007221 */ /* 0x000fe20000010000 */
[C---:B------:R-:W-:Y:S01]  /*a4a0*/  IADD3.X R9, PT, PT, R19.reuse, UR23, RZ, P0, !PT ;  /* 0x0000001713097c10 */ /* 0x040fe200087fe4ff */
[----:B------:R-:W5:Y:S01]  /*a4b0*/  LDS R51, [R3+0x2800] ;  /* 0x0028000003337984 */ /* 0x000f620000000800 */
[----:B------:R-:W-:Y:S01]  /*a4c0*/  IADD3 R16, P0, PT, R18, UR26, RZ ;  /* 0x0000001a12107c10 */ /* 0x000fe2000ff1e0ff */
[----:B------:R-:W-:Y:S01]  /*a4d0*/  FADD.FTZ R0, R0, R35 ;  /* 0x0000002300007221 */ /* 0x000fe20000010000 */
[----:B------:R-:W-:Y:S01]  /*a4e0*/  IADD3 R18, P1, PT, R18, UR24, RZ ;  /* 0x0000001812127c10 */ /* 0x000fe2000ff3e0ff */
[----:B------:R-:W5:Y:S01]  /*a4f0*/  LDS R43, [R3+0x1a00] ;  /* 0x001a0000032b7984 */ /* 0x000f620000000800 */
[C---:B------:R-:W-:Y:S01]  /*a500*/  IADD3.X R17, PT, PT, R19.reuse, UR27, RZ, P0, !PT ;  /* 0x0000001b13117c10 */ /* 0x040fe200087fe4ff */
[----:B-1----:R-:W-:Y:S01]  /*a510*/  FADD.FTZ R0, R0, R47 ;  /* 0x0000002f00007221 */ /* 0x002fe20000010000 */
[----:B------:R-:W-:Y:S01]  /*a520*/  IADD3.X R19, PT, PT, R19, UR25, RZ, P1, !PT ;  /* 0x0000001913137c10 */ /* 0x000fe20008ffe4ff */
[----:B------:R-:W1:Y:S04]  /*a530*/  LDS R24, [R3+0xc00] ;  /* 0x000c000003187984 */ /* 0x000e680000000800 */
[----:B------:R-:W1:Y:S01]  /*a540*/  LDS R73, [R3+0x3800] ;  /* 0x0038000003497984 */ /* 0x000e620000000800 */
[----:B--2---:R-:W-:-:S03]  /*a550*/  FADD.FTZ R20, RZ, R20 ;  /* 0x00000014ff147221 */ /* 0x004fc60000010000 */
[----:B------:R-:W2:Y:S01]  /*a560*/  LDS R53, [R3+0x2a00] ;  /* 0x002a000003357984 */ /* 0x000ea20000000800 */
[----:B---3--:R-:W-:-:S03]  /*a570*/  FADD.FTZ R69, R0, R69 ;  /* 0x0000004500457221 */ /* 0x008fc60000010000 */
[----:B------:R-:W3:Y:S04]  /*a580*/  LDS R45, [R3+0x1c00] ;  /* 0x001c0000032d7984 */ /* 0x000ee80000000800 */
[----:B------:R-:W3:Y:S01]  /*a590*/  LDS R26, [R3+0xe00] ;  /* 0x000e0000031a7984 */ /* 0x000ee20000000800 */
[----:B0-----:R-:W-:-:S03]  /*a5a0*/  FADD.FTZ R20, R20, R41 ;  /* 0x0000002914147221 */ /* 0x001fc60000010000 */
[----:B------:R-:W-:Y:S01]  /*a5b0*/  STG.E desc[UR10][R8.64], R77 ;  /* 0x0000004d08007986 */ /* 0x000fe2000c10190a */
[----:B----4-:R-:W-:-:S03]  /*a5c0*/  FADD.FTZ R2, RZ, R2 ;  /* 0x00000002ff027221 */ /* 0x010fc60000010000 */
[----:B------:R-:W-:Y:S01]  /*a5d0*/  STG.E desc[UR10][R10.64], R15 ;  /* 0x0000000f0a007986 */ /* 0x000fe2000c10190a */
[----:B------:R-:W-:Y:S01]  /*a5e0*/  FADD.FTZ R2, R2, R37 ;  /* 0x0000002502027221 */ /* 0x000fe20000010000 */
[----:B-----5:R-:W-:Y:S02]  /*a5f0*/  FADD.FTZ R22, RZ, R22 ;  /* 0x00000016ff167221 */ /* 0x020fe40000010000 */
[----:B------:R-:W0:Y:S01]  /*a600*/  LDS R75, [R3+0x3a00] ;  /* 0x003a0000034b7984 */ /* 0x000e220000000800 */
[----:B------:R-:W-:-:S03]  /*a610*/  FADD.FTZ R2, R2, R49 ;  /* 0x0000003102027221 */ /* 0x000fc60000010000 */
[----:B------:R-:W4:Y:S01]  /*a620*/  LDS R55, [R3+0x2c00] ;  /* 0x002c000003377984 */ /* 0x000f220000000800 */
[----:B------:R-:W-:Y:S01]  /*a630*/  FADD.FTZ R71, R2, R71 ;  /* 0x0000004702477221 */ /* 0x000fe20000010000 */
[----:B------:R-:W-:Y:S02]  /*a640*/  FADD.FTZ R20, R20, R51 ;  /* 0x0000003314147221 */ /* 0x000fe40000010000 */
[----:B------:R-:W5:Y:S01]  /*a650*/  LDS R15, [R3+0x1e00] ;  /* 0x001e0000030f7984 */ /* 0x000f620000000800 */
[----:B------:R-:W-:-:S03]  /*a660*/  FADD.FTZ R22, R22, R43 ;  /* 0x0000002b16167221 */ /* 0x000fc60000010000 */
[----:B------:R-:W5:Y:S01]  /*a670*/  LDS R35, [R3+0x3c00] ;  /* 0x003c000003237984 */ /* 0x000f620000000800 */
[----:B-1----:R-:W-:-:S03]  /*a680*/  FADD.FTZ R24, RZ, R24 ;  /* 0x00000018ff187221 */ /* 0x002fc60000010000 */
[----:B------:R-:W1:Y:S01]  /*a690*/  LDS R28, [R3+0x2e00] ;  /* 0x002e0000031c7984 */ /* 0x000e620000000800 */
[----:B------:R-:W-:-:S03]  /*a6a0*/  FADD.FTZ R73, R20, R73 ;  /* 0x0000004914497221 */ /* 0x000fc60000010000 */
[----:B------:R-:W1:Y:S01]  /*a6b0*/  LDS R30, [R3+0x3e00] ;  /* 0x003e0000031e7984 */ /* 0x000e620000000800 */
[----:B--2---:R-:W-:-:S03]  /*a6c0*/  FADD.FTZ R22, R22, R53 ;  /* 0x0000003516167221 */ /* 0x004fc60000010000 */
[----:B------:R-:W-:Y:S01]  /*a6d0*/  STG.E desc[UR10][R16.64], R65 ;  /* 0x0000004110007986 */ /* 0x000fe2000c10190a */
[----:B---3--:R-:W-:-:S03]  /*a6e0*/  FADD.FTZ R24, R24, R45 ;  /* 0x0000002d18187221 */ /* 0x008fc60000010000 */
[----:B------:R-:W-:Y:S01]  /*a6f0*/  STG.E desc[UR10][R18.64], R57 ;  /* 0x0000003912007986 */ /* 0x000fe2000c10190a */
[----:B------:R-:W-:-:S03]  /*a700*/  FADD.FTZ R26, RZ, R26 ;  /* 0x0000001aff1a7221 */ /* 0x000fc60000010000 */
[----:B------:R-:W-:Y:S04]  /*a710*/  STG.E desc[UR10][R8.64+0x200], R39 ;  /* 0x0002002708007986 */ /* 0x000fe8000c10190a */
[----:B------:R-:W-:Y:S04]  /*a720*/  STG.E desc[UR10][R10.64+0x200], R14 ;  /* 0x0002000e0a007986 */ /* 0x000fe8000c10190a */
[----:B------:R-:W-:Y:S01]  /*a730*/  STG.E desc[UR10][R16.64+0x200], R67 ;  /* 0x0002004310007986 */ /* 0x000fe2000c10190a */
[----:B0-----:R-:W-:-:S03]  /*a740*/  FADD.FTZ R75, R22, R75 ;  /* 0x0000004b164b7221 */ /* 0x001fc60000010000 */
[----:B------:R-:W-:Y:S01]  /*a750*/  STG.E desc[UR10][R18.64+0x200], R25 ;  /* 0x0002001912007986 */ /* 0x000fe2000c10190a */
[----:B----4-:R-:W-:-:S03]  /*a760*/  FADD.FTZ R24, R24, R55 ;  /* 0x0000003718187221 */ /* 0x010fc60000010000 */
[----:B------:R-:W-:Y:S01]  /*a770*/  STG.E desc[UR10][R8.64+0x400], R33 ;  /* 0x0004002108007986 */ /* 0x000fe2000c10190a */
[----:B-----5:R-:W-:-:S03]  /*a780*/  FADD.FTZ R15, R26, R15 ;  /* 0x0000000f1a0f7221 */ /* 0x020fc60000010000 */
[----:B------:R-:W-:Y:S01]  /*a790*/  STG.E desc[UR10][R10.64+0x400], R5 ;  /* 0x000400050a007986 */ /* 0x000fe2000c10190a */
[----:B------:R-:W-:-:S03]  /*a7a0*/  FADD.FTZ R35, R24, R35 ;  /* 0x0000002318237221 */ /* 0x000fc60000010000 */
[----:B------:R-:W-:Y:S01]  /*a7b0*/  STG.E desc[UR10][R16.64+0x400], R69 ;  /* 0x0004004510007986 */ /* 0x000fe2000c10190a */
[----:B-1----:R-:W-:-:S03]  /*a7c0*/  FADD.FTZ R15, R15, R28 ;  /* 0x0000001c0f0f7221 */ /* 0x002fc60000010000 */
[----:B------:R-:W-:Y:S01]  /*a7d0*/  STG.E desc[UR10][R18.64+0x400], R59 ;  /* 0x0004003b12007986 */ /* 0x000fe2000c10190a */
[----:B------:R-:W-:-:S03]  /*a7e0*/  FADD.FTZ R15, R15, R30 ;  /* 0x0000001e0f0f7221 */ /* 0x000fc60000010000 */
[----:B------:R-:W-:Y:S04]  /*a7f0*/  STG.E desc[UR10][R8.64+0x600], R79 ;  /* 0x0006004f08007986 */ /* 0x000fe8000c10190a */
        /* <DEDUP_REMOVED lines=18> */
[----:B------:R-:W-:Y:S01]  /*a920*/  STG.E desc[UR10][R18.64+0xe00], R23 ;  /* 0x000e001712007986 */ /* 0x000fe2000c10190a */
[----:B------:R-:W-:Y:S05]  /*a930*/  EXIT ;  /* 0x000000000000794d */ /* 0x000fea0003800000 */
.L_x_82:
        /* <DEDUP_REMOVED lines=8> */
.L_x_117:
[----:B------:R-:W-:Y:S05]  /*a9c0*/  BSYNC B2 ;  /* 0x0000000000027941 */ /* 0x000fea0003800000 */
.L_x_116:
[----:B------:R-:W-:Y:S01]  /*a9d0*/  HFMA2 R55, -RZ, RZ, 0, 5.9604644775390625e-08 ;  /* 0x00000001ff377431 */ /* 0x000fe200000001ff */
[----:B------:R-:W-:Y:S01]  /*a9e0*/  MOV R54, R53 ;  /* 0x0000003500367202 */ /* 0x000fe20000000f00 */
[----:B------:R-:W-:Y:S01]  /*a9f0*/  FADD.FTZ R52, R52, R105 ;  /* 0x0000006934347221 */ /* 0x000fe20000010000 */
[----:B------:R-:W-:Y:S02]  /*aa00*/  MOV R56, 0x1f ;  /* 0x0000001f00387802 */ /* 0x000fe40000000f00 */
[----:B------:R-:W-:-:S07]  /*aa10*/  MOV R57, 0xffffffff ;  /* 0xffffffff00397802 */ /* 0x000fce0000000f00 */
[----:B------:R-:W-:Y:S05]  /*aa20*/  WARPSYNC.COLLECTIVE R57, `(.L_x_118) ;  /* 0x0000000039087348 */ /* 0x000fea0003c00000 */
[----:B------:R0:W1:Y:S02]  /*aa30*/  SHFL.BFLY P3, R105, R54, R55, R56 ;  /* 0x0c00003736697389 */ /* 0x0000640000060038 */
[----:B01----:R-:W-:Y:S05]  /*aa40*/  ENDCOLLECTIVE ;  /* 0x000000000000791b */ /* 0x003fea0003800000 */
.L_x_118:
[----:B------:R-:W-:Y:S01]  /*aa50*/  HFMA2 R55, -RZ, RZ, 0, 1.1920928955078125e-07 ;  /* 0x00000002ff377431 */ /* 0x000fe200000001ff */
[----:B------:R-:W-:Y:S01]  /*aa60*/  MOV R54, R52 ;  /* 0x0000003400367202 */ /* 0x000fe20000000f00 */
[----:B------:R-:W-:-:S07]  /*aa70*/  FADD.FTZ R53, R53, R105 ;  /* 0x0000006935357221 */ /* 0x000fce0000010000 */
[----:B------:R-:W-:Y:S05]  /*aa80*/  WARPSYNC.COLLECTIVE R57, `(.L_x_119) ;  /* 0x0000000039087348 */ /* 0x000fea0003c00000 */
[----:B------:R0:W1:Y:S02]  /*aa90*/  SHFL.BFLY P3, R105, R54, R55, R56 ;  /* 0x0c00003736697389 */ /* 0x0000640000060038 */
[----:B01----:R-:W-:Y:S05]  /*aaa0*/  ENDCOLLECTIVE ;  /* 0x000000000000791b */ /* 0x003fea0003800000 */
.L_x_119:
[----:B------:R-:W-:Y:S01]  /*aab0*/  MOV R54, R53 ;  /* 0x0000003500367202 */ /* 0x000fe20000000f00 */
[----:B------:R-:W-:-:S07]  /*aac0*/  FADD.FTZ R52, R52, R105 ;  /* 0x0000006934347221 */ /* 0x000fce0000010000 */
[----:B------:R-:W-:Y:S05]  /*aad0*/  WARPSYNC.COLLECTIVE R57, `(.L_x_120) ;  /* 0x0000000039087348 */ /* 0x000fea0003c00000 */
[----:B------:R0:W1:Y:S02]  /*aae0*/  SHFL.BFLY P3, R105, R54, R55, R56 ;  /* 0x0c00003736697389 */ /* 0x0000640000060038 */
[----:B01----:R-:W-:Y:S05]  /*aaf0*/  ENDCOLLECTIVE ;  /* 0x000000000000791b */ /* 0x003fea0003800000 */
.L_x_120:
[----:B------:R-:W-:Y:S01]  /*ab00*/  HFMA2 R55, -RZ, RZ, 0, 2.384185791015625e-07 ;  /* 0x00000004ff377431 */ /* 0x000fe200000001ff */
[----:B------:R-:W-:Y:S01]  /*ab10*/  MOV R54, R52 ;  /* 0x0000003400367202 */ /* 0x000fe20000000f00 */
[----:B------:R-:W-:-:S07]  /*ab20*/  FADD.FTZ R53, R53, R105 ;  /* 0x0000006935357221 */ /* 0x000fce0000010000 */
[----:B------:R-:W-:Y:S05]  /*ab30*/  WARPSYNC.COLLECTIVE R57, `(.L_x_121) ;  /* 0x0000000039087348 */ /* 0x000fea0003c00000 */
[----:B------:R0:W1:Y:S02]  /*ab40*/  SHFL.BFLY P3, R105, R54, R55, R56 ;  /* 0x0c00003736697389 */ /* 0x0000640000060038 */
[----:B01----:R-:W-:Y:S05]  /*ab50*/  ENDCOLLECTIVE ;  /* 0x000000000000791b */ /* 0x003fea0003800000 */
.L_x_121:
[----:B------:R-:W-:Y:S01]  /*ab60*/  MOV R54, R53 ;  /* 0x0000003500367202 */ /* 0x000fe20000000f00 */
[----:B------:R-:W-:-:S07]  /*ab70*/  FADD.FTZ R52, R52, R105 ;  /* 0x0000006934347221 */ /* 0x000fce0000010000 */
[----:B------:R-:W-:Y:S05]  /*ab80*/  WARPSYNC.COLLECTIVE R57, `(.L_x_122) ;  /* 0x0000000039087348 */ /* 0x000fea0003c00000 */
[----:B------:R0:W1:Y:S02]  /*ab90*/  SHFL.BFLY P3, R105, R54, R55, R56 ;  /* 0x0c00003736697389 */ /* 0x0000640000060038 */
[----:B01----:R-:W-:Y:S05]  /*aba0*/  ENDCOLLECTIVE ;  /* 0x000000000000791b */ /* 0x003fea0003800000 */
.L_x_122:
[----:B------:R-:W-:Y:S01]  /*abb0*/  HFMA2 R55, -RZ, RZ, 0, 4.76837158203125e-07 ;  /* 0x00000008ff377431 */ /* 0x000fe200000001ff */
[----:B------:R-:W-:Y:S01]  /*abc0*/  MOV R54, R52 ;  /* 0x0000003400367202 */ /* 0x000fe20000000f00 */
[----:B------:R-:W-:-:S07]  /*abd0*/  FADD.FTZ R53, R53, R105 ;  /* 0x0000006935357221 */ /* 0x000fce0000010000 */
[----:B------:R-:W-:Y:S05]  /*abe0*/  WARPSYNC.COLLECTIVE R57, `(.L_x_123) ;  /* 0x0000000039087348 */ /* 0x000fea0003c00000 */
[----:B------:R0:W1:Y:S02]  /*abf0*/  SHFL.BFLY P3, R105, R54, R55, R56 ;  /* 0x0c00003736697389 */ /* 0x0000640000060038 */
[----:B01----:R-:W-:Y:S05]  /*ac00*/  ENDCOLLECTIVE ;  /* 0x000000000000791b */ /* 0x003fea0003800000 */
.L_x_123:
[----:B------:R-:W-:Y:S01]  /*ac10*/  MOV R54, R53 ;  /* 0x0000003500367202 */ /* 0x000fe20000000f00 */
[----:B------:R-:W-:-:S07]  /*ac20*/  FADD.FTZ R52, R52, R105 ;  /* 0x0000006934347221 */ /* 0x000fce0000010000 */
[----:B------:R-:W-:Y:S05]  /*ac30*/  WARPSYNC.COLLECTIVE R57, `(.L_x_124) ;  /* 0x0000000039087348 */ /* 0x000fea0003c00000 */
[----:B------:R0:W1:Y:S02]  /*ac40*/  SHFL.BFLY P3, R105, R54, R55, R56 ;  /* 0x0c00003736697389 */ /* 0x0000640000060038 */
[----:B01----:R-:W-:Y:S05]  /*ac50*/  ENDCOLLECTIVE ;  /* 0x000000000000791b */ /* 0x003fea0003800000 */
.L_x_124:
[----:B------:R-:W-:Y:S01]  /*ac60*/  HFMA2 R55, -RZ, RZ, 0, 9.5367431640625e-07 ;  /* 0x00000010ff377431 */ /* 0x000fe200000001ff */
[----:B------:R-:W-:Y:S01]  /*ac70*/  MOV R54, R52 ;  /* 0x0000003400367202 */ /* 0x000fe20000000f00 */
[----:B------:R-:W-:-:S07]  /*ac80*/  FADD.FTZ R53, R53, R105 ;  /* 0x0000006935357221 */ /* 0x000fce0000010000 */
[----:B------:R-:W-:Y:S05]  /*ac90*/  WARPSYNC.COLLECTIVE R57, `(.L_x_125) ;  /* 0x0000000039087348 */ /* 0x000fea0003c00000 */
[----:B------:R0:W1:Y:S02]  /*aca0*/  SHFL.BFLY P3, R105, R54, R55, R56 ;  /* 0x0c00003736697389 */ /* 0x0000640000060038 */
[----:B01----:R-:W-:Y:S05]  /*acb0*/  ENDCOLLECTIVE ;  /* 0x000000000000791b */ /* 0x003fea0003800000 */
.L_x_125:
[----:B------:R-:W-:Y:S02]  /*acc0*/  MOV R54, R53 ;  /* 0x0000003500367202 */ /* 0x000fe40000000f00 */
[----:B------:R-:W-:-:S07]  /*acd0*/  MOV R104, R105 ;  /* 0x0000006900687202 */ /* 0x000fce0000000f00 */
[----:B------:R-:W-:Y:S05]  /*ace0*/  WARPSYNC.COLLECTIVE R57, `(.L_x_126) ;  /* 0x0000000039087348 */ /* 0x000fea0003c00000 */
[----:B------:R0:W1:Y:S02]  /*acf0*/  SHFL.BFLY P3, R105, R54, R55, R56 ;  /* 0x0c00003736697389 */ /* 0x0000640000060038 */
[----:B01----:R-:W-:Y:S05]  /*ad00*/  ENDCOLLECTIVE ;  /* 0x000000000000791b */ /* 0x003fea0003800000 */
.L_x_126:
[----:B------:R-:W-:Y:S01]  /*ad10*/  MOV R54, R105 ;  /* 0x0000006900367202 */ /* 0x000fe20000000f00 */
[----:B------:R-:W-:Y:S06]  /*ad20*/  BRA `(.L_x_127) ;  /* 0xffffff8800a07947 */ /* 0x000fec000383ffff */
.L_x_128:
        /* <DEDUP_REMOVED lines=13> */
.L_x_6011:


//--------------------- .text._ZN10layer_norm31ln_parallel_residual_bwd_kernelINS_13Kernel_traitsI13__nv_bfloat16S2_S2_S2_fjLj1024ELj1ELj4ELj1ELj16ENS_18Kernel_traits_baseILj1024ES2_S2_S2_S2_fjLj128EEEEELb0ELb1ELb0EEEvNS_9BwdParamsE --------------------------
	.section	.text._ZN10layer_norm31ln_parallel_residual_bwd_kernelINS_13Kernel_traitsI13__nv_bfloat16S2_S2_S2_fjLj1024ELj1ELj4ELj1ELj16ENS_18Kernel_traits_baseILj1024ES2_S2_S2_S2_fjLj128EEEEELb0ELb1ELb0EEEvNS_9BwdParamsE,"ax",@progbits
	.align	128
        .global         _ZN10layer_norm31ln_parallel_residual_bwd_kernelINS_13Kernel_traitsI13__nv_bfloat16S2_S2_S2_fjLj1024ELj1ELj4ELj1ELj16ENS_18Kernel_traits_baseILj1024ES2_S2_S2_S2_fjLj128EEEEELb0ELb1ELb0EEEvNS_9BwdParamsE
        .type           _ZN10layer_norm31ln_parallel_residual_bwd_kernelINS_13Kernel_traitsI13__nv_bfloat16S2_S2_S2_fjLj1024ELj1ELj4ELj1ELj16ENS_18Kernel_traits_baseILj1024ES2_S2_S2_S2_fjLj128EEEEELb0ELb1ELb0EEEvNS_9BwdParamsE,@function
        .size           _ZN10layer_norm31ln_parallel_residual_bwd_kernelINS_13Kernel_traitsI13__nv_bfloat16S2_S2_S2_fjLj1024ELj1ELj4ELj1ELj16ENS_18Kernel_traits_baseILj1024ES2_S2_S2_S2_fjLj128EEEEELb0ELb1ELb0EEEvNS_9BwdParamsE,(.L_x_6012 - _ZN10layer_norm31ln_parallel_residual_bwd_kernelINS_13Kernel_traitsI13__nv_bfloat16S2_S2_S2_fjLj1024ELj1ELj4ELj1ELj16ENS_18Kernel_traits_baseILj1024ES2_S2_S2_S2_fjLj128EEEEELb0ELb1ELb0EEEvNS_9BwdParamsE)
        .other          _ZN10layer_norm31ln_parallel_residual_bwd_kernelINS_13Kernel_traitsI13__nv_bfloat16S2_S2_S2_fjLj1024ELj1ELj4ELj1ELj16ENS_18Kernel_traits_baseILj1024ES2_S2_S2_S2_fjLj128EEEEELb0ELb1ELb0EEEvNS_9BwdParamsE,@"STO_CUDA_ENTRY STV_DEFAULT"
_ZN10layer_norm31ln_parallel_residual_bwd_kernelINS_13Kernel_traitsI13__nv_bfloat16S2_S2_S2_fjLj1024ELj1ELj4ELj1ELj16ENS_18Kernel_traits_baseILj1024ES2_S2_S2_S2_fjLj128EEEEELb0ELb1ELb0EEEvNS_9BwdParamsE:
.text._ZN10layer_norm31ln_parallel_residual_bwd_kernelINS_13Kernel_traitsI13__nv_bfloat16S2_S2_S2_fjLj1024ELj1ELj4ELj1ELj16ENS_18Kernel_traits_baseILj1024ES2_S2_S2_S2_fjLj128EEEEELb0ELb1ELb0EEEvNS_9BwdParamsE:
[----:B------:R-:W-:Y:S01]  /*0000*/  LDC R1, c[0x0][0x37c] ;  /* 0x0000df00ff017b82 */ /* 0x000fe20000000800 */
[----:B------:R-:W0:Y:S01]  /*0010*/  S2R R18, SR_TID.X ;  /* 0x0000000000127919 */ /* 0x000e220000002100 */
[----:B------:R-:W1:Y:S01]  /*0020*/  LDCU UR4, c[0x0][0x388] ;  /* 0x00007100ff0477ac */ /* 0x000e620008000800 */
[----:B------:R-:W2:Y:S01]  /*0030*/  LDCU.64 UR10, c[0x0][0x358] ;  /* 0x00006b00ff0a77ac */ /* 0x000ea20008000a00 */
[----:B------:R-:W3:Y:S01]  /*0040*/  LDCU UR5, c[0x0][0x384] ;  /* 0x00007080ff0577ac */ /* 0x000ee20008000800 */
[----:B------:R-:W4:Y:S01]  /*0050*/  LDCU UR20, c[0x0][0x388] ;  /* 0x00007100ff1477ac */ /* 0x000f220008000800 */
[----:B------:R-:W0:Y:S01]  /*0060*/  LDCU.U8 UR13, c[0x0][0x410] ;  /* 0x00008200ff0d77ac */ /* 0x000e220008000000 */
[----:B-1----:R-:W-:Y:S01]  /*0070*/  MOV R21, UR4 ;  /* 0x0000000400157c02 */ /* 0x002fe20008000f00 */
[----:B------:R-:W1:Y:S03]  /*0080*/  LDCU UR12, c[0x0][0x400] ;  /* 0x00008000ff0c77ac */ /* 0x000e660008000800 */
[----:B------:R-:W-:Y:S01]  /*0090*/  SHF.R.S32.HI R0, RZ, 0x1f, R21 ;  /* 0x0000001fff007819 */ /* 0x000fe20000011415 */
[----:B------:R-:W1:Y:S03]  /*00a0*/  LDCU.64 UR6, c[0x0][0x470] ;  /* 0x00008e00ff0677ac */ /* 0x000e660008000a00 */
[----:B------:R-:W-:Y:S01]  /*00b0*/  LEA.HI R0, R0, R21, RZ, 0x3 ;  /* 0x0000001500007211 */ /* 0x000fe200078f18ff */
[----:B------:R-:W1:Y:S01]  /*00c0*/  LDCU.64 UR8, c[0x0][0x478] ;  /* 0x00008f00ff0877ac */ /* 0x000e620008000a00 */
[C---:B0-----:R-:W-:Y:S01]  /*00d0*/  LOP3.LUT R3, R18.reuse, 0x1f, RZ, 0xc, !PT ;  /* 0x0000001f12037812 */ /* 0x041fe200078e0cff */
[----:B------:R-:W0:Y:S01]  /*00e0*/  LDCU.64 UR14, c[0x0][0x438] ;  /* 0x00008700ff0e77ac */ /* 0x000e220008000a00 */
[----:B------:R-:W-:-:S02]  /*00f0*/  LOP3.LUT R19, R18, 0x1f, RZ, 0xc0, !PT ;  /* 0x0000001f12137812 */ /* 0x000fc400078ec0ff */
[----:B------:R-:W-:Y:S02]  /*0100*/  LEA.HI.SX32 R20, R0, R3, 0x1d ;  /* 0x0000000300147211 */ /* 0x000fe400078feaff */
[----:B------:R-:W-:Y:S02]  /*0110*/  MOV R13, R19 ;  /* 0x00000013000d7202 */ /* 0x000fe40000000f00 */
[C---:B------:R-:W-:Y:S02]  /*0120*/  ISETP.GE.U32.AND P0, PT, R20.reuse, 0x20, PT ;  /* 0x000000201400780c */ /* 0x040fe40003f06070 */
[C---:B------:R-:W-:Y:S02]  /*0130*/  ISETP.GE.U32.AND P1, PT, R20.reuse, 0x40, PT ;  /* 0x000000401400780c */ /* 0x040fe40003f26070 */
[C---:B------:R-:W-:Y:S02]  /*0140*/  ISETP.GE.U32.AND P2, PT, R20.reuse, 0x60, PT ;  /* 0x000000601400780c */ /* 0x040fe40003f46070 */
[----:B------:R-:W-:-:S07]  /*0150*/  ISETP.GE.U32.AND P3, PT, R20, 0x80, PT ;  /* 0x000000801400780c */ /* 0x000fce0003f66070 */
[----:B------:R-:W2:Y:S08]  /*0160*/  @P0 LDC.64 R2, c[0x0][0x3d0] ;  /* 0x0000f400ff020b82 */ /* 0x000eb00000000a00 */
[----:B------:R-:W3:Y:S08]  /*0170*/  @P1 LDC.64 R4, c[0x0][0x3d0] ;  /* 0x0000f400ff041b82 */ /* 0x000ef00000000a00 */
[----:B------:R-:W4:Y:S08]  /*0180*/  @P2 LDC.64 R8, c[0x0][0x3d0] ;  /* 0x0000f400ff082b82 */ /* 0x000f300000000a00 */
[----:B------:R-:W1:Y:S01]  /*0190*/  @P3 LDC.64 R10, c[0x0][0x3d0] ;  /* 0x0000f400ff0a3b82 */ /* 0x000e620000000a00 */
[C---:B--2---:R-:W-:Y:S01]  /*01a0*/  @P0 IMAD.WIDE.U32 R2, R13.reuse, 0x10, R2 ;  /* 0x000000100d020825 */ /* 0x044fe200078e0002 */
[----:B------:R-:W-:-:S06]  /*01b0*/  @P0 LOP3.LUT R13, R13, 0x20, RZ, 0xfc, !PT ;  /* 0x000000200d0d0812 */ /* 0x000fcc00078efcff */
[----:B------:R-:W2:Y:S01]  /*01c0*/  S2UR UR4, SR_CTAID.X ;  /* 0x00000000000479c3 */ /* 0x000ea20000002500 */
[C---:B---3--:R-:W-:Y:S01]  /*01d0*/  @P1 IMAD.WIDE.U32 R6, R13.reuse, 0x10, R4 ;  /* 0x000000100d061825 */ /* 0x048fe200078e0004 */
[----:B------:R-:W-:Y:S01]  /*01e0*/  @P1 IADD3 R13, PT, PT, R13, 0x20, RZ ;  /* 0x000000200d0d1810 */ /* 0x000fe20007ffe0ff */
[----:B------:R3:W5:Y:S04]  /*01f0*/  @P0 LDG.E.128 R36, desc[UR10][R2.64] ;  /* 0x0000000a02240981 */ /* 0x000768000c1e1d00 */
[----:B------:R3:W5:Y:S01]  /*0200*/  @P1 LDG.E.128 R40, desc[UR10][R6.64] ;  /* 0x0000000a06281981 */ /* 0x000762000c1e1d00 */
[C---:B----4-:R-:W-:Y:S01]  /*0210*/  @P2 IMAD.WIDE.U32 R8, R13.reuse, 0x10, R8 ;  /* 0x000000100d082825 */ /* 0x050fe200078e0008 */
[----:B------:R-:W-:-:S04]  /*0220*/  @P2 IADD3 R13, PT, PT, R13, 0x20, RZ ;  /* 0x000000200d0d2810 */ /* 0x000fc80007ffe0ff */
[----:B------:R3:W5:Y:S01]  /*0230*/  @P2 LDG.E.128 R44, desc[UR10][R8.64] ;  /* 0x0000000a082c2981 */ /* 0x000762000c1e1d00 */
[----:B-1----:R-:W-:-:S05]  /*0240*/  @P3 IMAD.WIDE.U32 R4, R13, 0x10, R10 ;  /* 0x000000100d043825 */ /* 0x002fca00078e000a */
[----:B------:R3:W5:Y:S01]  /*0250*/  @P3 LDG.E.128 R48, desc[UR10][R4.64] ;  /* 0x0000000a04303981 */ /* 0x000762000c1e1d00 */
[----:B------:R-:W-:Y:S01]  /*0260*/  SHF.R.U32.HI R18, RZ, 0x5, R18 ;  /* 0x00000005ff127819 */ /* 0x000fe20000011612 */
[----:B--2---:R-:W-:-:S06]  /*0270*/  USHF.L.U32 UR4, UR4, 0x2, URZ ;  /* 0x0000000204047899 */ /* 0x004fcc00080006ff */
[----:B------:R-:W-:-:S04]  /*0280*/  LOP3.LUT R18, R18, UR4, RZ, 0xfc, !PT ;  /* 0x0000000412127c12 */ /* 0x000fc8000f8efcff */
[----:B------:R-:W-:Y:S01]  /*0290*/  ISETP.GE.AND P0, PT, R18, UR5, PT ;  /* 0x0000000512007c0c */ /* 0x000fe2000bf06270 */
[----:B------:R-:W-:Y:S01]  /*02a0*/  BSSY B1, `(.L_x_129) ;  /* 0x0000924000017945 */ /* 0x000fe20003800000 */
        /* <DEDUP_REMOVED lines=32> */
[----:B0--3--:R-:W-:Y:S06]  /*04b0*/  @P0 BRA `(.L_x_130) ;  /* 0x0000009000080947 */ /* 0x009fec0003800000 */
[----:B------:R-:W0:Y:S01]  /*04c0*/  LDCU.64 UR4, c[0x0][0x438] ;  /* 0x00008700ff0477ac */ /* 0x000e220008000a00 */
[----:B-----5:R-:W-:Y:S02]  /*04d0*/  PRMT R17, R39, 0x7632, R17 ;  /* 0x0000763227117816 */ /* 0x020fe40000000011 */
[----:B------:R-:W-:Y:S02]  /*04e0*/  CS2R R52, SRZ ;  /* 0x0000000000347805 */ /* 0x000fe4000001ff00 */
[----:B------:R-:W-:Y:S02]  /*04f0*/  PRMT R16, R38, 0x7632, R16 ;  /* 0x0000763226107816 */ /* 0x000fe40000000010 */
[----:B------:R-:W-:Y:S02]  /*0500*/  CS2R R54, SRZ ;  /* 0x0000000000367805 */ /* 0x000fe4000001ff00 */
[----:B------:R-:W-:Y:S02]  /*0510*/  PRMT R15, R37, 0x7632, R15 ;  /* 0x00007632250f7816 */ /* 0x000fe4000000000f */
[----:B------:R-:W-:-:S02]  /*0520*/  CS2R R56, SRZ ;  /* 0x0000000000387805 */ /* 0x000fc4000001ff00 */
[----:B------:R-:W-:Y:S02]  /*0530*/  PRMT R14, R36, 0x7632, R14 ;  /* 0x00007632240e7816 */ /* 0x000fe4000000000e */
        /* <DEDUP_REMOVED lines=9> */
[----:B------:R-:W-:Y:S01]  /*05d0*/  PRMT R9, R47, 0x7632, R9 ;  /* 0x000076322f097816 */ /* 0x000fe20000000009 */
[----:B0-----:R-:W-:Y:S01]  /*05e0*/  UISETP.NE.U32.AND UP0, UPT, UR4, URZ, UPT ;  /* 0x000000ff0400728c */ /* 0x001fe2000bf05070 */
[----:B------:R-:W-:Y:S01]  /*05f0*/  PRMT R8, R46, 0x7632, R8 ;  /* 0x000076322e087816 */ /* 0x000fe20000000008 */
[----:B------:R-:W0:Y:S01]  /*0600*/  LDCU.U8 UR4, c[0x0][0x410] ;  /* 0x00008200ff0477ac */ /* 0x000e220008000000 */
[----:B------:R-:W-:-:S02]  /*0610*/  PRMT R7, R45, 0x7632, R7 ;  /* 0x000076322d077816 */ /* 0x000fc40000000007 */
[----:B------:R-:W-:Y:S02]  /*0620*/  CS2R R92, SRZ ;  /* 0x00000000005c7805 */ /* 0x000fe4000001ff00 */
[----:B------:R-:W-:Y:S01]  /*0630*/  PRMT R6, R44, 0x7632, R6 ;  /* 0x000076322c067816 */ /* 0x000fe20000000006 */
[----:B------:R-:W-:Y:S01]  /*0640*/  UISETP.NE.AND.EX UP0, UPT, UR5, URZ, UPT, UP0 ;  /* 0x000000ff0500728c */ /* 0x000fe2000bf05300 */
        /* <DEDUP_REMOVED lines=8> */
[----:B------:R-:W-:Y:S02]  /*06d0*/  CS2R R70, SRZ ;  /* 0x0000000000467805 */ /* 0x000fe4000001ff00 */
[----:B------:R-:W-:-:S02]  /*06e0*/  CS2R R72, SRZ ;  /* 0x0000000000487805 */ /* 0x000fc4000001ff00 */
[----:B------:R-:W-:Y:S02]  /*06f0*/  CS2R R74, SRZ ;  /* 0x00000000004a7805 */ /* 0x000fe4000001ff00 */
[----:B------:R-:W-:Y:S02]  /*0700*/  CS2R R76, SRZ ;  /* 0x00000000004c7805 */ /* 0x000fe4000001ff00 */
[----:B------:R-:W-:Y:S01]  /*0710*/  CS2R R78, SRZ ;  /* 0x00000000004e7805 */ /* 0x000fe2000001ff00 */
[----:B0-----:R-:W-:Y:S01]  /*0720*/  UISETP.NE.AND UP1, UPT, UR4, URZ, UPT ;  /* 0x000000ff0400728c */ /* 0x001fe2000bf25270 */
        /* <DEDUP_REMOVED lines=11> */
[----:B------:R-:W-:Y:S02]  /*07e0*/  PLOP3.LUT P3, PT, PT, PT, UP1, 0x80, 0x8 ;  /* 0x000000000008781c */ /* 0x000fe40003f6f018 */
[----:B------:R-:W-:Y:S02]  /*07f0*/  CS2R R102, SRZ ;  /* 0x0000000000667805 */ /* 0x000fe4000001ff00 */
[----:B------:R-:W-:Y:S02]  /*0800*/  PLOP3.LUT P2, PT, PT, PT, UP0, 0x80, 0x8 ;  /* 0x000000000008781c */ /* 0x000fe40003f4f008 */
[----:B------:R-:W-:-:S02]  /*0810*/  CS2R R104, SRZ ;  /* 0x0000000000687805 */ /* 0x000fc4000001ff00 */
[----:B------:R-:W-:-:S09]  /*0820*/  CS2R R106, SRZ ;  /* 0x00000000006a7805 */ /* 0x000fd2000001ff00 */
.L_x_187:
[----:B------:R-:W0:Y:S08]  /*0830*/  LDC.64 R142, c[0x0][0x3c0] ;  /* 0x0000f000ff8e7b82 */ /* 0x000e300000000a00 */
[----:B------:R-:W1:Y:S01]  /*0840*/  LDC.64 R140, c[0x0][0x3c8] ;  /* 0x0000f200ff8c7b82 */ /* 0x000e620000000a00 */
[----:B0-----:R-:W-:-:S06]  /*0850*/  IMAD.WIDE R142, R18, 0x4, R142 ;  /* 0x00000004128e7825 */ /* 0x001fcc00078e028e */
[----:B------:R-:W2:Y:S01]  /*0860*/  LDG.E R142, desc[UR10][R142.64] ;  /* 0x0000000a8e8e7981 */ /* 0x000ea2000c1e1900 */
[----:B-1----:R-:W-:-:S05]  /*0870*/  IMAD.WIDE R140, R18, 0x4, R140 ;  /* 0x00000004128c7825 */ /* 0x002fca00078e028c */
[----:B-----5:R0:W5:Y:S01]  /*0880*/  LDG.E R149, desc[UR10][R140.64] ;  /* 0x0000000a8c957981 */ /* 0x020162000c1e1900 */
[----:B------:R-:W-:Y:S01]  /*0890*/  MOV R21, UR20 ;  /* 0x0000001400157c02 */ /* 0x000fe20008000f00 */
[----:B------:R-:W-:Y:S04]  /*08a0*/  BSSY.RECONVERGENT B0, `(.L_x_131) ;  /* 0x000032a000007945 */ /* 0x000fe80003800200 */
[----:B------:R-:W-:-:S05]  /*08b0*/  IMAD R0, R18, R21, RZ ;  /* 0x0000001512007224 */ /* 0x000fca00078e02ff */
[----:B------:R-:W-:-:S04]  /*08c0*/  SHF.R.S32.HI R145, RZ, 0x1f, R0 ;  /* 0x0000001fff917819 */ /* 0x000fc80000011400 */
[----:B------:R-:W-:-:S04]  /*08d0*/  LEA.HI R0, R145, R0, RZ, 0x3 ;  /* 0x0000000091007211 */ /* 0x000fc800078f18ff */
[----:B------:R-:W-:Y:S02]  /*08e0*/  LEA.HI.SX32 R0, R0, R19, 0x1d ;  /* 0x0000001300007211 */ /* 0x000fe400078feaff */
[----:B--2---:R-:W-:Y:S01]  /*08f0*/  FSEL R198, R142, RZ, !P3 ;  /* 0x000000ff8ec67208 */ /* 0x004fe20005800000 */
[----:B0-----:R-:W-:Y:S06]  /*0900*/  @P2 BRA `(.L_x_132) ;  /* 0x0000001800302947 */ /* 0x001fec0003800000 */
[C---:B------:R-:W-:Y:S01]  /*0910*/  ISETP.GE.U32.AND P0, PT, R20.reuse, 0x20, PT ;  /* 0x000000201400780c */ /* 0x040fe20003f06070 */
[----:B------:R-:W-:Y:S01]  /*0920*/  BSSY.RECONVERGENT B2, `(.L_x_133) ;  /* 0x0000066000027945 */ /* 0x000fe20003800200 */
[C---:B------:R-:W-:Y:S02]  /*0930*/  ISETP.GE.U32.AND P6, PT, R20.reuse, 0x40, PT ;  /* 0x000000401400780c */ /* 0x040fe40003fc6070 */
[----:B------:R-:W-:Y:S02]  /*0940*/  CS2R R200, SRZ ;  /* 0x0000000000c87805 */ /* 0x000fe4000001ff00 */
[C---:B------:R-:W-:Y:S02]  /*0950*/  ISETP.GE.U32.AND P5, PT, R20.reuse, 0x60, PT ;  /* 0x000000601400780c */ /* 0x040fe40003fa6070 */
[----:B------:R-:W-:Y:S02]  /*0960*/  ISETP.GE.U32.AND P4, PT, R20, 0x80, PT ;  /* 0x000000801400780c */ /* 0x000fe40003f86070 */
[----:B------:R-:W-:-:S03]  /*0970*/  MOV R203, R0 ;  /* 0x0000000000cb7202 */ /* 0x000fc60000000f00 */
[----:B------:R-:W-:Y:S08]  /*0980*/  @!P0 BRA `(.L_x_134) ;  /* 0x00000004007c8947 */ /* 0x000ff00003800000 */
[----:B------:R-:W0:Y:S08]  /*0990*/  LDC.64 R140, c[0x0][0x3a8] ;  /* 0x0000ea00ff8c7b82 */ /* 0x000e300000000a00 */
[----:B------:R-:W1:Y:S01]  /*09a0*/  LDC.64 R144, c[0x0][0x428] ;  /* 0x00010a00ff907b82 */ /* 0x000e620000000a00 */
[----:B0-----:R-:W-:-:S06]  /*09b0*/  IMAD.WIDE.U32 R140, R0, 0x10, R140 ;  /* 0x00000010008c7825 */ /* 0x001fcc00078e008c */
[----:B------:R-:W2:Y:S01]  /*09c0*/  LDG.E.128 R140, desc[UR10][R140.64] ;  /* 0x0000000a8c8c7981 */ /* 0x000ea2000c1e1d00 */
[----:B-1----:R-:W-:-:S06]  /*09d0*/  IMAD.WIDE.U32 R144, R0, 0x10, R144 ;  /* 0x0000001000907825 */ /* 0x002fcc00078e0090 */
[----:B------:R-:W3:Y:S01]  /*09e0*/  LDG.E.128 R144, desc[UR10][R144.64] ;  /* 0x0000000a90907981 */ /* 0x000ee2000c1e1d00 */
[----:B------:R-:W-:Y:S02]  /*09f0*/  SHF.L.U32 R197, R36, 0x10, RZ ;  /* 0x0000001024c57819 */ /* 0x000fe400000006ff */
[----:B------:R-:W-:Y:S02]  /*0a00*/  SHF.L.U32 R194, R14, 0x10, RZ ;  /* 0x000000100ec27819 */ /* 0x000fe400000006ff */
[----:B------:R-:W-:Y:S02]  /*0a10*/  SHF.L.U32 R190, R15, 0x10, RZ ;  /* 0x000000100fbe7819 */ /* 0x000fe400000006ff */
[----:B------:R-:W-:Y:S02]  /*0a20*/  SHF.L.U32 R193, R37, 0x10, RZ ;  /* 0x0000001025c17819 */ /* 0x000fe400000006ff */
[----:B------:R-:W-:Y:S02]  /*0a30*/  IADD3 R203, PT, PT, R0, 0x20, RZ ;  /* 0x0000002000cb7810 */ /* 0x000fe40007ffe0ff */
[----:B--2---:R-:W-:-:S02]  /*0a40*/  SHF.L.U32 R185, R140, 0x10, RZ ;  /* 0x000000108cb97819 */ /* 0x004fc400000006ff */
[----:B------:R-:W-:Y:S02]  /*0a50*/  PRMT R151, R140, 0x7632, R151 ;  /* 0x000076328c977816 */ /* 0x000fe40000000097 */
[----:B------:R-:W-:Y:S01]  /*0a60*/  SHF.L.U32 R187, R141, 0x10, RZ ;  /* 0x000000108dbb7819 */ /* 0x000fe200000006ff */
[----:B------:R-:W-:Y:S01]  /*0a70*/  FADD.FTZ R140, -R198, R185 ;  /* 0x000000b9c68c7221 */ /* 0x000fe20000010100 */
[----:B------:R-:W-:Y:S02]  /*0a80*/  SHF.L.U32 R189, R142, 0x10, RZ ;  /* 0x000000108ebd7819 */ /* 0x000fe400000006ff */
[----:B------:R-:W-:Y:S01]  /*0a90*/  PRMT R200, R143, 0x7632, R200 ;  /* 0x000076328fc87816 */ /* 0x000fe200000000c8 */
[----:B-----5:R-:W-:Y:S01]  /*0aa0*/  FMUL.FTZ R199, R149, R140 ;  /* 0x0000008c95c77220 */ /* 0x020fe20000410000 */
[----:B------:R-:W-:Y:S01]  /*0ab0*/  SHF.L.U32 R201, R143, 0x10, RZ ;  /* 0x000000108fc97819 */ /* 0x000fe200000006ff */
[----:B------:R-:W-:Y:S01]  /*0ac0*/  FADD.FTZ R140, -R198, R187 ;  /* 0x000000bbc68c7221 */ /* 0x000fe20000010100 */
[----:B---3--:R-:W-:-:S02]  /*0ad0*/  PRMT R188, R146, 0x7632, R188 ;  /* 0x0000763292bc7816 */ /* 0x008fc400000000bc */
[----:B------:R-:W-:Y:S01]  /*0ae0*/  SHF.L.U32 R146, R146, 0x10, RZ ;  /* 0x0000001092927819 */ /* 0x000fe200000006ff */
[----:B------:R-:W-:Y:S01]  /*0af0*/  FMUL.FTZ R195, R149, R140 ;  /* 0x0000008c95c37220 */ /* 0x000fe20000410000 */
[----:B------:R-:W-:Y:S01]  /*0b00*/  SHF.L.U32 R143, R38, 0x10, RZ ;  /* 0x00000010268f7819 */ /* 0x000fe200000006ff */
[----:B------:R-:W-:Y:S01]  /*0b10*/  FADD.FTZ R140, -R198, R189 ;  /* 0x000000bdc68c7221 */ /* 0x000fe20000010100 */
[----:B------:R-:W-:Y:S01]  /*0b20*/  PRMT R152, R141, 0x7632, R152 ;  /* 0x000076328d987816 */ /* 0x000fe20000000098 */
[----:B------:R-:W-:Y:S01]  /*0b30*/  FADD.FTZ R80, R80, R146 ;  /* 0x0000009250507221 */ /* 0x000fe20000010000 */
[----:B------:R-:W-:Y:S01]  /*0b40*/  SHF.L.U32 R151, R151, 0x10, RZ ;  /* 0x0000001097977819 */ /* 0x000fe200000006ff */
[----:B------:R-:W-:Y:S01]  /*0b50*/  FMUL.FTZ R189, R143, R146 ;  /* 0x000000928fbd7220 */ /* 0x000fe20000410000 */
[----:B------:R-:W-:Y:S01]  /*0b60*/  PRMT R141, R144, 0x7632, R141 ;  /* 0x00007632908d7816 */ /* 0x000fe2000000008d */
[----:B------:R-:W-:Y:S01]  /*0b70*/  FMUL.FTZ R191, R149, R140 ;  /* 0x0000008c95bf7220 */ /* 0x000fe20000410000 */
[----:B------:R-:W-:Y:S01]  /*0b80*/  SHF.L.U32 R143, R152, 0x10, RZ ;  /* 0x00000010988f7819 */ /* 0x000fe200000006ff */
[----:B------:R-:W-:Y:S01]  /*0b90*/  FADD.FTZ R196, -R198, R151 ;  /* 0x00000097c6c47221 */ /* 0x000fe20000010100 */
[----:B------:R-:W-:Y:S01]  /*0ba0*/  SHF.L.U32 R144, R144, 0x10, RZ ;  /* 0x0000001090907819 */ /* 0x000fe200000006ff */
[----:B------:R-:W-:Y:S01]  /*0bb0*/  FADD.FTZ R140, -R198, R201 ;  /* 0x000000c9c68c7221 */ /* 0x000fe20000010100 */
[----:B------:R-:W-:Y:S01]  /*0bc0*/  PRMT R186, R142, 0x7632, R186 ;  /* 0x000076328eba7816 */ /* 0x000fe200000000ba */
[----:B------:R-:W-:Y:S01]  /*0bd0*/  FADD.FTZ R192, -R198, R143 ;  /* 0x0000008fc6c07221 */ /* 0x000fe20000010100 */
[----:B------:R-:W-:Y:S01]  /*0be0*/  PRMT R142, R145, 0x7632, R142 ;  /* 0x00007632918e7816 */ /* 0x000fe2000000008e */
[----:B------:R-:W-:Y:S01]  /*0bf0*/  FMUL.FTZ R196, R149, R196 ;  /* 0x000000c495c47220 */ /* 0x000fe20000410000 */
[----:B------:R-:W-:Y:S01]  /*0c00*/  SHF.L.U32 R141, R141, 0x10, RZ ;  /* 0x000000108d8d7819 */ /* 0x000fe200000006ff */
[----:B------:R-:W-:Y:S01]  /*0c10*/  FMUL.FTZ R197, R197, R144 ;  /* 0x00000090c5c57220 */ /* 0x000fe20000410000 */
[----:B------:R-:W-:Y:S01]  /*0c20*/  SHF.L.U32 R142, R142, 0x10, RZ ;  /* 0x000000108e8e7819 */ /* 0x000fe200000006ff */
[----:B------:R-:W-:Y:S01]  /*0c30*/  FMUL.FTZ R192, R149, R192 ;  /* 0x000000c095c07220 */ /* 0x000fe20000410000 */
[----:B------:R-:W-:Y:S01]  /*0c40*/  SHF.L.U32 R145, R145, 0x10, RZ ;  /* 0x0000001091917819 */ /* 0x000fe200000006ff */
[-C--:B------:R-:W-:Y:S01]  /*0c50*/  FMUL.FTZ R194, R194, R141.reuse ;  /* 0x0000008dc2c27220 */ /* 0x080fe20000410000 */
[----:B------:R-:W-:Y:S01]  /*0c60*/  FADD.FTZ R77, R77, R141 ;  /* 0x0000008d4d4d7221 */ /* 0x000fe20000010000 */
[----:B------:R-:W-:Y:S01]  /*0c70*/  FFMA.FTZ R53, R196, R141, R53 ;  /* 0x0000008dc4357223 */ /* 0x000fe20000010035 */
[----:B------:R-:W-:Y:S01]  /*0c80*/  FADD.FTZ R141, RZ, R197 ;  /* 0x000000c5ff8d7221 */ /* 0x000fe20000010000 */
[----:B------:R-:W-:Y:S01]  /*0c90*/  FFMA.FTZ R143, R199, R197, RZ ;  /* 0x000000c5c78f7223 */ /* 0x000fe200000100ff */
[----:B------:R-:W-:Y:S01]  /*0ca0*/  FMUL.FTZ R187, R149, R140 ;  /* 0x0000008c95bb7220 */ /* 0x000fe20000410000 */
[-C--:B------:R-:W-:Y:S01]  /*0cb0*/  FMUL.FTZ R190, R190, R142.reuse ;  /* 0x0000008ebebe7220 */ /* 0x080fe20000410000 */
[----:B------:R-:W-:Y:S01]  /*0cc0*/  FADD.FTZ R79, R79, R142 ;  /* 0x0000008e4f4f7221 */ /* 0x000fe20000010000 */
[----:B------:R-:W-:Y:S01]  /*0cd0*/  FFMA.FTZ R55, R192, R142, R55 ;  /* 0x0000008ec0377223 */ /* 0x000fe20000010037 */
[-C--:B------:R-:W-:Y:S01]  /*0ce0*/  FMUL.FTZ R193, R193, R145.reuse ;  /* 0x00000091c1c17220 */ /* 0x080fe20000410000 */
[----:B------:R-:W-:Y:S01]  /*0cf0*/  FADD.FTZ R140, R141, R194 ;  /* 0x000000c28d8c7221 */ /* 0x000fe20000010000 */
[----:B------:R-:W-:Y:S01]  /*0d00*/  FFMA.FTZ R142, R196, R194, R143 ;  /* 0x000000c2c48e7223 */ /* 0x000fe2000001008f */
[----:B------:R-:W-:Y:S01]  /*0d10*/  FADD.FTZ R78, R78, R145 ;  /* 0x000000914e4e7221 */ /* 0x000fe20000010000 */
[----:B------:R-:W-:Y:S01]  /*0d20*/  FFMA.FTZ R54, R195, R145, R54 ;  /* 0x00000091c3367223 */ /* 0x000fe20000010036 */
[----:B------:R-:W-:Y:S01]  /*0d30*/  SHF.L.U32 R145, R186, 0x10, RZ ;  /* 0x00000010ba917819 */ /* 0x000fe200000006ff */
[----:B------:R-:W-:Y:S01]  /*0d40*/  FADD.FTZ R141, R140, R193 ;  /* 0x000000c18c8d7221 */ /* 0x000fe20000010000 */
[----:B------:R-:W-:Y:S01]  /*0d50*/  PRMT R202, R147, 0x7632, R202 ;  /* 0x0000763293ca7816 */ /* 0x000fe200000000ca */
[----:B------:R-:W-:Y:S01]  /*0d60*/  FFMA.FTZ R143, R195, R193, R142 ;  /* 0x000000c1c38f7223 */ /* 0x000fe2000001008e */
[----:B------:R-:W-:Y:S01]  /*0d70*/  SHF.L.U32 R147, R147, 0x10, RZ ;  /* 0x0000001093937819 */ /* 0x000fe200000006ff */
[----:B------:R-:W-:Y:S01]  /*0d80*/  FADD.FTZ R76, R76, R144 ;  /* 0x000000904c4c7221 */ /* 0x000fe20000010000 */
[----:B------:R-:W-:Y:S01]  /*0d90*/  SHF.L.U32 R185, R39, 0x10, RZ ;  /* 0x0000001027b97819 */ /* 0x000fe200000006ff */
[----:B------:R-:W-:Y:S01]  /*0da0*/  FFMA.FTZ R52, R199, R144, R52 ;  /* 0x00000090c7347223 */ /* 0x000fe20000010034 */
[----:B------:R-:W-:Y:S01]  /*0db0*/  FFMA.FTZ R56, R191, R146, R56 ;  /* 0x00000092bf387223 */ /* 0x000fe20000010038 */
[----:B------:R-:W-:Y:S01]  /*0dc0*/  SHF.L.U32 R144, R16, 0x10, RZ ;  /* 0x0000001010907819 */ /* 0x000fe200000006ff */
[----:B------:R-:W-:Y:S01]  /*0dd0*/  FADD.FTZ R140, R141, R190 ;  /* 0x000000be8d8c7221 */ /* 0x000fe20000010000 */
[----:B------:R-:W-:Y:S01]  /*0de0*/  SHF.L.U32 R146, R188, 0x10, RZ ;  /* 0x00000010bc927819 */ /* 0x000fe200000006ff */
[----:B------:R-:W-:Y:S01]  /*0df0*/  FADD.FTZ R188, -R198, R145 ;  /* 0x00000091c6bc7221 */ /* 0x000fe20000010100 */
[----:B------:R-:W-:Y:S01]  /*0e00*/  FFMA.FTZ R142, R192, R190, R143 ;  /* 0x000000bec08e7223 */ /* 0x000fe2000001008f */
[-C--:B------:R-:W-:Y:S01]  /*0e10*/  FMUL.FTZ R185, R185, R147.reuse ;  /* 0x00000093b9b97220 */ /* 0x080fe20000410000 */
[----:B------:R-:W-:Y:S01]  /*0e20*/  FADD.FTZ R82, R82, R147 ;  /* 0x0000009352527221 */ /* 0x000fe20000010000 */
[----:B------:R-:W-:Y:S01]  /*0e30*/  FFMA.FTZ R58, R187, R147, R58 ;  /* 0x00000093bb3a7223 */ /* 0x000fe2000001003a */
[----:B------:R-:W-:Y:S01]  /*0e40*/  SHF.L.U32 R147, R200, 0x10, RZ ;  /* 0x00000010c8937819 */ /* 0x000fe200000006ff */
[----:B------:R-:W-:Y:S01]  /*0e50*/  FMUL.FTZ R186, R144, R146 ;  /* 0x0000009290ba7220 */ /* 0x000fe20000410000 */
[----:B------:R-:W-:Y:S01]  /*0e60*/  FMUL.FTZ R188, R149, R188 ;  /* 0x000000bc95bc7220 */ /* 0x000fe20000410000 */
[----:B------:R-:W-:Y:S01]  /*0e70*/  FADD.FTZ R141, R140, R189 ;  /* 0x000000bd8c8d7221 */ /* 0x000fe20000010000 */
[----:B------:R-:W-:Y:S01]  /*0e80*/  FFMA.FTZ R143, R191, R189, R142 ;  /* 0x000000bdbf8f7223 */ /* 0x000fe2000001008e */
[----:B------:R-:W-:Y:S01]  /*0e90*/  SHF.L.U32 R151, R17, 0x10, RZ ;  /* 0x0000001011977819 */ /* 0x000fe200000006ff */
[----:B------:R-:W-:Y:S01]  /*0ea0*/  FADD.FTZ R152, -R198, R147 ;  /* 0x00000093c6987221 */ /* 0x000fe20000010100 */
[----:B------:R-:W-:Y:S01]  /*0eb0*/  SHF.L.U32 R202, R202, 0x10, RZ ;  /* 0x00000010caca7819 */ /* 0x000fe200000006ff */
[----:B------:R-:W-:Y:S01]  /*0ec0*/  FADD.FTZ R140, R141, R186 ;  /* 0x000000ba8d8c7221 */ /* 0x000fe20000010000 */
[----:B------:R-:W-:Y:S01]  /*0ed0*/  FFMA.FTZ R142, R188, R186, R143 ;  /* 0x000000babc8e7223 */ /* 0x000fe2000001008f */
[----:B------:R-:W-:Y:S01]  /*0ee0*/  FMUL.FTZ R152, R149, R152 ;  /* 0x0000009895987220 */ /* 0x000fe20000410000 */
[----:B------:R-:W-:Y:S01]  /*0ef0*/  FADD.FTZ R81, R81, R146 ;  /* 0x0000009251517221 */ /* 0x000fe20000010000 */
[----:B------:R-:W-:Y:S01]  /*0f00*/  FMUL.FTZ R151, R151, R202 ;  /* 0x000000ca97977220 */ /* 0x000fe20000410000 */
[----:B------:R-:W-:Y:S01]  /*0f10*/  FADD.FTZ R140, R140, R185 ;  /* 0x000000b98c8c7221 */ /* 0x000fe20000010000 */
[----:B------:R-:W-:Y:S01]  /*0f20*/  FFMA.FTZ R142, R187, R185, R142 ;  /* 0x000000b9bb8e7223 */ /* 0x000fe2000001008e */
[----:B------:R-:W-:Y:S01]  /*0f30*/  FFMA.FTZ R57, R188, R146, R57 ;  /* 0x00000092bc397223 */ /* 0x000fe20000010039 */
[----:B------:R-:W-:Y:S01]  /*0f40*/  FADD.FTZ R83, R83, R202 ;  /* 0x000000ca53537221 */ /* 0x000fe20000010000 */
[----:B------:R-:W-:Y:S01]  /*0f50*/  FFMA.FTZ R59, R152, R202, R59 ;  /* 0x000000ca983b7223 */ /* 0x000fe2000001003b */
[----:B------:R-:W-:Y:S01]  /*0f60*/  FADD.FTZ R201, R140, R151 ;  /* 0x000000978cc97221 */ /* 0x000fe20000010000 */
[----:B------:R-:W-:-:S07]  /*0f70*/  FFMA.FTZ R200, R152, R151, R142 ;  /* 0x0000009798c87223 */ /* 0x000fce000001008e */
.L_x_134:
[----:B------:R-:W-:Y:S05]  /*0f80*/  BSYNC.RECONVERGENT B2 ;  /* 0x0000000000027941 */ /* 0x000fea0003800200 */
.L_x_133:
[----:B------:R-:W-:Y:S04]  /*0f90*/  BSSY.RECONVERGENT B2, `(.L_x_135) ;  /* 0x0000061000027945 */ /* 0x000fe80003800200 */
[----:B------:R-:W-:Y:S05]  /*0fa0*/  @!P6 BRA `(.L_x_136) ;  /* 0x00000004007ce947 */ /* 0x000fea0003800000 */
[----:B------:R-:W0:Y:S08]  /*0fb0*/  LDC.64 R24, c[0x0][0x3a8] ;  /* 0x0000ea00ff187b82 */ /* 0x000e300000000a00 */
[----:B------:R-:W1:Y:S01]  /*0fc0*/  LDC.64 R22, c[0x0][0x428] ;  /* 0x00010a00ff167b82 */ /* 0x000e620000000a00 */
[----:B0-----:R-:W-:-:S06]  /*0fd0*/  IMAD.WIDE.U32 R24, R203, 0x10, R24 ;  /* 0x00000010cb187825 */ /* 0x001fcc00078e0018 */
[----:B------:R-:W2:Y:S01]  /*0fe0*/  LDG.E.128 R24, desc[UR10][R24.64] ;  /* 0x0000000a18187981 */ /* 0x000ea2000c1e1d00 */
[----:B-1----:R-:W-:-:S05]  /*0ff0*/  IMAD.WIDE.U32 R22, R203, 0x10, R22 ;  /* 0x00000010cb167825 */ /* 0x002fca00078e0016 */
[----:B------:R0:W3:Y:S01]  /*1000*/  LDG.E.128 R28, desc[UR10][R22.64] ;  /* 0x0000000a161c7981 */ /* 0x0000e2000c1e1d00 */
[----:B------:R-:W-:Y:S02]  /*1010*/  IADD3 R203, PT, PT, R203, 0x20, RZ ;  /* 0x00000020cbcb7810 */ /* 0x000fe40007ffe0ff */
[C---:B--2---:R-:W-:Y:S02]  /*1020*/  SHF.L.U32 R33, R24.reuse, 0x10, RZ ;  /* 0x0000001018217819 */ /* 0x044fe400000006ff */
[C---:B------:R-:W-:Y:S02]  /*1030*/  SHF.L.U32 R141, R25.reuse, 0x10, RZ ;  /* 0x00000010198d7819 */ /* 0x040fe400000006ff */
[----:B------:R-:W-:Y:S01]  /*1040*/  PRMT R32, R24, 0x7632, R32 ;  /* 0x0000763218207816 */ /* 0x000fe20000000020 */
[----:B0-----:R-:W-:Y:S01]  /*1050*/  FADD.FTZ R22, -R198, R33 ;  /* 0x00000021c6167221 */ /* 0x001fe20000010100 */
[----:B------:R-:W-:Y:S02]  /*1060*/  PRMT R35, R25, 0x7632, R35 ;  /* 0x0000763219237816 */ /* 0x000fe40000000023 */
[----:B------:R-:W-:Y:S01]  /*1070*/  SHF.L.U32 R24, R40, 0x10, RZ ;  /* 0x0000001028187819 */ /* 0x000fe200000006ff */
[----:B-----5:R-:W-:Y:S01]  /*1080*/  FMUL.FTZ R23, R149, R22 ;  /* 0x0000001695177220 */ /* 0x020fe20000410000 */
[----:B---3--:R-:W-:-:S02]  /*1090*/  SHF.L.U32 R25, R28, 0x10, RZ ;  /* 0x000000101c197819 */ /* 0x008fc400000006ff */
[C---:B------:R-:W-:Y:S02]  /*10a0*/  PRMT R143, R26.reuse, 0x7632, R143 ;  /* 0x000076321a8f7816 */ /* 0x040fe4000000008f */
[----:B------:R-:W-:Y:S01]  /*10b0*/  SHF.L.U32 R145, R26, 0x10, RZ ;  /* 0x000000101a917819 */ /* 0x000fe200000006ff */
[----:B------:R-:W-:Y:S01]  /*10c0*/  FADD.FTZ R26, -R198, R141 ;  /* 0x0000008dc61a7221 */ /* 0x000fe20000010100 */
[C---:B------:R-:W-:Y:S01]  /*10d0*/  SHF.L.U32 R205, R27.reuse, 0x10, RZ ;  /* 0x000000101bcd7819 */ /* 0x040fe200000006ff */
[-C--:B------:R-:W-:Y:S01]  /*10e0*/  FMUL.FTZ R22, R24, R25.reuse ;  /* 0x0000001918167220 */ /* 0x080fe20000410000 */
[----:B------:R-:W-:Y:S01]  /*10f0*/  PRMT R146, R27, 0x7632, R146 ;  /* 0x000076321b927816 */ /* 0x000fe20000000092 */
[----:B------:R-:W-:Y:S01]  /*1100*/  FADD.FTZ R84, R84, R25 ;  /* 0x0000001954547221 */ /* 0x000fe20000010000 */
[----:B------:R-:W-:Y:S01]  /*1110*/  PRMT R140, R29, 0x7632, R140 ;  /* 0x000076321d8c7816 */ /* 0x000fe2000000008c */
[----:B------:R-:W-:Y:S01]  /*1120*/  FFMA.FTZ R60, R23, R25, R60 ;  /* 0x00000019173c7223 */ /* 0x000fe2000001003c */
[----:B------:R-:W-:Y:S01]  /*1130*/  SHF.L.U32 R29, R29, 0x10, RZ ;  /* 0x000000101d1d7819 */ /* 0x000fe200000006ff */
[----:B------:R-:W-:Y:S01]  /*1140*/  FMUL.FTZ R25, R149, R26 ;  /* 0x0000001a95197220 */ /* 0x000fe20000410000 */
[----:B------:R-:W-:Y:S01]  /*1150*/  SHF.L.U32 R27, R41, 0x10, RZ ;  /* 0x00000010291b7819 */ /* 0x000fe200000006ff */
[----:B------:R-:W-:Y:S01]  /*1160*/  FADD.FTZ R26, -R198, R145 ;  /* 0x00000091c61a7221 */ /* 0x000fe20000010100 */
[----:B------:R-:W-:Y:S01]  /*1170*/  PRMT R144, R30, 0x7632, R144 ;  /* 0x000076321e907816 */ /* 0x000fe20000000090 */
[----:B------:R-:W-:Y:S01]  /*1180*/  FADD.FTZ R86, R86, R29 ;  /* 0x0000001d56567221 */ /* 0x000fe20000010000 */
[----:B------:R-:W-:Y:S01]  /*1190*/  SHF.L.U32 R147, R30, 0x10, RZ ;  /* 0x000000101e937819 */ /* 0x000fe200000006ff */
[----:B------:R-:W-:Y:S01]  /*11a0*/  FADD.FTZ R30, -R198, R205 ;  /* 0x000000cdc61e7221 */ /* 0x000fe20000010100 */
[----:B------:R-:W-:Y:S01]  /*11b0*/  PRMT R148, R31, 0x7632, R148 ;  /* 0x000076321f947816 */ /* 0x000fe20000000094 */
[-C--:B------:R-:W-:Y:S01]  /*11c0*/  FMUL.FTZ R24, R27, R29.reuse ;  /* 0x0000001d1b187220 */ /* 0x080fe20000410000 */
[----:B------:R-:W-:Y:S01]  /*11d0*/  SHF.L.U32 R142, R31, 0x10, RZ ;  /* 0x000000101f8e7819 */ /* 0x000fe200000006ff */
[----:B------:R-:W-:Y:S01]  /*11e0*/  FFMA.FTZ R62, R25, R29, R62 ;  /* 0x0000001d193e7223 */ /* 0x000fe2000001003e */
[----:B------:R-:W-:Y:S01]  /*11f0*/  SHF.L.U32 R31, R32, 0x10, RZ ;  /* 0x00000010201f7819 */ /* 0x000fe200000006ff */
[C---:B------:R-:W-:Y:S01]  /*1200*/  FMUL.FTZ R29, R149.reuse, R30 ;  /* 0x0000001e951d7220 */ /* 0x040fe20000410000 */
[----:B------:R-:W-:Y:S01]  /*1210*/  PRMT R34, R28, 0x7632, R34 ;  /* 0x000076321c227816 */ /* 0x000fe20000000022 */
[----:B------:R-:W-:Y:S01]  /*1220*/  FMUL.FTZ R27, R149, R26 ;  /* 0x0000001a951b7220 */ /* 0x000fe20000410000 */
[----:B------:R-:W-:Y:S01]  /*1230*/  SHF.L.U32 R28, R42, 0x10, RZ ;  /* 0x000000102a1c7819 */ /* 0x000fe200000006ff */
[----:B------:R-:W-:Y:S01]  /*1240*/  FADD.FTZ R30, -R198, R31 ;  /* 0x0000001fc61e7221 */ /* 0x000fe20000010100 */
[----:B------:R-:W-:Y:S01]  /*1250*/  SHF.L.U32 R33, R43, 0x10, RZ ;  /* 0x000000102b217819 */ /* 0x000fe200000006ff */
[----:B------:R-:W-:Y:S01]  /*1260*/  FADD.FTZ R90, R90, R142 ;  /* 0x0000008e5a5a7221 */ /* 0x000fe20000010000 */
[----:B------:R-:W-:Y:S01]  /*1270*/  SHF.L.U32 R32, R10, 0x10, RZ ;  /* 0x000000100a207819 */ /* 0x000fe200000006ff */
[----:B------:R-:W-:Y:S01]  /*1280*/  FMUL.FTZ R30, R149, R30 ;  /* 0x0000001e951e7220 */ /* 0x000fe20000410000 */
[----:B------:R-:W-:Y:S01]  /*1290*/  SHF.L.U32 R34, R34, 0x10, RZ ;  /* 0x0000001022227819 */ /* 0x000fe200000006ff */
[----:B------:R-:W-:Y:S01]  /*12a0*/  FMUL.FTZ R26, R28, R147 ;  /* 0x000000931c1a7220 */ /* 0x000fe20000410000 */
[----:B------:R-:W-:Y:S01]  /*12b0*/  SHF.L.U32 R35, R35, 0x10, RZ ;  /* 0x0000001023237819 */ /* 0x000fe200000006ff */
[-C--:B------:R-:W-:Y:S01]  /*12c0*/  FMUL.FTZ R28, R33, R142.reuse ;  /* 0x0000008e211c7220 */ /* 0x080fe20000410000 */
[----:B------:R-:W-:Y:S01]  /*12d0*/  FFMA.FTZ R66, R29, R142, R66 ;  /* 0x0000008e1d427223 */ /* 0x000fe20000010042 */
[----:B------:R-:W-:Y:S01]  /*12e0*/  SHF.L.U32 R142, R140, 0x10, RZ ;  /* 0x000000108c8e7819 */ /* 0x000fe200000006ff */
[-C--:B------:R-:W-:Y:S01]  /*12f0*/  FMUL.FTZ R31, R32, R34.reuse ;  /* 0x00000022201f7220 */ /* 0x080fe20000410000 */
[----:B------:R-:W-:Y:S01]  /*1300*/  FADD.FTZ R85, R85, R34 ;  /* 0x0000002255557221 */ /* 0x000fe20000010000 */
[----:B------:R-:W-:Y:S01]  /*1310*/  FFMA.FTZ R61, R30, R34, R61 ;  /* 0x000000221e3d7223 */ /* 0x000fe2000001003d */
[----:B------:R-:W-:Y:S01]  /*1320*/  FADD.FTZ R140, -R198, R35 ;  /* 0x00000023c68c7221 */ /* 0x000fe20000010100 */
[----:B------:R-:W-:Y:S01]  /*1330*/  FADD.FTZ R34, R201, R22 ;  /* 0x00000016c9227221 */ /* 0x000fe20000010000 */
[----:B------:R-:W-:Y:S01]  /*1340*/  FFMA.FTZ R35, R23, R22, R200 ;  /* 0x0000001617237223 */ /* 0x000fe200000100c8 */
[----:B------:R-:W-:Y:S01]  /*1350*/  SHF.L.U32 R33, R11, 0x10, RZ ;  /* 0x000000100b217819 */ /* 0x000fe200000006ff */
[----:B------:R-:W-:Y:S01]  /*1360*/  FMUL.FTZ R32, R149, R140 ;  /* 0x0000008c95207220 */ /* 0x000fe20000410000 */
[----:B------:R-:W-:Y:S01]  /*1370*/  FADD.FTZ R141, R34, R31 ;  /* 0x0000001f228d7221 */ /* 0x000fe20000010000 */
[----:B------:R-:W-:Y:S01]  /*1380*/  FFMA.FTZ R34, R30, R31, R35 ;  /* 0x0000001f1e227223 */ /* 0x000fe20000010023 */
[----:B------:R-:W-:Y:S01]  /*1390*/  SHF.L.U32 R143, R143, 0x10, RZ ;  /* 0x000000108f8f7819 */ /* 0x000fe200000006ff */
[----:B------:R-:W-:Y:S01]  /*13a0*/  FMUL.FTZ R33, R33, R142 ;  /* 0x0000008e21217220 */ /* 0x000fe20000410000 */
[----:B------:R-:W-:Y:S01]  /*13b0*/  FADD.FTZ R140, R141, R24 ;  /* 0x000000188d8c7221 */ /* 0x000fe20000010000 */
[----:B------:R-:W-:Y:S01]  /*13c0*/  FFMA.FTZ R35, R25, R24, R34 ;  /* 0x0000001819237223 */ /* 0x000fe20000010022 */
[----:B------:R-:W-:Y:S01]  /*13d0*/  FADD.FTZ R87, R87, R142 ;  /* 0x0000008e57577221 */ /* 0x000fe20000010000 */
[----:B------:R-:W-:Y:S01]  /*13e0*/  FFMA.FTZ R63, R32, R142, R63 ;  /* 0x0000008e203f7223 */ /* 0x000fe2000001003f */
[----:B------:R-:W-:Y:S01]  /*13f0*/  SHF.L.U32 R145, R146, 0x10, RZ ;  /* 0x0000001092917819 */ /* 0x000fe200000006ff */
[----:B------:R-:W-:Y:S01]  /*1400*/  FADD.FTZ R141, R140, R33 ;  /* 0x000000218c8d7221 */ /* 0x000fe20000010000 */
[----:B------:R-:W-:Y:S01]  /*1410*/  SHF.L.U32 R142, R12, 0x10, RZ ;  /* 0x000000100c8e7819 */ /* 0x000fe200000006ff */
[----:B------:R-:W-:Y:S01]  /*1420*/  FFMA.FTZ R140, R32, R33, R35 ;  /* 0x00000021208c7223 */ /* 0x000fe20000010023 */
[----:B------:R-:W-:Y:S01]  /*1430*/  SHF.L.U32 R144, R144, 0x10, RZ ;  /* 0x0000001090907819 */ /* 0x000fe200000006ff */
[----:B------:R-:W-:Y:S01]  /*1440*/  FADD.FTZ R141, R141, R26 ;  /* 0x0000001a8d8d7221 */ /* 0x000fe20000010000 */
[----:B------:R-:W-:Y:S01]  /*1450*/  SHF.L.U32 R146, R148, 0x10, RZ ;  /* 0x0000001094927819 */ /* 0x000fe200000006ff */
[----:B------:R-:W-:Y:S01]  /*1460*/  FADD.FTZ R148, -R198, R143 ;  /* 0x0000008fc6947221 */ /* 0x000fe20000010100 */
[----:B------:R-:W-:Y:S01]  /*1470*/  FFMA.FTZ R143, R27, R26, R140 ;  /* 0x0000001a1b8f7223 */ /* 0x000fe2000001008c */
[----:B------:R-:W-:Y:S01]  /*1480*/  FMUL.FTZ R34, R142, R144 ;  /* 0x000000908e227220 */ /* 0x000fe20000410000 */
[----:B------:R-:W-:Y:S01]  /*1490*/  FADD.FTZ R88, R88, R147 ;  /* 0x0000009358587221 */ /* 0x000fe20000010000 */
[----:B------:R-:W-:Y:S01]  /*14a0*/  FMUL.FTZ R148, R149, R148 ;  /* 0x0000009495947220 */ /* 0x000fe20000410000 */
[----:B------:R-:W-:Y:S01]  /*14b0*/  FFMA.FTZ R64, R27, R147, R64 ;  /* 0x000000931b407223 */ /* 0x000fe20000010040 */
[----:B------:R-:W-:Y:S01]  /*14c0*/  SHF.L.U32 R147, R13, 0x10, RZ ;  /* 0x000000100d937819 */ /* 0x000fe200000006ff */
[----:B------:R-:W-:Y:S01]  /*14d0*/  FADD.FTZ R150, -R198, R145 ;  /* 0x00000091c6967221 */ /* 0x000fe20000010100 */
[----:B------:R-:W-:Y:S01]  /*14e0*/  FADD.FTZ R141, R141, R34 ;  /* 0x000000228d8d7221 */ /* 0x000fe20000010000 */
[C---:B------:R-:W-:Y:S01]  /*14f0*/  FFMA.FTZ R140, R148.reuse, R34, R143 ;  /* 0x00000022948c7223 */ /* 0x040fe2000001008f */
[----:B------:R-:W-:Y:S01]  /*1500*/  FADD.FTZ R89, R89, R144 ;  /* 0x0000009059597221 */ /* 0x000fe20000010000 */
[----:B------:R-:W-:Y:S01]  /*1510*/  FMUL.FTZ R35, R147, R146 ;  /* 0x0000009293237220 */ /* 0x000fe20000410000 */
        /* <DEDUP_REMOVED lines=8> */
.L_x_136:
[----:B------:R-:W-:Y:S05]  /*15a0*/  BSYNC.RECONVERGENT B2 ;  /* 0x0000000000027941 */ /* 0x000fea0003800200 */
.L_x_135:
[----:B------:R-:W-:Y:S04]  /*15b0*/  BSSY.RECONVERGENT B2, `(.L_x_137) ;  /* 0x0000061000027945 */ /* 0x000fe80003800200 */
[----:B------:R-:W-:Y:S05]  /*15c0*/  @!P5 BRA `(.L_x_138) ;  /* 0x00000004007cd947 */ /* 0x000fea0003800000 */
        /* <DEDUP_REMOVED lines=10> */
[----:B------:R-:W-:Y:S02]  /*1670*/  SHF.L.U32 R165, R8, 0x10, RZ ;  /* 0x0000001008a57819 */ /* 0x000fe400000006ff */
[----:B------:R-:W-:-:S02]  /*1680*/  SHF.L.U32 R167, R9, 0x10, RZ ;  /* 0x0000001009a77819 */ /* 0x000fc400000006ff */
[----:B------:R-:W-:Y:S02]  /*1690*/  IADD3 R203, PT, PT, R203, 0x20, RZ ;  /* 0x00000020cbcb7810 */ /* 0x000fe40007ffe0ff */
[C---:B--2---:R-:W-:Y:S02]  /*16a0*/  SHF.L.U32 R153, R140.reuse, 0x10, RZ ;  /* 0x000000108c997819 */ /* 0x044fe400000006ff */
        /* <DEDUP_REMOVED lines=8> */
[----:B---3--:R-:W-:-:S02]  /*1730*/  SHF.L.U32 R143, R144, 0x10, RZ ;  /* 0x00000010908f7819 */ /* 0x008fc400000006ff */
[----:B------:R-:W-:Y:S01]  /*1740*/  PRMT R166, R142, 0x7632, R166 ;  /* 0x000076328ea67816 */ /* 0x000fe200000000a6 */
[----:B------:R-:W-:Y:S01]  /*1750*/  FMUL.FTZ R155, R149, R140 ;  /* 0x0000008c959b7220 */ /* 0x000fe20000410000 */
[C---:B------:R-:W-:Y:S01]  /*1760*/  PRMT R142, R145.reuse, 0x7632, R142 ;  /* 0x00007632918e7816 */ /* 0x040fe2000000008e */
[----:B------:R-:W-:Y:S01]  /*1770*/  FADD.FTZ R140, -R198, R157 ;  /* 0x0000009dc68c7221 */ /* 0x000fe20000010100 */
[----:B------:R-:W-:Y:S01]  /*1780*/  SHF.L.U32 R145, R145, 0x10, RZ ;  /* 0x0000001091917819 */ /* 0x000fe200000006ff */
[----:B------:R-:W-:Y:S01]  /*1790*/  FMUL.FTZ R154, R143, R154 ;  /* 0x0000009a8f9a7220 */ /* 0x000fe20000410000 */
[----:B------:R-:W-:Y:S01]  /*17a0*/  FADD.FTZ R112, R112, R143 ;  /* 0x0000008f70707221 */ /* 0x000fe20000010000 */
[----:B------:R-:W-:Y:S01]  /*17b0*/  FFMA.FTZ R92, R153, R143, R92 ;  /* 0x0000008f995c7223 */ /* 0x000fe2000001005c */
[----:B------:R-:W-:Y:S01]  /*17c0*/  PRMT R162, R141, 0x7632, R162 ;  /* 0x000076328da27816 */ /* 0x000fe200000000a2 */
[----:B------:R-:W-:Y:S01]  /*17d0*/  FMUL.FTZ R157, R149, R140 ;  /* 0x0000008c959d7220 */ /* 0x000fe20000410000 */
[----:B------:R-:W-:Y:S01]  /*17e0*/  SHF.L.U32 R143, R161, 0x10, RZ ;  /* 0x00000010a18f7819 */ /* 0x000fe200000006ff */
[----:B------:R-:W-:Y:S01]  /*17f0*/  FMUL.FTZ R156, R145, R156 ;  /* 0x0000009c919c7220 */ /* 0x000fe20000410000 */
[----:B------:R-:W-:Y:S01]  /*1800*/  SHF.L.U32 R159, R146, 0x10, RZ ;  /* 0x00000010929f7819 */ /* 0x000fe200000006ff */
[----:B------:R-:W-:Y:S01]  /*1810*/  FADD.FTZ R114, R114, R145 ;  /* 0x0000009172727221 */ /* 0x000fe20000010000 */
[----:B------:R-:W-:Y:S01]  /*1820*/  FFMA.FTZ R94, R155, R145, R94 ;  /* 0x000000919b5e7223 */ /* 0x000fe2000001005e */
[----:B------:R-:W-:Y:S01]  /*1830*/  FADD.FTZ R140, -R198, R163 ;  /* 0x000000a3c68c7221 */ /* 0x000fe20000010100 */
[----:B------:R-:W-:Y:S01]  /*1840*/  PRMT R141, R144, 0x7632, R141 ;  /* 0x00007632908d7816 */ /* 0x000fe2000000008d */
[----:B------:R-:W-:Y:S01]  /*1850*/  FMUL.FTZ R158, R159, R158 ;  /* 0x0000009e9f9e7220 */ /* 0x000fe20000410000 */
[----:B------:R-:W-:Y:S01]  /*1860*/  SHF.L.U32 R145, R162, 0x10, RZ ;  /* 0x00000010a2917819 */ /* 0x000fe200000006ff */
[----:B------:R-:W-:Y:S01]  /*1870*/  FADD.FTZ R162, -R198, R143 ;  /* 0x0000008fc6a27221 */ /* 0x000fe20000010100 */
[----:B------:R-:W-:Y:S01]  /*1880*/  FADD.FTZ R120, R120, R159 ;  /* 0x0000009f78787221 */ /* 0x000fe20000010000 */
[----:B------:R-:W-:Y:S01]  /*1890*/  FFMA.FTZ R96, R157, R159, R96 ;  /* 0x0000009f9d607223 */ /* 0x000fe20000010060 */
[C---:B------:R-:W-:Y:S01]  /*18a0*/  FMUL.FTZ R159, R149.reuse, R140 ;  /* 0x0000008c959f7220 */ /* 0x040fe20000410000 */
[----:B------:R-:W-:Y:S01]  /*18b0*/  SHF.L.U32 R161, R6, 0x10, RZ ;  /* 0x0000001006a17819 */ /* 0x000fe200000006ff */
[----:B------:R-:W-:Y:S01]  /*18c0*/  FMUL.FTZ R162, R149, R162 ;  /* 0x000000a295a27220 */ /* 0x000fe20000410000 */
[----:B------:R-:W-:Y:S01]  /*18d0*/  SHF.L.U32 R140, R141, 0x10, RZ ;  /* 0x000000108d8c7819 */ /* 0x000fe200000006ff */
[----:B------:R-:W-:Y:S01]  /*18e0*/  FADD.FTZ R164, -R198, R145 ;  /* 0x00000091c6a47221 */ /* 0x000fe20000010100 */
[----:B------:R-:W-:Y:S01]  /*18f0*/  FFMA.FTZ R141, R153, R154, R200 ;  /* 0x0000009a998d7223 */ /* 0x000fe200000100c8 */
[----:B------:R-:W-:-:S02]  /*1900*/  SHF.L.U32 R163, R7, 0x10, RZ ;  /* 0x0000001007a37819 */ /* 0x000fc400000006ff */
[----:B------:R-:W-:Y:S01]  /*1910*/  FMUL.FTZ R161, R140, R161 ;  /* 0x000000a18ca17220 */ /* 0x000fe20000410000 */
[----:B------:R-:W-:Y:S01]  /*1920*/  FADD.FTZ R113, R113, R140 ;  /* 0x0000008c71717221 */ /* 0x000fe20000010000 */
[----:B------:R-:W-:Y:S01]  /*1930*/  FFMA.FTZ R93, R162, R140, R93 ;  /* 0x0000008ca25d7223 */ /* 0x000fe2000001005d */
[----:B------:R-:W-:Y:S01]  /*1940*/  FADD.FTZ R140, R201, R154 ;  /* 0x0000009ac98c7221 */ /* 0x000fe20000010000 */
[----:B------:R-:W-:Y:S01]  /*1950*/  SHF.L.U32 R142, R142, 0x10, RZ ;  /* 0x000000108e8e7819 */ /* 0x000fe200000006ff */
[----:B------:R-:W-:Y:S01]  /*1960*/  FMUL.FTZ R164, R149, R164 ;  /* 0x000000a495a47220 */ /* 0x000fe20000410000 */
[----:B------:R-:W-:Y:S01]  /*1970*/  PRMT R144, R146, 0x7632, R144 ;  /* 0x0000763292907816 */ /* 0x000fe20000000090 */
[----:B------:R-:W-:Y:S01]  /*1980*/  FADD.FTZ R143, R140, R161 ;  /* 0x000000a18c8f7221 */ /* 0x000fe20000010000 */
[----:B------:R-:W-:Y:S01]  /*1990*/  FFMA.FTZ R140, R162, R161, R141 ;  /* 0x000000a1a28c7223 */ /* 0x000fe2000001008d */
[----:B------:R-:W-:Y:S01]  /*19a0*/  FMUL.FTZ R163, R142, R163 ;  /* 0x000000a38ea37220 */ /* 0x000fe20000410000 */
[----:B------:R-:W-:Y:S01]  /*19b0*/  FADD.FTZ R115, R115, R142 ;  /* 0x0000008e73737221 */ /* 0x000fe20000010000 */
[----:B------:R-:W-:Y:S01]  /*19c0*/  FFMA.FTZ R95, R164, R142, R95 ;  /* 0x0000008ea45f7223 */ /* 0x000fe2000001005f */
[----:B------:R-:W-:Y:S01]  /*19d0*/  SHF.L.U32 R145, R166, 0x10, RZ ;  /* 0x00000010a6917819 */ /* 0x000fe200000006ff */
[----:B------:R-:W-:Y:S01]  /*19e0*/  FADD.FTZ R142, R143, R156 ;  /* 0x0000009c8f8e7221 */ /* 0x000fe20000010000 */
[----:B------:R-:W-:Y:S01]  /*19f0*/  PRMT R146, R147, 0x7632, R146 ;  /* 0x0000763293927816 */ /* 0x000fe20000000092 */
        /* <DEDUP_REMOVED lines=16> */
[----:B------:R-:W-:Y:S01]  /*1b00*/  FADD.FTZ R143, R142, R165 ;  /* 0x000000a58e8f7221 */ /* 0x000fe20000010000 */
[----:B------:R-:W-:Y:S01]  /*1b10*/  FFMA.FTZ R140, R166, R165, R141 ;  /* 0x000000a5a68c7223 */ /* 0x000fe2000001008d */
        /* <DEDUP_REMOVED lines=10> */
.L_x_138:
[----:B------:R-:W-:Y:S05]  /*1bc0*/  BSYNC.RECONVERGENT B2 ;  /* 0x0000000000027941 */ /* 0x000fea0003800200 */
.L_x_137:
        /* <DEDUP_REMOVED lines=9> */
[C---:B--2---:R-:W-:Y:S02]  /*1c60*/  PRMT R169, R140.reuse, 0x7632, R169 ;  /* 0x000076328ca97816 */ /* 0x044fe400000000a9 */
[----:B------:R-:W-:Y:S02]  /*1c70*/  SHF.L.U32 R171, R140, 0x10, RZ ;  /* 0x000000108cab7819 */ /* 0x000fe400000006ff */
[----:B------:R-:W-:Y:S02]  /*1c80*/  PRMT R170, R141, 0x7632, R170 ;  /* 0x000076328daa7816 */ /* 0x000fe400000000aa */
[----:B------:R-:W-:Y:S01]  /*1c90*/  PRMT R172, R142, 0x7632, R172 ;  /* 0x000076328eac7816 */ /* 0x000fe200000000ac */
[----:B------:R-:W-:Y:S01]  /*1ca0*/  FADD.FTZ R140, -R198, R171 ;  /* 0x000000abc68c7221 */ /* 0x000fe20000010100 */
[----:B------:R-:W-:-:S02]  /*1cb0*/  SHF.L.U32 R169, R169, 0x10, RZ ;  /* 0x00000010a9a97819 */ /* 0x000fc400000006ff */
[----:B------:R-:W-:Y:S02]  /*1cc0*/  SHF.L.U32 R175, R142, 0x10, RZ ;  /* 0x000000108eaf7819 */ /* 0x000fe400000006ff */
[----:B------:R-:W-:Y:S01]  /*1cd0*/  SHF.L.U32 R173, R141, 0x10, RZ ;  /* 0x000000108dad7819 */ /* 0x000fe200000006ff */
[C---:B------:R-:W-:Y:S01]  /*1ce0*/  FADD.FTZ R178, -R198.reuse, R169 ;  /* 0x000000a9c6b27221 */ /* 0x040fe20000010100 */
[C---:B------:R-:W-:Y:S01]  /*1cf0*/  PRMT R176, R143.reuse, 0x7632, R176 ;  /* 0x000076328fb07816 */ /* 0x040fe200000000b0 */
[----:B------:R-:W-:Y:S01]  /*1d00*/  FADD.FTZ R174, -R198, R175 ;  /* 0x000000afc6ae7221 */ /* 0x000fe20000010100 */
[----:B------:R-:W-:Y:S01]  /*1d10*/  SHF.L.U32 R177, R143, 0x10, RZ ;  /* 0x000000108fb17819 */ /* 0x000fe200000006ff */
[C---:B-----5:R-:W-:Y:S01]  /*1d20*/  FMUL.FTZ R169, R149.reuse, R140 ;  /* 0x0000008c95a97220 */ /* 0x060fe20000410000 */
[----:B------:R-:W-:Y:S01]  /*1d30*/  SHF.L.U32 R141, R170, 0x10, RZ ;  /* 0x00000010aa8d7819 */ /* 0x000fe200000006ff */
[----:B------:R-:W-:Y:S01]  /*1d40*/  FADD.FTZ R142, -R198, R173 ;  /* 0x000000adc68e7221 */ /* 0x000fe20000010100 */
[----:B------:R-:W-:Y:S01]  /*1d50*/  SHF.L.U32 R143, R172, 0x10, RZ ;  /* 0x00000010ac8f7819 */ /* 0x000fe200000006ff */
[C---:B------:R-:W-:Y:S01]  /*1d60*/  FMUL.FTZ R173, R149.reuse, R174 ;  /* 0x000000ae95ad7220 */ /* 0x040fe20000410000 */
[----:B---3--:R-:W-:Y:S01]  /*1d70*/  SHF.L.U32 R175, R146, 0x10, RZ ;  /* 0x0000001092af7819 */ /* 0x008fe200000006ff */
[----:B------:R-:W-:Y:S01]  /*1d80*/  FADD.FTZ R180, -R198, R141 ;  /* 0x0000008dc6b47221 */ /* 0x000fe20000010100 */
[----:B------:R-:W-:Y:S01]  /*1d90*/  SHF.L.U32 R140, R50, 0x10, RZ ;  /* 0x00000010328c7819 */ /* 0x000fe200000006ff */
[----:B------:R-:W-:Y:S01]  /*1da0*/  FADD.FTZ R182, -R198, R143 ;  /* 0x0000008fc6b67221 */ /* 0x000fe20000010100 */
[----:B------:R-:W-:Y:S01]  /*1db0*/  PRMT R141, R144, 0x7632, R141 ;  /* 0x00007632908d7816 */ /* 0x000fe2000000008d */
[----:B------:R-:W-:Y:S01]  /*1dc0*/  FMUL.FTZ R178, R149, R178 ;  /* 0x000000b295b27220 */ /* 0x000fe20000410000 */
[----:B------:R-:W-:Y:S01]  /*1dd0*/  SHF.L.U32 R170, R48, 0x10, RZ ;  /* 0x0000001030aa7819 */ /* 0x000fe200000006ff */
[----:B------:R-:W-:Y:S01]  /*1de0*/  FMUL.FTZ R174, R140, R175 ;  /* 0x000000af8cae7220 */ /* 0x000fe20000410000 */
[----:B------:R-:W-:Y:S01]  /*1df0*/  SHF.L.U32 R143, R144, 0x10, RZ ;  /* 0x00000010908f7819 */ /* 0x000fe200000006ff */
[----:B------:R-:W-:Y:S01]  /*1e00*/  FADD.FTZ R104, R104, R175 ;  /* 0x000000af68687221 */ /* 0x000fe20000010000 */
[----:B------:R-:W-:Y:S01]  /*1e10*/  SHF.L.U32 R171, R176, 0x10, RZ ;  /* 0x00000010b0ab7819 */ /* 0x000fe200000006ff */
[----:B------:R-:W-:Y:S01]  /*1e20*/  FADD.FTZ R176, -R198, R177 ;  /* 0x000000b1c6b07221 */ /* 0x000fe20000010100 */
[----:B------:R-:W-:Y:S01]  /*1e30*/  SHF.L.U32 R177, R2, 0x10, RZ ;  /* 0x0000001002b17819 */ /* 0x000fe200000006ff */
[-C--:B------:R-:W-:Y:S01]  /*1e40*/  FMUL.FTZ R170, R170, R143.reuse ;  /* 0x0000008faaaa7220 */ /* 0x080fe20000410000 */
[----:B------:R-:W-:Y:S01]  /*1e50*/  SHF.L.U32 R140, R141, 0x10, RZ ;  /* 0x000000108d8c7819 */ /* 0x000fe200000006ff */
[----:B------:R-:W-:Y:S01]  /*1e60*/  FADD.FTZ R184, -R198, R171 ;  /* 0x000000abc6b87221 */ /* 0x000fe20000010100 */
[----:B------:R-:W-:Y:S01]  /*1e70*/  PRMT R144, R145, 0x7632, R144 ;  /* 0x0000763291907816 */ /* 0x000fe20000000090 */
[----:B------:R-:W-:Y:S01]  /*1e80*/  FFMA.FTZ R141, R169, R170, R200 ;  /* 0x000000aaa98d7223 */ /* 0x000fe200000100c8 */
[----:B------:R-:W-:Y:S01]  /*1e90*/  SHF.L.U32 R145, R145, 0x10, RZ ;  /* 0x0000001091917819 */ /* 0x000fe200000006ff */
[-C--:B------:R-:W-:Y:S01]  /*1ea0*/  FMUL.FTZ R177, R177, R140.reuse ;  /* 0x0000008cb1b17220 */ /* 0x080fe20000410000 */
[----:B------:R-:W-:Y:S01]  /*1eb0*/  FADD.FTZ R101, R101, R140 ;  /* 0x0000008c65657221 */ /* 0x000fe20000010000 */
[----:B------:R-:W-:Y:S01]  /*1ec0*/  FFMA.FTZ R69, R178, R140, R69 ;  /* 0x0000008cb2457223 */ /* 0x000fe20000010045 */
[----:B------:R-:W-:Y:S01]  /*1ed0*/  SHF.L.U32 R172, R49, 0x10, RZ ;  /* 0x0000001031ac7819 */ /* 0x000fe200000006ff */
[----:B------:R-:W-:Y:S01]  /*1ee0*/  FADD.FTZ R140, R201, R170 ;  /* 0x000000aac98c7221 */ /* 0x000fe20000010000 */
[----:B------:R-:W-:Y:S01]  /*1ef0*/  PRMT R181, R146, 0x7632, R181 ;  /* 0x0000763292b57816 */ /* 0x000fe200000000b5 */
[----:B------:R-:W-:Y:S01]  /*1f00*/  FMUL.FTZ R171, R149, R142 ;  /* 0x0000008e95ab7220 */ /* 0x000fe20000410000 */
[C---:B------:R-:W-:Y:S01]  /*1f10*/  PRMT R146, R147.reuse, 0x7632, R146 ;  /* 0x0000763293927816 */ /* 0x040fe20000000092 */
[----:B------:R-:W-:Y:S01]  /*1f20*/  FADD.FTZ R100, R100, R143 ;  /* 0x0000008f64647221 */ /* 0x000fe20000010000 */
[----:B------:R-:W-:Y:S01]  /*1f30*/  SHF.L.U32 R147, R147, 0x10, RZ ;  /* 0x0000001093937819 */ /* 0x000fe200000006ff */
[----:B------:R-:W-:Y:S01]  /*1f40*/  FFMA.FTZ R68, R169, R143, R68 ;  /* 0x0000008fa9447223 */ /* 0x000fe20000010044 */
[----:B------:R-:W-:Y:S01]  /*1f50*/  SHF.L.U32 R142, R51, 0x10, RZ ;  /* 0x00000010338e7819 */ /* 0x000fe200000006ff */
[----:B------:R-:W-:Y:S01]  /*1f60*/  FADD.FTZ R143, R140, R177 ;  /* 0x000000b18c8f7221 */ /* 0x000fe20000010000 */
[----:B------:R-:W-:Y:S01]  /*1f70*/  SHF.L.U32 R144, R144, 0x10, RZ ;  /* 0x0000001090907819 */ /* 0x000fe200000006ff */
[----:B------:R-:W-:Y:S01]  /*1f80*/  FMUL.FTZ R172, R172, R145 ;  /* 0x00000091acac7220 */ /* 0x000fe20000410000 */
[----:B------:R-:W-:Y:S01]  /*1f90*/  FFMA.FTZ R140, R178, R177, R141 ;  /* 0x000000b1b28c7223 */ /* 0x000fe2000001008d */
[----:B------:R-:W-:Y:S01]  /*1fa0*/  FFMA.FTZ R72, R173, R175, R72 ;  /* 0x000000afad487223 */ /* 0x000fe20000010048 */
[C---:B------:R-:W-:Y:S01]  /*1fb0*/  FMUL.FTZ R175, R149.reuse, R176 ;  /* 0x000000b095af7220 */ /* 0x040fe20000410000 */
[----:B------:R-:W-:Y:S01]  /*1fc0*/  FMUL.FTZ R180, R149, R180 ;  /* 0x000000b495b47220 */ /* 0x000fe20000410000 */
[----:B------:R-:W-:Y:S01]  /*1fd0*/  FMUL.FTZ R176, R142, R147 ;  /* 0x000000938eb07220 */ /* 0x000fe20000410000 */
[----:B------:R-:W-:Y:S01]  /*1fe0*/  FMUL.FTZ R179, R179, R144 ;  /* 0x00000090b3b37220 */ /* 0x000fe20000410000 */
[----:B------:R-:W-:Y:S01]  /*1ff0*/  FADD.FTZ R142, R143, R172 ;  /* 0x000000ac8f8e7221 */ /* 0x000fe20000010000 */
[C---:B------:R-:W-:Y:S01]  /*2000*/  FFMA.FTZ R141, R171.reuse, R172, R140 ;  /* 0x000000acab8d7223 */ /* 0x040fe2000001008c */
        /* <DEDUP_REMOVED lines=8> */
[----:B------:R-:W-:Y:S01]  /*2090*/  FMUL.FTZ R182, R149, R182 ;  /* 0x000000b695b67220 */ /* 0x000fe20000410000 */
[----:B------:R-:W-:Y:S01]  /*20a0*/  FADD.FTZ R142, R143, R174 ;  /* 0x000000ae8f8e7221 */ /* 0x000fe20000010000 */
[----:B------:R-:W-:Y:S01]  /*20b0*/  SHF.L.U32 R146, R146, 0x10, RZ ;  /* 0x0000001092927819 */ /* 0x000fe200000006ff */
[----:B------:R-:W-:Y:S01]  /*20c0*/  FMUL.FTZ R181, R144, R145 ;  /* 0x0000009190b57220 */ /* 0x000fe20000410000 */
[----:B------:R-:W-:Y:S01]  /*20d0*/  FFMA.FTZ R140, R173, R174, R140 ;  /* 0x000000aead8c7223 */ /* 0x000fe2000001008c */
[----:B------:R-:W-:Y:S01]  /*20e0*/  FMUL.FTZ R184, R149, R184 ;  /* 0x000000b895b87220 */ /* 0x000fe20000410000 */
[----:B------:R-:W-:Y:S01]  /*20f0*/  FADD.FTZ R106, R106, R147 ;  /* 0x000000936a6a7221 */ /* 0x000fe20000010000 */
[----:B------:R-:W-:Y:S01]  /*2100*/  FADD.FTZ R141, R142, R181 ;  /* 0x000000b58e8d7221 */ /* 0x000fe20000010000 */
[C---:B------:R-:W-:Y:S01]  /*2110*/  FFMA.FTZ R140, R182.reuse, R181, R140 ;  /* 0x000000b5b68c7223 */ /* 0x040fe2000001008c */
[----:B------:R-:W-:Y:S01]  /*2120*/  FMUL.FTZ R183, R183, R146 ;  /* 0x00000092b7b77220 */ /* 0x000fe20000410000 */
[----:B------:R-:W-:Y:S01]  /*2130*/  FFMA.FTZ R74, R175, R147, R74 ;  /* 0x00000093af4a7223 */ /* 0x000fe2000001004a */
[----:B------:R-:W-:Y:S01]  /*2140*/  FADD.FTZ R142, R141, R176 ;  /* 0x000000b08d8e7221 */ /* 0x000fe20000010000 */
[----:B------:R-:W-:Y:S01]  /*2150*/  FFMA.FTZ R140, R175, R176, R140 ;  /* 0x000000b0af8c7223 */ /* 0x000fe2000001008c */
[----:B------:R-:W-:Y:S01]  /*2160*/  FADD.FTZ R105, R105, R145 ;  /* 0x0000009169697221 */ /* 0x000fe20000010000 */
[----:B------:R-:W-:Y:S01]  /*2170*/  FFMA.FTZ R73, R182, R145, R73 ;  /* 0x00000091b6497223 */ /* 0x000fe20000010049 */
[----:B------:R-:W-:Y:S01]  /*2180*/  FADD.FTZ R107, R107, R146 ;  /* 0x000000926b6b7221 */ /* 0x000fe20000010000 */
[----:B------:R-:W-:Y:S01]  /*2190*/  FFMA.FTZ R75, R184, R146, R75 ;  /* 0x00000092b84b7223 */ /* 0x000fe2000001004b */
[----:B------:R-:W-:Y:S01]  /*21a0*/  FADD.FTZ R201, R142, R183 ;  /* 0x000000b78ec97221 */ /* 0x000fe20000010000 */
[----:B------:R-:W-:Y:S01]  /*21b0*/  FFMA.FTZ R200, R184, R183, R140 ;  /* 0x000000b7b8c87223 */ /* 0x000fe2000001008c */
[----:B------:R-:W-:Y:S06]  /*21c0*/  BRA `(.L_x_139) ;  /* 0x00000018005c7947 */ /* 0x000fec0003800000 */
.L_x_132:
        /* <DEDUP_REMOVED lines=12> */
[C---:B-1----:R-:W-:Y:S02]  /*2290*/  IMAD.WIDE.U32 R144, R0.reuse, 0x10, R128 ;  /* 0x0000001000907825 */ /* 0x042fe400078e0080 */
[----:B------:R-:W0:Y:S04]  /*22a0*/  LDC.64 R128, c[0x0][0x438] ;  /* 0x00010e00ff807b82 */ /* 0x000e280000000a00 */
[----:B------:R-:W3:Y:S01]  /*22b0*/  LDG.E.128 R144, desc[UR10][R144.64] ;  /* 0x0000000a90907981 */ /* 0x000ee2000c1e1d00 */
[----:B0-----:R-:W-:-:S06]  /*22c0*/  IMAD.WIDE.U32 R128, R0, 0x10, R128 ;  /* 0x0000001000807825 */ /* 0x001fcc00078e0080 */
[----:B------:R-:W5:Y:S01]  /*22d0*/  LDG.E.128 R128, desc[UR10][R128.64] ;  /* 0x0000000a80807981 */ /* 0x000f62000c1e1d00 */
        /* <DEDUP_REMOVED lines=89> */
.L_x_141:
[----:B------:R-:W-:Y:S05]  /*2870*/  BSYNC.RECONVERGENT B2 ;  /* 0x0000000000027941 */ /* 0x000fea0003800200 */
.L_x_140:
[----:B------:R-:W-:Y:S04]  /*2880*/  BSSY.RECONVERGENT B2, `(.L_x_142) ;  /* 0x0000064000027945 */ /* 0x000fe80003800200 */
[----:B------:R-:W-:Y:S05]  /*2890*/  @!P6 BRA `(.L_x_143) ;  /* 0x000000040088e947 */ /* 0x000fea0003800000 */
[----:B------:R-:W0:Y:S08]  /*28a0*/  LDC.64 R24, c[0x0][0x3a8] ;  /* 0x0000ea00ff187b82 */ /* 0x000e300000000a00 */
[----:B------:R-:W1:Y:S01]  /*28b0*/  LDC.64 R22, c[0x0][0x428] ;  /* 0x00010a00ff167b82 */ /* 0x000e620000000a00 */
[----:B0-----:R-:W-:-:S06]  /*28c0*/  IMAD.WIDE.U32 R24, R203, 0x10, R24 ;  /* 0x00000010cb187825 */ /* 0x001fcc00078e0018 */
[----:B------:R-:W2:Y:S01]  /*28d0*/  LDG.E.128 R24, desc[UR10][R24.64] ;  /* 0x0000000a18187981 */ /* 0x000ea2000c1e1d00 */
[C---:B-1----:R-:W-:Y:S02]  /*28e0*/  IMAD.WIDE.U32 R28, R203.reuse, 0x10, R22 ;  /* 0x00000010cb1c7825 */ /* 0x042fe400078e0016 */
[----:B------:R-:W0:Y:S04]  /*28f0*/  LDC.64 R22, c[0x0][0x438] ;  /* 0x00010e00ff167b82 */ /* 0x000e280000000a00 */
[----:B------:R-:W3:Y:S01]  /*2900*/  LDG.E.128 R28, desc[UR10][R28.64] ;  /* 0x0000000a1c1c7981 */ /* 0x000ee2000c1e1d00 */
[----:B0-----:R-:W-:-:S05]  /*2910*/  IMAD.WIDE.U32 R22, R203, 0x10, R22 ;  /* 0x00000010cb167825 */ /* 0x001fca00078e0016 */
[----:B------:R0:W5:Y:S01]  /*2920*/  LDG.E.128 R132, desc[UR10][R22.64] ;  /* 0x0000000a16847981 */ /* 0x000162000c1e1d00 */
[----:B------:R-:W-:Y:S02]  /*2930*/  SHF.L.U32 R150, R43, 0x10, RZ ;  /* 0x000000102b967819 */ /* 0x000fe400000006ff */
[----:B------:R-:W-:Y:S02]  /*2940*/  SHF.L.U32 R205, R13, 0x10, RZ ;  /* 0x000000100dcd7819 */ /* 0x000fe400000006ff */
[----:B------:R-:W-:Y:S02]  /*2950*/  IADD3 R203, PT, PT, R203, 0x20, RZ ;  /* 0x00000020cbcb7810 */ /* 0x000fe40007ffe0ff */
[----:B--2---:R-:W-:Y:S02]  /*2960*/  SHF.L.U32 R33, R24, 0x10, RZ ;  /* 0x0000001018217819 */ /* 0x004fe400000006ff */
[C---:B------:R-:W-:Y:S02]  /*2970*/  SHF.L.U32 R141, R25.reuse, 0x10, RZ ;  /* 0x00000010198d7819 */ /* 0x040fe400000006ff */
[----:B------:R-:W-:Y:S01]  /*2980*/  PRMT R35, R25, 0x7632, R35 ;  /* 0x0000763219237816 */ /* 0x000fe20000000023 */
[----:B0-----:R-:W-:Y:S01]  /*2990*/  FADD.FTZ R22, -R198, R33 ;  /* 0x00000021c6167221 */ /* 0x001fe20000010100 */
[----:B------:R-:W-:-:S02]  /*29a0*/  PRMT R142, R26, 0x7632, R142 ;  /* 0x000076321a8e7816 */ /* 0x000fc4000000008e */
[----:B------:R-:W-:Y:S01]  /*29b0*/  SHF.L.U32 R143, R26, 0x10, RZ ;  /* 0x000000101a8f7819 */ /* 0x000fe200000006ff */
[----:B-----5:R-:W-:Y:S01]  /*29c0*/  FMUL.FTZ R23, R149, R22 ;  /* 0x0000001695177220 */ /* 0x020fe20000410000 */
[----:B------:R-:W-:Y:S02]  /*29d0*/  SHF.L.U32 R26, R40, 0x10, RZ ;  /* 0x00000010281a7819 */ /* 0x000fe400000006ff */
[----:B---3--:R-:W-:Y:S02]  /*29e0*/  SHF.L.U32 R25, R28, 0x10, RZ ;  /* 0x000000101c197819 */ /* 0x008fe400000006ff */
[----:B------:R-:W-:Y:S01]  /*29f0*/  PRMT R32, R24, 0x7632, R32 ;  /* 0x0000763218207816 */ /* 0x000fe20000000020 */
[----:B------:R-:W-:Y:S01]  /*2a00*/  FADD.FTZ R24, -R198, R141 ;  /* 0x0000008dc6187221 */ /* 0x000fe20000010100 */
[----:B------:R-:W-:Y:S01]  /*2a10*/  PRMT R34, R28, 0x7632, R34 ;  /* 0x000076321c227816 */ /* 0x000fe20000000022 */
[-C--:B------:R-:W-:Y:S01]  /*2a20*/  FMUL.FTZ R22, R26, R25.reuse ;  /* 0x000000191a167220 */ /* 0x080fe20000410000 */
[C---:B------:R-:W-:Y:S01]  /*2a30*/  PRMT R140, R29.reuse, 0x7632, R140 ;  /* 0x000076321d8c7816 */ /* 0x040fe2000000008c */
[----:B------:R-:W-:Y:S01]  /*2a40*/  FADD.FTZ R84, R84, R25 ;  /* 0x0000001954547221 */ /* 0x000fe20000010000 */
[----:B------:R-:W-:Y:S01]  /*2a50*/  SHF.L.U32 R29, R29, 0x10, RZ ;  /* 0x000000101d1d7819 */ /* 0x000fe200000006ff */
[----:B------:R-:W-:Y:S01]  /*2a60*/  FFMA.FTZ R60, R23, R25, R60 ;  /* 0x00000019173c7223 */ /* 0x000fe2000001003c */
[----:B------:R-:W-:Y:S01]  /*2a70*/  SHF.L.U32 R28, R41, 0x10, RZ ;  /* 0x00000010291c7819 */ /* 0x000fe200000006ff */
[----:B------:R-:W-:Y:S01]  /*2a80*/  FMUL.FTZ R25, R149, R24 ;  /* 0x0000001895197220 */ /* 0x000fe20000410000 */
[----:B------:R-:W-:Y:S01]  /*2a90*/  SHF.L.U32 R147, R27, 0x10, RZ ;  /* 0x000000101b937819 */ /* 0x000fe200000006ff */
[----:B------:R-:W-:Y:S01]  /*2aa0*/  FADD.FTZ R26, -R198, R143 ;  /* 0x0000008fc61a7221 */ /* 0x000fe20000010100 */
[----:B------:R-:W-:Y:S01]  /*2ab0*/  PRMT R144, R30, 0x7632, R144 ;  /* 0x000076321e907816 */ /* 0x000fe20000000090 */
[-C--:B------:R-:W-:Y:S01]  /*2ac0*/  FMUL.FTZ R24, R28, R29.reuse ;  /* 0x0000001d1c187220 */ /* 0x080fe20000410000 */
[----:B------:R-:W-:Y:S01]  /*2ad0*/  SHF.L.U32 R145, R30, 0x10, RZ ;  /* 0x000000101e917819 */ /* 0x000fe200000006ff */
[----:B------:R-:W-:Y:S01]  /*2ae0*/  FADD.FTZ R28, -R198, R147 ;  /* 0x00000093c61c7221 */ /* 0x000fe20000010100 */
[C---:B------:R-:W-:Y:S01]  /*2af0*/  PRMT R148, R31.reuse, 0x7632, R148 ;  /* 0x000076321f947816 */ /* 0x040fe20000000094 */
[----:B------:R-:W-:Y:S01]  /*2b00*/  FADD.FTZ R86, R86, R29 ;  /* 0x0000001d56567221 */ /* 0x000fe20000010000 */
[----:B------:R-:W-:Y:S01]  /*2b10*/  SHF.L.U32 R33, R31, 0x10, RZ ;  /* 0x000000101f217819 */ /* 0x000fe200000006ff */
[----:B------:R-:W-:Y:S01]  /*2b20*/  FFMA.FTZ R62, R25, R29, R62 ;  /* 0x0000001d193e7223 */ /* 0x000fe2000001003e */
[----:B------:R-:W-:Y:S01]  /*2b30*/  SHF.L.U32 R30, R42, 0x10, RZ ;  /* 0x000000102a1e7819 */ /* 0x000fe200000006ff */
[----:B------:R-:W-:Y:S01]  /*2b40*/  FMUL.FTZ R29, R149, R28 ;  /* 0x0000001c951d7220 */ /* 0x000fe20000410000 */
[----:B------:R-:W-:Y:S01]  /*2b50*/  SHF.L.U32 R31, R32, 0x10, RZ ;  /* 0x00000010201f7819 */ /* 0x000fe200000006ff */
[----:B------:R-:W-:Y:S01]  /*2b60*/  FMUL.FTZ R28, R150, R33 ;  /* 0x00000021961c7220 */ /* 0x000fe20000410000 */
[----:B------:R-:W-:Y:S01]  /*2b70*/  PRMT R146, R27, 0x7632, R146 ;  /* 0x000076321b927816 */ /* 0x000fe20000000092 */
[----:B------:R-:W-:Y:S01]  /*2b80*/  FMUL.FTZ R27, R149, R26 ;  /* 0x0000001a951b7220 */ /* 0x000fe20000410000 */
[----:B------:R-:W-:Y:S01]  /*2b90*/  FMUL.FTZ R26, R30, R145 ;  /* 0x000000911e1a7220 */ /* 0x000fe20000410000 */
[----:B------:R-:W-:Y:S01]  /*2ba0*/  FADD.FTZ R30, -R198, R31 ;  /* 0x0000001fc61e7221 */ /* 0x000fe20000010100 */
[----:B------:R-:W-:Y:S01]  /*2bb0*/  FADD.FTZ R90, R90, R33 ;  /* 0x000000215a5a7221 */ /* 0x000fe20000010000 */
[----:B------:R-:W-:Y:S01]  /*2bc0*/  FFMA.FTZ R66, R29, R33, R66 ;  /* 0x000000211d427223 */ /* 0x000fe20000010042 */
[----:B------:R-:W-:Y:S01]  /*2bd0*/  SHF.L.U32 R33, R10, 0x10, RZ ;  /* 0x000000100a217819 */ /* 0x000fe200000006ff */
[----:B------:R-:W-:Y:S01]  /*2be0*/  FMUL.FTZ R30, R149, R30 ;  /* 0x0000001e951e7220 */ /* 0x000fe20000410000 */
[----:B------:R-:W-:Y:S01]  /*2bf0*/  SHF.L.U32 R35, R35, 0x10, RZ ;  /* 0x0000001023237819 */ /* 0x000fe200000006ff */
[----:B------:R-:W-:Y:S01]  /*2c00*/  FADD.FTZ R88, R88, R145 ;  /* 0x0000009158587221 */ /* 0x000fe20000010000 */
[----:B------:R-:W-:Y:S01]  /*2c10*/  SHF.L.U32 R34, R34, 0x10, RZ ;  /* 0x0000001022227819 */ /* 0x000fe200000006ff */
[----:B------:R-:W-:Y:S01]  /*2c20*/  FFMA.FTZ R64, R27, R145, R64 ;  /* 0x000000911b407223 */ /* 0x000fe20000010040 */
[----:B------:R-:W-:Y:S01]  /*2c30*/  SHF.L.U32 R141, R11, 0x10, RZ ;  /* 0x000000100b8d7819 */ /* 0x000fe200000006ff */
[----:B------:R-:W-:Y:S01]  /*2c40*/  FADD.FTZ R32, -R198, R35 ;  /* 0x00000023c6207221 */ /* 0x000fe20000010100 */
[----:B------:R-:W-:Y:S01]  /*2c50*/  SHF.L.U32 R140, R140, 0x10, RZ ;  /* 0x000000108c8c7819 */ /* 0x000fe200000006ff */
[-C--:B------:R-:W-:Y:S01]  /*2c60*/  FMUL.FTZ R31, R33, R34.reuse ;  /* 0x00000022211f7220 */ /* 0x080fe20000410000 */
[----:B------:R-:W-:Y:S01]  /*2c70*/  FADD.FTZ R85, R85, R34 ;  /* 0x0000002255557221 */ /* 0x000fe20000010000 */
[----:B------:R-:W-:Y:S01]  /*2c80*/  FFMA.FTZ R61, R30, R34, R61 ;  /* 0x000000221e3d7223 */ /* 0x000fe2000001003d */
[----:B------:R-:W-:Y:S01]  /*2c90*/  FADD.FTZ R34, R201, R22 ;  /* 0x00000016c9227221 */ /* 0x000fe20000010000 */
[----:B------:R-:W-:Y:S01]  /*2ca0*/  FFMA.FTZ R35, R23, R22, R200 ;  /* 0x0000001617237223 */ /* 0x000fe200000100c8 */
[----:B------:R-:W-:Y:S01]  /*2cb0*/  FMUL.FTZ R32, R149, R32 ;  /* 0x0000002095207220 */ /* 0x000fe20000410000 */
[-C--:B------:R-:W-:Y:S01]  /*2cc0*/  FMUL.FTZ R33, R141, R140.reuse ;  /* 0x0000008c8d217220 */ /* 0x080fe20000410000 */
[----:B------:R-:W-:Y:S01]  /*2cd0*/  FADD.FTZ R141, R34, R31 ;  /* 0x0000001f228d7221 */ /* 0x000fe20000010000 */
[----:B------:R-:W-:Y:S01]  /*2ce0*/  FFMA.FTZ R34, R30, R31, R35 ;  /* 0x0000001f1e227223 */ /* 0x000fe20000010023 */
[----:B------:R-:W-:Y:S01]  /*2cf0*/  FADD.FTZ R87, R87, R140 ;  /* 0x0000008c57577221 */ /* 0x000fe20000010000 */
[----:B------:R-:W-:Y:S01]  /*2d00*/  FFMA.FTZ R63, R32, R140, R63 ;  /* 0x0000008c203f7223 */ /* 0x000fe2000001003f */
[----:B------:R-:W-:Y:S01]  /*2d10*/  SHF.L.U32 R143, R142, 0x10, RZ ;  /* 0x000000108e8f7819 */ /* 0x000fe200000006ff */
[----:B------:R-:W-:Y:S01]  /*2d20*/  FADD.FTZ R140, R141, R24 ;  /* 0x000000188d8c7221 */ /* 0x000fe20000010000 */
[----:B------:R-:W-:Y:S01]  /*2d30*/  FFMA.FTZ R35, R25, R24, R34 ;  /* 0x0000001819237223 */ /* 0x000fe20000010022 */
[----:B------:R-:W-:-:S02]  /*2d40*/  SHF.L.U32 R145, R146, 0x10, RZ ;  /* 0x0000001092917819 */ /* 0x000fc400000006ff */
[----:B------:R-:W-:Y:S01]  /*2d50*/  SHF.L.U32 R147, R12, 0x10, RZ ;  /* 0x000000100c937819 */ /* 0x000fe200000006ff */
[----:B------:R-:W-:Y:S01]  /*2d60*/  FADD.FTZ R141, R140, R33 ;  /* 0x000000218c8d7221 */ /* 0x000fe20000010000 */
[----:B------:R-:W-:Y:S01]  /*2d70*/  SHF.L.U32 R144, R144, 0x10, RZ ;  /* 0x0000001090907819 */ /* 0x000fe200000006ff */
[----:B------:R-:W-:Y:S01]  /*2d80*/  FFMA.FTZ R140, R32, R33, R35 ;  /* 0x00000021208c7223 */ /* 0x000fe20000010023 */
[----:B------:R-:W-:Y:S01]  /*2d90*/  SHF.L.U32 R146, R148, 0x10, RZ ;  /* 0x0000001094927819 */ /* 0x000fe200000006ff */
[C---:B------:R-:W-:Y:S01]  /*2da0*/  FADD.FTZ R148, -R198.reuse, R143 ;  /* 0x0000008fc6947221 */ /* 0x040fe20000010100 */
[----:B------:R-:W-:Y:S01]  /*2db0*/  FADD.FTZ R141, R141, R26 ;  /* 0x0000001a8d8d7221 */ /* 0x000fe20000010000 */
[----:B------:R-:W-:Y:S01]  /*2dc0*/  FMUL.FTZ R34, R147, R144 ;  /* 0x0000009093227220 */ /* 0x000fe20000410000 */
[----:B------:R-:W-:Y:S01]  /*2dd0*/  FFMA.FTZ R143, R27, R26, R140 ;  /* 0x0000001a1b8f7223 */ /* 0x000fe2000001008c */
[----:B------:R-:W-:Y:S01]  /*2de0*/  FMUL.FTZ R148, R149, R148 ;  /* 0x0000009495947220 */ /* 0x000fe20000410000 */
[----:B------:R-:W-:Y:S01]  /*2df0*/  FADD.FTZ R150, -R198, R145 ;  /* 0x00000091c6967221 */ /* 0x000fe20000010100 */
[----:B------:R-:W-:Y:S01]  /*2e00*/  FADD.FTZ R141, R141, R34 ;  /* 0x000000228d8d7221 */ /* 0x000fe20000010000 */
[----:B------:R-:W-:Y:S01]  /*2e10*/  FMUL.FTZ R35, R205, R146 ;  /* 0x00000092cd237220 */ /* 0x000fe20000410000 */
[C---:B------:R-:W-:Y:S01]  /*2e20*/  FFMA.FTZ R140, R148.reuse, R34, R143 ;  /* 0x00000022948c7223 */ /* 0x040fe2000001008f */
[----:B------:R-:W-:Y:S01]  /*2e30*/  FMUL.FTZ R150, R149, R150 ;  /* 0x0000009695967220 */ /* 0x000fe20000410000 */
[----:B------:R-:W-:Y:S01]  /*2e40*/  FADD.FTZ R142, R141, R28 ;  /* 0x0000001c8d8e7221 */ /* 0x000fe20000010000 */
[----:B------:R-:W-:Y:S01]  /*2e50*/  FADD.FTZ R89, R89, R144 ;  /* 0x0000009059597221 */ /* 0x000fe20000010000 */
[----:B------:R-:W-:Y:S01]  /*2e60*/  FFMA.FTZ R140, R29, R28, R140 ;  /* 0x0000001c1d8c7223 */ /* 0x000fe2000001008c */
[----:B------:R-:W-:Y:S01]  /*2e70*/  FFMA.FTZ R65, R148, R144, R65 ;  /* 0x0000009094417223 */ /* 0x000fe20000010041 */
[----:B------:R-:W-:Y:S01]  /*2e80*/  FADD.FTZ R91, R91, R146 ;  /* 0x000000925b5b7221 */ /* 0x000fe20000010000 */
[----:B------:R-:W-:Y:S01]  /*2e90*/  FFMA.FTZ R67, R150, R146, R67 ;  /* 0x0000009296437223 */ /* 0x000fe20000010043 */
[----:B------:R-:W-:Y:S01]  /*2ea0*/  FADD.FTZ R201, R142, R35 ;  /* 0x000000238ec97221 */ /* 0x000fe20000010000 */
[----:B------:R-:W-:-:S07]  /*2eb0*/  FFMA.FTZ R200, R150, R35, R140 ;  /* 0x0000002396c87223 */ /* 0x000fce000001008c */
.L_x_143:
[----:B------:R-:W-:Y:S05]  /*2ec0*/  BSYNC.RECONVERGENT B2 ;  /* 0x0000000000027941 */ /* 0x000fea0003800200 */
.L_x_142:
[----:B------:R-:W-:Y:S04]  /*2ed0*/  BSSY.RECONVERGENT B2, `(.L_x_144) ;  /* 0x0000064000027945 */ /* 0x000fe80003800200 */
[----:B------:R-:W-:Y:S05]  /*2ee0*/  @!P5 BRA `(.L_x_145) ;  /* 0x000000040088d947 */ /* 0x000fea0003800000 */
[----:B------:R-:W0:Y:S08]  /*2ef0*/  LDC.64 R136, c[0x0][0x3a8] ;  /* 0x0000ea00ff887b82 */ /* 0x000e300000000a00 */
[----:B------:R-:W1:Y:S01]  /*2f00*/  LDC.64 R144, c[0x0][0x428] ;  /* 0x00010a00ff907b82 */ /* 0x000e620000000a00 */
[----:B0-----:R-:W-:-:S07]  /*2f10*/  IMAD.WIDE.U32 R140, R203, 0x10, R136 ;  /* 0x00000010cb8c7825 */ /* 0x001fce00078e0088 */
[----:B------:R-:W0:Y:S01]  /*2f20*/  LDC.64 R136, c[0x0][0x438] ;  /* 0x00010e00ff887b82 */ /* 0x000e220000000a00 */
[----:B------:R-:W2:Y:S01]  /*2f30*/  LDG.E.128 R140, desc[UR10][R140.64] ;  /* 0x0000000a8c8c7981 */ /* 0x000ea2000c1e1d00 */
[----:B-1----:R-:W-:-:S06]  /*2f40*/  IMAD.WIDE.U32 R144, R203, 0x10, R144 ;  /* 0x00000010cb907825 */ /* 0x002fcc00078e0090 */
[----:B------:R-:W3:Y:S01]  /*2f50*/  LDG.E.128 R144, desc[UR10][R144.64] ;  /* 0x0000000a90907981 */ /* 0x000ee2000c1e1d00 */
[----:B0-----:R-:W-:-:S06]  /*2f60*/  IMAD.WIDE.U32 R136, R203, 0x10, R136 ;  /* 0x00000010cb887825 */ /* 0x001fcc00078e0088 */
[----:B------:R-:W5:Y:S01]  /*2f70*/  LDG.E.128 R136, desc[UR10][R136.64] ;  /* 0x0000000a88887981 */ /* 0x000f62000c1e1d00 */
[----:B------:R-:W-:Y:S02]  /*2f80*/  SHF.L.U32 R156, R45, 0x10, RZ ;  /* 0x000000102d9c7819 */ /* 0x000fe400000006ff */
[----:B------:R-:W-:Y:S02]  /*2f90*/  SHF.L.U32 R154, R44, 0x10, RZ ;  /* 0x000000102c9a7819 */ /* 0x000fe400000006ff */
[----:B------:R-:W-:Y:S02]  /*2fa0*/  SHF.L.U32 R158, R46, 0x10, RZ ;  /* 0x000000102e9e7819 */ /* 0x000fe400000006ff */
[----:B------:R-:W-:Y:S02]  /*2fb0*/  SHF.L.U32 R163, R7, 0x10, RZ ;  /* 0x0000001007a37819 */ /* 0x000fe400000006ff */
[----:B------:R-:W-:Y:S02]  /*2fc0*/  SHF.L.U32 R167, R9, 0x10, RZ ;  /* 0x0000001009a77819 */ /* 0x000fe400000006ff */
[----:B------:R-:W-:-:S02]  /*2fd0*/  IADD3 R203, PT, PT, R203, 0x20, RZ ;  /* 0x00000020cbcb7810 */ /* 0x000fc40007ffe0ff */
[C---:B--2---:R-:W-:Y:S02]  /*2fe0*/  SHF.L.U32 R153, R140.reuse, 0x10, RZ ;  /* 0x000000108c997819 */ /* 0x044fe400000006ff */
[----:B------:R-:W-:Y:S02]  /*2ff0*/  PRMT R160, R140, 0x7632, R160 ;  /* 0x000076328ca07816 */ /* 0x000fe400000000a0 */
[----:B------:R-:W-:Y:S01]  /*3000*/  SHF.L.U32 R155, R141, 0x10, RZ ;  /* 0x000000108d9b7819 */ /* 0x000fe200000006ff */
[----:B------:R-:W-:Y:S01]  /*3010*/  FADD.FTZ R140, -R198, R153 ;  /* 0x00000099c68c7221 */ /* 0x000fe20000010100 */
[C---:B------:R-:W-:Y:S02]  /*3020*/  PRMT R165, R142.reuse, 0x7632, R165 ;  /* 0x000076328ea57816 */ /* 0x040fe400000000a5 */
[----:B------:R-:W-:Y:S01]  /*3030*/  SHF.L.U32 R157, R142, 0x10, RZ ;  /* 0x000000108e9d7819 */ /* 0x000fe200000006ff */
[----:B-----5:R-:W-:Y:S01]  /*3040*/  FMUL.FTZ R153, R149, R140 ;  /* 0x0000008c95997220 */ /* 0x020fe20000410000 */
[----:B------:R-:W-:Y:S01]  /*3050*/  FADD.FTZ R140, -R198, R155 ;  /* 0x0000009bc68c7221 */ /* 0x000fe20000010100 */
[----:B---3--:R-:W-:-:S02]  /*3060*/  PRMT R142, R145, 0x7632, R142 ;  /* 0x00007632918e7816 */ /* 0x008fc4000000008e */
[----:B------:R-:W-:Y:S01]  /*3070*/  SHF.L.U32 R145, R145, 0x10, RZ ;  /* 0x0000001091917819 */ /* 0x000fe200000006ff */
[----:B------:R-:W-:Y:S01]  /*3080*/  FMUL.FTZ R155, R149, R140 ;  /* 0x0000008c959b7220 */ /* 0x000fe20000410000 */
[C---:B------:R-:W-:Y:S01]  /*3090*/  PRMT R166, R143.reuse, 0x7632, R166 ;  /* 0x000076328fa67816 */ /* 0x040fe200000000a6 */
[----:B------:R-:W-:Y:S01]  /*30a0*/  FADD.FTZ R140, -R198, R157 ;  /* 0x0000009dc68c7221 */ /* 0x000fe20000010100 */
[----:B------:R-:W-:Y:S01]  /*30b0*/  SHF.L.U32 R161, R143, 0x10, RZ ;  /* 0x000000108fa17819 */ /* 0x000fe200000006ff */
[-C--:B------:R-:W-:Y:S01]  /*30c0*/  FMUL.FTZ R156, R156, R145.reuse ;  /* 0x000000919c9c7220 */ /* 0x080fe20000410000 */
[----:B------:R-:W-:Y:S01]  /*30d0*/  PRMT R162, R141, 0x7632, R162 ;  /* 0x000076328da27816 */ /* 0x000fe200000000a2 */
[----:B------:R-:W-:Y:S01]  /*30e0*/  FADD.FTZ R114, R114, R145 ;  /* 0x0000009172727221 */ /* 0x000fe20000010000 */
[C---:B------:R-:W-:Y:S01]  /*30f0*/  SHF.L.U32 R143, R144.reuse, 0x10, RZ ;  /* 0x00000010908f7819 */ /* 0x040fe200000006ff */
[----:B------:R-:W-:Y:S01]  /*3100*/  FFMA.FTZ R94, R155, R145, R94 ;  /* 0x000000919b5e7223 */ /* 0x000fe2000001005e */
[----:B------:R-:W-:Y:S01]  /*3110*/  PRMT R141, R144, 0x7632, R141 ;  /* 0x00007632908d7816 */ /* 0x000fe2000000008d */
[----:B------:R-:W-:Y:S01]  /*3120*/  FMUL.FTZ R157, R149, R140 ;  /* 0x0000008c959d7220 */ /* 0x000fe20000410000 */
[----:B------:R-:W-:Y:S01]  /*3130*/  PRMT R144, R146, 0x7632, R144 ;  /* 0x0000763292907816 */ /* 0x000fe20000000090 */
[-C--:B------:R-:W-:Y:S01]  /*3140*/  FMUL.FTZ R154, R154, R143.reuse ;  /* 0x0000008f9a9a7220 */ /* 0x080fe20000410000 */
[----:B------:R-:W-:Y:S01]  /*3150*/  SHF.L.U32 R159, R146, 0x10, RZ ;  /* 0x00000010929f7819 */ /* 0x000fe200000006ff */
[----:B------:R-:W-:Y:S01]  /*3160*/  FADD.FTZ R112, R112, R143 ;  /* 0x0000008f70707221 */ /* 0x000fe20000010000 */
[----:B------:R-:W-:Y:S01]  /*3170*/  PRMT R146, R147, 0x7632, R146 ;  /* 0x0000763293927816 */ /* 0x000fe20000000092 */
[----:B------:R-:W-:Y:S01]  /*3180*/  FFMA.FTZ R92, R153, R143, R92 ;  /* 0x0000008f995c7223 */ /* 0x000fe2000001005c */
[----:B------:R-:W-:Y:S01]  /*3190*/  SHF.L.U32 R147, R147, 0x10, RZ ;  /* 0x0000001093937819 */ /* 0x000fe200000006ff */
[----:B------:R-:W-:Y:S01]  /*31a0*/  FADD.FTZ R140, -R198, R161 ;  /* 0x000000a1c68c7221 */ /* 0x000fe20000010100 */
[----:B------:R-:W-:Y:S01]  /*31b0*/  SHF.L.U32 R145, R47, 0x10, RZ ;  /* 0x000000102f917819 */ /* 0x000fe200000006ff */
[-C--:B------:R-:W-:Y:S01]  /*31c0*/  FMUL.FTZ R158, R158, R159.reuse ;  /* 0x0000009f9e9e7220 */ /* 0x080fe20000410000 */
[----:B------:R-:W-:Y:S01]  /*31d0*/  SHF.L.U32 R143, R160, 0x10, RZ ;  /* 0x00000010a08f7819 */ /* 0x000fe200000006ff */
[----:B------:R-:W-:Y:S01]  /*31e0*/  FADD.FTZ R120, R120, R159 ;  /* 0x0000009f78787221 */ /* 0x000fe20000010000 */
[----:B------:R-:W-:Y:S01]  /*31f0*/  FFMA.FTZ R96, R157, R159, R96 ;  /* 0x0000009f9d607223 */ /* 0x000fe20000010060 */
[----:B------:R-:W-:Y:S01]  /*3200*/  FMUL.FTZ R160, R145, R147 ;  /* 0x0000009391a07220 */ /* 0x000fe20000410000 */
[----:B------:R-:W-:Y:S01]  /*3210*/  SHF.L.U32 R145, R162, 0x10, RZ ;  /* 0x00000010a2917819 */ /* 0x000fe200000006ff */
[----:B------:R-:W-:Y:S01]  /*3220*/  FADD.FTZ R162, -R198, R143 ;  /* 0x0000008fc6a27221 */ /* 0x000fe20000010100 */
[----:B------:R-:W-:Y:S01]  /*3230*/  FMUL.FTZ R159, R149, R140 ;  /* 0x0000008c959f7220 */ /* 0x000fe20000410000 */
[----:B------:R-:W-:Y:S01]  /*3240*/  SHF.L.U32 R161, R6, 0x10, RZ ;  /* 0x0000001006a17819 */ /* 0x000fe200000006ff */
[----:B------:R-:W-:Y:S01]  /*3250*/  FADD.FTZ R122, R122, R147 ;  /* 0x000000937a7a7221 */ /* 0x000fe20000010000 */
[----:B------:R-:W-:Y:S01]  /*3260*/  SHF.L.U32 R140, R141, 0x10, RZ ;  /* 0x000000108d8c7819 */ /* 0x000fe200000006ff */
[----:B------:R-:W-:Y:S01]  /*3270*/  FMUL.FTZ R162, R149, R162 ;  /* 0x000000a295a27220 */ /* 0x000fe20000410000 */
[----:B------:R-:W-:Y:S01]  /*3280*/  FADD.FTZ R164, -R198, R145 ;  /* 0x00000091c6a47221 */ /* 0x000fe20000010100 */
[----:B------:R-:W-:Y:S01]  /*3290*/  FFMA.FTZ R141, R153, R154, R200 ;  /* 0x0000009a998d7223 */ /* 0x000fe200000100c8 */
[----:B------:R-:W-:Y:S01]  /*32a0*/  SHF.L.U32 R142, R142, 0x10, RZ ;  /* 0x000000108e8e7819 */ /* 0x000fe200000006ff */
[-C--:B------:R-:W-:Y:S01]  /*32b0*/  FMUL.FTZ R161, R161, R140.reuse ;  /* 0x0000008ca1a17220 */ /* 0x080fe20000410000 */
[----:B------:R-:W-:Y:S01]  /*32c0*/  FADD.FTZ R113, R113, R140 ;  /* 0x0000008c71717221 */ /* 0x000fe20000010000 */
[----:B------:R-:W-:Y:S01]  /*32d0*/  FFMA.FTZ R93, R162, R140, R93 ;  /* 0x0000008ca25d7223 */ /* 0x000fe2000001005d */
[----:B------:R-:W-:Y:S01]  /*32e0*/  FADD.FTZ R140, R201, R154 ;  /* 0x0000009ac98c7221 */ /* 0x000fe20000010000 */
[----:B------:R-:W-:Y:S01]  /*32f0*/  FMUL.FTZ R164, R149, R164 ;  /* 0x000000a495a47220 */ /* 0x000fe20000410000 */
[-C--:B------:R-:W-:Y:S01]  /*3300*/  FMUL.FTZ R163, R163, R142.reuse ;  /* 0x0000008ea3a37220 */ /* 0x080fe20000410000 */
[----:B------:R-:W-:Y:S01]  /*3310*/  FADD.FTZ R115, R115, R142 ;  /* 0x0000008e73737221 */ /* 0x000fe20000010000 */
[----:B------:R-:W-:Y:S01]  /*3320*/  FADD.FTZ R143, R140, R161 ;  /* 0x000000a18c8f7221 */ /* 0x000fe20000010000 */
[----:B------:R-:W-:Y:S01]  /*3330*/  FFMA.FTZ R140, R162, R161, R141 ;  /* 0x000000a1a28c7223 */ /* 0x000fe2000001008d */
[----:B------:R-:W-:Y:S01]  /*3340*/  FFMA.FTZ R95, R164, R142, R95 ;  /* 0x0000008ea45f7223 */ /* 0x000fe2000001005f */
[----:B------:R-:W-:Y:S01]  /*3350*/  SHF.L.U32 R165, R165, 0x10, RZ ;  /* 0x00000010a5a57819 */ /* 0x000fe200000006ff */
[----:B------:R-:W-:Y:S01]  /*3360*/  FADD.FTZ R142, R143, R156 ;  /* 0x0000009c8f8e7221 */ /* 0x000fe20000010000 */
[----:B------:R-:W-:Y:S01]  /*3370*/  FFMA.FTZ R141, R155, R156, R140 ;  /* 0x0000009c9b8d7223 */ /* 0x000fe2000001008c */
[----:B------:R-:W-:Y:S01]  /*3380*/  FFMA.FTZ R98, R159, R147, R98 ;  /* 0x000000939f627223 */ /* 0x000fe20000010062 */
[----:B------:R-:W-:Y:S01]  /*3390*/  SHF.L.U32 R145, R8, 0x10, RZ ;  /* 0x0000001008917819 */ /* 0x000fe200000006ff */
[----:B------:R-:W-:Y:S01]  /*33a0*/  FADD.FTZ R143, R142, R163 ;  /* 0x000000a38e8f7221 */ /* 0x000fe20000010000 */
[----:B------:R-:W-:Y:S01]  /*33b0*/  SHF.L.U32 R147, R166, 0x10, RZ ;  /* 0x00000010a6937819 */ /* 0x000fe200000006ff */
[----:B------:R-:W-:Y:S01]  /*33c0*/  FADD.FTZ R166, -R198, R165 ;  /* 0x000000a5c6a67221 */ /* 0x000fe20000010100 */
[----:B------:R-:W-:Y:S01]  /*33d0*/  SHF.L.U32 R144, R144, 0x10, RZ ;  /* 0x0000001090907819 */ /* 0x000fe200000006ff */
[----:B------:R-:W-:Y:S01]  /*33e0*/  FFMA.FTZ R140, R164, R163, R141 ;  /* 0x000000a3a48c7223 */ /* 0x000fe2000001008d */
[----:B------:R-:W-:Y:S01]  /*33f0*/  FADD.FTZ R142, R143, R158 ;  /* 0x0000009e8f8e7221 */ /* 0x000fe20000010000 */
[----:B------:R-:W-:Y:S01]  /*3400*/  FMUL.FTZ R166, R149, R166 ;  /* 0x000000a695a67220 */ /* 0x000fe20000410000 */
[----:B------:R-:W-:Y:S01]  /*3410*/  SHF.L.U32 R146, R146, 0x10, RZ ;  /* 0x0000001092927819 */ /* 0x000fe200000006ff */
[----:B------:R-:W-:Y:S01]  /*3420*/  FMUL.FTZ R165, R145, R144 ;  /* 0x0000009091a57220 */ /* 0x000fe20000410000 */
[----:B------:R-:W-:Y:S01]  /*3430*/  FFMA.FTZ R141, R157, R158, R140 ;  /* 0x0000009e9d8d7223 */ /* 0x000fe2000001008c */
[----:B------:R-:W-:Y:S01]  /*3440*/  FADD.FTZ R168, -R198, R147 ;  /* 0x00000093c6a87221 */ /* 0x000fe20000010100 */
[----:B------:R-:W-:Y:S01]  /*3450*/  FADD.FTZ R121, R121, R144 ;  /* 0x0000009079797221 */ /* 0x000fe20000010000 */
[----:B------:R-:W-:Y:S01]  /*3460*/  FADD.FTZ R143, R142, R165 ;  /* 0x000000a58e8f7221 */ /* 0x000fe20000010000 */
[C---:B------:R-:W-:Y:S01]  /*3470*/  FFMA.FTZ R140, R166.reuse, R165, R141 ;  /* 0x000000a5a68c7223 */ /* 0x040fe2000001008d */
        /* <DEDUP_REMOVED lines=9> */
.L_x_145:
[----:B------:R-:W-:Y:S05]  /*3510*/  BSYNC.RECONVERGENT B2 ;  /* 0x0000000000027941 */ /* 0x000fea0003800200 */
.L_x_144:
        /* <DEDUP_REMOVED lines=97> */
[----:B------:R-:W-:-:S07]  /*3b30*/  FFMA.FTZ R200, R184, R183, R140 ;  /* 0x000000b7b8c87223 */ /* 0x000fce000001008c */
.L_x_139:
[----:B------:R-:W-:Y:S05]  /*3b40*/  BSYNC.RECONVERGENT B0 ;  /* 0x0000000000007941 */ /* 0x000fea0003800200 */
.L_x_131:
[----:B------:R-:W-:Y:S01]  /*3b50*/  UISETP.NE.AND UP0, UPT, UR13, URZ, UPT ;  /* 0x000000ff0d00728c */ /* 0x000fe2000bf05270 */
[----:B------:R-:W-:-:S05]  /*3b60*/  UMOV UR4, 0xffffffff ;  /* 0xffffffff00047882 */ /* 0x000fca0000000000 */
[----:B------:R-:W-:Y:S01]  /*3b70*/  PLOP3.LUT P3, PT, PT, PT, UP0, 0x80, 0x8 ;  /* 0x000000000008781c */ /* 0x000fe20003f6f008 */
[----:B------:R-:W-:-:S12]  /*3b80*/  BRA.DIV UR4, `(.L_x_146) ;  /* 0x0000006a045c7947 */ /* 0x000fd8000b800000 */
[----:B------:R-:W0:Y:S04]  /*3b90*/  SHFL.BFLY PT, R140, R201, 0x1, 0x1f ;  /* 0x0c201f00c98c7f89 */ /* 0x000e2800000e0000 */
[----:B------:R-:W1:Y:S01]  /*3ba0*/  SHFL.BFLY PT, R141, R200, 0x1, 0x1f ;  /* 0x0c201f00c88d7f89 */ /* 0x000e6200000e0000 */
[----:B0-----:R-:W-:Y:S01]  /*3bb0*/  FADD.FTZ R140, R140, R201 ;  /* 0x000000c98c8c7221 */ /* 0x001fe20000010000 */
[----:B-1----:R-:W-:-:S04]  /*3bc0*/  FADD.FTZ R141, R141, R200 ;  /* 0x000000c88d8d7221 */ /* 0x002fc80000010000 */
        /* <DEDUP_REMOVED lines=12> */
[----:B------:R0:W1:Y:S04]  /*3c90*/  SHFL.BFLY PT, R140, R147, 0x10, 0x1f ;  /* 0x0e001f00938c7f89 */ /* 0x00006800000e0000 */
[----:B------:R0:W2:Y:S02]  /*3ca0*/  SHFL.BFLY PT, R141, R146, 0x10, 0x1f ;  /* 0x0e001f00928d7f89 */ /* 0x0000a400000e0000 */
.L_x_199:
[----:B-1----:R-:W-:Y:S01]  /*3cb0*/  FADD.FTZ R140, R147, R140 ;  /* 0x0000008c938c7221 */ /* 0x002fe20000010000 */
[----:B--2---:R-:W-:Y:S01]  /*3cc0*/  FADD.FTZ R141, R146, R141 ;  /* 0x0000008d928d7221 */ /* 0x004fe20000010000 */
[----:B------:R-:W-:Y:S02]  /*3cd0*/  BSSY.RECONVERGENT B0, `(.L_x_147) ;  /* 0x0000160000007945 */ /* 0x000fe40003800200 */
[----:B------:R-:W-:Y:S01]  /*3ce0*/  FMUL.FTZ R140, R140, UR12 ;  /* 0x0000000c8c8c7c20 */ /* 0x000fe20008410000 */
[----:B------:R-:W-:-:S04]  /*3cf0*/  FMUL.FTZ R198, R141, UR12 ;  /* 0x0000000c8dc67c20 */ /* 0x000fc80008410000 */
[----:B------:R-:W-:Y:S01]  /*3d00*/  FSEL R203, R140, RZ, !P3 ;  /* 0x000000ff8ccb7208 */ /* 0x000fe20005800000 */
[----:B------:R-:W-:Y:S06]  /*3d10*/  @!P0 BRA `(.L_x_148) ;  /* 0x00000014006c8947 */ /* 0x000fec0003800000 */
[----:B------:R-:W-:Y:S01]  /*3d20*/  UISETP.NE.U32.AND UP0, UPT, UR14, URZ, UPT ;  /* 0x000000ff0e00728c */ /* 0x000fe2000bf05070 */
[C---:B------:R-:W-:Y:S02]  /*3d30*/  PRMT R145, R129.reuse, 0x7632, R145 ;  /* 0x0000763281917816 */ /* 0x040fe40000000091 */
[----:B------:R-:W-:Y:S01]  /*3d40*/  PRMT R140, R129, 0x7632, R140 ;  /* 0x00007632818c7816 */ /* 0x000fe2000000008c */
[----:B------:R-:W-:Y:S01]  /*3d50*/  UISETP.NE.AND.EX UP0, UPT, UR15, URZ, UPT, UP0 ;  /* 0x000000ff0f00728c */ /* 0x000fe2000bf05300 */
[C---:B------:R-:W-:Y:S02]  /*3d60*/  PRMT R201, R128.reuse, 0x7632, R201 ;  /* 0x0000763280c97816 */ /* 0x040fe400000000c9 */
[----:B------:R-:W-:-:S03]  /*3d70*/  PRMT R141, R128, 0x7632, R141 ;  /* 0x00007632808d7816 */ /* 0x000fc6000000008d */
[----:B------:R-:W-:-:S13]  /*3d80*/  PLOP3.LUT P2, PT, PT, PT, UP0, 0x80, 0x8 ;  /* 0x000000000008781c */ /* 0x000fda0003f4f008 */
[----:B------:R-:W-:Y:S05]  /*3d90*/  @P2 BRA `(.L_x_149) ;  /* 0x00000008003c2947 */ /* 0x000fea0003800000 */
        /* <DEDUP_REMOVED lines=19> */
[----:B0-----:R-:W-:Y:S01]  /*3ed0*/  FADD.FTZ R146, R190, -R143 ;  /* 0x8000008fbe927221 */ /* 0x001fe20000010000 */
        /* <DEDUP_REMOVED lines=17> */
.L_x_151:
        /* <DEDUP_REMOVED lines=13> */
[----:B0-----:R-:W-:Y:S01]  /*40c0*/  FADD.FTZ R146, R186, -R141 ;  /* 0x8000008dba927221 */ /* 0x001fe20000010000 */
        /* <DEDUP_REMOVED lines=19> */
.L_x_150:
        /* <DEDUP_REMOVED lines=36> */
.L_x_153:
[-CC-:B------:R-:W-:Y:S01]  /*4440*/  FFMA.FTZ R140, R191, R198.reuse, R203.reuse ;  /* 0x000000c6bf8c7223 */ /* 0x180fe200000100cb */
[-CC-:B------:R-:W-:Y:S01]  /*4450*/  FFMA.FTZ R117, R188, R198.reuse, R203.reuse ;  /* 0x000000c6bc757223 */ /* 0x180fe200000100cb */
[-CC-:B------:R-:W-:Y:S01]  /*4460*/  FFMA.FTZ R108, R199, R198.reuse, R203.reuse ;  /* 0x000000c6c76c7223 */ /* 0x180fe200000100cb */
[-CC-:B------:R-:W-:Y:S01]  /*4470*/  FFMA.FTZ R109, R196, R198.reuse, R203.reuse ;  /* 0x000000c6c46d7223 */ /* 0x180fe200000100cb */
[-CC-:B------:R-:W-:Y:S01]  /*4480*/  FFMA.FTZ R116, R195, R198.reuse, R203.reuse ;  /* 0x000000c6c3747223 */ /* 0x180fe200000100cb */
[-CC-:B------:R-:W-:Y:S01]  /*4490*/  FFMA.FTZ R111, R192, R198.reuse, R203.reuse ;  /* 0x000000c6c06f7223 */ /* 0x180fe200000100cb */
[-CC-:B------:R-:W-:Y:S01]  /*44a0*/  FFMA.FTZ R144, R187, R198.reuse, R203.reuse ;  /* 0x000000c6bb907223 */ /* 0x180fe200000100cb */
[----:B0-----:R-:W-:Y:S01]  /*44b0*/  FFMA.FTZ R146, R152, R198, R203 ;  /* 0x000000c698927223 */ /* 0x001fe200000100cb */
        /* <DEDUP_REMOVED lines=29> */
.L_x_149:
        /* <DEDUP_REMOVED lines=8> */
[-C--:B0-----:R-:W-:Y:S01]  /*4710*/  FFMA.FTZ R146, R187, R198.reuse, R203 ;  /* 0x000000c6bb927223 */ /* 0x081fe200000100cb */
[C---:B------:R-:W-:Y:S01]  /*4720*/  PRMT R141, R131.reuse, 0x7632, R141 ;  /* 0x00007632838d7816 */ /* 0x040fe2000000008d */
[-CC-:B------:R-:W-:Y:S01]  /*4730*/  FFMA.FTZ R204, R152, R198.reuse, R203.reuse ;  /* 0x000000c698cc7223 */ /* 0x180fe200000100cb */
[----:B------:R-:W-:Y:S01]  /*4740*/  SHF.L.U32 R144, R131, 0x10, RZ ;  /* 0x0000001083907819 */ /* 0x000fe200000006ff */
[-CC-:B------:R-:W-:Y:S01]  /*4750*/  FFMA.FTZ R143, R188, R198.reuse, R203.reuse ;  /* 0x000000c6bc8f7223 */ /* 0x180fe200000100cb */
[----:B------:R-:W-:Y:S01]  /*4760*/  PRMT R140, R130, 0x7632, R140 ;  /* 0x00007632828c7816 */ /* 0x000fe2000000008c */
[----:B------:R-:W-:Y:S01]  /*4770*/  FADD.FTZ R202, R185, -R146 ;  /* 0x80000092b9ca7221 */ /* 0x000fe20000010000 */
[----:B------:R-:W-:Y:S01]  /*4780*/  SHF.L.U32 R146, R141, 0x10, RZ ;  /* 0x000000108d927819 */ /* 0x000fe200000006ff */
[----:B------:R-:W-:Y:S01]  /*4790*/  FADD.FTZ R205, R151, -R204 ;  /* 0x800000cc97cd7221 */ /* 0x000fe20000010000 */
[----:B------:R-:W-:Y:S01]  /*47a0*/  FFMA.FTZ R200, R191, R198, R203 ;  /* 0x000000c6bfc87223 */ /* 0x000fe200000100cb */
[----:B------:R-:W-:Y:S01]  /*47b0*/  SHF.L.U32 R140, R140, 0x10, RZ ;  /* 0x000000108c8c7819 */ /* 0x000fe200000006ff */
[----:B------:R-:W-:Y:S01]  /*47c0*/  FADD.FTZ R141, R186, -R143 ;  /* 0x8000008fba8d7221 */ /* 0x000fe20000010000 */
[C---:B-----5:R-:W-:Y:S01]  /*47d0*/  FFMA.FTZ R143, R149.reuse, R202, R144 ;  /* 0x000000ca958f7223 */ /* 0x060fe20000010090 */
[----:B------:R-:W-:Y:S01]  /*47e0*/  FFMA.FTZ R202, R149, R205, R146 ;  /* 0x000000cd95ca7223 */ /* 0x000fe20000010092 */
[----:B------:R-:W-:Y:S01]  /*47f0*/  SHF.L.U32 R142, R130, 0x10, RZ ;  /* 0x00000010828e7819 */ /* 0x000fe200000006ff */
[----:B------:R-:W-:Y:S01]  /*4800*/  FADD.FTZ R147, R189, -R200 ;  /* 0x800000c8bd937221 */ /* 0x000fe20000010000 */
[----:B------:R-:W-:Y:S01]  /*4810*/  SHF.L.U32 R146, R145, 0x10, RZ ;  /* 0x0000001091927819 */ /* 0x000fe200000006ff */
[-CC-:B------:R-:W-:Y:S01]  /*4820*/  FFMA.FTZ R145, R192, R198.reuse, R203.reuse ;  /* 0x000000c6c0917223 */ /* 0x180fe200000100cb */
[----:B------:R-:W-:Y:S01]  /*4830*/  FFMA.FTZ R200, R149, R141, R140 ;  /* 0x0000008d95c87223 */ /* 0x000fe2000001008c */
        /* <DEDUP_REMOVED lines=10> */
[----:B------:R-:W-:Y:S01]  /*48e0*/  FADD.FTZ R201, R194, -R141 ;  /* 0x8000008dc2c97221 */ /* 0x000fe20000010000 */
        /* <DEDUP_REMOVED lines=9> */
.L_x_155:
[-CC-:B------:R-:W-:Y:S01]  /*4980*/  FFMA.FTZ R116, R199, R198.reuse, R203.reuse ;  /* 0x000000c6c7747223 */ /* 0x180fe200000100cb */
[-CC-:B------:R-:W-:Y:S01]  /*4990*/  FFMA.FTZ R142, R195, R198.reuse, R203.reuse ;  /* 0x000000c6c38e7223 */ /* 0x180fe200000100cb */
[-CC-:B------:R-:W-:Y:S01]  /*49a0*/  FFMA.FTZ R144, R191, R198.reuse, R203.reuse ;  /* 0x000000c6bf907223 */ /* 0x180fe200000100cb */
[----:B------:R-:W-:Y:S01]  /*49b0*/  SHF.L.U32 R118, R128, 0x10, RZ ;  /* 0x0000001080767819 */ /* 0x000fe200000006ff */
[----:B------:R-:W-:Y:S01]  /*49c0*/  FADD.FTZ R116, R197, -R116 ;  /* 0x80000074c5747221 */ /* 0x000fe20000010000 */
[----:B------:R-:W-:Y:S01]  /*49d0*/  SHF.L.U32 R119, R129, 0x10, RZ ;  /* 0x0000001081777819 */ /* 0x000fe200000006ff */
[----:B------:R-:W-:Y:S01]  /*49e0*/  FADD.FTZ R142, R193, -R142 ;  /* 0x8000008ec18e7221 */ /* 0x000fe20000010000 */
[----:B------:R-:W-:Y:S01]  /*49f0*/  SHF.L.U32 R143, R130, 0x10, RZ ;  /* 0x00000010828f7819 */ /* 0x000fe200000006ff */
[----:B0-----:R-:W-:Y:S01]  /*4a00*/  FFMA.FTZ R146, R187, R198, R203 ;  /* 0x000000c6bb927223 */ /* 0x001fe200000100cb */
[----:B------:R-:W-:Y:S01]  /*4a10*/  FADD.FTZ R144, R189, -R144 ;  /* 0x80000090bd907221 */ /* 0x000fe20000010000 */
[----:B------:R-:W-:Y:S01]  /*4a20*/  SHF.L.U32 R147, R131, 0x10, RZ ;  /* 0x0000001083937819 */ /* 0x000fe200000006ff */
[C---:B-----5:R-:W-:Y:S01]  /*4a30*/  FFMA.FTZ R117, R149.reuse, R116, R118 ;  /* 0x0000007495757223 */ /* 0x060fe20000010076 */
[----:B------:R-:W-:Y:S01]  /*4a40*/  FFMA.FTZ R145, R149, R142, R119 ;  /* 0x0000008e95917223 */ /* 0x000fe20000010077 */
[----:B------:R-:W-:Y:S01]  /*4a50*/  FADD.FTZ R146, R185, -R146 ;  /* 0x80000092b9927221 */ /* 0x000fe20000010000 */
[----:B------:R-:W-:Y:S01]  /*4a60*/  FFMA.FTZ R142, R149, R144, R143 ;  /* 0x00000090958e7223 */ /* 0x000fe2000001008f */
[----:B------:R-:W-:Y:S01]  /*4a70*/  SHF.L.U32 R116, R141, 0x10, RZ ;  /* 0x000000108d747819 */ /* 0x000fe200000006ff */
[-CC-:B------:R-:W-:Y:S01]  /*4a80*/  FFMA.FTZ R141, R192, R198.reuse, R203.reuse ;  /* 0x000000c6c08d7223 */ /* 0x180fe200000100cb */
[----:B------:R-:W-:Y:S01]  /*4a90*/  PRMT R118, R130, 0x7632, R118 ;  /* 0x0000763282767816 */ /* 0x000fe20000000076 */
[-CC-:B------:R-:W-:Y:S01]  /*4aa0*/  FFMA.FTZ R119, R196, R198.reuse, R203.reuse ;  /* 0x000000c6c4777223 */ /* 0x180fe200000100cb */
[----:B------:R-:W-:Y:S01]  /*4ab0*/  PRMT R144, R131, 0x7632, R144 ;  /* 0x0000763283907816 */ /* 0x000fe20000000090 */
        /* <DEDUP_REMOVED lines=10> */
[----:B------:R-:W-:-:S02]  /*4b60*/  FFMA.FTZ R140, R149, R141, R140 ;  /* 0x0000008d958c7223 */ /* 0x000fc4000001008c */
[C---:B------:R-:W-:Y:S01]  /*4b70*/  FFMA.FTZ R143, R149.reuse, R200, R144 ;  /* 0x000000c8958f7223 */ /* 0x040fe20000010090 */
[C---:B------:R-:W-:Y:S01]  /*4b80*/  FFMA.FTZ R147, R149.reuse, R118, R147 ;  /* 0x0000007695937223 */ /* 0x040fe20000010093 */
[----:B------:R-:W-:Y:S01]  /*4b90*/  FFMA.FTZ R116, R149, R119, R116 ;  /* 0x0000007795747223 */ /* 0x000fe20000010074 */
[----:B------:R-:W-:Y:S02]  /*4ba0*/  F2FP.BF16.F32.PACK_AB R141, R140, R145 ;  /* 0x000000918c8d723e */ /* 0x000fe400000010ff */
[----:B------:R-:W-:Y:S02]  /*4bb0*/  F2FP.BF16.F32.PACK_AB R143, R143, R146 ;  /* 0x000000928f8f723e */ /* 0x000fe400000010ff */
[----:B------:R-:W-:Y:S02]  /*4bc0*/  F2FP.BF16.F32.PACK_AB R142, R147, R142 ;  /* 0x0000008e938e723e */ /* 0x000fe400000010ff */
[----:B------:R-:W-:Y:S02]  /*4bd0*/  F2FP.BF16.F32.PACK_AB R140, R116, R117 ;  /* 0x00000075748c723e */ /* 0x000fe400000010ff */
[----:B------:R-:W-:-:S02]  /*4be0*/  MOV R119, R143 ;  /* 0x0000008f00777202 */ /* 0x000fc40000000f00 */
[----:B------:R-:W-:Y:S02]  /*4bf0*/  MOV R118, R142 ;  /* 0x0000008e00767202 */ /* 0x000fe40000000f00 */
[----:B------:R-:W-:Y:S02]  /*4c00*/  MOV R117, R141 ;  /* 0x0000008d00757202 */ /* 0x000fe40000000f00 */
[----:B------:R-:W-:Y:S01]  /*4c10*/  MOV R116, R140 ;  /* 0x0000008c00747202 */ /* 0x000fe20000000f00 */
[----:B------:R-:W-:Y:S06]  /*4c20*/  BRA `(.L_x_152) ;  /* 0x0000000400707947 */ /* 0x000fec0003800000 */
.L_x_154:
[----:B------:R-:W-:-:S04]  /*4c30*/  UISETP.NE.U32.AND UP0, UPT, UR6, URZ, UPT ;  /* 0x000000ff0600728c */ /* 0x000fc8000bf05070 */
[----:B------:R-:W-:-:S09]  /*4c40*/  UISETP.NE.AND.EX UP0, UPT, UR7, URZ, UPT, UP0 ;  /* 0x000000ff0700728c */ /* 0x000fd2000bf05300 */
[----:B------:R-:W-:Y:S05]  /*4c50*/  BRA.U UP0, `(.L_x_156) ;  /* 0x0000000100ac7547 */ /* 0x000fea000b800000 */
[-CC-:B------:R-:W-:Y:S01]  /*4c60*/  FFMA.FTZ R142, R191, R198.reuse, R203.reuse ;  /* 0x000000c6bf8e7223 */ /* 0x180fe200000100cb */
        /* <DEDUP_REMOVED lines=8> */
[----:B0-----:R-:W-:Y:S01]  /*4cf0*/  FADD.FTZ R146, R185, -R144 ;  /* 0x80000090b9927221 */ /* 0x001fe20000010000 */
[----:B------:R-:W-:Y:S01]  /*4d00*/  SHF.L.U32 R109, R129, 0x10, RZ ;  /* 0x00000010816d7819 */ /* 0x000fe200000006ff */
[----:B------:R-:W-:Y:S01]  /*4d10*/  FADD.FTZ R140, R193, -R140 ;  /* 0x8000008cc18c7221 */ /* 0x000fe20000010000 */
[C---:B-----5:R-:W-:Y:S01]  /*4d20*/  FFMA.FTZ R144, R149.reuse, R142, R111 ;  /* 0x0000008e95907223 */ /* 0x060fe2000001006f */
[C---:B------:R-:W-:Y:S01]  /*4d30*/  FFMA.FTZ R108, R149.reuse, R108, R110 ;  /* 0x0000006c956c7223 */ /* 0x040fe2000001006e */
[----:B------:R-:W-:Y:S01]  /*4d40*/  FFMA.FTZ R200, R149, R146, R143 ;  /* 0x0000009295c87223 */ /* 0x000fe2000001008f */
[----:B------:R-:W-:Y:S01]  /*4d50*/  PRMT R142, R131, 0x7632, R142 ;  /* 0x00007632838e7816 */ /* 0x000fe2000000008e */
[----:B------:R-:W-:Y:S01]  /*4d60*/  FFMA.FTZ R140, R149, R140, R109 ;  /* 0x0000008c958c7223 */ /* 0x000fe2000001006d */
[-CC-:B------:R-:W-:Y:S01]  /*4d70*/  FFMA.FTZ R111, R192, R198.reuse, R203.reuse ;  /* 0x000000c6c06f7223 */ /* 0x180fe200000100cb */
[----:B------:R-:W-:Y:S01]  /*4d80*/  PRMT R110, R130, 0x7632, R110 ;  /* 0x00007632826e7816 */ /* 0x000fe2000000006e */
        /* <DEDUP_REMOVED lines=12> */
[----:B------:R-:W-:-:S02]  /*4e50*/  FFMA.FTZ R143, R149, R202, R204 ;  /* 0x000000ca958f7223 */ /* 0x000fc400000100cc */
        /* <DEDUP_REMOVED lines=11> */
.L_x_156:
[-CC-:B------:R-:W-:Y:S01]  /*4f10*/  FFMA.FTZ R108, R199, R198.reuse, R203.reuse ;  /* 0x000000c6c76c7223 */ /* 0x180fe200000100cb */
[-CC-:B------:R-:W-:Y:S01]  /*4f20*/  FFMA.FTZ R118, R191, R198.reuse, R203.reuse ;  /* 0x000000c6bf767223 */ /* 0x180fe200000100cb */
[-CC-:B------:R-:W-:Y:S01]  /*4f30*/  FFMA.FTZ R140, R187, R198.reuse, R203.reuse ;  /* 0x000000c6bb8c7223 */ /* 0x180fe200000100cb */
[----:B------:R-:W-:Y:S01]  /*4f40*/  FFMA.FTZ R116, R195, R198, R203 ;  /* 0x000000c6c3747223 */ /* 0x000fe200000100cb */
[----:B------:R-:W-:Y:S01]  /*4f50*/  SHF.L.U32 R110, R128, 0x10, RZ ;  /* 0x00000010806e7819 */ /* 0x000fe200000006ff */
[----:B------:R-:W-:Y:S01]  /*4f60*/  FADD.FTZ R108, R197, -R108 ;  /* 0x8000006cc56c7221 */ /* 0x000fe20000010000 */
[C---:B------:R-:W-:Y:S01]  /*4f70*/  SHF.L.U32 R111, R130.reuse, 0x10, RZ ;  /* 0x00000010826f7819 */ /* 0x040fe200000006ff */
[----:B------:R-:W-:Y:S01]  /*4f80*/  FADD.FTZ R118, R189, -R118 ;  /* 0x80000076bd767221 */ /* 0x000fe20000010000 */
[----:B------:R-:W-:Y:S01]  /*4f90*/  SHF.L.U32 R117, R131, 0x10, RZ ;  /* 0x0000001083757819 */ /* 0x000fe200000006ff */
[----:B------:R-:W-:Y:S01]  /*4fa0*/  FADD.FTZ R140, R185, -R140 ;  /* 0x8000008cb98c7221 */ /* 0x000fe20000010000 */
[----:B------:R-:W-:Y:S01]  /*4fb0*/  SHF.L.U32 R109, R129, 0x10, RZ ;  /* 0x00000010816d7819 */ /* 0x000fe200000006ff */
[----:B------:R-:W-:Y:S01]  /*4fc0*/  FADD.FTZ R116, R193, -R116 ;  /* 0x80000074c1747221 */ /* 0x000fe20000010000 */
[C-C-:B-----5:R-:W-:Y:S01]  /*4fd0*/  FFMA.FTZ R108, R149.reuse, R108, R110.reuse ;  /* 0x0000006c956c7223 */ /* 0x160fe2000001006e */
[C---:B------:R-:W-:Y:S01]  /*4fe0*/  FFMA.FTZ R142, R149.reuse, R118, R111 ;  /* 0x00000076958e7223 */ /* 0x040fe2000001006f */
[C---:B------:R-:W-:Y:S01]  /*4ff0*/  FFMA.FTZ R143, R149.reuse, R140, R117 ;  /* 0x0000008c958f7223 */ /* 0x040fe20000010075 */
[----:B------:R-:W-:Y:S01]  /*5000*/  FFMA.FTZ R116, R149, R116, R109 ;  /* 0x0000007495747223 */ /* 0x000fe2000001006d */
[----:B------:R-:W-:Y:S01]  /*5010*/  PRMT R110, R130, 0x7632, R110 ;  /* 0x00007632826e7816 */ /* 0x000fe2000000006e */
        /* <DEDUP_REMOVED lines=11> */
[----:B0-----:R-:W-:Y:S01]  /*50d0*/  SHF.L.U32 R146, R118, 0x10, RZ ;  /* 0x0000001076927819 */ /* 0x001fe200000006ff */
[----:B------:R-:W-:-:S02]  /*50e0*/  FADD.FTZ R118, R190, -R111 ;  /* 0x8000006fbe767221 */ /* 0x000fc40000010000 */
[C---:B------:R-:W-:Y:S01]  /*50f0*/  FFMA.FTZ R119, R149.reuse, R140, R119 ;  /* 0x0000008c95777223 */ /* 0x040fe20000010077 */
[C---:B------:R-:W-:Y:S01]  /*5100*/  FFMA.FTZ R201, R149.reuse, R110, R201 ;  /* 0x0000006e95c97223 */ /* 0x040fe200000100c9 */
[C---:B------:R-:W-:Y:S01]  /*5110*/  FFMA.FTZ R144, R149.reuse, R144, R146 ;  /* 0x0000009095907223 */ /* 0x040fe20000010092 */
[----:B------:R-:W-:Y:S02]  /*5120*/  FFMA.FTZ R141, R149, R118, R145 ;  /* 0x00000076958d7223 */ /* 0x000fe40000010091 */
[----:B------:R-:W-:Y:S02]  /*5130*/  F2FP.BF16.F32.PACK_AB R142, R119, R142 ;  /* 0x0000008e778e723e */ /* 0x000fe400000010ff */
[----:B------:R-:W-:Y:S02]  /*5140*/  F2FP.BF16.F32.PACK_AB R143, R144, R143 ;  /* 0x0000008f908f723e */ /* 0x000fe400000010ff */
[----:B------:R-:W-:Y:S02]  /*5150*/  F2FP.BF16.F32.PACK_AB R141, R141, R116 ;  /* 0x000000748d8d723e */ /* 0x000fe400000010ff */
[----:B------:R-:W-:-:S02]  /*5160*/  F2FP.BF16.F32.PACK_AB R140, R201, R108 ;  /* 0x0000006cc98c723e */ /* 0x000fc400000010ff */
[----:B------:R-:W-:Y:S02]  /*5170*/  MOV R119, R143 ;  /* 0x0000008f00777202 */ /* 0x000fe40000000f00 */
[----:B------:R-:W-:Y:S02]  /*5180*/  MOV R118, R142 ;  /* 0x0000008e00767202 */ /* 0x000fe40000000f00 */
[----:B------:R-:W-:Y:S02]  /*5190*/  MOV R117, R141 ;  /* 0x0000008d00757202 */ /* 0x000fe40000000f00 */
[----:B------:R-:W-:Y:S02]  /*51a0*/  MOV R116, R140 ;  /* 0x0000008c00747202 */ /* 0x000fe40000000f00 */
[----:B------:R-:W-:Y:S02]  /*51b0*/  MOV R111, R143 ;  /* 0x0000008f006f7202 */ /* 0x000fe40000000f00 */
[----:B------:R-:W-:-:S02]  /*51c0*/  MOV R110, R142 ;  /* 0x0000008e006e7202 */ /* 0x000fc40000000f00 */
[----:B------:R-:W-:Y:S02]  /*51d0*/  MOV R109, R141 ;  /* 0x0000008d006d7202 */ /* 0x000fe40000000f00 */
[----:B------:R-:W-:-:S07]  /*51e0*/  MOV R108, R140 ;  /* 0x0000008c006c7202 */ /* 0x000fce0000000f00 */
.L_x_152:
[----:B------:R-:W-:Y:S01]  /*51f0*/  ISETP.NE.U32.AND P0, PT, RZ, UR4, PT ;  /* 0x00000004ff007c0c */ /* 0x000fe2000bf05070 */
[----:B------:R-:W0:Y:S01]  /*5200*/  LDC.64 R146, c[0x0][0x468] ;  /* 0x00011a00ff927b82 */ /* 0x000e220000000a00 */
[----:B------:R-:W-:Y:S02]  /*5210*/  ISETP.NE.U32.AND P1, PT, RZ, UR6, PT ;  /* 0x00000006ff007c0c */ /* 0x000fe4000bf25070 */
[----:B------:R-:W-:Y:S02]  /*5220*/  ISETP.NE.AND.EX P0, PT, RZ, UR5, PT, P0 ;  /* 0x00000005ff007c0c */ /* 0x000fe4000bf05300 */
[----:B------:R-:W-:-:S11]  /*5230*/  ISETP.NE.AND.EX P1, PT, RZ, UR7, PT, P1 ;  /* 0x00000007ff007c0c */ /* 0x000fd6000bf25310 */
[----:B------:R-:W1:Y:S08]  /*5240*/  @P0 LDC.64 R200, c[0x0][0x478] ;  /* 0x00011e00ffc80b82 */ /* 0x000e700000000a00 */
[----:B------:R-:W2:Y:S01]  /*5250*/  @P1 LDC.64 R144, c[0x0][0x470] ;  /* 0x00011c00ff901b82 */ /* 0x000ea20000000a00 */
[----:B0-----:R-:W-:-:S04]  /*5260*/  IMAD.WIDE.U32 R146, R0, 0x10, R146 ;  /* 0x0000001000927825 */ /* 0x001fc800078e0092 */
[----:B-1----:R-:W-:-:S05]  /*5270*/  @P0 IMAD.WIDE.U32 R200, R0, 0x10, R200 ;  /* 0x0000001000c80825 */ /* 0x002fca00078e00c8 */
[----:B------:R1:W-:Y:S01]  /*5280*/  @P0 STG.E.128 desc[UR10][R200.64], R108 ;  /* 0x0000006cc8000986 */ /* 0x0003e2000c101d0a */
[----:B--2---:R-:W-:-:S03]  /*5290*/  @P1 IMAD.WIDE.U32 R144, R0, 0x10, R144 ;  /* 0x0000001000901825 */ /* 0x004fc600078e0090 */
[----:B------:R1:W-:Y:S01]  /*52a0*/  STG.E.128 desc[UR10][R146.64], R140 ;  /* 0x0000008c92007986 */ /* 0x0003e2000c101d0a */
[----:B------:R-:W-:-:S03]  /*52b0*/  IADD3 R0, PT, PT, R0, 0x20, RZ ;  /* 0x0000002000007810 */ /* 0x000fc60007ffe0ff */
[----:B------:R1:W-:Y:S04]  /*52c0*/  @P1 STG.E.128 desc[UR10][R144.64], R116 ;  /* 0x0000007490001986 */ /* 0x0003e8000c101d0a */
.L_x_148:
[----:B------:R-:W-:Y:S05]  /*52d0*/  BSYNC.RECONVERGENT B0 ;  /* 0x0000000000007941 */ /* 0x000fea0003800200 */
.L_x_147:
        /* <DEDUP_REMOVED lines=13> */
[-CC-:B-1----:R-:W-:Y:S01]  /*53b0*/  FFMA.FTZ R109, R23, R198.reuse, R203.reuse ;  /* 0x000000c6176d7223 */ /* 0x182fe200000100cb */
        /* <DEDUP_REMOVED lines=11> */
[C---:B-----5:R-:W-:Y:S01]  /*5470*/  FFMA.FTZ R110, R149.reuse, R108, R110 ;  /* 0x0000006c956e7223 */ /* 0x060fe2000001006e */
[C---:B------:R-:W-:Y:S01]  /*5480*/  FFMA.FTZ R145, R149.reuse, R140, R145 ;  /* 0x0000008c95917223 */ /* 0x040fe20000010091 */
[----:B------:R-:W-:Y:S01]  /*5490*/  PRMT R108, R132, 0x7632, R108 ;  /* 0x00007632846c7816 */ /* 0x000fe2000000006c */
[C---:B------:R-:W-:Y:S01]  /*54a0*/  FFMA.FTZ R117, R149.reuse, R116, R117 ;  /* 0x0000007495757223 */ /* 0x040fe20000010075 */
[----:B------:R-:W-:Y:S01]  /*54b0*/  PRMT R119, R134, 0x7632, R119 ;  /* 0x0000763286777816 */ /* 0x000fe20000000077 */
[----:B------:R-:W-:Y:S01]  /*54c0*/  FFMA.FTZ R141, R149, R118, R141 ;  /* 0x00000076958d7223 */ /* 0x000fe2000001008d */
[----:B------:R-:W-:Y:S01]  /*54d0*/  PRMT R140, R135, 0x7632, R140 ;  /* 0x00007632878c7816 */ /* 0x000fe2000000008c */
[-C--:B------:R-:W-:Y:S01]  /*54e0*/  FFMA.FTZ R143, R148, R198.reuse, R203 ;  /* 0x000000c6948f7223 */ /* 0x080fe200000100cb */
        /* <DEDUP_REMOVED lines=23> */
[----:B------:R-:W-:Y:S02]  /*5660*/  MOV R116, R140 ;  /* 0x0000008c00747202 */ /* 0x000fe40000000f00 */
[----:B------:R-:W-:Y:S02]  /*5670*/  MOV R111, R143 ;  /* 0x0000008f006f7202 */ /* 0x000fe40000000f00 */
[----:B------:R-:W-:Y:S02]  /*5680*/  MOV R110, R142 ;  /* 0x0000008e006e7202 */ /* 0x000fe40000000f00 */
[----:B------:R-:W-:-:S02]  /*5690*/  MOV R109, R141 ;  /* 0x0000008d006d7202 */ /* 0x000fc40000000f00 */
[----:B------:R-:W-:Y:S01]  /*56a0*/  MOV R108, R140 ;  /* 0x0000008c006c7202 */ /* 0x000fe20000000f00 */
[----:B------:R-:W-:Y:S06]  /*56b0*/  BRA `(.L_x_162) ;  /* 0x0000001000587947 */ /* 0x000fec0003800000 */
.L_x_161:
[-CC-:B01----:R-:W-:Y:S01]  /*56c0*/  FFMA.FTZ R147, R29, R198.reuse, R203.reuse ;  /* 0x000000c61d937223 */ /* 0x183fe200000100cb */
        /* <DEDUP_REMOVED lines=12> */
[----:B------:R-:W-:Y:S01]  /*5790*/  FFMA.FTZ R110, R149, R108, R110 ;  /* 0x0000006c956e7223 */ /* 0x000fe2000001006e */
[----:B------:R-:W-:Y:S01]  /*57a0*/  PRMT R144, R135, 0x7632, R144 ;  /* 0x0000763287907816 */ /* 0x000fe20000000090 */
[----:B------:R-:W-:Y:S01]  /*57b0*/  FFMA.FTZ R146, R150, R198, R203 ;  /* 0x000000c696927223 */ /* 0x000fe200000100cb */
[----:B------:R-:W-:Y:S01]  /*57c0*/  PRMT R108, R132, 0x7632, R108 ;  /* 0x00007632846c7816 */ /* 0x000fe2000000006c */
[C---:B------:R-:W-:Y:S01]  /*57d0*/  FFMA.FTZ R141, R149.reuse, R140, R141 ;  /* 0x0000008c958d7223 */ /* 0x040fe2000001008d */
[----:B------:R-:W-:Y:S01]  /*57e0*/  PRMT R143, R134, 0x7632, R143 ;  /* 0x00007632868f7816 */ /* 0x000fe2000000008f */
[----:B------:R-:W-:Y:S01]  /*57f0*/  FFMA.FTZ R145, R149, R142, R145 ;  /* 0x0000008e95917223 */ /* 0x000fe20000010091 */
        /* <DEDUP_REMOVED lines=25> */
.L_x_160:
[----:B-1----:R-:W1:Y:S02]  /*5990*/  LDC.64 R140, c[0x0][0x470] ;  /* 0x00011c00ff8c7b82 */ /* 0x002e640000000a00 */
[----:B-1----:R-:W-:-:S04]  /*59a0*/  ISETP.NE.U32.AND P1, PT, R140, RZ, PT ;  /* 0x000000ff8c00720c */ /* 0x002fc80003f25070 */
[----:B------:R-:W-:-:S13]  /*59b0*/  ISETP.NE.AND.EX P1, PT, R141, RZ, PT, P1 ;  /* 0x000000ff8d00720c */ /* 0x000fda0003f25310 */
[----:B------:R-:W-:Y:S05]  /*59c0*/  @!P1 BRA `(.L_x_163) ;  /* 0x0000000000b49947 */ /* 0x000fea0003800000 */
[-CC-:B0-----:R-:W-:Y:S01]  /*59d0*/  FFMA.FTZ R147, R29, R198.reuse, R203.reuse ;  /* 0x000000c61d937223 */ /* 0x181fe200000100cb */
        /* <DEDUP_REMOVED lines=44> */
.L_x_163:
[-CC-:B0-----:R-:W-:Y:S01]  /*5ca0*/  FFMA.FTZ R147, R29, R198.reuse, R203.reuse ;  /* 0x000000c61d937223 */ /* 0x181fe200000100cb */
[----:B------:R-:W-:Y:S01]  /*5cb0*/  PRMT R140, R135, 0x7632, R140 ;  /* 0x00007632878c7816 */ /* 0x000fe2000000008c */
[-CC-:B------:R-:W-:Y:S01]  /*5cc0*/  FFMA.FTZ R141, R27, R198.reuse, R203.reuse ;  /* 0x000000c61b8d7223 */ /* 0x180fe200000100cb */
[----:B------:R-:W-:Y:S01]  /*5cd0*/  PRMT R142, R134, 0x7632, R142 ;  /* 0x00007632868e7816 */ /* 0x000fe2000000008e */
[-C--:B------:R-:W-:Y:S01]  /*5ce0*/  FFMA.FTZ R145, R148, R198.reuse, R203 ;  /* 0x000000c694917223 */ /* 0x080fe200000100cb */
[----:B------:R-:W-:Y:S01]  /*5cf0*/  FADD.FTZ R144, R28, -R147 ;  /* 0x800000931c907221 */ /* 0x000fe20000010000 */
[----:B------:R-:W-:Y:S01]  /*5d00*/  SHF.L.U32 R147, R140, 0x10, RZ ;  /* 0x000000108c937819 */ /* 0x000fe200000006ff */
[----:B------:R-:W-:Y:S01]  /*5d10*/  FADD.FTZ R140, R26, -R141 ;  /* 0x8000008d1a8c7221 */ /* 0x000fe20000010000 */
[----:B------:R-:W-:Y:S01]  /*5d20*/  SHF.L.U32 R143, R134, 0x10, RZ ;  /* 0x00000010868f7819 */ /* 0x000fe200000006ff */
[----:B------:R-:W-:Y:S01]  /*5d30*/  FFMA.FTZ R200, R150, R198, R203 ;  /* 0x000000c696c87223 */ /* 0x000fe200000100cb */
[----:B------:R-:W-:Y:S01]  /*5d40*/  SHF.L.U32 R141, R142, 0x10, RZ ;  /* 0x000000108e8d7819 */ /* 0x000fe200000006ff */
[----:B------:R-:W-:Y:S01]  /*5d50*/  FADD.FTZ R142, R34, -R145 ;  /* 0x80000091228e7221 */ /* 0x000fe20000010000 */
[----:B------:R-:W-:Y:S01]  /*5d60*/  SHF.L.U32 R146, R135, 0x10, RZ ;  /* 0x0000001087927819 */ /* 0x000fe200000006ff */
[----:B-----5:R-:W-:Y:S01]  /*5d70*/  FFMA.FTZ R201, R149, R140, R143 ;  /* 0x0000008c95c97223 */ /* 0x020fe2000001008f */
[----:B------:R-:W-:Y:S01]  /*5d80*/  FFMA.FTZ R145, R25, R198, R203 ;  /* 0x000000c619917223 */ /* 0x000fe200000100cb */
[----:B------:R-:W-:Y:S01]  /*5d90*/  FFMA.FTZ R204, R149, R142, R141 ;  /* 0x0000008e95cc7223 */ /* 0x000fe2000001008d */
[----:B------:R-:W-:Y:S01]  /*5da0*/  PRMT R140, R133, 0x7632, R140 ;  /* 0x00007632858c7816 */ /* 0x000fe2000000008c */
[----:B------:R-:W-:Y:S01]  /*5db0*/  FADD.FTZ R200, R35, -R200 ;  /* 0x800000c823c87221 */ /* 0x000fe20000010000 */
[--C-:B------:R-:W-:Y:S01]  /*5dc0*/  FFMA.FTZ R141, R23, R198, R203.reuse ;  /* 0x000000c6178d7223 */ /* 0x100fe200000100cb */
[C---:B------:R-:W-:Y:S01]  /*5dd0*/  FFMA.FTZ R205, R149.reuse, R144, R146 ;  /* 0x0000009095cd7223 */ /* 0x040fe20000010092 */
[-CC-:B------:R-:W-:Y:S01]  /*5de0*/  FFMA.FTZ R202, R32, R198.reuse, R203.reuse ;  /* 0x000000c620ca7223 */ /* 0x180fe200000100cb */
[----:B------:R-:W-:Y:S01]  /*5df0*/  PRMT R142, R132, 0x7632, R142 ;  /* 0x00007632848e7816 */ /* 0x000fe2000000008e */
[----:B------:R-:W-:Y:S01]  /*5e00*/  FFMA.FTZ R144, R30, R198, R203 ;  /* 0x000000c61e907223 */ /* 0x000fe200000100cb */
[----:B------:R-:W-:Y:S01]  /*5e10*/  FADD.FTZ R146, R24, -R145 ;  /* 0x8000009118927221 */ /* 0x000fe20000010000 */
        /* <DEDUP_REMOVED lines=8> */
[C---:B------:R-:W-:Y:S01]  /*5ea0*/  FFMA.FTZ R147, R149.reuse, R202, R145 ;  /* 0x000000ca95937223 */ /* 0x040fe20000010091 */
[C---:B------:R-:W-:Y:S01]  /*5eb0*/  FFMA.FTZ R146, R149.reuse, R146, R200 ;  /* 0x0000009295927223 */ /* 0x040fe200000100c8 */
[C---:B------:R-:W-:Y:S01]  /*5ec0*/  FFMA.FTZ R140, R149.reuse, R140, R143 ;  /* 0x0000008c958c7223 */ /* 0x040fe2000001008f */
[----:B------:R-:W-:Y:S01]  /*5ed0*/  F2FP.BF16.F32.PACK_AB R143, R206, R205 ;  /* 0x000000cdce8f723e */ /* 0x000fe200000010ff */
[----:B------:R-:W-:Y:S01]  /*5ee0*/  FFMA.FTZ R145, R149, R144, R141 ;  /* 0x0000009095917223 */ /* 0x000fe2000001008d */
[----:B------:R-:W-:-:S02]  /*5ef0*/  F2FP.BF16.F32.PACK_AB R142, R204, R201 ;  /* 0x000000c9cc8e723e */ /* 0x000fc400000010ff */
[----:B------:R-:W-:Y:S02]  /*5f00*/  F2FP.BF16.F32.PACK_AB R141, R147, R146 ;  /* 0x00000092938d723e */ /* 0x000fe400000010ff */
[----:B------:R-:W-:Y:S01]  /*5f10*/  F2FP.BF16.F32.PACK_AB R140, R145, R140 ;  /* 0x0000008c918c723e */ /* 0x000fe200000010ff */
[----:B------:R-:W-:Y:S06]  /*5f20*/  BRA `(.L_x_162) ;  /* 0x00000008003c7947 */ /* 0x000fec0003800000 */
.L_x_159:
[----:B-1----:R-:W1:Y:S02]  /*5f30*/  LDC.64 R140, c[0x0][0x478] ;  /* 0x00011e00ff8c7b82 */ /* 0x002e640000000a00 */
[----:B-1----:R-:W-:-:S04]  /*5f40*/  ISETP.NE.U32.AND P0, PT, R140, RZ, PT ;  /* 0x000000ff8c00720c */ /* 0x002fc80003f05070 */
[----:B------:R-:W-:-:S13]  /*5f50*/  ISETP.NE.AND.EX P0, PT, R141, RZ, PT, P0 ;  /* 0x000000ff8d00720c */ /* 0x000fda0003f05300 */
[----:B------:R-:W-:Y:S05]  /*5f60*/  @!P0 BRA `(.L_x_164) ;  /* 0x0000000400288947 */ /* 0x000fea0003800000 */
[----:B------:R-:W1:Y:S02]  /*5f70*/  LDC.64 R108, c[0x0][0x470] ;  /* 0x00011c00ff6c7b82 */ /* 0x000e640000000a00 */
[----:B-1----:R-:W-:-:S04]  /*5f80*/  ISETP.NE.U32.AND P1, PT, R108, RZ, PT ;  /* 0x000000ff6c00720c */ /* 0x002fc80003f25070 */
        /* <DEDUP_REMOVED lines=39> */
.L_x_165:
        /* <DEDUP_REMOVED lines=33> */
.L_x_164:
        /* <DEDUP_REMOVED lines=37> */
.L_x_166:
[-CC-:B------:R-:W-:Y:S01]  /*6660*/  FFMA.FTZ R141, R23, R198.reuse, R203.reuse ;  /* 0x000000c6178d7223 */ /* 0x180fe200000100cb */
[-CC-:B------:R-:W-:Y:S01]  /*6670*/  FFMA.FTZ R142, R30, R198.reuse, R203.reuse ;  /* 0x000000c61e8e7223 */ /* 0x180fe200000100cb */
[-CC-:B------:R-:W-:Y:S01]  /*6680*/  FFMA.FTZ R143, R25, R198.reuse, R203.reuse ;  /* 0x000000c6198f7223 */ /* 0x180fe200000100cb */
[-CC-:B0-----:R-:W-:Y:S01]  /*6690*/  FFMA.FTZ R146, R32, R198.reuse, R203.reuse ;  /* 0x000000c620927223 */ /* 0x181fe200000100cb */
        /* <DEDUP_REMOVED lines=24> */
.L_x_162:
[----:B------:R-:W1:Y:S08]  /*6820*/  @P0 LDC.64 R200, c[0x0][0x478] ;  /* 0x00011e00ffc80b82 */ /* 0x000e700000000a00 */
[----:B0-----:R-:W0:Y:S08]  /*6830*/  LDC.64 R146, c[0x0][0x468] ;  /* 0x00011a00ff927b82 */ /* 0x001e300000000a00 */
[----:B------:R-:W2:Y:S01]  /*6840*/  @P1 LDC.64 R144, c[0x0][0x470] ;  /* 0x00011c00ff901b82 */ /* 0x000ea20000000a00 */
[----:B-1----:R-:W-:-:S05]  /*6850*/  @P0 IMAD.WIDE.U32 R200, R0, 0x10, R200 ;  /* 0x0000001000c80825 */ /* 0x002fca00078e00c8 */
[----:B------:R3:W-:Y:S01]  /*6860*/  @P0 STG.E.128 desc[UR10][R200.64], R108 ;  /* 0x0000006cc8000986 */ /* 0x0007e2000c101d0a */
[----:B0-----:R-:W-:-:S05]  /*6870*/  IMAD.WIDE.U32 R146, R0, 0x10, R146 ;  /* 0x0000001000927825 */ /* 0x001fca00078e0092 */
[----:B------:R3:W-:Y:S01]  /*6880*/  STG.E.128 desc[UR10][R146.64], R140 ;  /* 0x0000008c92007986 */ /* 0x0007e2000c101d0a */
[C---:B--2---:R-:W-:Y:S01]  /*6890*/  @P1 IMAD.WIDE.U32 R144, R0.reuse, 0x10, R144 ;  /* 0x0000001000901825 */ /* 0x044fe200078e0090 */
[----:B------:R-:W-:-:S04]  /*68a0*/  IADD3 R0, PT, PT, R0, 0x20, RZ ;  /* 0x0000002000007810 */ /* 0x000fc80007ffe0ff */
[----:B------:R3:W-:Y:S03]  /*68b0*/  @P1 STG.E.128 desc[UR10][R144.64], R116 ;  /* 0x0000007490001986 */ /* 0x0007e6000c101d0a */
.L_x_158:
[----:B------:R-:W-:Y:S05]  /*68c0*/  BSYNC.RECONVERGENT B0 ;  /* 0x0000000000007941 */ /* 0x000fea0003800200 */
.L_x_157:
        /* <DEDUP_REMOVED lines=13> */
[-CC-:B-1-3--:R-:W-:Y:S01]  /*69a0*/  FFMA.FTZ R109, R153, R198.reuse, R203.reuse ;  /* 0x000000c6996d7223 */ /* 0x18afe200000100cb */
        /* <DEDUP_REMOVED lines=11> */
[----:B------:R-:W-:Y:S01]  /*6a60*/  PRMT R142, R139, 0x7632, R142 ;  /* 0x000076328b8e7816 */ /* 0x000fe2000000008e */
[C---:B-----5:R-:W-:Y:S01]  /*6a70*/  FFMA.FTZ R110, R149.reuse, R108, R110 ;  /* 0x0000006c956e7223 */ /* 0x060fe2000001006e */
[C---:B------:R-:W-:Y:S01]  /*6a80*/  FFMA.FTZ R143, R149.reuse, R140, R145 ;  /* 0x0000008c958f7223 */ /* 0x040fe20000010091 */
[----:B------:R-:W-:Y:S01]  /*6a90*/  PRMT R119, R138, 0x7632, R119 ;  /* 0x000076328a777816 */ /* 0x000fe20000000077 */
[----:B------:R-:W-:Y:S01]  /*6aa0*/  FFMA.FTZ R144, R168, R198, R203 ;  /* 0x000000c6a8907223 */ /* 0x000fe200000100cb */
[C---:B------:R-:W-:Y:S01]  /*6ab0*/  FFMA.FTZ R117, R149.reuse, R116, R117 ;  /* 0x0000007495757223 */ /* 0x040fe20000010075 */
[----:B------:R-:W-:Y:S01]  /*6ac0*/  FFMA.FTZ R141, R149, R118, R141 ;  /* 0x00000076958d7223 */ /* 0x000fe2000001008d */
[----:B------:R-:W-:Y:S01]  /*6ad0*/  PRMT R108, R136, 0x7632, R108 ;  /* 0x00007632886c7816 */ /* 0x000fe2000000006c */
[-C--:B------:R-:W-:Y:S01]  /*6ae0*/  FFMA.FTZ R140, R166, R198.reuse, R203 ;  /* 0x000000c6a68c7223 */ /* 0x080fe200000100cb */
[----:B------:R-:W-:Y:S01]  /*6af0*/  PRMT R111, R137, 0x7632, R111 ;  /* 0x00007632896f7816 */ /* 0x000fe2000000006f */
        /* <DEDUP_REMOVED lines=27> */
.L_x_171:
[-CC-:B-1-3--:R-:W-:Y:S01]  /*6cb0*/  FFMA.FTZ R109, R153, R198.reuse, R203.reuse ;  /* 0x000000c6996d7223 */ /* 0x18afe200000100cb */
[-CC-:B------:R-:W-:Y:S01]  /*6cc0*/  FFMA.FTZ R111, R155, R198.reuse, R203.reuse ;  /* 0x000000c69b6f7223 */ /* 0x180fe200000100cb */
[-CC-:B------:R-:W-:Y:S01]  /*6cd0*/  FFMA.FTZ R143, R157, R198.reuse, R203.reuse ;  /* 0x000000c69d8f7223 */ /* 0x180fe200000100cb */
[----:B0-----:R-:W-:Y:S01]  /*6ce0*/  FFMA.FTZ R147, R159, R198, R203 ;  /* 0x000000c69f937223 */ /* 0x001fe200000100cb */
        /* <DEDUP_REMOVED lines=10> */
[C---:B------:R-:W-:Y:S01]  /*6d90*/  FFMA.FTZ R145, R149.reuse, R142, R145 ;  /* 0x0000008e95917223 */ /* 0x040fe20000010091 */
[----:B------:R-:W-:Y:S01]  /*6da0*/  FFMA.FTZ R201, R149, R144, R201 ;  /* 0x0000009095c97223 */ /* 0x000fe200000100c9 */
[----:B------:R-:W-:Y:S01]  /*6db0*/  PRMT R108, R136, 0x7632, R108 ;  /* 0x00007632886c7816 */ /* 0x000fe2000000006c */
[-C--:B------:R-:W-:Y:S01]  /*6dc0*/  FFMA.FTZ R140, R162, R198.reuse, R203 ;  /* 0x000000c6a28c7223 */ /* 0x080fe200000100cb */
        /* <DEDUP_REMOVED lines=25> */
[----:B------:R-:W-:Y:S01]  /*6f60*/  MOV R108, R140 ;  /* 0x0000008c006c7202 */ /* 0x000fe20000000f00 */
[----:B------:R-:W-:Y:S06]  /*6f70*/  BRA `(.L_x_172) ;  /* 0x0000000c00a47947 */ /* 0x000fec0003800000 */
.L_x_170:
[----:B-1-3--:R-:W1:Y:S02]  /*6f80*/  LDC.64 R140, c[0x0][0x470] ;  /* 0x00011c00ff8c7b82 */ /* 0x00ae640000000a00 */
[----:B-1----:R-:W-:-:S04]  /*6f90*/  ISETP.NE.U32.AND P1, PT, R140, RZ, PT ;  /* 0x000000ff8c00720c */ /* 0x002fc80003f25070 */
[----:B------:R-:W-:-:S13]  /*6fa0*/  ISETP.NE.AND.EX P1, PT, R141, RZ, PT, P1 ;  /* 0x000000ff8d00720c */ /* 0x000fda0003f25310 */
[----:B------:R-:W-:Y:S05]  /*6fb0*/  @!P1 BRA `(.L_x_173) ;  /* 0x0000000000b49947 */ /* 0x000fea0003800000 */
[-CC-:B------:R-:W-:Y:S01]  /*6fc0*/  FFMA.FTZ R117, R153, R198.reuse, R203.reuse ;  /* 0x000000c699757223 */ /* 0x180fe200000100cb */
        /* <DEDUP_REMOVED lines=44> */
.L_x_173:
[-CC-:B------:R-:W-:Y:S01]  /*7290*/  FFMA.FTZ R145, R159, R198.reuse, R203.reuse ;  /* 0x000000c69f917223 */ /* 0x180fe200000100cb */
[----:B------:R-:W-:Y:S01]  /*72a0*/  PRMT R140, R139, 0x7632, R140 ;  /* 0x000076328b8c7816 */ /* 0x000fe2000000008c */
[-CC-:B------:R-:W-:Y:S01]  /*72b0*/  FFMA.FTZ R202, R168, R198.reuse, R203.reuse ;  /* 0x000000c6a8ca7223 */ /* 0x180fe200000100cb */
[-CC-:B------:R-:W-:Y:S01]  /*72c0*/  FFMA.FTZ R141, R157, R198.reuse, R203.reuse ;  /* 0x000000c69d8d7223 */ /* 0x180fe200000100cb */
[----:B------:R-:W-:Y:S01]  /*72d0*/  PRMT R142, R138, 0x7632, R142 ;  /* 0x000076328a8e7816 */ /* 0x000fe2000000008e */
[----:B------:R-:W-:Y:S01]  /*72e0*/  FFMA.FTZ R144, R166, R198, R203 ;  /* 0x000000c6a6907223 */ /* 0x000fe200000100cb */
[----:B0-----:R-:W-:Y:S01]  /*72f0*/  FADD.FTZ R146, R160, -R145 ;  /* 0x80000091a0927221 */ /* 0x001fe20000010000 */
[----:B------:R-:W-:Y:S01]  /*7300*/  SHF.L.U32 R145, R140, 0x10, RZ ;  /* 0x000000108c917819 */ /* 0x000fe200000006ff */
[----:B------:R-:W-:Y:S01]  /*7310*/  FADD.FTZ R202, R167, -R202 ;  /* 0x800000caa7ca7221 */ /* 0x000fe20000010000 */
[----:B------:R-:W-:Y:S01]  /*7320*/  SHF.L.U32 R143, R138, 0x10, RZ ;  /* 0x000000108a8f7819 */ /* 0x000fe200000006ff */
[----:B------:R-:W-:Y:S01]  /*7330*/  FADD.FTZ R140, R158, -R141 ;  /* 0x8000008d9e8c7221 */ /* 0x000fe20000010000 */
[----:B------:R-:W-:Y:S01]  /*7340*/  SHF.L.U32 R141, R142, 0x10, RZ ;  /* 0x000000108e8d7819 */ /* 0x000fe200000006ff */
[----:B------:R-:W-:Y:S01]  /*7350*/  FADD.FTZ R144, R165, -R144 ;  /* 0x80000090a5907221 */ /* 0x000fe20000010000 */
[----:B------:R-:W-:Y:S01]  /*7360*/  SHF.L.U32 R200, R139, 0x10, RZ ;  /* 0x000000108bc87819 */ /* 0x000fe200000006ff */
[C---:B-----5:R-:W-:Y:S01]  /*7370*/  FFMA.FTZ R206, R149.reuse, R202, R145 ;  /* 0x000000ca95ce7223 */ /* 0x060fe20000010091 */
[----:B------:R-:W-:Y:S01]  /*7380*/  FFMA.FTZ R201, R149, R140, R143 ;  /* 0x0000008c95c97223 */ /* 0x000fe2000001008f */
[----:B------:R-:W-:Y:S01]  /*7390*/  FFMA.FTZ R145, R155, R198, R203 ;  /* 0x000000c69b917223 */ /* 0x000fe200000100cb */
[----:B------:R-:W-:Y:S01]  /*73a0*/  FFMA.FTZ R204, R149, R144, R141 ;  /* 0x0000009095cc7223 */ /* 0x000fe2000001008d */
[----:B------:R-:W-:Y:S01]  /*73b0*/  PRMT R140, R137, 0x7632, R140 ;  /* 0x00007632898c7816 */ /* 0x000fe2000000008c */
[--C-:B------:R-:W-:Y:S01]  /*73c0*/  FFMA.FTZ R141, R153, R198, R203.reuse ;  /* 0x000000c6998d7223 */ /* 0x100fe200000100cb */
[----:B------:R-:W-:Y:S01]  /*73d0*/  FFMA.FTZ R205, R149, R146, R200 ;  /* 0x0000009295cd7223 */ /* 0x000fe200000100c8 */
[-CC-:B------:R-:W-:Y:S01]  /*73e0*/  FFMA.FTZ R202, R164, R198.reuse, R203.reuse ;  /* 0x000000c6a4ca7223 */ /* 0x180fe200000100cb */
[----:B------:R-:W-:Y:S01]  /*73f0*/  PRMT R142, R136, 0x7632, R142 ;  /* 0x00007632888e7816 */ /* 0x000fe2000000008e */
        /* <DEDUP_REMOVED lines=18> */
.L_x_169:
[----:B-1-3--:R-:W1:Y:S02]  /*7520*/  LDC.64 R140, c[0x0][0x478] ;  /* 0x00011e00ff8c7b82 */ /* 0x00ae640000000a00 */
        /* <DEDUP_REMOVED lines=44> */
.L_x_175:
[-CC-:B------:R-:W-:Y:S01]  /*77f0*/  FFMA.FTZ R111, R155, R198.reuse, R203.reuse ;  /* 0x000000c69b6f7223 */ /* 0x180fe200000100cb */
[-CC-:B------:R-:W-:Y:S01]  /*7800*/  FFMA.FTZ R142, R164, R198.reuse, R203.reuse ;  /* 0x000000c6a48e7223 */ /* 0x180fe200000100cb */
[-CC-:B------:R-:W-:Y:S01]  /*7810*/  FFMA.FTZ R109, R153, R198.reuse, R203.reuse ;  /* 0x000000c6996d7223 */ /* 0x180fe200000100cb */
[-CC-:B------:R-:W-:Y:S01]  /*7820*/  FFMA.FTZ R110, R162, R198.reuse, R203.reuse ;  /* 0x000000c6a26e7223 */ /* 0x180fe200000100cb */
[-CC-:B------:R-:W-:Y:S01]  /*7830*/  FFMA.FTZ R141, R157, R198.reuse, R203.reuse ;  /* 0x000000c69d8d7223 */ /* 0x180fe200000100cb */
[-CC-:B0-----:R-:W-:Y:S01]  /*7840*/  FFMA.FTZ R146, R166, R198.reuse, R203.reuse ;  /* 0x000000c6a6927223 */ /* 0x181fe200000100cb */
        /* <DEDUP_REMOVED lines=27> */
.L_x_174:
        /* <DEDUP_REMOVED lines=37> */
.L_x_176:
        /* <DEDUP_REMOVED lines=28> */
.L_x_172:
        /* <DEDUP_REMOVED lines=10> */
.L_x_168:
[----:B------:R-:W-:Y:S05]  /*7eb0*/  BSYNC.RECONVERGENT B0 ;  /* 0x0000000000007941 */ /* 0x000fea0003800200 */
.L_x_167:
        /* <DEDUP_REMOVED lines=13> */
[-CC-:B-1-34-:R-:W-:Y:S01]  /*7f90*/  FFMA.FTZ R109, R169, R198.reuse, R203.reuse ;  /* 0x000000c6a96d7223 */ /* 0x19afe200000100cb */
[-CC-:B------:R-:W-:Y:S01]  /*7fa0*/  FFMA.FTZ R111, R171, R198.reuse, R203.reuse ;  /* 0x000000c6ab6f7223 */ /* 0x180fe200000100cb */
[----:B------:R-:W-:Y:S01]  /*7fb0*/  SHF.L.U32 R110, R124, 0x10, RZ ;  /* 0x000000107c6e7819 */ /* 0x000fe200000006ff */
[-C--:B0-----:R-:W-:Y:S01]  /*7fc0*/  FFMA.FTZ R146, R184, R198.reuse, R203 ;  /* 0x000000c6b8927223 */ /* 0x081fe200000100cb */
[----:B------:R-:W-:Y:S01]  /*7fd0*/  SHF.L.U32 R117, R125, 0x10, RZ ;  /* 0x000000107d757819 */ /* 0x000fe200000006ff */
[----:B------:R-:W-:Y:S01]  /*7fe0*/  FADD.FTZ R108, R170, -R109 ;  /* 0x8000006daa6c7221 */ /* 0x000fe20000010000 */
[----:B------:R-:W-:Y:S01]  /*7ff0*/  PRMT R143, R127, 0x7632, R143 ;  /* 0x000076327f8f7816 */ /* 0x000fe2000000008f */
[----:B------:R-:W-:Y:S01]  /*8000*/  FADD.FTZ R118, R172, -R111 ;  /* 0x8000006fac767221 */ /* 0x000fe20000010000 */
[----:B------:R-:W-:Y:S01]  /*8010*/  FFMA.FTZ R119, R173, R198, R203 ;  /* 0x000000c6ad777223 */ /* 0x000fe200000100cb */
[----:B------:R-:W-:Y:S01]  /*8020*/  FADD.FTZ R146, R183, -R146 ;  /* 0x80000092b7927221 */ /* 0x000fe20000010000 */
[----:B------:R-:W-:Y:S01]  /*8030*/  SHF.L.U32 R143, R143, 0x10, RZ ;  /* 0x000000108f8f7819 */ /* 0x000fe200000006ff */
[C---:B-----5:R-:W-:Y:S01]  /*8040*/  FFMA.FTZ R110, R149.reuse, R108, R110 ;  /* 0x0000006c956e7223 */ /* 0x060fe2000001006e */
[----:B------:R-:W-:Y:S01]  /*8050*/  FFMA.FTZ R117, R149, R118, R117 ;  /* 0x0000007695757223 */ /* 0x000fe20000010075 */
[----:B------:R-:W-:Y:S01]  /*8060*/  PRMT R111, R125, 0x7632, R111 ;  /* 0x000076327d6f7816 */ /* 0x000fe2000000006f */
[-CC-:B------:R-:W-:Y:S01]  /*8070*/  FFMA.FTZ R116, R178, R198.reuse, R203.reuse ;  /* 0x000000c6b2747223 */ /* 0x180fe200000100cb */
[-CC-:B------:R-:W-:Y:S01]  /*8080*/  FFMA.FTZ R140, R180, R198.reuse, R203.reuse ;  /* 0x000000c6b48c7223 */ /* 0x180fe200000100cb */
[-CC-:B------:R-:W-:Y:S01]  /*8090*/  FFMA.FTZ R144, R182, R198.reuse, R203.reuse ;  /* 0x000000c6b6907223 */ /* 0x180fe200000100cb */
[----:B------:R-:W-:Y:S01]  /*80a0*/  PRMT R108, R124, 0x7632, R108 ;  /* 0x000076327c6c7816 */ /* 0x000fe2000000006c */
[----:B------:R-:W-:Y:S01]  /*80b0*/  FFMA.FTZ R203, R175, R198, R203 ;  /* 0x000000c6afcb7223 */ /* 0x000fe200000100cb */
[----:B------:R-:W-:Y:S01]  /*80c0*/  PRMT R118, R126, 0x7632, R118 ;  /* 0x000076327e767816 */ /* 0x000fe20000000076 */
[----:B------:R-:W-:Y:S01]  /*80d0*/  FADD.FTZ R142, R174, -R119 ;  /* 0x80000077ae8e7221 */ /* 0x000fe20000010000 */
        /* <DEDUP_REMOVED lines=28> */
.L_x_181:
[-CC-:B-1-34-:R-:W-:Y:S01]  /*82a0*/  FFMA.FTZ R109, R169, R198.reuse, R203.reuse ;  /* 0x000000c6a96d7223 */ /* 0x19afe200000100cb */
[-CC-:B------:R-:W-:Y:S01]  /*82b0*/  FFMA.FTZ R111, R171, R198.reuse, R203.reuse ;  /* 0x000000c6ab6f7223 */ /* 0x180fe200000100cb */
[----:B------:R-:W-:Y:S01]  /*82c0*/  SHF.L.U32 R110, R124, 0x10, RZ ;  /* 0x000000107c6e7819 */ /* 0x000fe200000006ff */
[----:B------:R-:W-:Y:S01]  /*82d0*/  FFMA.FTZ R143, R173, R198, R203 ;  /* 0x000000c6ad8f7223 */ /* 0x000fe200000100cb */
[----:B------:R-:W-:Y:S01]  /*82e0*/  SHF.L.U32 R141, R125, 0x10, RZ ;  /* 0x000000107d8d7819 */ /* 0x000fe200000006ff */
[----:B------:R-:W-:Y:S01]  /*82f0*/  FADD.FTZ R108, R170, -R109 ;  /* 0x8000006daa6c7221 */ /* 0x000fe20000010000 */
[----:B------:R-:W-:Y:S01]  /*8300*/  FADD.FTZ R142, R172, -R111 ;  /* 0x8000006fac8e7221 */ /* 0x000fe20000010000 */
[----:B------:R-:W-:Y:S01]  /*8310*/  SHF.L.U32 R145, R126, 0x10, RZ ;  /* 0x000000107e917819 */ /* 0x000fe200000006ff */
[----:B0-----:R-:W-:Y:S01]  /*8320*/  FADD.FTZ R146, R174, -R143 ;  /* 0x8000008fae927221 */ /* 0x001fe20000010000 */
[C---:B-----5:R-:W-:Y:S01]  /*8330*/  FFMA.FTZ R110, R149.reuse, R108, R110 ;  /* 0x0000006c956e7223 */ /* 0x060fe2000001006e */
[----:B------:R-:W-:Y:S01]  /*8340*/  FFMA.FTZ R141, R149, R142, R141 ;  /* 0x0000008e958d7223 */ /* 0x000fe2000001008d */
[-CC-:B------:R-:W-:Y:S01]  /*8350*/  FFMA.FTZ R140, R178, R198.reuse, R203.reuse ;  /* 0x000000c6b28c7223 */ /* 0x180fe200000100cb */
[-CC-:B------:R-:W-:Y:S01]  /*8360*/  FFMA.FTZ R144, R180, R198.reuse, R203.reuse ;  /* 0x000000c6b4907223 */ /* 0x180fe200000100cb */
[-CC-:B------:R-:W-:Y:S01]  /*8370*/  FFMA.FTZ R200, R182, R198.reuse, R203.reuse ;  /* 0x000000c6b6c87223 */ /* 0x180fe200000100cb */
[-C--:B------:R-:W-:Y:S01]  /*8380*/  FFMA.FTZ R202, R184, R198.reuse, R203 ;  /* 0x000000c6b8ca7223 */ /* 0x080fe200000100cb */
[----:B------:R-:W-:Y:S01]  /*8390*/  PRMT R147, R127, 0x7632, R147 ;  /* 0x000076327f937816 */ /* 0x000fe20000000093 */
[----:B------:R-:W-:Y:S01]  /*83a0*/  FFMA.FTZ R203, R175, R198, R203 ;  /* 0x000000c6afcb7223 */ /* 0x000fe200000100cb */
[----:B------:R-:W-:Y:S01]  /*83b0*/  PRMT R108, R124, 0x7632, R108 ;  /* 0x000076327c6c7816 */ /* 0x000fe2000000006c */
[----:B------:R-:W-:Y:S01]  /*83c0*/  FFMA.FTZ R145, R149, R146, R145 ;  /* 0x0000009295917223 */ /* 0x000fe20000010091 */
[----:B------:R-:W-:Y:S01]  /*83d0*/  PRMT R111, R125, 0x7632, R111 ;  /* 0x000076327d6f7816 */ /* 0x000fe2000000006f */
[----:B------:R-:W-:Y:S01]  /*83e0*/  FADD.FTZ R202, R183, -R202 ;  /* 0x800000cab7ca7221 */ /* 0x000fe20000010000 */
[----:B------:R-:W-:Y:S01]  /*83f0*/  PRMT R142, R126, 0x7632, R142 ;  /* 0x000076327e8e7816 */ /* 0x000fe2000000008e */
        /* <DEDUP_REMOVED lines=9> */
[----:B------:R-:W-:Y:S01]  /*8490*/  SHF.L.U32 R143, R142, 0x10, RZ ;  /* 0x000000108e8f7819 */ /* 0x000fe200000006ff */
[C---:B------:R-:W-:Y:S01]  /*84a0*/  FFMA.FTZ R108, R149.reuse, R108, R146 ;  /* 0x0000006c956c7223 */ /* 0x040fe20000010092 */
[C---:B------:R-:W-:Y:S01]  /*84b0*/  FFMA.FTZ R109, R149.reuse, R140, R109 ;  /* 0x0000008c956d7223 */ /* 0x040fe2000001006d */
[----:B------:R-:W-:-:S02]  /*84c0*/  FFMA.FTZ R144, R149, R144, R111 ;  /* 0x0000009095907223 */ /* 0x000fc4000001006f */
[----:B------:R-:W-:Y:S01]  /*84d0*/  FFMA.FTZ R142, R149, R200, R143 ;  /* 0x000000c8958e7223 */ /* 0x000fe2000001008f */
        /* <DEDUP_REMOVED lines=9> */
.L_x_180:
[----:B-1-34-:R-:W1:Y:S02]  /*8570*/  LDC.64 R140, c[0x0][0x470] ;  /* 0x00011c00ff8c7b82 */ /* 0x01ae640000000a00 */
[----:B-1----:R-:W-:-:S04]  /*8580*/  ISETP.NE.U32.AND P1, PT, R140, RZ, PT ;  /* 0x000000ff8c00720c */ /* 0x002fc80003f25070 */
[----:B------:R-:W-:-:S13]  /*8590*/  ISETP.NE.AND.EX P1, PT, R141, RZ, PT, P1 ;  /* 0x000000ff8d00720c */ /* 0x000fda0003f25310 */
[----:B------:R-:W-:Y:S05]  /*85a0*/  @!P1 BRA `(.L_x_183) ;  /* 0x0000000000b49947 */ /* 0x000fea0003800000 */
[-CC-:B------:R-:W-:Y:S01]  /*85b0*/  FFMA.FTZ R117, R169, R198.reuse, R203.reuse ;  /* 0x000000c6a9757223 */ /* 0x180fe200000100cb */
        /* <DEDUP_REMOVED lines=44> */
.L_x_183:
[----:B------:R-:W-:Y:S01]  /*8880*/  PRMT R140, R127, 0x7632, R140 ;  /* 0x000076327f8c7816 */ /* 0x000fe2000000008c */
[-CC-:B------:R-:W-:Y:S01]  /*8890*/  FFMA.FTZ R143, R173, R198.reuse, R203.reuse ;  /* 0x000000c6ad8f7223 */ /* 0x180fe200000100cb */
[-CC-:B0-----:R-:W-:Y:S01]  /*88a0*/  FFMA.FTZ R146, R184, R198.reuse, R203.reuse ;  /* 0x000000c6b8927223 */ /* 0x181fe200000100cb */
[----:B------:R-:W-:Y:S01]  /*88b0*/  PRMT R142, R126, 0x7632, R142 ;  /* 0x000076327e8e7816 */ /* 0x000fe2000000008e */
[-CC-:B------:R-:W-:Y:S01]  /*88c0*/  FFMA.FTZ R144, R182, R198.reuse, R203.reuse ;  /* 0x000000c6b6907223 */ /* 0x180fe200000100cb */
[----:B------:R-:W-:Y:S01]  /*88d0*/  SHF.L.U32 R147, R126, 0x10, RZ ;  /* 0x000000107e937819 */ /* 0x000fe200000006ff */
[-C--:B------:R-:W-:Y:S01]  /*88e0*/  FFMA.FTZ R201, R175, R198.reuse, R203 ;  /* 0x000000c6afc97223 */ /* 0x080fe200000100cb */
[----:B------:R-:W-:Y:S01]  /*88f0*/  SHF.L.U32 R204, R140, 0x10, RZ ;  /* 0x000000108ccc7819 */ /* 0x000fe200000006ff */
[----:B------:R-:W-:Y:S01]  /*8900*/  FADD.FTZ R140, R174, -R143 ;  /* 0x8000008fae8c7221 */ /* 0x000fe20000010000 */
[-CC-:B------:R-:W-:Y:S01]  /*8910*/  FFMA.FTZ R145, R171, R198.reuse, R203.reuse ;  /* 0x000000c6ab917223 */ /* 0x180fe200000100cb */
[-CC-:B------:R-:W-:Y:S01]  /*8920*/  FFMA.FTZ R200, R180, R198.reuse, R203.reuse ;  /* 0x000000c6b4c87223 */ /* 0x180fe200000100cb */
[-CC-:B------:R-:W-:Y:S01]  /*8930*/  FFMA.FTZ R141, R169, R198.reuse, R203.reuse ;  /* 0x000000c6a98d7223 */ /* 0x180fe200000100cb */
[----:B------:R-:W-:Y:S01]  /*8940*/  FADD.FTZ R202, R183, -R146 ;  /* 0x80000092b7ca7221 */ /* 0x000fe20000010000 */
[----:B------:R-:W-:Y:S01]  /*8950*/  SHF.L.U32 R143, R142, 0x10, RZ ;  /* 0x000000108e8f7819 */ /* 0x000fe200000006ff */
[----:B------:R-:W-:Y:S01]  /*8960*/  FFMA.FTZ R198, R178, R198, R203 ;  /* 0x000000c6b2c67223 */ /* 0x000fe200000100cb */
[----:B------:R-:W-:Y:S01]  /*8970*/  FADD.FTZ R144, R181, -R144 ;  /* 0x80000090b5907221 */ /* 0x000fe20000010000 */
[----:B------:R-:W-:Y:S01]  /*8980*/  SHF.L.U32 R203, R127, 0x10, RZ ;  /* 0x000000107fcb7819 */ /* 0x000fe200000006ff */
[----:B-----5:R-:W-:Y:S01]  /*8990*/  FFMA.FTZ R147, R149, R140, R147 ;  /* 0x0000008c95937223 */ /* 0x020fe20000010093 */
[----:B------:R-:W-:Y:S01]  /*89a0*/  FADD.FTZ R146, R176, -R201 ;  /* 0x800000c9b0927221 */ /* 0x000fe20000010000 */
[----:B------:R-:W-:Y:S01]  /*89b0*/  PRMT R140, R125, 0x7632, R140 ;  /* 0x000076327d8c7816 */ /* 0x000fe2000000008c */
[C---:B------:R-:W-:Y:S01]  /*89c0*/  FFMA.FTZ R204, R149.reuse, R202, R204 ;  /* 0x000000ca95cc7223 */ /* 0x040fe200000100cc */
[C---:B------:R-:W-:Y:S01]  /*89d0*/  FFMA.FTZ R202, R149.reuse, R144, R143 ;  /* 0x0000009095ca7223 */ /* 0x040fe2000001008f */
        /* <DEDUP_REMOVED lines=19> */
.L_x_179:
[----:B-1-34-:R-:W1:Y:S02]  /*8b10*/  LDC.64 R140, c[0x0][0x478] ;  /* 0x00011e00ff8c7b82 */ /* 0x01ae640000000a00 */
        /* <DEDUP_REMOVED lines=22> */
[----:B0-----:R-:W-:Y:S01]  /*8c80*/  FADD.FTZ R146, R176, -R203 ;  /* 0x800000cbb0927221 */ /* 0x001fe20000010000 */
        /* <DEDUP_REMOVED lines=21> */
.L_x_185:
[-CC-:B------:R-:W-:Y:S01]  /*8de0*/  FFMA.FTZ R108, R184, R198.reuse, R203.reuse ;  /* 0x000000c6b86c7223 */ /* 0x180fe200000100cb */
[-CC-:B------:R-:W-:Y:S01]  /*8df0*/  FFMA.FTZ R109, R169, R198.reuse, R203.reuse ;  /* 0x000000c6a96d7223 */ /* 0x180fe200000100cb */
[-CC-:B------:R-:W-:Y:S01]  /*8e00*/  FFMA.FTZ R110, R178, R198.reuse, R203.reuse ;  /* 0x000000c6b26e7223 */ /* 0x180fe200000100cb */
[-CC-:B------:R-:W-:Y:S01]  /*8e10*/  FFMA.FTZ R111, R171, R198.reuse, R203.reuse ;  /* 0x000000c6ab6f7223 */ /* 0x180fe200000100cb */
[-CC-:B------:R-:W-:Y:S01]  /*8e20*/  FFMA.FTZ R142, R180, R198.reuse, R203.reuse ;  /* 0x000000c6b48e7223 */ /* 0x180fe200000100cb */
[-CC-:B------:R-:W-:Y:S01]  /*8e30*/  FFMA.FTZ R141, R173, R198.reuse, R203.reuse ;  /* 0x000000c6ad8d7223 */ /* 0x180fe200000100cb */
[-CC-:B0-----:R-:W-:Y:S01]  /*8e40*/  FFMA.FTZ R146, R182, R198.reuse, R203.reuse ;  /* 0x000000c6b6927223 */ /* 0x181fe200000100cb */
        /* <DEDUP_REMOVED lines=26> */
.L_x_184:
        /* <DEDUP_REMOVED lines=37> */
.L_x_186:
[-CC-:B------:R-:W-:Y:S01]  /*9240*/  FFMA.FTZ R140, R184, R198.reuse, R203.reuse ;  /* 0x000000c6b88c7223 */ /* 0x180fe200000100cb */
[-CC-:B------:R-:W-:Y:S01]  /*9250*/  FFMA.FTZ R141, R169, R198.reuse, R203.reuse ;  /* 0x000000c6a98d7223 */ /* 0x180fe200000100cb */
[-CC-:B------:R-:W-:Y:S01]  /*9260*/  FFMA.FTZ R142, R178, R198.reuse, R203.reuse ;  /* 0x000000c6b28e7223 */ /* 0x180fe200000100cb */
[-CC-:B------:R-:W-:Y:S01]  /*9270*/  FFMA.FTZ R143, R171, R198.reuse, R203.reuse ;  /* 0x000000c6ab8f7223 */ /* 0x180fe200000100cb */
[-CC-:B0-----:R-:W-:Y:S01]  /*9280*/  FFMA.FTZ R146, R180, R198.reuse, R203.reuse ;  /* 0x000000c6b4927223 */ /* 0x181fe200000100cb */
        /* <DEDUP_REMOVED lines=23> */
.L_x_182:
[----:B------:R-:W0:Y:S08]  /*9400*/  @P0 LDC.64 R200, c[0x0][0x478] ;  /* 0x00011e00ffc80b82 */ /* 0x000e300000000a00 */
[----:B------:R-:W1:Y:S08]  /*9410*/  LDC.64 R146, c[0x0][0x468] ;  /* 0x00011a00ff927b82 */ /* 0x000e700000000a00 */
[----:B------:R-:W2:Y:S01]  /*9420*/  @P1 LDC.64 R144, c[0x0][0x470] ;  /* 0x00011c00ff901b82 */ /* 0x000ea20000000a00 */
[----:B0-----:R-:W-:-:S05]  /*9430*/  @P0 IMAD.WIDE.U32 R200, R0, 0x10, R200 ;  /* 0x0000001000c80825 */ /* 0x001fca00078e00c8 */
[----:B------:R0:W-:Y:S01]  /*9440*/  @P0 STG.E.128 desc[UR10][R200.64], R108 ;  /* 0x0000006cc8000986 */ /* 0x0001e2000c101d0a */
[----:B-1----:R-:W-:-:S05]  /*9450*/  IMAD.WIDE.U32 R146, R0, 0x10, R146 ;  /* 0x0000001000927825 */ /* 0x002fca00078e0092 */
[----:B------:R0:W-:Y:S01]  /*9460*/  STG.E.128 desc[UR10][R146.64], R140 ;  /* 0x0000008c92007986 */ /* 0x0001e2000c101d0a */
[----:B--2---:R-:W-:-:S05]  /*9470*/  @P1 IMAD.WIDE.U32 R144, R0, 0x10, R144 ;  /* 0x0000001000901825 */ /* 0x004fca00078e0090 */
[----:B------:R0:W-:Y:S02]  /*9480*/  @P1 STG.E.128 desc[UR10][R144.64], R116 ;  /* 0x0000007490001986 */ /* 0x0001e4000c101d0a */
.L_x_178:
[----:B------:R-:W-:Y:S05]  /*9490*/  BSYNC.RECONVERGENT B0 ;  /* 0x0000000000007941 */ /* 0x000fea0003800200 */
.L_x_177:
[----:B01-34-:R-:W0:Y:S02]  /*94a0*/  LDC.64 R140, c[0x0][0x380] ;  /* 0x0000e000ff8c7b82 */ /* 0x01be240000000a00 */
[----:B0-----:R-:W-:-:S04]  /*94b0*/  LEA R18, R140, R18, 0x2 ;  /* 0x000000128c127211 */ /* 0x001fc800078e10ff */
[----:B------:R-:W-:-:S13]  /*94c0*/  ISETP.GE.AND P0, PT, R18, R141, PT ;  /* 0x0000008d1200720c */ /* 0x000fda0003f06270 */
[----:B------:R-:W-:Y:S05]  /*94d0*/  @!P0 BRA `(.L_x_187) ;  /* 0xffffff7000d48947 */ /* 0x000fea000383ffff */
.L_x_130:
[----:B------:R-:W-:Y:S05]  /*94e0*/  BSYNC B1 ;  /* 0x0000000000017941 */ /* 0x000fea0003800000 */
.L_x_129:
[----:B-----5:R-:W0:Y:S01]  /*94f0*/  S2R R44, SR_TID.X ;  /* 0x00000000002c7919 */ /* 0x020e220000002100 */
[----:B------:R-:W-:Y:S01]  /*9500*/  MOV R4, 0x400 ;  /* 0x0000040000047802 */ /* 0x000fe20000000f00 */
[----:B------:R-:W-:Y:S05]  /*9510*/  WARPSYNC.ALL ;  /* 0x0000000000007948 */ /* 0x000fea0003800000 */
[----:B------:R-:W1:Y:S01]  /*9520*/  S2R R5, SR_CgaCtaId ;  /* 0x0000000000057919 */ /* 0x000e620000008800 */
[----:B------:R-:W2:Y:S01]  /*9530*/  S2UR UR4, SR_CTAID.X ;  /* 0x00000000000479c3 */ /* 0x000ea20000002500 */
[----:B------:R-:W3:Y:S01]  /*9540*/  LDCU.128 UR16, c[0x0][0x440] ;  /* 0x00008800ff1077ac */ /* 0x000ee20008000c00 */
[C---:B0-----:R-:W-:Y:S01]  /*9550*/  SHF.L.U32 R2, R44.reuse, 0x7, RZ ;  /* 0x000000072c027819 */ /* 0x041fe200000006ff */
[----:B--2---:R-:W-:Y:S01]  /*9560*/  IMAD R43, R21, UR4, RZ ;  /* 0x00000004152b7c24 */ /* 0x004fe2000f8e02ff */
[----:B------:R-:W-:-:S02]  /*9570*/  SHF.L.U32 R0, R44, 0x5, RZ ;  /* 0x000000052c007819 */ /* 0x000fc400000006ff */
[----:B------:R-:W-:Y:S02]  /*9580*/  LOP3.LUT R3, R2, 0x3000, RZ, 0xc0, !PT ;  /* 0x0000300002037812 */ /* 0x000fe400078ec0ff */
[C---:B------:R-:W-:Y:S02]  /*9590*/  LOP3.LUT R38, R44.reuse, 0x7f, RZ, 0x3c, !PT ;  /* 0x0000007f2c267812 */ /* 0x040fe400078e3cff */
[----:B-1----:R-:W-:Y:S02]  /*95a0*/  LEA R5, R5, R4, 0x18 ;  /* 0x0000000405057211 */ /* 0x002fe400078ec0ff */
[----:B------:R-:W-:Y:S02]  /*95b0*/  LOP3.LUT R0, R3, 0x3e0, R0, 0xf8, !PT ;  /* 0x000003e003007812 */ /* 0x000fe400078ef800 */
[-C--:B------:R-:W-:Y:S02]  /*95c0*/  LEA R6, R44, R5.reuse, 0x2 ;  /* 0x000000052c067211 */ /* 0x080fe400078e10ff */
[----:B------:R-:W-:-:S02]  /*95d0*/  IADD3 R0, PT, PT, R0, R5, RZ ;  /* 0x0000000500007210 */ /* 0x000fc40007ffe0ff */
[----:B------:R-:W-:Y:S02]  /*95e0*/  IADD3 R38, PT, PT, R38, R21, RZ ;  /* 0x0000001526267210 */ /* 0x000fe40007ffe0ff */
[----:B------:R-:W-:Y:S01]  /*95f0*/  IADD3 R44, P0, PT, R43, R44, RZ ;  /* 0x0000002c2b2c7210 */ /* 0x000fe20007f1e0ff */
[----:B------:R-:W-:Y:S01]  /*9600*/  STS.128 [R0], R76 ;  /* 0x0000004c00007388 */ /* 0x000fe20000000c00 */
[----:B------:R-:W-:Y:S02]  /*9610*/  ISETP.GE.U32.AND P5, PT, R38, 0x80, PT ;  /* 0x000000802600780c */ /* 0x000fe40003fa6070 */
[----:B------:R-:W-:Y:S01]  /*9620*/  IADD3.X R21, PT, PT, RZ, RZ, RZ, P0, !PT ;  /* 0x000000ffff157210 */ /* 0x000fe200007fe4ff */
[----:B------:R-:W-:Y:S01]  /*9630*/  STS.128 [R0+0x10], R80 ;  /* 0x0000105000007388 */ /* 0x000fe20000000c00 */
[C---:B------:R-:W-:Y:S02]  /*9640*/  SHF.L.U32 R43, R44.reuse, 0x2, RZ ;  /* 0x000000022c2b7819 */ /* 0x040fe400000006ff */
[----:B------:R-:W-:Y:S01]  /*9650*/  SHF.L.U64.HI R44, R44, 0x2, R21 ;  /* 0x000000022c2c7819 */ /* 0x000fe20000010215 */
[----:B------:R-:W-:Y:S01]  /*9660*/  STS.128 [R0+0x400], R84 ;  /* 0x0004005400007388 */ /* 0x000fe20000000c00 */
[----:B---3--:R-:W-:-:S02]  /*9670*/  IADD3 R45, P0, PT, R43, UR18, RZ ;  /* 0x000000122b2d7c10 */ /* 0x008fc4000ff1e0ff */
[----:B------:R-:W-:Y:S01]  /*9680*/  IADD3 R43, P1, PT, R43, UR16, RZ ;  /* 0x000000102b2b7c10 */ /* 0x000fe2000ff3e0ff */
[----:B------:R-:W-:Y:S01]  /*9690*/  STS.128 [R0+0x410], R88 ;  /* 0x0004105800007388 */ /* 0x000fe20000000c00 */
[----:B------:R-:W-:Y:S02]  /*96a0*/  IADD3.X R46, PT, PT, R44, UR19, RZ, P0, !PT ;  /* 0x000000132c2e7c10 */ /* 0x000fe400087fe4ff */
[----:B------:R-:W-:Y:S01]  /*96b0*/  ISETP.GE.U32.AND P0, PT, R38, 0x100, PT ;  /* 0x000001002600780c */ /* 0x000fe20003f06070 */
[----:B------:R-:W-:Y:S01]  /*96c0*/  STS.128 [R0+0x800], R112 ;  /* 0x0008007000007388 */ /* 0x000fe20000000c00 */
[----:B------:R-:W-:Y:S02]  /*96d0*/  IADD3.X R44, PT, PT, R44, UR17, RZ, P1, !PT ;  /* 0x000000112c2c7c10 */ /* 0x000fe40008ffe4ff */
[C---:B------:R-:W-:Y:S01]  /*96e0*/  ISETP.GE.U32.AND P4, PT, R38.reuse, 0x180, PT ;  /* 0x000001802600780c */ /* 0x040fe20003f86070 */
[----:B------:R-:W-:Y:S01]  /*96f0*/  STS.128 [R0+0x810], R120 ;  /* 0x0008107800007388 */ /* 0x000fe20000000c00 */
[----:B------:R-:W-:-:S02]  /*9700*/  ISETP.GE.U32.AND P3, PT, R38, 0x200, PT ;  /* 0x000002002600780c */ /* 0x000fc40003f66070 */
[----:B------:R-:W-:Y:S01]  /*9710*/  ISETP.GE.U32.AND P2, PT, R38, 0x280, PT ;  /* 0x000002802600780c */ /* 0x000fe20003f46070 */
        /* <DEDUP_REMOVED lines=8> */
[----:B------:R-:W4:Y:S04]  /*97a0*/  LDS R15, [R6+0x1400] ;  /* 0x00140000060f7984 */ /* 0x000f280000000800 */
[----:B------:R-:W4:Y:S04]  /*97b0*/  LDS R9, [R6+0x600] ;  /* 0x0006000006097984 */ /* 0x000f280000000800 */
[----:B------:R-:W4:Y:S04]  /*97c0*/  LDS R16, [R6+0x1600] ;  /* 0x0016000006107984 */ /* 0x000f280000000800 */
[----:B------:R-:W4:Y:S04]  /*97d0*/  LDS R10, [R6+0x800] ;  /* 0x00080000060a7984 */ /* 0x000f280000000800 */
[----:B------:R-:W4:Y:S04]  /*97e0*/  LDS R17, [R6+0x1800] ;  /* 0x0018000006117984 */ /* 0x000f280000000800 */
[----:B------:R-:W4:Y:S01]  /*97f0*/  LDS R11, [R6+0xa00] ;  /* 0x000a0000060b7984 */ /* 0x000f220000000800 */
[----:B0-----:R-:W-:-:S03]  /*9800*/  FADD.FTZ R2, RZ, R2 ;  /* 0x00000002ff027221 */ /* 0x001fc60000010000 */
[----:B------:R-:W0:Y:S01]  /*9810*/  LDS R18, [R6+0x1a00] ;  /* 0x001a000006127984 */ /* 0x000e220000000800 */
[----:B-1----:R-:W-:Y:S01]  /*9820*/  FADD.FTZ R2, R2, R3 ;  /* 0x0000000302027221 */ /* 0x002fe20000010000 */
[----:B------:R-:W-:Y:S02]  /*9830*/  @P5 MOV R3, R46 ;  /* 0x0000002e00035202 */ /* 0x000fe40000000f00 */
[----:B------:R-:W1:Y:S01]  /*9840*/  LDS R12, [R6+0xc00] ;  /* 0x000c0000060c7984 */ /* 0x000e620000000800 */
[----:B--2---:R-:W-:-:S03]  /*9850*/  FADD.FTZ R7, RZ, R7 ;  /* 0x00000007ff077221 */ /* 0x004fc60000010000 */
[----:B------:R-:W2:Y:S01]  /*9860*/  LDS R19, [R6+0x1c00] ;  /* 0x001c000006137984 */ /* 0x000ea20000000800 */
[----:B---3--:R-:W-:-:S03]  /*9870*/  FADD.FTZ R7, R7, R14 ;  /* 0x0000000e07077221 */ /* 0x008fc60000010000 */
[----:B------:R-:W3:Y:S01]  /*9880*/  LDS R13, [R6+0xe00] ;  /* 0x000e0000060d7984 */ /* 0x000ee20000000800 */
[----:B----4-:R-:W-:-:S03]  /*9890*/  FADD.FTZ R8, RZ, R8 ;  /* 0x00000008ff087221 */ /* 0x010fc60000010000 */
[----:B------:R-:W4:Y:S01]  /*98a0*/  LDS R20, [R6+0x1e00] ;  /* 0x001e000006147984 */ /* 0x000f220000000800 */
[----:B------:R-:W-:-:S03]  /*98b0*/  FADD.FTZ R8, R8, R15 ;  /* 0x0000000f08087221 */ /* 0x000fc60000010000 */
[----:B------:R-:W4:Y:S01]  /*98c0*/  LDS R5, [R6+0x2000] ;  /* 0x0020000006057984 */ /* 0x000f220000000800 */
[----:B------:R-:W-:-:S03]  /*98d0*/  FADD.FTZ R9, RZ, R9 ;  /* 0x00000009ff097221 */ /* 0x000fc60000010000 */
        /* <DEDUP_REMOVED lines=19> */
[----:B------:R-:W-:-:S03]  /*9a10*/  FADD.FTZ R2, R2, R5 ;  /* 0x0000000502027221 */ /* 0x000fc60000010000 */
        /* <DEDUP_REMOVED lines=9> */
[----:B------:R-:W-:Y:S01]  /*9ab0*/  FADD.FTZ R11, R11, R26 ;  /* 0x0000001a0b0b7221 */ /* 0x000fe20000010000 */
[----:B------:R-:W-:Y:S01]  /*9ac0*/  BAR.SYNC.DEFER_BLOCKING 0x0 ;  /* 0x0000000000007b1d */ /* 0x000fe20000010000 */
[----:B0-----:R-:W-:Y:S01]  /*9ad0*/  FADD.FTZ R12, R12, R27 ;  /* 0x0000001b0c0c7221 */ /* 0x001fe20000010000 */
[----:B-1----:R-:W-:Y:S01]  /*9ae0*/  FADD.FTZ R13, R13, R28 ;  /* 0x0000001c0d0d7221 */ /* 0x002fe20000010000 */
[----:B--2---:R-:W-:Y:S01]  /*9af0*/  FADD.FTZ R29, R2, R29 ;  /* 0x0000001d021d7221 */ /* 0x004fe20000010000 */
[----:B------:R-:W-:Y:S02]  /*9b00*/  @P5 MOV R2, R45 ;  /* 0x0000002d00025202 */ /* 0x000fe40000000f00 */
[----:B------:R-:W-:Y:S01]  /*9b10*/  @P5 IADD3 R45, P1, PT, R45, 0x200, RZ ;  /* 0x000002002d2d5810 */ /* 0x000fe20007f3e0ff */
[----:B---3--:R-:W-:-:S03]  /*9b20*/  FADD.FTZ R7, R7, R30 ;  /* 0x0000001e07077221 */ /* 0x008fc60000010000 */
[----:B------:R-:W-:Y:S01]  /*9b30*/  @P5 IADD3.X R46, PT, PT, RZ, R46, RZ, P1, !PT ;  /* 0x0000002eff2e5210 */ /* 0x000fe20000ffe4ff */
[----:B----4-:R-:W-:Y:S01]  /*9b40*/  FADD.FTZ R31, R8, R31 ;  /* 0x0000001f081f7221 */ /* 0x010fe20000010000 */
[----:B------:R-:W-:Y:S01]  /*9b50*/  ISETP.GE.U32.AND P1, PT, R38, 0x300, PT ;  /* 0x000003002600780c */ /* 0x000fe20003f26070 */
[----:B------:R-:W-:Y:S01]  /*9b60*/  FADD.FTZ R9, R9, R32 ;  /* 0x0000002009097221 */ /* 0x000fe20000010000 */
        /* <DEDUP_REMOVED lines=19> */
[----:B------:R-:W-:Y:S04]  /*9ca0*/  LDS R40, [R6+0x2400] ;  /* 0x0024000006287984 */ /* 0x000fe80000000800 */
[----:B------:R-:W4:Y:S04]  /*9cb0*/  LDS R14, [R6+0x600] ;  /* 0x00060000060e7984 */ /* 0x000f280000000800 */
[----:B------:R-:W-:Y:S04]  /*9cc0*/  LDS R42, [R6+0x3400] ;  /* 0x00340000062a7984 */ /* 0x000fe80000000800 */
[----:B------:R-:W4:Y:S01]  /*9cd0*/  LDS R17, [R6+0x1600] ;  /* 0x0016000006117984 */ /* 0x000f220000000800 */
[----:B0-----:R-:W-:-:S03]  /*9ce0*/  FADD.FTZ R4, RZ, R4 ;  /* 0x00000004ff047221 */ /* 0x001fc60000010000 */
[----:B------:R-:W0:Y:S01]  /*9cf0*/  LDS R23, [R6+0x2600] ;  /* 0x0026000006177984 */ /* 0x000e220000000800 */
[----:B-1----:R-:W-:-:S03]  /*9d00*/  FADD.FTZ R4, R4, R37 ;  /* 0x0000002504047221 */ /* 0x002fc60000010000 */
[----:B------:R-:W1:Y:S01]  /*9d10*/  LDS R15, [R6+0x800] ;  /* 0x00080000060f7984 */ /* 0x000e620000000800 */
[----:B--2---:R-:W-:-:S03]  /*9d20*/  FADD.FTZ R4, R4, R39 ;  /* 0x0000002704047221 */ /* 0x004fc60000010000 */
[----:B------:R-:W-:Y:S01]  /*9d30*/  LDS R37, [R6+0x2200] ;  /* 0x0022000006257984 */ /* 0x000fe20000000800 */
[----:B---3--:R-:W-:-:S03]  /*9d40*/  FADD.FTZ R41, R4, R41 ;  /* 0x0000002904297221 */ /* 0x008fc60000010000 */
[----:B------:R-:W-:Y:S01]  /*9d50*/  LDS R39, [R6+0x3200] ;  /* 0x0032000006277984 */ /* 0x000fe20000000800 */
[----:B----4-:R-:W-:-:S03]  /*9d60*/  FADD.FTZ R0, RZ, R0 ;  /* 0x00000000ff007221 */ /* 0x010fc60000010000 */
[----:B------:R2:W-:Y:S01]  /*9d70*/  @P5 STG.E desc[UR10][R2.64], R41 ;  /* 0x0000002902005986 */ /* 0x0005e2000c10190a */
[----:B------:R-:W-:-:S03]  /*9d80*/  FADD.FTZ R21, RZ, R21 ;  /* 0x00000015ff157221 */ /* 0x000fc60000010000 */
[----:B------:R-:W3:Y:S04]  /*9d90*/  LDS R41, [R6+0x3600] ;  /* 0x0036000006297984 */ /* 0x000ee80000000800 */
[----:B------:R-:W4:Y:S01]  /*9da0*/  LDS R16, [R6+0x1800] ;  /* 0x0018000006107984 */ /* 0x000f220000000800 */
[----:B------:R-:W-:Y:S01]  /*9db0*/  FADD.FTZ R14, RZ, R14 ;  /* 0x0000000eff0e7221 */ /* 0x000fe20000010000 */
[----:B--2---:R-:W-:Y:S02]  /*9dc0*/  @P5 MOV R2, R43 ;  /* 0x0000002b00025202 */ /* 0x004fe40000000f00 */
[----:B------:R-:W2:Y:S01]  /*9dd0*/  LDS R18, [R6+0x2800] ;  /* 0x0028000006127984 */ /* 0x000ea20000000800 */
[----:B------:R-:W-:Y:S02]  /*9de0*/  @P5 MOV R3, R44 ;  /* 0x0000002c00035202 */ /* 0x000fe40000000f00 */
[----:B------:R-:W-:Y:S01]  /*9df0*/  @P5 IADD3 R43, P6, PT, R43, 0x200, RZ ;  /* 0x000002002b2b5810 */ /* 0x000fe20007fde0ff */
[----:B------:R-:W2:Y:S01]  /*9e00*/  LDS R20, [R6+0x3800] ;  /* 0x0038000006147984 */ /* 0x000ea20000000800 */
[----:B------:R-:W-:-:S02]  /*9e10*/  FADD.FTZ R14, R14, R17 ;  /* 0x000000110e0e7221 */ /* 0x000fc40000010000 */
[----:B------:R-:W-:Y:S01]  /*9e20*/  @P5 IADD3.X R44, PT, PT, RZ, R44, RZ, P6, !PT ;  /* 0x0000002cff2c5210 */ /* 0x000fe200037fe4ff */
[----:B------:R1:W-:Y:S01]  /*9e30*/  @P5 STG.E desc[UR10][R2.64], R29 ;  /* 0x0000001d02005986 */ /* 0x0003e2000c10190a */
[----:B------:R-:W-:Y:S02]  /*9e40*/  @P0 MOV R4, R43 ;  /* 0x0000002b00040202 */ /* 0x000fe40000000f00 */
[----:B------:R-:W-:Y:S01]  /*9e50*/  @P0 MOV R5, R44 ;  /* 0x0000002c00050202 */ /* 0x000fe20000000f00 */
[----:B------:R-:W2:Y:S01]  /*9e60*/  LDS R29, [R6+0x1200] ;  /* 0x00120000061d7984 */ /* 0x000ea20000000800 */
[----:B------:R-:W-:Y:S01]  /*9e70*/  ISETP.GE.U32.AND P5, PT, R38, 0x380, PT ;  /* 0x000003802600780c */ /* 0x000fe20003fa6070 */
[----:B0-----:R-:W-:Y:S01]  /*9e80*/  FADD.FTZ R14, R14, R23 ;  /* 0x000000170e0e7221 */ /* 0x001fe20000010000 */
[----:B-1----:R-:W-:Y:S01]  /*9e90*/  FADD.FTZ R15, RZ, R15 ;  /* 0x0000000fff0f7221 */ /* 0x002fe20000010000 */
[----:B------:R-:W-:Y:S01]  /*9ea0*/  LDS R19, [R6+0x1a00] ;  /* 0x001a000006137984 */ /* 0x000fe20000000800 */
[----:B------:R-:W-:-:S03]  /*9eb0*/  @P0 MOV R2, R45 ;  /* 0x0000002d00020202 */ /* 0x000fc60000000f00 */
[----:B------:R-:W0:Y:S01]  /*9ec0*/  LDS R8, [R6+0xc00] ;  /* 0x000c000006087984 */ /* 0x000e220000000800 */
[----:B------:R-:W-:Y:S02]  /*9ed0*/  @P0 IADD3 R45, P6, PT, R45, 0x200, RZ ;  /* 0x000002002d2d0810 */ /* 0x000fe40007fde0ff */
[-C--:B------:R-:W-:Y:S01]  /*9ee0*/  @P0 MOV R3, R46.reuse ;  /* 0x0000002e00030202 */ /* 0x080fe20000000f00 */
[----:B------:R-:W1:Y:S01]  /*9ef0*/  LDS R17, [R6+0x1c00] ;  /* 0x001c000006117984 */ /* 0x000e620000000800 */
[----:B------:R-:W-:Y:S02]  /*9f00*/  @P0 IADD3.X R46, PT, PT, RZ, R46, RZ, P6, !PT ;  /* 0x0000002eff2e0210 */ /* 0x000fe400037fe4ff */
[----:B------:R-:W-:Y:S01]  /*9f10*/  @P0 IADD3 R43, P6, PT, R43, 0x200, RZ ;  /* 0x000002002b2b0810 */ /* 0x000fe20007fde0ff */
[----:B------:R-:W-:Y:S01]  /*9f20*/  LDS R27, [R6+0x3a00] ;  /* 0x003a0000061b7984 */ /* 0x000fe20000000800 */
[----:B---3--:R-:W-:Y:S02]  /*9f30*/  FADD.FTZ R41, R14, R41 ;  /* 0x000000290e297221 */ /* 0x008fe40000010000 */
[----:B------:R-:W-:Y:S01]  /*9f40*/  @P0 IADD3.X R44, PT, PT, RZ, R44, RZ, P6, !PT ;  /* 0x0000002cff2c0210 */ /* 0x000fe200037fe4ff */
[----:B------:R-:W3:Y:S01]  /*9f50*/  LDS R23, [R6+0x2c00] ;  /* 0x002c000006177984 */ /* 0x000ee20000000800 */
[----:B------:R-:W-:Y:S01]  /*9f60*/  ISETP.GE.U32.AND P6, PT, R38, 0x400, PT ;  /* 0x000004002600780c */ /* 0x000fe20003fc6070 */
[----:B----4-:R-:W-:-:S02]  /*9f70*/  FADD.FTZ R15, R15, R16 ;  /* 0x000000100f0f7221 */ /* 0x010fc40000010000 */
[----:B------:R-:W4:Y:S02]  /*9f80*/  LDS R38, [R6+0x1400] ;  /* 0x0014000006267984 */ /* 0x000f240000000800 */
[----:B--2---:R-:W-:Y:S02]  /*9f90*/  FADD.FTZ R15, R15, R18 ;  /* 0x000000120f0f7221 */ /* 0x004fe40000010000 */
[----:B------:R-:W-:Y:S02]  /*9fa0*/  LDS R10, [R6+0x1e00] ;  /* 0x001e0000060a7984 */ /* 0x000fe40000000800 */
[----:B------:R-:W-:Y:S01]  /*9fb0*/  FADD.FTZ R15, R15, R20 ;  /* 0x000000140f0f7221 */ /* 0x000fe20000010000 */
[----:B------:R-:W-:Y:S02]  /*9fc0*/  FADD.FTZ R0, R0, R29 ;  /* 0x0000001d00007221 */ /* 0x000fe40000010000 */
[----:B------:R-:W2:Y:S02]  /*9fd0*/  LDS R29, [R6+0x3c00] ;  /* 0x003c0000061d7984 */ /* 0x000ea40000000800 */
[----:B------:R-:W-:-:S04]  /*9fe0*/  FADD.FTZ R0, R0, R37 ;  /* 0x0000002500007221 */ /* 0x000fc80000010000 */
[----:B------:R-:W-:Y:S01]  /*9ff0*/  FADD.FTZ R39, R0, R39 ;  /* 0x0000002700277221 */ /* 0x000fe20000010000 */
[----:B0-----:R-:W-:Y:S01]  /*a000*/  FADD.FTZ R8, RZ, R8 ;  /* 0x00000008ff087221 */ /* 0x001fe20000010000 */
[----:B------:R-:W0:Y:S03]  /*a010*/  LDS R0, [R6+0xa00] ;  /* 0x000a000006007984 */ /* 0x000e260000000800 */
[----:B-1----:R-:W-:Y:S01]  /*a020*/  FADD.FTZ R8, R8, R17 ;  /* 0x0000001108087221 */ /* 0x002fe20000010000 */
[----:B------:R1:W-:Y:S04]  /*a030*/  @P0 STG.E desc[UR10][R2.64], R39 ;  /* 0x0000002702000986 */ /* 0x0003e8000c10190a */
[----:B------:R-:W-:Y:S01]  /*a040*/  @P0 STG.E desc[UR10][R4.64], R7 ;  /* 0x0000000704000986 */ /* 0x000fe2000c10190a */
[----:B---3--:R-:W-:-:S03]  /*a050*/  FADD.FTZ R8, R8, R23 ;  /* 0x0000001708087221 */ /* 0x008fc60000010000 */
[----:B------:R-:W3:Y:S01]  /*a060*/  LDS R7, [R6+0xe00] ;  /* 0x000e000006077984 */ /* 0x000ee20000000800 */
[----:B----4-:R-:W-:Y:S01]  /*a070*/  FADD.FTZ R21, R21, R38 ;  /* 0x0000002615157221 */ /* 0x010fe20000010000 */
[----:B-1----:R-:W-:Y:S02]  /*a080*/  @P4 MOV R2, R45 ;  /* 0x0000002d00024202 */ /* 0x002fe40000000f00 */
[----:B------:R-:W-:Y:S01]  /*a090*/  @P4 MOV R3, R46 ;  /* 0x0000002e00034202 */ /* 0x000fe20000000f00 */
[----:B------:R-:W-:Y:S01]  /*a0a0*/  FADD.FTZ R21, R21, R40 ;  /* 0x0000002815157221 */ /* 0x000fe20000010000 */
[----:B------:R-:W-:-:S03]  /*a0b0*/  @P4 IADD3 R45, P0, PT, R45, 0x200, RZ ;  /* 0x000002002d2d4810 */ /* 0x000fc60007f1e0ff */
[----:B------:R-:W-:Y:S01]  /*a0c0*/  FADD.FTZ R25, R21, R42 ;  /* 0x0000002a15197221 */ /* 0x000fe20000010000 */
[----:B------:R-:W-:Y:S01]  /*a0d0*/  @P4 IADD3.X R46, PT, PT, RZ, R46, RZ, P0, !PT ;  /* 0x0000002eff2e4210 */ /* 0x000fe200007fe4ff */
[----:B------:R-:W1:Y:S04]  /*a0e0*/  LDS R21, [R6+0x2a00] ;  /* 0x002a000006157984 */ /* 0x000e680000000800 */
[----:B------:R4:W-:Y:S01]  /*a0f0*/  @P4 STG.E desc[UR10][R2.64], R25 ;  /* 0x0000001902004986 */ /* 0x0009e2000c10190a */
[----:B--2---:R-:W-:-:S03]  /*a100*/  FADD.FTZ R29, R8, R29 ;  /* 0x0000001d081d7221 */ /* 0x004fc60000010000 */
[----:B------:R-:W2:Y:S01]  /*a110*/  LDS R25, [R6+0x2e00] ;  /* 0x002e000006197984 */ /* 0x000ea20000000800 */
[----:B0-----:R-:W-:Y:S01]  /*a120*/  FADD.FTZ R0, RZ, R0 ;  /* 0x00000000ff007221 */ /* 0x001fe20000010000 */
[----:B----4-:R-:W-:Y:S02]  /*a130*/  @P4 MOV R2, R43 ;  /* 0x0000002b00024202 */ /* 0x010fe40000000f00 */
[----:B------:R-:W-:Y:S01]  /*a140*/  @P4 MOV R3, R44 ;  /* 0x0000002c00034202 */ /* 0x000fe20000000f00 */
[----:B------:R-:W-:Y:S01]  /*a150*/  FADD.FTZ R0, R0, R19 ;  /* 0x0000001300007221 */ /* 0x000fe20000010000 */
[----:B------:R-:W-:-:S03]  /*a160*/  @P4 IADD3 R43, P0, PT, R43, 0x200, RZ ;  /* 0x000002002b2b4810 */ /* 0x000fc60007f1e0ff */
[----:B------:R0:W-:Y:S01]  /*a170*/  @P4 STG.E desc[UR10][R2.64], R31 ;  /* 0x0000001f02004986 */ /* 0x0001e2000c10190a */
[----:B------:R-:W-:-:S03]  /*a180*/  @P4 IADD3.X R44, PT, PT, RZ, R44, RZ, P0, !PT ;  /* 0x0000002cff2c4210 */ /* 0x000fc600007fe4ff */
[----:B------:R-:W4:Y:S01]  /*a190*/  LDS R31, [R6+0x3e00] ;  /* 0x003e0000061f7984 */ /* 0x000f220000000800 */
[----:B---3--:R-:W-:-:S04]  /*a1a0*/  FADD.FTZ R7, RZ, R7 ;  /* 0x00000007ff077221 */ /* 0x008fc80000010000 */
[----:B------:R-:W-:Y:S01]  /*a1b0*/  FADD.FTZ R10, R7, R10 ;  /* 0x0000000a070a7221 */ /* 0x000fe20000010000 */
[----:B0-----:R-:W-:Y:S02]  /*a1c0*/  @P3 MOV R2, R45 ;  /* 0x0000002d00023202 */ /* 0x001fe40000000f00 */
[-C--:B------:R-:W-:Y:S02]  /*a1d0*/  @P3 MOV R3, R46.reuse ;  /* 0x0000002e00033202 */ /* 0x080fe40000000f00 */
[----:B------:R-:W-:Y:S01]  /*a1e0*/  @P3 IADD3 R45, P0, PT, R45, 0x200, RZ ;  /* 0x000002002d2d3810 */ /* 0x000fe20007f1e0ff */
[----:B-1----:R-:W-:Y:S02]  /*a1f0*/  FADD.FTZ R0, R0, R21 ;  /* 0x0000001500007221 */ /* 0x002fe40000010000 */
[----:B------:R0:W-:Y:S01]  /*a200*/  @P3 STG.E desc[UR10][R2.64], R41 ;  /* 0x0000002902003986 */ /* 0x0001e2000c10190a */
[----:B------:R-:W-:Y:S01]  /*a210*/  @P3 IADD3.X R46, PT, PT, RZ, R46, RZ, P0, !PT ;  /* 0x0000002eff2e3210 */ /* 0x000fe200007fe4ff */
[----:B------:R-:W-:Y:S01]  /*a220*/  FADD.FTZ R27, R0, R27 ;  /* 0x0000001b001b7221 */ /* 0x000fe20000010000 */
[----:B--2---:R-:W-:Y:S01]  /*a230*/  FADD.FTZ R10, R10, R25 ;  /* 0x000000190a0a7221 */ /* 0x004fe20000010000 */
[----:B0-----:R-:W-:-:S02]  /*a240*/  @P3 MOV R2, R43 ;  /* 0x0000002b00023202 */ /* 0x001fc40000000f00 */
[----:B------:R-:W-:Y:S02]  /*a250*/  @P3 MOV R3, R44 ;  /* 0x0000002c00033202 */ /* 0x000fe40000000f00 */
[----:B------:R-:W-:-:S03]  /*a260*/  @P3 IADD3 R43, P4, PT, R43, 0x200, RZ ;  /* 0x000002002b2b3810 */ /* 0x000fc60007f9e0ff */
[----:B------:R0:W-:Y:S01]  /*a270*/  @P3 STG.E desc[UR10][R2.64], R9 ;  /* 0x0000000902003986 */ /* 0x0001e2000c10190a */
[----:B------:R-:W-:Y:S01]  /*a280*/  @P3 IADD3.X R44, PT, PT, RZ, R44, RZ, P4, !PT ;  /* 0x0000002cff2c3210 */ /* 0x000fe200027fe4ff */
[----:B----4-:R-:W-:Y:S01]  /*a290*/  FADD.FTZ R31, R10, R31 ;  /* 0x0000001f0a1f7221 */ /* 0x010fe20000010000 */
[----:B0-----:R-:W-:Y:S02]  /*a2a0*/  @P2 MOV R2, R45 ;  /* 0x0000002d00022202 */ /* 0x001fe40000000f00 */
[----:B------:R-:W-:Y:S02]  /*a2b0*/  @P2 MOV R3, R46 ;  /* 0x0000002e00032202 */ /* 0x000fe40000000f00 */
[----:B------:R-:W-:-:S03]  /*a2c0*/  @P2 IADD3 R45, P0, PT, R45, 0x200, RZ ;  /* 0x000002002d2d2810 */ /* 0x000fc60007f1e0ff */
[----:B------:R0:W-:Y:S01]  /*a2d0*/  @P2 STG.E desc[UR10][R2.64], R15 ;  /* 0x0000000f02002986 */ /* 0x0001e2000c10190a */
[----:B------:R-:W-:Y:S02]  /*a2e0*/  @P2 IADD3.X R46, PT, PT, RZ, R46, RZ, P0, !PT ;  /* 0x0000002eff2e2210 */ /* 0x000fe400007fe4ff */
[----:B0-----:R-:W-:Y:S02]  /*a2f0*/  @P2 MOV R2, R43 ;  /* 0x0000002b00022202 */ /* 0x001fe40000000f00 */
[----:B------:R-:W-:Y:S02]  /*a300*/  @P2 MOV R3, R44 ;  /* 0x0000002c00032202 */ /* 0x000fe40000000f00 */
[----:B------:R-:W-:-:S03]  /*a310*/  @P2 IADD3 R43, P3, PT, R43, 0x200, RZ ;  /* 0x000002002b2b2810 */ /* 0x000fc60007f7e0ff */
[----:B------:R0:W-:Y:S01]  /*a320*/  @P2 STG.E desc[UR10][R2.64], R33 ;  /* 0x0000002102002986 */ /* 0x0001e2000c10190a */
[----:B------:R-:W-:Y:S02]  /*a330*/  @P2 IADD3.X R44, PT, PT, RZ, R44, RZ, P3, !PT ;  /* 0x0000002cff2c2210 */ /* 0x000fe40001ffe4ff */
[----:B------:R-:W-:Y:S02]  /*a340*/  @P1 MOV R4, R43 ;  /* 0x0000002b00041202 */ /* 0x000fe40000000f00 */
[----:B------:R-:W-:Y:S02]  /*a350*/  @P1 IADD3 R43, P2, PT, R43, 0x200, RZ ;  /* 0x000002002b2b1810 */ /* 0x000fe40007f5e0ff */
[-C--:B------:R-:W-:Y:S02]  /*a360*/  @P1 MOV R5, R44.reuse ;  /* 0x0000002c00051202 */ /* 0x080fe40000000f00 */
[----:B------:R-:W-:Y:S02]  /*a370*/  @P1 IADD3.X R44, PT, PT, RZ, R44, RZ, P2, !PT ;  /* 0x0000002cff2c1210 */ /* 0x000fe400017fe4ff */
[----:B------:R-:W-:-:S02]  /*a380*/  @P5 MOV R6, R43 ;  /* 0x0000002b00065202 */ /* 0x000fc40000000f00 */
[----:B0-----:R-:W-:Y:S02]  /*a390*/  @P1 MOV R2, R45 ;  /* 0x0000002d00021202 */ /* 0x001fe40000000f00 */
[----:B------:R-:W-:Y:S02]  /*a3a0*/  @P1 IADD3 R45, P0, PT, R45, 0x200, RZ ;  /* 0x000002002d2d1810 */ /* 0x000fe40007f1e0ff */
[-C--:B------:R-:W-:Y:S02]  /*a3b0*/  @P1 MOV R3, R46.reuse ;  /* 0x0000002e00031202 */ /* 0x080fe40000000f00 */
[----:B------:R-:W-:Y:S02]  /*a3c0*/  @P1 IADD3.X R46, PT, PT, RZ, R46, RZ, P0, !PT ;  /* 0x0000002eff2e1210 */ /* 0x000fe400007fe4ff */
[----:B------:R-:W-:Y:S01]  /*a3d0*/  @P5 MOV R7, R44 ;  /* 0x0000002c00075202 */ /* 0x000fe20000000f00 */
[----:B------:R0:W-:Y:S01]  /*a3e0*/  @P1 STG.E desc[UR10][R2.64], R27 ;  /* 0x0000001b02001986 */ /* 0x0001e2000c10190a */
[----:B------:R-:W-:-:S03]  /*a3f0*/  @P5 IADD3 R43, P2, PT, R43, 0x200, RZ ;  /* 0x000002002b2b5810 */ /* 0x000fc60007f5e0ff */
[----:B------:R1:W-:Y:S01]  /*a400*/  @P1 STG.E desc[UR10][R4.64], R11 ;  /* 0x0000000b04001986 */ /* 0x0003e2000c10190a */
[----:B------:R-:W-:Y:S02]  /*a410*/  @P5 IADD3.X R44, PT, PT, RZ, R44, RZ, P2, !PT ;  /* 0x0000002cff2c5210 */ /* 0x000fe400017fe4ff */
[----:B0-----:R-:W-:Y:S02]  /*a420*/  @P5 MOV R2, R45 ;  /* 0x0000002d00025202 */ /* 0x001fe40000000f00 */
[-C--:B------:R-:W-:Y:S02]  /*a430*/  @P5 MOV R3, R46.reuse ;  /* 0x0000002e00035202 */ /* 0x080fe40000000f00 */
[----:B------:R-:W-:Y:S02]  /*a440*/  @P5 IADD3 R45, P0, PT, R45, 0x200, RZ ;  /* 0x000002002d2d5810 */ /* 0x000fe40007f1e0ff */
[----:B-1----:R-:W-:Y:S01]  /*a450*/  MOV R4, R43 ;  /* 0x0000002b00047202 */ /* 0x002fe20000000f00 */
[----:B------:R0:W-:Y:S01]  /*a460*/  @P5 STG.E desc[UR10][R2.64], R29 ;  /* 0x0000001d02005986 */ /* 0x0001e2000c10190a */
[----:B------:R-:W-:-:S02]  /*a470*/  @P5 IADD3.X R46, PT, PT, RZ, R46, RZ, P0, !PT ;  /* 0x0000002eff2e5210 */ /* 0x000fc400007fe4ff */
[----:B------:R-:W-:Y:S01]  /*a480*/  MOV R5, R44 ;  /* 0x0000002c00057202 */ /* 0x000fe20000000f00 */
[----:B------:R1:W-:Y:S01]  /*a490*/  @P5 STG.E desc[UR10][R6.64], R35 ;  /* 0x0000002306005986 */ /* 0x0003e2000c10190a */
[----:B0-----:R-:W-:Y:S02]  /*a4a0*/  MOV R2, R45 ;  /* 0x0000002d00027202 */ /* 0x001fe40000000f00 */
[----:B------:R-:W-:Y:S01]  /*a4b0*/  MOV R3, R46 ;  /* 0x0000002e00037202 */ /* 0x000fe20000000f00 */
[----:B------:R-:W-:Y:S06]  /*a4c0*/  @!P6 EXIT ;  /* 0x000000000000e94d */ /* 0x000fec0003800000 */
[----:B------:R-:W-:Y:S04]  /*a4d0*/  STG.E desc[UR10][R2.64], R31 ;  /* 0x0000001f02007986 */ /* 0x000fe8000c10190a */
[----:B------:R-:W-:Y:S01]  /*a4e0*/  STG.E desc[UR10][R4.64], R13 ;  /* 0x0000000d04007986 */ /* 0x000fe2000c10190a */
[----:B------:R-:W-:Y:S05]  /*a4f0*/  EXIT ;  /* 0x000000000000794d */ /* 0x000fea0003800000 */
.L_x_146:
        /* <DEDUP_REMOVED lines=8> */
.L_x_189:
[----:B------:R-:W-:Y:S05]  /*a580*/  BSYNC B0 ;  /* 0x0000000000007941 */ /* 0x000fea0003800000 */
.L_x_188:
[----:B------:R-:W-:Y:S01]  /*a590*/  HFMA2 R204, -RZ, RZ, 0, 5.9604644775390625e-08 ;  /* 0x00000001ffcc7431 */ /* 0x000fe200000001ff */
[----:B------:R-:W-:Y:S02]  /*a5a0*/  MOV R203, R200 ;  /* 0x000000c800cb7202 */ /* 0x000fe40000000f00 */
[----:B------:R-:W-:Y:S02]  /*a5b0*/  MOV R205, 0x1f ;  /* 0x0000001f00cd7802 */ /* 0x000fe40000000f00 */
[----:B------:R-:W-:Y:S02]  /*a5c0*/  MOV R198, 0xffffffff ;  /* 0xffffffff00c67802 */ /* 0x000fe40000000f00 */
[----:B------:R-:W-:-:S07]  /*a5d0*/  MOV R140, R202 ;  /* 0x000000ca008c7202 */ /* 0x000fce0000000f00 */
[----:B------:R-:W-:Y:S05]  /*a5e0*/  WARPSYNC.COLLECTIVE R198, `(.L_x_190) ;  /* 0x00000000c6087348 */ /* 0x000fea0003c00000 */
[----:B------:R0:W1:Y:S02]  /*a5f0*/  SHFL.BFLY P1, R202, R203, R204, R205 ;  /* 0x0c0000cccbca7389 */ /* 0x00006400000200cd */
[----:B01----:R-:W-:Y:S05]  /*a600*/  ENDCOLLECTIVE ;  /* 0x000000000000791b */ /* 0x003fea0003800000 */
.L_x_190:
[----:B------:R-:W-:Y:S01]  /*a610*/  FADD.FTZ R140, R140, R201 ;  /* 0x000000c98c8c7221 */ /* 0x000fe20000010000 */
[----:B------:R-:W-:-:S04]  /*a620*/  HFMA2 R204, -RZ, RZ, 0, 1.1920928955078125e-07 ;  /* 0x00000002ffcc7431 */ /* 0x000fc800000001ff */
[----:B------:R-:W-:Y:S02]  /*a630*/  MOV R203, R140 ;  /* 0x0000008c00cb7202 */ /* 0x000fe40000000f00 */
[----:B------:R-:W-:-:S07]  /*a640*/  MOV R141, R202 ;  /* 0x000000ca008d7202 */ /* 0x000fce0000000f00 */
[----:B------:R-:W-:Y:S05]  /*a650*/  WARPSYNC.COLLECTIVE R198, `(.L_x_191) ;  /* 0x00000000c6087348 */ /* 0x000fea0003c00000 */
[----:B------:R0:W1:Y:S02]  /*a660*/  SHFL.BFLY P1, R202, R203, R204, R205 ;  /* 0x0c0000cccbca7389 */ /* 0x00006400000200cd */
[----:B01----:R-:W-:Y:S05]  /*a670*/  ENDCOLLECTIVE ;  /* 0x000000000000791b */ /* 0x003fea0003800000 */
.L_x_191:
[----:B------:R-:W-:-:S05]  /*a680*/  FADD.FTZ R141, R141, R200 ;  /* 0x000000c88d8d7221 */ /* 0x000fca0000010000 */
[----:B------:R-:W-:Y:S02]  /*a690*/  MOV R203, R141 ;  /* 0x0000008d00cb7202 */ /* 0x000fe40000000f00 */
[----:B------:R-:W-:-:S07]  /*a6a0*/  MOV R143, R202 ;  /* 0x000000ca008f7202 */ /* 0x000fce0000000f00 */
[----:B------:R-:W-:Y:S05]  /*a6b0*/  WARPSYNC.COLLECTIVE R198, `(.L_x_192) ;  /* 0x00000000c6087348 */ /* 0x000fea0003c00000 */
[----:B------:R0:W1:Y:S02]  /*a6c0*/  SHFL.BFLY P1, R202, R203, R204, R205 ;  /* 0x0c0000cccbca7389 */ /* 0x00006400000200cd */
[----:B01----:R-:W-:Y:S05]  /*a6d0*/  ENDCOLLECTIVE ;  /* 0x000000000000791b */ /* 0x003fea0003800000 */
.L_x_192:
[----:B------:R-:W-:Y:S01]  /*a6e0*/  FADD.FTZ R143, R140, R143 ;  /* 0x0000008f8c8f7221 */ /* 0x000fe20000010000 */
[----:B------:R-:W-:-:S04]  /*a6f0*/  HFMA2 R204, -RZ, RZ, 0, 2.384185791015625e-07 ;  /* 0x00000004ffcc7431 */ /* 0x000fc800000001ff */
[----:B------:R-:W-:Y:S02]  /*a700*/  MOV R203, R143 ;  /* 0x0000008f00cb7202 */ /* 0x000fe40000000f00 */
[----:B------:R-:W-:-:S07]  /*a710*/  MOV R142, R202 ;  /* 0x000000ca008e7202 */ /* 0x000fce0000000f00 */
[----:B------:R-:W-:Y:S05]  /*a720*/  WARPSYNC.COLLECTIVE R198, `(.L_x_193) ;  /* 0x00000000c6087348 */ /* 0x000fea0003c00000 */
[----:B------:R0:W1:Y:S02]  /*a730*/  SHFL.BFLY P1, R202, R203, R204, R205 ;  /* 0x0c0000cccbca7389 */ /* 0x00006400000200cd */
[----:B01----:R-:W-:Y:S05]  /*a740*/  ENDCOLLECTIVE ;  /* 0x000000000000791b */ /* 0x003fea0003800000 */
.L_x_193:
[----:B------:R-:W-:-:S05]  /*a750*/  FADD.FTZ R142, R141, R142 ;  /* 0x0000008e8d8e7221 */ /* 0x000fca0000010000 */
[----:B------:R-:W-:Y:S02]  /*a760*/  MOV R203, R142 ;  /* 0x0000008e00cb7202 */ /* 0x000fe40000000f00 */
[----:B------:R-:W-:-:S07]  /*a770*/  MOV R144, R202 ;  /* 0x000000ca00907202 */ /* 0x000fce0000000f00 */
[----:B------:R-:W-:Y:S05]  /*a780*/  WARPSYNC.COLLECTIVE R198, `(.L_x_194) ;  /* 0x00000000c6087348 */ /* 0x000fea0003c00000 */
[----:B------:R0:W1:Y:S02]  /*a790*/  SHFL.BFLY P1, R202, R203, R204, R205 ;  /* 0x0c0000cccbca7389 */ /* 0x00006400000200cd */
[----:B01----:R-:W-:Y:S05]  /*a7a0*/  ENDCOLLECTIVE ;  /* 0x000000000000791b */ /* 0x003fea0003800000 */
.L_x_194:
[----:B------:R-:W-:Y:S01]  /*a7b0*/  FADD.FTZ R144, R143, R144 ;  /* 0x000000908f907221 */ /* 0x000fe20000010000 */
[----:B------:R-:W-:-:S04]  /*a7c0*/  HFMA2 R204, -RZ, RZ, 0, 4.76837158203125e-07 ;  /* 0x00000008ffcc7431 */ /* 0x000fc800000001ff */
[----:B------:R-:W-:Y:S02]  /*a7d0*/  MOV R203, R144 ;  /* 0x0000009000cb7202 */ /* 0x000fe40000000f00 */
[----:B------:R-:W-:-:S07]  /*a7e0*/  MOV R145, R202 ;  /* 0x000000ca00917202 */ /* 0x000fce0000000f00 */
[----:B------:R-:W-:Y:S05]  /*a7f0*/  WARPSYNC.COLLECTIVE R198, `(.L_x_195) ;  /* 0x00000000c6087348 */ /* 0x000fea0003c00000 */
[----:B------:R0:W1:Y:S02]  /*a800*/  SHFL.BFLY P1, R202, R203, R204, R205 ;  /* 0x0c0000cccbca7389 */ /* 0x00006400000200cd */
[----:B01----:R-:W-:Y:S05]  /*a810*/  ENDCOLLECTIVE ;  /* 0x000000000000791b */ /* 0x003fea0003800000 */
.L_x_195:
[----:B------:R-:W-:-:S05]  /*a820*/  FADD.FTZ R145, R142, R145 ;  /* 0x000000918e917221 */ /* 0x000fca0000010000 */
[----:B------:R-:W-:Y:S02]  /*a830*/  MOV R203, R145 ;  /* 0x0000009100cb7202 */ /* 0x000fe40000000f00 */
[----:B------:R-:W-:-:S07]  /*a840*/  MOV R147, R202 ;  /* 0x000000ca00937202 */ /* 0x000fce0000000f00 */
[----:B------:R-:W-:Y:S05]  /*a850*/  WARPSYNC.COLLECTIVE R198, `(.L_x_196) ;  /* 0x00000000c6087348 */ /* 0x000fea0003c00000 */
[----:B------:R0:W1:Y:S02]  /*a860*/  SHFL.BFLY P1, R202, R203, R204, R205 ;  /* 0x0c0000cccbca7389 */ /* 0x00006400000200cd */
[----:B01----:R-:W-:Y:S05]  /*a870*/  ENDCOLLECTIVE ;  /* 0x000000000000791b */ /* 0x003fea0003800000 */
.L_x_196:
[----:B------:R-:W-:Y:S01]  /*a880*/  FADD.FTZ R147, R144, R147 ;  /* 0x0000009390937221 */ /* 0x000fe20000010000 */
[----:B------:R-:W-:-:S04]  /*a890*/  HFMA2 R204, -RZ, RZ, 0, 9.5367431640625e-07 ;  /* 0x00000010ffcc7431 */ /* 0x000fc800000001ff */
[----:B------:R-:W-:Y:S02]  /*a8a0*/  MOV R203, R147 ;  /* 0x0000009300cb7202 */ /* 0x000fe40000000f00 */
[----:B------:R-:W-:-:S07]  /*a8b0*/  MOV R146, R202 ;  /* 0x000000ca00927202 */ /* 0x000fce0000000f00 */
[----:B------:R-:W-:Y:S05]  /*a8c0*/  WARPSYNC.COLLECTIVE R198, `(.L_x_197) ;  /* 0x00000000c6087348 */ /* 0x000fea0003c00000 */
[----:B------:R0:W1:Y:S02]  /*a8d0*/  SHFL.BFLY P1, R202, R203, R204, R205 ;  /* 0x0c0000cccbca7389 */ /* 0x00006400000200cd */
[----:B01----:R-:W-:Y:S05]  /*a8e0*/  ENDCOLLECTIVE ;  /* 0x000000000000791b */ /* 0x003fea0003800000 */
.L_x_197:
[----:B------:R-:W-:-:S05]  /*a8f0*/  FADD.FTZ R146, R145, R146 ;  /* 0x0000009291927221 */ /* 0x000fca0000010000 */
[----:B------:R-:W-:Y:S02]  /*a900*/  MOV R203, R146 ;  /* 0x0000009200cb7202 */ /* 0x000fe40000000f00 */
[----:B------:R-:W-:-:S07]  /*a910*/  MOV R140, R202 ;  /* 0x000000ca008c7202 */ /* 0x000fce0000000f00 */
[----:B------:R-:W-:Y:S05]  /*a920*/  WARPSYNC.COLLECTIVE R198, `(.L_x_198) ;  /* 0x00000000c6087348 */ /* 0x000fea0003c00000 */
[----:B------:R0:W1:Y:S02]  /*a930*/  SHFL.BFLY P1, R202, R203, R204, R205 ;  /* 0x0c0000cccbca7389 */ /* 0x00006400000200cd */
[----:B01----:R-:W-:Y:S05]  /*a940*/  ENDCOLLECTIVE ;  /* 0x000000000000791b */ /* 0x003fea0003800000 */
.L_x_198:
[----:B------:R-:W-:Y:S01]  /*a950*/  MOV R141, R202 ;  /* 0x000000ca008d7202 */ /* 0x000fe20000000f00 */
[----:B------:R-:W-:Y:S06]  /*a960*/  BRA `(.L_x_199) ;  /* 0xffffff9000d07947 */ /* 0x000fec000383ffff */
.L_x_200:
        /* <DEDUP_REMOVED lines=9> */
.L_x_6012:


//--------------------- .text._ZN10layer_norm31ln_parallel_residual_bwd_kernelINS_13Kernel_traitsI13__nv_bfloat16S2_S2_S2_fjLj1024ELj1ELj4ELj1ELj16ENS_18Kernel_traits_baseILj1024ES2_S2_S2_S2_fjLj128EEEEELb0ELb1ELb1EEEvNS_9BwdParamsE --------------------------
	.section	.text._ZN10layer_norm31ln_parallel_residual_bwd_kernelINS_13Kernel_traitsI13__nv_bfloat16S2_S2_S2_fjLj1024ELj1ELj4ELj1ELj16ENS_18Kernel_traits_baseILj1024ES2_S2_S2_S2_fjLj128EEEEELb0ELb1ELb1EEEvNS_9BwdParamsE,"ax",@progbits
	.align	128
        .global         _ZN10layer_norm31ln_parallel_residual_bwd_kernelINS_13Kernel_traitsI13__nv_bfloat16S2_S2_S2_fjLj1024ELj1ELj4ELj1ELj16ENS_18Kernel_traits_baseILj1024ES2_S2_S2_S2_fjLj128EEEEELb0ELb1ELb1EEEvNS_9BwdParamsE
        .type           _ZN10layer_norm31ln_parallel_residual_bwd_kernelINS_13Kernel_traitsI13__nv_bfloat16S2_S2_S2_fjLj1024ELj1ELj4ELj1ELj16ENS_18Kernel_traits_baseILj1024ES2_S2_S2_S2_fjLj128EEEEELb0ELb1ELb1EEEvNS_9BwdParamsE,@function
        .size           _ZN10layer_norm31ln_parallel_residual_bwd_kernelINS_13Kernel_traitsI13__nv_bfloat16S2_S2_S2_fjLj1024ELj1ELj4ELj1ELj16ENS_18Kernel_traits_baseILj1024ES2_S2_S2_S2_fjLj128EEEEELb0ELb1ELb1EEEvNS_9BwdParamsE,(.L_x_6013 - _ZN10layer_norm31ln_parallel_residual_bwd_kernelINS_13Kernel_traitsI13__nv_bfloat16S2_S2_S2_fjLj1024ELj1ELj4ELj1ELj16ENS_18Kernel_traits_baseILj1024ES2_S2_S2_S2_fjLj128EEEEELb0ELb1ELb1EEEvNS_9BwdParamsE)
        .other          _ZN10layer_norm31ln_parallel_residual_bwd_kernelINS_13Kernel_traitsI13__nv_bfloat16S2_S2_S2_fjLj1024ELj1ELj4ELj1ELj16ENS_18Kernel_traits_baseILj1024ES2_S2_S2_S2_fjLj128EEEEELb0ELb1ELb1EEEvNS_9BwdParamsE,@"STO_CUDA_ENTRY STV_DEFAULT"
_ZN10layer_norm31ln_parallel_residual_bwd_kernelINS_13Kernel_traitsI13__nv_bfloat16S2_S2_S2_fjLj1024ELj1ELj4ELj1ELj16ENS_18Kernel_traits_baseILj1024ES2_S2_S2_S2_fjLj128EEEEELb0ELb1ELb1EEEvNS_9BwdParamsE:
.text._ZN10layer_norm31ln_parallel_residual_bwd_kernelINS_13Kernel_traitsI13__nv_bfloat16S2_S2_S2_fjLj1024ELj1ELj4ELj1ELj16ENS_18Kernel_traits_baseILj1024ES2_S2_S2_S2_fjLj128EEEEELb0ELb1ELb1EEEvNS_9BwdParamsE:
[----:B------:R-:W-:Y:S01]  /*0000*/  LDC R1, c[0x0][0x37c] ;  /* 0x0000df00ff017b82 */ /* 0x000fe20000000800 */
[----:B------:R-:W0:Y:S07]  /*0010*/  S2R R142, SR_TID.X ;  /* 0x00000000008e7919 */ /* 0x000e2e0000002100 */
[----:B------:R-:W1:Y:S01]  /*0020*/  S2UR UR4, SR_CTAID.X ;  /* 0x00000000000479c3 */ /* 0x000e620000002500 */
[----:B------:R-:W2:Y:S01]  /*0030*/  LDCU UR5, c[0x0][0x384] ;  /* 0x00007080ff0577ac */ /* 0x000ea20008000800 */
[----:B------:R-:W-:Y:S01]  /*0040*/  BSSY B0, `(.L_x_201) ;  /* 0x00008e7000007945 */ /* 0x000fe20003800000 */
[----:B------:R-:W-:-:S02]  /*0050*/  CS2R R4, SRZ ;  /* 0x0000000000047805 */ /* 0x000fc4000001ff00 */
[----:B------:R-:W-:Y:S01]  /*0060*/  CS2R R6, SRZ ;  /* 0x0000000000067805 */ /* 0x000fe2000001ff00 */
[----:B------:R-:W3:Y:S01]  /*0070*/  LDCU.64 UR10, c[0x0][0x358] ;  /* 0x00006b00ff0a77ac */ /* 0x000ee20008000a00 */
        /* <DEDUP_REMOVED lines=15> */
[----:B------:R-:W2:Y:S01]  /*0170*/  LDCU.64 UR6, c[0x0][0x470] ;  /* 0x00008e00ff0677ac */ /* 0x000ea20008000a00 */
[----:B------:R-:W-:Y:S02]  /*0180*/  CS2R R32, SRZ ;  /* 0x0000000000207805 */ /* 0x000fe4000001ff00 */
[----:B------:R-:W-:Y:S02]  /*0190*/  CS2R R34, SRZ ;  /* 0x0000000000227805 */ /* 0x000fe4000001ff00 */
[----:B------:R-:W-:Y:S01]  /*01a0*/  CS2R R36, SRZ ;  /* 0x0000000000247805 */ /* 0x000fe2000001ff00 */
[----:B-1----:R-:W-:Y:S01]  /*01b0*/  USHF.L.U32 UR4, UR4, 0x2, URZ ;  /* 0x0000000204047899 */ /* 0x002fe200080006ff */
[----:B------:R-:W-:Y:S01]  /*01c0*/  CS2R R38, SRZ ;  /* 0x0000000000267805 */ /* 0x000fe2000001ff00 */
[----:B------:R-:W1:Y:S01]  /*01d0*/  LDCU.64 UR8, c[0x0][0x478] ;  /* 0x00008f00ff0877ac */ /* 0x000e620008000a00 */
[----:B------:R-:W-:-:S02]  /*01e0*/  CS2R R40, SRZ ;  /* 0x0000000000287805 */ /* 0x000fc4000001ff00 */
[----:B------:R-:W-:Y:S02]  /*01f0*/  CS2R R42, SRZ ;  /* 0x00000000002a7805 */ /* 0x000fe4000001ff00 */
[----:B------:R-:W-:Y:S02]  /*0200*/  CS2R R44, SRZ ;  /* 0x00000000002c7805 */ /* 0x000fe4000001ff00 */
[----:B0-----:R-:W-:Y:S02]  /*0210*/  SHF.R.U32.HI R0, RZ, 0x5, R142 ;  /* 0x00000005ff007819 */ /* 0x001fe4000001168e */
[----:B------:R-:W-:Y:S02]  /*0220*/  CS2R R46, SRZ ;  /* 0x00000000002e7805 */ /* 0x000fe4000001ff00 */
[----:B------:R-:W-:Y:S02]  /*0230*/  CS2R R48, SRZ ;  /* 0x0000000000307805 */ /* 0x000fe4000001ff00 */
[----:B------:R-:W-:-:S02]  /*0240*/  CS2R R50, SRZ ;  /* 0x0000000000327805 */ /* 0x000fc4000001ff00 */
[----:B------:R-:W-:Y:S02]  /*0250*/  LOP3.LUT R141, R0, UR4, RZ, 0xfc, !PT ;  /* 0x00000004008d7c12 */ /* 0x000fe4000f8efcff */
[----:B------:R-:W-:Y:S02]  /*0260*/  CS2R R86, SRZ ;  /* 0x0000000000567805 */ /* 0x000fe4000001ff00 */
[----:B------:R-:W-:Y:S02]  /*0270*/  CS2R R84, SRZ ;  /* 0x0000000000547805 */ /* 0x000fe4000001ff00 */
[----:B------:R-:W-:Y:S02]  /*0280*/  CS2R R82, SRZ ;  /* 0x0000000000527805 */ /* 0x000fe4000001ff00 */
[----:B--2---:R-:W-:Y:S02]  /*0290*/  ISETP.GE.AND P0, PT, R141, UR5, PT ;  /* 0x000000058d007c0c */ /* 0x004fe4000bf06270 */
[----:B------:R-:W-:-:S02]  /*02a0*/  CS2R R80, SRZ ;  /* 0x0000000000507805 */ /* 0x000fc4000001ff00 */
[----:B------:R-:W-:Y:S02]  /*02b0*/  CS2R R78, SRZ ;  /* 0x00000000004e7805 */ /* 0x000fe4000001ff00 */
[----:B------:R-:W-:Y:S02]  /*02c0*/  CS2R R76, SRZ ;  /* 0x00000000004c7805 */ /* 0x000fe4000001ff00 */
[----:B------:R-:W-:Y:S02]  /*02d0*/  CS2R R74, SRZ ;  /* 0x00000000004a7805 */ /* 0x000fe4000001ff00 */
[----:B------:R-:W-:-:S03]  /*02e0*/  CS2R R72, SRZ ;  /* 0x0000000000487805 */ /* 0x000fc6000001ff00 */
[----:B-1-34-:R-:W-:Y:S05]  /*02f0*/  @P0 BRA `(.L_x_202) ;  /* 0x0000008800ec0947 */ /* 0x01afea0003800000 */
[----:B------:R-:W0:Y:S01]  /*0300*/  LDC.64 R2, c[0x0][0x3d0] ;  /* 0x0000f400ff027b82 */ /* 0x000e220000000a00 */
[----:B------:R-:W-:-:S05]  /*0310*/  LOP3.LUT R142, R142, 0x1f, RZ, 0xc0, !PT ;  /* 0x0000001f8e8e7812 */ /* 0x000fca00078ec0ff */
[----:B0-----:R-:W-:-:S05]  /*0320*/  IMAD.WIDE.U32 R2, R142, 0x10, R2 ;  /* 0x000000108e027825 */ /* 0x001fca00078e0002 */
[----:B------:R-:W2:Y:S04]  /*0330*/  LDG.E.128 R92, desc[UR10][R2.64+0x600] ;  /* 0x0006000a025c7981 */ /* 0x000ea8000c1e1d00 */
[----:B------:R-:W3:Y:S04]  /*0340*/  LDG.E.128 R12, desc[UR10][R2.64+0x400] ;  /* 0x0004000a020c7981 */ /* 0x000ee8000c1e1d00 */
[----:B------:R0:W5:Y:S04]  /*0350*/  LDG.E.128 R8, desc[UR10][R2.64+0x200] ;  /* 0x0002000a02087981 */ /* 0x000168000c1e1d00 */
[----:B------:R0:W5:Y:S01]  /*0360*/  LDG.E.128 R4, desc[UR10][R2.64] ;  /* 0x0000000a02047981 */ /* 0x000162000c1e1d00 */
[----:B------:R-:W-:Y:S01]  /*0370*/  HFMA2 R140, -RZ, RZ, 0, 0 ;  /* 0x00000000ff8c7431 */ /* 0x000fe200000001ff */
[----:B------:R-:W-:Y:S01]  /*0380*/  BSSY B1, `(.L_x_203) ;  /* 0x0000882000017945 */ /* 0x000fe20003800000 */
[----:B------:R-:W-:-:S02]  /*0390*/  MOV R138, RZ ;  /* 0x000000ff008a7202 */ /* 0x000fc40000000f00 */
        /* <DEDUP_REMOVED lines=31> */
[----:B--2---:R-:W-:Y:S02]  /*0590*/  PRMT R162, R92, 0x7632, R162 ;  /* 0x000076325ca27816 */ /* 0x004fe400000000a2 */
[----:B------:R-:W-:Y:S02]  /*05a0*/  PRMT R161, R93, 0x7632, R161 ;  /* 0x000076325da17816 */ /* 0x000fe400000000a1 */
[----:B------:R-:W-:Y:S02]  /*05b0*/  PRMT R160, R94, 0x7632, R160 ;  /* 0x000076325ea07816 */ /* 0x000fe400000000a0 */
[----:B------:R-:W-:Y:S02]  /*05c0*/  PRMT R159, R95, 0x7632, R159 ;  /* 0x000076325f9f7816 */ /* 0x000fe4000000009f */
[----:B---3--:R-:W-:-:S02]  /*05d0*/  PRMT R158, R13, 0x7632, R158 ;  /* 0x000076320d9e7816 */ /* 0x008fc4000000009e */
[----:B------:R-:W-:Y:S02]  /*05e0*/  PRMT R157, R14, 0x7632, R157 ;  /* 0x000076320e9d7816 */ /* 0x000fe4000000009d */
[----:B0-----:R-:W-:-:S07]  /*05f0*/  PRMT R156, R15, 0x7632, R156 ;  /* 0x000076320f9c7816 */ /* 0x001fce000000009c */
.L_x_239:
[----:B------:R-:W0:Y:S08]  /*0600*/  LDC.64 R40, c[0x0][0x3c0] ;  /* 0x0000f000ff287b82 */ /* 0x000e300000000a00 */
[----:B------:R-:W1:Y:S08]  /*0610*/  LDC.64 R144, c[0x0][0x3c8] ;  /* 0x0000f200ff907b82 */ /* 0x000e700000000a00 */
[----:B------:R-:W2:Y:S01]  /*0620*/  LDC.64 R2, c[0x0][0x438] ;  /* 0x00010e00ff027b82 */ /* 0x000ea20000000a00 */
[----:B0-----:R-:W-:-:S05]  /*0630*/  IMAD.WIDE R40, R141, 0x4, R40 ;  /* 0x000000048d287825 */ /* 0x001fca00078e0228 */
[----:B------:R-:W3:Y:S01]  /*0640*/  LDG.E R0, desc[UR10][R40.64] ;  /* 0x0000000a28007981 */ /* 0x000ee2000c1e1900 */
[----:B-1----:R-:W-:-:S06]  /*0650*/  IMAD.WIDE R144, R141, 0x4, R144 ;  /* 0x000000048d907825 */ /* 0x002fcc00078e0290 */
[----:B-----5:R0:W5:Y:S01]  /*0660*/  LDG.E R144, desc[UR10][R144.64] ;  /* 0x0000000a90907981 */ /* 0x020162000c1e1900 */
[----:B------:R-:W-:Y:S01]  /*0670*/  IMAD R42, R141, UR13, RZ ;  /* 0x0000000d8d2a7c24 */ /* 0x000fe2000f8e02ff */
[----:B--2---:R-:W-:Y:S02]  /*0680*/  ISETP.NE.U32.AND P0, PT, R2, RZ, PT ;  /* 0x000000ff0200720c */ /* 0x004fe40003f05070 */
[----:B------:R-:W-:Y:S02]  /*0690*/  ISETP.NE.AND P1, PT, RZ, UR12, PT ;  /* 0x0000000cff007c0c */ /* 0x000fe4000bf25270 */
[----:B------:R-:W-:Y:S02]  /*06a0*/  ISETP.NE.AND.EX P0, PT, R3, RZ, PT, P0 ;  /* 0x000000ff0300720c */ /* 0x000fe40003f05300 */
[----:B------:R-:W-:-:S04]  /*06b0*/  SHF.R.S32.HI R43, RZ, 0x1f, R42 ;  /* 0x0000001fff2b7819 */ /* 0x000fc8000001142a */
[----:B------:R-:W-:-:S04]  /*06c0*/  LEA.HI R43, R43, R42, RZ, 0x3 ;  /* 0x0000002a2b2b7211 */ /* 0x000fc800078f18ff */
[----:B------:R-:W-:Y:S02]  /*06d0*/  LEA.HI.SX32 R147, R43, R142, 0x1d ;  /* 0x0000008e2b937211 */ /* 0x000fe400078feaff */
[----:B---3--:R-:W-:Y:S01]  /*06e0*/  FSEL R0, R0, RZ, !P1 ;  /* 0x000000ff00007208 */ /* 0x008fe20004800000 */
[----:B0-----:R-:W-:Y:S06]  /*06f0*/  @P0 BRA `(.L_x_204) ;  /* 0x00000014007c0947 */ /* 0x001fec0003800000 */
[----:B------:R-:W0:Y:S01]  /*0700*/  LDC.64 R52, c[0x0][0x3a8] ;  /* 0x0000ea00ff347b82 */ /* 0x000e220000000a00 */
[C---:B------:R-:W-:Y:S02]  /*0710*/  IADD3 R145, PT, PT, R147.reuse, 0x20, RZ ;  /* 0x0000002093917810 */ /* 0x040fe40007ffe0ff */
[----:B------:R-:W-:-:S05]  /*0720*/  IADD3 R143, PT, PT, R147, 0x40, RZ ;  /* 0x00000040938f7810 */ /* 0x000fca0007ffe0ff */
[----:B------:R-:W1:Y:S01]  /*0730*/  LDC.64 R68, c[0x0][0x428] ;  /* 0x00010a00ff447b82 */ /* 0x000e620000000a00 */
[C---:B------:R-:W-:Y:S01]  /*0740*/  IADD3 R139, PT, PT, R147.reuse, 0x60, RZ ;  /* 0x00000060938b7810 */ /* 0x040fe20007ffe0ff */
[----:B0-----:R-:W-:-:S04]  /*0750*/  IMAD.WIDE.U32 R40, R147, 0x10, R52 ;  /* 0x0000001093287825 */ /* 0x001fc800078e0034 */
[--C-:B------:R-:W-:Y:S02]  /*0760*/  IMAD.WIDE.U32 R44, R145, 0x10, R52.reuse ;  /* 0x00000010912c7825 */ /* 0x100fe400078e0034 */
[----:B------:R-:W2:Y:S02]  /*0770*/  LDG.E.128 R40, desc[UR10][R40.64] ;  /* 0x0000000a28287981 */ /* 0x000ea4000c1e1d00 */
[--C-:B------:R-:W-:Y:S02]  /*0780*/  IMAD.WIDE.U32 R48, R143, 0x10, R52.reuse ;  /* 0x000000108f307825 */ /* 0x100fe400078e0034 */
[----:B------:R-:W3:Y:S02]  /*0790*/  LDG.E.128 R44, desc[UR10][R44.64] ;  /* 0x0000000a2c2c7981 */ /* 0x000ee4000c1e1d00 */
[----:B------:R-:W-:Y:S02]  /*07a0*/  IMAD.WIDE.U32 R52, R139, 0x10, R52 ;  /* 0x000000108b347825 */ /* 0x000fe400078e0034 */
[----:B------:R-:W4:Y:S04]  /*07b0*/  LDG.E.128 R48, desc[UR10][R48.64] ;  /* 0x0000000a30307981 */ /* 0x000f28000c1e1d00 */
[----:B------:R-:W4:Y:S01]  /*07c0*/  LDG.E.128 R52, desc[UR10][R52.64] ;  /* 0x0000000a34347981 */ /* 0x000f22000c1e1d00 */
[----:B-1----:R-:W-:-:S04]  /*07d0*/  IMAD.WIDE.U32 R56, R147, 0x10, R68 ;  /* 0x0000001093387825 */ /* 0x002fc800078e0044 */
[--C-:B------:R-:W-:Y:S02]  /*07e0*/  IMAD.WIDE.U32 R60, R145, 0x10, R68.reuse ;  /* 0x00000010913c7825 */ /* 0x100fe400078e0044 */
[----:B------:R-:W4:Y:S02]  /*07f0*/  LDG.E.128 R56, desc[UR10][R56.64] ;  /* 0x0000000a38387981 */ /* 0x000f24000c1e1d00 */
[--C-:B------:R-:W-:Y:S02]  /*0800*/  IMAD.WIDE.U32 R64, R143, 0x10, R68.reuse ;  /* 0x000000108f407825 */ /* 0x100fe400078e0044 */
[----:B------:R-:W4:Y:S02]  /*0810*/  LDG.E.128 R60, desc[UR10][R60.64] ;  /* 0x0000000a3c3c7981 */ /* 0x000f24000c1e1d00 */
[----:B------:R-:W-:Y:S02]  /*0820*/  IMAD.WIDE.U32 R68, R139, 0x10, R68 ;  /* 0x000000108b447825 */ /* 0x000fe400078e0044 */
[----:B------:R-:W4:Y:S04]  /*0830*/  LDG.E.128 R64, desc[UR10][R64.64] ;  /* 0x0000000a40407981 */ /* 0x000f28000c1e1d00 */
[----:B------:R-:W4:Y:S01]  /*0840*/  LDG.E.128 R68, desc[UR10][R68.64] ;  /* 0x0000000a44447981 */ /* 0x000f22000c1e1d00 */
[----:B------:R-:W-:-:S02]  /*0850*/  PRMT R235, R4, 0x7632, R235 ;  /* 0x0000763204eb7816 */ /* 0x000fc400000000eb */
[----:B------:R-:W-:Y:S02]  /*0860*/  PRMT R233, R5, 0x7632, R233 ;  /* 0x0000763205e97816 */ /* 0x000fe400000000e9 */
[----:B------:R-:W-:Y:S02]  /*0870*/  SHF.L.U32 R235, R235, 0x10, RZ ;  /* 0x00000010ebeb7819 */ /* 0x000fe400000006ff */
[----:B------:R-:W-:Y:S02]  /*0880*/  SHF.L.U32 R233, R233, 0x10, RZ ;  /* 0x00000010e9e97819 */ /* 0x000fe400000006ff */
[----:B------:R-:W-:Y:S02]  /*0890*/  PRMT R231, R6, 0x7632, R231 ;  /* 0x0000763206e77816 */ /* 0x000fe400000000e7 */
[----:B------:R-:W-:Y:S02]  /*08a0*/  SHF.L.U32 R239, R8, 0x10, RZ ;  /* 0x0000001008ef7819 */ /* 0x000fe400000006ff */
[----:B------:R-:W-:-:S02]  /*08b0*/  SHF.L.U32 R231, R231, 0x10, RZ ;  /* 0x00000010e7e77819 */ /* 0x000fc400000006ff */
[C---:B------:R-:W-:Y:S02]  /*08c0*/  SHF.L.U32 R241, R9.reuse, 0x10, RZ ;  /* 0x0000001009f17819 */ /* 0x040fe400000006ff */
[----:B------:R-:W-:Y:S02]  /*08d0*/  PRMT R229, R9, 0x7632, R229 ;  /* 0x0000763209e57816 */ /* 0x000fe400000000e5 */
[----:B------:R-:W-:Y:S02]  /*08e0*/  SHF.L.U32 R243, R10, 0x10, RZ ;  /* 0x000000100af37819 */ /* 0x000fe400000006ff */
[----:B------:R-:W-:Y:S02]  /*08f0*/  SHF.L.U32 R229, R229, 0x10, RZ ;  /* 0x00000010e5e57819 */ /* 0x000fe400000006ff */
[----:B------:R-:W-:Y:S02]  /*0900*/  SHF.L.U32 R245, R11, 0x10, RZ ;  /* 0x000000100bf57819 */ /* 0x000fe400000006ff */
[----:B------:R-:W-:-:S02]  /*0910*/  SHF.L.U32 R247, R12, 0x10, RZ ;  /* 0x000000100cf77819 */ /* 0x000fc400000006ff */
[----:B------:R-:W-:Y:S02]  /*0920*/  PRMT R227, R12, 0x7632, R227 ;  /* 0x000076320ce37816 */ /* 0x000fe400000000e3 */
[----:B------:R-:W-:Y:S02]  /*0930*/  SHF.L.U32 R223, R158, 0x10, RZ ;  /* 0x000000109edf7819 */ /* 0x000fe400000006ff */
[----:B------:R-:W-:Y:S02]  /*0940*/  SHF.L.U32 R227, R227, 0x10, RZ ;  /* 0x00000010e3e37819 */ /* 0x000fe400000006ff */
[----:B------:R-:W-:Y:S02]  /*0950*/  SHF.L.U32 R249, R14, 0x10, RZ ;  /* 0x000000100ef97819 */ /* 0x000fe400000006ff */
[----:B------:R-:W-:Y:S02]  /*0960*/  SHF.L.U32 R251, R92, 0x10, RZ ;  /* 0x000000105cfb7819 */ /* 0x000fe400000006ff */
[----:B------:R-:W-:-:S02]  /*0970*/  SHF.L.U32 R237, R94, 0x10, RZ ;  /* 0x000000105eed7819 */ /* 0x000fc400000006ff */
[C---:B--2---:R-:W-:Y:S02]  /*0980*/  PRMT R146, R40.reuse, 0x7632, R146 ;  /* 0x0000763228927816 */ /* 0x044fe40000000092 */
[----:B------:R-:W-:Y:S02]  /*0990*/  SHF.L.U32 R149, R40, 0x10, RZ ;  /* 0x0000001028957819 */ /* 0x000fe400000006ff */
[C---:B------:R-:W-:Y:S02]  /*09a0*/  PRMT R40, R41.reuse, 0x7632, R40 ;  /* 0x0000763229287816 */ /* 0x040fe40000000028 */
[----:B------:R-:W-:Y:S02]  /*09b0*/  SHF.L.U32 R207, R41, 0x10, RZ ;  /* 0x0000001029cf7819 */ /* 0x000fe400000006ff */
[C---:B------:R-:W-:Y:S02]  /*09c0*/  PRMT R41, R42.reuse, 0x7632, R41 ;  /* 0x000076322a297816 */ /* 0x040fe40000000029 */
[----:B------:R-:W-:Y:S01]  /*09d0*/  SHF.L.U32 R203, R42, 0x10, RZ ;  /* 0x000000102acb7819 */ /* 0x000fe200000006ff */
[----:B------:R-:W-:Y:S01]  /*09e0*/  FADD.FTZ R207, -R0, R207 ;  /* 0x000000cf00cf7221 */ /* 0x000fe20000010100 */
[----:B------:R-:W-:-:S02]  /*09f0*/  PRMT R42, R43, 0x7632, R42 ;  /* 0x000076322b2a7816 */ /* 0x000fc4000000002a */
[----:B------:R-:W-:Y:S01]  /*0a00*/  SHF.L.U32 R199, R43, 0x10, RZ ;  /* 0x000000102bc77819 */ /* 0x000fe200000006ff */
[----:B------:R-:W-:Y:S01]  /*0a10*/  FADD.FTZ R203, -R0, R203 ;  /* 0x000000cb00cb7221 */ /* 0x000fe20000010100 */
[----:B---3--:R-:W-:Y:S01]  /*0a20*/  PRMT R43, R44, 0x7632, R43 ;  /* 0x000076322c2b7816 */ /* 0x008fe2000000002b */
[----:B-----5:R-:W-:Y:S01]  /*0a30*/  FMUL.FTZ R207, R144, R207 ;  /* 0x000000cf90cf7220 */ /* 0x020fe20000410000 */
[----:B------:R-:W-:Y:S01]  /*0a40*/  SHF.L.U32 R183, R44, 0x10, RZ ;  /* 0x000000102cb77819 */ /* 0x000fe200000006ff */
[----:B------:R-:W-:Y:S01]  /*0a50*/  FADD.FTZ R199, -R0, R199 ;  /* 0x000000c700c77221 */ /* 0x000fe20000010100 */
[C---:B------:R-:W-:Y:S01]  /*0a60*/  PRMT R44, R45.reuse, 0x7632, R44 ;  /* 0x000076322d2c7816 */ /* 0x040fe2000000002c */
[----:B------:R-:W-:Y:S01]  /*0a70*/  FMUL.FTZ R203, R144, R203 ;  /* 0x000000cb90cb7220 */ /* 0x000fe20000410000 */
[----:B------:R-:W-:Y:S01]  /*0a80*/  SHF.L.U32 R181, R45, 0x10, RZ ;  /* 0x000000102db57819 */ /* 0x000fe200000006ff */
[----:B------:R-:W-:Y:S01]  /*0a90*/  FADD.FTZ R183, -R0, R183 ;  /* 0x000000b700b77221 */ /* 0x000fe20000010100 */
[----:B------:R-:W-:Y:S01]  /*0aa0*/  PRMT R45, R46, 0x7632, R45 ;  /* 0x000076322e2d7816 */ /* 0x000fe2000000002d */
[----:B------:R-:W-:Y:S01]  /*0ab0*/  FMUL.FTZ R199, R144, R199 ;  /* 0x000000c790c77220 */ /* 0x000fe20000410000 */
[----:B------:R-:W-:Y:S01]  /*0ac0*/  SHF.L.U32 R179, R46, 0x10, RZ ;  /* 0x000000102eb37819 */ /* 0x000fe200000006ff */
[----:B------:R-:W-:Y:S01]  /*0ad0*/  FADD.FTZ R181, -R0, R181 ;  /* 0x000000b500b57221 */ /* 0x000fe20000010100 */
[C---:B------:R-:W-:Y:S01]  /*0ae0*/  PRMT R46, R47.reuse, 0x7632, R46 ;  /* 0x000076322f2e7816 */ /* 0x040fe2000000002e */
[----:B------:R-:W-:Y:S01]  /*0af0*/  FMUL.FTZ R183, R144, R183 ;  /* 0x000000b790b77220 */ /* 0x000fe20000410000 */
[----:B------:R-:W-:Y:S01]  /*0b00*/  SHF.L.U32 R175, R47, 0x10, RZ ;  /* 0x000000102faf7819 */ /* 0x000fe200000006ff */
[----:B------:R-:W-:Y:S01]  /*0b10*/  FADD.FTZ R179, -R0, R179 ;  /* 0x000000b300b37221 */ /* 0x000fe20000010100 */
[----:B----4-:R-:W-:Y:S01]  /*0b20*/  PRMT R47, R48, 0x7632, R47 ;  /* 0x00007632302f7816 */ /* 0x010fe2000000002f */
[----:B------:R-:W-:Y:S01]  /*0b30*/  FMUL.FTZ R181, R144, R181 ;  /* 0x000000b590b57220 */ /* 0x000fe20000410000 */
        /* <DEDUP_REMOVED lines=14> */
[----:B------:R-:W-:-:S02]  /*0c20*/  PRMT R51, R52, 0x7632, R51 ;  /* 0x0000763234337816 */ /* 0x000fc40000000033 */
[----:B------:R-:W-:Y:S01]  /*0c30*/  SHF.L.U32 R191, R52, 0x10, RZ ;  /* 0x0000001034bf7819 */ /* 0x000fe200000006ff */
[----:B------:R-:W-:Y:S01]  /*0c40*/  FADD.FTZ R193, -R0, R193 ;  /* 0x000000c100c17221 */ /* 0x000fe20000010100 */
[----:B------:R-:W-:Y:S01]  /*0c50*/  PRMT R148, R54, 0x7632, R148 ;  /* 0x0000763236947816 */ /* 0x000fe20000000094 */
[----:B------:R-:W-:Y:S01]  /*0c60*/  FMUL.FTZ R153, R144, R153 ;  /* 0x0000009990997220 */ /* 0x000fe20000410000 */
[----:B------:R-:W-:Y:S01]  /*0c70*/  SHF.L.U32 R187, R54, 0x10, RZ ;  /* 0x0000001036bb7819 */ /* 0x000fe200000006ff */
[C---:B------:R-:W-:Y:S01]  /*0c80*/  FADD.FTZ R191, -R0.reuse, R191 ;  /* 0x000000bf00bf7221 */ /* 0x040fe20000010100 */
[----:B------:R-:W-:Y:S02]  /*0c90*/  PRMT R52, R53, 0x7632, R52 ;  /* 0x0000763235347816 */ /* 0x000fe40000000034 */
[C---:B------:R-:W-:Y:S01]  /*0ca0*/  PRMT R54, R55.reuse, 0x7632, R54 ;  /* 0x0000763237367816 */ /* 0x040fe20000000036 */
[C---:B------:R-:W-:Y:S01]  /*0cb0*/  FADD.FTZ R187, -R0.reuse, R187 ;  /* 0x000000bb00bb7221 */ /* 0x040fe20000010100 */
[----:B------:R-:W-:Y:S01]  /*0cc0*/  SHF.L.U32 R185, R55, 0x10, RZ ;  /* 0x0000001037b97819 */ /* 0x000fe200000006ff */
[----:B------:R-:W-:Y:S01]  /*0cd0*/  FADD.FTZ R55, -R0, R149 ;  /* 0x0000009500377221 */ /* 0x000fe20000010100 */
[----:B------:R-:W-:-:S02]  /*0ce0*/  SHF.L.U32 R189, R53, 0x10, RZ ;  /* 0x0000001035bd7819 */ /* 0x000fc400000006ff */
[----:B------:R-:W-:Y:S01]  /*0cf0*/  SHF.L.U32 R41, R41, 0x10, RZ ;  /* 0x0000001029297819 */ /* 0x000fe200000006ff */
[C---:B------:R-:W-:Y:S01]  /*0d00*/  FADD.FTZ R185, -R0.reuse, R185 ;  /* 0x000000b900b97221 */ /* 0x040fe20000010100 */
[----:B------:R-:W-:Y:S01]  /*0d10*/  SHF.L.U32 R43, R43, 0x10, RZ ;  /* 0x000000102b2b7819 */ /* 0x000fe200000006ff */
[C---:B------:R-:W-:Y:S01]  /*0d20*/  FADD.FTZ R189, -R0.reuse, R189 ;  /* 0x000000bd00bd7221 */ /* 0x040fe20000010100 */
[----:B------:R-:W-:Y:S01]  /*0d30*/  SHF.L.U32 R45, R45, 0x10, RZ ;  /* 0x000000102d2d7819 */ /* 0x000fe200000006ff */
[C---:B------:R-:W-:Y:S01]  /*0d40*/  FADD.FTZ R201, -R0.reuse, R41 ;  /* 0x0000002900c97221 */ /* 0x040fe20000010100 */
[----:B------:R-:W-:Y:S01]  /*0d50*/  SHF.L.U32 R47, R47, 0x10, RZ ;  /* 0x000000102f2f7819 */ /* 0x000fe200000006ff */
[----:B------:R-:W-:Y:S01]  /*0d60*/  FADD.FTZ R225, -R0, R43 ;  /* 0x0000002b00e17221 */ /* 0x000fe20000010100 */
        /* <DEDUP_REMOVED lines=11> */
[C---:B------:R-:W-:Y:S01]  /*0e20*/  FADD.FTZ R173, -R0.reuse, R173 ;  /* 0x000000ad00ad7221 */ /* 0x040fe20000010100 */
[----:B------:R-:W-:Y:S01]  /*0e30*/  SHF.L.U32 R49, R49, 0x10, RZ ;  /* 0x0000001031317819 */ /* 0x000fe200000006ff */
[----:B------:R-:W-:Y:S01]  /*0e40*/  FADD.FTZ R169, -R0, R169 ;  /* 0x000000a900a97221 */ /* 0x000fe20000010100 */
        /* <DEDUP_REMOVED lines=10> */
[----:B------:R-:W-:Y:S01]  /*0ef0*/  PRMT R236, R56, 0x7632, R236 ;  /* 0x0000763238ec7816 */ /* 0x000fe200000000ec */
[----:B------:R-:W-:Y:S01]  /*0f00*/  FADD.FTZ R43, -R0, R149 ;  /* 0x00000095002b7221 */ /* 0x000fe20000010100 */
[----:B------:R-:W-:Y:S01]  /*0f10*/  SHF.L.U32 R149, R56, 0x10, RZ ;  /* 0x0000001038957819 */ /* 0x000fe200000006ff */
[----:B------:R-:W-:Y:S01]  /*0f20*/  FADD.FTZ R41, -R0, R177 ;  /* 0x000000b100297221 */ /* 0x000fe20000010100 */
[----:B------:R-:W-:Y:S01]  /*0f30*/  SHF.L.U32 R0, R4, 0x10, RZ ;  /* 0x0000001004007819 */ /* 0x000fe200000006ff */
[C---:B------:R-:W-:Y:S01]  /*0f40*/  FMUL.FTZ R209, R144.reuse, R209 ;  /* 0x000000d190d17220 */ /* 0x040fe20000410000 */
[----:B------:R-:W-:Y:S01]  /*0f50*/  SHF.L.U32 R40, R57, 0x10, RZ ;  /* 0x0000001039287819 */ /* 0x000fe200000006ff */
[----:B------:R-:W-:Y:S01]  /*0f60*/  FMUL.FTZ R205, R144, R205 ;  /* 0x000000cd90cd7220 */ /* 0x000fe20000410000 */
[----:B------:R-:W-:Y:S01]  /*0f70*/  PRMT R211, R60, 0x7632, R211 ;  /* 0x000076323cd37816 */ /* 0x000fe200000000d3 */
[----:B------:R-:W-:Y:S01]  /*0f80*/  FMUL.FTZ R213, R0, R149 ;  /* 0x0000009500d57220 */ /* 0x000fe20000410000 */
[----:B------:R-:W-:Y:S01]  /*0f90*/  SHF.L.U32 R44, R60, 0x10, RZ ;  /* 0x000000103c2c7819 */ /* 0x000fe200000006ff */
[C---:B------:R-:W-:Y:S01]  /*0fa0*/  FMUL.FTZ R0, R144.reuse, R55 ;  /* 0x0000003790007220 */ /* 0x040fe20000410000 */
[----:B------:R-:W-:Y:S01]  /*0fb0*/  SHF.L.U32 R53, R5, 0x10, RZ ;  /* 0x0000001005357819 */ /* 0x000fe200000006ff */
[----:B------:R-:W-:Y:S01]  /*0fc0*/  FADD.FTZ R55, RZ, R213 ;  /* 0x000000d5ff377221 */ /* 0x000fe20000010000 */
[----:B------:R-:W-:Y:S01]  /*0fd0*/  SHF.L.U32 R215, R69, 0x10, RZ ;  /* 0x0000001045d77819 */ /* 0x000fe200000006ff */
[----:B------:R-:W-:Y:S01]  /*0fe0*/  FMUL.FTZ R201, R144, R201 ;  /* 0x000000c990c97220 */ /* 0x000fe20000410000 */
[----:B------:R-:W-:Y:S01]  /*0ff0*/  SHF.L.U32 R60, R93, 0x10, RZ ;  /* 0x000000105d3c7819 */ /* 0x000fe200000006ff */
[----:B------:R-:W-:Y:S01]  /*1000*/  FMUL.FTZ R232, R53, R40 ;  /* 0x0000002835e87220 */ /* 0x000fe20000410000 */
[----:B------:R-:W-:Y:S01]  /*1010*/  SHF.L.U32 R236, R236, 0x10, RZ ;  /* 0x00000010ecec7819 */ /* 0x000fe200000006ff */
[----:B------:R-:W-:Y:S01]  /*1020*/  FMUL.FTZ R197, R144, R197 ;  /* 0x000000c590c57220 */ /* 0x000fe20000410000 */
[----:B------:R-:W-:Y:S01]  /*1030*/  PRMT R234, R57, 0x7632, R234 ;  /* 0x0000763239ea7816 */ /* 0x000fe200000000ea */
[----:B------:R-:W-:Y:S01]  /*1040*/  FMUL.FTZ R53, R60, R215 ;  /* 0x000000d73c357220 */ /* 0x000fe20000410000 */
[----:B------:R-:W-:Y:S01]  /*1050*/  FFMA.FTZ R60, R0, R213, RZ ;  /* 0x000000d5003c7223 */ /* 0x000fe200000100ff */
[----:B------:R-:W-:Y:S01]  /*1060*/  FMUL.FTZ R212, R235, R236 ;  /* 0x000000ecebd47220 */ /* 0x000fe20000410000 */
[----:B------:R-:W-:Y:S01]  /*1070*/  SHF.L.U32 R234, R234, 0x10, RZ ;  /* 0x00000010eaea7819 */ /* 0x000fe200000006ff */
[----:B------:R-:W-:Y:S01]  /*1080*/  FMUL.FTZ R184, R239, R44 ;  /* 0x0000002cefb87220 */ /* 0x000fe20000410000 */
[----:B------:R-:W-:Y:S01]  /*1090*/  PRMT R217, R69, 0x7632, R217 ;  /* 0x0000763245d97816 */ /* 0x000fe200000000d9 */
[----:B------:R-:W-:Y:S01]  /*10a0*/  FADD.FTZ R55, R55, R212 ;  /* 0x000000d437377221 */ /* 0x000fe20000010000 */
[----:B------:R-:W-:Y:S01]  /*10b0*/  FFMA.FTZ R60, R209, R212, R60 ;  /* 0x000000d4d13c7223 */ /* 0x000fe2000001003c */
[C---:B------:R-:W-:Y:S01]  /*10c0*/  PRMT R230, R58.reuse, 0x7632, R230 ;  /* 0x000076323ae67816 */ /* 0x040fe200000000e6 */
[----:B------:R-:W-:Y:S01]  /*10d0*/  FMUL.FTZ R210, R233, R234 ;  /* 0x000000eae9d27220 */ /* 0x000fe20000410000 */
[----:B------:R-:W-:Y:S01]  /*10e0*/  SHF.L.U32 R42, R58, 0x10, RZ ;  /* 0x000000103a2a7819 */ /* 0x000fe200000006ff */
[----:B------:R-:W-:Y:S01]  /*10f0*/  FADD.FTZ R233, R55, R232 ;  /* 0x000000e837e97221 */ /* 0x000fe20000010000 */
[----:B------:R-:W-:Y:S01]  /*1100*/  SHF.L.U32 R69, R6, 0x10, RZ ;  /* 0x0000001006457819 */ /* 0x000fe200000006ff */
[----:B------:R-:W-:Y:S01]  /*1110*/  FFMA.FTZ R60, R207, R232, R60 ;  /* 0x000000e8cf3c7223 */ /* 0x000fe2000001003c */
[----:B------:R-:W-:Y:S01]  /*1120*/  SHF.L.U32 R230, R230, 0x10, RZ ;  /* 0x00000010e6e67819 */ /* 0x000fe200000006ff */
[----:B------:R-:W-:Y:S01]  /*1130*/  FADD.FTZ R233, R233, R210 ;  /* 0x000000d2e9e97221 */ /* 0x000fe20000010000 */
[----:B------:R-:W-:Y:S01]  /*1140*/  PRMT R221, R71, 0x7632, R221 ;  /* 0x0000763247dd7816 */ /* 0x000fe200000000dd */
[----:B------:R-:W-:Y:S01]  /*1150*/  FMUL.FTZ R228, R69, R42 ;  /* 0x0000002a45e47220 */ /* 0x000fe20000410000 */
[----:B------:R-:W-:Y:S01]  /*1160*/  FFMA.FTZ R60, R205, R210, R60 ;  /* 0x000000d2cd3c7223 */ /* 0x000fe2000001003c */
[----:B------:R-:W-:Y:S01]  /*1170*/  SHF.L.U32 R219, R71, 0x10, RZ ;  /* 0x0000001047db7819 */ /* 0x000fe200000006ff */
[----:B------:R-:W-:Y:S01]  /*1180*/  FMUL.FTZ R208, R231, R230 ;  /* 0x000000e6e7d07220 */ /* 0x000fe20000410000 */
[----:B------:R-:W-:Y:S01]  /*1190*/  PRMT R226, R59, 0x7632, R226 ;  /* 0x000076323be27816 */ /* 0x000fe200000000e2 */
[----:B------:R-:W-:Y:S01]  /*11a0*/  FADD.FTZ R233, R233, R228 ;  /* 0x000000e4e9e97221 */ /* 0x000fe20000010000 */
[----:B------:R-:W-:Y:S01]  /*11b0*/  SHF.L.U32 R166, R59, 0x10, RZ ;  /* 0x000000103ba67819 */ /* 0x000fe200000006ff */
[----:B------:R-:W-:Y:S01]  /*11c0*/  FFMA.FTZ R60, R203, R228, R60 ;  /* 0x000000e4cb3c7223 */ /* 0x000fe2000001003c */
[----:B------:R-:W-:Y:S01]  /*11d0*/  SHF.L.U32 R71, R7, 0x10, RZ ;  /* 0x0000001007477819 */ /* 0x000fe200000006ff */
[----:B------:R-:W-:Y:S01]  /*11e0*/  FADD.FTZ R233, R233, R208 ;  /* 0x000000d0e9e97221 */ /* 0x000fe20000010000 */
[----:B------:R-:W-:Y:S01]  /*11f0*/  PRMT R177, R7, 0x7632, R177 ;  /* 0x0000763207b17816 */ /* 0x000fe200000000b1 */
[----:B------:R-:W-:Y:S01]  /*1200*/  FFMA.FTZ R60, R201, R208, R60 ;  /* 0x000000d0c93c7223 */ /* 0x000fe2000001003c */
[----:B------:R-:W-:Y:S01]  /*1210*/  SHF.L.U32 R226, R226, 0x10, RZ ;  /* 0x00000010e2e27819 */ /* 0x000fe200000006ff */
[----:B------:R-:W-:Y:S01]  /*1220*/  FMUL.FTZ R224, R71, R166 ;  /* 0x000000a647e07220 */ /* 0x000fe20000410000 */
[----:B------:R-:W-:Y:S01]  /*1230*/  SHF.L.U32 R177, R177, 0x10, RZ ;  /* 0x00000010b1b17819 */ /* 0x000fe200000006ff */
[----:B------:R-:W-:Y:S01]  /*1240*/  FMUL.FTZ R176, R144, R225 ;  /* 0x000000e190b07220 */ /* 0x000fe20000410000 */
[----:B------:R-:W-:Y:S01]  /*1250*/  PRMT R56, R8, 0x7632, R56 ;  /* 0x0000763208387816 */ /* 0x000fe20000000038 */
[----:B------:R-:W-:Y:S01]  /*1260*/  FADD.FTZ R233, R233, R224 ;  /* 0x000000e0e9e97221 */ /* 0x000fe20000010000 */
[----:B------:R-:W-:Y:S01]  /*1270*/  FFMA.FTZ R60, R199, R224, R60 ;  /* 0x000000e0c73c7223 */ /* 0x000fe2000001003c */
[----:B------:R-:W-:Y:S01]  /*1280*/  FMUL.FTZ R206, R177, R226 ;  /* 0x000000e2b1ce7220 */ /* 0x000fe20000410000 */
[----:B------:R-:W-:Y:S01]  /*1290*/  SHF.L.U32 R56, R56, 0x10, RZ ;  /* 0x0000001038387819 */ /* 0x000fe200000006ff */
[C---:B------:R-:W-:Y:S01]  /*12a0*/  FMUL.FTZ R173, R144.reuse, R173 ;  /* 0x000000ad90ad7220 */ /* 0x040fe20000410000 */
[----:B------:R-:W-:Y:S01]  /*12b0*/  SHF.L.U32 R211, R211, 0x10, RZ ;  /* 0x00000010d3d37819 */ /* 0x000fe200000006ff */
[----:B------:R-:W-:Y:S01]  /*12c0*/  FADD.FTZ R233, R233, R206 ;  /* 0x000000cee9e97221 */ /* 0x000fe20000010000 */
[----:B------:R-:W-:Y:S01]  /*12d0*/  FFMA.FTZ R60, R197, R206, R60 ;  /* 0x000000cec53c7223 */ /* 0x000fe2000001003c */
[C---:B------:R-:W-:Y:S01]  /*12e0*/  PRMT R222, R61.reuse, 0x7632, R222 ;  /* 0x000076323dde7816 */ /* 0x040fe200000000de */
[----:B------:R-:W-:Y:S01]  /*12f0*/  FMUL.FTZ R171, R144, R171 ;  /* 0x000000ab90ab7220 */ /* 0x000fe20000410000 */
        /* <DEDUP_REMOVED lines=8> */
[C---:B------:R-:W-:Y:S01]  /*1380*/  PRMT R220, R62.reuse, 0x7632, R220 ;  /* 0x000076323edc7816 */ /* 0x040fe200000000dc */
[----:B------:R-:W-:Y:S01]  /*1390*/  FMUL.FTZ R174, R229, R222 ;  /* 0x000000dee5ae7220 */ /* 0x000fe20000410000 */
[----:B------:R-:W-:Y:S01]  /*13a0*/  SHF.L.U32 R46, R62, 0x10, RZ ;  /* 0x000000103e2e7819 */ /* 0x000fe200000006ff */
[----:B------:R-:W-:Y:S01]  /*13b0*/  FADD.FTZ R231, R231, R182 ;  /* 0x000000b6e7e77221 */ /* 0x000fe20000010000 */
[----:B------:R-:W-:Y:S01]  /*13c0*/  PRMT R57, R10, 0x7632, R57 ;  /* 0x000076320a397816 */ /* 0x000fe20000000039 */
[----:B------:R-:W-:Y:S01]  /*13d0*/  FFMA.FTZ R56, R181, R182, R56 ;  /* 0x000000b6b5387223 */ /* 0x000fe20000010038 */
[----:B------:R-:W-:Y:S01]  /*13e0*/  SHF.L.U32 R220, R220, 0x10, RZ ;  /* 0x00000010dcdc7819 */ /* 0x000fe200000006ff */
[----:B------:R-:W-:Y:S01]  /*13f0*/  FMUL.FTZ R180, R243, R46 ;  /* 0x0000002ef3b47220 */ /* 0x000fe20000410000 */
[----:B------:R-:W-:Y:S01]  /*1400*/  SHF.L.U32 R57, R57, 0x10, RZ ;  /* 0x0000001039397819 */ /* 0x000fe200000006ff */
[----:B------:R-:W-:Y:S01]  /*1410*/  FADD.FTZ R231, R231, R174 ;  /* 0x000000aee7e77221 */ /* 0x000fe20000010000 */
[----:B------:R-:W-:Y:S01]  /*1420*/  FFMA.FTZ R56, R173, R174, R56 ;  /* 0x000000aead387223 */ /* 0x000fe20000010038 */
[C---:B------:R-:W-:Y:S01]  /*1430*/  PRMT R218, R63.reuse, 0x7632, R218 ;  /* 0x000076323fda7816 */ /* 0x040fe200000000da */
[----:B------:R-:W-:Y:S01]  /*1440*/  FMUL.FTZ R169, R144, R169 ;  /* 0x000000a990a97220 */ /* 0x000fe20000410000 */
[----:B------:R-:W-:Y:S01]  /*1450*/  SHF.L.U32 R186, R63, 0x10, RZ ;  /* 0x000000103fba7819 */ /* 0x000fe200000006ff */
[----:B------:R-:W-:Y:S01]  /*1460*/  FMUL.FTZ R172, R57, R220 ;  /* 0x000000dc39ac7220 */ /* 0x000fe20000410000 */
[----:B------:R-:W-:Y:S01]  /*1470*/  PRMT R59, R11, 0x7632, R59 ;  /* 0x000076320b3b7816 */ /* 0x000fe2000000003b */
        /* <DEDUP_REMOVED lines=8> */
[----:B------:R-:W-:Y:S01]  /*1500*/  PRMT R216, R64, 0x7632, R216 ;  /* 0x0000763240d87816 */ /* 0x000fe200000000d8 */
[----:B------:R-:W-:Y:S01]  /*1510*/  FMUL.FTZ R55, R58, R219 ;  /* 0x000000db3a377220 */ /* 0x000fe20000410000 */
        /* <DEDUP_REMOVED lines=11> */
[----:B------:R-:W-:Y:S01]  /*15d0*/  PRMT R238, R66, 0x7632, R238 ;  /* 0x0000763242ee7816 */ /* 0x000fe200000000ee */
[C---:B------:R-:W-:Y:S01]  /*15e0*/  FMUL.FTZ R146, R144.reuse, R195 ;  /* 0x000000c390927220 */ /* 0x040fe20000410000 */
[----:B------:R-:W-:Y:S01]  /*15f0*/  PRMT R214, R65, 0x7632, R214 ;  /* 0x0000763241d67816 */ /* 0x000fe200000000d6 */
[----:B------:R-:W-:Y:S01]  /*1600*/  FMUL.FTZ R150, R227, R216 ;  /* 0x000000d8e3967220 */ /* 0x000fe20000410000 */
[----:B------:R-:W-:Y:S01]  /*1610*/  SHF.L.U32 R49, R65, 0x10, RZ ;  /* 0x0000001041317819 */ /* 0x000fe200000006ff */
[----:B------:R-:W-:Y:S01]  /*1620*/  FADD.FTZ R231, R231, R68 ;  /* 0x00000044e7e77221 */ /* 0x000fe20000010000 */
[----:B------:R-:W-:Y:S01]  /*1630*/  SHF.L.U32 R52, R13, 0x10, RZ ;  /* 0x000000100d347819 */ /* 0x000fe200000006ff */
[----:B------:R-:W-:Y:S01]  /*1640*/  FFMA.FTZ R60, R151, R68, R58 ;  /* 0x00000044973c7223 */ /* 0x000fe2000001003a */
[C---:B------:R-:W-:Y:S01]  /*1650*/  PRMT R240, R67.reuse, 0x7632, R240 ;  /* 0x0000763243f07816 */ /* 0x040fe200000000f0 */
[----:B------:R-:W-:Y:S01]  /*1660*/  FMUL.FTZ R58, R144, R185 ;  /* 0x000000b9903a7220 */ /* 0x000fe20000410000 */
[----:B------:R-:W-:Y:S01]  /*1670*/  SHF.L.U32 R51, R67, 0x10, RZ ;  /* 0x0000001043337819 */ /* 0x000fe200000006ff */
[----:B------:R-:W-:Y:S01]  /*1680*/  FMUL.FTZ R69, R52, R49 ;  /* 0x0000003134457220 */ /* 0x000fe20000410000 */
[----:B------:R-:W-:Y:S01]  /*1690*/  SHF.L.U32 R67, R157, 0x10, RZ ;  /* 0x000000109d437819 */ /* 0x000fe200000006ff */
[----:B------:R-:W-:Y:S01]  /*16a0*/  FFMA.FTZ R185, R155, R150, R60 ;  /* 0x000000969bb97223 */ /* 0x000fe2000001003c */
[----:B------:R-:W-:Y:S01]  /*16b0*/  SHF.L.U32 R238, R238, 0x10, RZ ;  /* 0x00000010eeee7819 */ /* 0x000fe200000006ff */
[----:B------:R-:W-:Y:S01]  /*16c0*/  FMUL.FTZ R163, R144, R163 ;  /* 0x000000a390a37220 */ /* 0x000fe20000410000 */
[----:B------:R-:W-:Y:S01]  /*16d0*/  SHF.L.U32 R50, R66, 0x10, RZ ;  /* 0x0000001042327819 */ /* 0x000fe200000006ff */
[----:B------:R-:W-:Y:S01]  /*16e0*/  FADD.FTZ R66, R231, R150 ;  /* 0x00000096e7427221 */ /* 0x000fe20000010000 */
[----:B------:R-:W-:Y:S01]  /*16f0*/  SHF.L.U32 R214, R214, 0x10, RZ ;  /* 0x00000010d6d67819 */ /* 0x000fe200000006ff */
[----:B------:R-:W-:Y:S01]  /*1700*/  FMUL.FTZ R154, R67, R238 ;  /* 0x000000ee439a7220 */ /* 0x000fe20000410000 */
[----:B------:R-:W-:Y:S01]  /*1710*/  PRMT R246, R70, 0x7632, R246 ;  /* 0x0000763246f67816 */ /* 0x000fe200000000f6 */
[----:B------:R-:W-:Y:S01]  /*1720*/  FADD.FTZ R67, R66, R69 ;  /* 0x0000004542437221 */ /* 0x000fe20000010000 */
[----:B------:R-:W-:Y:S01]  /*1730*/  FFMA.FTZ R66, R146, R69, R185 ;  /* 0x0000004592427223 */ /* 0x000fe200000100b9 */
[----:B------:R-:W-:Y:S01]  /*1740*/  FMUL.FTZ R152, R223, R214 ;  /* 0x000000d6df987220 */ /* 0x000fe20000410000 */
[----:B------:R-:W-:Y:S01]  /*1750*/  SHF.L.U32 R244, R70, 0x10, RZ ;  /* 0x0000001046f47819 */ /* 0x000fe200000006ff */
[----:B------:R-:W-:Y:S01]  /*1760*/  FMUL.FTZ R70, R249, R50 ;  /* 0x00000032f9467220 */ /* 0x000fe20000410000 */
[----:B------:R-:W-:Y:S01]  /*1770*/  SHF.L.U32 R61, R162, 0x10, RZ ;  /* 0x00000010a23d7819 */ /* 0x000fe200000006ff */
[----:B------:R-:W-:Y:S01]  /*1780*/  FADD.FTZ R67, R67, R152 ;  /* 0x0000009843437221 */ /* 0x000fe20000010000 */
[----:B------:R-:W-:Y:S01]  /*1790*/  SHF.L.U32 R242, R242, 0x10, RZ ;  /* 0x00000010f2f27819 */ /* 0x000fe200000006ff */
[----:B------:R-:W-:Y:S01]  /*17a0*/  FFMA.FTZ R66, R163, R152, R66 ;  /* 0x00000098a3427223 */ /* 0x000fe20000010042 */
[----:B------:R-:W-:Y:S01]  /*17b0*/  SHF.L.U32 R62, R161, 0x10, RZ ;  /* 0x00000010a13e7819 */ /* 0x000fe200000006ff */
[----:B------:R-:W-:Y:S01]  /*17c0*/  FADD.FTZ R67, R67, R70 ;  /* 0x0000004643437221 */ /* 0x000fe20000010000 */
[----:B------:R-:W-:Y:S01]  /*17d0*/  SHF.L.U32 R217, R217, 0x10, RZ ;  /* 0x00000010d9d97819 */ /* 0x000fe200000006ff */
[----:B------:R-:W-:Y:S01]  /*17e0*/  FMUL.FTZ R60, R61, R242 ;  /* 0x000000f23d3c7220 */ /* 0x000fe20000410000 */
[----:B------:R-:W-:Y:S01]  /*17f0*/  SHF.L.U32 R63, R160, 0x10, RZ ;  /* 0x00000010a03f7819 */ /* 0x000fe200000006ff */
        /* <DEDUP_REMOVED lines=8> */
[----:B------:R-:W-:Y:S01]  /*1880*/  FMUL.FTZ R148, R144, R193 ;  /* 0x000000c190947220 */ /* 0x000fe20000410000 */
[----:B------:R-:W-:Y:S01]  /*1890*/  SHF.L.U32 R65, R156, 0x10, RZ ;  /* 0x000000109c417819 */ /* 0x000fe200000006ff */
[----:B------:R-:W-:Y:S01]  /*18a0*/  FMUL.FTZ R63, R64, R221 ;  /* 0x000000dd403f7220 */ /* 0x000fe20000410000 */
[----:B------:R-:W-:Y:S01]  /*18b0*/  SHF.L.U32 R240, R240, 0x10, RZ ;  /* 0x00000010f0f07819 */ /* 0x000fe200000006ff */
[----:B------:R-:W-:Y:S01]  /*18c0*/  FMUL.FTZ R71, R54, R51 ;  /* 0x0000003336477220 */ /* 0x000fe20000410000 */
[----:B------:R-:W-:Y:S01]  /*18d0*/  FADD.FTZ R64, R67, R154 ;  /* 0x0000009a43407221 */ /* 0x000fe20000010000 */
[----:B------:R-:W-:Y:S01]  /*18e0*/  FFMA.FTZ R67, R165, R154, R66 ;  /* 0x0000009aa5437223 */ /* 0x000fe20000010042 */
[C---:B------:R-:W-:Y:S01]  /*18f0*/  FMUL.FTZ R167, R144.reuse, R167 ;  /* 0x000000a790a77220 */ /* 0x040fe20000410000 */
[----:B------:R-:W-:Y:S01]  /*1900*/  FMUL.FTZ R164, R65, R240 ;  /* 0x000000f041a47220 */ /* 0x000fe20000410000 */
[----:B------:R-:W-:Y:S01]  /*1910*/  FMUL.FTZ R65, R144, R47 ;  /* 0x0000002f90417220 */ /* 0x000fe20000410000 */
[----:B------:R-:W-:Y:S01]  /*1920*/  FADD.FTZ R47, R64, R71 ;  /* 0x00000047402f7221 */ /* 0x000fe20000010000 */
[----:B------:R-:W-:Y:S01]  /*1930*/  FFMA.FTZ R66, R148, R71, R67 ;  /* 0x0000004794427223 */ /* 0x000fe20000010043 */
[----:B------:R-:W-:Y:S01]  /*1940*/  FMUL.FTZ R52, R251, R188 ;  /* 0x000000bcfb347220 */ /* 0x000fe20000410000 */
[C---:B------:R-:W-:Y:S01]  /*1950*/  FMUL.FTZ R57, R144.reuse, R191 ;  /* 0x000000bf90397220 */ /* 0x040fe20000410000 */
[----:B------:R-:W-:Y:S01]  /*1960*/  FADD.FTZ R47, R47, R164 ;  /* 0x000000a42f2f7221 */ /* 0x000fe20000010000 */
[----:B------:R-:W-:Y:S01]  /*1970*/  FFMA.FTZ R190, R167, R164, R66 ;  /* 0x000000a4a7be7223 */ /* 0x000fe20000010042 */
[C---:B------:R-:W-:Y:S01]  /*1980*/  FMUL.FTZ R66, R144.reuse, R41 ;  /* 0x0000002990427220 */ /* 0x040fe20000410000 */
[C---:B------:R-:W-:Y:S01]  /*1990*/  FMUL.FTZ R56, R144.reuse, R189 ;  /* 0x000000bd90387220 */ /* 0x040fe20000410000 */
[----:B------:R-:W-:Y:S01]  /*19a0*/  FADD.FTZ R47, R47, R52 ;  /* 0x000000342f2f7221 */ /* 0x000fe20000010000 */
[----:B------:R-:W-:Y:S01]  /*19b0*/  FFMA.FTZ R190, R57, R52, R190 ;  /* 0x0000003439be7223 */ /* 0x000fe200000100be */
[C---:B------:R-:W-:Y:S01]  /*19c0*/  FMUL.FTZ R64, R144.reuse, R45 ;  /* 0x0000002d90407220 */ /* 0x040fe20000410000 */
[C---:B------:R-:W-:Y:S01]  /*19d0*/  FMUL.FTZ R67, R144.reuse, R43 ;  /* 0x0000002b90437220 */ /* 0x040fe20000410000 */
[----:B------:R-:W-:Y:S01]  /*19e0*/  FADD.FTZ R192, R47, R60 ;  /* 0x0000003c2fc07221 */ /* 0x000fe20000010000 */
[----:B------:R-:W-:Y:S01]  /*19f0*/  FFMA.FTZ R41, R65, R60, R190 ;  /* 0x0000003c41297223 */ /* 0x000fe200000100be */
[----:B------:R-:W-:Y:S01]  /*1a00*/  FMUL.FTZ R54, R237, R244 ;  /* 0x000000f4ed367220 */ /* 0x000fe20000410000 */
[----:B------:R-:W-:Y:S01]  /*1a10*/  FMUL.FTZ R59, R144, R187 ;  /* 0x000000bb903b7220 */ /* 0x000fe20000410000 */
        /* <DEDUP_REMOVED lines=44> */
[----:B------:R-:W-:Y:S06]  /*1ce0*/  BRA `(.L_x_205) ;  /* 0x00000014009c7947 */ /* 0x000fec0003800000 */
.L_x_204:
[----:B------:R-:W0:Y:S01]  /*1cf0*/  LDC.64 R36, c[0x0][0x3a8] ;  /* 0x0000ea00ff247b82 */ /* 0x000e220000000a00 */
[C---:B------:R-:W-:Y:S02]  /*1d00*/  IADD3 R145, PT, PT, R147.reuse, 0x20, RZ ;  /* 0x0000002093917810 */ /* 0x040fe40007ffe0ff */
[----:B------:R-:W-:-:S05]  /*1d10*/  IADD3 R143, PT, PT, R147, 0x40, RZ ;  /* 0x00000040938f7810 */ /* 0x000fca0007ffe0ff */
[----:B------:R-:W1:Y:S01]  /*1d20*/  LDC.64 R52, c[0x0][0x428] ;  /* 0x00010a00ff347b82 */ /* 0x000e620000000a00 */
[----:B------:R-:W-:-:S07]  /*1d30*/  IADD3 R139, PT, PT, R147, 0x60, RZ ;  /* 0x00000060938b7810 */ /* 0x000fce0007ffe0ff */
[----:B------:R-:W2:Y:S01]  /*1d40*/  LDC.64 R56, c[0x0][0x438] ;  /* 0x00010e00ff387b82 */ /* 0x000ea20000000a00 */
[----:B0-----:R-:W-:-:S04]  /*1d50*/  IMAD.WIDE.U32 R24, R147, 0x10, R36 ;  /* 0x0000001093187825 */ /* 0x001fc800078e0024 */
[--C-:B------:R-:W-:Y:S02]  /*1d60*/  IMAD.WIDE.U32 R28, R145, 0x10, R36.reuse ;  /* 0x00000010911c7825 */ /* 0x100fe400078e0024 */
[----:B------:R-:W3:Y:S02]  /*1d70*/  LDG.E.128 R24, desc[UR10][R24.64] ;  /* 0x0000000a18187981 */ /* 0x000ee4000c1e1d00 */
[--C-:B------:R-:W-:Y:S02]  /*1d80*/  IMAD.WIDE.U32 R32, R143, 0x10, R36.reuse ;  /* 0x000000108f207825 */ /* 0x100fe400078e0024 */
[----:B------:R-:W4:Y:S04]  /*1d90*/  LDG.E.128 R28, desc[UR10][R28.64] ;  /* 0x0000000a1c1c7981 */ /* 0x000f28000c1e1d00 */
[----:B------:R-:W4:Y:S01]  /*1da0*/  LDG.E.128 R32, desc[UR10][R32.64] ;  /* 0x0000000a20207981 */ /* 0x000f22000c1e1d00 */
[----:B------:R-:W-:-:S06]  /*1db0*/  IMAD.WIDE.U32 R36, R139, 0x10, R36 ;  /* 0x000000108b247825 */ /* 0x000fcc00078e0024 */
        /* <DEDUP_REMOVED lines=9> */
[----:B------:R-:W-:-:S04]  /*1e50*/  PRMT R235, R4, 0x7632, R235 ;  /* 0x0000763204eb7816 */ /* 0x000fc800000000eb */
[----:B------:R-:W-:Y:S02]  /*1e60*/  SHF.L.U32 R235, R235, 0x10, RZ ;  /* 0x00000010ebeb7819 */ /* 0x000fe400000006ff */
[----:B------:R-:W-:-:S04]  /*1e70*/  PRMT R233, R6, 0x7632, R233 ;  /* 0x0000763206e97816 */ /* 0x000fc800000000e9 */
[----:B------:R-:W-:Y:S02]  /*1e80*/  SHF.L.U32 R233, R233, 0x10, RZ ;  /* 0x00000010e9e97819 */ /* 0x000fe400000006ff */
[----:B------:R-:W-:-:S04]  /*1e90*/  PRMT R231, R7, 0x7632, R231 ;  /* 0x0000763207e77816 */ /* 0x000fc800000000e7 */
[----:B------:R-:W-:Y:S02]  /*1ea0*/  SHF.L.U32 R231, R231, 0x10, RZ ;  /* 0x00000010e7e77819 */ /* 0x000fe400000006ff */
[----:B------:R-:W-:Y:S02]  /*1eb0*/  SHF.L.U32 R239, R8, 0x10, RZ ;  /* 0x0000001008ef7819 */ /* 0x000fe400000006ff */
[C---:B------:R-:W-:Y:S02]  /*1ec0*/  SHF.L.U32 R241, R9.reuse, 0x10, RZ ;  /* 0x0000001009f17819 */ /* 0x040fe400000006ff */
[----:B------:R-:W-:-:S04]  /*1ed0*/  PRMT R229, R9, 0x7632, R229 ;  /* 0x0000763209e57816 */ /* 0x000fc800000000e5 */
[----:B------:R-:W-:Y:S02]  /*1ee0*/  SHF.L.U32 R229, R229, 0x10, RZ ;  /* 0x00000010e5e57819 */ /* 0x000fe400000006ff */
[C---:B------:R-:W-:Y:S02]  /*1ef0*/  SHF.L.U32 R243, R10.reuse, 0x10, RZ ;  /* 0x000000100af37819 */ /* 0x040fe400000006ff */
[----:B------:R-:W-:-:S04]  /*1f00*/  PRMT R227, R10, 0x7632, R227 ;  /* 0x000076320ae37816 */ /* 0x000fc800000000e3 */
[----:B------:R-:W-:Y:S02]  /*1f10*/  SHF.L.U32 R227, R227, 0x10, RZ ;  /* 0x00000010e3e37819 */ /* 0x000fe400000006ff */
[C---:B------:R-:W-:Y:S02]  /*1f20*/  SHF.L.U32 R245, R11.reuse, 0x10, RZ ;  /* 0x000000100bf57819 */ /* 0x040fe400000006ff */
[----:B------:R-:W-:Y:S02]  /*1f30*/  PRMT R225, R11, 0x7632, R225 ;  /* 0x000076320be17816 */ /* 0x000fe400000000e1 */
[C---:B---3--:R-:W-:Y:S02]  /*1f40*/  PRMT R58, R24.reuse, 0x7632, R58 ;  /* 0x00007632183a7816 */ /* 0x048fe4000000003a */
[----:B------:R-:W-:Y:S02]  /*1f50*/  SHF.L.U32 R177, R24, 0x10, RZ ;  /* 0x0000001018b17819 */ /* 0x000fe400000006ff */
[----:B------:R-:W-:-:S02]  /*1f60*/  PRMT R59, R25, 0x7632, R59 ;  /* 0x00007632193b7816 */ /* 0x000fc4000000003b */
[----:B------:R-:W-:Y:S01]  /*1f70*/  SHF.L.U32 R207, R25, 0x10, RZ ;  /* 0x0000001019cf7819 */ /* 0x000fe200000006ff */
[----:B--2---:R-:W-:Y:S01]  /*1f80*/  IMAD.WIDE.U32 R24, R147, 0x10, R56 ;  /* 0x0000001093187825 */ /* 0x004fe200078e0038 */
[C---:B----4-:R-:W-:Y:S02]  /*1f90*/  PRMT R62, R28.reuse, 0x7632, R62 ;  /* 0x000076321c3e7816 */ /* 0x050fe4000000003e */
[----:B------:R-:W-:Y:S02]  /*1fa0*/  SHF.L.U32 R183, R28, 0x10, RZ ;  /* 0x000000101cb77819 */ /* 0x000fe400000006ff */
[C---:B------:R-:W-:Y:S02]  /*1fb0*/  PRMT R63, R29.reuse, 0x7632, R63 ;  /* 0x000076321d3f7816 */ /* 0x040fe4000000003f */
[----:B------:R-:W-:Y:S01]  /*1fc0*/  SHF.L.U32 R181, R29, 0x10, RZ ;  /* 0x000000101db57819 */ /* 0x000fe200000006ff */
[----:B------:R-:W-:Y:S01]  /*1fd0*/  IMAD.WIDE.U32 R28, R145, 0x10, R56 ;  /* 0x00000010911c7825 */ /* 0x000fe200078e0038 */
[----:B------:R-:W-:-:S02]  /*1fe0*/  PRMT R66, R32, 0x7632, R66 ;  /* 0x0000763220427816 */ /* 0x000fc40000000042 */
[----:B------:R-:W-:Y:S02]  /*1ff0*/  SHF.L.U32 R151, R32, 0x10, RZ ;  /* 0x0000001020977819 */ /* 0x000fe400000006ff */
[C---:B------:R-:W-:Y:S02]  /*2000*/  PRMT R67, R33.reuse, 0x7632, R67 ;  /* 0x0000763221437816 */ /* 0x040fe40000000043 */
[----:B------:R-:W-:Y:S01]  /*2010*/  SHF.L.U32 R191, R33, 0x10, RZ ;  /* 0x0000001021bf7819 */ /* 0x000fe200000006ff */
[----:B------:R-:W-:Y:S01]  /*2020*/  IMAD.WIDE.U32 R32, R143, 0x10, R56 ;  /* 0x000000108f207825 */ /* 0x000fe200078e0038 */
[C---:B------:R-:W-:Y:S02]  /*2030*/  PRMT R60, R26.reuse, 0x7632, R60 ;  /* 0x000076321a3c7816 */ /* 0x040fe4000000003c */
[----:B------:R-:W-:Y:S01]  /*2040*/  SHF.L.U32 R203, R26, 0x10, RZ ;  /* 0x000000101acb7819 */ /* 0x000fe200000006ff */
[----:B------:R-:W-:Y:S01]  /*2050*/  IMAD.WIDE.U32 R56, R139, 0x10, R56 ;  /* 0x000000108b387825 */ /* 0x000fe200078e0038 */
[----:B------:R-:W-:-:S02]  /*2060*/  PRMT R61, R27, 0x7632, R61 ;  /* 0x000076321b3d7816 */ /* 0x000fc4000000003d */
[----:B------:R-:W-:Y:S02]  /*2070*/  SHF.L.U32 R199, R27, 0x10, RZ ;  /* 0x000000101bc77819 */ /* 0x000fe400000006ff */
[C---:B------:R-:W-:Y:S01]  /*2080*/  PRMT R64, R30.reuse, 0x7632, R64 ;  /* 0x000076321e407816 */ /* 0x040fe20000000040 */
[----:B------:R-:W5:Y:S01]  /*2090*/  LDG.E.128 R24, desc[UR10][R24.64] ;  /* 0x0000000a18187981 */ /* 0x000f62000c1e1d00 */
[----:B------:R-:W-:Y:S02]  /*20a0*/  SHF.L.U32 R179, R30, 0x10, RZ ;  /* 0x000000101eb37819 */ /* 0x000fe400000006ff */
[C---:B------:R-:W-:Y:S02]  /*20b0*/  PRMT R65, R31.reuse, 0x7632, R65 ;  /* 0x000076321f417816 */ /* 0x040fe40000000041 */
[----:B------:R-:W-:Y:S02]  /*20c0*/  SHF.L.U32 R175, R31, 0x10, RZ ;  /* 0x000000101faf7819 */ /* 0x000fe400000006ff */
[C---:B------:R-:W-:Y:S01]  /*20d0*/  PRMT R68, R34.reuse, 0x7632, R68 ;  /* 0x0000763222447816 */ /* 0x040fe20000000044 */
[----:B------:R-:W5:Y:S01]  /*20e0*/  LDG.E.128 R28, desc[UR10][R28.64] ;  /* 0x0000000a1c1c7981 */ /* 0x000f62000c1e1d00 */
[----:B------:R-:W-:-:S02]  /*20f0*/  SHF.L.U32 R153, R34, 0x10, RZ ;  /* 0x0000001022997819 */ /* 0x000fc400000006ff */
[C---:B------:R-:W-:Y:S02]  /*2100*/  PRMT R69, R35.reuse, 0x7632, R69 ;  /* 0x0000763223457816 */ /* 0x040fe40000000045 */
[----:B------:R-:W-:Y:S02]  /*2110*/  SHF.L.U32 R189, R35, 0x10, RZ ;  /* 0x0000001023bd7819 */ /* 0x000fe400000006ff */
[----:B------:R-:W5:Y:S01]  /*2120*/  LDG.E.128 R32, desc[UR10][R32.64] ;  /* 0x0000000a20207981 */ /* 0x000f62000c1e1d00 */
[C---:B------:R-:W-:Y:S02]  /*2130*/  SHF.L.U32 R71, R36.reuse, 0x10, RZ ;  /* 0x0000001024477819 */ /* 0x040fe400000006ff */
[C---:B------:R-:W-:Y:S02]  /*2140*/  SHF.L.U32 R149, R37.reuse, 0x10, RZ ;  /* 0x0000001025957819 */ /* 0x040fe400000006ff */
[----:B------:R-:W-:Y:S02]  /*2150*/  PRMT R70, R36, 0x7632, R70 ;  /* 0x0000763224467816 */ /* 0x000fe40000000046 */
[----:B------:R-:W-:-:S02]  /*2160*/  PRMT R146, R37, 0x7632, R146 ;  /* 0x0000763225927816 */ /* 0x000fc40000000092 */
[C---:B------:R-:W-:Y:S02]  /*2170*/  PRMT R148, R38.reuse, 0x7632, R148 ;  /* 0x0000763226947816 */ /* 0x040fe40000000094 */
[C---:B------:R-:W-:Y:S02]  /*2180*/  PRMT R150, R39.reuse, 0x7632, R150 ;  /* 0x0000763227967816 */ /* 0x040fe40000000096 */
[----:B------:R-:W-:Y:S02]  /*2190*/  SHF.L.U32 R163, R38, 0x10, RZ ;  /* 0x0000001026a37819 */ /* 0x000fe400000006ff */
[----:B------:R-:W-:Y:S02]  /*21a0*/  SHF.L.U32 R167, R39, 0x10, RZ ;  /* 0x0000001027a77819 */ /* 0x000fe400000006ff */
[----:B------:R0:W5:Y:S01]  /*21b0*/  LDG.E.128 R36, desc[UR10][R56.64] ;  /* 0x0000000a38247981 */ /* 0x000162000c1e1d00 */
[----:B------:R-:W-:Y:S01]  /*21c0*/  SHF.L.U32 R173, R63, 0x10, RZ ;  /* 0x000000103fad7819 */ /* 0x000fe200000006ff */
[----:B------:R-:W-:Y:S01]  /*21d0*/  FADD.FTZ R63, -R0, R149 ;  /* 0x00000095003f7221 */ /* 0x000fe20000010100 */
[----:B------:R-:W-:-:S02]  /*21e0*/  SHF.L.U32 R65, R65, 0x10, RZ ;  /* 0x0000001041417819 */ /* 0x000fc400000006ff */
[----:B------:R-:W-:Y:S02]  /*21f0*/  SHF.L.U32 R67, R67, 0x10, RZ ;  /* 0x0000001043437819 */ /* 0x000fe400000006ff */
[----:B------:R-:W-:Y:S02]  /*2200*/  SHF.L.U32 R209, R58, 0x10, RZ ;  /* 0x000000103ad17819 */ /* 0x000fe400000006ff */
[----:B------:R-:W-:Y:S01]  /*2210*/  SHF.L.U32 R205, R59, 0x10, RZ ;  /* 0x000000103bcd7819 */ /* 0x000fe200000006ff */
[----:B0-----:R-:W-:Y:S01]  /*2220*/  FADD.FTZ R57, -R0, R71 ;  /* 0x0000004700397221 */ /* 0x001fe20000010100 */
[----:B------:R-:W-:Y:S02]  /*2230*/  SHF.L.U32 R201, R60, 0x10, RZ ;  /* 0x000000103cc97819 */ /* 0x000fe400000006ff */
[----:B------:R-:W-:Y:S02]  /*2240*/  SHF.L.U32 R197, R61, 0x10, RZ ;  /* 0x000000103dc57819 */ /* 0x000fe400000006ff */
[----:B------:R-:W-:-:S02]  /*2250*/  SHF.L.U32 R195, R62, 0x10, RZ ;  /* 0x000000103ec37819 */ /* 0x000fc400000006ff */
[----:B------:R-:W-:Y:S02]  /*2260*/  SHF.L.U32 R171, R64, 0x10, RZ ;  /* 0x0000001040ab7819 */ /* 0x000fe400000006ff */
[----:B------:R-:W-:Y:S02]  /*2270*/  SHF.L.U32 R155, R66, 0x10, RZ ;  /* 0x00000010429b7819 */ /* 0x000fe400000006ff */
[----:B------:R-:W-:Y:S02]  /*2280*/  SHF.L.U32 R165, R68, 0x10, RZ ;  /* 0x0000001044a57819 */ /* 0x000fe400000006ff */
[----:B------:R-:W-:Y:S02]  /*2290*/  SHF.L.U32 R69, R69, 0x10, RZ ;  /* 0x0000001045457819 */ /* 0x000fe400000006ff */
[----:B------:R-:W-:Y:S02]  /*22a0*/  SHF.L.U32 R71, R70, 0x10, RZ ;  /* 0x0000001046477819 */ /* 0x000fe400000006ff */
[----:B------:R-:W-:-:S02]  /*22b0*/  SHF.L.U32 R187, R146, 0x10, RZ ;  /* 0x0000001092bb7819 */ /* 0x000fc400000006ff */
[----:B------:R-:W-:Y:S02]  /*22c0*/  SHF.L.U32 R149, R148, 0x10, RZ ;  /* 0x0000001094957819 */ /* 0x000fe400000006ff */
[----:B------:R-:W-:Y:S01]  /*22d0*/  SHF.L.U32 R185, R150, 0x10, RZ ;  /* 0x0000001096b97819 */ /* 0x000fe200000006ff */
[C---:B------:R-:W-:Y:S01]  /*22e0*/  FADD.FTZ R59, -R0.reuse, R163 ;  /* 0x000000a3003b7221 */ /* 0x040fe20000010100 */
        /* <DEDUP_REMOVED lines=28> */
[----:B------:R-:W-:Y:S01]  /*24b0*/  FADD.FTZ R185, -R0, R185 ;  /* 0x000000b900b97221 */ /* 0x000fe20000010100 */
[----:B------:R-:W-:-:S02]  /*24c0*/  PRMT R236, R40, 0x7632, R236 ;  /* 0x0000763228ec7816 */ /* 0x000fc400000000ec */
[----:B------:R-:W-:Y:S02]  /*24d0*/  SHF.L.U32 R149, R40, 0x10, RZ ;  /* 0x0000001028957819 */ /* 0x000fe400000006ff */
[----:B------:R-:W-:Y:S02]  /*24e0*/  SHF.L.U32 R0, R4, 0x10, RZ ;  /* 0x0000001004007819 */ /* 0x000fe400000006ff */
[C---:B------:R-:W-:Y:S02]  /*24f0*/  PRMT R217, R53.reuse, 0x7632, R217 ;  /* 0x0000763235d97816 */ /* 0x040fe400000000d9 */
[----:B------:R-:W-:Y:S02]  /*2500*/  SHF.L.U32 R215, R53, 0x10, RZ ;  /* 0x0000001035d77819 */ /* 0x000fe400000006ff */
[----:B------:R-:W-:Y:S02]  /*2510*/  SHF.L.U32 R40, R41, 0x10, RZ ;  /* 0x0000001029287819 */ /* 0x000fe400000006ff */
[----:B------:R-:W-:Y:S01]  /*2520*/  SHF.L.U32 R53, R5, 0x10, RZ ;  /* 0x0000001005357819 */ /* 0x000fe200000006ff */
[----:B------:R-:W-:Y:S01]  /*2530*/  FMUL.FTZ R213, R0, R149 ;  /* 0x0000009500d57220 */ /* 0x000fe20000410000 */
[----:B------:R-:W-:-:S02]  /*2540*/  SHF.L.U32 R60, R93, 0x10, RZ ;  /* 0x000000105d3c7819 */ /* 0x000fc400000006ff */
[----:B------:R-:W-:Y:S01]  /*2550*/  SHF.L.U32 R236, R236, 0x10, RZ ;  /* 0x00000010ecec7819 */ /* 0x000fe200000006ff */
[----:B-----5:R-:W-:Y:S01]  /*2560*/  FMUL.FTZ R0, R144, R177 ;  /* 0x000000b190007220 */ /* 0x020fe20000410000 */
[----:B------:R-:W-:Y:S01]  /*2570*/  PRMT R221, R55, 0x7632, R221 ;  /* 0x0000763237dd7816 */ /* 0x000fe200000000dd */
[----:B------:R-:W-:Y:S01]  /*2580*/  FMUL.FTZ R232, R53, R40 ;  /* 0x0000002835e87220 */ /* 0x000fe20000410000 */
[----:B------:R-:W-:Y:S01]  /*2590*/  SHF.L.U32 R219, R55, 0x10, RZ ;  /* 0x0000001037db7819 */ /* 0x000fe200000006ff */
[----:B------:R-:W-:Y:S01]  /*25a0*/  FMUL.FTZ R53, R60, R215 ;  /* 0x000000d73c357220 */ /* 0x000fe20000410000 */
[----:B------:R-:W-:Y:S01]  /*25b0*/  PRMT R234, R41, 0x7632, R234 ;  /* 0x0000763229ea7816 */ /* 0x000fe200000000ea */
[----:B------:R-:W-:Y:S01]  /*25c0*/  FMUL.FTZ R212, R235, R236 ;  /* 0x000000ecebd47220 */ /* 0x000fe20000410000 */
[----:B------:R-:W-:Y:S01]  /*25d0*/  PRMT R55, R5, 0x7632, R55 ;  /* 0x0000763205377816 */ /* 0x000fe20000000037 */
[----:B------:R-:W-:Y:S01]  /*25e0*/  FADD.FTZ R177, RZ, R213 ;  /* 0x000000d5ffb17221 */ /* 0x000fe20000010000 */
[----:B------:R-:W-:Y:S01]  /*25f0*/  FMUL.FTZ R209, R144, R209 ;  /* 0x000000d190d17220 */ /* 0x000fe20000410000 */
[----:B------:R-:W-:Y:S01]  /*2600*/  FFMA.FTZ R60, R0, R213, RZ ;  /* 0x000000d5003c7223 */ /* 0x000fe200000100ff */
[----:B------:R-:W-:Y:S01]  /*2610*/  SHF.L.U32 R55, R55, 0x10, RZ ;  /* 0x0000001037377819 */ /* 0x000fe200000006ff */
[----:B------:R-:W-:Y:S01]  /*2620*/  FADD.FTZ R177, R177, R212 ;  /* 0x000000d4b1b17221 */ /* 0x000fe20000010000 */
[----:B------:R-:W-:Y:S01]  /*2630*/  SHF.L.U32 R234, R234, 0x10, RZ ;  /* 0x00000010eaea7819 */ /* 0x000fe200000006ff */
[----:B------:R-:W-:Y:S01]  /*2640*/  FMUL.FTZ R207, R144, R207 ;  /* 0x000000cf90cf7220 */ /* 0x000fe20000410000 */
[----:B------:R-:W-:Y:S01]  /*2650*/  FFMA.FTZ R60, R209, R212, R60 ;  /* 0x000000d4d13c7223 */ /* 0x000fe2000001003c */
[C---:B------:R-:W-:Y:S01]  /*2660*/  PRMT R230, R42.reuse, 0x7632, R230 ;  /* 0x000076322ae67816 */ /* 0x040fe200000000e6 */
[----:B------:R-:W-:Y:S01]  /*2670*/  FADD.FTZ R177, R177, R232 ;  /* 0x000000e8b1b17221 */ /* 0x000fe20000010000 */
[----:B------:R-:W-:Y:S01]  /*2680*/  SHF.L.U32 R42, R42, 0x10, RZ ;  /* 0x000000102a2a7819 */ /* 0x000fe200000006ff */
[----:B------:R-:W-:Y:S01]  /*2690*/  FMUL.FTZ R210, R55, R234 ;  /* 0x000000ea37d27220 */ /* 0x000fe20000410000 */
[----:B------:R-:W-:Y:S01]  /*26a0*/  SHF.L.U32 R69, R6, 0x10, RZ ;  /* 0x0000001006457819 */ /* 0x000fe200000006ff */
[----:B------:R-:W-:Y:S01]  /*26b0*/  FMUL.FTZ R205, R144, R205 ;  /* 0x000000cd90cd7220 */ /* 0x000fe20000410000 */
[----:B------:R-:W-:Y:S01]  /*26c0*/  FFMA.FTZ R60, R207, R232, R60 ;  /* 0x000000e8cf3c7223 */ /* 0x000fe2000001003c */
[----:B------:R-:W-:Y:S01]  /*26d0*/  SHF.L.U32 R230, R230, 0x10, RZ ;  /* 0x00000010e6e67819 */ /* 0x000fe200000006ff */
[----:B------:R-:W-:Y:S01]  /*26e0*/  FADD.FTZ R177, R177, R210 ;  /* 0x000000d2b1b17221 */ /* 0x000fe20000010000 */
[----:B------:R-:W-:Y:S01]  /*26f0*/  FMUL.FTZ R228, R69, R42 ;  /* 0x0000002a45e47220 */ /* 0x000fe20000410000 */
[C---:B------:R-:W-:Y:S01]  /*2700*/  FMUL.FTZ R203, R144.reuse, R203 ;  /* 0x000000cb90cb7220 */ /* 0x040fe20000410000 */
[----:B------:R-:W-:Y:S01]  /*2710*/  FFMA.FTZ R60, R205, R210, R60 ;  /* 0x000000d2cd3c7223 */ /* 0x000fe2000001003c */
[----:B------:R-:W-:Y:S01]  /*2720*/  PRMT R226, R43, 0x7632, R226 ;  /* 0x000076322be27816 */ /* 0x000fe200000000e2 */
[----:B------:R-:W-:Y:S01]  /*2730*/  FMUL.FTZ R208, R233, R230 ;  /* 0x000000e6e9d07220 */ /* 0x000fe20000410000 */
[----:B------:R-:W-:Y:S01]  /*2740*/  SHF.L.U32 R166, R43, 0x10, RZ ;  /* 0x000000102ba67819 */ /* 0x000fe200000006ff */
[----:B------:R-:W-:Y:S01]  /*2750*/  FADD.FTZ R177, R177, R228 ;  /* 0x000000e4b1b17221 */ /* 0x000fe20000010000 */
[----:B------:R-:W-:Y:S01]  /*2760*/  SHF.L.U32 R71, R7, 0x10, RZ ;  /* 0x0000001007477819 */ /* 0x000fe200000006ff */
[----:B------:R-:W-:Y:S01]  /*2770*/  FMUL.FTZ R201, R144, R201 ;  /* 0x000000c990c97220 */ /* 0x000fe20000410000 */
[----:B------:R-:W-:Y:S01]  /*2780*/  FFMA.FTZ R60, R203, R228, R60 ;  /* 0x000000e4cb3c7223 */ /* 0x000fe2000001003c */
[----:B------:R-:W-:Y:S01]  /*2790*/  SHF.L.U32 R226, R226, 0x10, RZ ;  /* 0x00000010e2e27819 */ /* 0x000fe200000006ff */
[----:B------:R-:W-:Y:S01]  /*27a0*/  FADD.FTZ R177, R177, R208 ;  /* 0x000000d0b1b17221 */ /* 0x000fe20000010000 */
[----:B------:R-:W-:Y:S01]  /*27b0*/  FMUL.FTZ R224, R71, R166 ;  /* 0x000000a647e07220 */ /* 0x000fe20000410000 */
[----:B------:R-:W-:Y:S01]  /*27c0*/  FMUL.FTZ R199, R144, R199 ;  /* 0x000000c790c77220 */ /* 0x000fe20000410000 */
[----:B------:R-:W-:Y:S01]  /*27d0*/  FFMA.FTZ R60, R201, R208, R60 ;  /* 0x000000d0c93c7223 */ /* 0x000fe2000001003c */
[----:B------:R-:W-:-:S02]  /*27e0*/  PRMT R211, R44, 0x7632, R211 ;  /* 0x000076322cd37816 */ /* 0x000fc400000000d3 */
[----:B------:R-:W-:Y:S01]  /*27f0*/  PRMT R56, R8, 0x7632, R56 ;  /* 0x0000763208387816 */ /* 0x000fe20000000038 */
[----:B------:R-:W-:Y:S01]  /*2800*/  FMUL.FTZ R206, R231, R226 ;  /* 0x000000e2e7ce7220 */ /* 0x000fe20000410000 */
[----:B------:R-:W-:Y:S01]  /*2810*/  SHF.L.U32 R44, R44, 0x10, RZ ;  /* 0x000000102c2c7819 */ /* 0x000fe200000006ff */
[----:B------:R-:W-:Y:S01]  /*2820*/  FADD.FTZ R177, R177, R224 ;  /* 0x000000e0b1b17221 */ /* 0x000fe20000010000 */
[----:B------:R-:W-:Y:S01]  /*2830*/  FMUL.FTZ R197, R144, R197 ;  /* 0x000000c590c57220 */ /* 0x000fe20000410000 */
[----:B------:R-:W-:Y:S01]  /*2840*/  FFMA.FTZ R60, R199, R224, R60 ;  /* 0x000000e0c73c7223 */ /* 0x000fe2000001003c */
[----:B------:R-:W-:Y:S02]  /*2850*/  SHF.L.U32 R56, R56, 0x10, RZ ;  /* 0x0000001038387819 */ /* 0x000fe400000006ff */
[----:B------:R-:W-:Y:S01]  /*2860*/  SHF.L.U32 R211, R211, 0x10, RZ ;  /* 0x00000010d3d37819 */ /* 0x000fe200000006ff */
[----:B------:R-:W-:Y:S01]  /*2870*/  FMUL.FTZ R184, R239, R44 ;  /* 0x0000002cefb87220 */ /* 0x000fe20000410000 */
[----:B------:R-:W-:Y:S01]  /*2880*/  FADD.FTZ R231, R177, R206 ;  /* 0x000000ceb1e77221 */ /* 0x000fe20000010000 */
[----:B------:R-:W-:Y:S01]  /*2890*/  FMUL.FTZ R183, R144, R183 ;  /* 0x000000b790b77220 */ /* 0x000fe20000410000 */
        /* <DEDUP_REMOVED lines=15> */
[----:B------:R-:W-:Y:S01]  /*2990*/  FADD.FTZ R231, R231, R182 ;  /* 0x000000b6e7e77221 */ /* 0x000fe20000010000 */
[----:B------:R-:W-:Y:S01]  /*29a0*/  FMUL.FTZ R173, R144, R173 ;  /* 0x000000ad90ad7220 */ /* 0x000fe20000410000 */
[----:B------:R-:W-:Y:S01]  /*29b0*/  FFMA.FTZ R56, R181, R182, R56 ;  /* 0x000000b6b5387223 */ /* 0x000fe20000010038 */
[----:B------:R-:W-:Y:S01]  /*29c0*/  SHF.L.U32 R220, R220, 0x10, RZ ;  /* 0x00000010dcdc7819 */ /* 0x000fe200000006ff */
[----:B------:R-:W-:Y:S01]  /*29d0*/  FMUL.FTZ R180, R243, R46 ;  /* 0x0000002ef3b47220 */ /* 0x000fe20000410000 */
[----:B------:R-:W-:Y:S01]  /*29e0*/  FADD.FTZ R231, R231, R174 ;  /* 0x000000aee7e77221 */ /* 0x000fe20000010000 */
[C---:B------:R-:W-:Y:S01]  /*29f0*/  FMUL.FTZ R179, R144.reuse, R179 ;  /* 0x000000b390b37220 */ /* 0x040fe20000410000 */
[----:B------:R-:W-:Y:S01]  /*2a00*/  FFMA.FTZ R56, R173, R174, R56 ;  /* 0x000000aead387223 */ /* 0x000fe20000010038 */
[----:B------:R-:W-:Y:S01]  /*2a10*/  PRMT R218, R47, 0x7632, R218 ;  /* 0x000076322fda7816 */ /* 0x000fe200000000da */
[----:B------:R-:W-:Y:S01]  /*2a20*/  FMUL.FTZ R172, R227, R220 ;  /* 0x000000dce3ac7220 */ /* 0x000fe20000410000 */
[----:B------:R-:W-:Y:S01]  /*2a30*/  SHF.L.U32 R186, R47, 0x10, RZ ;  /* 0x000000102fba7819 */ /* 0x000fe200000006ff */
[----:B------:R-:W-:Y:S01]  /*2a40*/  FADD.FTZ R231, R231, R180 ;  /* 0x000000b4e7e77221 */ /* 0x000fe20000010000 */
[----:B------:R-:W-:Y:S01]  /*2a50*/  FMUL.FTZ R171, R144, R171 ;  /* 0x000000ab90ab7220 */ /* 0x000fe20000410000 */
[----:B------:R-:W-:Y:S01]  /*2a60*/  FFMA.FTZ R56, R179, R180, R56 ;  /* 0x000000b4b3387223 */ /* 0x000fe20000010038 */
[----:B------:R-:W-:Y:S01]  /*2a70*/  SHF.L.U32 R58, R95, 0x10, RZ ;  /* 0x000000105f3a7819 */ /* 0x000fe200000006ff */
[----:B------:R-:W-:Y:S01]  /*2a80*/  FMUL.FTZ R178, R245, R186 ;  /* 0x000000baf5b27220 */ /* 0x000fe20000410000 */
[----:B------:R-:W-:Y:S01]  /*2a90*/  SHF.L.U32 R225, R225, 0x10, RZ ;  /* 0x00000010e1e17819 */ /* 0x000fe200000006ff */
[----:B------:R-:W-:Y:S01]  /*2aa0*/  FADD.FTZ R231, R231, R172 ;  /* 0x000000ace7e77221 */ /* 0x000fe20000010000 */
[----:B------:R-:W-:Y:S01]  /*2ab0*/  SHF.L.U32 R218, R218, 0x10, RZ ;  /* 0x00000010dada7819 */ /* 0x000fe200000006ff */
[----:B------:R-:W-:Y:S01]  /*2ac0*/  FMUL.FTZ R175, R144, R175 ;  /* 0x000000af90af7220 */ /* 0x000fe20000410000 */
[----:B------:R-:W-:Y:S01]  /*2ad0*/  FFMA.FTZ R56, R171, R172, R56 ;  /* 0x000000acab387223 */ /* 0x000fe20000010038 */
[----:B------:R-:W-:Y:S01]  /*2ae0*/  PRMT R216, R48, 0x7632, R216 ;  /* 0x0000763230d87816 */ /* 0x000fe200000000d8 */
[----:B------:R-:W-:Y:S01]  /*2af0*/  FMUL.FTZ R55, R58, R219 ;  /* 0x000000db3a377220 */ /* 0x000fe20000410000 */
[----:B------:R-:W-:Y:S01]  /*2b00*/  SHF.L.U32 R48, R48, 0x10, RZ ;  /* 0x0000001030307819 */ /* 0x000fe200000006ff */
[----:B------:R-:W-:Y:S01]  /*2b10*/  FMUL.FTZ R170, R225, R218 ;  /* 0x000000dae1aa7220 */ /* 0x000fe20000410000 */
[C---:B------:R-:W-:Y:S01]  /*2b20*/  SHF.L.U32 R247, R12.reuse, 0x10, RZ ;  /* 0x000000100cf77819 */ /* 0x040fe200000006ff */
[----:B------:R-:W-:Y:S01]  /*2b30*/  FADD.FTZ R231, R231, R178 ;  /* 0x000000b2e7e77221 */ /* 0x000fe20000010000 */
[----:B------:R-:W-:Y:S01]  /*2b40*/  PRMT R223, R12, 0x7632, R223 ;  /* 0x000076320cdf7816 */ /* 0x000fe200000000df */
[----:B------:R-:W-:Y:S01]  /*2b50*/  FMUL.FTZ R169, R144, R169 ;  /* 0x000000a990a97220 */ /* 0x000fe20000410000 */
[----:B------:R-:W-:Y:S01]  /*2b60*/  FFMA.FTZ R58, R175, R178, R56 ;  /* 0x000000b2af3a7223 */ /* 0x000fe20000010038 */
[----:B------:R-:W-:Y:S01]  /*2b70*/  SHF.L.U32 R216, R216, 0x10, RZ ;  /* 0x00000010d8d87819 */ /* 0x000fe200000006ff */
[----:B------:R-:W-:Y:S01]  /*2b80*/  FMUL.FTZ R68, R247, R48 ;  /* 0x00000030f7447220 */ /* 0x000fe20000410000 */
[----:B------:R-:W-:Y:S01]  /*2b90*/  SHF.L.U32 R223, R223, 0x10, RZ ;  /* 0x00000010dfdf7819 */ /* 0x000fe200000006ff */
[----:B------:R-:W-:Y:S01]  /*2ba0*/  FADD.FTZ R231, R231, R170 ;  /* 0x000000aae7e77221 */ /* 0x000fe20000010000 */
[----:B------:R-:W-:Y:S01]  /*2bb0*/  FMUL.FTZ R151, R144, R151 ;  /* 0x0000009790977220 */ /* 0x000fe20000410000 */
[----:B------:R-:W-:Y:S01]  /*2bc0*/  FFMA.FTZ R58, R169, R170, R58 ;  /* 0x000000aaa93a7223 */ /* 0x000fe2000001003a */
[----:B------:R-:W-:-:S02]  /*2bd0*/  PRMT R214, R49, 0x7632, R214 ;  /* 0x0000763231d67816 */ /* 0x000fc400000000d6 */
[----:B------:R-:W-:Y:S02]  /*2be0*/  PRMT R238, R50, 0x7632, R238 ;  /* 0x0000763232ee7816 */ /* 0x000fe400000000ee */
[C---:B------:R-:W-:Y:S02]  /*2bf0*/  PRMT R242, R52.reuse, 0x7632, R242 ;  /* 0x0000763234f27816 */ /* 0x040fe400000000f2 */
[----:B------:R-:W-:Y:S01]  /*2c00*/  SHF.L.U32 R188, R52, 0x10, RZ ;  /* 0x0000001034bc7819 */ /* 0x000fe200000006ff */
[----:B------:R-:W-:Y:S01]  /*2c10*/  FMUL.FTZ R150, R223, R216 ;  /* 0x000000d8df967220 */ /* 0x000fe20000410000 */
[----:B------:R-:W-:Y:S01]  /*2c20*/  SHF.L.U32 R49, R49, 0x10, RZ ;  /* 0x0000001031317819 */ /* 0x000fe200000006ff */
[----:B------:R-:W-:Y:S01]  /*2c30*/  FADD.FTZ R231, R231, R68 ;  /* 0x00000044e7e77221 */ /* 0x000fe20000010000 */
[----:B------:R-:W-:Y:S01]  /*2c40*/  SHF.L.U32 R52, R13, 0x10, RZ ;  /* 0x000000100d347819 */ /* 0x000fe200000006ff */
[----:B------:R-:W-:Y:S01]  /*2c50*/  FMUL.FTZ R155, R144, R155 ;  /* 0x0000009b909b7220 */ /* 0x000fe20000410000 */
[----:B------:R-:W-:Y:S01]  /*2c60*/  FFMA.FTZ R60, R151, R68, R58 ;  /* 0x00000044973c7223 */ /* 0x000fe2000001003a */
[----:B------:R-:W-:-:S02]  /*2c70*/  SHF.L.U32 R47, R157, 0x10, RZ ;  /* 0x000000109d2f7819 */ /* 0x000fc400000006ff */
[----:B------:R-:W-:Y:S01]  /*2c80*/  SHF.L.U32 R238, R238, 0x10, RZ ;  /* 0x00000010eeee7819 */ /* 0x000fe200000006ff */
[----:B------:R-:W-:Y:S01]  /*2c90*/  FMUL.FTZ R69, R52, R49 ;  /* 0x0000003134457220 */ /* 0x000fe20000410000 */
[----:B------:R-:W-:Y:S01]  /*2ca0*/  SHF.L.U32 R193, R158, 0x10, RZ ;  /* 0x000000109ec17819 */ /* 0x000fe200000006ff */
        /* <DEDUP_REMOVED lines=8> */
[----:B------:R-:W-:Y:S01]  /*2d30*/  FMUL.FTZ R152, R193, R214 ;  /* 0x000000d6c1987220 */ /* 0x000fe20000410000 */
[----:B------:R-:W-:Y:S01]  /*2d40*/  FADD.FTZ R47, R66, R69 ;  /* 0x00000045422f7221 */ /* 0x000fe20000010000 */
[----:B------:R-:W-:Y:S01]  /*2d50*/  FMUL.FTZ R163, R144, R163 ;  /* 0x000000a390a37220 */ /* 0x000fe20000410000 */
[----:B------:R-:W-:Y:S01]  /*2d60*/  FFMA.FTZ R66, R146, R69, R61 ;  /* 0x0000004592427223 */ /* 0x000fe2000001003d */
[----:B------:R-:W-:Y:S01]  /*2d70*/  PRMT R246, R54, 0x7632, R246 ;  /* 0x0000763236f67816 */ /* 0x000fe200000000f6 */
[----:B------:R-:W-:Y:S01]  /*2d80*/  FMUL.FTZ R70, R249, R50 ;  /* 0x00000032f9467220 */ /* 0x000fe20000410000 */
[----:B------:R-:W-:Y:S01]  /*2d90*/  FADD.FTZ R47, R47, R152 ;  /* 0x000000982f2f7221 */ /* 0x000fe20000010000 */
[----:B------:R-:W-:Y:S01]  /*2da0*/  FMUL.FTZ R153, R144, R153 ;  /* 0x0000009990997220 */ /* 0x000fe20000410000 */
[----:B------:R-:W-:Y:S01]  /*2db0*/  FFMA.FTZ R66, R163, R152, R66 ;  /* 0x00000098a3427223 */ /* 0x000fe20000010042 */
[----:B------:R-:W-:-:S02]  /*2dc0*/  PRMT R240, R51, 0x7632, R240 ;  /* 0x0000763233f07816 */ /* 0x000fc400000000f0 */
[----:B------:R-:W-:Y:S02]  /*2dd0*/  SHF.L.U32 R244, R54, 0x10, RZ ;  /* 0x0000001036f47819 */ /* 0x000fe400000006ff */
[----:B------:R-:W-:Y:S02]  /*2de0*/  SHF.L.U32 R62, R161, 0x10, RZ ;  /* 0x00000010a13e7819 */ /* 0x000fe400000006ff */
[----:B------:R-:W-:Y:S02]  /*2df0*/  SHF.L.U32 R64, R159, 0x10, RZ ;  /* 0x000000109f407819 */ /* 0x000fe400000006ff */
[----:B------:R-:W-:Y:S02]  /*2e00*/  SHF.L.U32 R217, R217, 0x10, RZ ;  /* 0x00000010d9d97819 */ /* 0x000fe400000006ff */
[----:B------:R-:W-:Y:S01]  /*2e10*/  SHF.L.U32 R221, R221, 0x10, RZ ;  /* 0x00000010dddd7819 */ /* 0x000fe200000006ff */
[----:B------:R-:W-:Y:S01]  /*2e20*/  FADD.FTZ R47, R47, R70 ;  /* 0x000000462f2f7221 */ /* 0x000fe20000010000 */
[----:B------:R-:W-:-:S02]  /*2e30*/  SHF.L.U32 R51, R51, 0x10, RZ ;  /* 0x0000001033337819 */ /* 0x000fc400000006ff */
[----:B------:R-:W-:Y:S02]  /*2e40*/  SHF.L.U32 R54, R15, 0x10, RZ ;  /* 0x000000100f367819 */ /* 0x000fe400000006ff */
[----:B------:R-:W-:Y:S02]  /*2e50*/  SHF.L.U32 R41, R160, 0x10, RZ ;  /* 0x00000010a0297819 */ /* 0x000fe400000006ff */
[----:B------:R-:W-:Y:S01]  /*2e60*/  SHF.L.U32 R246, R246, 0x10, RZ ;  /* 0x00000010f6f67819 */ /* 0x000fe200000006ff */
[----:B------:R-:W-:Y:S01]  /*2e70*/  FMUL.FTZ R165, R144, R165 ;  /* 0x000000a590a57220 */ /* 0x000fe20000410000 */
        /* <DEDUP_REMOVED lines=9> */
[----:B------:R-:W-:Y:S01]  /*2f10*/  FMUL.FTZ R62, R41, R246 ;  /* 0x000000f6293e7220 */ /* 0x000fe20000410000 */
[----:B------:R-:W-:Y:S01]  /*2f20*/  FADD.FTZ R64, R47, R154 ;  /* 0x0000009a2f407221 */ /* 0x000fe20000010000 */
[----:B------:R-:W-:Y:S01]  /*2f30*/  FMUL.FTZ R148, R144, R189 ;  /* 0x000000bd90947220 */ /* 0x000fe20000410000 */
[----:B------:R-:W-:Y:S01]  /*2f40*/  FFMA.FTZ R41, R165, R154, R66 ;  /* 0x0000009aa5297223 */ /* 0x000fe20000010042 */
[----:B------:R-:W-:Y:S01]  /*2f50*/  SHF.L.U32 R251, R92, 0x10, RZ ;  /* 0x000000105cfb7819 */ /* 0x000fe200000006ff */
[----:B------:R-:W-:Y:S01]  /*2f60*/  FMUL.FTZ R60, R43, R242 ;  /* 0x000000f22b3c7220 */ /* 0x000fe20000410000 */
[----:B------:R-:W-:Y:S01]  /*2f70*/  FMUL.FTZ R164, R45, R240 ;  /* 0x000000f02da47220 */ /* 0x000fe20000410000 */
[----:B------:R-:W-:Y:S01]  /*2f80*/  FADD.FTZ R43, R64, R71 ;  /* 0x00000047402b7221 */ /* 0x000fe20000010000 */
[----:B------:R-:W-:Y:S01]  /*2f90*/  FMUL.FTZ R167, R144, R167 ;  /* 0x000000a790a77220 */ /* 0x000fe20000410000 */
[----:B------:R-:W-:Y:S01]  /*2fa0*/  FFMA.FTZ R66, R148, R71, R41 ;  /* 0x0000004794427223 */ /* 0x000fe20000010029 */
[----:B------:R-:W-:Y:S01]  /*2fb0*/  FMUL.FTZ R52, R251, R188 ;  /* 0x000000bcfb347220 */ /* 0x000fe20000410000 */
[----:B------:R-:W-:Y:S01]  /*2fc0*/  FADD.FTZ R43, R43, R164 ;  /* 0x000000a42b2b7221 */ /* 0x000fe20000010000 */
[C---:B------:R-:W-:Y:S01]  /*2fd0*/  FMUL.FTZ R57, R144.reuse, R57 ;  /* 0x0000003990397220 */ /* 0x040fe20000410000 */
[----:B------:R-:W-:Y:S01]  /*2fe0*/  FFMA.FTZ R190, R167, R164, R66 ;  /* 0x000000a4a7be7223 */ /* 0x000fe20000010042 */
[----:B------:R-:W-:Y:S01]  /*2ff0*/  FMUL.FTZ R65, R144, R65 ;  /* 0x0000004190417220 */ /* 0x000fe20000410000 */
[----:B------:R-:W-:-:S02]  /*3000*/  FADD.FTZ R43, R43, R52 ;  /* 0x000000342b2b7221 */ /* 0x000fc40000010000 */
[----:B------:R-:W-:Y:S02]  /*3010*/  FFMA.FTZ R190, R57, R52, R190 ;  /* 0x0000003439be7223 */ /* 0x000fe400000100be */
[----:B------:R-:W-:Y:S02]  /*3020*/  FADD.FTZ R192, R43, R60 ;  /* 0x0000003c2bc07221 */ /* 0x000fe40000010000 */
[----:B------:R-:W-:Y:S01]  /*3030*/  FFMA.FTZ R41, R65, R60, R190 ;  /* 0x0000003c41297223 */ /* 0x000fe200000100be */
[----:B------:R-:W-:Y:S01]  /*3040*/  SHF.L.U32 R237, R94, 0x10, RZ ;  /* 0x000000105eed7819 */ /* 0x000fe200000006ff */
[----:B------:R-:W-:Y:S01]  /*3050*/  FADD.FTZ R192, R192, R53 ;  /* 0x00000035c0c07221 */ /* 0x000fe20000010000 */
[----:B------:R-:W-:Y:S01]  /*3060*/  FMUL.FTZ R64, R144, R187 ;  /* 0x000000bb90407220 */ /* 0x000fe20000410000 */
[----:B------:R-:W-:Y:S01]  /*3070*/  FFMA.FTZ R41, R56, R53, R41 ;  /* 0x0000003538297223 */ /* 0x000fe20000010029 */
[----:B------:R-:W-:Y:S01]  /*3080*/  FMUL.FTZ R59, R144, R59 ;  /* 0x0000003b903b7220 */ /* 0x000fe20000410000 */
[----:B------:R-:W-:Y:S01]  /*3090*/  FMUL.FTZ R54, R237, R244 ;  /* 0x000000f4ed367220 */ /* 0x000fe20000410000 */
[----:B------:R-:W-:Y:S01]  /*30a0*/  FADD.FTZ R43, R192, R61 ;  /* 0x0000003dc02b7221 */ /* 0x000fe20000010000 */
[----:B------:R-:W-:Y:S01]  /*30b0*/  FFMA.FTZ R190, R64, R61, R41 ;  /* 0x0000003d40be7223 */ /* 0x000fe20000010029 */
[----:B------:R-:W-:-:S02]  /*30c0*/  FMUL.FTZ R67, R144, R67 ;  /* 0x0000004390437220 */ /* 0x000fc40000410000 */
[----:B------:R-:W-:Y:S01]  /*30d0*/  FADD.FTZ R43, R43, R54 ;  /* 0x000000362b2b7221 */ /* 0x000fe20000010000 */
[----:B------:R-:W-:-:S03]  /*30e0*/  FFMA.FTZ R190, R59, R54, R190 ;  /* 0x000000363bbe7223 */ /* 0x000fc600000100be */
[----:B------:R-:W-:Y:S01]  /*30f0*/  FADD.FTZ R192, R43, R62 ;  /* 0x0000003e2bc07221 */ /* 0x000fe20000010000 */
[----:B------:R-:W-:Y:S01]  /*3100*/  FFMA.FTZ R41, R67, R62, R190 ;  /* 0x0000003e43297223 */ /* 0x000fe200000100be */
[----:B------:R-:W-:Y:S02]  /*3110*/  FMUL.FTZ R66, R144, R185 ;  /* 0x000000b990427220 */ /* 0x000fe40000410000 */
[----:B------:R-:W-:Y:S01]  /*3120*/  FADD.FTZ R192, R192, R55 ;  /* 0x00000037c0c07221 */ /* 0x000fe20000010000 */
[----:B------:R-:W-:Y:S01]  /*3130*/  FFMA.FTZ R41, R58, R55, R41 ;  /* 0x000000373a297223 */ /* 0x000fe20000010029 */
[----:B------:R-:W-:Y:S02]  /*3140*/  FMUL.FTZ R243, R0, R149 ;  /* 0x0000009500f37220 */ /* 0x000fe40000410000 */
        /* <DEDUP_REMOVED lines=32> */
[----:B------:R-:W-:-:S07]  /*3350*/  FMUL.FTZ R41, R66, R221 ;  /* 0x000000dd42297220 */ /* 0x000fce0000410000 */
.L_x_205:
[----:B------:R-:W-:Y:S01]  /*3360*/  UMOV UR4, 0xffffffff ;  /* 0xffffffff00047882 */ /* 0x000fe20000000000 */
        /* <DEDUP_REMOVED lines=64> */
[----:B------:R-:W-:Y:S06]  /*3770*/  BRA.DIV UR4, `(.L_x_206) ;  /* 0x0000006204bc7947 */ /* 0x000fec000b800000 */
[----:B------:R-:W0:Y:S01]  /*3780*/  SHFL.BFLY PT, R40, R193, 0x1, 0x1f ;  /* 0x0c201f00c1287f89 */ /* 0x000e2200000e0000 */
[----:B------:R-:W-:Y:S02]  /*3790*/  PRMT R42, R26, 0x7632, R42 ;  /* 0x000076321a2a7816 */ /* 0x000fe4000000002a */
[C---:B------:R-:W-:Y:S01]  /*37a0*/  PRMT R45, R25.reuse, 0x7632, R45 ;  /* 0x00007632192d7816 */ /* 0x040fe2000000002d */
[----:B------:R-:W1:Y:S01]  /*37b0*/  SHFL.BFLY PT, R41, R192, 0x1, 0x1f ;  /* 0x0c201f00c0297f89 */ /* 0x000e6200000e0000 */
[----:B------:R-:W-:Y:S02]  /*37c0*/  PRMT R43, R25, 0x7632, R43 ;  /* 0x00007632192b7816 */ /* 0x000fe4000000002b */
[----:B------:R-:W-:Y:S01]  /*37d0*/  PRMT R44, R24, 0x7632, R44 ;  /* 0x00007632182c7816 */ /* 0x000fe2000000002c */
        /* <DEDUP_REMOVED lines=16> */
.L_x_251:
[----:B-1----:R-:W-:Y:S01]  /*38e0*/  FADD.FTZ R47, R40, R47 ;  /* 0x0000002f282f7221 */ /* 0x002fe20000010000 */
[----:B--2---:R-:W-:-:S03]  /*38f0*/  FADD.FTZ R46, R41, R46 ;  /* 0x0000002e292e7221 */ /* 0x004fc60000010000 */
        /* <DEDUP_REMOVED lines=12> */
[C-C-:B------:R-:W-:Y:S01]  /*39c0*/  FFMA.FTZ R0, R166.reuse, R0, R149.reuse ;  /* 0x00000000a6007223 */ /* 0x140fe20000010095 */
[C-C-:B------:R-:W-:Y:S01]  /*39d0*/  FFMA.FTZ R209, R166.reuse, R209, R149.reuse ;  /* 0x000000d1a6d17223 */ /* 0x140fe20000010095 */
[C-C-:B------:R-:W-:Y:S01]  /*39e0*/  FFMA.FTZ R207, R166.reuse, R207, R149.reuse ;  /* 0x000000cfa6cf7223 */ /* 0x140fe20000010095 */
[C-C-:B------:R-:W-:Y:S01]  /*39f0*/  FFMA.FTZ R205, R166.reuse, R205, R149.reuse ;  /* 0x000000cda6cd7223 */ /* 0x140fe20000010095 */
[C-C-:B------:R-:W-:Y:S01]  /*3a00*/  FFMA.FTZ R203, R166.reuse, R203, R149.reuse ;  /* 0x000000cba6cb7223 */ /* 0x140fe20000010095 */
[C-C-:B------:R-:W-:Y:S01]  /*3a10*/  FFMA.FTZ R201, R166.reuse, R201, R149.reuse ;  /* 0x000000c9a6c97223 */ /* 0x140fe20000010095 */
[C-C-:B------:R-:W-:Y:S01]  /*3a20*/  FFMA.FTZ R199, R166.reuse, R199, R149.reuse ;  /* 0x000000c7a6c77223 */ /* 0x140fe20000010095 */
[----:B------:R-:W-:Y:S01]  /*3a30*/  FFMA.FTZ R197, R166, R197, R149 ;  /* 0x000000c5a6c57223 */ /* 0x000fe20000010095 */
[----:B------:R-:W-:Y:S01]  /*3a40*/  FADD.FTZ R213, -R0, R213 ;  /* 0x000000d500d57221 */ /* 0x000fe20000010100 */
[----:B------:R-:W-:Y:S01]  /*3a50*/  FADD.FTZ R209, -R209, R212 ;  /* 0x000000d4d1d17221 */ /* 0x000fe20000010100 */
[----:B------:R-:W-:Y:S01]  /*3a60*/  FADD.FTZ R207, -R207, R232 ;  /* 0x000000e8cfcf7221 */ /* 0x000fe20000010100 */
[----:B------:R-:W-:Y:S01]  /*3a70*/  FADD.FTZ R205, -R205, R210 ;  /* 0x000000d2cdcd7221 */ /* 0x000fe20000010100 */
[----:B------:R-:W-:Y:S01]  /*3a80*/  FADD.FTZ R203, -R203, R228 ;  /* 0x000000e4cbcb7221 */ /* 0x000fe20000010100 */
[----:B------:R-:W-:Y:S01]  /*3a90*/  FADD.FTZ R201, -R201, R208 ;  /* 0x000000d0c9c97221 */ /* 0x000fe20000010100 */
[----:B------:R-:W-:Y:S01]  /*3aa0*/  FADD.FTZ R199, -R199, R224 ;  /* 0x000000e0c7c77221 */ /* 0x000fe20000010100 */
[----:B------:R-:W-:Y:S01]  /*3ab0*/  FADD.FTZ R197, -R197, R206 ;  /* 0x000000cec5c57221 */ /* 0x000fe20000010100 */
        /* <DEDUP_REMOVED lines=11> */
[----:B------:R-:W-:Y:S01]  /*3b70*/  F2FP.BF16.F32.PACK_AB R40, R209, R40 ;  /* 0x00000028d128723e */ /* 0x000fe200000010ff */
[----:B------:R-:W-:Y:S06]  /*3b80*/  BRA `(.L_x_210) ;  /* 0x0000001000707947 */ /* 0x000fec0003800000 */
.L_x_209:
        /* <DEDUP_REMOVED lines=33> */
.L_x_208:
        /* <DEDUP_REMOVED lines=36> */
.L_x_211:
        /* <DEDUP_REMOVED lines=37> */
.L_x_207:
        /* <DEDUP_REMOVED lines=11> */
[----:B------:R-:W-:Y:S01]  /*42e0*/  FFMA.FTZ R201, R166, R201, R149 ;  /* 0x000000c9a6c97223 */ /* 0x000fe20000010095 */
[----:B0-----:R-:W-:Y:S01]  /*42f0*/  SHF.L.U32 R41, R44, 0x10, RZ ;  /* 0x000000102c297819 */ /* 0x001fe200000006ff */
[----:B------:R-:W-:Y:S01]  /*4300*/  FADD.FTZ R40, -R0, R213 ;  /* 0x000000d500287221 */ /* 0x000fe20000010100 */
[----:B------:R-:W-:Y:S01]  /*4310*/  SHF.L.U32 R43, R43, 0x10, RZ ;  /* 0x000000102b2b7819 */ /* 0x000fe200000006ff */
[----:B------:R-:W-:Y:S01]  /*4320*/  FADD.FTZ R45, -R209, R212 ;  /* 0x000000d4d12d7221 */ /* 0x000fe20000010100 */
[----:B------:R-:W-:Y:S01]  /*4330*/  SHF.L.U32 R49, R42, 0x10, RZ ;  /* 0x000000102a317819 */ /* 0x000fe200000006ff */
[----:B------:R-:W-:Y:S01]  /*4340*/  FADD.FTZ R210, -R205, R210 ;  /* 0x000000d2cdd27221 */ /* 0x000fe20000010100 */
[----:B------:R-:W-:Y:S01]  /*4350*/  FADD.FTZ R208, -R201, R208 ;  /* 0x000000d0c9d07221 */ /* 0x000fe20000010100 */
[C---:B------:R-:W-:Y:S01]  /*4360*/  PRMT R0, R27.reuse, 0x7632, R0 ;  /* 0x000076321b007816 */ /* 0x040fe20000000000 */
[C-C-:B------:R-:W-:Y:S01]  /*4370*/  FFMA.FTZ R207, R166.reuse, R207, R149.reuse ;  /* 0x000000cfa6cf7223 */ /* 0x140fe20000010095 */
[C-C-:B------:R-:W-:Y:S01]  /*4380*/  FFMA.FTZ R203, R166.reuse, R203, R149.reuse ;  /* 0x000000cba6cb7223 */ /* 0x140fe20000010095 */
[C-C-:B------:R-:W-:Y:S01]  /*4390*/  FFMA.FTZ R199, R166.reuse, R199, R149.reuse ;  /* 0x000000c7a6c77223 */ /* 0x140fe20000010095 */
[----:B------:R-:W-:Y:S01]  /*43a0*/  FFMA.FTZ R197, R166, R197, R149 ;  /* 0x000000c5a6c57223 */ /* 0x000fe20000010095 */
[C---:B------:R-:W-:Y:S01]  /*43b0*/  FFMA.FTZ R45, R144.reuse, R45, R41 ;  /* 0x0000002d902d7223 */ /* 0x040fe20000010029 */
[C---:B------:R-:W-:Y:S01]  /*43c0*/  FFMA.FTZ R47, R144.reuse, R210, R43 ;  /* 0x000000d2902f7223 */ /* 0x040fe2000001002b */
[----:B------:R-:W-:Y:S01]  /*43d0*/  FFMA.FTZ R51, R144, R208, R49 ;  /* 0x000000d090337223 */ /* 0x000fe20000010031 */
        /* <DEDUP_REMOVED lines=17> */
[----:B------:R-:W-:Y:S01]  /*44f0*/  F2FP.BF16.F32.PACK_AB R40, R45, R40 ;  /* 0x000000282d28723e */ /* 0x000fe200000010ff */
[----:B------:R-:W-:Y:S06]  /*4500*/  BRA `(.L_x_210) ;  /* 0x0000000800107947 */ /* 0x000fec0003800000 */
.L_x_213:
[C-C-:B------:R-:W-:Y:S01]  /*4510*/  FFMA.FTZ R0, R166.reuse, R0, R149.reuse ;  /* 0x00000000a6007223 */ /* 0x140fe20000010095 */
[C-C-:B------:R-:W-:Y:S01]  /*4520*/  FFMA.FTZ R199, R166.reuse, R199, R149.reuse ;  /* 0x000000c7a6c77223 */ /* 0x140fe20000010095 */
[C-C-:B------:R-:W-:Y:S01]  /*4530*/  FFMA.FTZ R197, R166.reuse, R197, R149.reuse ;  /* 0x000000c5a6c57223 */ /* 0x140fe20000010095 */
[----:B------:R-:W-:Y:S01]  /*4540*/  FFMA.FTZ R209, R166, R209, R149 ;  /* 0x000000d1a6d17223 */ /* 0x000fe20000010095 */
[----:B------:R-:W-:Y:S01]  /*4550*/  FADD.FTZ R213, -R0, R213 ;  /* 0x000000d500d57221 */ /* 0x000fe20000010100 */
[C---:B------:R-:W-:Y:S01]  /*4560*/  PRMT R0, R27.reuse, 0x7632, R0 ;  /* 0x000076321b007816 */ /* 0x040fe20000000000 */
        /* <DEDUP_REMOVED lines=36> */
.L_x_212:
[----:B------:R-:W-:-:S04]  /*47b0*/  UISETP.NE.U32.AND UP0, UPT, UR6, URZ, UPT ;  /* 0x000000ff0600728c */ /* 0x000fc8000bf05070 */
[----:B------:R-:W-:-:S09]  /*47c0*/  UISETP.NE.AND.EX UP0, UPT, UR7, URZ, UPT, UP0 ;  /* 0x000000ff0700728c */ /* 0x000fd2000bf05300 */
[----:B------:R-:W-:Y:S05]  /*47d0*/  BRA.U UP0, `(.L_x_214) ;  /* 0x0000000100a87547 */ /* 0x000fea000b800000 */
[C-C-:B------:R-:W-:Y:S01]  /*47e0*/  FFMA.FTZ R0, R166.reuse, R0, R149.reuse ;  /* 0x00000000a6007223 */ /* 0x140fe20000010095 */
[C-C-:B------:R-:W-:Y:S01]  /*47f0*/  FFMA.FTZ R205, R166.reuse, R205, R149.reuse ;  /* 0x000000cda6cd7223 */ /* 0x140fe20000010095 */
[----:B------:R-:W-:Y:S01]  /*4800*/  PRMT R20, R27, 0x7632, R20 ;  /* 0x000076321b147816 */ /* 0x000fe20000000014 */
[----:B------:R-:W-:Y:S01]  /*4810*/  FFMA.FTZ R199, R166, R199, R149 ;  /* 0x000000c7a6c77223 */ /* 0x000fe20000010095 */
[----:B------:R-:W-:Y:S01]  /*4820*/  FADD.FTZ R213, -R0, R213 ;  /* 0x000000d500d57221 */ /* 0x000fe20000010100 */
[----:B------:R-:W-:Y:S01]  /*4830*/  SHF.L.U32 R0, R45, 0x10, RZ ;  /* 0x000000102d007819 */ /* 0x000fe200000006ff */
[----:B------:R-:W-:Y:S01]  /*4840*/  FADD.FTZ R205, -R205, R210 ;  /* 0x000000d2cdcd7221 */ /* 0x000fe20000010100 */
[C-C-:B------:R-:W-:Y:S01]  /*4850*/  FFMA.FTZ R197, R166.reuse, R197, R149.reuse ;  /* 0x000000c5a6c57223 */ /* 0x140fe20000010095 */
[C-C-:B------:R-:W-:Y:S01]  /*4860*/  FFMA.FTZ R209, R166.reuse, R209, R149.reuse ;  /* 0x000000d1a6d17223 */ /* 0x140fe20000010095 */
[C-C-:B------:R-:W-:Y:S01]  /*4870*/  FFMA.FTZ R207, R166.reuse, R207, R149.reuse ;  /* 0x000000cfa6cf7223 */ /* 0x140fe20000010095 */
[C-C-:B------:R-:W-:Y:S01]  /*4880*/  FFMA.FTZ R203, R166.reuse, R203, R149.reuse ;  /* 0x000000cba6cb7223 */ /* 0x140fe20000010095 */
[----:B------:R-:W-:Y:S01]  /*4890*/  FFMA.FTZ R201, R166, R201, R149 ;  /* 0x000000c9a6c97223 */ /* 0x000fe20000010095 */
[----:B0-----:R-:W-:Y:S01]  /*48a0*/  FFMA.FTZ R41, R144, R205, R0 ;  /* 0x000000cd90297223 */ /* 0x001fe20000010000 */
        /* <DEDUP_REMOVED lines=29> */
.L_x_214:
        /* <DEDUP_REMOVED lines=44> */
[----:B------:R-:W-:-:S07]  /*4d40*/  MOV R20, R40 ;  /* 0x0000002800147202 */ /* 0x000fce0000000f00 */
.L_x_210:
[----:B------:R-:W-:Y:S01]  /*4d50*/  ISETP.NE.U32.AND P0, PT, RZ, UR4, PT ;  /* 0x00000004ff007c0c */ /* 0x000fe2000bf05070 */
[----:B------:R-:W0:Y:S01]  /*4d60*/  LDC.64 R44, c[0x0][0x468] ;  /* 0x00011a00ff2c7b82 */ /* 0x000e220000000a00 */
[----:B------:R-:W-:Y:S02]  /*4d70*/  ISETP.NE.U32.AND P1, PT, RZ, UR6, PT ;  /* 0x00000006ff007c0c */ /* 0x000fe4000bf25070 */
[----:B------:R-:W-:Y:S02]  /*4d80*/  ISETP.NE.AND.EX P0, PT, RZ, UR5, PT, P0 ;  /* 0x00000005ff007c0c */ /* 0x000fe4000bf05300 */
[----:B------:R-:W-:Y:S02]  /*4d90*/  ISETP.NE.AND.EX P1, PT, RZ, UR7, PT, P1 ;  /* 0x00000007ff007c0c */ /* 0x000fe4000bf25310 */
[----:B------:R-:W-:-:S04]  /*4da0*/  ISETP.NE.U32.AND P2, PT, R2, RZ, PT ;  /* 0x000000ff0200720c */ /* 0x000fc80003f45070 */
[----:B------:R-:W-:-:S05]  /*4db0*/  ISETP.NE.AND.EX P2, PT, R3, RZ, PT, P2 ;  /* 0x000000ff0300720c */ /* 0x000fca0003f45320 */
[----:B------:R-:W1:Y:S08]  /*4dc0*/  @P0 LDC.64 R48, c[0x0][0x478] ;  /* 0x00011e00ff300b82 */ /* 0x000e700000000a00 */
[----:B------:R-:W2:Y:S01]  /*4dd0*/  @P1 LDC.64 R46, c[0x0][0x470] ;  /* 0x00011c00ff2e1b82 */ /* 0x000ea20000000a00 */
[----:B0-----:R-:W-:-:S04]  /*4de0*/  IMAD.WIDE.U32 R50, R147, 0x10, R44 ;  /* 0x0000001093327825 */ /* 0x001fc800078e002c */
[----:B-1----:R-:W-:-:S05]  /*4df0*/  @P0 IMAD.WIDE.U32 R48, R147, 0x10, R48 ;  /* 0x0000001093300825 */ /* 0x002fca00078e0030 */
[----:B------:R0:W-:Y:S01]  /*4e00*/  @P0 STG.E.128 desc[UR10][R48.64], R20 ;  /* 0x0000001430000986 */ /* 0x0001e2000c101d0a */
[----:B--2---:R-:W-:-:S03]  /*4e10*/  @P1 IMAD.WIDE.U32 R46, R147, 0x10, R46 ;  /* 0x00000010932e1825 */ /* 0x004fc600078e002e */
[----:B------:R0:W-:Y:S04]  /*4e20*/  STG.E.128 desc[UR10][R50.64], R40 ;  /* 0x0000002832007986 */ /* 0x0001e8000c101d0a */
[----:B------:R0:W-:Y:S01]  /*4e30*/  @P1 STG.E.128 desc[UR10][R46.64], R16 ;  /* 0x000000102e001986 */ /* 0x0001e2000c101d0a */
[----:B------:R-:W-:Y:S05]  /*4e40*/  @!P2 BRA `(.L_x_215) ;  /* 0x0000000800dca947 */ /* 0x000fea0003800000 */
[----:B------:R-:W-:Y:S05]  /*4e50*/  @!P0 BRA `(.L_x_216) ;  /* 0x00000004007c8947 */ /* 0x000fea0003800000 */
[----:B------:R-:W-:Y:S05]  /*4e60*/  @!P1 BRA `(.L_x_217) ;  /* 0x0000000000c49947 */ /* 0x000fea0003800000 */
[C-C-:B------:R-:W-:Y:S01]  /*4e70*/  FFMA.FTZ R181, R166.reuse, R181, R149.reuse ;  /* 0x000000b5a6b57223 */ /* 0x140fe20000010095 */
[C-C-:B------:R-:W-:Y:S01]  /*4e80*/  FFMA.FTZ R179, R166.reuse, R179, R149.reuse ;  /* 0x000000b3a6b37223 */ /* 0x140fe20000010095 */
[----:B------:R-:W-:Y:S01]  /*4e90*/  SHF.L.U32 R0, R29, 0x10, RZ ;  /* 0x000000101d007819 */ /* 0x000fe200000006ff */
[----:B------:R-:W-:Y:S01]  /*4ea0*/  FFMA.FTZ R183, R166, R183, R149 ;  /* 0x000000b7a6b77223 */ /* 0x000fe20000010095 */
[----:B------:R-:W-:Y:S01]  /*4eb0*/  SHF.L.U32 R2, R30, 0x10, RZ ;  /* 0x000000101e027819 */ /* 0x000fe200000006ff */
[----:B------:R-:W-:Y:S01]  /*4ec0*/  FADD.FTZ R181, -R181, R182 ;  /* 0x000000b6b5b57221 */ /* 0x000fe20000010100 */
[----:B------:R-:W-:Y:S01]  /*4ed0*/  FADD.FTZ R179, -R179, R180 ;  /* 0x000000b4b3b37221 */ /* 0x000fe20000010100 */
[----:B0-----:R-:W-:Y:S01]  /*4ee0*/  PRMT R17, R31, 0x7632, R17 ;  /* 0x000076321f117816 */ /* 0x001fe20000000011 */
[--C-:B------:R-:W-:Y:S01]  /*4ef0*/  FFMA.FTZ R176, R166, R176, R149.reuse ;  /* 0x000000b0a6b07223 */ /* 0x100fe20000010095 */
[C---:B------:R-:W-:Y:S01]  /*4f00*/  FFMA.FTZ R41, R144.reuse, R181, R0 ;  /* 0x000000b590297223 */ /* 0x040fe20000010000 */
[----:B------:R-:W-:Y:S01]  /*4f10*/  FFMA.FTZ R42, R144, R179, R2 ;  /* 0x000000b3902a7223 */ /* 0x000fe20000010002 */
[----:B------:R-:W-:Y:S01]  /*4f20*/  PRMT R0, R28, 0x7632, R0 ;  /* 0x000076321c007816 */ /* 0x000fe20000000000 */
[--C-:B------:R-:W-:Y:S01]  /*4f30*/  FFMA.FTZ R173, R166, R173, R149.reuse ;  /* 0x000000ada6ad7223 */ /* 0x100fe20000010095 */
[----:B------:R-:W-:Y:S01]  /*4f40*/  PRMT R16, R30, 0x7632, R16 ;  /* 0x000076321e107816 */ /* 0x000fe20000000010 */
[C-C-:B------:R-:W-:Y:S01]  /*4f50*/  FFMA.FTZ R171, R166.reuse, R171, R149.reuse ;  /* 0x000000aba6ab7223 */ /* 0x140fe20000010095 */
[----:B------:R-:W-:Y:S01]  /*4f60*/  PRMT R2, R29, 0x7632, R2 ;  /* 0x000076321d027816 */ /* 0x000fe20000000002 */
[C-C-:B------:R-:W-:Y:S01]  /*4f70*/  FFMA.FTZ R175, R166.reuse, R175, R149.reuse ;  /* 0x000000afa6af7223 */ /* 0x140fe20000010095 */
        /* <DEDUP_REMOVED lines=32> */
.L_x_217:
        /* <DEDUP_REMOVED lines=45> */
.L_x_216:
        /* <DEDUP_REMOVED lines=46> */
.L_x_219:
[----:B------:R-:W-:Y:S01]  /*5730*/  PRMT R0, R31, 0x7632, R0 ;  /* 0x000076321f007816 */ /* 0x000fe20000000000 */
[C-C-:B------:R-:W-:Y:S01]  /*5740*/  FFMA.FTZ R169, R166.reuse, R169, R149.reuse ;  /* 0x000000a9a6a97223 */ /* 0x140fe20000010095 */
[C-C-:B------:R-:W-:Y:S01]  /*5750*/  FFMA.FTZ R179, R166.reuse, R179, R149.reuse ;  /* 0x000000b3a6b37223 */ /* 0x140fe20000010095 */
[--C-:B------:R-:W-:Y:S01]  /*5760*/  FFMA.FTZ R175, R166, R175, R149.reuse ;  /* 0x000000afa6af7223 */ /* 0x100fe20000010095 */
[----:B------:R-:W-:Y:S01]  /*5770*/  SHF.L.U32 R2, R0, 0x10, RZ ;  /* 0x0000001000027819 */ /* 0x000fe200000006ff */
[----:B------:R-:W-:Y:S01]  /*5780*/  FADD.FTZ R169, -R169, R170 ;  /* 0x000000aaa9a97221 */ /* 0x000fe20000010100 */
[----:B------:R-:W-:Y:S01]  /*5790*/  SHF.L.U32 R3, R31, 0x10, RZ ;  /* 0x000000101f037819 */ /* 0x000fe200000006ff */
[----:B------:R-:W-:Y:S01]  /*57a0*/  FADD.FTZ R179, -R179, R180 ;  /* 0x000000b4b3b37221 */ /* 0x000fe20000010100 */
[----:B------:R-:W-:Y:S01]  /*57b0*/  SHF.L.U32 R0, R30, 0x10, RZ ;  /* 0x000000101e007819 */ /* 0x000fe200000006ff */
[----:B------:R-:W-:Y:S01]  /*57c0*/  FADD.FTZ R175, -R175, R178 ;  /* 0x000000b2afaf7221 */ /* 0x000fe20000010100 */
[--C-:B0-----:R-:W-:Y:S01]  /*57d0*/  FFMA.FTZ R48, R144, R169, R2.reuse ;  /* 0x000000a990307223 */ /* 0x101fe20000010002 */
[C---:B------:R-:W-:Y:S01]  /*57e0*/  PRMT R2, R29.reuse, 0x7632, R2 ;  /* 0x000076321d027816 */ /* 0x040fe20000000002 */
[----:B------:R-:W-:Y:S01]  /*57f0*/  FFMA.FTZ R181, R166, R181, R149 ;  /* 0x000000b5a6b57223 */ /* 0x000fe20000010095 */
[C---:B------:R-:W-:Y:S01]  /*5800*/  FFMA.FTZ R43, R144.reuse, R175, R3 ;  /* 0x000000af902b7223 */ /* 0x040fe20000010003 */
[--C-:B------:R-:W-:Y:S01]  /*5810*/  FFMA.FTZ R179, R144, R179, R0.reuse ;  /* 0x000000b390b37223 */ /* 0x100fe20000010000 */
[----:B------:R-:W-:Y:S01]  /*5820*/  FFMA.FTZ R173, R166, R173, R149 ;  /* 0x000000ada6ad7223 */ /* 0x000fe20000010095 */
[----:B------:R-:W-:Y:S01]  /*5830*/  PRMT R3, R30, 0x7632, R3 ;  /* 0x000076321e037816 */ /* 0x000fe20000000003 */
[--C-:B------:R-:W-:Y:S01]  /*5840*/  FFMA.FTZ R183, R166, R183, R149.reuse ;  /* 0x000000b7a6b77223 */ /* 0x100fe20000010095 */
        /* <DEDUP_REMOVED lines=23> */
.L_x_215:
[----:B------:R-:W-:Y:S05]  /*59c0*/  @!P0 BRA `(.L_x_220) ;  /* 0x00000004001c8947 */ /* 0x000fea0003800000 */
[----:B------:R-:W-:Y:S05]  /*59d0*/  @!P1 BRA `(.L_x_221) ;  /* 0x0000000000949947 */ /* 0x000fea0003800000 */
        /* <DEDUP_REMOVED lines=10> */
[----:B0-----:R-:W-:Y:S01]  /*5a80*/  FADD.FTZ R41, -R181, R182 ;  /* 0x000000b6b5297221 */ /* 0x001fe20000010100 */
[----:B------:R-:W-:Y:S01]  /*5a90*/  FADD.FTZ R173, -R173, R174 ;  /* 0x000000aeadad7221 */ /* 0x000fe20000010100 */
[----:B------:R-:W-:Y:S01]  /*5aa0*/  FADD.FTZ R179, -R179, R180 ;  /* 0x000000b4b3b37221 */ /* 0x000fe20000010100 */
[----:B------:R-:W-:Y:S01]  /*5ab0*/  FADD.FTZ R17, -R171, R172 ;  /* 0x000000acab117221 */ /* 0x000fe20000010100 */
[----:B------:R-:W-:Y:S01]  /*5ac0*/  FADD.FTZ R43, -R175, R178 ;  /* 0x000000b2af2b7221 */ /* 0x000fe20000010100 */
[----:B------:R-:W-:Y:S01]  /*5ad0*/  FADD.FTZ R169, -R169, R170 ;  /* 0x000000aaa9a97221 */ /* 0x000fe20000010100 */
        /* <DEDUP_REMOVED lines=21> */
.L_x_221:
        /* <DEDUP_REMOVED lines=33> */
.L_x_220:
        /* <DEDUP_REMOVED lines=34> */
.L_x_222:
        /* <DEDUP_REMOVED lines=28> */
.L_x_218:
[----:B------:R-:W0:Y:S01]  /*6220*/  @P0 LDC.64 R46, c[0x0][0x478] ;  /* 0x00011e00ff2e0b82 */ /* 0x000e220000000a00 */
[----:B------:R-:W-:-:S07]  /*6230*/  IMAD.WIDE.U32 R48, R145, 0x10, R44 ;  /* 0x0000001091307825 */ /* 0x000fce00078e002c */
[----:B------:R-:W1:Y:S01]  /*6240*/  @P1 LDC.64 R2, c[0x0][0x470] ;  /* 0x00011c00ff021b82 */ /* 0x000e620000000a00 */
[----:B0-----:R-:W-:-:S05]  /*6250*/  @P0 IMAD.WIDE.U32 R46, R145, 0x10, R46 ;  /* 0x00000010912e0825 */ /* 0x001fca00078e002e */
[----:B------:R0:W-:Y:S01]  /*6260*/  @P0 STG.E.128 desc[UR10][R46.64], R20 ;  /* 0x000000142e000986 */ /* 0x0001e2000c101d0a */
[----:B-1----:R-:W-:-:S03]  /*6270*/  @P1 IMAD.WIDE.U32 R2, R145, 0x10, R2 ;  /* 0x0000001091021825 */ /* 0x002fc600078e0002 */
        /* <DEDUP_REMOVED lines=9> */
[----:B0-----:R-:W-:Y:S01]  /*6310*/  SHF.L.U32 R2, R34, 0x10, RZ ;  /* 0x0000001022027819 */ /* 0x001fe200000006ff */
[----:B------:R-:W-:Y:S01]  /*6320*/  FADD.FTZ R69, -R146, R69 ;  /* 0x0000004592457221 */ /* 0x000fe20000010100 */
[----:B------:R-:W-:Y:S01]  /*6330*/  FADD.FTZ R153, -R153, R70 ;  /* 0x0000004699997221 */ /* 0x000fe20000010100 */
[----:B------:R-:W-:Y:S01]  /*6340*/  PRMT R17, R35, 0x7632, R17 ;  /* 0x0000763223117816 */ /* 0x000fe20000000011 */
        /* <DEDUP_REMOVED lines=41> */
.L_x_225:
        /* <DEDUP_REMOVED lines=45> */
.L_x_224:
        /* <DEDUP_REMOVED lines=46> */
.L_x_227:
[----:B------:R-:W-:Y:S01]  /*6b90*/  PRMT R0, R35, 0x7632, R0 ;  /* 0x0000763223007816 */ /* 0x000fe20000000000 */
        /* <DEDUP_REMOVED lines=9> */
[--C-:B------:R-:W-:Y:S01]  /*6c30*/  FFMA.FTZ R48, R144, R167, R2.reuse ;  /* 0x000000a790307223 */ /* 0x100fe20000010002 */
        /* <DEDUP_REMOVED lines=30> */
.L_x_223:
        /* <DEDUP_REMOVED lines=11> */
[----:B0-----:R-:W-:Y:S01]  /*6ed0*/  FADD.FTZ R3, -R155, R150 ;  /* 0x000000969b037221 */ /* 0x001fe20000010100 */
[----:B------:R-:W-:Y:S01]  /*6ee0*/  FADD.FTZ R41, -R146, R69 ;  /* 0x0000004592297221 */ /* 0x000fe20000010100 */
        /* <DEDUP_REMOVED lines=26> */
.L_x_229:
        /* <DEDUP_REMOVED lines=33> */
.L_x_228:
        /* <DEDUP_REMOVED lines=34> */
.L_x_230:
        /* <DEDUP_REMOVED lines=28> */
.L_x_226:
        /* <DEDUP_REMOVED lines=60> */
.L_x_233:
        /* <DEDUP_REMOVED lines=45> */
.L_x_232:
        /* <DEDUP_REMOVED lines=46> */
.L_x_235:
[C---:B------:R-:W-:Y:S01]  /*7ff0*/  PRMT R0, R39.reuse, 0x7632, R0 ;  /* 0x0000763227007816 */ /* 0x040fe20000000000 */
        /* <DEDUP_REMOVED lines=9> */
[----:B------:R-:W-:Y:S01]  /*8090*/  FFMA.FTZ R56, R166, R56, R149 ;  /* 0x00000038a6387223 */ /* 0x000fe20000010095 */
[C-C-:B------:R-:W-:Y:S01]  /*80a0*/  FFMA.FTZ R43, R144.reuse, R55, R2.reuse ;  /* 0x00000037902b7223 */ /* 0x140fe20000010002 */
[C---:B------:R-:W-:Y:S01]  /*80b0*/  PRMT R2, R37.reuse, 0x7632, R2 ;  /* 0x0000763225027816 */ /* 0x040fe20000000002 */
        /* <DEDUP_REMOVED lines=28> */
.L_x_231:
        /* <DEDUP_REMOVED lines=39> */
.L_x_237:
        /* <DEDUP_REMOVED lines=33> */
.L_x_236:
        /* <DEDUP_REMOVED lines=34> */
.L_x_238:
        /* <DEDUP_REMOVED lines=28> */
.L_x_234:
        /* <DEDUP_REMOVED lines=13> */
.L_x_203:
        /* <DEDUP_REMOVED lines=48> */
.L_x_202:
[----:B------:R-:W-:Y:S05]  /*8eb0*/  BSYNC B0 ;  /* 0x0000000000007941 */ /* 0x000fea0003800000 */
.L_x_201:
[----:B------:R-:W0:Y:S01]  /*8ec0*/  S2R R54, SR_TID.X ;  /* 0x0000000000367919 */ /* 0x000e220000002100 */
[----:B------:R-:W-:Y:S01]  /*8ed0*/  MOV R52, 0x400 ;  /* 0x0000040000347802 */ /* 0x000fe20000000f00 */
[----:B------:R-:W-:Y:S05]  /*8ee0*/  WARPSYNC.ALL ;  /* 0x0000000000007948 */ /* 0x000fea0003800000 */
[----:B------:R-:W1:Y:S01]  /*8ef0*/  S2R R53, SR_CgaCtaId ;  /* 0x0000000000357919 */ /* 0x000e620000008800 */
[----:B------:R-:W2:Y:S01]  /*8f00*/  S2UR UR4, SR_CTAID.X ;  /* 0x00000000000479c3 */ /* 0x000ea20000002500 */
[----:B------:R-:W3:Y:S01]  /*8f10*/  LDCU.128 UR16, c[0x0][0x440] ;  /* 0x00008800ff1077ac */ /* 0x000ee20008000c00 */
[----:B0-----:R-:W-:-:S02]  /*8f20*/  SHF.L.U32 R2, R54, 0x7, RZ ;  /* 0x0000000736027819 */ /* 0x001fc400000006ff */
[----:B------:R-:W-:Y:S02]  /*8f30*/  SHF.L.U32 R0, R54, 0x5, RZ ;  /* 0x0000000536007819 */ /* 0x000fe400000006ff */
[----:B------:R-:W-:Y:S02]  /*8f40*/  LOP3.LUT R3, R2, 0x3000, RZ, 0xc0, !PT ;  /* 0x0000300002037812 */ /* 0x000fe400078ec0ff */
[----:B-1----:R-:W-:Y:S02]  /*8f50*/  LEA R53, R53, R52, 0x18 ;  /* 0x0000003435357211 */ /* 0x002fe400078ec0ff */
        /* <DEDUP_REMOVED lines=13> */
[----:B------:R-:W1:Y:S04]  /*9030*/  LDS R3, [R53+0x200] ;  /* 0x0002000035037984 */ /* 0x000e680000000800 */
[----:B------:R-:W4:Y:S04]  /*9040*/  LDS R20, [R53+0x400] ;  /* 0x0004000035147984 */ /* 0x000f280000000800 */
[----:B------:R-:W5:Y:S04]  /*9050*/  LDS R23, [R53+0x1000] ;  /* 0x0010000035177984 */ /* 0x000f680000000800 */
[----:B------:R-:W3:Y:S04]  /*9060*/  LDS R22, [R53+0x1200] ;  /* 0x0012000035167984 */ /* 0x000ee80000000800 */
[----:B------:R-:W2:Y:S04]  /*9070*/  LDS R25, [R53+0x1400] ;  /* 0x0014000035197984 */ /* 0x000ea80000000800 */
[----:B------:R-:W2:Y:S04]  /*9080*/  LDS R21, [R53+0x600] ;  /* 0x0006000035157984 */ /* 0x000ea80000000800 */
[----:B------:R-:W2:Y:S04]  /*9090*/  LDS R26, [R53+0x1600] ;  /* 0x00160000351a7984 */ /* 0x000ea80000000800 */
[----:B------:R-:W-:Y:S04]  /*90a0*/  LDS R27, [R53+0x1800] ;  /* 0x00180000351b7984 */ /* 0x000fe80000000800 */
[----:B------:R-:W-:Y:S01]  /*90b0*/  LDS R28, [R53+0x1a00] ;  /* 0x001a0000351c7984 */ /* 0x000fe20000000800 */
[----:B0-----:R-:W-:-:S03]  /*90c0*/  FADD.FTZ R2, RZ, R2 ;  /* 0x00000002ff027221 */ /* 0x001fc60000010000 */
[----:B------:R-:W-:Y:S01]  /*90d0*/  LDS R29, [R53+0x1c00] ;  /* 0x001c0000351d7984 */ /* 0x000fe20000000800 */
[----:B-1----:R-:W-:-:S03]  /*90e0*/  FADD.FTZ R3, RZ, R3 ;  /* 0x00000003ff037221 */ /* 0x002fc60000010000 */
[----:B------:R-:W-:Y:S01]  /*90f0*/  LDS R31, [R53+0x1e00] ;  /* 0x001e0000351f7984 */ /* 0x000fe20000000800 */
[----:B----4-:R-:W-:-:S03]  /*9100*/  FADD.FTZ R20, RZ, R20 ;  /* 0x00000014ff147221 */ /* 0x010fc60000010000 */
[----:B------:R-:W0:Y:S01]  /*9110*/  LDS R30, [R53+0x2000] ;  /* 0x00200000351e7984 */ /* 0x000e220000000800 */
[----:B-----5:R-:W-:-:S03]  /*9120*/  FADD.FTZ R23, R2, R23 ;  /* 0x0000001702177221 */ /* 0x020fc60000010000 */
[----:B------:R-:W1:Y:S01]  /*9130*/  LDS R33, [R53+0x2200] ;  /* 0x0022000035217984 */ /* 0x000e620000000800 */
[----:B---3--:R-:W-:-:S03]  /*9140*/  FADD.FTZ R24, R3, R22 ;  /* 0x0000001603187221 */ /* 0x008fc60000010000 */
[----:B------:R-:W3:Y:S01]  /*9150*/  LDS R2, [R53+0x800] ;  /* 0x0008000035027984 */ /* 0x000ee20000000800 */
[----:B--2---:R-:W-:-:S03]  /*9160*/  FADD.FTZ R25, R20, R25 ;  /* 0x0000001914197221 */ /* 0x004fc60000010000 */
[----:B------:R-:W2:Y:S01]  /*9170*/  LDS R3, [R53+0xa00] ;  /* 0x000a000035037984 */ /* 0x000ea20000000800 */
[----:B------:R-:W-:-:S03]  /*9180*/  FADD.FTZ R21, RZ, R21 ;  /* 0x00000015ff157221 */ /* 0x000fc60000010000 */
[----:B------:R-:W4:Y:S01]  /*9190*/  LDS R20, [R53+0xc00] ;  /* 0x000c000035147984 */ /* 0x000f220000000800 */
[----:B------:R-:W-:-:S03]  /*91a0*/  FADD.FTZ R21, R21, R26 ;  /* 0x0000001a15157221 */ /* 0x000fc60000010000 */
[----:B------:R-:W5:Y:S04]  /*91b0*/  LDS R22, [R53+0xe00] ;  /* 0x000e000035167984 */ /* 0x000f680000000800 */
[----:B------:R-:W5:Y:S04]  /*91c0*/  LDS R32, [R53+0x2400] ;  /* 0x0024000035207984 */ /* 0x000f680000000800 */
[----:B------:R-:W5:Y:S04]  /*91d0*/  LDS R34, [R53+0x2600] ;  /* 0x0026000035227984 */ /* 0x000f680000000800 */
[----:B------:R-:W5:Y:S04]  /*91e0*/  LDS R35, [R53+0x2800] ;  /* 0x0028000035237984 */ /* 0x000f680000000800 */
[----:B------:R-:W5:Y:S04]  /*91f0*/  LDS R36, [R53+0x2a00] ;  /* 0x002a000035247984 */ /* 0x000f680000000800 */
[----:B------:R-:W5:Y:S01]  /*9200*/  LDS R37, [R53+0x2c00] ;  /* 0x002c000035257984 */ /* 0x000f620000000800 */
[----:B0-----:R-:W-:-:S03]  /*9210*/  FADD.FTZ R23, R23, R30 ;  /* 0x0000001e17177221 */ /* 0x001fc60000010000 */
[----:B------:R-:W0:Y:S01]  /*9220*/  LDS R39, [R53+0x2e00] ;  /* 0x002e000035277984 */ /* 0x000e220000000800 */
[----:B-1----:R-:W-:-:S03]  /*9230*/  FADD.FTZ R24, R24, R33 ;  /* 0x0000002118187221 */ /* 0x002fc60000010000 */
[----:B------:R-:W1:Y:S01]  /*9240*/  LDS R38, [R53+0x3000] ;  /* 0x0030000035267984 */ /* 0x000e620000000800 */
[----:B---3--:R-:W-:-:S03]  /*9250*/  FADD.FTZ R2, RZ, R2 ;  /* 0x00000002ff027221 */ /* 0x008fc60000010000 */
[----:B------:R-:W3:Y:S01]  /*9260*/  LDS R41, [R53+0x3200] ;  /* 0x0032000035297984 */ /* 0x000ee20000000800 */
[----:B--2---:R-:W-:Y:S01]  /*9270*/  FADD.FTZ R3, RZ, R3 ;  /* 0x00000003ff037221 */ /* 0x004fe20000010000 */
[----:B------:R-:W-:Y:S02]  /*9280*/  FADD.FTZ R2, R2, R27 ;  /* 0x0000001b02027221 */ /* 0x000fe40000010000 */
[----:B------:R-:W2:Y:S01]  /*9290*/  LDS R40, [R53+0x3400] ;  /* 0x0034000035287984 */ /* 0x000ea20000000800 */
[----:B------:R-:W-:Y:S01]  /*92a0*/  FADD.FTZ R3, R3, R28 ;  /* 0x0000001c03037221 */ /* 0x000fe20000010000 */
[----:B----4-:R-:W-:Y:S02]  /*92b0*/  FADD.FTZ R20, RZ, R20 ;  /* 0x00000014ff147221 */ /* 0x010fe40000010000 */
[----:B------:R-:W4:Y:S01]  /*92c0*/  LDS R42, [R53+0x3600] ;  /* 0x00360000352a7984 */ /* 0x000f220000000800 */
[----:B-----5:R-:W-:Y:S01]  /*92d0*/  FADD.FTZ R22, RZ, R22 ;  /* 0x00000016ff167221 */ /* 0x020fe20000010000 */
[----:B------:R-:W-:-:S02]  /*92e0*/  FADD.FTZ R20, R20, R29 ;  /* 0x0000001d14147221 */ /* 0x000fc40000010000 */
[----:B------:R-:W5:Y:S01]  /*92f0*/  LDS R43, [R53+0x3800] ;  /* 0x00380000352b7984 */ /* 0x000f620000000800 */
[----:B------:R-:W-:Y:S01]  /*9300*/  FADD.FTZ R22, R22, R31 ;  /* 0x0000001f16167221 */ /* 0x000fe20000010000 */
[----:B------:R-:W-:Y:S02]  /*9310*/  FADD.FTZ R25, R25, R32 ;  /* 0x0000002019197221 */ /* 0x000fe40000010000 */
[----:B------:R-:W-:Y:S01]  /*9320*/  LDS R44, [R53+0x3a00] ;  /* 0x003a0000352c7984 */ /* 0x000fe20000000800 */
[----:B------:R-:W-:-:S03]  /*9330*/  FADD.FTZ R21, R21, R34 ;  /* 0x0000002215157221 */ /* 0x000fc60000010000 */
[----:B------:R-:W5:Y:S01]  /*9340*/  LDS R45, [R53+0x3c00] ;  /* 0x003c0000352d7984 */ /* 0x000f620000000800 */
[----:B------:R-:W-:-:S03]  /*9350*/  FADD.FTZ R2, R2, R35 ;  /* 0x0000002302027221 */ /* 0x000fc60000010000 */
[----:B------:R-:W5:Y:S01]  /*9360*/  LDS R47, [R53+0x3e00] ;  /* 0x003e0000352f7984 */ /* 0x000f620000000800 */
[----:B------:R-:W-:Y:S01]  /*9370*/  FADD.FTZ R3, R3, R36 ;  /* 0x0000002403037221 */ /* 0x000fe20000010000 */
[----:B------:R-:W-:Y:S01]  /*9380*/  BAR.SYNC.DEFER_BLOCKING 0x0 ;  /* 0x0000000000007b1d */ /* 0x000fe20000010000 */
[----:B------:R-:W-:Y:S01]  /*9390*/  FADD.FTZ R20, R20, R37 ;  /* 0x0000002514147221 */ /* 0x000fe20000010000 */
[----:B0-----:R-:W-:Y:S01]  /*93a0*/  FADD.FTZ R22, R22, R39 ;  /* 0x0000002716167221 */ /* 0x001fe20000010000 */
[----:B-1----:R-:W-:Y:S01]  /*93b0*/  FADD.FTZ R23, R23, R38 ;  /* 0x0000002617177221 */ /* 0x002fe20000010000 */
[----:B---3--:R-:W-:Y:S01]  /*93c0*/  FADD.FTZ R41, R24, R41 ;  /* 0x0000002918297221 */ /* 0x008fe20000010000 */
[----:B--2---:R-:W-:Y:S01]  /*93d0*/  FADD.FTZ R25, R25, R40 ;  /* 0x0000002819197221 */ /* 0x004fe20000010000 */
[----:B----4-:R-:W-:Y:S01]  /*93e0*/  FADD.FTZ R21, R21, R42 ;  /* 0x0000002a15157221 */ /* 0x010fe20000010000 */
[----:B------:R-:W-:Y:S01]  /*93f0*/  STS.128 [R0], R72 ;  /* 0x0000004800007388 */ /* 0x000fe20000000c00 */
[----:B-----5:R-:W-:-:S03]  /*9400*/  FADD.FTZ R43, R2, R43 ;  /* 0x0000002b022b7221 */ /* 0x020fc60000010000 */
[----:B------:R-:W-:Y:S04]  /*9410*/  STS.128 [R0+0x10], R76 ;  /* 0x0000104c00007388 */ /* 0x000fe80000000c00 */
[----:B------:R-:W-:Y:S01]  /*9420*/  STS.128 [R0+0x400], R80 ;  /* 0x0004005000007388 */ /* 0x000fe20000000c00 */
[----:B------:R-:W-:-:S03]  /*9430*/  FADD.FTZ R45, R20, R45 ;  /* 0x0000002d142d7221 */ /* 0x000fc60000010000 */
[----:B------:R-:W-:Y:S01]  /*9440*/  STS.128 [R0+0x410], R84 ;  /* 0x0004105400007388 */ /* 0x000fe20000000c00 */
[----:B------:R-:W-:-:S03]  /*9450*/  FADD.FTZ R47, R22, R47 ;  /* 0x0000002f162f7221 */ /* 0x000fc60000010000 */
[----:B------:R0:W-:Y:S04]  /*9460*/  STS.128 [R0+0x800], R4 ;  /* 0x0008000400007388 */ /* 0x0001e80000000c00 */
[----:B------:R1:W-:Y:S04]  /*9470*/  STS.128 [R0+0x810], R8 ;  /* 0x0008100800007388 */ /* 0x0003e80000000c00 */
[----:B------:R-:W-:Y:S04]  /*9480*/  STS.128 [R0+0xc00], R12 ;  /* 0x000c000c00007388 */ /* 0x000fe80000000c00 */
[----:B------:R-:W-:Y:S01]  /*9490*/  STS.128 [R0+0xc10], R16 ;  /* 0x000c101000007388 */ /* 0x000fe20000000c00 */
[----:B------:R-:W-:Y:S01]  /*94a0*/  BAR.SYNC.DEFER_BLOCKING 0x0 ;  /* 0x0000000000007b1d */ /* 0x000fe20000010000 */
[----:B0-----:R-:W-:-:S07]  /*94b0*/  FADD.FTZ R7, R3, R44 ;  /* 0x0000002c03077221 */ /* 0x001fce0000010000 */
[----:B-1----:R-:W0:Y:S01]  /*94c0*/  LDC R10, c[0x0][0x388] ;  /* 0x0000e200ff0a7b82 */ /* 0x002e220000000800 */
[----:B------:R-:W1:Y:S04]  /*94d0*/  LDS R46, [R53] ;  /* 0x00000000352e7984 */ /* 0x000e680000000800 */
[----:B------:R-:W2:Y:S04]  /*94e0*/  LDS R48, [R53+0x200] ;  /* 0x0002000035307984 */ /* 0x000ea80000000800 */
[----:B------:R-:W3:Y:S04]  /*94f0*/  LDS R51, [R53+0x1000] ;  /* 0x0010000035337984 */ /* 0x000ee80000000800 */
[----:B------:R-:W4:Y:S04]  /*9500*/  LDS R5, [R53+0x1200] ;  /* 0x0012000035057984 */ /* 0x000f280000000800 */
[----:B------:R-:W5:Y:S04]  /*9510*/  LDS R9, [R53+0x2000] ;  /* 0x0020000035097984 */ /* 0x000f680000000800 */
[----:B------:R-:W0:Y:S04]  /*9520*/  LDS R8, [R53+0x2200] ;  /* 0x0022000035087984 */ /* 0x000e280000000800 */
[----:B------:R-:W0:Y:S04]  /*9530*/  LDS R49, [R53+0x400] ;  /* 0x0004000035317984 */ /* 0x000e280000000800 */
[----:B------:R-:W0:Y:S04]  /*9540*/  LDS R4, [R53+0x1400] ;  /* 0x0014000035047984 */ /* 0x000e280000000800 */
[----:B------:R-:W0:Y:S04]  /*9550*/  LDS R0, [R53+0x600] ;  /* 0x0006000035007984 */ /* 0x000e280000000800 */
[----:B------:R-:W0:Y:S01]  /*9560*/  LDS R3, [R53+0x2400] ;  /* 0x0024000035037984 */ /* 0x000e220000000800 */
[----:B-1----:R-:W-:-:S03]  /*9570*/  FADD.FTZ R46, RZ, R46 ;  /* 0x0000002eff2e7221 */ /* 0x002fc60000010000 */
[----:B------:R-:W1:Y:S01]  /*9580*/  LDS R6, [R53+0x800] ;  /* 0x0008000035067984 */ /* 0x000e620000000800 */
[----:B--2---:R-:W-:-:S03]  /*9590*/  FADD.FTZ R48, RZ, R48 ;  /* 0x00000030ff307221 */ /* 0x004fc60000010000 */
[----:B------:R-:W2:Y:S01]  /*95a0*/  LDS R11, [R53+0x1600] ;  /* 0x00160000350b7984 */ /* 0x000ea20000000800 */
[----:B---3--:R-:W-:-:S03]  /*95b0*/  FADD.FTZ R46, R46, R51 ;  /* 0x000000332e2e7221 */ /* 0x008fc60000010000 */
[----:B------:R-:W3:Y:S01]  /*95c0*/  LDS R33, [R53+0x3000] ;  /* 0x0030000035217984 */ /* 0x000ee20000000800 */
[----:B----4-:R-:W-:-:S03]  /*95d0*/  FADD.FTZ R5, R48, R5 ;  /* 0x0000000530057221 */ /* 0x010fc60000010000 */
[----:B------:R-:W4:Y:S01]  /*95e0*/  LDS R18, [R53+0x3200] ;  /* 0x0032000035127984 */ /* 0x000f220000000800 */
[----:B-----5:R-:W-:Y:S01]  /*95f0*/  FADD.FTZ R46, R46, R9 ;  /* 0x000000092e2e7221 */ /* 0x020fe20000010000 */
[----:B0-----:R-:W-:Y:S02]  /*9600*/  IMAD R9, R10, UR4, RZ ;  /* 0x000000040a097c24 */ /* 0x001fe4000f8e02ff */
[----:B------:R-:W0:Y:S01]  /*9610*/  LDS R13, [R53+0x1800] ;  /* 0x00180000350d7984 */ /* 0x000e220000000800 */
[----:B------:R-:W-:-:S03]  /*9620*/  FADD.FTZ R5, R5, R8 ;  /* 0x0000000805057221 */ /* 0x000fc60000010000 */
[----:B------:R-:W5:Y:S01]  /*9630*/  LDS R8, [R53+0xa00] ;  /* 0x000a000035087984 */ /* 0x000f620000000800 */
[----:B------:R-:W-:Y:S01]  /*9640*/  IADD3 R24, P0, PT, R9, R54, RZ ;  /* 0x0000003609187210 */ /* 0x000fe20007f1e0ff */
[----:B------:R-:W-:Y:S02]  /*9650*/  FADD.FTZ R49, RZ, R49 ;  /* 0x00000031ff317221 */ /* 0x000fe40000010000 */
[----:B------:R-:W5:Y:S01]  /*9660*/  LDS R9, [R53+0xc00] ;  /* 0x000c000035097984 */ /* 0x000f620000000800 */
[----:B------:R-:W-:Y:S01]  /*9670*/  IADD3.X R35, PT, PT, RZ, RZ, RZ, P0, !PT ;  /* 0x000000ffff237210 */ /* 0x000fe200007fe4ff */
[----:B------:R-:W-:Y:S01]  /*9680*/  FADD.FTZ R4, R49, R4 ;  /* 0x0000000431047221 */ /* 0x000fe20000010000 */
[C---:B------:R-:W-:Y:S01]  /*9690*/  SHF.L.U32 R22, R24.reuse, 0x2, RZ ;  /* 0x0000000218167819 */ /* 0x040fe200000006ff */
[----:B------:R-:W5:Y:S01]  /*96a0*/  LDS R19, [R53+0x2600] ;  /* 0x0026000035137984 */ /* 0x000f620000000800 */
[----:B------:R-:W-:Y:S01]  /*96b0*/  SHF.L.U64.HI R24, R24, 0x2, R35 ;  /* 0x0000000218187819 */ /* 0x000fe20000010223 */
[----:B------:R-:W-:Y:S01]  /*96c0*/  FADD.FTZ R0, RZ, R0 ;  /* 0x00000000ff007221 */ /* 0x000fe20000010000 */
[----:B------:R-:W-:Y:S01]  /*96d0*/  IADD3 R2, P0, PT, R22, UR18, RZ ;  /* 0x0000001216027c10 */ /* 0x000fe2000ff1e0ff */
[----:B------:R-:W5:Y:S01]  /*96e0*/  LDS R15, [R53+0x1a00] ;  /* 0x001a0000350f7984 */ /* 0x000f620000000800 */
[----:B------:R-:W-:Y:S01]  /*96f0*/  FADD.FTZ R14, R4, R3 ;  /* 0x00000003040e7221 */ /* 0x000fe20000010000 */
[----:B------:R-:W-:-:S02]  /*9700*/  IADD3 R4, P1, PT, R22, UR16, RZ ;  /* 0x0000001016047c10 */ /* 0x000fc4000ff3e0ff */
[----:B------:R-:W5:Y:S01]  /*9710*/  LDS R10, [R53+0xe00] ;  /* 0x000e0000350a7984 */ /* 0x000f620000000800 */
[----:B------:R-:W-:Y:S01]  /*9720*/  IADD3.X R3, PT, PT, R24, UR19, RZ, P0, !PT ;  /* 0x0000001318037c10 */ /* 0x000fe200087fe4ff */
[----:B-1----:R-:W-:Y:S02]  /*9730*/  FADD.FTZ R6, RZ, R6 ;  /* 0x00000006ff067221 */ /* 0x002fe40000010000 */
[----:B------:R-:W1:Y:S01]  /*9740*/  LDS R37, [R53+0x3400] ;  /* 0x0034000035257984 */ /* 0x000e620000000800 */
[----:B--2---:R-:W-:-:S03]  /*9750*/  FADD.FTZ R0, R0, R11 ;  /* 0x0000000b00007221 */ /* 0x004fc60000010000 */
[----:B------:R-:W2:Y:S01]  /*9760*/  LDS R27, [R53+0x2800] ;  /* 0x00280000351b7984 */ /* 0x000ea20000000800 */
[----:B---3--:R-:W-:-:S03]  /*9770*/  FADD.FTZ R33, R46, R33 ;  /* 0x000000212e217221 */ /* 0x008fc60000010000 */
[----:B------:R-:W3:Y:S01]  /*9780*/  LDS R12, [R53+0x1c00] ;  /* 0x001c0000350c7984 */ /* 0x000ee20000000800 */
[----:B----4-:R-:W-:-:S03]  /*9790*/  FADD.FTZ R35, R5, R18 ;  /* 0x0000001205237221 */ /* 0x010fc60000010000 */
[----:B------:R-:W4:Y:S01]  /*97a0*/  LDS R39, [R53+0x3600] ;  /* 0x0036000035277984 */ /* 0x000f220000000800 */
[----:B------:R-:W-:-:S03]  /*97b0*/  IADD3.X R5, PT, PT, R24, UR17, RZ, P1, !PT ;  /* 0x0000001118057c10 */ /* 0x000fc60008ffe4ff */
[----:B------:R-:W4:Y:S01]  /*97c0*/  LDS R29, [R53+0x2a00] ;  /* 0x002a0000351d7984 */ /* 0x000f220000000800 */
[----:B0-----:R-:W-:-:S03]  /*97d0*/  FADD.FTZ R6, R6, R13 ;  /* 0x0000000d06067221 */ /* 0x001fc60000010000 */
[----:B------:R-:W0:Y:S01]  /*97e0*/  LDS R17, [R53+0x1e00] ;  /* 0x001e000035117984 */ /* 0x000e220000000800 */
        /* <DEDUP_REMOVED lines=8> */
[----:B------:R-:W-:-:S03]  /*9870*/  FADD.FTZ R10, RZ, R10 ;  /* 0x0000000aff0a7221 */ /* 0x000fc60000010000 */
[----:B------:R-:W5:Y:S01]  /*9880*/  LDS R20, [R53+0x3c00] ;  /* 0x003c000035147984 */ /* 0x000f620000000800 */
[----:B-1----:R-:W-:-:S03]  /*9890*/  FADD.FTZ R37, R14, R37 ;  /* 0x000000250e257221 */ /* 0x002fc60000010000 */
[----:B------:R-:W1:Y:S01]  /*98a0*/  LDS R55, [R53+0x3e00] ;  /* 0x003e000035377984 */ /* 0x000e620000000800 */
[----:B--2---:R-:W-:Y:S01]  /*98b0*/  FADD.FTZ R6, R6, R27 ;  /* 0x0000001b06067221 */ /* 0x004fe20000010000 */
[----:B---3--:R-:W-:Y:S02]  /*98c0*/  FADD.FTZ R9, R9, R12 ;  /* 0x0000000c09097221 */ /* 0x008fe40000010000 */
[----:B------:R-:W-:Y:S01]  /*98d0*/  STG.E desc[UR10][R2.64], R33 ;  /* 0x0000002102007986 */ /* 0x000fe2000c10190a */
[----:B----4-:R-:W-:-:S03]  /*98e0*/  FADD.FTZ R39, R0, R39 ;  /* 0x0000002700277221 */ /* 0x010fc60000010000 */
[----:B------:R-:W-:Y:S01]  /*98f0*/  STG.E desc[UR10][R4.64], R23 ;  /* 0x0000001704007986 */ /* 0x000fe2000c10190a */
[----:B------:R-:W-:-:S03]  /*9900*/  FADD.FTZ R8, R8, R29 ;  /* 0x0000001d08087221 */ /* 0x000fc60000010000 */
[----:B------:R-:W-:Y:S01]  /*9910*/  STG.E desc[UR10][R2.64+0x200], R35 ;  /* 0x0002002302007986 */ /* 0x000fe2000c10190a */
[----:B0-----:R-:W-:-:S03]  /*9920*/  FADD.FTZ R10, R10, R17 ;  /* 0x000000110a0a7221 */ /* 0x001fc60000010000 */
[----:B------:R-:W-:Y:S01]  /*9930*/  STG.E desc[UR10][R4.64+0x200], R41 ;  /* 0x0002002904007986 */ /* 0x000fe2000c10190a */
[----:B-----5:R-:W-:-:S03]  /*9940*/  FADD.FTZ R49, R6, R49 ;  /* 0x0000003106317221 */ /* 0x020fc60000010000 */
[----:B------:R-:W-:Y:S01]  /*9950*/  STG.E desc[UR10][R2.64+0x400], R37 ;  /* 0x0004002502007986 */ /* 0x000fe2000c10190a */
[----:B------:R-:W-:-:S03]  /*9960*/  FADD.FTZ R9, R9, R16 ;  /* 0x0000001009097221 */ /* 0x000fc60000010000 */
[----:B------:R-:W-:Y:S01]  /*9970*/  STG.E desc[UR10][R4.64+0x400], R25 ;  /* 0x0004001904007986 */ /* 0x000fe2000c10190a */
[----:B------:R-:W-:-:S03]  /*9980*/  FADD.FTZ R51, R8, R51 ;  /* 0x0000003308337221 */ /* 0x000fc60000010000 */
[----:B------:R-:W-:Y:S01]  /*9990*/  STG.E desc[UR10][R2.64+0x600], R39 ;  /* 0x0006002702007986 */ /* 0x000fe2000c10190a */
[----:B------:R-:W-:-:S03]  /*99a0*/  FADD.FTZ R10, R10, R31 ;  /* 0x0000001f0a0a7221 */ /* 0x000fc60000010000 */
[----:B------:R-:W-:Y:S01]  /*99b0*/  STG.E desc[UR10][R4.64+0x600], R21 ;  /* 0x0006001504007986 */ /* 0x000fe2000c10190a */
[----:B------:R-:W-:-:S03]  /*99c0*/  FADD.FTZ R9, R9, R20 ;  /* 0x0000001409097221 */ /* 0x000fc60000010000 */
[----:B------:R-:W-:Y:S01]  /*99d0*/  STG.E desc[UR10][R2.64+0x800], R49 ;  /* 0x0008003102007986 */ /* 0x000fe2000c10190a */
[----:B-1----:R-:W-:-:S03]  /*99e0*/  FADD.FTZ R55, R10, R55 ;  /* 0x000000370a377221 */ /* 0x002fc60000010000 */
        /* <DEDUP_REMOVED lines=8> */
.L_x_206:
[----:B------:R-:W-:Y:S01]  /*9a70*/  HFMA2 R44, -RZ, RZ, 0, 5.9604644775390625e-08 ;  /* 0x00000001ff2c7431 */ /* 0x000fe200000001ff */
[----:B------:R-:W-:Y:S01]  /*9a80*/  BSSY B2, `(.L_x_240) ;  /* 0x0000007000027945 */ /* 0x000fe20003800000 */
[----:B------:R-:W-:Y:S02]  /*9a90*/  MOV R45, R193 ;  /* 0x000000c1002d7202 */ /* 0x000fe40000000f00 */
[----:B------:R-:W-:Y:S02]  /*9aa0*/  MOV R43, 0x1f ;  /* 0x0000001f002b7802 */ /* 0x000fe40000000f00 */
[----:B------:R-:W-:-:S07]  /*9ab0*/  MOV R42, 0xffffffff ;  /* 0xffffffff002a7802 */ /* 0x000fce0000000f00 */
[----:B------:R-:W-:Y:S05]  /*9ac0*/  WARPSYNC.COLLECTIVE R42, `(.L_x_241) ;  /* 0x000000002a087348 */ /* 0x000fea0003c00000 */
[----:B------:R0:W1:Y:S02]  /*9ad0*/  SHFL.BFLY P2, R50, R45, R44, R43 ;  /* 0x0c00002c2d327389 */ /* 0x000064000004002b */
[----:B01----:R-:W-:Y:S05]  /*9ae0*/  ENDCOLLECTIVE ;  /* 0x000000000000791b */ /* 0x003fea0003800000 */
.L_x_241:
[----:B------:R-:W-:Y:S05]  /*9af0*/  BSYNC B2 ;  /* 0x0000000000027941 */ /* 0x000fea0003800000 */
.L_x_240:
        /* <DEDUP_REMOVED lines=8> */
.L_x_242:
[----:B------:R-:W-:Y:S01]  /*9b80*/  FADD.FTZ R40, R40, R193 ;  /* 0x000000c128287221 */ /* 0x000fe20000010000 */
[----:B------:R-:W-:-:S04]  /*9b90*/  HFMA2 R44, -RZ, RZ, 0, 1.1920928955078125e-07 ;  /* 0x00000002ff2c7431 */ /* 0x000fc800000001ff */
[----:B------:R-:W-:Y:S02]  /*9ba0*/  MOV R45, R40 ;  /* 0x00000028002d7202 */ /* 0x000fe40000000f00 */
[----:B------:R-:W-:-:S07]  /*9bb0*/  MOV R41, R50 ;  /* 0x0000003200297202 */ /* 0x000fce0000000f00 */
[----:B------:R-:W-:Y:S05]  /*9bc0*/  WARPSYNC.COLLECTIVE R42, `(.L_x_243) ;  /* 0x000000002a087348 */ /* 0x000fea0003c00000 */
[----:B------:R0:W1:Y:S02]  /*9bd0*/  SHFL.BFLY P2, R50, R45, R44, R43 ;  /* 0x0c00002c2d327389 */ /* 0x000064000004002b */
[----:B01----:R-:W-:Y:S05]  /*9be0*/  ENDCOLLECTIVE ;  /* 0x000000000000791b */ /* 0x003fea0003800000 */
.L_x_243:
[----:B------:R-:W-:-:S05]  /*9bf0*/  FADD.FTZ R41, R41, R192 ;  /* 0x000000c029297221 */ /* 0x000fca0000010000 */
[----:B------:R-:W-:Y:S02]  /*9c00*/  MOV R45, R41 ;  /* 0x00000029002d7202 */ /* 0x000fe40000000f00 */
[----:B------:R-:W-:-:S07]  /*9c10*/  MOV R47, R50 ;  /* 0x00000032002f7202 */ /* 0x000fce0000000f00 */
[----:B------:R-:W-:Y:S05]  /*9c20*/  WARPSYNC.COLLECTIVE R42, `(.L_x_244) ;  /* 0x000000002a087348 */ /* 0x000fea0003c00000 */
[----:B------:R0:W1:Y:S02]  /*9c30*/  SHFL.BFLY P2, R50, R45, R44, R43 ;  /* 0x0c00002c2d327389 */ /* 0x000064000004002b */
[----:B01----:R-:W-:Y:S05]  /*9c40*/  ENDCOLLECTIVE ;  /* 0x000000000000791b */ /* 0x003fea0003800000 */
.L_x_244:
[----:B------:R-:W-:Y:S01]  /*9c50*/  FADD.FTZ R47, R40, R47 ;  /* 0x0000002f282f7221 */ /* 0x000fe20000010000 */
[----:B------:R-:W-:-:S04]  /*9c60*/  HFMA2 R44, -RZ, RZ, 0, 2.384185791015625e-07 ;  /* 0x00000004ff2c7431 */ /* 0x000fc800000001ff */
[----:B------:R-:W-:Y:S02]  /*9c70*/  MOV R45, R47 ;  /* 0x0000002f002d7202 */ /* 0x000fe40000000f00 */
[----:B------:R-:W-:-:S07]  /*9c80*/  MOV R46, R50 ;  /* 0x00000032002e7202 */ /* 0x000fce0000000f00 */
[----:B------:R-:W-:Y:S05]  /*9c90*/  WARPSYNC.COLLECTIVE R42, `(.L_x_245) ;  /* 0x000000002a087348 */ /* 0x000fea0003c00000 */
[----:B------:R0:W1:Y:S02]  /*9ca0*/  SHFL.BFLY P2, R50, R45, R44, R43 ;  /* 0x0c00002c2d327389 */ /* 0x000064000004002b */
[----:B01----:R-:W-:Y:S05]  /*9cb0*/  ENDCOLLECTIVE ;  /* 0x000000000000791b */ /* 0x003fea0003800000 */
.L_x_245:
[----:B------:R-:W-:-:S05]  /*9cc0*/  FADD.FTZ R46, R41, R46 ;  /* 0x0000002e292e7221 */ /* 0x000fca0000010000 */
[----:B------:R-:W-:Y:S02]  /*9cd0*/  MOV R45, R46 ;  /* 0x0000002e002d7202 */ /* 0x000fe40000000f00 */
[----:B------:R-:W-:-:S07]  /*9ce0*/  MOV R48, R50 ;  /* 0x0000003200307202 */ /* 0x000fce0000000f00 */
[----:B------:R-:W-:Y:S05]  /*9cf0*/  WARPSYNC.COLLECTIVE R42, `(.L_x_246) ;  /* 0x000000002a087348 */ /* 0x000fea0003c00000 */
[----:B------:R0:W1:Y:S02]  /*9d00*/  SHFL.BFLY P2, R50, R45, R44, R43 ;  /* 0x0c00002c2d327389 */ /* 0x000064000004002b */
[----:B01----:R-:W-:Y:S05]  /*9d10*/  ENDCOLLECTIVE ;  /* 0x000000000000791b */ /* 0x003fea0003800000 */
.L_x_246:
[----:B------:R-:W-:Y:S01]  /*9d20*/  FADD.FTZ R48, R47, R48 ;  /* 0x000000302f307221 */ /* 0x000fe20000010000 */
[----:B------:R-:W-:-:S04]  /*9d30*/  HFMA2 R44, -RZ, RZ, 0, 4.76837158203125e-07 ;  /* 0x00000008ff2c7431 */ /* 0x000fc800000001ff */
[----:B------:R-:W-:Y:S02]  /*9d40*/  MOV R45, R48 ;  /* 0x00000030002d7202 */ /* 0x000fe40000000f00 */
[----:B------:R-:W-:-:S07]  /*9d50*/  MOV R49, R50 ;  /* 0x0000003200317202 */ /* 0x000fce0000000f00 */
[----:B------:R-:W-:Y:S05]  /*9d60*/  WARPSYNC.COLLECTIVE R42, `(.L_x_247) ;  /* 0x000000002a087348 */ /* 0x000fea0003c00000 */
[----:B------:R0:W1:Y:S02]  /*9d70*/  SHFL.BFLY P2, R50, R45, R44, R43 ;  /* 0x0c00002c2d327389 */ /* 0x000064000004002b */
[----:B01----:R-:W-:Y:S05]  /*9d80*/  ENDCOLLECTIVE ;  /* 0x000000000000791b */ /* 0x003fea0003800000 */
.L_x_247:
[----:B------:R-:W-:-:S05]  /*9d90*/  FADD.FTZ R49, R46, R49 ;  /* 0x000000312e317221 */ /* 0x000fca0000010000 */
[----:B------:R-:W-:Y:S02]  /*9da0*/  MOV R45, R49 ;  /* 0x00000031002d7202 */ /* 0x000fe40000000f00 */
[----:B------:R-:W-:-:S07]  /*9db0*/  MOV R51, R50 ;  /* 0x0000003200337202 */ /* 0x000fce0000000f00 */
[----:B------:R-:W-:Y:S05]  /*9dc0*/  WARPSYNC.COLLECTIVE R42, `(.L_x_248) ;  /* 0x000000002a087348 */ /* 0x000fea0003c00000 */
[----:B------:R0:W1:Y:S02]  /*9dd0*/  SHFL.BFLY P2, R50, R45, R44, R43 ;  /* 0x0c00002c2d327389 */ /* 0x000064000004002b */
[----:B01----:R-:W-:Y:S05]  /*9de0*/  ENDCOLLECTIVE ;  /* 0x000000000000791b */ /* 0x003fea0003800000 */
.L_x_248:
[----:B------:R-:W-:Y:S01]  /*9df0*/  FADD.FTZ R40, R48, R51 ;  /* 0x0000003330287221 */ /* 0x000fe20000010000 */
[----:B------:R-:W-:-:S04]  /*9e00*/  HFMA2 R44, -RZ, RZ, 0, 9.5367431640625e-07 ;  /* 0x00000010ff2c7431 */ /* 0x000fc800000001ff */
[----:B------:R-:W-:Y:S01]  /*9e10*/  MOV R45, R40 ;  /* 0x00000028002d7202 */ /* 0x000fe20000000f00 */
[----:B------:R-:W-:-:S07]  /*9e20*/  FADD.FTZ R41, R49, R50 ;  /* 0x0000003231297221 */ /* 0x000fce0000010000 */
[----:B------:R-:W-:Y:S05]  /*9e30*/  WARPSYNC.COLLECTIVE R42, `(.L_x_249) ;  /* 0x000000002a087348 */ /* 0x000fea0003c00000 */
[----:B------:R0:W1:Y:S02]  /*9e40*/  SHFL.BFLY P2, R50, R45, R44, R43 ;  /* 0x0c00002c2d327389 */ /* 0x000064000004002b */
[----:B01----:R-:W-:Y:S05]  /*9e50*/  ENDCOLLECTIVE ;  /* 0x000000000000791b */ /* 0x003fea0003800000 */
.L_x_249:
[----:B------:R-:W-:Y:S02]  /*9e60*/  MOV R45, R41 ;  /* 0x00000029002d7202 */ /* 0x000fe40000000f00 */
[----:B------:R-:W-:-:S07]  /*9e70*/  MOV R47, R50 ;  /* 0x00000032002f7202 */ /* 0x000fce0000000f00 */
[----:B------:R-:W-:Y:S05]  /*9e80*/  WARPSYNC.COLLECTIVE R42, `(.L_x_250) ;  /* 0x000000002a087348 */ /* 0x000fea0003c00000 */
[----:B------:R0:W1:Y:S02]  /*9e90*/  SHFL.BFLY P2, R50, R45, R44, R43 ;  /* 0x0c00002c2d327389 */ /* 0x000064000004002b */
[----:B01----:R-:W-:Y:S05]  /*9ea0*/  ENDCOLLECTIVE ;  /* 0x000000000000791b */ /* 0x003fea0003800000 */
.L_x_250:
[----:B------:R-:W-:Y:S02]  /*9eb0*/  PRMT R42, R26, 0x7632, R42 ;  /* 0x000076321a2a7816 */ /* 0x000fe4000000002a */
[C---:B------:R-:W-:Y:S02]  /*9ec0*/  PRMT R45, R25.reuse, 0x7632, R45 ;  /* 0x00007632192d7816 */ /* 0x040fe4000000002d */
[----:B------:R-:W-:Y:S02]  /*9ed0*/  PRMT R43, R25, 0x7632, R43 ;  /* 0x00007632192b7816 */ /* 0x000fe4000000002b */
[----:B------:R-:W-:Y:S02]  /*9ee0*/  PRMT R44, R24, 0x7632, R44 ;  /* 0x00007632182c7816 */ /* 0x000fe4000000002c */
[----:B------:R-:W-:Y:S01]  /*9ef0*/  MOV R46, R50 ;  /* 0x00000032002e7202 */ /* 0x000fe20000000f00 */
[----:B------:R-:W-:Y:S06]  /*9f00*/  BRA `(.L_x_251) ;  /* 0xffffff9800747947 */ /* 0x000fec000383ffff */
.L_x_252:
        /* <DEDUP_REMOVED lines=15> */
.L_x_6013:


//--------------------- .text._ZN10layer_norm31ln_parallel_residual_bwd_kernelINS_13Kernel_traitsI13__nv_bfloat16S2_S2_S2_fjLj1024ELj1ELj4ELj1ELj16ENS_18Kernel_traits_baseILj1024ES2_S2_S2_S2_fjLj128EEEEELb1ELb0ELb0EEEvNS_9BwdParamsE --------------------------
	.section	.text._ZN10layer_norm31ln_parallel_residual_bwd_kernelINS_13Kernel_traitsI13__nv_bfloat16S2_S2_S2_fjLj1024ELj1ELj4ELj1ELj16ENS_18Kernel_traits_baseILj1024ES2_S2_S2_S2_fjLj128EEEEELb1ELb0ELb0EEEvNS_9BwdParamsE,"ax",@progbits
	.align	128
        .global         _ZN10layer_norm31ln_parallel_residual_bwd_kernelINS_13Kernel_traitsI13__nv_bfloat16S2_S2_S2_fjLj1024ELj1ELj4ELj1ELj16ENS_18Kernel_traits_baseILj1024ES2_S2_S2_S2_fjLj128EEEEELb1ELb0ELb0EEEvNS_9BwdParamsE
        .type           _ZN10layer_norm31ln_parallel_residual_bwd_kernelINS_13Kernel_traitsI13__nv_bfloat16S2_S2_S2_fjLj1024ELj1ELj4ELj1ELj16ENS_18Kernel_traits_baseILj1024ES2_S2_S2_S2_fjLj128EEEEELb1ELb0ELb0EEEvNS_9BwdParamsE,@function
        .size           _ZN10layer_norm31ln_parallel_residual_bwd_kernelINS_13Kernel_traitsI13__nv_bfloat16S2_S2_S2_fjLj1024ELj1ELj4ELj1ELj16ENS_18Kernel_traits_baseILj1024ES2_S2_S2_S2_fjLj128EEEEELb1ELb0ELb0EEEvNS_9BwdParamsE,(.L_x_6014 - _ZN10layer_norm31ln_parallel_residual_bwd_kernelINS_13Kernel_traitsI13__nv_bfloat16S2_S2_S2_fjLj1024ELj1ELj4ELj1ELj16ENS_18Kernel_traits_baseILj1024ES2_S2_S2_S2_fjLj128EEEEELb1ELb0ELb0EEEvNS_9BwdParamsE)
        .other          _ZN10layer_norm31ln_parallel_residual_bwd_kernelINS_13Kernel_traitsI13__nv_bfloat16S2_S2_S2_fjLj1024ELj1ELj4ELj1ELj16ENS_18Kernel_traits_baseILj1024ES2_S2_S2_S2_fjLj128EEEEELb1ELb0ELb0EEEvNS_9BwdParamsE,@"STO_CUDA_ENTRY STV_DEFAULT"
_ZN10layer_norm31ln_parallel_residual_bwd_kernelINS_13Kernel_traitsI13__nv_bfloat16S2_S2_S2_fjLj1024ELj1ELj4ELj1ELj16ENS_18Kernel_traits_baseILj1024ES2_S2_S2_S2_fjLj128EEEEELb1ELb0ELb0EEEvNS_9BwdParamsE:
.text._ZN10layer_norm31ln_parallel_residual_bwd_kernelINS_13Kernel_traitsI13__nv_bfloat16S2_S2_S2_fjLj1024ELj1ELj4ELj1ELj16ENS_18Kernel_traits_baseILj1024ES2_S2_S2_S2_fjLj128EEEEELb1ELb0ELb0EEEvNS_9BwdParamsE:
[----:B------:R-:W0:Y:S01]  /*0000*/  LDC R1, c[0x0][0x37c] ;  /* 0x0000df00ff017b82 */ /* 0x000e220000000800 */
[----:B------:R-:W1:Y:S01]  /*0010*/  LDCU UR4, c[0x0][0x388] ;  /* 0x00007100ff0477ac */ /* 0x000e620008000800 */
[----:B0-----:R-:W-:Y:S01]  /*0020*/  IADD3 R1, PT, PT, R1, -0x108, RZ ;  /* 0xfffffef801017810 */ /* 0x001fe20007ffe0ff */
[----:B------:R-:W0:Y:S05]  /*0030*/  S2R R227, SR_TID.X ;  /* 0x0000000000e37919 */ /* 0x000e2a0000002100 */
[----:B------:R-:W2:Y:S01]  /*0040*/  LDC.64 R2, c[0x0][0x3d0] ;  /* 0x0000f400ff027b82 */ /* 0x000ea20000000a00 */
[----:B------:R-:W3:Y:S01]  /*0050*/  LDCU.64 UR8, c[0x0][0x358] ;  /* 0x00006b00ff0877ac */ /* 0x000ee20008000a00 */
[----:B------:R-:W4:Y:S06]  /*0060*/  LDCU UR5, c[0x0][0x384] ;  /* 0x00007080ff0577ac */ /* 0x000f2c0008000800 */
[----:B------:R-:W5:Y:S01]  /*0070*/  LDC.64 R4, c[0x0][0x3d8] ;  /* 0x0000f600ff047b82 */ /* 0x000f620000000a00 */
[----:B------:R-:W0:Y:S01]  /*0080*/  LDCU UR13, c[0x0][0x408] ;  /* 0x00008100ff0d77ac */ /* 0x000e220008000800 */
[----:B------:R-:W2:Y:S01]  /*0090*/  LDCU UR15, c[0x0][0x388] ;  /* 0x00007100ff0f77ac */ /* 0x000ea20008000800 */
[----:B-1----:R-:W-:-:S05]  /*00a0*/  IMAD.U32 R6, RZ, RZ, UR4 ;  /* 0x00000004ff067e24 */ /* 0x002fca000f8e00ff */
[----:B------:R-:W1:Y:S01]  /*00b0*/  LDC.64 R8, c[0x0][0x3d8] ;  /* 0x0000f600ff087b82 */ /* 0x000e620000000a00 */
[----:B------:R-:W1:Y:S01]  /*00c0*/  LDCU.U8 UR14, c[0x0][0x410] ;  /* 0x00008200ff0e77ac */ /* 0x000e620008000000 */
[----:B------:R3:W-:Y:S01]  /*00d0*/  STL [R1+0x80], R6 ;  /* 0x0000800601007387 */ /* 0x0007e20000100800 */
[----:B------:R-:W-:Y:S01]  /*00e0*/  SHF.R.S32.HI R0, RZ, 0x1f, R6 ;  /* 0x0000001fff007819 */ /* 0x000fe20000011406 */
[----:B------:R-:W1:Y:S02]  /*00f0*/  LDCU UR12, c[0x0][0x400] ;  /* 0x00008000ff0c77ac */ /* 0x000e640008000800 */
[----:B------:R1:W4:Y:S01]  /*0100*/  LDL.64 R32, [R1+0x70] ;  /* 0x0000700001207983 */ /* 0x0003220000100a00 */
[----:B------:R-:W-:Y:S01]  /*0110*/  LEA.HI R0, R0, R6, RZ, 0x3 ;  /* 0x0000000600007211 */ /* 0x000fe200078f18ff */
[----:B------:R-:W1:Y:S01]  /*0120*/  LDC.64 R14, c[0x0][0x3d0] ;  /* 0x0000f400ff0e7b82 */ /* 0x000e620000000a00 */
[----:B------:R-:W1:Y:S01]  /*0130*/  LDCU.64 UR6, c[0x0][0x478] ;  /* 0x00008f00ff0677ac */ /* 0x000e620008000a00 */
[----:B------:R1:W4:Y:S01]  /*0140*/  LDL.64 R34, [R1+0x78] ;  /* 0x0000780001227983 */ /* 0x0003220000100a00 */
[----:B0-----:R-:W-:-:S03]  /*0150*/  LOP3.LUT R7, R227, 0x1f, RZ, 0xc, !PT ;  /* 0x0000001fe3077812 */ /* 0x001fc600078e0cff */
[----:B------:R0:W5:Y:S01]  /*0160*/  LDL.64 R56, [R1+0x60] ;  /* 0x0000600001387983 */ /* 0x0001620000100a00 */
[----:B------:R-:W0:Y:S01]  /*0170*/  LDCU.64 UR24, c[0x0][0x438] ;  /* 0x00008700ff1877ac */ /* 0x000e220008000a00 */
[----:B------:R-:W0:Y:S01]  /*0180*/  LDC.64 R16, c[0x0][0x3d8] ;  /* 0x0000f600ff107b82 */ /* 0x000e220000000a00 */
[----:B------:R-:W-:Y:S01]  /*0190*/  LEA.HI.SX32 R252, R0, R7, 0x1d ;  /* 0x0000000700fc7211 */ /* 0x000fe200078feaff */
[----:B------:R0:W5:Y:S01]  /*01a0*/  LDL.64 R58, [R1+0x68] ;  /* 0x00006800013a7983 */ /* 0x0001620000100a00 */
[----:B------:R-:W0:Y:S02]  /*01b0*/  LDCU.64 UR10, c[0x0][0x470] ;  /* 0x00008e00ff0a77ac */ /* 0x000e240008000a00 */
[----:B------:R-:W-:Y:S01]  /*01c0*/  ISETP.GE.U32.AND P3, PT, R252, 0x20, PT ;  /* 0x00000020fc00780c */ /* 0x000fe20003f66070 */
[----:B------:R0:W5:Y:S01]  /*01d0*/  LDL.64 R52, [R1+0x50] ;  /* 0x0000500001347983 */ /* 0x0001620000100a00 */
[----:B------:R-:W-:Y:S01]  /*01e0*/  LOP3.LUT R10, R227, 0x1f, RZ, 0xc0, !PT ;  /* 0x0000001fe30a7812 */ /* 0x000fe200078ec0ff */
[----:B---3--:R-:W3:Y:S02]  /*01f0*/  LDC.64 R6, c[0x0][0x3d0] ;  /* 0x0000f400ff067b82 */ /* 0x008ee40000000a00 */
[----:B------:R0:W3:Y:S01]  /*0200*/  LDL.64 R54, [R1+0x58] ;  /* 0x0000580001367983 */ /* 0x0000e20000100a00 */
[----:B------:R-:W-:-:S03]  /*0210*/  MOV R23, R10 ;  /* 0x0000000a00177202 */ /* 0x000fc60000000f00 */
[----:B------:R0:W3:Y:S02]  /*0220*/  LDL.64 R48, [R1+0x40] ;  /* 0x0000400001307983 */ /* 0x0000e40000100a00 */
[----:B------:R-:W0:Y:S02]  /*0230*/  LDC.64 R18, c[0x0][0x3d0] ;  /* 0x0000f400ff127b82 */ /* 0x000e240000000a00 */
[C---:B--2---:R-:W-:Y:S01]  /*0240*/  @P3 IMAD.WIDE.U32 R2, R23.reuse, 0x10, R2 ;  /* 0x0000001017023825 */ /* 0x044fe200078e0002 */
[----:B------:R2:W2:Y:S04]  /*0250*/  LDL.64 R50, [R1+0x48] ;  /* 0x0000480001327983 */ /* 0x0004a80000100a00 */
[----:B------:R0:W2:Y:S01]  /*0260*/  LDL.64 R44, [R1+0x30] ;  /* 0x00003000012c7983 */ /* 0x0000a20000100a00 */
[----:B------:R-:W0:Y:S03]  /*0270*/  LDC.64 R20, c[0x0][0x3d8] ;  /* 0x0000f600ff147b82 */ /* 0x000e260000000a00 */
[----:B------:R0:W2:Y:S04]  /*0280*/  LDL.64 R46, [R1+0x38] ;  /* 0x00003800012e7983 */ /* 0x0000a80000100a00 */
[----:B------:R0:W2:Y:S04]  /*0290*/  LDL.64 R40, [R1+0x20] ;  /* 0x0000200001287983 */ /* 0x0000a80000100a00 */
[----:B------:R0:W2:Y:S04]  /*02a0*/  LDL.64 R42, [R1+0x28] ;  /* 0x00002800012a7983 */ /* 0x0000a80000100a00 */
[----:B----4-:R-:W4:Y:S01]  /*02b0*/  @P3 LDG.E.128 R32, desc[UR8][R2.64] ;  /* 0x0000000802203981 */ /* 0x010f22000c1e1d00 */
[----:B------:R-:W-:Y:S01]  /*02c0*/  ISETP.GE.U32.AND P0, PT, R252, 0x40, PT ;  /* 0x00000040fc00780c */ /* 0x000fe20003f06070 */
[C---:B-----5:R-:W-:Y:S01]  /*02d0*/  @P3 IMAD.WIDE.U32 R4, R23.reuse, 0x10, R4 ;  /* 0x0000001017043825 */ /* 0x060fe200078e0004 */
[----:B------:R-:W-:-:S02]  /*02e0*/  @P3 LOP3.LUT R23, R23, 0x20, RZ, 0xfc, !PT ;  /* 0x0000002017173812 */ /* 0x000fc400078efcff */
[C---:B------:R-:W-:Y:S02]  /*02f0*/  ISETP.GE.U32.AND P1, PT, R252.reuse, 0x60, PT ;  /* 0x00000060fc00780c */ /* 0x040fe40003f26070 */
[----:B------:R-:W-:Y:S01]  /*0300*/  ISETP.GE.U32.AND P2, PT, R252, 0x80, PT ;  /* 0x00000080fc00780c */ /* 0x000fe20003f46070 */
[----:B------:R-:W5:Y:S06]  /*0310*/  @P3 LDG.E.128 R56, desc[UR8][R4.64] ;  /* 0x0000000804383981 */ /* 0x000f6c000c1e1d00 */
[----:B---3--:R-:W-:Y:S01]  /*0320*/  @P0 IMAD.WIDE.U32 R10, R23, 0x10, R6 ;  /* 0x00000010170a0825 */ /* 0x008fe200078e0006 */
[----:B----4-:R3:W-:Y:S03]  /*0330*/  @P3 STL.64 [R1+0x70], R32 ;  /* 0x0000702001003387 */ /* 0x0107e60000100a00 */
[----:B------:R-:W-:Y:S01]  /*0340*/  IMAD.MOV.U32 R139, RZ, RZ, R35 ;  /* 0x000000ffff8b7224 */ /* 0x000fe200078e0023 */
[----:B------:R-:W-:Y:S01]  /*0350*/  MOV R137, R34 ;  /* 0x0000002200897202 */ /* 0x000fe20000000f00 */
[----:B------:R4:W-:Y:S01]  /*0360*/  @P3 STL.64 [R1+0x78], R34 ;  /* 0x0000782201003387 */ /* 0x0009e20000100a00 */
[----:B------:R-:W-:Y:S01]  /*0370*/  IMAD.MOV.U32 R135, RZ, RZ, R33 ;  /* 0x000000ffff877224 */ /* 0x000fe200078e0021 */
[----:B------:R-:W-:-:S02]  /*0380*/  MOV R133, R32 ;  /* 0x0000002000857202 */ /* 0x000fc40000000f00 */
[----:B------:R0:W5:Y:S04]  /*0390*/  LDL.64 R36, [R1+0x10] ;  /* 0x0000100001247983 */ /* 0x0001680000100a00 */
[----:B------:R0:W5:Y:S04]  /*03a0*/  LDL.64 R38, [R1+0x18] ;  /* 0x0000180001267983 */ /* 0x0001680000100a00 */
[----:B---3--:R3:W3:Y:S04]  /*03b0*/  LDL.64 R32, [R1] ;  /* 0x0000000001207983 */ /* 0x0086e80000100a00 */
[----:B----4-:R4:W3:Y:S01]  /*03c0*/  LDL.64 R34, [R1+0x8] ;  /* 0x0000080001227983 */ /* 0x0108e20000100a00 */
[----:B-1----:R-:W-:-:S03]  /*03d0*/  @P0 IMAD.WIDE.U32 R12, R23, 0x10, R8 ;  /* 0x00000010170c0825 */ /* 0x002fc600078e0008 */
[----:B------:R-:W4:Y:S01]  /*03e0*/  @P0 LDG.E.128 R52, desc[UR8][R10.64] ;  /* 0x000000080a340981 */ /* 0x000f22000c1e1d00 */
[----:B------:R-:W-:-:S03]  /*03f0*/  @P0 VIADD R23, R23, 0x20 ;  /* 0x0000002017170836 */ /* 0x000fc60000000000 */
[----:B--2---:R-:W2:Y:S01]  /*0400*/  @P0 LDG.E.128 R48, desc[UR8][R12.64] ;  /* 0x000000080c300981 */ /* 0x004ea2000c1e1d00 */
[----:B------:R-:W-:-:S04]  /*0410*/  @P1 IMAD.WIDE.U32 R14, R23, 0x10, R14 ;  /* 0x00000010170e1825 */ /* 0x000fc800078e000e */
[C---:B0-----:R-:W-:Y:S01]  /*0420*/  @P1 IMAD.WIDE.U32 R16, R23.reuse, 0x10, R16 ;  /* 0x0000001017101825 */ /* 0x041fe200078e0010 */
[----:B------:R-:W-:Y:S01]  /*0430*/  @P1 IADD3 R23, PT, PT, R23, 0x20, RZ ;  /* 0x0000002017171810 */ /* 0x000fe20007ffe0ff */
[----:B------:R-:W2:Y:S04]  /*0440*/  @P1 LDG.E.128 R44, desc[UR8][R14.64] ;  /* 0x000000080e2c1981 */ /* 0x000ea8000c1e1d00 */
[C---:B------:R-:W-:Y:S01]  /*0450*/  @P2 IMAD.WIDE.U32 R6, R23.reuse, 0x10, R18 ;  /* 0x0000001017062825 */ /* 0x040fe200078e0012 */
[----:B------:R-:W2:Y:S03]  /*0460*/  @P1 LDG.E.128 R40, desc[UR8][R16.64] ;  /* 0x0000000810281981 */ /* 0x000ea6000c1e1d00 */
[----:B------:R-:W-:Y:S01]  /*0470*/  @P2 IMAD.WIDE.U32 R8, R23, 0x10, R20 ;  /* 0x0000001017082825 */ /* 0x000fe200078e0014 */
[----:B------:R-:W0:Y:S01]  /*0480*/  S2UR UR4, SR_CTAID.X ;  /* 0x00000000000479c3 */ /* 0x000e220000002500 */
[----:B-----5:R-:W5:Y:S04]  /*0490*/  @P2 LDG.E.128 R36, desc[UR8][R6.64] ;  /* 0x0000000806242981 */ /* 0x020f68000c1e1d00 */
[----:B---3--:R-:W3:Y:S01]  /*04a0*/  @P2 LDG.E.128 R32, desc[UR8][R8.64] ;  /* 0x0000000808202981 */ /* 0x008ee2000c1e1d00 */
[----:B0-----:R-:W-:Y:S01]  /*04b0*/  USHF.L.U32 UR4, UR4, 0x2, URZ ;  /* 0x0000000204047899 */ /* 0x001fe200080006ff */
[----:B------:R-:W-:-:S02]  /*04c0*/  SHF.R.U32.HI R227, RZ, 0x5, R227 ;  /* 0x00000005ffe37819 */ /* 0x000fc400000116e3 */
[----:B------:R0:W-:Y:S03]  /*04d0*/  @P3 STL.64 [R1+0x60], R56 ;  /* 0x0000603801003387 */ /* 0x0001e60000100a00 */
[----:B------:R-:W-:Y:S01]  /*04e0*/  LOP3.LUT R227, R227, UR4, RZ, 0xfc, !PT ;  /* 0x00000004e3e37c12 */ /* 0x000fe2000f8efcff */
[----:B------:R1:W-:Y:S04]  /*04f0*/  @P3 STL.64 [R1+0x68], R58 ;  /* 0x0000683a01003387 */ /* 0x0003e80000100a00 */
[----:B----4-:R4:W-:Y:S04]  /*0500*/  @P0 STL.64 [R1+0x50], R52 ;  /* 0x0000503401000387 */ /* 0x0109e80000100a00 */
[----:B------:R4:W-:Y:S04]  /*0510*/  @P0 STL.64 [R1+0x58], R54 ;  /* 0x0000583601000387 */ /* 0x0009e80000100a00 */
[----:B--2---:R-:W-:Y:S04]  /*0520*/  @P0 STL.64 [R1+0x40], R48 ;  /* 0x0000403001000387 */ /* 0x004fe80000100a00 */
[----:B------:R-:W-:Y:S01]  /*0530*/  @P0 STL.64 [R1+0x48], R50 ;  /* 0x0000483201000387 */ /* 0x000fe20000100a00 */
[----:B------:R-:W-:-:S03]  /*0540*/  ISETP.GE.AND P0, PT, R227, UR5, PT ;  /* 0x00000005e3007c0c */ /* 0x000fc6000bf06270 */
[----:B------:R-:W-:Y:S04]  /*0550*/  @P1 STL.64 [R1+0x30], R44 ;  /* 0x0000302c01001387 */ /* 0x000fe80000100a00 */
[----:B------:R-:W-:Y:S01]  /*0560*/  @P1 STL.64 [R1+0x38], R46 ;  /* 0x0000382e01001387 */ /* 0x000fe20000100a00 */
[----:B------:R-:W-:Y:S03]  /*0570*/  BSSY B0, `(.L_x_253) ;  /* 0x0000d7d000007945 */ /* 0x000fe60003800000 */
[----:B------:R2:W-:Y:S04]  /*0580*/  @P1 STL.64 [R1+0x20], R40 ;  /* 0x0000202801001387 */ /* 0x0005e80000100a00 */
[----:B------:R2:W-:Y:S01]  /*0590*/  @P1 STL.64 [R1+0x28], R42 ;  /* 0x0000282a01001387 */ /* 0x0005e20000100a00 */
[----:B------:R-:W-:Y:S01]  /*05a0*/  IMAD.MOV.U32 R140, RZ, RZ, R59 ;  /* 0x000000ffff8c7224 */ /* 0x000fe200078e003b */
[----:B------:R-:W-:Y:S01]  /*05b0*/  MOV R138, R58 ;  /* 0x0000003a008a7202 */ /* 0x000fe20000000f00 */
        /* <DEDUP_REMOVED lines=17> */
[----:B------:R-:W-:-:S02]  /*06d0*/  MOV R20, R40 ;  /* 0x0000002800147202 */ /* 0x000fc40000000f00 */
        /* <DEDUP_REMOVED lines=18> */
[----:B0-----:R-:W-:Y:S02]  /*0800*/  CS2R R56, SRZ ;  /* 0x0000000000387805 */ /* 0x001fe4000001ff00 */
[----:B-1----:R-:W-:Y:S02]  /*0810*/  CS2R R58, SRZ ;  /* 0x00000000003a7805 */ /* 0x002fe4000001ff00 */
[----:B----4-:R-:W-:Y:S02]  /*0820*/  CS2R R52, SRZ ;  /* 0x0000000000347805 */ /* 0x010fe4000001ff00 */
[----:B------:R-:W-:Y:S02]  /*0830*/  CS2R R54, SRZ ;  /* 0x0000000000367805 */ /* 0x000fe4000001ff00 */
[----:B--2---:R-:W-:Y:S02]  /*0840*/  CS2R R40, SRZ ;  /* 0x0000000000287805 */ /* 0x004fe4000001ff00 */
        /* <DEDUP_REMOVED lines=36> */
[----:B------:R-:W-:Y:S01]  /*0a90*/  CS2R R122, SRZ ;  /* 0x00000000007a7805 */ /* 0x000fe2000001ff00 */
[----:B-----5:R0:W-:Y:S01]  /*0aa0*/  @P2 STL.64 [R1+0x10], R36 ;  /* 0x0000102401002387 */ /* 0x0201e20000100a00 */
[----:B------:R-:W-:Y:S01]  /*0ab0*/  IMAD.MOV.U32 R14, RZ, RZ, R39 ;  /* 0x000000ffff0e7224 */ /* 0x000fe200078e0027 */
[----:B------:R-:W-:-:S02]  /*0ac0*/  MOV R10, R38 ;  /* 0x00000026000a7202 */ /* 0x000fc40000000f00 */
[----:B------:R1:W-:Y:S01]  /*0ad0*/  @P2 STL.64 [R1+0x18], R38 ;  /* 0x0000182601002387 */ /* 0x0003e20000100a00 */
[----:B------:R-:W-:Y:S01]  /*0ae0*/  IMAD.MOV.U32 R6, RZ, RZ, R37 ;  /* 0x000000ffff067224 */ /* 0x000fe200078e0025 */
[----:B------:R-:W-:Y:S02]  /*0af0*/  MOV R2, R36 ;  /* 0x0000002400027202 */ /* 0x000fe40000000f00 */
[----:B---3--:R2:W-:Y:S01]  /*0b00*/  @P2 STL.64 [R1], R32 ;  /* 0x0000002001002387 */ /* 0x0085e20000100a00 */
[----:B------:R-:W-:Y:S01]  /*0b10*/  IMAD.MOV.U32 R16, RZ, RZ, R35 ;  /* 0x000000ffff107224 */ /* 0x000fe200078e0023 */
[----:B------:R-:W-:Y:S01]  /*0b20*/  MOV R12, R34 ;  /* 0x00000022000c7202 */ /* 0x000fe20000000f00 */
[----:B------:R-:W-:Y:S01]  /*0b30*/  IMAD.MOV.U32 R8, RZ, RZ, R33 ;  /* 0x000000ffff087224 */ /* 0x000fe200078e0021 */
[----:B------:R3:W-:Y:S01]  /*0b40*/  @P2 STL.64 [R1+0x8], R34 ;  /* 0x0000082201002387 */ /* 0x0007e20000100a00 */
[----:B------:R-:W-:Y:S02]  /*0b50*/  MOV R4, R32 ;  /* 0x0000002000047202 */ /* 0x000fe40000000f00 */
[----:B0-----:R-:W-:-:S02]  /*0b60*/  CS2R R36, SRZ ;  /* 0x0000000000247805 */ /* 0x001fc4000001ff00 */
[----:B-1----:R-:W-:Y:S02]  /*0b70*/  CS2R R38, SRZ ;  /* 0x0000000000267805 */ /* 0x002fe4000001ff00 */
[----:B--2---:R-:W-:Y:S02]  /*0b80*/  CS2R R32, SRZ ;  /* 0x0000000000207805 */ /* 0x004fe4000001ff00 */
[----:B---3--:R-:W-:Y:S01]  /*0b90*/  CS2R R34, SRZ ;  /* 0x0000000000227805 */ /* 0x008fe2000001ff00 */
[----:B------:R-:W-:Y:S06]  /*0ba0*/  @P0 BRA `(.L_x_254) ;  /* 0x000000d000640947 */ /* 0x000fec0003800000 */
        /* <DEDUP_REMOVED lines=74> */
[----:B0-----:R-:W-:-:S02]  /*1050*/  CS2R R40, SRZ ;  /* 0x0000000000287805 */ /* 0x001fc4000001ff00 */
        /* <DEDUP_REMOVED lines=56> */
.L_x_304:
[----:B------:R-:W0:Y:S02]  /*13e0*/  LDC.64 R148, c[0x0][0x3c0] ;  /* 0x0000f000ff947b82 */ /* 0x000e240000000a00 */
[----:B0-----:R-:W-:-:S05]  /*13f0*/  IMAD.WIDE R148, R227, 0x4, R148 ;  /* 0x00000004e3947825 */ /* 0x001fca00078e0294 */
[----:B------:R0:W3:Y:S01]  /*1400*/  LDG.E R150, desc[UR8][R148.64] ;  /* 0x0000000894967981 */ /* 0x0000e2000c1e1900 */
[----:B------:R-:W1:Y:S01]  /*1410*/  S2R R151, SR_TID.X ;  /* 0x0000000000977919 */ /* 0x000e620000002100 */
[----:B0-----:R-:W0:Y:S01]  /*1420*/  LDC.64 R148, c[0x0][0x3c8] ;  /* 0x0000f200ff947b82 */ /* 0x001e220000000a00 */
[----:B--2---:R-:W-:-:S05]  /*1430*/  IMAD.U32 R27, RZ, RZ, UR15 ;  /* 0x0000000fff1b7e24 */ /* 0x004fca000f8e00ff */
        /* <DEDUP_REMOVED lines=27> */
[----:B------:R-:W4:Y:S01]  /*15f0*/  LDG.E.128 R152, desc[UR8][R22.64] ;  /* 0x0000000816987981 */ /* 0x000f22000c1e1d00 */
[----:B-1----:R-:W-:-:S03]  /*1600*/  IMAD.WIDE.U32 R20, R27, 0x10, R20 ;  /* 0x000000101b147825 */ /* 0x002fc600078e0014 */
[----:B------:R-:W4:Y:S04]  /*1610*/  LDL R199, [R1+0x7c] ;  /* 0x00007c0001c77983 */ /* 0x000f280000100800 */
[----:B------:R-:W4:Y:S01]  /*1620*/  LDG.E.128 R148, desc[UR8][R20.64] ;  /* 0x0000000814947981 */ /* 0x000f22000c1e1d00 */
[----:B------:R-:W-:-:S03]  /*1630*/  IMAD.WIDE.U32 R24, R27, 0x10, R24 ;  /* 0x000000101b187825 */ /* 0x000fc600078e0018 */
[----:B------:R-:W4:Y:S04]  /*1640*/  LDL R203, [R1+0xe8] ;  /* 0x0000e80001cb7983 */ /* 0x000f280000100800 */
[----:B------:R0:W4:Y:S01]  /*1650*/  LDG.E.128 R156, desc[UR8][R24.64] ;  /* 0x00000008189c7981 */ /* 0x000122000c1e1d00 */
[----:B------:R-:W-:Y:S02]  /*1660*/  ISETP.NE.U32.AND P3, PT, RZ, UR10, PT ;  /* 0x0000000aff007c0c */ /* 0x000fe4000bf65070 */
[----:B------:R-:W-:Y:S01]  /*1670*/  ISETP.NE.U32.AND P0, PT, RZ, UR24, PT ;  /* 0x00000018ff007c0c */ /* 0x000fe2000bf05070 */
[----:B------:R-:W4:Y:S01]  /*1680*/  LDL R204, [R1+0xe4] ;  /* 0x0000e40001cc7983 */ /* 0x000f220000100800 */
[----:B------:R-:W-:Y:S02]  /*1690*/  ISETP.NE.AND.EX P3, PT, RZ, UR11, PT, P3 ;  /* 0x0000000bff007c0c */ /* 0x000fe4000bf65330 */
[----:B------:R-:W-:Y:S01]  /*16a0*/  ISETP.NE.AND.EX P0, PT, RZ, UR25, PT, P0 ;  /* 0x00000019ff007c0c */ /* 0x000fe2000bf05300 */
[----:B0-----:R-:W0:Y:S10]  /*16b0*/  LDC.64 R24, c[0x0][0x3b0] ;  /* 0x0000ec00ff187b82 */ /* 0x001e340000000a00 */
[----:B------:R-:W1:Y:S08]  /*16c0*/  @P3 LDC.64 R20, c[0x0][0x3b8] ;  /* 0x0000ee00ff143b82 */ /* 0x000e700000000a00 */
[----:B------:R-:W0:Y:S01]  /*16d0*/  @P0 LDC.64 R22, c[0x0][0x438] ;  /* 0x00010e00ff160b82 */ /* 0x000e220000000a00 */
[----:B-1----:R-:W-:-:S05]  /*16e0*/  @P3 IMAD.WIDE.U32 R20, R27, 0x8, R20 ;  /* 0x000000081b143825 */ /* 0x002fca00078e0014 */
[----:B------:R0:W5:Y:S02]  /*16f0*/  @P3 LDG.E.64 R164, desc[UR8][R20.64] ;  /* 0x0000000814a43981 */ /* 0x000164000c1e1b00 */
[----:B0-----:R-:W-:-:S05]  /*1700*/  @P0 IMAD.WIDE.U32 R20, R27, 0x10, R22 ;  /* 0x000000101b140825 */ /* 0x001fca00078e0016 */
[----:B------:R0:W5:Y:S02]  /*1710*/  @P0 LDG.E.128 R128, desc[UR8][R20.64] ;  /* 0x0000000814800981 */ /* 0x000164000c1e1d00 */
[----:B0-----:R-:W-:-:S05]  /*1720*/  IMAD.WIDE.U32 R20, R27, 0x8, R24 ;  /* 0x000000081b147825 */ /* 0x001fca00078e0018 */
[----:B------:R0:W5:Y:S01]  /*1730*/  LDG.E.64 R162, desc[UR8][R20.64] ;  /* 0x0000000814a27981 */ /* 0x000162000c1e1b00 */
[----:B--2---:R-:W-:Y:S01]  /*1740*/  IMAD.U32 R22, R0, 0x10000, RZ ;  /* 0x0001000000167824 */ /* 0x004fe200078e00ff */
[----:B---3--:R-:W-:Y:S01]  /*1750*/  SHF.L.U32 R23, R26, 0x10, RZ ;  /* 0x000000101a177819 */ /* 0x008fe200000006ff */
[----:B----4-:R-:W-:-:S04]  /*1760*/  IMAD.U32 R0, R152, 0x10000, RZ ;  /* 0x0001000098007824 */ /* 0x010fc800078e00ff */
[----:B------:R-:W-:Y:S01]  /*1770*/  FADD.FTZ R0, -R211, R0 ;  /* 0x00000000d3007221 */ /* 0x000fe20000010100 */
[----:B0-----:R-:W-:-:S03]  /*1780*/  SHF.L.U32 R20, R148, 0x10, RZ ;  /* 0x0000001094147819 */ /* 0x001fc600000006ff */
[----:B-----5:R-:W-:Y:S02]  /*1790*/  FMUL.FTZ R0, R28, R0 ;  /* 0x000000001c007220 */ /* 0x020fe40000410000 */
[-C--:B------:R-:W-:Y:S01]  /*17a0*/  FMUL.FTZ R22, R22, R20.reuse ;  /* 0x0000001416167220 */ /* 0x080fe20000410000 */
[----:B------:R-:W-:Y:S02]  /*17b0*/  IMAD.U32 R21, R156, 0x10000, RZ ;  /* 0x000100009c157824 */ /* 0x000fe400078e00ff */
[----:B------:R-:W-:Y:S02]  /*17c0*/  FADD.FTZ R100, R100, R20 ;  /* 0x0000001464647221 */ /* 0x000fe40000010000 */
[-C--:B------:R-:W-:Y:S01]  /*17d0*/  FFMA.FTZ R26, R23, R21.reuse, R22 ;  /* 0x00000015171a7223 */ /* 0x080fe20000010016 */
[----:B------:R-:W-:Y:S01]  /*17e0*/  FADD.FTZ R212, R212, R21 ;  /* 0x00000015d4d47221 */ /* 0x000fe20000010000 */
[C---:B------:R-:W-:Y:S01]  /*17f0*/  FFMA.FTZ R248, R0.reuse, R21, R248 ;  /* 0x0000001500f87223 */ /* 0x040fe200000100f8 */
[----:B------:R-:W-:Y:S01]  /*1800*/  SHF.L.U32 R21, R153, 0x10, RZ ;  /* 0x0000001099157819 */ /* 0x000fe200000006ff */
[----:B------:R-:W-:Y:S01]  /*1810*/  FFMA.FTZ R76, R0, R20, R76 ;  /* 0x00000014004c7223 */ /* 0x000fe2000001004c */
[----:B------:R-:W-:Y:S01]  /*1820*/  SHF.L.U32 R22, R176, 0x10, RZ ;  /* 0x00000010b0167819 */ /* 0x000fe200000006ff */
[----:B------:R-:W-:-:S02]  /*1830*/  IMAD.U32 R20, R149, 0x10000, RZ ;  /* 0x0001000095147824 */ /* 0x000fc400078e00ff */
[----:B------:R-:W-:Y:S01]  /*1840*/  FADD.FTZ R25, -R211, R21 ;  /* 0x00000015d3197221 */ /* 0x000fe20000010100 */
[----:B------:R-:W-:Y:S01]  /*1850*/  SHF.L.U32 R21, R157, 0x10, RZ ;  /* 0x000000109d157819 */ /* 0x000fe200000006ff */
[-C--:B------:R-:W-:Y:S01]  /*1860*/  FMUL.FTZ R22, R22, R20.reuse ;  /* 0x0000001416167220 */ /* 0x080fe20000410000 */
[----:B------:R-:W-:Y:S02]  /*1870*/  IMAD.U32 R23, R31, 0x10000, RZ ;  /* 0x000100001f177824 */ /* 0x000fe400078e00ff */
[----:B------:R-:W-:Y:S02]  /*1880*/  FMUL.FTZ R25, R28, R25 ;  /* 0x000000191c197220 */ /* 0x000fe40000410000 */
[----:B------:R-:W-:Y:S01]  /*1890*/  FFMA.FTZ R24, R23, R21, R22 ;  /* 0x0000001517187223 */ /* 0x000fe20000010016 */
[----:B------:R-:W-:Y:S02]  /*18a0*/  IMAD.U32 R23, R154, 0x10000, RZ ;  /* 0x000100009a177824 */ /* 0x000fe400078e00ff */
[----:B------:R-:W-:Y:S01]  /*18b0*/  FADD.FTZ R102, R102, R20 ;  /* 0x0000001466667221 */ /* 0x000fe20000010000 */
[----:B------:R-:W-:Y:S01]  /*18c0*/  FFMA.FTZ R78, R25, R20, R78 ;  /* 0x00000014194e7223 */ /* 0x000fe2000001004e */
[----:B------:R-:W-:Y:S01]  /*18d0*/  SHF.L.U32 R20, R150, 0x10, RZ ;  /* 0x0000001096147819 */ /* 0x000fe200000006ff */
[----:B------:R-:W-:-:S02]  /*18e0*/  IMAD.U32 R22, R190, 0x10000, RZ ;  /* 0x00010000be167824 */ /* 0x000fc400078e00ff */
[----:B------:R-:W-:Y:S01]  /*18f0*/  FADD.FTZ R23, -R211, R23 ;  /* 0x00000017d3177221 */ /* 0x000fe20000010100 */
[----:B------:R-:W-:Y:S01]  /*1900*/  FADD.FTZ R214, R214, R21 ;  /* 0x00000015d6d67221 */ /* 0x000fe20000010000 */
[----:B------:R-:W-:Y:S01]  /*1910*/  FFMA.FTZ R250, R25, R21, R250 ;  /* 0x0000001519fa7223 */ /* 0x000fe200000100fa */
[----:B------:R-:W-:Y:S01]  /*1920*/  SHF.L.U32 R31, R189, 0x10, RZ ;  /* 0x00000010bd1f7819 */ /* 0x000fe200000006ff */
[----:B------:R-:W-:Y:S01]  /*1930*/  FMUL.FTZ R22, R22, R20 ;  /* 0x0000001416167220 */ /* 0x000fe20000410000 */
[----:B------:R-:W-:Y:S02]  /*1940*/  IMAD.U32 R21, R158, 0x10000, RZ ;  /* 0x000100009e157824 */ /* 0x000fe400078e00ff */
[----:B------:R-:W-:Y:S01]  /*1950*/  FMUL.FTZ R23, R28, R23 ;  /* 0x000000171c177220 */ /* 0x000fe20000410000 */
[----:B------:R-:W-:Y:S01]  /*1960*/  FADD.FTZ R104, R104, R20 ;  /* 0x0000001468687221 */ /* 0x000fe20000010000 */
[----:B------:R-:W-:Y:S02]  /*1970*/  IMAD.U32 R176, R159, 0x10000, RZ ;  /* 0x000100009fb07824 */ /* 0x000fe400078e00ff */
[-C--:B------:R-:W-:Y:S01]  /*1980*/  FFMA.FTZ R22, R31, R21.reuse, R22 ;  /* 0x000000151f167223 */ /* 0x080fe20000010016 */
[----:B------:R-:W-:Y:S01]  /*1990*/  FADD.FTZ R56, R56, R21 ;  /* 0x0000001538387221 */ /* 0x000fe20000010000 */
[----:B------:R-:W-:Y:S01]  /*19a0*/  FFMA.FTZ R244, R23, R21, R244 ;  /* 0x0000001517f47223 */ /* 0x000fe200000100f4 */
[----:B------:R-:W-:Y:S01]  /*19b0*/  SHF.L.U32 R21, R200, 0x10, RZ ;  /* 0x00000010c8157819 */ /* 0x000fe200000006ff */
[----:B------:R-:W-:-:S02]  /*19c0*/  IMAD.U32 R31, R151, 0x10000, RZ ;  /* 0x00010000971f7824 */ /* 0x000fc400078e00ff */
[----:B------:R-:W-:Y:S01]  /*19d0*/  FFMA.FTZ R80, R23, R20, R80 ;  /* 0x0000001417507223 */ /* 0x000fe20000010050 */
[----:B------:R-:W-:Y:S01]  /*19e0*/  SHF.L.U32 R20, R199, 0x10, RZ ;  /* 0x00000010c7147819 */ /* 0x000fe200000006ff */
[----:B------:R-:W2:Y:S01]  /*19f0*/  LDL R190, [R1+0xf0] ;  /* 0x0000f00001be7983 */ /* 0x000ea20000100800 */
[----:B------:R-:W-:-:S03]  /*1a00*/  FMUL.FTZ R21, R21, R31 ;  /* 0x0000001f15157220 */ /* 0x000fc60000410000 */
[----:B------:R-:W3:Y:S01]  /*1a10*/  LDL R189, [R1+0xec] ;  /* 0x0000ec0001bd7983 */ /* 0x000ee20000100800 */
[----:B------:R-:W-:Y:S01]  /*1a20*/  FFMA.FTZ R21, R20, R176, R21 ;  /* 0x000000b014157223 */ /* 0x000fe20000010015 */
[----:B------:R-:W-:Y:S01]  /*1a30*/  SHF.L.U32 R20, R155, 0x10, RZ ;  /* 0x000000109b147819 */ /* 0x000fe200000006ff */
[----:B------:R-:W-:Y:S01]  /*1a40*/  FADD.FTZ R106, R106, R31 ;  /* 0x0000001f6a6a7221 */ /* 0x000fe20000010000 */
[----:B------:R-:W4:Y:S03]  /*1a50*/  LDL R200, [R1+0xf8] ;  /* 0x0000f80001c87983 */ /* 0x000f260000100800 */
[----:B------:R-:W-:Y:S01]  /*1a60*/  FADD.FTZ R20, -R211, R20 ;  /* 0x00000014d3147221 */ /* 0x000fe20000010100 */
[----:B------:R-:W-:Y:S01]  /*1a70*/  PRMT R149, R156, 0x7632, R149 ;  /* 0x000076329c957816 */ /* 0x000fe20000000095 */
[----:B------:R-:W-:Y:S01]  /*1a80*/  FADD.FTZ R58, R58, R176 ;  /* 0x000000b03a3a7221 */ /* 0x000fe20000010000 */
[----:B------:R-:W-:Y:S01]  /*1a90*/  PRMT R148, R148, 0x7632, R148 ;  /* 0x0000763294947816 */ /* 0x000fe20000000094 */
[----:B------:R-:W-:Y:S01]  /*1aa0*/  FMUL.FTZ R20, R28, R20 ;  /* 0x000000141c147220 */ /* 0x000fe20000410000 */
[----:B------:R-:W4:Y:S03]  /*1ab0*/  LDL R199, [R1+0xf4] ;  /* 0x0000f40001c77983 */ /* 0x000f260000100800 */
[----:B------:R-:W-:Y:S01]  /*1ac0*/  FFMA.FTZ R82, R20, R31, R82 ;  /* 0x0000001f14527223 */ /* 0x000fe20000010052 */
[----:B------:R-:W-:-:S04]  /*1ad0*/  PRMT R31, R152, 0x7632, R31 ;  /* 0x00007632981f7816 */ /* 0x000fc8000000001f */
[----:B------:R-:W-:Y:S01]  /*1ae0*/  SHF.L.U32 R156, R31, 0x10, RZ ;  /* 0x000000101f9c7819 */ /* 0x000fe200000006ff */
[----:B------:R-:W-:-:S04]  /*1af0*/  FFMA.FTZ R246, R20, R176, R246 ;  /* 0x000000b014f67223 */ /* 0x000fc800000100f6 */
[----:B------:R-:W-:Y:S01]  /*1b00*/  FADD.FTZ R176, -R211, R156 ;  /* 0x0000009cd3b07221 */ /* 0x000fe20000010100 */
[----:B------:R-:W-:Y:S02]  /*1b10*/  IMAD.U32 R148, R148, 0x10000, RZ ;  /* 0x0001000094947824 */ /* 0x000fe400078e00ff */
[----:B------:R-:W-:Y:S02]  /*1b20*/  IMAD.U32 R31, R203, 0x10000, RZ ;  /* 0x00010000cb1f7824 */ /* 0x000fe400078e00ff */
[----:B------:R-:W-:Y:S01]  /*1b30*/  FMUL.FTZ R176, R28, R176 ;  /* 0x000000b01cb07220 */ /* 0x000fe20000410000 */
[----:B------:R-:W4:Y:S01]  /*1b40*/  LDL R203, [R1+0x100] ;  /* 0x0001000001cb7983 */ /* 0x000f220000100800 */
[----:B------:R-:W-:Y:S01]  /*1b50*/  FADD.FTZ R101, R101, R148 ;  /* 0x0000009465657221 */ /* 0x000fe20000010000 */
[-C--:B------:R-:W-:Y:S01]  /*1b60*/  FMUL.FTZ R31, R31, R148.reuse ;  /* 0x000000941f1f7220 */ /* 0x080fe20000410000 */
[----:B------:R-:W-:Y:S01]  /*1b70*/  FFMA.FTZ R77, R176, R148, R77 ;  /* 0x00000094b04d7223 */ /* 0x000fe2000001004d */
[----:B------:R-:W-:-:S02]  /*1b80*/  SHF.L.U32 R152, R149, 0x10, RZ ;  /* 0x0000001095987819 */ /* 0x000fc400000006ff */
[----:B------:R-:W-:Y:S02]  /*1b90*/  PRMT R148, R149, 0x7632, R148 ;  /* 0x0000763295947816 */ /* 0x000fe40000000094 */
[----:B------:R-:W-:Y:S02]  /*1ba0*/  PRMT R149, R157, 0x7632, R149 ;  /* 0x000076329d957816 */ /* 0x000fe40000000095 */
[----:B------:R-:W4:Y:S01]  /*1bb0*/  LDL R157, [R1+0xfc] ;  /* 0x0000fc00019d7983 */ /* 0x000f220000100800 */
[----:B------:R-:W-:Y:S01]  /*1bc0*/  PRMT R150, R153, 0x7632, R150 ;  /* 0x0000763299967816 */ /* 0x000fe20000000096 */
[----:B------:R-:W-:-:S04]  /*1bd0*/  IMAD.U32 R156, R204, 0x10000, RZ ;  /* 0x00010000cc9c7824 */ /* 0x000fc800078e00ff */
[----:B------:R-:W-:Y:S02]  /*1be0*/  IMAD.U32 R153, R150, 0x10000, RZ ;  /* 0x0001000096997824 */ /* 0x000fe400078e00ff */
[-C--:B------:R-:W-:Y:S01]  /*1bf0*/  FFMA.FTZ R31, R156, R152.reuse, R31 ;  /* 0x000000989c1f7223 */ /* 0x080fe2000001001f */
[----:B------:R-:W-:Y:S01]  /*1c00*/  FADD.FTZ R213, R213, R152 ;  /* 0x00000098d5d57221 */ /* 0x000fe20000010000 */
[----:B------:R-:W-:Y:S01]  /*1c10*/  FADD.FTZ R156, -R211, R153 ;  /* 0x00000099d39c7221 */ /* 0x000fe20000010100 */
[----:B------:R-:W-:Y:S01]  /*1c20*/  FFMA.FTZ R249, R176, R152, R249 ;  /* 0x00000098b0f97223 */ /* 0x000fe200000100f9 */
[----:B------:R-:W-:Y:S01]  /*1c30*/  SHF.L.U32 R148, R148, 0x10, RZ ;  /* 0x0000001094947819 */ /* 0x000fe200000006ff */
[----:B------:R-:W-:-:S04]  /*1c40*/  IMAD.U32 R149, R149, 0x10000, RZ ;  /* 0x0001000095957824 */ /* 0x000fc800078e00ff */
[----:B------:R-:W-:Y:S01]  /*1c50*/  FADD.FTZ R103, R103, R148 ;  /* 0x0000009467677221 */ /* 0x000fe20000010000 */
[----:B------:R-:W-:Y:S01]  /*1c60*/  FADD.FTZ R215, R215, R149 ;  /* 0x00000095d7d77221 */ /* 0x000fe20000010000 */
[----:B------:R-:W-:Y:S01]  /*1c70*/  VIADD R226, R27, 0x20 ;  /* 0x000000201be27836 */ /* 0x000fe20000000000 */
[----:B--2---:R-:W-:Y:S01]  /*1c80*/  SHF.L.U32 R152, R190, 0x10, RZ ;  /* 0x00000010be987819 */ /* 0x004fe200000006ff */
[----:B------:R-:W-:Y:S01]  /*1c90*/  FMUL.FTZ R190, R28, R156 ;  /* 0x0000009c1cbe7220 */ /* 0x000fe20000410000 */
[----:B---3--:R-:W-:-:S03]  /*1ca0*/  SHF.L.U32 R153, R189, 0x10, RZ ;  /* 0x00000010bd997819 */ /* 0x008fc600000006ff */
[-C--:B------:R-:W-:Y:S01]  /*1cb0*/  FMUL.FTZ R152, R152, R148.reuse ;  /* 0x0000009498987220 */ /* 0x080fe20000410000 */
[----:B------:R-:W-:Y:S01]  /*1cc0*/  FFMA.FTZ R79, R190, R148, R79 ;  /* 0x00000094be4f7223 */ /* 0x000fe2000001004f */
[----:B------:R-:W-:Y:S02]  /*1cd0*/  PRMT R148, R150, 0x7632, R148 ;  /* 0x0000763296947816 */ /* 0x000fe40000000094 */
[----:B------:R-:W-:Y:S01]  /*1ce0*/  PRMT R150, R154, 0x7632, R150 ;  /* 0x000076329a967816 */ /* 0x000fe20000000096 */
[----:B------:R-:W-:-:S03]  /*1cf0*/  FFMA.FTZ R189, R153, R149, R152 ;  /* 0x0000009599bd7223 */ /* 0x000fc60000010098 */
[----:B------:R-:W-:Y:S01]  /*1d00*/  SHF.L.U32 R153, R150, 0x10, RZ ;  /* 0x0000001096997819 */ /* 0x000fe200000006ff */
[----:B----4-:R-:W-:-:S04]  /*1d10*/  IMAD.U32 R150, R200, 0x10000, RZ ;  /* 0x00010000c8967824 */ /* 0x010fc800078e00ff */
[----:B------:R-:W-:Y:S01]  /*1d20*/  FADD.FTZ R153, -R211, R153 ;  /* 0x00000099d3997221 */ /* 0x000fe20000010100 */
[----:B------:R-:W-:-:S03]  /*1d30*/  IMAD.U32 R148, R148, 0x10000, RZ ;  /* 0x0001000094947824 */ /* 0x000fc600078e00ff */
[----:B------:R-:W-:Y:S01]  /*1d40*/  FMUL.FTZ R200, R28, R153 ;  /* 0x000000991cc87220 */ /* 0x000fe20000410000 */
[----:B------:R-:W-:Y:S01]  /*1d50*/  FFMA.FTZ R251, R190, R149, R251 ;  /* 0x00000095befb7223 */ /* 0x000fe200000100fb */
[----:B------:R-:W-:Y:S01]  /*1d60*/  PRMT R149, R158, 0x7632, R149 ;  /* 0x000076329e957816 */ /* 0x000fe20000000095 */
[-C--:B------:R-:W-:Y:S01]  /*1d70*/  FMUL.FTZ R150, R150, R148.reuse ;  /* 0x0000009496967220 */ /* 0x080fe20000410000 */
[--C-:B------:R-:W-:Y:S01]  /*1d80*/  FADD.FTZ R105, R105, R148.reuse ;  /* 0x0000009469697221 */ /* 0x100fe20000010000 */
[----:B------:R-:W-:Y:S01]  /*1d90*/  FFMA.FTZ R81, R200, R148, R81 ;  /* 0x00000094c8517223 */ /* 0x000fe20000010051 */
[----:B------:R-:W-:Y:S02]  /*1da0*/  PRMT R148, R151, 0x7632, R148 ;  /* 0x0000763297947816 */ /* 0x000fe40000000094 */
[----:B------:R-:W-:Y:S01]  /*1db0*/  PRMT R151, R155, 0x7632, R151 ;  /* 0x000076329b977816 */ /* 0x000fe20000000097 */
[----:B------:R-:W-:Y:S01]  /*1dc0*/  IMAD.U32 R152, R199, 0x10000, RZ ;  /* 0x00010000c7987824 */ /* 0x000fe200078e00ff */
[----:B------:R-:W-:-:S03]  /*1dd0*/  SHF.L.U32 R149, R149, 0x10, RZ ;  /* 0x0000001095957819 */ /* 0x000fc600000006ff */
[----:B------:R-:W-:Y:S01]  /*1de0*/  IMAD.U32 R151, R151, 0x10000, RZ ;  /* 0x0001000097977824 */ /* 0x000fe200078e00ff */
[----:B------:R-:W-:Y:S01]  /*1df0*/  SHF.L.U32 R148, R148, 0x10, RZ ;  /* 0x0000001094947819 */ /* 0x000fe200000006ff */
[-C--:B------:R-:W-:Y:S01]  /*1e00*/  FFMA.FTZ R199, R152, R149.reuse, R150 ;  /* 0x0000009598c77223 */ /* 0x080fe20000010096 */
[----:B------:R-:W-:Y:S01]  /*1e10*/  FADD.FTZ R57, R57, R149 ;  /* 0x0000009539397221 */ /* 0x000fe20000010000 */
[----:B------:R-:W-:Y:S01]  /*1e20*/  FFMA.FTZ R245, R200, R149, R245 ;  /* 0x00000095c8f57223 */ /* 0x000fe200000100f5 */
[----:B------:R-:W-:Y:S01]  /*1e30*/  PRMT R149, R159, 0x7632, R149 ;  /* 0x000076329f957816 */ /* 0x000fe20000000095 */
[----:B------:R-:W-:Y:S01]  /*1e40*/  FADD.FTZ R152, -R211, R151 ;  /* 0x00000097d3987221 */ /* 0x000fe20000010100 */
[----:B------:R-:W-:Y:S02]  /*1e50*/  SHF.L.U32 R150, R203, 0x10, RZ ;  /* 0x00000010cb967819 */ /* 0x000fe400000006ff */
[----:B------:R-:W-:Y:S01]  /*1e60*/  SHF.L.U32 R151, R157, 0x10, RZ ;  /* 0x000000109d977819 */ /* 0x000fe200000006ff */
[----:B------:R-:W-:-:S02]  /*1e70*/  IMAD.U32 R149, R149, 0x10000, RZ ;  /* 0x0001000095957824 */ /* 0x000fc400078e00ff */
[----:B------:R-:W-:Y:S01]  /*1e80*/  FMUL.FTZ R203, R28, R152 ;  /* 0x000000981ccb7220 */ /* 0x000fe20000410000 */
[-C--:B------:R-:W-:Y:S01]  /*1e90*/  FMUL.FTZ R150, R150, R148.reuse ;  /* 0x0000009496967220 */ /* 0x080fe20000410000 */
[----:B------:R-:W-:Y:S01]  /*1ea0*/  FADD.FTZ R107, R107, R148 ;  /* 0x000000946b6b7221 */ /* 0x000fe20000010000 */
[----:B------:R-:W-:Y:S01]  /*1eb0*/  FADD.FTZ R59, R59, R149 ;  /* 0x000000953b3b7221 */ /* 0x000fe20000010000 */
[-C--:B------:R-:W-:Y:S01]  /*1ec0*/  FFMA.FTZ R247, R203, R149.reuse, R247 ;  /* 0x00000095cbf77223 */ /* 0x080fe200000100f7 */
[----:B------:R-:W-:Y:S01]  /*1ed0*/  FFMA.FTZ R204, R151, R149, R150 ;  /* 0x0000009597cc7223 */ /* 0x000fe20000010096 */
[----:B------:R-:W-:Y:S01]  /*1ee0*/  FFMA.FTZ R83, R203, R148, R83 ;  /* 0x00000094cb537223 */ /* 0x000fe20000010053 */
[----:B------:R-:W-:Y:S01]  /*1ef0*/  FADD.FTZ R149, RZ, R26 ;  /* 0x0000001aff957221 */ /* 0x000fe20000010000 */
[----:B------:R-:W-:-:S03]  /*1f00*/  FFMA.FTZ R148, R0, R26, RZ ;  /* 0x0000001a00947223 */ /* 0x000fc600000100ff */
        /* <DEDUP_REMOVED lines=13> */
[----:B------:R-:W-:-:S07]  /*1fe0*/  FFMA.FTZ R225, R203, R204, R148 ;  /* 0x000000cccbe17223 */ /* 0x000fce0000010094 */
.L_x_256:
[----:B------:R-:W-:Y:S05]  /*1ff0*/  BSYNC.RECONVERGENT B1 ;  /* 0x0000000000017941 */ /* 0x000fea0003800200 */
.L_x_255:
[----:B------:R-:W-:Y:S04]  /*2000*/  BSSY.RECONVERGENT B1, `(.L_x_257) ;  /* 0x00000ad000017945 */ /* 0x000fe80003800200 */
[----:B------:R-:W-:Y:S05]  /*2010*/  @!P1 BRA `(.L_x_258) ;  /* 0x0000000800ac9947 */ /* 0x000fea0003800000 */
[----:B------:R-:W2:Y:S01]  /*2020*/  LDL R170, [R1+0x50] ;  /* 0x0000500001aa7983 */ /* 0x000ea20000100800 */
[----:B------:R-:W0:Y:S03]  /*2030*/  LDC.64 R16, c[0x0][0x3a8] ;  /* 0x0000ea00ff107b82 */ /* 0x000e260000000a00 */
[----:B------:R-:W3:Y:S04]  /*2040*/  LDL R188, [R1+0x54] ;  /* 0x0000540001bc7983 */ /* 0x000ee80000100800 */
[----:B------:R-:W4:Y:S01]  /*2050*/  LDL R181, [R1+0x40] ;  /* 0x0000400001b57983 */ /* 0x000f220000100800 */
[----:B------:R-:W1:Y:S03]  /*2060*/  LDC.64 R14, c[0x0][0x430] ;  /* 0x00010c00ff0e7b82 */ /* 0x000e660000000a00 */
[----:B------:R-:W4:Y:S04]  /*2070*/  LDL R171, [R1+0x44] ;  /* 0x0000440001ab7983 */ /* 0x000f280000100800 */
[----:B------:R-:W4:Y:S01]  /*2080*/  LDL R198, [R1+0x48] ;  /* 0x0000480001c67983 */ /* 0x000f220000100800 */
[----:B------:R-:W1:Y:S03]  /*2090*/  LDC.64 R18, c[0x0][0x428] ;  /* 0x00010a00ff127b82 */ /* 0x000e660000000a00 */
[----:B------:R-:W4:Y:S04]  /*20a0*/  LDL R197, [R1+0x58] ;  /* 0x0000580001c57983 */ /* 0x000f280000100800 */
[----:B------:R-:W4:Y:S01]  /*20b0*/  LDL R206, [R1+0xc4] ;  /* 0x0000c40001ce7983 */ /* 0x000f220000100800 */
[----:B0-----:R-:W-:-:S03]  /*20c0*/  IMAD.WIDE.U32 R16, R226, 0x10, R16 ;  /* 0x00000010e2107825 */ /* 0x001fc600078e0010 */
[----:B------:R-:W4:Y:S04]  /*20d0*/  LDL R205, [R1+0xc8] ;  /* 0x0000c80001cd7983 */ /* 0x000f280000100800 */
[----:B------:R2:W4:Y:S01]  /*20e0*/  LDG.E.128 R152, desc[UR8][R16.64] ;  /* 0x0000000810987981 */ /* 0x000522000c1e1d00 */
[----:B-1----:R-:W-:-:S03]  /*20f0*/  IMAD.WIDE.U32 R14, R226, 0x10, R14 ;  /* 0x00000010e20e7825 */ /* 0x002fc600078e000e */
[----:B------:R-:W4:Y:S04]  /*2100*/  LDL R183, [R1+0xcc] ;  /* 0x0000cc0001b77983 */ /* 0x000f280000100800 */
[----:B------:R-:W4:Y:S01]  /*2110*/  LDG.E.128 R148, desc[UR8][R14.64] ;  /* 0x000000080e947981 */ /* 0x000f22000c1e1d00 */
[----:B------:R-:W-:-:S03]  /*2120*/  IMAD.WIDE.U32 R18, R226, 0x10, R18 ;  /* 0x00000010e2127825 */ /* 0x000fc600078e0012 */
[----:B------:R-:W4:Y:S04]  /*2130*/  LDL R182, [R1+0x4c] ;  /* 0x00004c0001b67983 */ /* 0x000f280000100800 */
[----:B------:R4:W4:Y:S01]  /*2140*/  LDG.E.128 R156, desc[UR8][R18.64] ;  /* 0x00000008129c7981 */ /* 0x000922000c1e1d00 */
[----:B--2---:R-:W-:Y:S01]  /*2150*/  IMAD.U32 R16, R170, 0x10000, RZ ;  /* 0x00010000aa107824 */ /* 0x004fe200078e00ff */
[----:B---3--:R-:W-:Y:S02]  /*2160*/  SHF.L.U32 R170, R188, 0x10, RZ ;  /* 0x00000010bcaa7819 */ /* 0x008fe400000006ff */
[----:B------:R-:W2:Y:S01]  /*2170*/  LDL R188, [R1+0xd0] ;  /* 0x0000d00001bc7983 */ /* 0x000ea20000100800 */
[----:B----4-:R-:W-:-:S03]  /*2180*/  SHF.L.U32 R18, R181, 0x10, RZ ;  /* 0x00000010b5127819 */ /* 0x010fc600000006ff */
[----:B------:R-:W3:Y:S01]  /*2190*/  LDL R181, [R1+0x5c] ;  /* 0x00005c0001b57983 */ /* 0x000ee20000100800 */
[----:B------:R-:W-:-:S05]  /*21a0*/  SHF.L.U32 R15, R152, 0x10, RZ ;  /* 0x00000010980f7819 */ /* 0x000fca00000006ff */
[----:B------:R-:W-:Y:S01]  /*21b0*/  FADD.FTZ R19, -R211, R15 ;  /* 0x0000000fd3137221 */ /* 0x000fe20000010100 */
[----:B------:R-:W-:-:S03]  /*21c0*/  IMAD.U32 R14, R148, 0x10000, RZ ;  /* 0x00010000940e7824 */ /* 0x000fc600078e00ff */
[----:B-----5:R-:W-:Y:S01]  /*21d0*/  FMUL.FTZ R19, R28, R19 ;  /* 0x000000131c137220 */ /* 0x020fe20000410000 */
[----:B------:R-:W-:Y:S01]  /*21e0*/  FMUL.FTZ R18, R18, R14 ;  /* 0x0000000e12127220 */ /* 0x000fe20000410000 */
[----:B------:R-:W-:-:S05]  /*21f0*/  SHF.L.U32 R15, R156, 0x10, RZ ;  /* 0x000000109c0f7819 */ /* 0x000fca00000006ff */
[-C--:B------:R-:W-:Y:S01]  /*2200*/  FFMA.FTZ R18, R16, R15.reuse, R18 ;  /* 0x0000000f10127223 */ /* 0x080fe20000010012 */
[----:B------:R-:W-:Y:S01]  /*2210*/  FADD.FTZ R52, R52, R15 ;  /* 0x0000000f34347221 */ /* 0x000fe20000010000 */
[----:B------:R-:W-:Y:S01]  /*2220*/  FFMA.FTZ R240, R19, R15, R240 ;  /* 0x0000000f13f07223 */ /* 0x000fe200000100f0 */
[----:B------:R-:W-:Y:S02]  /*2230*/  IMAD.U32 R15, R153, 0x10000, RZ ;  /* 0x00010000990f7824 */ /* 0x000fe400078e00ff */
[----:B------:R-:W-:Y:S01]  /*2240*/  FADD.FTZ R48, R48, R14 ;  /* 0x0000000e30307221 */ /* 0x000fe20000010000 */
[----:B------:R-:W-:Y:S01]  /*2250*/  FFMA.FTZ R44, R19, R14, R44 ;  /* 0x0000000e132c7223 */ /* 0x000fe2000001002c */
[----:B------:R-:W-:Y:S01]  /*2260*/  SHF.L.U32 R14, R149, 0x10, RZ ;  /* 0x00000010950e7819 */ /* 0x000fe200000006ff */
[----:B------:R-:W-:Y:S01]  /*2270*/  FADD.FTZ R17, -R211, R15 ;  /* 0x0000000fd3117221 */ /* 0x000fe20000010100 */
[----:B------:R-:W-:-:S03]  /*2280*/  IMAD.U32 R16, R171, 0x10000, RZ ;  /* 0x00010000ab107824 */ /* 0x000fc600078e00ff */
[----:B------:R-:W-:Y:S01]  /*2290*/  FMUL.FTZ R17, R28, R17 ;  /* 0x000000111c117220 */ /* 0x000fe20000410000 */
[-C--:B------:R-:W-:Y:S01]  /*22a0*/  FMUL.FTZ R16, R16, R14.reuse ;  /* 0x0000000e10107220 */ /* 0x080fe20000410000 */
[----:B------:R-:W-:Y:S02]  /*22b0*/  IMAD.U32 R15, R157, 0x10000, RZ ;  /* 0x000100009d0f7824 */ /* 0x000fe400078e00ff */
[----:B------:R-:W-:Y:S01]  /*22c0*/  FADD.FTZ R50, R50, R14 ;  /* 0x0000000e32327221 */ /* 0x000fe20000010000 */
[C---:B------:R-:W-:Y:S01]  /*22d0*/  FFMA.FTZ R46, R17.reuse, R14, R46 ;  /* 0x0000000e112e7223 */ /* 0x040fe2000001002e */
[----:B------:R-:W-:Y:S01]  /*22e0*/  SHF.L.U32 R14, R198, 0x10, RZ ;  /* 0x00000010c60e7819 */ /* 0x000fe200000006ff */
[-C--:B------:R-:W-:Y:S01]  /*22f0*/  FFMA.FTZ R16, R170, R15.reuse, R16 ;  /* 0x0000000faa107223 */ /* 0x080fe20000010010 */
[----:B------:R-:W-:Y:S01]  /*2300*/  FADD.FTZ R54, R54, R15 ;  /* 0x0000000f36367221 */ /* 0x000fe20000010000 */
[----:B------:R-:W-:Y:S01]  /*2310*/  FFMA.FTZ R242, R17, R15, R242 ;  /* 0x0000000f11f27223 */ /* 0x000fe200000100f2 */
[----:B------:R-:W4:Y:S01]  /*2320*/  LDL R198, [R1+0xd8] ;  /* 0x0000d80001c67983 */ /* 0x000f220000100800 */
[----:B------:R-:W-:Y:S01]  /*2330*/  SHF.L.U32 R15, R154, 0x10, RZ ;  /* 0x000000109a0f7819 */ /* 0x000fe200000006ff */
[----:B------:R-:W-:-:S02]  /*2340*/  IMAD.U32 R177, R197, 0x10000, RZ ;  /* 0x00010000c5b17824 */ /* 0x000fc400078e00ff */
[----:B------:R-:W4:Y:S02]  /*2350*/  LDL R197, [R1+0xd4] ;  /* 0x0000d40001c57983 */ /* 0x000f240000100800 */
[----:B------:R-:W-:Y:S01]  /*2360*/  FADD.FTZ R15, -R211, R15 ;  /* 0x0000000fd30f7221 */ /* 0x000fe20000010100 */
[----:B------:R-:W-:-:S03]  /*2370*/  IMAD.U32 R170, R150, 0x10000, RZ ;  /* 0x0001000096aa7824 */ /* 0x000fc600078e00ff */
[----:B------:R-:W-:Y:S01]  /*2380*/  FMUL.FTZ R15, R28, R15 ;  /* 0x0000000f1c0f7220 */ /* 0x000fe20000410000 */
[-C--:B------:R-:W-:Y:S01]  /*2390*/  FMUL.FTZ R14, R14, R170.reuse ;  /* 0x000000aa0e0e7220 */ /* 0x080fe20000410000 */
[----:B------:R-:W-:Y:S02]  /*23a0*/  FADD.FTZ R36, R36, R170 ;  /* 0x000000aa24247221 */ /* 0x000fe40000010000 */
[----:B------:R-:W-:Y:S01]  /*23b0*/  FFMA.FTZ R32, R15, R170, R32 ;  /* 0x000000aa0f207223 */ /* 0x000fe20000010020 */
[----:B------:R-:W-:Y:S01]  /*23c0*/  IMAD.U32 R170, R206, 0x10000, RZ ;  /* 0x00010000ceaa7824 */ /* 0x000fe200078e00ff */
[----:B------:R-:W-:Y:S01]  /*23d0*/  PRMT R149, R156, 0x7632, R149 ;  /* 0x000076329c957816 */ /* 0x000fe20000000095 */
[----:B------:R-:W4:Y:S01]  /*23e0*/  LDL R206, [R1+0xe0] ;  /* 0x0000e00001ce7983 */ /* 0x000f220000100800 */
[----:B------:R-:W-:-:S03]  /*23f0*/  IMAD.U32 R156, R205, 0x10000, RZ ;  /* 0x00010000cd9c7824 */ /* 0x000fc600078e00ff */
[----:B------:R-:W4:Y:S01]  /*2400*/  LDL R205, [R1+0xdc] ;  /* 0x0000dc0001cd7983 */ /* 0x000f220000100800 */
[----:B------:R-:W-:Y:S02]  /*2410*/  SHF.L.U32 R171, R158, 0x10, RZ ;  /* 0x000000109eab7819 */ /* 0x000fe400000006ff */
[----:B------:R-:W-:-:S03]  /*2420*/  PRMT R150, R152, 0x7632, R150 ;  /* 0x0000763298967816 */ /* 0x000fc60000000096 */
[-C--:B------:R-:W-:Y:S01]  /*2430*/  FFMA.FTZ R14, R177, R171.reuse, R14 ;  /* 0x000000abb10e7223 */ /* 0x080fe2000001000e */
[----:B------:R-:W-:Y:S01]  /*2440*/  FADD.FTZ R40, R40, R171 ;  /* 0x000000ab28287221 */ /* 0x000fe20000010000 */
[----:B------:R-:W-:Y:S01]  /*2450*/  FFMA.FTZ R236, R15, R171, R236 ;  /* 0x000000ab0fec7223 */ /* 0x000fe200000100ec */
[----:B------:R-:W-:Y:S02]  /*2460*/  SHF.L.U32 R171, R150, 0x10, RZ ;  /* 0x0000001096ab7819 */ /* 0x000fe400000006ff */
[----:B------:R-:W-:-:S03]  /*2470*/  PRMT R148, R148, 0x7632, R148 ;  /* 0x0000763294947816 */ /* 0x000fc60000000094 */
[----:B------:R-:W-:Y:S02]  /*2480*/  FADD.FTZ R171, -R211, R171 ;  /* 0x000000abd3ab7221 */ /* 0x000fe40000010100 */
[----:B------:R-:W-:Y:S02]  /*2490*/  IMAD.U32 R148, R148, 0x10000, RZ ;  /* 0x0001000094947824 */ /* 0x000fe400078e00ff */
        /* <DEDUP_REMOVED lines=9> */
[----:B------:R-:W-:-:S02]  /*2530*/  PRMT R149, R157, 0x7632, R149 ;  /* 0x000076329d957816 */ /* 0x000fc40000000095 */
[----:B------:R-:W-:Y:S02]  /*2540*/  SHF.L.U32 R152, R148, 0x10, RZ ;  /* 0x0000001094987819 */ /* 0x000fe400000006ff */
[----:B------:R-:W-:Y:S01]  /*2550*/  SHF.L.U32 R156, R149, 0x10, RZ ;  /* 0x00000010959c7819 */ /* 0x000fe200000006ff */
[----:B------:R-:W-:Y:S01]  /*2560*/  IMAD.U32 R149, R183, 0x10000, RZ ;  /* 0x00010000b7957824 */ /* 0x000fe200078e00ff */
[----:B------:R-:W-:-:S04]  /*2570*/  ISETP.NE.U32.AND P0, PT, RZ, UR24, PT ;  /* 0x00000018ff007c0c */ /* 0x000fc8000bf05070 */
[----:B------:R-:W-:Y:S02]  /*2580*/  ISETP.NE.AND.EX P0, PT, RZ, UR25, PT, P0 ;  /* 0x00000019ff007c0c */ /* 0x000fe4000bf05300 */
[----:B------:R-:W-:-:S04]  /*2590*/  ISETP.NE.U32.AND P3, PT, RZ, UR10, PT ;  /* 0x0000000aff007c0c */ /* 0x000fc8000bf65070 */
[----:B------:R-:W-:Y:S01]  /*25a0*/  ISETP.NE.AND.EX P3, PT, RZ, UR11, PT, P3 ;  /* 0x0000000bff007c0c */ /* 0x000fe2000bf65330 */
[----:B------:R-:W-:Y:S01]  /*25b0*/  FADD.FTZ R51, R51, R152 ;  /* 0x0000009833337221 */ /* 0x000fe20000010000 */
[----:B--2---:R-:W-:-:S04]  /*25c0*/  IMAD.U32 R148, R188, 0x10000, RZ ;  /* 0x00010000bc947824 */ /* 0x004fc800078e00ff */
[----:B------:R-:W-:-:S04]  /*25d0*/  FMUL.FTZ R148, R148, R152 ;  /* 0x0000009894947220 */ /* 0x000fc80000410000 */
[----:B------:R-:W-:Y:S01]  /*25e0*/  FFMA.FTZ R183, R149, R156, R148 ;  /* 0x0000009c95b77223 */ /* 0x000fe20000010094 */
[----:B------:R-:W-:Y:S01]  /*25f0*/  SHF.L.U32 R148, R155, 0x10, RZ ;  /* 0x000000109b947819 */ /* 0x000fe200000006ff */
[----:B------:R-:W-:Y:S01]  /*2600*/  IMAD.U32 R188, R151, 0x10000, RZ ;  /* 0x0001000097bc7824 */ /* 0x000fe200078e00ff */
[----:B------:R-:W-:-:S03]  /*2610*/  SHF.L.U32 R149, R182, 0x10, RZ ;  /* 0x00000010b6957819 */ /* 0x000fc600000006ff */
[----:B------:R-:W-:Y:S01]  /*2620*/  FADD.FTZ R170, -R211, R148 ;  /* 0x00000094d3aa7221 */ /* 0x000fe20000010100 */
[----:B------:R-:W-:Y:S01]  /*2630*/  SHF.L.U32 R148, R159, 0x10, RZ ;  /* 0x000000109f947819 */ /* 0x000fe200000006ff */
[----:B------:R-:W-:Y:S01]  /*2640*/  FMUL.FTZ R149, R149, R188 ;  /* 0x000000bc95957220 */ /* 0x000fe20000410000 */
[----:B---3--:R-:W-:Y:S02]  /*2650*/  IMAD.U32 R157, R181, 0x10000, RZ ;  /* 0x00010000b59d7824 */ /* 0x008fe400078e00ff */
[----:B------:R-:W-:Y:S01]  /*2660*/  FMUL.FTZ R182, R28, R170 ;  /* 0x000000aa1cb67220 */ /* 0x000fe20000410000 */
[----:B------:R-:W-:Y:S01]  /*2670*/  FADD.FTZ R42, R42, R148 ;  /* 0x000000942a2a7221 */ /* 0x000fe20000010000 */
[-C--:B------:R-:W-:Y:S02]  /*2680*/  FFMA.FTZ R181, R157, R148.reuse, R149 ;  /* 0x000000949db57223 */ /* 0x080fe40000010095 */
[----:B------:R-:W-:Y:S02]  /*2690*/  FFMA.FTZ R238, R182, R148, R238 ;  /* 0x00000094b6ee7223 */ /* 0x000fe400000100ee */
[----:B------:R-:W0:Y:S02]  /*26a0*/  @P0 LDC.64 R148, c[0x0][0x438] ;  /* 0x00010e00ff940b82 */ /* 0x000e240000000a00 */
[----:B0-----:R-:W-:-:S05]  /*26b0*/  @P0 IMAD.WIDE.U32 R148, R226, 0x10, R148 ;  /* 0x00000010e2940825 */ /* 0x001fca00078e0094 */
[----:B------:R0:W5:Y:S02]  /*26c0*/  @P0 LDG.E.128 R136, desc[UR8][R148.64] ;  /* 0x0000000894880981 */ /* 0x000164000c1e1d00 */
[----:B0-----:R-:W0:Y:S02]  /*26d0*/  @P3 LDC.64 R148, c[0x0][0x3b8] ;  /* 0x0000ee00ff943b82 */ /* 0x001e240000000a00 */
[----:B0-----:R-:W-:-:S05]  /*26e0*/  @P3 IMAD.WIDE.U32 R148, R226, 0x8, R148 ;  /* 0x00000008e2943825 */ /* 0x001fca00078e0094 */
[----:B------:R0:W5:Y:S02]  /*26f0*/  @P3 LDG.E.64 R160, desc[UR8][R148.64] ;  /* 0x0000000894a03981 */ /* 0x000164000c1e1b00 */
[----:B0-----:R-:W0:Y:S01]  /*2700*/  LDC.64 R148, c[0x0][0x3b0] ;  /* 0x0000ec00ff947b82 */ /* 0x001e220000000a00 */
[----:B------:R-:W-:Y:S01]  /*2710*/  FADD.FTZ R38, R38, R188 ;  /* 0x000000bc26267221 */ /* 0x000fe20000010000 */
[----:B------:R-:W-:Y:S01]  /*2720*/  FFMA.FTZ R34, R182, R188, R34 ;  /* 0x000000bcb6227223 */ /* 0x000fe20000010022 */
[----:B0-----:R-:W-:-:S05]  /*2730*/  IMAD.WIDE.U32 R148, R226, 0x8, R148 ;  /* 0x00000008e2947825 */ /* 0x001fca00078e0094 */
[----:B------:R0:W5:Y:S02]  /*2740*/  LDG.E.64 R170, desc[UR8][R148.64] ;  /* 0x0000000894aa7981 */ /* 0x000164000c1e1b00 */
[----:B0-----:R-:W-:-:S05]  /*2750*/  PRMT R148, R153, 0x7632, R148 ;  /* 0x0000763299947816 */ /* 0x001fca0000000094 */
[----:B------:R-:W-:-:S04]  /*2760*/  IMAD.U32 R148, R148, 0x10000, RZ ;  /* 0x0001000094947824 */ /* 0x000fc800078e00ff */
[----:B------:R-:W-:-:S04]  /*2770*/  FADD.FTZ R148, -R211, R148 ;  /* 0x00000094d3947221 */ /* 0x000fc80000010100 */
[----:B------:R-:W-:Y:S01]  /*2780*/  FMUL.FTZ R188, R28, R148 ;  /* 0x000000941cbc7220 */ /* 0x000fe20000410000 */
[----:B------:R-:W-:Y:S02]  /*2790*/  PRMT R148, R150, 0x7632, R148 ;  /* 0x0000763296947816 */ /* 0x000fe40000000094 */
[----:B------:R-:W-:-:S05]  /*27a0*/  PRMT R150, R154, 0x7632, R150 ;  /* 0x000076329a967816 */ /* 0x000fca0000000096 */
[----:B------:R-:W-:Y:S01]  /*27b0*/  IMAD.U32 R153, R150, 0x10000, RZ ;  /* 0x0001000096997824 */ /* 0x000fe200078e00ff */
[----:B------:R-:W-:-:S03]  /*27c0*/  SHF.L.U32 R148, R148, 0x10, RZ ;  /* 0x0000001094947819 */ /* 0x000fc600000006ff */
[----:B------:R-:W-:Y:S01]  /*27d0*/  FADD.FTZ R153, -R211, R153 ;  /* 0x00000099d3997221 */ /* 0x000fe20000010100 */
[----:B----4-:R-:W-:-:S03]  /*27e0*/  SHF.L.U32 R150, R198, 0x10, RZ ;  /* 0x00000010c6967819 */ /* 0x010fc600000006ff */
[----:B------:R-:W-:Y:S01]  /*27f0*/  FMUL.FTZ R198, R28, R153 ;  /* 0x000000991cc67220 */ /* 0x000fe20000410000 */
[----:B------:R-:W-:Y:S01]  /*2800*/  PRMT R149, R158, 0x7632, R149 ;  /* 0x000076329e957816 */ /* 0x000fe20000000095 */
[-C--:B------:R-:W-:Y:S01]  /*2810*/  FMUL.FTZ R150, R150, R148.reuse ;  /* 0x0000009496967220 */ /* 0x080fe20000410000 */
[--C-:B------:R-:W-:Y:S01]  /*2820*/  FADD.FTZ R37, R37, R148.reuse ;  /* 0x0000009425257221 */ /* 0x100fe20000010000 */
[----:B------:R-:W-:Y:S01]  /*2830*/  FFMA.FTZ R33, R198, R148, R33 ;  /* 0x00000094c6217223 */ /* 0x000fe20000010021 */
[----:B------:R-:W-:Y:S01]  /*2840*/  PRMT R148, R151, 0x7632, R148 ;  /* 0x0000763297947816 */ /* 0x000fe20000000094 */
[----:B------:R-:W-:Y:S01]  /*2850*/  FFMA.FTZ R47, R188, R152, R47 ;  /* 0x00000098bc2f7223 */ /* 0x000fe2000001002f */
[----:B------:R-:W-:Y:S01]  /*2860*/  PRMT R151, R155, 0x7632, R151 ;  /* 0x000076329b977816 */ /* 0x000fe20000000097 */
[----:B------:R-:W-:Y:S01]  /*2870*/  IMAD.U32 R149, R149, 0x10000, RZ ;  /* 0x0001000095957824 */ /* 0x000fe200078e00ff */
[----:B------:R-:W-:Y:S02]  /*2880*/  SHF.L.U32 R152, R197, 0x10, RZ ;  /* 0x00000010c5987819 */ /* 0x000fe400000006ff */
[----:B------:R-:W-:Y:S01]  /*2890*/  SHF.L.U32 R151, R151, 0x10, RZ ;  /* 0x0000001097977819 */ /* 0x000fe200000006ff */
[----:B------:R-:W-:Y:S01]  /*28a0*/  FADD.FTZ R41, R41, R149 ;  /* 0x0000009529297221 */ /* 0x000fe20000010000 */
[-C--:B------:R-:W-:Y:S01]  /*28b0*/  FFMA.FTZ R237, R198, R149.reuse, R237 ;  /* 0x00000095c6ed7223 */ /* 0x080fe200000100ed */
[----:B------:R-:W-:Y:S01]  /*28c0*/  FFMA.FTZ R197, R152, R149, R150 ;  /* 0x0000009598c57223 */ /* 0x000fe20000010096 */
[----:B------:R-:W-:Y:S01]  /*28d0*/  PRMT R149, R159, 0x7632, R149 ;  /* 0x000076329f957816 */ /* 0x000fe20000000095 */
[----:B------:R-:W-:-:S02]  /*28e0*/  IMAD.U32 R148, R148, 0x10000, RZ ;  /* 0x0001000094947824 */ /* 0x000fc400078e00ff */
[----:B------:R-:W-:Y:S01]  /*28f0*/  FADD.FTZ R152, -R211, R151 ;  /* 0x00000097d3987221 */ /* 0x000fe20000010100 */
[----:B------:R-:W-:Y:S01]  /*2900*/  IMAD.U32 R150, R206, 0x10000, RZ ;  /* 0x00010000ce967824 */ /* 0x000fe200078e00ff */
[----:B------:R-:W-:Y:S01]  /*2910*/  SHF.L.U32 R149, R149, 0x10, RZ ;  /* 0x0000001095957819 */ /* 0x000fe200000006ff */
[----:B------:R-:W-:Y:S02]  /*2920*/  IMAD.U32 R151, R205, 0x10000, RZ ;  /* 0x00010000cd977824 */ /* 0x000fe400078e00ff */
[----:B------:R-:W-:Y:S01]  /*2930*/  FMUL.FTZ R205, R28, R152 ;  /* 0x000000981ccd7220 */ /* 0x000fe20000410000 */
        /* <DEDUP_REMOVED lines=20> */
[----:B------:R-:W-:Y:S01]  /*2a80*/  FADD.FTZ R55, R55, R156 ;  /* 0x0000009c37377221 */ /* 0x000fe20000010000 */
[----:B------:R-:W-:Y:S01]  /*2a90*/  FFMA.FTZ R243, R188, R156, R243 ;  /* 0x0000009cbcf37223 */ /* 0x000fe200000100f3 */
[----:B------:R-:W-:Y:S01]  /*2aa0*/  IADD3 R226, PT, PT, R226, 0x20, RZ ;  /* 0x00000020e2e27810 */ /* 0x000fe20007ffe0ff */
[----:B------:R-:W-:Y:S01]  /*2ab0*/  FADD.FTZ R224, R148, R206 ;  /* 0x000000ce94e07221 */ /* 0x000fe20000010000 */
[----:B------:R-:W-:-:S07]  /*2ac0*/  FFMA.FTZ R225, R205, R206, R149 ;  /* 0x000000cecde17223 */ /* 0x000fce0000010095 */
.L_x_258:
[----:B------:R-:W-:Y:S05]  /*2ad0*/  BSYNC.RECONVERGENT B1 ;  /* 0x0000000000017941 */ /* 0x000fea0003800200 */
.L_x_257:
        /* <DEDUP_REMOVED lines=14> */
[----:B------:R-:W4:Y:S01]  /*2bc0*/  LDG.E.128 R148, desc[UR8][R8.64] ;  /* 0x0000000808947981 */ /* 0x000f22000c1e1d00 */
[----:B-1----:R-:W-:-:S03]  /*2bd0*/  IMAD.WIDE.U32 R10, R226, 0x10, R10 ;  /* 0x00000010e20a7825 */ /* 0x002fc600078e000a */
[----:B------:R-:W4:Y:S04]  /*2be0*/  LDL R184, [R1+0xac] ;  /* 0x0000ac0001b87983 */ /* 0x000f280000100800 */
[----:B------:R2:W4:Y:S01]  /*2bf0*/  LDG.E.128 R152, desc[UR8][R10.64] ;  /* 0x000000080a987981 */ /* 0x000522000c1e1d00 */
[----:B------:R-:W-:-:S03]  /*2c00*/  IMAD.WIDE.U32 R12, R226, 0x10, R12 ;  /* 0x00000010e20c7825 */ /* 0x000fc600078e000c */
[----:B------:R-:W4:Y:S04]  /*2c10*/  LDL R185, [R1+0x3c] ;  /* 0x00003c0001b97983 */ /* 0x000f280000100800 */
[----:B------:R0:W4:Y:S01]  /*2c20*/  LDG.E.128 R156, desc[UR8][R12.64] ;  /* 0x000000080c9c7981 */ /* 0x000122000c1e1d00 */
[----:B--2---:R-:W-:Y:S01]  /*2c30*/  SHF.L.U32 R11, R172, 0x10, RZ ;  /* 0x00000010ac0b7819 */ /* 0x004fe200000006ff */
[----:B---3--:R-:W-:Y:S02]  /*2c40*/  IMAD.U32 R172, R187, 0x10000, RZ ;  /* 0x00010000bbac7824 */ /* 0x008fe400078e00ff */
[----:B------:R-:W2:Y:S01]  /*2c50*/  LDL R187, [R1+0xb0] ;  /* 0x0000b00001bb7983 */ /* 0x000ea20000100800 */
[----:B----4-:R-:W-:-:S03]  /*2c60*/  IMAD.U32 R10, R186, 0x10000, RZ ;  /* 0x00010000ba0a7824 */ /* 0x010fc600078e00ff */
[----:B------:R-:W3:Y:S01]  /*2c70*/  LDL R186, [R1+0x2c] ;  /* 0x00002c0001ba7983 */ /* 0x000ee20000100800 */
[----:B------:R-:W-:Y:S01]  /*2c80*/  SHF.L.U32 R8, R148, 0x10, RZ ;  /* 0x0000001094087819 */ /* 0x000fe200000006ff */
[----:B------:R-:W-:-:S04]  /*2c90*/  IMAD.U32 R9, R152, 0x10000, RZ ;  /* 0x0001000098097824 */ /* 0x000fc800078e00ff */
[----:B------:R-:W-:Y:S01]  /*2ca0*/  FMUL.FTZ R10, R10, R8 ;  /* 0x000000080a0a7220 */ /* 0x000fe20000410000 */
[----:B0-----:R-:W-:Y:S01]  /*2cb0*/  FADD.FTZ R13, -R211, R9 ;  /* 0x00000009d30d7221 */ /* 0x001fe20000010100 */
[----:B------:R-:W-:-:S03]  /*2cc0*/  IMAD.U32 R9, R156, 0x10000, RZ ;  /* 0x000100009c097824 */ /* 0x000fc600078e00ff */
[----:B-----5:R-:W-:Y:S01]  /*2cd0*/  FMUL.FTZ R13, R28, R13 ;  /* 0x0000000d1c0d7220 */ /* 0x020fe20000410000 */
[-C--:B------:R-:W-:Y:S01]  /*2ce0*/  FFMA.FTZ R12, R11, R9.reuse, R10 ;  /* 0x000000090b0c7223 */ /* 0x080fe2000001000a */
[----:B------:R-:W-:Y:S01]  /*2cf0*/  SHF.L.U32 R11, R153, 0x10, RZ ;  /* 0x00000010990b7819 */ /* 0x000fe200000006ff */
[----:B------:R-:W-:Y:S01]  /*2d00*/  FADD.FTZ R108, R108, R8 ;  /* 0x000000086c6c7221 */ /* 0x000fe20000010000 */
[----:B------:R-:W-:Y:S01]  /*2d10*/  FFMA.FTZ R84, R13, R8, R84 ;  /* 0x000000080d547223 */ /* 0x000fe20000010054 */
[----:B------:R-:W-:Y:S02]  /*2d20*/  SHF.L.U32 R10, R173, 0x10, RZ ;  /* 0x00000010ad0a7819 */ /* 0x000fe400000006ff */
[----:B------:R-:W-:Y:S01]  /*2d30*/  FADD.FTZ R11, -R211, R11 ;  /* 0x0000000bd30b7221 */ /* 0x000fe20000010100 */
[----:B------:R-:W-:Y:S02]  /*2d40*/  IMAD.U32 R8, R149, 0x10000, RZ ;  /* 0x0001000095087824 */ /* 0x000fe400078e00ff */
[----:B------:R-:W-:Y:S01]  /*2d50*/  FADD.FTZ R60, R60, R9 ;  /* 0x000000093c3c7221 */ /* 0x000fe20000010000 */
[----:B------:R-:W-:Y:S01]  /*2d60*/  FFMA.FTZ R232, R13, R9, R232 ;  /* 0x000000090de87223 */ /* 0x000fe200000100e8 */
[----:B------:R-:W-:Y:S01]  /*2d70*/  FMUL.FTZ R11, R28, R11 ;  /* 0x0000000b1c0b7220 */ /* 0x000fe20000410000 */
[----:B------:R-:W-:Y:S01]  /*2d80*/  SHF.L.U32 R9, R157, 0x10, RZ ;  /* 0x000000109d097819 */ /* 0x000fe200000006ff */
[-C--:B------:R-:W-:Y:S01]  /*2d90*/  FMUL.FTZ R10, R10, R8.reuse ;  /* 0x000000080a0a7220 */ /* 0x080fe20000410000 */
[----:B------:R-:W-:Y:S01]  /*2da0*/  FADD.FTZ R110, R110, R8 ;  /* 0x000000086e6e7221 */ /* 0x000fe20000010000 */
[----:B------:R-:W-:Y:S01]  /*2db0*/  FFMA.FTZ R86, R11, R8, R86 ;  /* 0x000000080b567223 */ /* 0x000fe20000010056 */
[----:B------:R-:W-:-:S02]  /*2dc0*/  IMAD.U32 R8, R196, 0x10000, RZ ;  /* 0x00010000c4087824 */ /* 0x000fc400078e00ff */
[-C--:B------:R-:W-:Y:S01]  /*2dd0*/  FFMA.FTZ R10, R172, R9.reuse, R10 ;  /* 0x00000009ac0a7223 */ /* 0x080fe2000001000a */
[----:B------:R-:W-:Y:S01]  /*2de0*/  FADD.FTZ R62, R62, R9 ;  /* 0x000000093e3e7221 */ /* 0x000fe20000010000 */
[----:B------:R-:W-:Y:S01]  /*2df0*/  FFMA.FTZ R234, R11, R9, R234 ;  /* 0x000000090bea7223 */ /* 0x000fe200000100ea */
[----:B------:R-:W4:Y:S01]  /*2e00*/  LDL R196, [R1+0xb8] ;  /* 0x0000b80001c47983 */ /* 0x000f220000100800 */
[----:B------:R-:W-:Y:S01]  /*2e10*/  IMAD.U32 R9, R154, 0x10000, RZ ;  /* 0x000100009a097824 */ /* 0x000fe200078e00ff */
[----:B------:R-:W-:-:S03]  /*2e20*/  SHF.L.U32 R172, R150, 0x10, RZ ;  /* 0x0000001096ac7819 */ /* 0x000fc600000006ff */
[----:B------:R-:W-:Y:S01]  /*2e30*/  FADD.FTZ R9, -R211, R9 ;  /* 0x00000009d3097221 */ /* 0x000fe20000010100 */
[----:B------:R-:W-:Y:S02]  /*2e40*/  SHF.L.U32 R179, R195, 0x10, RZ ;  /* 0x00000010c3b37819 */ /* 0x000fe400000006ff */
[----:B------:R-:W4:Y:S01]  /*2e50*/  LDL R195, [R1+0xb4] ;  /* 0x0000b40001c37983 */ /* 0x000f220000100800 */
[----:B------:R-:W-:Y:S01]  /*2e60*/  FMUL.FTZ R9, R28, R9 ;  /* 0x000000091c097220 */ /* 0x000fe20000410000 */
[-C--:B------:R-:W-:Y:S01]  /*2e70*/  FMUL.FTZ R8, R8, R172.reuse ;  /* 0x000000ac08087220 */ /* 0x080fe20000410000 */
[----:B------:R-:W-:Y:S02]  /*2e80*/  FADD.FTZ R112, R112, R172 ;  /* 0x000000ac70707221 */ /* 0x000fe40000010000 */
[----:B------:R-:W-:Y:S01]  /*2e90*/  FFMA.FTZ R88, R9, R172, R88 ;  /* 0x000000ac09587223 */ /* 0x000fe20000010058 */
[----:B------:R-:W-:Y:S02]  /*2ea0*/  SHF.L.U32 R172, R208, 0x10, RZ ;  /* 0x00000010d0ac7819 */ /* 0x000fe400000006ff */
[----:B------:R-:W4:Y:S01]  /*2eb0*/  LDL R208, [R1+0xc0] ;  /* 0x0000c00001d07983 */ /* 0x000f220000100800 */
[----:B------:R-:W-:-:S02]  /*2ec0*/  PRMT R149, R156, 0x7632, R149 ;  /* 0x000076329c957816 */ /* 0x000fc40000000095 */
[----:B------:R-:W-:Y:S02]  /*2ed0*/  SHF.L.U32 R156, R207, 0x10, RZ ;  /* 0x00000010cf9c7819 */ /* 0x000fe400000006ff */
[----:B------:R-:W4:Y:S01]  /*2ee0*/  LDL R207, [R1+0xbc] ;  /* 0x0000bc0001cf7983 */ /* 0x000f220000100800 */
[----:B------:R-:W-:Y:S01]  /*2ef0*/  IMAD.U32 R173, R158, 0x10000, RZ ;  /* 0x000100009ead7824 */ /* 0x000fe200078e00ff */
[----:B------:R-:W-:-:S03]  /*2f00*/  PRMT R150, R152, 0x7632, R150 ;  /* 0x0000763298967816 */ /* 0x000fc60000000096 */
[-C--:B------:R-:W-:Y:S01]  /*2f10*/  FFMA.FTZ R8, R179, R173.reuse, R8 ;  /* 0x000000adb3087223 */ /* 0x080fe20000010008 */
[----:B------:R-:W-:Y:S01]  /*2f20*/  FADD.FTZ R64, R64, R173 ;  /* 0x000000ad40407221 */ /* 0x000fe20000010000 */
[----:B------:R-:W-:Y:S01]  /*2f30*/  FFMA.FTZ R228, R9, R173, R228 ;  /* 0x000000ad09e47223 */ /* 0x000fe200000100e4 */
[----:B------:R-:W-:Y:S01]  /*2f40*/  IMAD.U32 R173, R150, 0x10000, RZ ;  /* 0x0001000096ad7824 */ /* 0x000fe200078e00ff */
[----:B------:R-:W-:-:S03]  /*2f50*/  PRMT R148, R148, 0x7632, R148 ;  /* 0x0000763294947816 */ /* 0x000fc60000000094 */
[----:B------:R-:W-:Y:S01]  /*2f60*/  FADD.FTZ R173, -R211, R173 ;  /* 0x000000add3ad7221 */ /* 0x000fe20000010100 */
[----:B------:R-:W-:-:S03]  /*2f70*/  SHF.L.U32 R148, R148, 0x10, RZ ;  /* 0x0000001094947819 */ /* 0x000fc600000006ff */
[----:B------:R-:W-:Y:S01]  /*2f80*/  FMUL.FTZ R179, R28, R173 ;  /* 0x000000ad1cb37220 */ /* 0x000fe20000410000 */
[----:B------:R-:W-:Y:S02]  /*2f90*/  IMAD.U32 R152, R149, 0x10000, RZ ;  /* 0x0001000095987824 */ /* 0x000fe400078e00ff */
[-C--:B------:R-:W-:Y:S01]  /*2fa0*/  FMUL.FTZ R156, R156, R148.reuse ;  /* 0x000000949c9c7220 */ /* 0x080fe20000410000 */
[--C-:B------:R-:W-:Y:S01]  /*2fb0*/  FADD.FTZ R109, R109, R148.reuse ;  /* 0x000000946d6d7221 */ /* 0x100fe20000010000 */
[----:B------:R-:W-:Y:S01]  /*2fc0*/  FFMA.FTZ R85, R179, R148, R85 ;  /* 0x00000094b3557223 */ /* 0x000fe20000010055 */
[----:B------:R-:W-:Y:S01]  /*2fd0*/  PRMT R148, R149, 0x7632, R148 ;  /* 0x0000763295947816 */ /* 0x000fe20000000094 */
[-C--:B------:R-:W-:Y:S01]  /*2fe0*/  FFMA.FTZ R180, R172, R152.reuse, R156 ;  /* 0x00000098acb47223 */ /* 0x080fe2000001009c */
[----:B------:R-:W-:Y:S01]  /*2ff0*/  FADD.FTZ R61, R61, R152 ;  /* 0x000000983d3d7221 */ /* 0x000fe20000010000 */
[----:B------:R-:W-:Y:S01]  /*3000*/  FFMA.FTZ R233, R179, R152, R233 ;  /* 0x00000098b3e97223 */ /* 0x000fe200000100e9 */
[----:B------:R-:W-:Y:S01]  /*3010*/  PRMT R149, R157, 0x7632, R149 ;  /* 0x000076329d957816 */ /* 0x000fe20000000095 */
[----:B------:R-:W-:Y:S01]  /*3020*/  IMAD.U32 R152, R148, 0x10000, RZ ;  /* 0x0001000094987824 */ /* 0x000fe200078e00ff */
[----:B------:R-:W-:-:S03]  /*3030*/  ISETP.NE.U32.AND P0, PT, RZ, UR24, PT ;  /* 0x00000018ff007c0c */ /* 0x000fc6000bf05070 */
[----:B------:R-:W-:Y:S01]  /*3040*/  IMAD.U32 R156, R149, 0x10000, RZ ;  /* 0x00010000959c7824 */ /* 0x000fe200078e00ff */
[----:B------:R-:W-:Y:S02]  /*3050*/  SHF.L.U32 R149, R184, 0x10, RZ ;  /* 0x00000010b8957819 */ /* 0x000fe400000006ff */
[----:B------:R-:W-:Y:S02]  /*3060*/  ISETP.NE.AND.EX P0, PT, RZ, UR25, PT, P0 ;  /* 0x00000019ff007c0c */ /* 0x000fe4000bf05300 */
[----:B------:R-:W-:Y:S02]  /*3070*/  SHF.L.U32 R157, R185, 0x10, RZ ;  /* 0x00000010b99d7819 */ /* 0x000fe400000006ff */
[----:B------:R-:W-:-:S04]  /*3080*/  ISETP.NE.U32.AND P3, PT, RZ, UR10, PT ;  /* 0x0000000aff007c0c */ /* 0x000fc8000bf65070 */
[----:B------:R-:W-:Y:S01]  /*3090*/  ISETP.NE.AND.EX P3, PT, RZ, UR11, PT, P3 ;  /* 0x0000000bff007c0c */ /* 0x000fe2000bf65330 */
[----:B------:R-:W-:Y:S01]  /*30a0*/  FADD.FTZ R111, R111, R152 ;  /* 0x000000986f6f7221 */ /* 0x000fe20000010000 */
[----:B--2---:R-:W-:-:S05]  /*30b0*/  SHF.L.U32 R148, R187, 0x10, RZ ;  /* 0x00000010bb947819 */ /* 0x004fca00000006ff */
[----:B------:R-:W-:Y:S01]  /*30c0*/  FMUL.FTZ R148, R148, R152 ;  /* 0x0000009894947220 */ /* 0x000fe20000410000 */
[----:B------:R-:W-:-:S03]  /*30d0*/  SHF.L.U32 R187, R151, 0x10, RZ ;  /* 0x0000001097bb7819 */ /* 0x000fc600000006ff */
[----:B------:R-:W-:Y:S01]  /*30e0*/  FFMA.FTZ R184, R149, R156, R148 ;  /* 0x0000009c95b87223 */ /* 0x000fe20000010094 */
[----:B------:R-:W-:Y:S02]  /*30f0*/  IMAD.U32 R148, R155, 0x10000, RZ ;  /* 0x000100009b947824 */ /* 0x000fe400078e00ff */
[----:B---3--:R-:W-:Y:S02]  /*3100*/  IMAD.U32 R149, R186, 0x10000, RZ ;  /* 0x00010000ba957824 */ /* 0x008fe400078e00ff */
[----:B------:R-:W-:Y:S01]  /*3110*/  FADD.FTZ R172, -R211, R148 ;  /* 0x00000094d3ac7221 */ /* 0x000fe20000010100 */
[----:B------:R-:W-:Y:S02]  /*3120*/  IMAD.U32 R148, R159, 0x10000, RZ ;  /* 0x000100009f947824 */ /* 0x000fe400078e00ff */
[----:B------:R-:W-:Y:S01]  /*3130*/  FMUL.FTZ R149, R149, R187 ;  /* 0x000000bb95957220 */ /* 0x000fe20000410000 */
[----:B------:R-:W-:Y:S01]  /*3140*/  FMUL.FTZ R185, R28, R172 ;  /* 0x000000ac1cb97220 */ /* 0x000fe20000410000 */
[----:B------:R-:W-:-:S02]  /*3150*/  FADD.FTZ R66, R66, R148 ;  /* 0x0000009442427221 */ /* 0x000fc40000010000 */
[-C--:B------:R-:W-:Y:S01]  /*3160*/  FFMA.FTZ R186, R157, R148.reuse, R149 ;  /* 0x000000949dba7223 */ /* 0x080fe20000010095 */
        /* <DEDUP_REMOVED lines=12> */
[----:B0-----:R-:W-:-:S04]  /*3230*/  PRMT R148, R153, 0x7632, R148 ;  /* 0x0000763299947816 */ /* 0x001fc80000000094 */
[----:B------:R-:W-:-:S05]  /*3240*/  SHF.L.U32 R148, R148, 0x10, RZ ;  /* 0x0000001094947819 */ /* 0x000fca00000006ff */
[----:B------:R-:W-:-:S04]  /*3250*/  FADD.FTZ R148, -R211, R148 ;  /* 0x00000094d3947221 */ /* 0x000fc80000010100 */
[----:B------:R-:W-:Y:S01]  /*3260*/  FMUL.FTZ R187, R28, R148 ;  /* 0x000000941cbb7220 */ /* 0x000fe20000410000 */
[----:B------:R-:W-:Y:S02]  /*3270*/  PRMT R148, R150, 0x7632, R148 ;  /* 0x0000763296947816 */ /* 0x000fe40000000094 */
[----:B------:R-:W-:-:S04]  /*3280*/  PRMT R150, R154, 0x7632, R150 ;  /* 0x000076329a967816 */ /* 0x000fc80000000096 */
[----:B------:R-:W-:Y:S01]  /*3290*/  SHF.L.U32 R153, R150, 0x10, RZ ;  /* 0x0000001096997819 */ /* 0x000fe200000006ff */
[----:B----4-:R-:W-:-:S04]  /*32a0*/  IMAD.U32 R150, R196, 0x10000, RZ ;  /* 0x00010000c4967824 */ /* 0x010fc800078e00ff */
[----:B------:R-:W-:Y:S01]  /*32b0*/  FADD.FTZ R153, -R211, R153 ;  /* 0x00000099d3997221 */ /* 0x000fe20000010100 */
[----:B------:R-:W-:-:S03]  /*32c0*/  IMAD.U32 R148, R148, 0x10000, RZ ;  /* 0x0001000094947824 */ /* 0x000fc600078e00ff */
[----:B------:R-:W-:Y:S01]  /*32d0*/  FMUL.FTZ R196, R28, R153 ;  /* 0x000000991cc47220 */ /* 0x000fe20000410000 */
[----:B------:R-:W-:Y:S01]  /*32e0*/  PRMT R149, R158, 0x7632, R149 ;  /* 0x000076329e957816 */ /* 0x000fe20000000095 */
[-C--:B------:R-:W-:Y:S01]  /*32f0*/  FMUL.FTZ R150, R150, R148.reuse ;  /* 0x0000009496967220 */ /* 0x080fe20000410000 */
[--C-:B------:R-:W-:Y:S01]  /*3300*/  FADD.FTZ R113, R113, R148.reuse ;  /* 0x0000009471717221 */ /* 0x100fe20000010000 */
[----:B------:R-:W-:Y:S01]  /*3310*/  FFMA.FTZ R89, R196, R148, R89 ;  /* 0x00000094c4597223 */ /* 0x000fe20000010059 */
[----:B------:R-:W-:Y:S02]  /*3320*/  PRMT R148, R151, 0x7632, R148 ;  /* 0x0000763297947816 */ /* 0x000fe40000000094 */
[----:B------:R-:W-:Y:S01]  /*3330*/  PRMT R151, R155, 0x7632, R151 ;  /* 0x000076329b977816 */ /* 0x000fe20000000097 */
[----:B------:R-:W-:Y:S01]  /*3340*/  FFMA.FTZ R87, R187, R152, R87 ;  /* 0x00000098bb577223 */ /* 0x000fe20000010057 */
[----:B------:R-:W-:Y:S01]  /*3350*/  SHF.L.U32 R149, R149, 0x10, RZ ;  /* 0x0000001095957819 */ /* 0x000fe200000006ff */
[----:B------:R-:W-:-:S02]  /*3360*/  IMAD.U32 R152, R195, 0x10000, RZ ;  /* 0x00010000c3987824 */ /* 0x000fc400078e00ff */
        /* <DEDUP_REMOVED lines=33> */
[----:B------:R-:W-:Y:S02]  /*3580*/  VIADD R226, R226, 0x20 ;  /* 0x00000020e2e27836 */ /* 0x000fe40000000000 */
[----:B------:R-:W-:Y:S01]  /*3590*/  FADD.FTZ R224, R148, R208 ;  /* 0x000000d094e07221 */ /* 0x000fe20000010000 */
[----:B------:R-:W-:-:S07]  /*35a0*/  FFMA.FTZ R225, R207, R208, R149 ;  /* 0x000000d0cfe17223 */ /* 0x000fce0000010095 */
.L_x_260:
[----:B------:R-:W-:Y:S05]  /*35b0*/  BSYNC.RECONVERGENT B1 ;  /* 0x0000000000017941 */ /* 0x000fea0003800200 */
.L_x_259:
        /* <DEDUP_REMOVED lines=19> */
[----:B------:R2:W4:Y:S04]  /*36f0*/  LDG.E.128 R156, desc[UR8][R6.64] ;  /* 0x00000008069c7981 */ /* 0x000528000c1e1d00 */
[----:B------:R-:W4:Y:S01]  /*3700*/  LDL R210, [R1+0x1c] ;  /* 0x00001c0001d27983 */ /* 0x000f220000100800 */
[----:B--2---:R-:W-:Y:S01]  /*3710*/  SHF.L.U32 R6, R191, 0x10, RZ ;  /* 0x00000010bf067819 */ /* 0x004fe200000006ff */
[----:B---3--:R-:W-:Y:S01]  /*3720*/  IMAD.U32 R4, R192, 0x10000, RZ ;  /* 0x00010000c0047824 */ /* 0x008fe200078e00ff */
[----:B----4-:R-:W-:-:S05]  /*3730*/  SHF.L.U32 R3, R152, 0x10, RZ ;  /* 0x0000001098037819 */ /* 0x010fca00000006ff */
[----:B------:R-:W-:Y:S01]  /*3740*/  FADD.FTZ R7, -R211, R3 ;  /* 0x00000003d3077221 */ /* 0x000fe20000010100 */
[----:B------:R-:W-:-:S03]  /*3750*/  IMAD.U32 R2, R148, 0x10000, RZ ;  /* 0x0001000094027824 */ /* 0x000fc600078e00ff */
[----:B-----5:R-:W-:Y:S01]  /*3760*/  FMUL.FTZ R7, R28, R7 ;  /* 0x000000071c077220 */ /* 0x020fe20000410000 */
[-C--:B------:R-:W-:Y:S01]  /*3770*/  FMUL.FTZ R6, R6, R2.reuse ;  /* 0x0000000206067220 */ /* 0x080fe20000410000 */
[----:B------:R-:W-:Y:S01]  /*3780*/  SHF.L.U32 R3, R156, 0x10, RZ ;  /* 0x000000109c037819 */ /* 0x000fe200000006ff */
[----:B------:R-:W-:Y:S01]  /*3790*/  FADD.FTZ R116, R116, R2 ;  /* 0x0000000274747221 */ /* 0x000fe20000010000 */
[----:B------:R-:W-:-:S03]  /*37a0*/  FFMA.FTZ R92, R7, R2, R92 ;  /* 0x00000002075c7223 */ /* 0x000fc6000001005c */
[-C--:B------:R-:W-:Y:S01]  /*37b0*/  FFMA.FTZ R6, R4, R3.reuse, R6 ;  /* 0x0000000304067223 */ /* 0x080fe20000010006 */
[----:B------:R-:W-:Y:S01]  /*37c0*/  FADD.FTZ R68, R68, R3 ;  /* 0x0000000344447221 */ /* 0x000fe20000010000 */
[----:B------:R-:W-:Y:S01]  /*37d0*/  FFMA.FTZ R220, R7, R3, R220 ;  /* 0x0000000307dc7223 */ /* 0x000fe200000100dc */
[----:B------:R-:W-:Y:S01]  /*37e0*/  IMAD.U32 R3, R153, 0x10000, RZ ;  /* 0x0001000099037824 */ /* 0x000fe200078e00ff */
[----:B------:R-:W-:Y:S01]  /*37f0*/  SHF.L.U32 R2, R149, 0x10, RZ ;  /* 0x0000001095027819 */ /* 0x000fe200000006ff */
[----:B------:R-:W-:Y:S02]  /*3800*/  IMAD.U32 R4, R194, 0x10000, RZ ;  /* 0x00010000c2047824 */ /* 0x000fe400078e00ff */
[----:B------:R-:W-:Y:S01]  /*3810*/  FADD.FTZ R5, -R211, R3 ;  /* 0x00000003d3057221 */ /* 0x000fe20000010100 */
[----:B------:R-:W-:Y:S01]  /*3820*/  SHF.L.U32 R29, R174, 0x10, RZ ;  /* 0x00000010ae1d7819 */ /* 0x000fe200000006ff */
[----:B------:R-:W-:Y:S01]  /*3830*/  FMUL.FTZ R4, R4, R2 ;  /* 0x0000000204047220 */ /* 0x000fe20000410000 */
[----:B------:R-:W-:-:S02]  /*3840*/  IMAD.U32 R3, R157, 0x10000, RZ ;  /* 0x000100009d037824 */ /* 0x000fc400078e00ff */
[----:B------:R-:W-:Y:S01]  /*3850*/  FMUL.FTZ R5, R28, R5 ;  /* 0x000000051c057220 */ /* 0x000fe20000410000 */
[----:B------:R-:W-:Y:S01]  /*3860*/  FADD.FTZ R118, R118, R2 ;  /* 0x0000000276767221 */ /* 0x000fe20000010000 */
[----:B------:R-:W-:Y:S01]  /*3870*/  SHF.L.U32 R30, R158, 0x10, RZ ;  /* 0x000000109e1e7819 */ /* 0x000fe200000006ff */
[-C--:B------:R-:W-:Y:S01]  /*3880*/  FFMA.FTZ R4, R29, R3.reuse, R4 ;  /* 0x000000031d047223 */ /* 0x080fe20000010004 */
[----:B------:R-:W-:Y:S01]  /*3890*/  FADD.FTZ R70, R70, R3 ;  /* 0x0000000346467221 */ /* 0x000fe20000010000 */
[C---:B------:R-:W-:Y:S01]  /*38a0*/  FFMA.FTZ R222, R5.reuse, R3, R222 ;  /* 0x0000000305de7223 */ /* 0x040fe200000100de */
[----:B------:R-:W-:Y:S01]  /*38b0*/  SHF.L.U32 R3, R154, 0x10, RZ ;  /* 0x000000109a037819 */ /* 0x000fe200000006ff */
[----:B------:R-:W-:Y:S01]  /*38c0*/  FFMA.FTZ R94, R5, R2, R94 ;  /* 0x00000002055e7223 */ /* 0x000fe2000001005e */
[----:B------:R-:W-:Y:S01]  /*38d0*/  SHF.L.U32 R2, R175, 0x10, RZ ;  /* 0x00000010af027819 */ /* 0x000fe200000006ff */
[----:B------:R-:W2:Y:S02]  /*38e0*/  LDL R194, [R1+0x8c] ;  /* 0x00008c0001c27983 */ /* 0x000ea40000100800 */
[----:B------:R-:W-:Y:S01]  /*38f0*/  FADD.FTZ R3, -R211, R3 ;  /* 0x00000003d3037221 */ /* 0x000fe20000010100 */
[----:B------:R-:W-:-:S03]  /*3900*/  IMAD.U32 R29, R150, 0x10000, RZ ;  /* 0x00010000961d7824 */ /* 0x000fc600078e00ff */
[----:B------:R-:W-:Y:S01]  /*3910*/  FMUL.FTZ R3, R28, R3 ;  /* 0x000000031c037220 */ /* 0x000fe20000410000 */
[-C--:B------:R-:W-:Y:S01]  /*3920*/  FMUL.FTZ R2, R2, R29.reuse ;  /* 0x0000001d02027220 */ /* 0x080fe20000410000 */
[--C-:B------:R-:W-:Y:S01]  /*3930*/  FADD.FTZ R120, R120, R29.reuse ;  /* 0x0000001d78787221 */ /* 0x100fe20000010000 */
[----:B------:R-:W-:Y:S02]  /*3940*/  IMAD.U32 R174, R193, 0x10000, RZ ;  /* 0x00010000c1ae7824 */ /* 0x000fe400078e00ff */
[----:B------:R-:W-:Y:S01]  /*3950*/  FFMA.FTZ R96, R3, R29, R96 ;  /* 0x0000001d03607223 */ /* 0x000fe20000010060 */
[----:B------:R-:W-:Y:S01]  /*3960*/  PRMT R29, R148, 0x7632, R29 ;  /* 0x00007632941d7816 */ /* 0x000fe2000000001d */
[----:B------:R-:W-:-:S04]  /*3970*/  FFMA.FTZ R2, R174, R30, R2 ;  /* 0x0000001eae027223 */ /* 0x000fc80000010002 */
[----:B------:R-:W-:Y:S01]  /*3980*/  IMAD.U32 R174, R29, 0x10000, RZ ;  /* 0x000100001dae7824 */ /* 0x000fe200078e00ff */
[----:B------:R-:W-:Y:S02]  /*3990*/  SHF.L.U32 R29, R201, 0x10, RZ ;  /* 0x00000010c91d7819 */ /* 0x000fe400000006ff */
[----:B------:R-:W3:Y:S01]  /*39a0*/  LDL R201, [R1+0x90] ;  /* 0x0000900001c97983 */ /* 0x000ee20000100800 */
[----:B------:R-:W-:Y:S01]  /*39b0*/  FADD.FTZ R72, R72, R30 ;  /* 0x0000001e48487221 */ /* 0x000fe20000010000 */
[----:B------:R-:W-:Y:S01]  /*39c0*/  FFMA.FTZ R216, R3, R30, R216 ;  /* 0x0000001e03d87223 */ /* 0x000fe200000100d8 */
[----:B------:R-:W-:Y:S01]  /*39d0*/  PRMT R30, R156, 0x7632, R30 ;  /* 0x000076329c1e7816 */ /* 0x000fe2000000001e */
[----:B------:R-:W-:Y:S01]  /*39e0*/  FMUL.FTZ R29, R29, R174 ;  /* 0x000000ae1d1d7220 */ /* 0x000fe20000410000 */
[----:B------:R-:W-:Y:S02]  /*39f0*/  SHF.L.U32 R148, R202, 0x10, RZ ;  /* 0x00000010ca947819 */ /* 0x000fe400000006ff */
[----:B------:R-:W-:Y:S01]  /*3a00*/  SHF.L.U32 R193, R151, 0x10, RZ ;  /* 0x0000001097c17819 */ /* 0x000fe200000006ff */
[----:B------:R-:W-:Y:S01]  /*3a10*/  IMAD.U32 R175, R30, 0x10000, RZ ;  /* 0x000100001eaf7824 */ /* 0x000fe200078e00ff */
[----:B------:R-:W-:Y:S01]  /*3a20*/  SHF.L.U32 R192, R159, 0x10, RZ ;  /* 0x000000109fc07819 */ /* 0x000fe200000006ff */
[----:B------:R-:W-:Y:S01]  /*3a30*/  IMAD.U32 R30, R209, 0x10000, RZ ;  /* 0x00010000d11e7824 */ /* 0x000fe200078e00ff */
[----:B------:R-:W-:Y:S01]  /*3a40*/  PRMT R150, R154, 0x7632, R150 ;  /* 0x000076329a967816 */ /* 0x000fe20000000096 */
[----:B------:R-:W-:Y:S01]  /*3a50*/  FFMA.FTZ R29, R148, R175, R29 ;  /* 0x000000af941d7223 */ /* 0x000fe2000001001d */
[----:B------:R-:W-:-:S02]  /*3a60*/  IMAD.U32 R148, R210, 0x10000, RZ ;  /* 0x00010000d2947824 */ /* 0x000fc400078e00ff */
[----:B------:R-:W-:Y:S01]  /*3a70*/  FMUL.FTZ R30, R30, R193 ;  /* 0x000000c11e1e7220 */ /* 0x000fe20000410000 */
[----:B------:R-:W-:Y:S01]  /*3a80*/  PRMT R151, R153, 0x7632, R151 ;  /* 0x0000763299977816 */ /* 0x000fe20000000097 */
[----:B------:R-:W4:Y:S01]  /*3a90*/  LDL R202, [R1+0x94] ;  /* 0x0000940001ca7983 */ /* 0x000f220000100800 */
[C---:B------:R-:W-:Y:S01]  /*3aa0*/  PRMT R149, R155.reuse, 0x7632, R149 ;  /* 0x000076329b957816 */ /* 0x040fe20000000095 */
[----:B------:R-:W-:Y:S01]  /*3ab0*/  FFMA.FTZ R30, R148, R192, R30 ;  /* 0x000000c0941e7223 */ /* 0x000fe2000001001e */
[----:B------:R-:W-:Y:S01]  /*3ac0*/  PRMT R148, R152, 0x7632, R148 ;  /* 0x0000763298947816 */ /* 0x000fe20000000094 */
[----:B------:R-:W-:Y:S01]  /*3ad0*/  IMAD.U32 R152, R155, 0x10000, RZ ;  /* 0x000100009b987824 */ /* 0x000fe200078e00ff */
[----:B------:R-:W-:Y:S01]  /*3ae0*/  SHF.L.U32 R155, R150, 0x10, RZ ;  /* 0x00000010969b7819 */ /* 0x000fe200000006ff */
[----:B------:R-:W-:Y:S01]  /*3af0*/  IMAD.U32 R154, R151, 0x10000, RZ ;  /* 0x00010000979a7824 */ /* 0x000fe200078e00ff */
[----:B------:R-:W-:Y:S01]  /*3b00*/  SHF.L.U32 R148, R148, 0x10, RZ ;  /* 0x0000001094947819 */ /* 0x000fe200000006ff */
[----:B------:R-:W-:-:S02]  /*3b10*/  IMAD.U32 R153, R149, 0x10000, RZ ;  /* 0x0001000095997824 */ /* 0x000fc400078e00ff */
[C---:B------:R-:W-:Y:S01]  /*3b20*/  FADD.FTZ R152, -R211.reuse, R152 ;  /* 0x00000098d3987221 */ /* 0x040fe20000010100 */
[C---:B------:R-:W-:Y:S01]  /*3b30*/  FADD.FTZ R154, -R211.reuse, R154 ;  /* 0x0000009ad39a7221 */ /* 0x040fe20000010100 */
[C---:B------:R-:W-:Y:S01]  /*3b40*/  FADD.FTZ R155, -R211.reuse, R155 ;  /* 0x0000009bd39b7221 */ /* 0x040fe20000010100 */
[C---:B------:R-:W-:Y:S01]  /*3b50*/  FADD.FTZ R148, -R211.reuse, R148 ;  /* 0x00000094d3947221 */ /* 0x040fe20000010100 */
[----:B------:R-:W-:Y:S01]  /*3b60*/  FADD.FTZ R156, -R211, R153 ;  /* 0x00000099d39c7221 */ /* 0x000fe20000010100 */
[----:B------:R-:W4:Y:S04]  /*3b70*/  LDL R210, [R1+0xa0] ;  /* 0x0000a00001d27983 */ /* 0x000f280000100800 */
[----:B------:R-:W4:Y:S04]  /*3b80*/  LDL R211, [R1+0x98] ;  /* 0x0000980001d37983 */ /* 0x000f280000100800 */
[----:B------:R-:W4:Y:S01]  /*3b90*/  LDL R209, [R1+0x9c] ;  /* 0x00009c0001d17983 */ /* 0x000f220000100800 */
[----:B------:R-:W-:-:S04]  /*3ba0*/  ISETP.NE.U32.AND P0, PT, RZ, UR24, PT ;  /* 0x00000018ff007c0c */ /* 0x000fc8000bf05070 */
[----:B------:R-:W-:Y:S01]  /*3bb0*/  ISETP.NE.AND.EX P0, PT, RZ, UR25, PT, P0 ;  /* 0x00000019ff007c0c */ /* 0x000fe2000bf05300 */
[----:B------:R-:W-:-:S12]  /*3bc0*/  FMUL.FTZ R191, R28, R152 ;  /* 0x000000981cbf7220 */ /* 0x000fd80000410000 */
[----:B------:R-:W0:Y:S01]  /*3bd0*/  @P0 LDC.64 R152, c[0x0][0x438] ;  /* 0x00010e00ff980b82 */ /* 0x000e220000000a00 */
[----:B------:R-:W-:Y:S01]  /*3be0*/  FADD.FTZ R74, R74, R192 ;  /* 0x000000c04a4a7221 */ /* 0x000fe20000010000 */
[----:B------:R-:W-:Y:S01]  /*3bf0*/  FFMA.FTZ R218, R191, R192, R218 ;  /* 0x000000c0bfda7223 */ /* 0x000fe200000100da */
[----:B------:R-:W-:Y:S01]  /*3c00*/  FMUL.FTZ R192, R28, R148 ;  /* 0x000000941cc07220 */ /* 0x000fe20000410000 */
[----:B------:R-:W-:Y:S02]  /*3c10*/  PRMT R148, R149, 0x7632, R148 ;  /* 0x0000763295947816 */ /* 0x000fe40000000094 */
[----:B------:R-:W-:Y:S02]  /*3c20*/  PRMT R149, R157, 0x7632, R149 ;  /* 0x000076329d957816 */ /* 0x000fe40000000095 */
[----:B------:R-:W-:Y:S01]  /*3c30*/  SHF.L.U32 R157, R148, 0x10, RZ ;  /* 0x00000010949d7819 */ /* 0x000fe200000006ff */
[----:B0-----:R-:W-:-:S05]  /*3c40*/  @P0 IMAD.WIDE.U32 R152, R226, 0x10, R152 ;  /* 0x00000010e2980825 */ /* 0x001fca00078e0098 */
[----:B------:R0:W5:Y:S01]  /*3c50*/  @P0 LDG.E.128 R144, desc[UR8][R152.64] ;  /* 0x0000000898900981 */ /* 0x000162000c1e1d00 */
[----:B------:R-:W-:-:S04]  /*3c60*/  ISETP.NE.U32.AND P0, PT, RZ, UR10, PT ;  /* 0x0000000aff007c0c */ /* 0x000fc8000bf05070 */
[----:B------:R-:W-:Y:S01]  /*3c70*/  ISETP.NE.AND.EX P0, PT, RZ, UR11, PT, P0 ;  /* 0x0000000bff007c0c */ /* 0x000fe2000bf05300 */
[----:B------:R-:W-:Y:S01]  /*3c80*/  FADD.FTZ R69, R69, R175 ;  /* 0x000000af45457221 */ /* 0x000fe20000010000 */
[C---:B------:R-:W-:Y:S01]  /*3c90*/  FFMA.FTZ R221, R192.reuse, R175, R221 ;  /* 0x000000afc0dd7223 */ /* 0x040fe200000100dd */
[----:B------:R-:W-:Y:S01]  /*3ca0*/  FADD.FTZ R117, R117, R174 ;  /* 0x000000ae75757221 */ /* 0x000fe20000010000 */
[----:B------:R-:W-:Y:S02]  /*3cb0*/  FFMA.FTZ R93, R192, R174, R93 ;  /* 0x000000aec05d7223 */ /* 0x000fe4000001005d */
[----:B------:R-:W1:Y:S01]  /*3cc0*/  LDC.64 R174, c[0x0][0x3b0] ;  /* 0x0000ec00ffae7b82 */ /* 0x000e620000000a00 */
[----:B------:R-:W-:Y:S01]  /*3cd0*/  FADD.FTZ R122, R122, R193 ;  /* 0x000000c17a7a7221 */ /* 0x000fe20000010000 */
[----:B------:R-:W-:Y:S01]  /*3ce0*/  FFMA.FTZ R98, R191, R193, R98 ;  /* 0x000000c1bf627223 */ /* 0x000fe20000010062 */
[----:B------:R-:W-:Y:S01]  /*3cf0*/  FMUL.FTZ R193, R28, R154 ;  /* 0x0000009a1cc17220 */ /* 0x000fe20000410000 */
[----:B------:R-:W-:-:S03]  /*3d00*/  FADD.FTZ R119, R119, R157 ;  /* 0x0000009d77777221 */ /* 0x000fc60000010000 */
[-C--:B------:R-:W-:Y:S01]  /*3d10*/  FFMA.FTZ R95, R193, R157.reuse, R95 ;  /* 0x0000009dc15f7223 */ /* 0x080fe2000001005f */
[----:B---3--:R-:W-:Y:S01]  /*3d20*/  IMAD.U32 R148, R201, 0x10000, RZ ;  /* 0x00010000c9947824 */ /* 0x008fe200078e00ff */
[----:B------:R-:W-:Y:S01]  /*3d30*/  SHF.L.U32 R201, R149, 0x10, RZ ;  /* 0x0000001095c97819 */ /* 0x000fe200000006ff */
[----:B--2---:R-:W-:Y:S02]  /*3d40*/  IMAD.U32 R149, R194, 0x10000, RZ ;  /* 0x00010000c2957824 */ /* 0x004fe400078e00ff */
[----:B------:R-:W-:-:S04]  /*3d50*/  FMUL.FTZ R148, R148, R157 ;  /* 0x0000009d94947220 */ /* 0x000fc80000410000 */
[-C--:B------:R-:W-:Y:S02]  /*3d60*/  FFMA.FTZ R194, R149, R201.reuse, R148 ;  /* 0x000000c995c27223 */ /* 0x080fe40000010094 */
[----:B------:R-:W0:Y:S01]  /*3d70*/  @P0 LDC.64 R148, c[0x0][0x3b8] ;  /* 0x0000ee00ff940b82 */ /* 0x000e220000000a00 */
[----:B------:R-:W-:Y:S01]  /*3d80*/  FADD.FTZ R71, R71, R201 ;  /* 0x000000c947477221 */ /* 0x000fe20000010000 */
[----:B------:R-:W-:Y:S01]  /*3d90*/  FFMA.FTZ R223, R193, R201, R223 ;  /* 0x000000c9c1df7223 */ /* 0x000fe200000100df */
[----:B------:R-:W-:Y:S01]  /*3da0*/  FMUL.FTZ R201, R28, R155 ;  /* 0x0000009b1cc97220 */ /* 0x000fe20000410000 */
[----:B0-----:R-:W-:-:S04]  /*3db0*/  @P0 IMAD.WIDE.U32 R152, R226, 0x8, R148 ;  /* 0x00000008e2980825 */ /* 0x001fc800078e0094 */
[----:B-1----:R-:W-:Y:S01]  /*3dc0*/  IMAD.WIDE.U32 R148, R226, 0x8, R174 ;  /* 0x00000008e2947825 */ /* 0x002fe200078e00ae */
[----:B------:R-:W5:Y:S04]  /*3dd0*/  @P0 LDG.E.64 R168, desc[UR8][R152.64] ;  /* 0x0000000898a80981 */ /* 0x000f68000c1e1b00 */
[----:B------:R0:W5:Y:S02]  /*3de0*/  LDG.E.64 R174, desc[UR8][R148.64] ;  /* 0x0000000894ae7981 */ /* 0x000164000c1e1b00 */
[----:B0-----:R-:W-:Y:S01]  /*3df0*/  PRMT R148, R150, 0x7632, R148 ;  /* 0x0000763296947816 */ /* 0x001fe20000000094 */
[----:B----4-:R-:W-:Y:S01]  /*3e00*/  IMAD.U32 R150, R211, 0x10000, RZ ;  /* 0x00010000d3967824 */ /* 0x010fe200078e00ff */
[----:B------:R-:W-:Y:S02]  /*3e10*/  PRMT R149, R158, 0x7632, R149 ;  /* 0x000076329e957816 */ /* 0x000fe40000000095 */
[----:B------:R-:W-:Y:S01]  /*3e20*/  SHF.L.U32 R148, R148, 0x10, RZ ;  /* 0x0000001094947819 */ /* 0x000fe200000006ff */
[----:B------:R-:W-:Y:S01]  /*3e30*/  IMAD.U32 R152, R202, 0x10000, RZ ;  /* 0x00010000ca987824 */ /* 0x000fe200078e00ff */
[----:B------:R-:W-:-:S03]  /*3e40*/  SHF.L.U32 R149, R149, 0x10, RZ ;  /* 0x0000001095957819 */ /* 0x000fc600000006ff */
        /* <DEDUP_REMOVED lines=9> */
[----:B------:R-:W-:Y:S01]  /*3ee0*/  SHF.L.U32 R148, R148, 0x10, RZ ;  /* 0x0000001094947819 */ /* 0x000fe200000006ff */
[----:B------:R-:W-:Y:S01]  /*3ef0*/  IMAD.U32 R151, R209, 0x10000, RZ ;  /* 0x00010000d1977824 */ /* 0x000fe200078e00ff */
[----:B------:R-:W-:Y:S01]  /*3f00*/  SHF.L.U32 R149, R149, 0x10, RZ ;  /* 0x0000001095957819 */ /* 0x000fe200000006ff */
[----:B------:R-:W-:-:S02]  /*3f10*/  FMUL.FTZ R209, R28, R156 ;  /* 0x0000009c1cd17220 */ /* 0x000fc40000410000 */
        /* <DEDUP_REMOVED lines=22> */
.L_x_262:
[----:B------:R-:W-:Y:S05]  /*4080*/  BSYNC.RECONVERGENT B1 ;  /* 0x0000000000017941 */ /* 0x000fea0003800200 */
.L_x_261:
        /* <DEDUP_REMOVED lines=23> */
.L_x_330:
        /* <DEDUP_REMOVED lines=18> */
[-CC-:B------:R-:W-:Y:S01]  /*4320*/  FFMA.FTZ R148, R20, R152.reuse, R154.reuse ;  /* 0x0000009814947223 */ /* 0x180fe2000001009a */
[-CC-:B------:R-:W-:Y:S01]  /*4330*/  FFMA.FTZ R149, R203, R152.reuse, R154.reuse ;  /* 0x00000098cb957223 */ /* 0x180fe2000001009a */
[----:B------:R-:W-:Y:S01]  /*4340*/  ISETP.GE.U32.AND P0, PT, R162, RZ, PT ;  /* 0x000000ffa200720c */ /* 0x000fe20003f06070 */
[----:B------:R-:W-:Y:S01]  /*4350*/  FFMA.FTZ R153, R176, R152, R154 ;  /* 0x00000098b0997223 */ /* 0x000fe2000001009a */
[----:B------:R-:W-:Y:S01]  /*4360*/  FADD.FTZ R148, R21, -R148 ;  /* 0x8000009415947221 */ /* 0x000fe20000010000 */
[----:B------:R-:W-:Y:S01]  /*4370*/  FADD.FTZ R149, R204, -R149 ;  /* 0x80000095cc957221 */ /* 0x000fe20000010000 */
[----:B------:R-:W-:Y:S01]  /*4380*/  LOP3.LUT P6, RZ, R163, 0xff0000, RZ, 0xc0, !PT ;  /* 0x00ff0000a3ff7812 */ /* 0x000fe200078cc0ff */
[----:B------:R-:W-:Y:S01]  /*4390*/  FADD.FTZ R153, R31, -R153 ;  /* 0x800000991f997221 */ /* 0x000fe20000010000 */
[C---:B-----5:R-:W-:Y:S01]  /*43a0*/  FMUL.FTZ R148, R28.reuse, R148 ;  /* 0x000000941c947220 */ /* 0x060fe20000410000 */
[C---:B------:R-:W-:Y:S01]  /*43b0*/  FMUL.FTZ R149, R28.reuse, R149 ;  /* 0x000000951c957220 */ /* 0x040fe20000410000 */
[----:B------:R-:W-:Y:S01]  /*43c0*/  ISETP.GE.U32.AND.EX P0, PT, R163, 0x1000000, PT, P0 ;  /* 0x01000000a300780c */ /* 0x000fe20003f06100 */
[----:B------:R-:W-:Y:S01]  /*43d0*/  FMUL.FTZ R153, R28, R153 ;  /* 0x000000991c997220 */ /* 0x000fe20000410000 */
[----:B------:R-:W-:Y:S01]  /*43e0*/  FMUL.FTZ R148, R148, UR13 ;  /* 0x0000000d94947c20 */ /* 0x000fe20008410000 */
[----:B------:R-:W-:-:S02]  /*43f0*/  FMUL.FTZ R149, R149, UR13 ;  /* 0x0000000d95957c20 */ /* 0x000fc40008410000 */
[----:B------:R-:W-:Y:S02]  /*4400*/  FMUL.FTZ R153, R153, UR13 ;  /* 0x0000000d99997c20 */ /* 0x000fe40008410000 */
[----:B------:R-:W-:Y:S02]  /*4410*/  FSEL R148, R148, RZ, P6 ;  /* 0x000000ff94947208 */ /* 0x000fe40003000000 */
[----:B------:R-:W-:Y:S02]  /*4420*/  FSEL R149, R149, RZ, P0 ;  /* 0x000000ff95957208 */ /* 0x000fe40000000000 */
[----:B------:R-:W-:Y:S02]  /*4430*/  LOP3.LUT P0, RZ, R163, 0xff, RZ, 0xc0, !PT ;  /* 0x000000ffa3ff7812 */ /* 0x000fe4000780c0ff */
[----:B------:R-:W-:Y:S01]  /*4440*/  F2FP.BF16.F32.PACK_AB R151, R149, R148 ;  /* 0x000000949597723e */ /* 0x000fe200000010ff */
[-CC-:B------:R-:W-:Y:S01]  /*4450*/  FFMA.FTZ R149, R23, R152.reuse, R154.reuse ;  /* 0x0000009817957223 */ /* 0x180fe2000001009a */
[----:B------:R-:W-:Y:S01]  /*4460*/  FFMA.FTZ R148, R200, R152, R154 ;  /* 0x00000098c8947223 */ /* 0x000fe2000001009a */
[----:B------:R-:W-:-:S02]  /*4470*/  LOP3.LUT P6, RZ, R163, 0xff00, RZ, 0xc0, !PT ;  /* 0x0000ff00a3ff7812 */ /* 0x000fc400078cc0ff */
[----:B------:R-:W-:Y:S01]  /*4480*/  FADD.FTZ R149, R22, -R149 ;  /* 0x8000009516957221 */ /* 0x000fe20000010000 */
[----:B------:R-:W-:-:S03]  /*4490*/  FADD.FTZ R148, R199, -R148 ;  /* 0x80000094c7947221 */ /* 0x000fc60000010000 */
[C---:B------:R-:W-:Y:S01]  /*44a0*/  FMUL.FTZ R149, R28.reuse, R149 ;  /* 0x000000951c957220 */ /* 0x040fe20000410000 */
[----:B------:R-:W-:-:S03]  /*44b0*/  FMUL.FTZ R148, R28, R148 ;  /* 0x000000941c947220 */ /* 0x000fc60000410000 */
[----:B------:R-:W-:Y:S01]  /*44c0*/  FMUL.FTZ R149, R149, UR13 ;  /* 0x0000000d95957c20 */ /* 0x000fe20008410000 */
[----:B------:R-:W-:-:S04]  /*44d0*/  FMUL.FTZ R148, R148, UR13 ;  /* 0x0000000d94947c20 */ /* 0x000fc80008410000 */
[----:B------:R-:W-:Y:S02]  /*44e0*/  FSEL R149, R149, RZ, P0 ;  /* 0x000000ff95957208 */ /* 0x000fe40000000000 */
[----:B------:R-:W-:Y:S02]  /*44f0*/  FSEL R148, R148, RZ, P6 ;  /* 0x000000ff94947208 */ /* 0x000fe40003000000 */
[----:B------:R-:W-:Y:S02]  /*4500*/  LOP3.LUT P0, RZ, R162, 0xff0000, RZ, 0xc0, !PT ;  /* 0x00ff0000a2ff7812 */ /* 0x000fe4000780c0ff */
[----:B------:R-:W-:Y:S01]  /*4510*/  F2FP.BF16.F32.PACK_AB R150, R148, R149 ;  /* 0x000000959496723e */ /* 0x000fe200000010ff */
[-CC-:B------:R-:W-:Y:S01]  /*4520*/  FFMA.FTZ R149, R25, R152.reuse, R154.reuse ;  /* 0x0000009819957223 */ /* 0x180fe2000001009a */
[----:B------:R-:W-:Y:S01]  /*4530*/  FFMA.FTZ R148, R190, R152, R154 ;  /* 0x00000098be947223 */ /* 0x000fe2000001009a */
[----:B------:R-:W-:Y:S02]  /*4540*/  LOP3.LUT P6, RZ, R162, 0xff000000, RZ, 0xc0, !PT ;  /* 0xff000000a2ff7812 */ /* 0x000fe400078cc0ff */
        /* <DEDUP_REMOVED lines=10> */
[----:B------:R-:W-:Y:S01]  /*45f0*/  FFMA.FTZ R148, R0, R152, R154 ;  /* 0x0000009800947223 */ /* 0x000fe2000001009a */
[----:B------:R-:W-:Y:S02]  /*4600*/  LOP3.LUT P0, RZ, R162, 0xff, RZ, 0xc0, !PT ;  /* 0x000000ffa2ff7812 */ /* 0x000fe4000780c0ff */
[----:B------:R-:W-:Y:S01]  /*4610*/  FSEL R153, R153, RZ, P6 ;  /* 0x000000ff99997208 */ /* 0x000fe20003000000 */
[----:B------:R-:W-:-:S04]  /*4620*/  FADD.FTZ R148, R26, -R148 ;  /* 0x800000941a947221 */ /* 0x000fc80000010000 */
[----:B------:R-:W-:-:S04]  /*4630*/  FMUL.FTZ R148, R28, R148 ;  /* 0x000000941c947220 */ /* 0x000fc80000410000 */
[----:B------:R-:W-:-:S05]  /*4640*/  FMUL.FTZ R148, R148, UR13 ;  /* 0x0000000d94947c20 */ /* 0x000fca0008410000 */
[----:B------:R-:W-:-:S04]  /*4650*/  FSEL R148, R148, RZ, P0 ;  /* 0x000000ff94947208 */ /* 0x000fc80000000000 */
[----:B------:R-:W-:Y:S01]  /*4660*/  F2FP.BF16.F32.PACK_AB R148, R153, R148 ;  /* 0x000000949994723e */ /* 0x000fe200000010ff */
[----:B------:R-:W-:Y:S06]  /*4670*/  BRA `(.L_x_269) ;  /* 0x00000020007c7947 */ /* 0x000fec0003800000 */
.L_x_268:
        /* <DEDUP_REMOVED lines=9> */
[----:B------:R-:W-:Y:S01]  /*4710*/  FMUL.FTZ R132, R28, R132 ;  /* 0x000000841c847220 */ /* 0x000fe20000410000 */
[----:B------:R-:W-:Y:S01]  /*4720*/  ISETP.GE.U32.AND P0, PT, R162, RZ, PT ;  /* 0x000000ffa200720c */ /* 0x000fe20003f06070 */
[C---:B------:R-:W-:Y:S01]  /*4730*/  FMUL.FTZ R134, R28.reuse, R134 ;  /* 0x000000861c867220 */ /* 0x040fe20000410000 */
[----:B------:R-:W-:Y:S01]  /*4740*/  FMUL.FTZ R133, R28, R133 ;  /* 0x000000851c857220 */ /* 0x000fe20000410000 */
[----:B------:R-:W-:Y:S01]  /*4750*/  FMUL.FTZ R151, R135, UR13 ;  /* 0x0000000d87977c20 */ /* 0x000fe20008410000 */
[----:B------:R-:W-:Y:S01]  /*4760*/  FMUL.FTZ R148, R132, UR13 ;  /* 0x0000000d84947c20 */ /* 0x000fe20008410000 */
[----:B------:R-:W-:-:S02]  /*4770*/  LOP3.LUT P6, RZ, R163, 0xff0000, RZ, 0xc0, !PT ;  /* 0x00ff0000a3ff7812 */ /* 0x000fc400078cc0ff */
[----:B------:R-:W-:Y:S02]  /*4780*/  ISETP.GE.U32.AND.EX P0, PT, R163, 0x1000000, PT, P0 ;  /* 0x01000000a300780c */ /* 0x000fe40003f06100 */
[----:B------:R-:W-:Y:S01]  /*4790*/  F2FP.BF16.F32.PACK_AB R135, R132, R135 ;  /* 0x000000878487723e */ /* 0x000fe200000010ff */
[----:B------:R-:W-:Y:S01]  /*47a0*/  FMUL.FTZ R132, R134, UR13 ;  /* 0x0000000d86847c20 */ /* 0x000fe20008410000 */
[C---:B------:R-:W-:Y:S01]  /*47b0*/  F2FP.BF16.F32.PACK_AB R134, R133.reuse, R134 ;  /* 0x000000868586723e */ /* 0x040fe200000010ff */
[----:B------:R-:W-:Y:S01]  /*47c0*/  FMUL.FTZ R133, R133, UR13 ;  /* 0x0000000d85857c20 */ /* 0x000fe20008410000 */
[----:B------:R-:W-:Y:S02]  /*47d0*/  FSEL R151, R151, RZ, P6 ;  /* 0x000000ff97977208 */ /* 0x000fe40003000000 */
[----:B------:R-:W-:Y:S02]  /*47e0*/  FSEL R148, R148, RZ, P0 ;  /* 0x000000ff94947208 */ /* 0x000fe40000000000 */
[----:B------:R-:W-:-:S02]  /*47f0*/  LOP3.LUT P6, RZ, R163, 0xff, RZ, 0xc0, !PT ;  /* 0x000000ffa3ff7812 */ /* 0x000fc400078cc0ff */
[----:B------:R-:W-:Y:S02]  /*4800*/  LOP3.LUT P0, RZ, R163, 0xff00, RZ, 0xc0, !PT ;  /* 0x0000ff00a3ff7812 */ /* 0x000fe4000780c0ff */
[----:B------:R-:W-:Y:S02]  /*4810*/  FSEL R132, R132, RZ, P6 ;  /* 0x000000ff84847208 */ /* 0x000fe40003000000 */
[----:B------:R-:W-:Y:S02]  /*4820*/  FSEL R133, R133, RZ, P0 ;  /* 0x000000ff85857208 */ /* 0x000fe40000000000 */
[----:B------:R-:W-:Y:S02]  /*4830*/  F2FP.BF16.F32.PACK_AB R151, R148, R151 ;  /* 0x000000979497723e */ /* 0x000fe400000010ff */
[----:B------:R-:W-:Y:S01]  /*4840*/  F2FP.BF16.F32.PACK_AB R150, R133, R132 ;  /* 0x000000848596723e */ /* 0x000fe200000010ff */
[-CC-:B------:R-:W-:Y:S01]  /*4850*/  FFMA.FTZ R133, R25, R152.reuse, R154.reuse ;  /* 0x0000009819857223 */ /* 0x180fe2000001009a */
[----:B------:R-:W-:Y:S01]  /*4860*/  FFMA.FTZ R132, R190, R152, R154 ;  /* 0x00000098be847223 */ /* 0x000fe2000001009a */
[----:B------:R-:W-:-:S02]  /*4870*/  LOP3.LUT P0, RZ, R162, 0xff0000, RZ, 0xc0, !PT ;  /* 0x00ff0000a2ff7812 */ /* 0x000fc4000780c0ff */
[----:B------:R-:W-:Y:S01]  /*4880*/  FADD.FTZ R133, R24, -R133 ;  /* 0x8000008518857221 */ /* 0x000fe20000010000 */
[----:B------:R-:W-:Y:S01]  /*4890*/  FADD.FTZ R132, R189, -R132 ;  /* 0x80000084bd847221 */ /* 0x000fe20000010000 */
[----:B------:R-:W-:Y:S02]  /*48a0*/  LOP3.LUT P6, RZ, R162, 0xff000000, RZ, 0xc0, !PT ;  /* 0xff000000a2ff7812 */ /* 0x000fe400078cc0ff */
[C---:B------:R-:W-:Y:S01]  /*48b0*/  FMUL.FTZ R133, R28.reuse, R133 ;  /* 0x000000851c857220 */ /* 0x040fe20000410000 */
[----:B------:R-:W-:-:S03]  /*48c0*/  FMUL.FTZ R148, R28, R132 ;  /* 0x000000841c947220 */ /* 0x000fc60000410000 */
[----:B------:R-:W-:Y:S01]  /*48d0*/  FMUL.FTZ R132, R133, UR13 ;  /* 0x0000000d85847c20 */ /* 0x000fe20008410000 */
[C---:B------:R-:W-:Y:S01]  /*48e0*/  FMUL.FTZ R149, R148.reuse, UR13 ;  /* 0x0000000d94957c20 */ /* 0x040fe20008410000 */
[----:B------:R-:W-:Y:S01]  /*48f0*/  F2FP.BF16.F32.PACK_AB R133, R148, R133 ;  /* 0x000000859485723e */ /* 0x000fe200000010ff */
[----:B------:R-:W-:Y:S02]  /*4900*/  FFMA.FTZ R148, R0, R152, R154 ;  /* 0x0000009800947223 */ /* 0x000fe4000001009a */
[----:B------:R-:W-:Y:S02]  /*4910*/  FSEL R132, R132, RZ, P0 ;  /* 0x000000ff84847208 */ /* 0x000fe40000000000 */
[----:B------:R-:W-:Y:S01]  /*4920*/  FSEL R149, R149, RZ, P6 ;  /* 0x000000ff95957208 */ /* 0x000fe20003000000 */
[----:B------:R-:W-:Y:S01]  /*4930*/  FADD.FTZ R148, R26, -R148 ;  /* 0x800000941a947221 */ /* 0x000fe20000010000 */
[----:B------:R-:W-:Y:S02]  /*4940*/  LOP3.LUT P0, RZ, R162, 0xff, RZ, 0xc0, !PT ;  /* 0x000000ffa2ff7812 */ /* 0x000fe4000780c0ff */
[----:B------:R-:W-:Y:S01]  /*4950*/  F2FP.BF16.F32.PACK_AB R149, R149, R132 ;  /* 0x000000849595723e */ /* 0x000fe200000010ff */
[----:B------:R-:W-:Y:S01]  /*4960*/  FFMA.FTZ R132, R176, R152, R154 ;  /* 0x00000098b0847223 */ /* 0x000fe2000001009a */
[----:B------:R-:W-:Y:S01]  /*4970*/  FMUL.FTZ R153, R28, R148 ;  /* 0x000000941c997220 */ /* 0x000fe20000410000 */
[----:B------:R-:W-:-:S02]  /*4980*/  LOP3.LUT P6, RZ, R162, 0xff00, RZ, 0xc0, !PT ;  /* 0x0000ff00a2ff7812 */ /* 0x000fc400078cc0ff */
[----:B------:R-:W-:Y:S01]  /*4990*/  FADD.FTZ R132, R31, -R132 ;  /* 0x800000841f847221 */ /* 0x000fe20000010000 */
[----:B------:R-:W-:-:S03]  /*49a0*/  FMUL.FTZ R155, R153, UR13 ;  /* 0x0000000d999b7c20 */ /* 0x000fc60008410000 */
[----:B------:R-:W-:Y:S02]  /*49b0*/  FMUL.FTZ R132, R28, R132 ;  /* 0x000000841c847220 */ /* 0x000fe40000410000 */
[----:B------:R-:W-:Y:S02]  /*49c0*/  FSEL R155, R155, RZ, P0 ;  /* 0x000000ff9b9b7208 */ /* 0x000fe40000000000 */
[C---:B------:R-:W-:Y:S01]  /*49d0*/  FMUL.FTZ R148, R132.reuse, UR13 ;  /* 0x0000000d84947c20 */ /* 0x040fe20008410000 */
[----:B------:R-:W-:-:S04]  /*49e0*/  F2FP.BF16.F32.PACK_AB R132, R132, R153 ;  /* 0x000000998484723e */ /* 0x000fc800000010ff */
[----:B------:R-:W-:-:S04]  /*49f0*/  FSEL R148, R148, RZ, P6 ;  /* 0x000000ff94947208 */ /* 0x000fc80003000000 */
[----:B------:R-:W-:Y:S01]  /*4a00*/  F2FP.BF16.F32.PACK_AB R148, R148, R155 ;  /* 0x0000009b9494723e */ /* 0x000fe200000010ff */
[----:B------:R-:W-:Y:S06]  /*4a10*/  BRA `(.L_x_269) ;  /* 0x0000001c00947947 */ /* 0x000fec0003800000 */
.L_x_267:
[----:B------:R-:W-:Y:S01]  /*4a20*/  UMOV UR4, UR6 ;  /* 0x0000000600047c82 */ /* 0x000fe20008000000 */
[----:B------:R-:W-:Y:S01]  /*4a30*/  UMOV UR5, UR7 ;  /* 0x0000000700057c82 */ /* 0x000fe20008000000 */
[----:B------:R-:W-:-:S04]  /*4a40*/  UISETP.NE.U32.AND UP0, UPT, UR4, URZ, UPT ;  /* 0x000000ff0400728c */ /* 0x000fc8000bf05070 */
[----:B------:R-:W-:-:S09]  /*4a50*/  UISETP.NE.AND.EX UP0, UPT, UR5, URZ, UPT, UP0 ;  /* 0x000000ff0500728c */ /* 0x000fd2000bf05300 */
[----:B------:R-:W-:Y:S05]  /*4a60*/  BRA.U UP0, `(.L_x_270) ;  /* 0x0000000500087547 */ /* 0x000fea000b800000 */
[----:B------:R-:W-:Y:S01]  /*4a70*/  FFMA.FTZ R148, R20, R152, R154 ;  /* 0x0000009814947223 */ /* 0x000fe2000001009a */
[C---:B------:R-:W-:Y:S02]  /*4a80*/  SHF.L.U32 R149, R131.reuse, 0x10, RZ ;  /* 0x0000001083957819 */ /* 0x040fe400000006ff */
[----:B------:R-:W-:Y:S01]  /*4a90*/  PRMT R150, R131, 0x7632, R150 ;  /* 0x0000763283967816 */ /* 0x000fe20000000096 */
[----:B------:R-:W-:Y:S01]  /*4aa0*/  FADD.FTZ R148, R21, -R148 ;  /* 0x8000009415947221 */ /* 0x000fe20000010000 */
[----:B------:R-:W-:Y:S02]  /*4ab0*/  ISETP.GE.U32.AND P0, PT, R162, RZ, PT ;  /* 0x000000ffa200720c */ /* 0x000fe40003f06070 */
[----:B------:R-:W-:Y:S01]  /*4ac0*/  LOP3.LUT P6, RZ, R163, 0xff0000, RZ, 0xc0, !PT ;  /* 0x00ff0000a3ff7812 */ /* 0x000fe200078cc0ff */
[----:B-----5:R-:W-:Y:S01]  /*4ad0*/  FFMA.FTZ R148, R28, R148, R149 ;  /* 0x000000941c947223 */ /* 0x020fe20000010095 */
[----:B------:R-:W-:Y:S01]  /*4ae0*/  FFMA.FTZ R149, R203, R152, R154 ;  /* 0x00000098cb957223 */ /* 0x000fe2000001009a */
[----:B------:R-:W-:Y:S01]  /*4af0*/  IMAD.U32 R150, R150, 0x10000, RZ ;  /* 0x0001000096967824 */ /* 0x000fe200078e00ff */
[----:B------:R-:W-:Y:S01]  /*4b00*/  ISETP.GE.U32.AND.EX P0, PT, R163, 0x1000000, PT, P0 ;  /* 0x01000000a300780c */ /* 0x000fe20003f06100 */
[----:B------:R-:W-:Y:S01]  /*4b10*/  FMUL.FTZ R148, R148, UR13 ;  /* 0x0000000d94947c20 */ /* 0x000fe20008410000 */
[----:B------:R-:W-:Y:S01]  /*4b20*/  FADD.FTZ R149, R204, -R149 ;  /* 0x80000095cc957221 */ /* 0x000fe20000010000 */
[----:B------:R-:W-:-:S02]  /*4b30*/  PRMT R153, R129, 0x7632, R153 ;  /* 0x0000763281997816 */ /* 0x000fc40000000099 */
[----:B------:R-:W-:Y:S01]  /*4b40*/  PRMT R155, R128, 0x7632, R155 ;  /* 0x00007632809b7816 */ /* 0x000fe2000000009b */
[--C-:B------:R-:W-:Y:S01]  /*4b50*/  FFMA.FTZ R149, R28, R149, R150.reuse ;  /* 0x000000951c957223 */ /* 0x100fe20000010096 */
[----:B------:R-:W-:Y:S01]  /*4b60*/  FSEL R148, R148, RZ, P6 ;  /* 0x000000ff94947208 */ /* 0x000fe20003000000 */
[----:B------:R-:W-:Y:S01]  /*4b70*/  IMAD.U32 R153, R153, 0x10000, RZ ;  /* 0x0001000099997824 */ /* 0x000fe200078e00ff */
[----:B------:R-:W-:Y:S01]  /*4b80*/  PRMT R150, R130, 0x7632, R150 ;  /* 0x0000763282967816 */ /* 0x000fe20000000096 */
[----:B------:R-:W-:Y:S01]  /*4b90*/  FMUL.FTZ R149, R149, UR13 ;  /* 0x0000000d95957c20 */ /* 0x000fe20008410000 */
[----:B------:R-:W-:Y:S01]  /*4ba0*/  LOP3.LUT P6, RZ, R163, 0xff00, RZ, 0xc0, !PT ;  /* 0x0000ff00a3ff7812 */ /* 0x000fe200078cc0ff */
[----:B------:R-:W-:Y:S02]  /*4bb0*/  IMAD.U32 R155, R155, 0x10000, RZ ;  /* 0x000100009b9b7824 */ /* 0x000fe400078e00ff */
[----:B------:R-:W-:Y:S01]  /*4bc0*/  IMAD.U32 R150, R150, 0x10000, RZ ;  /* 0x0001000096967824 */ /* 0x000fe200078e00ff */
[----:B------:R-:W-:-:S02]  /*4bd0*/  FSEL R149, R149, RZ, P0 ;  /* 0x000000ff95957208 */ /* 0x000fc40000000000 */
[----:B------:R-:W-:Y:S02]  /*4be0*/  LOP3.LUT P0, RZ, R163, 0xff, RZ, 0xc0, !PT ;  /* 0x000000ffa3ff7812 */ /* 0x000fe4000780c0ff */
[----:B------:R-:W-:Y:S01]  /*4bf0*/  F2FP.BF16.F32.PACK_AB R151, R149, R148 ;  /* 0x000000949597723e */ /* 0x000fe200000010ff */
[----:B------:R-:W-:Y:S01]  /*4c00*/  FFMA.FTZ R148, R23, R152, R154 ;  /* 0x0000009817947223 */ /* 0x000fe2000001009a */
[----:B------:R-:W-:-:S03]  /*4c10*/  SHF.L.U32 R149, R130, 0x10, RZ ;  /* 0x0000001082957819 */ /* 0x000fc600000006ff */
[----:B------:R-:W-:-:S04]  /*4c20*/  FADD.FTZ R148, R22, -R148 ;  /* 0x8000009416947221 */ /* 0x000fc80000010000 */
[----:B------:R-:W-:Y:S01]  /*4c30*/  FFMA.FTZ R148, R28, R148, R149 ;  /* 0x000000941c947223 */ /* 0x000fe20000010095 */
[----:B------:R-:W-:-:S03]  /*4c40*/  FFMA.FTZ R149, R200, R152, R154 ;  /* 0x00000098c8957223 */ /* 0x000fc6000001009a */
[----:B------:R-:W-:Y:S01]  /*4c50*/  FMUL.FTZ R148, R148, UR13 ;  /* 0x0000000d94947c20 */ /* 0x000fe20008410000 */
[----:B------:R-:W-:-:S04]  /*4c60*/  FADD.FTZ R149, R199, -R149 ;  /* 0x80000095c7957221 */ /* 0x000fc80000010000 */
[----:B------:R-:W-:Y:S01]  /*4c70*/  FFMA.FTZ R149, R28, R149, R150 ;  /* 0x000000951c957223 */ /* 0x000fe20000010096 */
[----:B------:R-:W-:Y:S02]  /*4c80*/  FSEL R148, R148, RZ, P0 ;  /* 0x000000ff94947208 */ /* 0x000fe40000000000 */
[----:B------:R-:W-:Y:S01]  /*4c90*/  LOP3.LUT P0, RZ, R162, 0xff0000, RZ, 0xc0, !PT ;  /* 0x00ff0000a2ff7812 */ /* 0x000fe2000780c0ff */
[----:B------:R-:W-:-:S05]  /*4ca0*/  FMUL.FTZ R149, R149, UR13 ;  /* 0x0000000d95957c20 */ /* 0x000fca0008410000 */
[----:B------:R-:W-:Y:S02]  /*4cb0*/  FSEL R149, R149, RZ, P6 ;  /* 0x000000ff95957208 */ /* 0x000fe40003000000 */
        /* <DEDUP_REMOVED lines=11> */
[----:B------:R-:W-:Y:S01]  /*4d70*/  SHF.L.U32 R153, R128, 0x10, RZ ;  /* 0x0000001080997819 */ /* 0x000fe200000006ff */
[----:B------:R-:W-:Y:S01]  /*4d80*/  FMUL.FTZ R149, R149, UR13 ;  /* 0x0000000d95957c20 */ /* 0x000fe20008410000 */
[----:B------:R-:W-:-:S04]  /*4d90*/  LOP3.LUT P0, RZ, R162, 0xff, RZ, 0xc0, !PT ;  /* 0x000000ffa2ff7812 */ /* 0x000fc8000780c0ff */
[----:B------:R-:W-:Y:S02]  /*4da0*/  FSEL R149, R149, RZ, P6 ;  /* 0x000000ff95957208 */ /* 0x000fe40003000000 */
[----:B------:R-:W-:Y:S02]  /*4db0*/  LOP3.LUT P6, RZ, R162, 0xff00, RZ, 0xc0, !PT ;  /* 0x0000ff00a2ff7812 */ /* 0x000fe400078cc0ff */
[----:B------:R-:W-:Y:S01]  /*4dc0*/  F2FP.BF16.F32.PACK_AB R149, R149, R148 ;  /* 0x000000949595723e */ /* 0x000fe200000010ff */
[----:B------:R-:W-:-:S04]  /*4dd0*/  FFMA.FTZ R148, R0, R152, R154 ;  /* 0x0000009800947223 */ /* 0x000fc8000001009a */
[----:B------:R-:W-:-:S04]  /*4de0*/  FADD.FTZ R148, R26, -R148 ;  /* 0x800000941a947221 */ /* 0x000fc80000010000 */
[----:B------:R-:W-:Y:S01]  /*4df0*/  FFMA.FTZ R148, R28, R148, R153 ;  /* 0x000000941c947223 */ /* 0x000fe20000010099 */
[----:B------:R-:W-:-:S03]  /*4e00*/  FFMA.FTZ R153, R176, R152, R154 ;  /* 0x00000098b0997223 */ /* 0x000fc6000001009a */
[----:B------:R-:W-:Y:S01]  /*4e10*/  FMUL.FTZ R148, R148, UR13 ;  /* 0x0000000d94947c20 */ /* 0x000fe20008410000 */
[----:B------:R-:W-:-:S04]  /*4e20*/  FADD.FTZ R153, R31, -R153 ;  /* 0x800000991f997221 */ /* 0x000fc80000010000 */
[----:B------:R-:W-:Y:S01]  /*4e30*/  FFMA.FTZ R153, R28, R153, R155 ;  /* 0x000000991c997223 */ /* 0x000fe2000001009b */
[----:B------:R-:W-:-:S03]  /*4e40*/  FSEL R148, R148, RZ, P0 ;  /* 0x000000ff94947208 */ /* 0x000fc60000000000 */
[----:B------:R-:W-:-:S05]  /*4e50*/  FMUL.FTZ R153, R153, UR13 ;  /* 0x0000000d99997c20 */ /* 0x000fca0008410000 */
[----:B------:R-:W-:-:S04]  /*4e60*/  FSEL R153, R153, RZ, P6 ;  /* 0x000000ff99997208 */ /* 0x000fc80003000000 */
[----:B------:R-:W-:Y:S01]  /*4e70*/  F2FP.BF16.F32.PACK_AB R148, R153, R148 ;  /* 0x000000949994723e */ /* 0x000fe200000010ff */
[----:B------:R-:W-:Y:S06]  /*4e80*/  BRA `(.L_x_269) ;  /* 0x0000001800787947 */ /* 0x000fec0003800000 */
.L_x_270:
[----:B------:R-:W-:Y:S01]  /*4e90*/  PRMT R134, R131, 0x7632, R134 ;  /* 0x0000763283867816 */ /* 0x000fe20000000086 */
[-C--:B------:R-:W-:Y:S01]  /*4ea0*/  FFMA.FTZ R135, R203, R152.reuse, R154 ;  /* 0x00000098cb877223 */ /* 0x080fe2000001009a */
[----:B------:R-:W-:Y:S01]  /*4eb0*/  PRMT R132, R130, 0x7632, R132 ;  /* 0x0000763282847816 */ /* 0x000fe20000000084 */
[-C--:B------:R-:W-:Y:S01]  /*4ec0*/  FFMA.FTZ R133, R200, R152.reuse, R154 ;  /* 0x00000098c8857223 */ /* 0x080fe2000001009a */
[----:B------:R-:W-:Y:S01]  /*4ed0*/  SHF.L.U32 R134, R134, 0x10, RZ ;  /* 0x0000001086867819 */ /* 0x000fe200000006ff */
[----:B------:R-:W-:Y:S01]  /*4ee0*/  FADD.FTZ R135, R204, -R135 ;  /* 0x80000087cc877221 */ /* 0x000fe20000010000 */
[----:B------:R-:W-:Y:S01]  /*4ef0*/  ISETP.GE.U32.AND P0, PT, R162, RZ, PT ;  /* 0x000000ffa200720c */ /* 0x000fe20003f06070 */
[----:B------:R-:W-:Y:S02]  /*4f00*/  IMAD.U32 R132, R132, 0x10000, RZ ;  /* 0x0001000084847824 */ /* 0x000fe400078e00ff */
[----:B------:R-:W-:Y:S01]  /*4f10*/  FADD.FTZ R133, R199, -R133 ;  /* 0x80000085c7857221 */ /* 0x000fe20000010000 */
[----:B-----5:R-:W-:Y:S01]  /*4f20*/  FFMA.FTZ R135, R28, R135, R134 ;  /* 0x000000871c877223 */ /* 0x020fe20000010086 */
[-C--:B------:R-:W-:Y:S01]  /*4f30*/  FFMA.FTZ R134, R20, R152.reuse, R154 ;  /* 0x0000009814867223 */ /* 0x080fe2000001009a */
[----:B------:R-:W-:Y:S01]  /*4f40*/  LOP3.LUT P6, RZ, R163, 0xff0000, RZ, 0xc0, !PT ;  /* 0x00ff0000a3ff7812 */ /* 0x000fe200078cc0ff */
[----:B------:R-:W-:Y:S01]  /*4f50*/  FFMA.FTZ R150, R28, R133, R132 ;  /* 0x000000851c967223 */ /* 0x000fe20000010084 */
[----:B------:R-:W-:Y:S01]  /*4f60*/  SHF.L.U32 R132, R131, 0x10, RZ ;  /* 0x0000001083847819 */ /* 0x000fe200000006ff */
[----:B------:R-:W-:Y:S01]  /*4f70*/  FADD.FTZ R134, R21, -R134 ;  /* 0x8000008615867221 */ /* 0x000fe20000010000 */
[----:B------:R-:W-:Y:S01]  /*4f80*/  ISETP.GE.U32.AND.EX P0, PT, R163, 0x1000000, PT, P0 ;  /* 0x01000000a300780c */ /* 0x000fe20003f06100 */
[----:B------:R-:W-:Y:S01]  /*4f90*/  FFMA.FTZ R148, R190, R152, R154 ;  /* 0x00000098be947223 */ /* 0x000fe2000001009a */
[----:B------:R-:W-:Y:S01]  /*4fa0*/  PRMT R149, R129, 0x7632, R149 ;  /* 0x0000763281957816 */ /* 0x000fe20000000095 */
[----:B------:R-:W-:Y:S01]  /*4fb0*/  FFMA.FTZ R134, R28, R134, R132 ;  /* 0x000000861c867223 */ /* 0x000fe20000010084 */
[----:B------:R-:W-:Y:S01]  /*4fc0*/  FMUL.FTZ R132, R135, UR13 ;  /* 0x0000000d87847c20 */ /* 0x000fe20008410000 */
[----:B------:R-:W-:-:S02]  /*4fd0*/  FADD.FTZ R148, R189, -R148 ;  /* 0x80000094bd947221 */ /* 0x000fc40000010000 */
[----:B------:R-:W-:Y:S01]  /*4fe0*/  FMUL.FTZ R133, R134, UR13 ;  /* 0x0000000d86857c20 */ /* 0x000fe20008410000 */
[----:B------:R-:W-:Y:S01]  /*4ff0*/  F2FP.BF16.F32.PACK_AB R135, R135, R134 ;  /* 0x000000868787723e */ /* 0x000fe200000010ff */
[----:B------:R-:W-:Y:S01]  /*5000*/  FFMA.FTZ R134, R23, R152, R154 ;  /* 0x0000009817867223 */ /* 0x000fe2000001009a */
[----:B------:R-:W-:Y:S01]  /*5010*/  FSEL R132, R132, RZ, P0 ;  /* 0x000000ff84847208 */ /* 0x000fe20000000000 */
[----:B------:R-:W-:Y:S01]  /*5020*/  IMAD.U32 R149, R149, 0x10000, RZ ;  /* 0x0001000095957824 */ /* 0x000fe200078e00ff */
[----:B------:R-:W-:Y:S01]  /*5030*/  FSEL R133, R133, RZ, P6 ;  /* 0x000000ff85857208 */ /* 0x000fe20003000000 */
[----:B------:R-:W-:Y:S01]  /*5040*/  FADD.FTZ R134, R22, -R134 ;  /* 0x8000008616867221 */ /* 0x000fe20000010000 */
[----:B------:R-:W-:Y:S01]  /*5050*/  LOP3.LUT P0, RZ, R163, 0xff, RZ, 0xc0, !PT ;  /* 0x000000ffa3ff7812 */ /* 0x000fe2000780c0ff */
[----:B------:R-:W-:Y:S01]  /*5060*/  FFMA.FTZ R148, R28, R148, R149 ;  /* 0x000000941c947223 */ /* 0x000fe20000010095 */
[----:B------:R-:W-:Y:S01]  /*5070*/  F2FP.BF16.F32.PACK_AB R151, R132, R133 ;  /* 0x000000858497723e */ /* 0x000fe200000010ff */
[----:B------:R-:W-:-:S02]  /*5080*/  IMAD.U32 R132, R130, 0x10000, RZ ;  /* 0x0001000082847824 */ /* 0x000fc400078e00ff */
[----:B------:R-:W-:Y:S01]  /*5090*/  FFMA.FTZ R133, R25, R152, R154 ;  /* 0x0000009819857223 */ /* 0x000fe2000001009a */
[----:B------:R-:W-:Y:S01]  /*50a0*/  LOP3.LUT P6, RZ, R163, 0xff00, RZ, 0xc0, !PT ;  /* 0x0000ff00a3ff7812 */ /* 0x000fe200078cc0ff */
[----:B------:R-:W-:Y:S01]  /*50b0*/  FMUL.FTZ R149, R148, UR13 ;  /* 0x0000000d94957c20 */ /* 0x000fe20008410000 */
[----:B------:R-:W-:Y:S01]  /*50c0*/  FFMA.FTZ R134, R28, R134, R132 ;  /* 0x000000861c867223 */ /* 0x000fe20000010084 */
[----:B------:R-:W-:Y:S01]  /*50d0*/  SHF.L.U32 R132, R129, 0x10, RZ ;  /* 0x0000001081847819 */ /* 0x000fe200000006ff */
[----:B------:R-:W-:-:S04]  /*50e0*/  FADD.FTZ R133, R24, -R133 ;  /* 0x8000008518857221 */ /* 0x000fc80000010000 */
[----:B------:R-:W-:Y:S01]  /*50f0*/  FFMA.FTZ R133, R28, R133, R132 ;  /* 0x000000851c857223 */ /* 0x000fe20000010084 */
[----:B------:R-:W-:Y:S01]  /*5100*/  FMUL.FTZ R132, R134, UR13 ;  /* 0x0000000d86847c20 */ /* 0x000fe20008410000 */
[C---:B------:R-:W-:Y:S01]  /*5110*/  F2FP.BF16.F32.PACK_AB R134, R150.reuse, R134 ;  /* 0x000000869686723e */ /* 0x040fe200000010ff */
[----:B------:R-:W-:-:S03]  /*5120*/  FMUL.FTZ R150, R150, UR13 ;  /* 0x0000000d96967c20 */ /* 0x000fc60008410000 */
[----:B------:R-:W-:Y:S02]  /*5130*/  FSEL R132, R132, RZ, P0 ;  /* 0x000000ff84847208 */ /* 0x000fe40000000000 */
[----:B------:R-:W-:Y:S02]  /*5140*/  FSEL R150, R150, RZ, P6 ;  /* 0x000000ff96967208 */ /* 0x000fe40003000000 */
[----:B------:R-:W-:Y:S02]  /*5150*/  LOP3.LUT P0, RZ, R162, 0xff0000, RZ, 0xc0, !PT ;  /* 0x00ff0000a2ff7812 */ /* 0x000fe4000780c0ff */
[----:B------:R-:W-:Y:S01]  /*5160*/  F2FP.BF16.F32.PACK_AB R150, R150, R132 ;  /* 0x000000849696723e */ /* 0x000fe200000010ff */
[----:B------:R-:W-:Y:S01]  /*5170*/  FMUL.FTZ R132, R133, UR13 ;  /* 0x0000000d85847c20 */ /* 0x000fe20008410000 */
[----:B------:R-:W-:Y:S02]  /*5180*/  LOP3.LUT P6, RZ, R162, 0xff000000, RZ, 0xc0, !PT ;  /* 0xff000000a2ff7812 */ /* 0x000fe400078cc0ff */
[----:B------:R-:W-:-:S02]  /*5190*/  F2FP.BF16.F32.PACK_AB R133, R148, R133 ;  /* 0x000000859485723e */ /* 0x000fc400000010ff */
[----:B------:R-:W-:Y:S02]  /*51a0*/  FSEL R132, R132, RZ, P0 ;  /* 0x000000ff84847208 */ /* 0x000fe40000000000 */
[----:B------:R-:W-:Y:S02]  /*51b0*/  FSEL R149, R149, RZ, P6 ;  /* 0x000000ff95957208 */ /* 0x000fe40003000000 */
[----:B------:R-:W-:Y:S02]  /*51c0*/  SHF.L.U32 R148, R128, 0x10, RZ ;  /* 0x0000001080947819 */ /* 0x000fe400000006ff */
[----:B------:R-:W-:Y:S01]  /*51d0*/  F2FP.BF16.F32.PACK_AB R149, R149, R132 ;  /* 0x000000849595723e */ /* 0x000fe200000010ff */
[----:B------:R-:W-:Y:S01]  /*51e0*/  FFMA.FTZ R132, R0, R152, R154 ;  /* 0x0000009800847223 */ /* 0x000fe2000001009a */
[C---:B------:R-:W-:Y:S02]  /*51f0*/  LOP3.LUT P0, RZ, R162.reuse, 0xff, RZ, 0xc0, !PT ;  /* 0x000000ffa2ff7812 */ /* 0x040fe4000780c0ff */
[----:B------:R-:W-:Y:S01]  /*5200*/  LOP3.LUT P6, RZ, R162, 0xff00, RZ, 0xc0, !PT ;  /* 0x0000ff00a2ff7812 */ /* 0x000fe200078cc0ff */
[----:B------:R-:W-:-:S04]  /*5210*/  FADD.FTZ R132, R26, -R132 ;  /* 0x800000841a847221 */ /* 0x000fc80000010000 */
[--C-:B------:R-:W-:Y:S01]  /*5220*/  FFMA.FTZ R153, R28, R132, R148.reuse ;  /* 0x000000841c997223 */ /* 0x100fe20000010094 */
[----:B------:R-:W-:Y:S01]  /*5230*/  PRMT R148, R128, 0x7632, R148 ;  /* 0x0000763280947816 */ /* 0x000fe20000000094 */
[----:B------:R-:W-:Y:S02]  /*5240*/  FFMA.FTZ R132, R176, R152, R154 ;  /* 0x00000098b0847223 */ /* 0x000fe4000001009a */
[----:B------:R-:W-:Y:S02]  /*5250*/  FMUL.FTZ R155, R153, UR13 ;  /* 0x0000000d999b7c20 */ /* 0x000fe40008410000 */
[----:B------:R-:W-:Y:S02]  /*5260*/  IMAD.U32 R148, R148, 0x10000, RZ ;  /* 0x0001000094947824 */ /* 0x000fe400078e00ff */
[----:B------:R-:W-:Y:S01]  /*5270*/  FADD.FTZ R132, R31, -R132 ;  /* 0x800000841f847221 */ /* 0x000fe20000010000 */
[----:B------:R-:W-:-:S03]  /*5280*/  FSEL R155, R155, RZ, P0 ;  /* 0x000000ff9b9b7208 */ /* 0x000fc60000000000 */
[----:B------:R-:W-:-:S04]  /*5290*/  FFMA.FTZ R132, R28, R132, R148 ;  /* 0x000000841c847223 */ /* 0x000fc80000010094 */
[C---:B------:R-:W-:Y:S01]  /*52a0*/  FMUL.FTZ R148, R132.reuse, UR13 ;  /* 0x0000000d84947c20 */ /* 0x040fe20008410000 */
[----:B------:R-:W-:-:S04]  /*52b0*/  F2FP.BF16.F32.PACK_AB R132, R132, R153 ;  /* 0x000000998484723e */ /* 0x000fc800000010ff */
[----:B------:R-:W-:-:S04]  /*52c0*/  FSEL R148, R148, RZ, P6 ;  /* 0x000000ff94947208 */ /* 0x000fc80003000000 */
[----:B------:R-:W-:Y:S01]  /*52d0*/  F2FP.BF16.F32.PACK_AB R148, R148, R155 ;  /* 0x0000009b9494723e */ /* 0x000fe200000010ff */
[----:B------:R-:W-:Y:S06]  /*52e0*/  BRA `(.L_x_269) ;  /* 0x0000001400607947 */ /* 0x000fec0003800000 */
.L_x_266:
        /* <DEDUP_REMOVED lines=9> */
[----:B------:R-:W-:Y:S01]  /*5380*/  FFMA.FTZ R125, R203, R152, R154 ;  /* 0x00000098cb7d7223 */ /* 0x000fe2000001009a */
[----:B------:R-:W-:Y:S02]  /*5390*/  LOP3.LUT P6, RZ, R163, 0xff0000, RZ, 0xc0, !PT ;  /* 0x00ff0000a3ff7812 */ /* 0x000fe400078cc0ff */
[----:B------:R-:W-:Y:S01]  /*53a0*/  FADD.FTZ R124, R21, -R124 ;  /* 0x8000007c157c7221 */ /* 0x000fe20000010000 */
[----:B------:R-:W-:Y:S01]  /*53b0*/  FADD.FTZ R125, R204, -R125 ;  /* 0x8000007dcc7d7221 */ /* 0x000fe20000010000 */
[----:B------:R-:W-:Y:S02]  /*53c0*/  LOP3.LUT P0, RZ, R165, 0xff0000, RZ, 0xc0, !PT ;  /* 0x00ff0000a5ff7812 */ /* 0x000fe4000780c0ff */
[C---:B-----5:R-:W-:Y:S01]  /*53d0*/  FMUL.FTZ R124, R28.reuse, R124 ;  /* 0x0000007c1c7c7220 */ /* 0x060fe20000410000 */
[----:B------:R-:W-:-:S03]  /*53e0*/  FMUL.FTZ R125, R28, R125 ;  /* 0x0000007d1c7d7220 */ /* 0x000fc60000410000 */
[----:B------:R-:W-:Y:S01]  /*53f0*/  FMUL.FTZ R127, R124, UR13 ;  /* 0x0000000d7c7f7c20 */ /* 0x000fe20008410000 */
[----:B------:R-:W-:-:S04]  /*5400*/  FMUL.FTZ R125, R125, UR13 ;  /* 0x0000000d7d7d7c20 */ /* 0x000fc80008410000 */
[C---:B------:R-:W-:Y:S02]  /*5410*/  FSEL R124, R127.reuse, RZ, P6 ;  /* 0x000000ff7f7c7208 */ /* 0x040fe40003000000 */
[----:B------:R-:W-:Y:S02]  /*5420*/  ISETP.GE.U32.AND P6, PT, R164, RZ, PT ;  /* 0x000000ffa400720c */ /* 0x000fe40003fc6070 */
[----:B------:R-:W-:Y:S02]  /*5430*/  FSEL R127, R127, RZ, P0 ;  /* 0x000000ff7f7f7208 */ /* 0x000fe40000000000 */
[----:B------:R-:W-:Y:S02]  /*5440*/  ISETP.GE.U32.AND P0, PT, R162, RZ, PT ;  /* 0x000000ffa200720c */ /* 0x000fe40003f06070 */
[----:B------:R-:W-:Y:S02]  /*5450*/  ISETP.GE.U32.AND.EX P6, PT, R165, 0x1000000, PT, P6 ;  /* 0x01000000a500780c */ /* 0x000fe40003fc6160 */
[----:B------:R-:W-:-:S02]  /*5460*/  ISETP.GE.U32.AND.EX P0, PT, R163, 0x1000000, PT, P0 ;  /* 0x01000000a300780c */ /* 0x000fc40003f06100 */
[C---:B------:R-:W-:Y:S02]  /*5470*/  FSEL R126, R125.reuse, RZ, P6 ;  /* 0x000000ff7d7e7208 */ /* 0x040fe40003000000 */
[----:B------:R-:W-:Y:S02]  /*5480*/  FSEL R125, R125, RZ, P0 ;  /* 0x000000ff7d7d7208 */ /* 0x000fe40000000000 */
[----:B------:R-:W-:Y:S02]  /*5490*/  LOP3.LUT P0, RZ, R165, 0xff, RZ, 0xc0, !PT ;  /* 0x000000ffa5ff7812 */ /* 0x000fe4000780c0ff */
[----:B------:R-:W-:Y:S01]  /*54a0*/  F2FP.BF16.F32.PACK_AB R151, R125, R124 ;  /* 0x0000007c7d97723e */ /* 0x000fe200000010ff */
[-CC-:B------:R-:W-:Y:S01]  /*54b0*/  FFMA.FTZ R125, R23, R152.reuse, R154.reuse ;  /* 0x00000098177d7223 */ /* 0x180fe2000001009a */
[----:B------:R-:W-:Y:S01]  /*54c0*/  FFMA.FTZ R124, R200, R152, R154 ;  /* 0x00000098c87c7223 */ /* 0x000fe2000001009a */
[----:B------:R-:W-:Y:S02]  /*54d0*/  LOP3.LUT P6, RZ, R165, 0xff00, RZ, 0xc0, !PT ;  /* 0x0000ff00a5ff7812 */ /* 0x000fe400078cc0ff */
[----:B------:R-:W-:Y:S01]  /*54e0*/  FADD.FTZ R125, R22, -R125 ;  /* 0x8000007d167d7221 */ /* 0x000fe20000010000 */
[----:B------:R-:W-:Y:S01]  /*54f0*/  FADD.FTZ R124, R199, -R124 ;  /* 0x8000007cc77c7221 */ /* 0x000fe20000010000 */
[----:B------:R-:W-:-:S02]  /*5500*/  F2FP.BF16.F32.PACK_AB R127, R126, R127 ;  /* 0x0000007f7e7f723e */ /* 0x000fc400000010ff */
        /* <DEDUP_REMOVED lines=11> */
[----:B------:R-:W-:Y:S01]  /*55c0*/  FADD.FTZ R124, R24, -R124 ;  /* 0x8000007c187c7221 */ /* 0x000fe20000010000 */
[----:B------:R-:W-:-:S02]  /*55d0*/  FSEL R150, R150, RZ, P6 ;  /* 0x000000ff96967208 */ /* 0x000fc40003000000 */
[----:B------:R-:W-:Y:S02]  /*55e0*/  LOP3.LUT P6, RZ, R162, 0xff0000, RZ, 0xc0, !PT ;  /* 0x00ff0000a2ff7812 */ /* 0x000fe400078cc0ff */
[----:B------:R-:W-:Y:S01]  /*55f0*/  F2FP.BF16.F32.PACK_AB R150, R150, R125 ;  /* 0x0000007d9696723e */ /* 0x000fe200000010ff */
[----:B------:R-:W-:Y:S01]  /*5600*/  FMUL.FTZ R125, R28, R124 ;  /* 0x0000007c1c7d7220 */ /* 0x000fe20000410000 */
[----:B------:R-:W-:Y:S01]  /*5610*/  FFMA.FTZ R124, R190, R152, R154 ;  /* 0x00000098be7c7223 */ /* 0x000fe2000001009a */
[----:B------:R-:W-:Y:S02]  /*5620*/  LOP3.LUT P0, RZ, R164, 0xff0000, RZ, 0xc0, !PT ;  /* 0x00ff0000a4ff7812 */ /* 0x000fe4000780c0ff */
[----:B------:R-:W-:Y:S01]  /*5630*/  FMUL.FTZ R125, R125, UR13 ;  /* 0x0000000d7d7d7c20 */ /* 0x000fe20008410000 */
[----:B------:R-:W-:-:S04]  /*5640*/  FADD.FTZ R124, R189, -R124 ;  /* 0x8000007cbd7c7221 */ /* 0x000fc80000010000 */
[----:B------:R-:W-:Y:S01]  /*5650*/  FMUL.FTZ R149, R28, R124 ;  /* 0x0000007c1c957220 */ /* 0x000fe20000410000 */
[----:B------:R-:W-:Y:S02]  /*5660*/  FSEL R124, R125, RZ, P6 ;  /* 0x000000ff7d7c7208 */ /* 0x000fe40003000000 */
[----:B------:R-:W-:Y:S01]  /*5670*/  LOP3.LUT P6, RZ, R164, 0xff000000, RZ, 0xc0, !PT ;  /* 0xff000000a4ff7812 */ /* 0x000fe200078cc0ff */
[----:B------:R-:W-:Y:S01]  /*5680*/  FMUL.FTZ R149, R149, UR13 ;  /* 0x0000000d95957c20 */ /* 0x000fe20008410000 */
[----:B------:R-:W-:Y:S02]  /*5690*/  FSEL R125, R125, RZ, P0 ;  /* 0x000000ff7d7d7208 */ /* 0x000fe40000000000 */
[----:B------:R-:W-:Y:S02]  /*56a0*/  LOP3.LUT P0, RZ, R162, 0xff000000, RZ, 0xc0, !PT ;  /* 0xff000000a2ff7812 */ /* 0x000fe4000780c0ff */
[C---:B------:R-:W-:Y:S02]  /*56b0*/  FSEL R148, R149.reuse, RZ, P6 ;  /* 0x000000ff95947208 */ /* 0x040fe40003000000 */
[----:B------:R-:W-:-:S02]  /*56c0*/  FSEL R149, R149, RZ, P0 ;  /* 0x000000ff95957208 */ /* 0x000fc40000000000 */
[----:B------:R-:W-:Y:S01]  /*56d0*/  F2FP.BF16.F32.PACK_AB R125, R148, R125 ;  /* 0x0000007d947d723e */ /* 0x000fe200000010ff */
[--C-:B------:R-:W-:Y:S01]  /*56e0*/  FFMA.FTZ R148, R0, R152, R154.reuse ;  /* 0x0000009800947223 */ /* 0x100fe2000001009a */
[----:B------:R-:W-:Y:S01]  /*56f0*/  F2FP.BF16.F32.PACK_AB R149, R149, R124 ;  /* 0x0000007c9595723e */ /* 0x000fe200000010ff */
[----:B------:R-:W-:Y:S01]  /*5700*/  FFMA.FTZ R124, R176, R152, R154 ;  /* 0x00000098b07c7223 */ /* 0x000fe2000001009a */
[----:B------:R-:W-:Y:S01]  /*5710*/  LOP3.LUT P0, RZ, R162, 0xff00, RZ, 0xc0, !PT ;  /* 0x0000ff00a2ff7812 */ /* 0x000fe2000780c0ff */
[----:B------:R-:W-:Y:S01]  /*5720*/  FADD.FTZ R148, R26, -R148 ;  /* 0x800000941a947221 */ /* 0x000fe20000010000 */
[----:B------:R-:W-:Y:S01]  /*5730*/  LOP3.LUT P6, RZ, R164, 0xff00, RZ, 0xc0, !PT ;  /* 0x0000ff00a4ff7812 */ /* 0x000fe200078cc0ff */
[----:B------:R-:W-:Y:S02]  /*5740*/  FADD.FTZ R124, R31, -R124 ;  /* 0x8000007c1f7c7221 */ /* 0x000fe40000010000 */
[C---:B------:R-:W-:Y:S02]  /*5750*/  FMUL.FTZ R153, R28.reuse, R148 ;  /* 0x000000941c997220 */ /* 0x040fe40000410000 */
[----:B------:R-:W-:-:S02]  /*5760*/  FMUL.FTZ R124, R28, R124 ;  /* 0x0000007c1c7c7220 */ /* 0x000fc40000410000 */
[----:B------:R-:W-:Y:S02]  /*5770*/  FMUL.FTZ R153, R153, UR13 ;  /* 0x0000000d99997c20 */ /* 0x000fe40008410000 */
[----:B------:R-:W-:-:S05]  /*5780*/  FMUL.FTZ R124, R124, UR13 ;  /* 0x0000000d7c7c7c20 */ /* 0x000fca0008410000 */
[----:B------:R-:W-:Y:S02]  /*5790*/  FSEL R148, R124, RZ, P0 ;  /* 0x000000ff7c947208 */ /* 0x000fe40000000000 */
[----:B------:R-:W-:Y:S02]  /*57a0*/  LOP3.LUT P0, RZ, R164, 0xff, RZ, 0xc0, !PT ;  /* 0x000000ffa4ff7812 */ /* 0x000fe4000780c0ff */
[----:B------:R-:W-:Y:S02]  /*57b0*/  FSEL R124, R124, RZ, P6 ;  /* 0x000000ff7c7c7208 */ /* 0x000fe40003000000 */
[----:B------:R-:W-:Y:S02]  /*57c0*/  LOP3.LUT P6, RZ, R162, 0xff, RZ, 0xc0, !PT ;  /* 0x000000ffa2ff7812 */ /* 0x000fe400078cc0ff */
[C---:B------:R-:W-:Y:S02]  /*57d0*/  FSEL R155, R153.reuse, RZ, P0 ;  /* 0x000000ff999b7208 */ /* 0x040fe40000000000 */
[----:B------:R-:W-:-:S02]  /*57e0*/  FSEL R153, R153, RZ, P6 ;  /* 0x000000ff99997208 */ /* 0x000fc40003000000 */
[----:B------:R-:W-:Y:S02]  /*57f0*/  F2FP.BF16.F32.PACK_AB R124, R124, R155 ;  /* 0x0000009b7c7c723e */ /* 0x000fe400000010ff */
[----:B------:R-:W-:Y:S01]  /*5800*/  F2FP.BF16.F32.PACK_AB R148, R148, R153 ;  /* 0x000000999494723e */ /* 0x000fe200000010ff */
[----:B------:R-:W-:Y:S06]  /*5810*/  BRA `(.L_x_269) ;  /* 0x0000001000147947 */ /* 0x000fec0003800000 */
.L_x_272:
        /* <DEDUP_REMOVED lines=8> */
[----:B------:R-:W-:Y:S02]  /*58a0*/  FMUL.FTZ R127, R126, UR13 ;  /* 0x0000000d7e7f7c20 */ /* 0x000fe40008410000 */
[C---:B------:R-:W-:Y:S01]  /*58b0*/  F2FP.BF16.F32.PACK_AB R135, R125.reuse, R126 ;  /* 0x0000007e7d87723e */ /* 0x040fe200000010ff */
[----:B------:R-:W-:Y:S02]  /*58c0*/  FMUL.FTZ R125, R125, UR13 ;  /* 0x0000000d7d7d7c20 */ /* 0x000fe40008410000 */
[C---:B------:R-:W-:Y:S02]  /*58d0*/  FSEL R124, R127.reuse, RZ, P6 ;  /* 0x000000ff7f7c7208 */ /* 0x040fe40003000000 */
[----:B------:R-:W-:Y:S02]  /*58e0*/  ISETP.GE.U32.AND P6, PT, R164, RZ, PT ;  /* 0x000000ffa400720c */ /* 0x000fe40003fc6070 */
[----:B------:R-:W-:Y:S02]  /*58f0*/  FSEL R127, R127, RZ, P0 ;  /* 0x000000ff7f7f7208 */ /* 0x000fe40000000000 */
[----:B------:R-:W-:-:S02]  /*5900*/  ISETP.GE.U32.AND P0, PT, R162, RZ, PT ;  /* 0x000000ffa200720c */ /* 0x000fc40003f06070 */
[----:B------:R-:W-:Y:S02]  /*5910*/  ISETP.GE.U32.AND.EX P6, PT, R165, 0x1000000, PT, P6 ;  /* 0x01000000a500780c */ /* 0x000fe40003fc6160 */
[----:B------:R-:W-:Y:S02]  /*5920*/  ISETP.GE.U32.AND.EX P0, PT, R163, 0x1000000, PT, P0 ;  /* 0x01000000a300780c */ /* 0x000fe40003f06100 */
[C---:B------:R-:W-:Y:S02]  /*5930*/  FSEL R126, R125.reuse, RZ, P6 ;  /* 0x000000ff7d7e7208 */ /* 0x040fe40003000000 */
        /* <DEDUP_REMOVED lines=11> */
[----:B------:R-:W-:Y:S02]  /*59f0*/  FMUL.FTZ R126, R134, UR13 ;  /* 0x0000000d867e7c20 */ /* 0x000fe40008410000 */
[C---:B------:R-:W-:Y:S01]  /*5a00*/  F2FP.BF16.F32.PACK_AB R134, R125.reuse, R134 ;  /* 0x000000867d86723e */ /* 0x040fe200000010ff */
[----:B------:R-:W-:Y:S02]  /*5a10*/  FMUL.FTZ R125, R125, UR13 ;  /* 0x0000000d7d7d7c20 */ /* 0x000fe40008410000 */
[C---:B------:R-:W-:Y:S02]  /*5a20*/  FSEL R124, R126.reuse, RZ, P6 ;  /* 0x000000ff7e7c7208 */ /* 0x040fe40003000000 */
[----:B------:R-:W-:Y:S02]  /*5a30*/  LOP3.LUT P6, RZ, R165, 0xff00, RZ, 0xc0, !PT ;  /* 0x0000ff00a5ff7812 */ /* 0x000fe400078cc0ff */
[----:B------:R-:W-:Y:S02]  /*5a40*/  FSEL R126, R126, RZ, P0 ;  /* 0x000000ff7e7e7208 */ /* 0x000fe40000000000 */
[----:B------:R-:W-:-:S02]  /*5a50*/  LOP3.LUT P0, RZ, R163, 0xff00, RZ, 0xc0, !PT ;  /* 0x0000ff00a3ff7812 */ /* 0x000fc4000780c0ff */
[C---:B------:R-:W-:Y:S02]  /*5a60*/  FSEL R132, R125.reuse, RZ, P6 ;  /* 0x000000ff7d847208 */ /* 0x040fe40003000000 */
[----:B------:R-:W-:Y:S02]  /*5a70*/  FSEL R125, R125, RZ, P0 ;  /* 0x000000ff7d7d7208 */ /* 0x000fe40000000000 */
[----:B------:R-:W-:Y:S02]  /*5a80*/  F2FP.BF16.F32.PACK_AB R126, R132, R126 ;  /* 0x0000007e847e723e */ /* 0x000fe400000010ff */
[----:B------:R-:W-:Y:S01]  /*5a90*/  F2FP.BF16.F32.PACK_AB R150, R125, R124 ;  /* 0x0000007c7d96723e */ /* 0x000fe200000010ff */
[-CC-:B------:R-:W-:Y:S01]  /*5aa0*/  FFMA.FTZ R125, R25, R152.reuse, R154.reuse ;  /* 0x00000098197d7223 */ /* 0x180fe2000001009a */
[----:B------:R-:W-:Y:S01]  /*5ab0*/  FFMA.FTZ R124, R190, R152, R154 ;  /* 0x00000098be7c7223 */ /* 0x000fe2000001009a */
[----:B------:R-:W-:Y:S02]  /*5ac0*/  LOP3.LUT P0, RZ, R164, 0xff0000, RZ, 0xc0, !PT ;  /* 0x00ff0000a4ff7812 */ /* 0x000fe4000780c0ff */
[----:B------:R-:W-:Y:S01]  /*5ad0*/  FADD.FTZ R125, R24, -R125 ;  /* 0x8000007d187d7221 */ /* 0x000fe20000010000 */
[----:B------:R-:W-:Y:S01]  /*5ae0*/  FADD.FTZ R124, R189, -R124 ;  /* 0x8000007cbd7c7221 */ /* 0x000fe20000010000 */
[----:B------:R-:W-:-:S02]  /*5af0*/  LOP3.LUT P6, RZ, R164, 0xff000000, RZ, 0xc0, !PT ;  /* 0xff000000a4ff7812 */ /* 0x000fc400078cc0ff */
[C---:B------:R-:W-:Y:S01]  /*5b00*/  FMUL.FTZ R125, R28.reuse, R125 ;  /* 0x0000007d1c7d7220 */ /* 0x040fe20000410000 */
[----:B------:R-:W-:-:S03]  /*5b10*/  FMUL.FTZ R124, R28, R124 ;  /* 0x0000007c1c7c7220 */ /* 0x000fc60000410000 */
[----:B------:R-:W-:Y:S01]  /*5b20*/  FMUL.FTZ R132, R125, UR13 ;  /* 0x0000000d7d847c20 */ /* 0x000fe20008410000 */
[C---:B------:R-:W-:Y:S01]  /*5b30*/  FMUL.FTZ R149, R124.reuse, UR13 ;  /* 0x0000000d7c957c20 */ /* 0x040fe20008410000 */
[----:B------:R-:W-:-:S03]  /*5b40*/  F2FP.BF16.F32.PACK_AB R133, R124, R125 ;  /* 0x0000007d7c85723e */ /* 0x000fc600000010ff */
        /* <DEDUP_REMOVED lines=13> */
[----:B------:R-:W-:-:S03]  /*5c20*/  LOP3.LUT P6, RZ, R164, 0xff00, RZ, 0xc0, !PT ;  /* 0x0000ff00a4ff7812 */ /* 0x000fc600078cc0ff */
[----:B------:R-:W-:Y:S01]  /*5c30*/  FADD.FTZ R148, R26, -R124 ;  /* 0x8000007c1a947221 */ /* 0x000fe20000010000 */
[----:B------:R-:W-:-:S03]  /*5c40*/  FMUL.FTZ R124, R132, UR13 ;  /* 0x0000000d847c7c20 */ /* 0x000fc60008410000 */
[----:B------:R-:W-:Y:S02]  /*5c50*/  FMUL.FTZ R153, R28, R148 ;  /* 0x000000941c997220 */ /* 0x000fe40000410000 */
[----:B------:R-:W-:Y:S02]  /*5c60*/  FSEL R156, R124, RZ, P0 ;  /* 0x000000ff7c9c7208 */ /* 0x000fe40000000000 */
[----:B------:R-:W-:Y:S01]  /*5c70*/  FMUL.FTZ R148, R153, UR13 ;  /* 0x0000000d99947c20 */ /* 0x000fe20008410000 */
[----:B------:R-:W-:Y:S02]  /*5c80*/  LOP3.LUT P0, RZ, R164, 0xff, RZ, 0xc0, !PT ;  /* 0x000000ffa4ff7812 */ /* 0x000fe4000780c0ff */
[----:B------:R-:W-:Y:S02]  /*5c90*/  FSEL R124, R124, RZ, P6 ;  /* 0x000000ff7c7c7208 */ /* 0x000fe40003000000 */
[----:B------:R-:W-:Y:S02]  /*5ca0*/  LOP3.LUT P6, RZ, R162, 0xff, RZ, 0xc0, !PT ;  /* 0x000000ffa2ff7812 */ /* 0x000fe400078cc0ff */
[----:B------:R-:W-:-:S02]  /*5cb0*/  FSEL R155, R148, RZ, P0 ;  /* 0x000000ff949b7208 */ /* 0x000fc40000000000 */
[----:B------:R-:W-:Y:S02]  /*5cc0*/  FSEL R148, R148, RZ, P6 ;  /* 0x000000ff94947208 */ /* 0x000fe40003000000 */
[----:B------:R-:W-:Y:S02]  /*5cd0*/  F2FP.BF16.F32.PACK_AB R124, R124, R155 ;  /* 0x0000009b7c7c723e */ /* 0x000fe400000010ff */
[----:B------:R-:W-:Y:S02]  /*5ce0*/  F2FP.BF16.F32.PACK_AB R148, R156, R148 ;  /* 0x000000949c94723e */ /* 0x000fe400000010ff */
[----:B------:R-:W-:Y:S01]  /*5cf0*/  F2FP.BF16.F32.PACK_AB R132, R132, R153 ;  /* 0x000000998484723e */ /* 0x000fe200000010ff */
[----:B------:R-:W-:Y:S06]  /*5d00*/  BRA `(.L_x_269) ;  /* 0x0000000800d87947 */ /* 0x000fec0003800000 */
.L_x_271:
[----:B------:R-:W-:Y:S01]  /*5d10*/  UMOV UR4, UR6 ;  /* 0x0000000600047c82 */ /* 0x000fe20008000000 */
[----:B------:R-:W-:Y:S01]  /*5d20*/  UMOV UR5, UR7 ;  /* 0x0000000700057c82 */ /* 0x000fe20008000000 */
[----:B------:R-:W-:-:S04]  /*5d30*/  UISETP.NE.U32.AND UP0, UPT, UR4, URZ, UPT ;  /* 0x000000ff0400728c */ /* 0x000fc8000bf05070 */
[----:B------:R-:W-:-:S09]  /*5d40*/  UISETP.NE.AND.EX UP0, UPT, UR5, URZ, UPT, UP0 ;  /* 0x000000ff0500728c */ /* 0x000fd2000bf05300 */
[----:B------:R-:W-:Y:S05]  /*5d50*/  BRA.U UP0, `(.L_x_273) ;  /* 0x00000005005c7547 */ /* 0x000fea000b800000 */
[-CC-:B------:R-:W-:Y:S01]  /*5d60*/  FFMA.FTZ R124, R20, R152.reuse, R154.reuse ;  /* 0x00000098147c7223 */ /* 0x180fe2000001009a */
[C---:B------:R-:W-:Y:S01]  /*5d70*/  SHF.L.U32 R125, R131.reuse, 0x10, RZ ;  /* 0x00000010837d7819 */ /* 0x040fe200000006ff */
[----:B------:R-:W-:Y:S01]  /*5d80*/  FFMA.FTZ R148, R200, R152, R154 ;  /* 0x00000098c8947223 */ /* 0x000fe2000001009a */
[----:B------:R-:W-:Y:S01]  /*5d90*/  PRMT R127, R131, 0x7632, R127 ;  /* 0x00007632837f7816 */ /* 0x000fe2000000007f */
[----:B------:R-:W-:Y:S01]  /*5da0*/  FADD.FTZ R124, R21, -R124 ;  /* 0x8000007c157c7221 */ /* 0x000fe20000010000 */
[----:B------:R-:W-:Y:S01]  /*5db0*/  LOP3.LUT P6, RZ, R163, 0xff0000, RZ, 0xc0, !PT ;  /* 0x00ff0000a3ff7812 */ /* 0x000fe200078cc0ff */
[----:B------:R-:W-:Y:S01]  /*5dc0*/  FADD.FTZ R148, R199, -R148 ;  /* 0x80000094c7947221 */ /* 0x000fe20000010000 */
[----:B------:R-:W-:Y:S01]  /*5dd0*/  LOP3.LUT P0, RZ, R165, 0xff0000, RZ, 0xc0, !PT ;  /* 0x00ff0000a5ff7812 */ /* 0x000fe2000780c0ff */
[----:B-----5:R-:W-:Y:S01]  /*5de0*/  FFMA.FTZ R124, R28, R124, R125 ;  /* 0x0000007c1c7c7223 */ /* 0x020fe2000001007d */
[----:B------:R-:W-:Y:S01]  /*5df0*/  FFMA.FTZ R125, R203, R152, R154 ;  /* 0x00000098cb7d7223 */ /* 0x000fe2000001009a */
[----:B------:R-:W-:Y:S01]  /*5e00*/  IMAD.U32 R127, R127, 0x10000, RZ ;  /* 0x000100007f7f7824 */ /* 0x000fe200078e00ff */
[----:B------:R-:W-:-:S02]  /*5e10*/  PRMT R126, R130, 0x7632, R126 ;  /* 0x00007632827e7816 */ /* 0x000fc4000000007e */
[----:B------:R-:W-:Y:S01]  /*5e20*/  FADD.FTZ R125, R204, -R125 ;  /* 0x8000007dcc7d7221 */ /* 0x000fe20000010000 */
[----:B------:R-:W-:Y:S02]  /*5e30*/  PRMT R150, R129, 0x7632, R150 ;  /* 0x0000763281967816 */ /* 0x000fe40000000096 */
[----:B------:R-:W-:Y:S01]  /*5e40*/  SHF.L.U32 R126, R126, 0x10, RZ ;  /* 0x000000107e7e7819 */ /* 0x000fe200000006ff */
[----:B------:R-:W-:Y:S01]  /*5e50*/  FFMA.FTZ R125, R28, R125, R127 ;  /* 0x0000007d1c7d7223 */ /* 0x000fe2000001007f */
[----:B------:R-:W-:Y:S01]  /*5e60*/  FMUL.FTZ R127, R124, UR13 ;  /* 0x0000000d7c7f7c20 */ /* 0x000fe20008410000 */
[----:B------:R-:W-:Y:S02]  /*5e70*/  IMAD.U32 R150, R150, 0x10000, RZ ;  /* 0x0001000096967824 */ /* 0x000fe400078e00ff */
[----:B------:R-:W-:Y:S01]  /*5e80*/  FMUL.FTZ R125, R125, UR13 ;  /* 0x0000000d7d7d7c20 */ /* 0x000fe20008410000 */
[----:B------:R-:W-:Y:S01]  /*5e90*/  FFMA.FTZ R126, R28, R148, R126 ;  /* 0x000000941c7e7223 */ /* 0x000fe2000001007e */
[----:B------:R-:W-:-:S02]  /*5ea0*/  FSEL R124, R127, RZ, P6 ;  /* 0x000000ff7f7c7208 */ /* 0x000fc40003000000 */
[----:B------:R-:W-:Y:S02]  /*5eb0*/  ISETP.GE.U32.AND P6, PT, R164, RZ, PT ;  /* 0x000000ffa400720c */ /* 0x000fe40003fc6070 */
[----:B------:R-:W-:Y:S02]  /*5ec0*/  FSEL R127, R127, RZ, P0 ;  /* 0x000000ff7f7f7208 */ /* 0x000fe40000000000 */
[----:B------:R-:W-:Y:S02]  /*5ed0*/  ISETP.GE.U32.AND P0, PT, R162, RZ, PT ;  /* 0x000000ffa200720c */ /* 0x000fe40003f06070 */
[----:B------:R-:W-:Y:S02]  /*5ee0*/  ISETP.GE.U32.AND.EX P6, PT, R165, 0x1000000, PT, P6 ;  /* 0x01000000a500780c */ /* 0x000fe40003fc6160 */
[----:B------:R-:W-:Y:S02]  /*5ef0*/  ISETP.GE.U32.AND.EX P0, PT, R163, 0x1000000, PT, P0 ;  /* 0x01000000a300780c */ /* 0x000fe40003f06100 */
[----:B------:R-:W-:-:S02]  /*5f00*/  FSEL R148, R125, RZ, P6 ;  /* 0x000000ff7d947208 */ /* 0x000fc40003000000 */
[----:B------:R-:W-:Y:S02]  /*5f10*/  FSEL R125, R125, RZ, P0 ;  /* 0x000000ff7d7d7208 */ /* 0x000fe40000000000 */
[----:B------:R-:W-:Y:S01]  /*5f20*/  F2FP.BF16.F32.PACK_AB R127, R148, R127 ;  /* 0x0000007f947f723e */ /* 0x000fe200000010ff */
[----:B------:R-:W-:Y:S01]  /*5f30*/  FMUL.FTZ R148, R126, UR13 ;  /* 0x0000000d7e947c20 */ /* 0x000fe20008410000 */
[----:B------:R-:W-:Y:S01]  /*5f40*/  F2FP.BF16.F32.PACK_AB R151, R125, R124 ;  /* 0x0000007c7d97723e */ /* 0x000fe200000010ff */
[----:B------:R-:W-:Y:S01]  /*5f50*/  FFMA.FTZ R125, R23, R152, R154 ;  /* 0x00000098177d7223 */ /* 0x000fe2000001009a */
[----:B------:R-:W-:Y:S01]  /*5f60*/  IMAD.U32 R124, R130, 0x10000, RZ ;  /* 0x00010000827c7824 */ /* 0x000fe200078e00ff */
[C---:B------:R-:W-:Y:S02]  /*5f70*/  LOP3.LUT P0, RZ, R165.reuse, 0xff, RZ, 0xc0, !PT ;  /* 0x000000ffa5ff7812 */ /* 0x040fe4000780c0ff */
[----:B------:R-:W-:Y:S01]  /*5f80*/  FADD.FTZ R125, R22, -R125 ;  /* 0x8000007d167d7221 */ /* 0x000fe20000010000 */
[----:B------:R-:W-:-:S03]  /*5f90*/  LOP3.LUT P6, RZ, R165, 0xff00, RZ, 0xc0, !PT ;  /* 0x0000ff00a5ff7812 */ /* 0x000fc600078cc0ff */
[----:B------:R-:W-:Y:S01]  /*5fa0*/  FFMA.FTZ R125, R28, R125, R124 ;  /* 0x0000007d1c7d7223 */ /* 0x000fe2000001007c */
[----:B------:R-:W-:-:S03]  /*5fb0*/  FFMA.FTZ R124, R25, R152, R154 ;  /* 0x00000098197c7223 */ /* 0x000fc6000001009a */
[----:B------:R-:W-:Y:S01]  /*5fc0*/  FMUL.FTZ R149, R125, UR13 ;  /* 0x0000000d7d957c20 */ /* 0x000fe20008410000 */
[----:B------:R-:W-:Y:S01]  /*5fd0*/  SHF.L.U32 R125, R129, 0x10, RZ ;  /* 0x00000010817d7819 */ /* 0x000fe200000006ff */
[----:B------:R-:W-:-:S03]  /*5fe0*/  FADD.FTZ R124, R24, -R124 ;  /* 0x8000007c187c7221 */ /* 0x000fc60000010000 */
[----:B------:R-:W-:Y:S01]  /*5ff0*/  FSEL R126, R149, RZ, P0 ;  /* 0x000000ff957e7208 */ /* 0x000fe20000000000 */
[----:B------:R-:W-:Y:S01]  /*6000*/  FFMA.FTZ R124, R28, R124, R125 ;  /* 0x0000007c1c7c7223 */ /* 0x000fe2000001007d */
        /* <DEDUP_REMOVED lines=8> */
[----:B------:R-:W-:Y:S01]  /*6090*/  LOP3.LUT P6, RZ, R162, 0xff0000, RZ, 0xc0, !PT ;  /* 0x00ff0000a2ff7812 */ /* 0x000fe200078cc0ff */
[----:B------:R-:W-:Y:S01]  /*60a0*/  FFMA.FTZ R125, R28, R125, R150 ;  /* 0x0000007d1c7d7223 */ /* 0x000fe20000010096 */
[----:B------:R-:W-:Y:S01]  /*60b0*/  F2FP.BF16.F32.PACK_AB R150, R148, R149 ;  /* 0x000000959496723e */ /* 0x000fe200000010ff */
[----:B------:R-:W-:Y:S01]  /*60c0*/  FMUL.FTZ R148, R124, UR13 ;  /* 0x0000000d7c947c20 */ /* 0x000fe20008410000 */
[----:B------:R-:W-:Y:S01]  /*60d0*/  LOP3.LUT P0, RZ, R164, 0xff0000, RZ, 0xc0, !PT ;  /* 0x00ff0000a4ff7812 */ /* 0x000fe2000780c0ff */
[----:B------:R-:W-:-:S03]  /*60e0*/  FMUL.FTZ R149, R125, UR13 ;  /* 0x0000000d7d957c20 */ /* 0x000fc60008410000 */
        /* <DEDUP_REMOVED lines=8> */
[----:B------:R-:W-:Y:S01]  /*6170*/  FFMA.FTZ R124, R0, R152, R154 ;  /* 0x00000098007c7223 */ /* 0x000fe2000001009a */
[----:B------:R-:W-:Y:S02]  /*6180*/  SHF.L.U32 R148, R128, 0x10, RZ ;  /* 0x0000001080947819 */ /* 0x000fe400000006ff */
[----:B------:R-:W-:Y:S01]  /*6190*/  LOP3.LUT P0, RZ, R162, 0xff00, RZ, 0xc0, !PT ;  /* 0x0000ff00a2ff7812 */ /* 0x000fe2000780c0ff */
[----:B------:R-:W-:Y:S01]  /*61a0*/  FADD.FTZ R124, R26, -R124 ;  /* 0x8000007c1a7c7221 */ /* 0x000fe20000010000 */
[----:B------:R-:W-:-:S03]  /*61b0*/  LOP3.LUT P6, RZ, R164, 0xff00, RZ, 0xc0, !PT ;  /* 0x0000ff00a4ff7812 */ /* 0x000fc600078cc0ff */
[--C-:B------:R-:W-:Y:S01]  /*61c0*/  FFMA.FTZ R153, R28, R124, R148.reuse ;  /* 0x0000007c1c997223 */ /* 0x100fe20000010094 */
[----:B------:R-:W-:Y:S01]  /*61d0*/  PRMT R148, R128, 0x7632, R148 ;  /* 0x0000763280947816 */ /* 0x000fe20000000094 */
[----:B------:R-:W-:Y:S02]  /*61e0*/  FFMA.FTZ R124, R176, R152, R154 ;  /* 0x00000098b07c7223 */ /* 0x000fe4000001009a */
[----:B------:R-:W-:Y:S02]  /*61f0*/  FMUL.FTZ R153, R153, UR13 ;  /* 0x0000000d99997c20 */ /* 0x000fe40008410000 */
[----:B------:R-:W-:Y:S02]  /*6200*/  IMAD.U32 R148, R148, 0x10000, RZ ;  /* 0x0001000094947824 */ /* 0x000fe400078e00ff */
[----:B------:R-:W-:-:S04]  /*6210*/  FADD.FTZ R124, R31, -R124 ;  /* 0x8000007c1f7c7221 */ /* 0x000fc80000010000 */
[----:B------:R-:W-:-:S04]  /*6220*/  FFMA.FTZ R124, R28, R124, R148 ;  /* 0x0000007c1c7c7223 */ /* 0x000fc80000010094 */
        /* <DEDUP_REMOVED lines=10> */
.L_x_273:
[----:B------:R-:W-:Y:S01]  /*62d0*/  PRMT R126, R131, 0x7632, R126 ;  /* 0x00007632837e7816 */ /* 0x000fe2000000007e */
[-CC-:B------:R-:W-:Y:S01]  /*62e0*/  FFMA.FTZ R124, R203, R152.reuse, R154.reuse ;  /* 0x00000098cb7c7223 */ /* 0x180fe2000001009a */
[-CC-:B------:R-:W-:Y:S01]  /*62f0*/  FFMA.FTZ R127, R20, R152.reuse, R154.reuse ;  /* 0x00000098147f7223 */ /* 0x180fe2000001009a */
[----:B------:R-:W-:Y:S01]  /*6300*/  SHF.L.U32 R133, R131, 0x10, RZ ;  /* 0x0000001083857819 */ /* 0x000fe200000006ff */
[-C--:B------:R-:W-:Y:S01]  /*6310*/  FFMA.FTZ R125, R200, R152.reuse, R154 ;  /* 0x00000098c87d7223 */ /* 0x080fe2000001009a */
[----:B------:R-:W-:Y:S01]  /*6320*/  SHF.L.U32 R126, R126, 0x10, RZ ;  /* 0x000000107e7e7819 */ /* 0x000fe200000006ff */
[----:B------:R-:W-:Y:S01]  /*6330*/  FADD.FTZ R124, R204, -R124 ;  /* 0x8000007ccc7c7221 */ /* 0x000fe20000010000 */
[----:B------:R-:W-:Y:S01]  /*6340*/  FADD.FTZ R135, R21, -R127 ;  /* 0x8000007f15877221 */ /* 0x000fe20000010000 */
[----:B------:R-:W-:Y:S01]  /*6350*/  FFMA.FTZ R127, R190, R152, R154 ;  /* 0x00000098be7f7223 */ /* 0x000fe2000001009a */
[----:B------:R-:W-:Y:S01]  /*6360*/  LOP3.LUT P6, RZ, R163, 0xff0000, RZ, 0xc0, !PT ;  /* 0x00ff0000a3ff7812 */ /* 0x000fe200078cc0ff */
[----:B-----5:R-:W-:Y:S01]  /*6370*/  FFMA.FTZ R126, R28, R124, R126 ;  /* 0x0000007c1c7e7223 */ /* 0x020fe2000001007e */
[----:B------:R-:W-:Y:S01]  /*6380*/  PRMT R124, R130, 0x7632, R124 ;  /* 0x00007632827c7816 */ /* 0x000fe2000000007c */
[----:B------:R-:W-:Y:S01]  /*6390*/  FADD.FTZ R127, R189, -R127 ;  /* 0x8000007fbd7f7221 */ /* 0x000fe20000010000 */
[----:B------:R-:W-:Y:S01]  /*63a0*/  FFMA.FTZ R135, R28, R135, R133 ;  /* 0x000000871c877223 */ /* 0x000fe20000010085 */
[----:B------:R-:W-:Y:S01]  /*63b0*/  LOP3.LUT P0, RZ, R165, 0xff0000, RZ, 0xc0, !PT ;  /* 0x00ff0000a5ff7812 */ /* 0x000fe2000780c0ff */
[----:B------:R-:W-:Y:S01]  /*63c0*/  FFMA.FTZ R134, R23, R152, R154 ;  /* 0x0000009817867223 */ /* 0x000fe2000001009a */
[----:B------:R-:W-:Y:S01]  /*63d0*/  IMAD.U32 R132, R124, 0x10000, RZ ;  /* 0x000100007c847824 */ /* 0x000fe200078e00ff */
[----:B------:R-:W-:Y:S01]  /*63e0*/  PRMT R124, R129, 0x7632, R124 ;  /* 0x00007632817c7816 */ /* 0x000fe2000000007c */
[----:B------:R-:W-:Y:S01]  /*63f0*/  FADD.FTZ R125, R199, -R125 ;  /* 0x8000007dc77d7221 */ /* 0x000fe20000010000 */
[----:B------:R-:W-:Y:S01]  /*6400*/  SHF.L.U32 R133, R130, 0x10, RZ ;  /* 0x0000001082857819 */ /* 0x000fe200000006ff */
[----:B------:R-:W-:Y:S01]  /*6410*/  FADD.FTZ R134, R22, -R134 ;  /* 0x8000008616867221 */ /* 0x000fe20000010000 */
[----:B------:R-:W-:Y:S01]  /*6420*/  PRMT R149, R128, 0x7632, R149 ;  /* 0x0000763280957816 */ /* 0x000fe20000000095 */
[----:B------:R-:W-:-:S02]  /*6430*/  IMAD.U32 R124, R124, 0x10000, RZ ;  /* 0x000100007c7c7824 */ /* 0x000fc400078e00ff */
[C---:B------:R-:W-:Y:S01]  /*6440*/  FFMA.FTZ R125, R28.reuse, R125, R132 ;  /* 0x0000007d1c7d7223 */ /* 0x040fe20000010084 */
[C---:B------:R-:W-:Y:S01]  /*6450*/  FFMA.FTZ R134, R28.reuse, R134, R133 ;  /* 0x000000861c867223 */ /* 0x040fe20000010085 */
[----:B------:R-:W-:Y:S01]  /*6460*/  FFMA.FTZ R148, R28, R127, R124 ;  /* 0x0000007f1c947223 */ /* 0x000fe2000001007c */
[----:B------:R-:W-:Y:S01]  /*6470*/  FMUL.FTZ R127, R135, UR13 ;  /* 0x0000000d877f7c20 */ /* 0x000fe20008410000 */
[C---:B------:R-:W-:Y:S01]  /*6480*/  F2FP.BF16.F32.PACK_AB R135, R126.reuse, R135 ;  /* 0x000000877e87723e */ /* 0x040fe200000010ff */
[----:B------:R-:W-:Y:S01]  /*6490*/  FMUL.FTZ R126, R126, UR13 ;  /* 0x0000000d7e7e7c20 */ /* 0x000fe20008410000 */
[----:B------:R-:W-:Y:S02]  /*64a0*/  IMAD.U32 R149, R149, 0x10000, RZ ;  /* 0x0001000095957824 */ /* 0x000fe400078e00ff */
[C---:B------:R-:W-:Y:S02]  /*64b0*/  FSEL R124, R127.reuse, RZ, P6 ;  /* 0x000000ff7f7c7208 */ /* 0x040fe40003000000 */
[----:B------:R-:W-:-:S02]  /*64c0*/  FSEL R127, R127, RZ, P0 ;  /* 0x000000ff7f7f7208 */ /* 0x000fc40000000000 */
[----:B------:R-:W-:Y:S02]  /*64d0*/  ISETP.GE.U32.AND P0, PT, R164, RZ, PT ;  /* 0x000000ffa400720c */ /* 0x000fe40003f06070 */
[----:B------:R-:W-:Y:S02]  /*64e0*/  ISETP.GE.U32.AND P6, PT, R162, RZ, PT ;  /* 0x000000ffa200720c */ /* 0x000fe40003fc6070 */
[----:B------:R-:W-:Y:S02]  /*64f0*/  ISETP.GE.U32.AND.EX P0, PT, R165, 0x1000000, PT, P0 ;  /* 0x01000000a500780c */ /* 0x000fe40003f06100 */
[----:B------:R-:W-:Y:S02]  /*6500*/  ISETP.GE.U32.AND.EX P6, PT, R163, 0x1000000, PT, P6 ;  /* 0x01000000a300780c */ /* 0x000fe40003fc6160 */
[C---:B------:R-:W-:Y:S02]  /*6510*/  FSEL R132, R126.reuse, RZ, P0 ;  /* 0x000000ff7e847208 */ /* 0x040fe40000000000 */
[----:B------:R-:W-:-:S02]  /*6520*/  FSEL R126, R126, RZ, P6 ;  /* 0x000000ff7e7e7208 */ /* 0x000fc40003000000 */
[----:B------:R-:W-:Y:S02]  /*6530*/  LOP3.LUT P6, RZ, R163, 0xff, RZ, 0xc0, !PT ;  /* 0x000000ffa3ff7812 */ /* 0x000fe400078cc0ff */
[----:B------:R-:W-:Y:S01]  /*6540*/  F2FP.BF16.F32.PACK_AB R151, R126, R124 ;  /* 0x0000007c7e97723e */ /* 0x000fe200000010ff */
[----:B------:R-:W-:Y:S01]  /*6550*/  FMUL.FTZ R126, R134, UR13 ;  /* 0x0000000d867e7c20 */ /* 0x000fe20008410000 */
[----:B------:R-:W-:Y:S02]  /*6560*/  LOP3.LUT P0, RZ, R165, 0xff, RZ, 0xc0, !PT ;  /* 0x000000ffa5ff7812 */ /* 0x000fe4000780c0ff */
[C---:B------:R-:W-:Y:S01]  /*6570*/  F2FP.BF16.F32.PACK_AB R134, R125.reuse, R134 ;  /* 0x000000867d86723e */ /* 0x040fe200000010ff */
[----:B------:R-:W-:Y:S01]  /*6580*/  FMUL.FTZ R125, R125, UR13 ;  /* 0x0000000d7d7d7c20 */ /* 0x000fe20008410000 */
[----:B------:R-:W-:Y:S02]  /*6590*/  FSEL R124, R126, RZ, P6 ;  /* 0x000000ff7e7c7208 */ /* 0x000fe40003000000 */
[----:B------:R-:W-:-:S02]  /*65a0*/  LOP3.LUT P6, RZ, R165, 0xff00, RZ, 0xc0, !PT ;  /* 0x0000ff00a5ff7812 */ /* 0x000fc400078cc0ff */
[----:B------:R-:W-:Y:S02]  /*65b0*/  FSEL R126, R126, RZ, P0 ;  /* 0x000000ff7e7e7208 */ /* 0x000fe40000000000 */
[----:B------:R-:W-:Y:S02]  /*65c0*/  LOP3.LUT P0, RZ, R163, 0xff00, RZ, 0xc0, !PT ;  /* 0x0000ff00a3ff7812 */ /* 0x000fe4000780c0ff */
[----:B------:R-:W-:Y:S02]  /*65d0*/  F2FP.BF16.F32.PACK_AB R127, R132, R127 ;  /* 0x0000007f847f723e */ /* 0x000fe400000010ff */
[C---:B------:R-:W-:Y:S02]  /*65e0*/  FSEL R132, R125.reuse, RZ, P6 ;  /* 0x000000ff7d847208 */ /* 0x040fe40003000000 */
[----:B------:R-:W-:Y:S02]  /*65f0*/  FSEL R125, R125, RZ, P0 ;  /* 0x000000ff7d7d7208 */ /* 0x000fe40000000000 */
[----:B------:R-:W-:-:S02]  /*6600*/  F2FP.BF16.F32.PACK_AB R126, R132, R126 ;  /* 0x0000007e847e723e */ /* 0x000fc400000010ff */
[----:B------:R-:W-:Y:S01]  /*6610*/  F2FP.BF16.F32.PACK_AB R150, R125, R124 ;  /* 0x0000007c7d96723e */ /* 0x000fe200000010ff */
[----:B------:R-:W-:Y:S01]  /*6620*/  FFMA.FTZ R124, R25, R152, R154 ;  /* 0x00000098197c7223 */ /* 0x000fe2000001009a */
[----:B------:R-:W-:Y:S01]  /*6630*/  IMAD.U32 R125, R129, 0x10000, RZ ;  /* 0x00010000817d7824 */ /* 0x000fe200078e00ff */
[----:B------:R-:W-:Y:S02]  /*6640*/  SHF.L.U32 R132, R128, 0x10, RZ ;  /* 0x0000001080847819 */ /* 0x000fe400000006ff */
[----:B------:R-:W-:Y:S01]  /*6650*/  FADD.FTZ R124, R24, -R124 ;  /* 0x8000007c187c7221 */ /* 0x000fe20000010000 */
[C---:B------:R-:W-:Y:S02]  /*6660*/  LOP3.LUT P0, RZ, R164.reuse, 0xff0000, RZ, 0xc0, !PT ;  /* 0x00ff0000a4ff7812 */ /* 0x040fe4000780c0ff */
[----:B------:R-:W-:Y:S01]  /*6670*/  LOP3.LUT P6, RZ, R164, 0xff000000, RZ, 0xc0, !PT ;  /* 0xff000000a4ff7812 */ /* 0x000fe200078cc0ff */
[----:B------:R-:W-:Y:S01]  /*6680*/  FFMA.FTZ R133, R28, R124, R125 ;  /* 0x0000007c1c857223 */ /* 0x000fe2000001007d */
[----:B------:R-:W-:-:S03]  /*6690*/  FFMA.FTZ R125, R0, R152, R154 ;  /* 0x00000098007d7223 */ /* 0x000fc6000001009a */
[----:B------:R-:W-:Y:S01]  /*66a0*/  FMUL.FTZ R124, R133, UR13 ;  /* 0x0000000d857c7c20 */ /* 0x000fe20008410000 */
[----:B------:R-:W-:Y:S01]  /*66b0*/  F2FP.BF16.F32.PACK_AB R133, R148, R133 ;  /* 0x000000859485723e */ /* 0x000fe200000010ff */
[----:B------:R-:W-:Y:S01]  /*66c0*/  FADD.FTZ R125, R26, -R125 ;  /* 0x8000007d1a7d7221 */ /* 0x000fe20000010000 */
[----:B------:R-:W-:-:S03]  /*66d0*/  FMUL.FTZ R148, R148, UR13 ;  /* 0x0000000d94947c20 */ /* 0x000fc60008410000 */
[----:B------:R-:W-:Y:S01]  /*66e0*/  FFMA.FTZ R153, R28, R125, R132 ;  /* 0x0000007d1c997223 */ /* 0x000fe20000010084 */
        /* <DEDUP_REMOVED lines=8> */
[----:B------:R-:W-:-:S03]  /*6770*/  LOP3.LUT P0, RZ, R162, 0xff00, RZ, 0xc0, !PT ;  /* 0x0000ff00a2ff7812 */ /* 0x000fc6000780c0ff */
[----:B------:R-:W-:Y:S01]  /*6780*/  FFMA.FTZ R132, R28, R132, R149 ;  /* 0x000000841c847223 */ /* 0x000fe20000010095 */
[----:B------:R-:W-:Y:S01]  /*6790*/  FSEL R149, R148, RZ, P6 ;  /* 0x000000ff94957208 */ /* 0x000fe20003000000 */
[----:B------:R-:W-:Y:S01]  /*67a0*/  FMUL.FTZ R148, R153, UR13 ;  /* 0x0000000d99947c20 */ /* 0x000fe20008410000 */
[----:B------:R-:W-:Y:S02]  /*67b0*/  LOP3.LUT P6, RZ, R164, 0xff00, RZ, 0xc0, !PT ;  /* 0x0000ff00a4ff7812 */ /* 0x000fe400078cc0ff */
[----:B------:R-:W-:Y:S01]  /*67c0*/  F2FP.BF16.F32.PACK_AB R149, R149, R124 ;  /* 0x0000007c9595723e */ /* 0x000fe200000010ff */
[C---:B------:R-:W-:Y:S01]  /*67d0*/  FMUL.FTZ R124, R132.reuse, UR13 ;  /* 0x0000000d847c7c20 */ /* 0x040fe20008410000 */
[----:B------:R-:W-:-:S04]  /*67e0*/  F2FP.BF16.F32.PACK_AB R132, R132, R153 ;  /* 0x000000998484723e */ /* 0x000fc800000010ff */
[----:B------:R-:W-:Y:S02]  /*67f0*/  FSEL R156, R124, RZ, P0 ;  /* 0x000000ff7c9c7208 */ /* 0x000fe40000000000 */
[----:B------:R-:W-:Y:S02]  /*6800*/  LOP3.LUT P0, RZ, R164, 0xff, RZ, 0xc0, !PT ;  /* 0x000000ffa4ff7812 */ /* 0x000fe4000780c0ff */
[----:B------:R-:W-:Y:S02]  /*6810*/  FSEL R124, R124, RZ, P6 ;  /* 0x000000ff7c7c7208 */ /* 0x000fe40003000000 */
[----:B------:R-:W-:Y:S02]  /*6820*/  LOP3.LUT P6, RZ, R162, 0xff, RZ, 0xc0, !PT ;  /* 0x000000ffa2ff7812 */ /* 0x000fe400078cc0ff */
[C---:B------:R-:W-:Y:S02]  /*6830*/  FSEL R155, R148.reuse, RZ, P0 ;  /* 0x000000ff949b7208 */ /* 0x040fe40000000000 */
[----:B------:R-:W-:-:S02]  /*6840*/  FSEL R148, R148, RZ, P6 ;  /* 0x000000ff94947208 */ /* 0x000fc40003000000 */
[----:B------:R-:W-:Y:S02]  /*6850*/  F2FP.BF16.F32.PACK_AB R124, R124, R155 ;  /* 0x0000009b7c7c723e */ /* 0x000fe400000010ff */
[----:B------:R-:W-:-:S07]  /*6860*/  F2FP.BF16.F32.PACK_AB R148, R156, R148 ;  /* 0x000000949c94723e */ /* 0x000fce00000010ff */
.L_x_269:
        /* <DEDUP_REMOVED lines=14> */
.L_x_265:
[----:B------:R-:W-:Y:S05]  /*6950*/  BSYNC.RECONVERGENT B1 ;  /* 0x0000000000017941 */ /* 0x000fea0003800200 */
.L_x_264:
[----:B------:R-:W-:Y:S04]  /*6960*/  BSSY.RECONVERGENT B1, `(.L_x_274) ;  /* 0x0000268000017945 */ /* 0x000fe80003800200 */
[----:B------:R-:W-:Y:S05]  /*6970*/  @!P1 BRA `(.L_x_275) ;  /* 0x0000002400989947 */ /* 0x000fea0003800000 */
[----:B------:R-:W-:-:S04]  /*6980*/  ISETP.NE.U32.AND P0, PT, RZ, UR10, PT ;  /* 0x0000000aff007c0c */ /* 0x000fc8000bf05070 */
[----:B------:R-:W-:-:S13]  /*6990*/  ISETP.NE.AND.EX P0, PT, RZ, UR11, PT, P0 ;  /* 0x0000000bff007c0c */ /* 0x000fda000bf05300 */
        /* <DEDUP_REMOVED lines=8> */
[-C--:B0-----:R-:W-:Y:S01]  /*6a20*/  FFMA.FTZ R126, R182, R152.reuse, R154 ;  /* 0x00000098b67e7223 */ /* 0x081fe2000001009a */
[C---:B-----5:R-:W-:Y:S01]  /*6a30*/  IMAD.U32 R127, R139.reuse, 0x10000, RZ ;  /* 0x000100008b7f7824 */ /* 0x060fe200078e00ff */
[----:B------:R-:W-:Y:S01]  /*6a40*/  PRMT R124, R139, 0x7632, R124 ;  /* 0x000076328b7c7816 */ /* 0x000fe2000000007c */
[----:B------:R-:W-:Y:S01]  /*6a50*/  FFMA.FTZ R125, R205, R152, R154 ;  /* 0x00000098cd7d7223 */ /* 0x000fe2000001009a */
[----:B------:R-:W-:Y:S01]  /*6a60*/  FADD.FTZ R126, R181, -R126 ;  /* 0x8000007eb57e7221 */ /* 0x000fe20000010000 */
[----:B------:R-:W-:Y:S01]  /*6a70*/  LOP3.LUT P6, RZ, R171, 0xff0000, RZ, 0xc0, !PT ;  /* 0x00ff0000abff7812 */ /* 0x000fe200078cc0ff */
[----:B------:R-:W-:Y:S01]  /*6a80*/  IMAD.U32 R149, R138, 0x10000, RZ ;  /* 0x000100008a957824 */ /* 0x000fe200078e00ff */
[----:B------:R-:W-:Y:S01]  /*6a90*/  SHF.L.U32 R124, R124, 0x10, RZ ;  /* 0x000000107c7c7819 */ /* 0x000fe200000006ff */
[----:B------:R-:W-:Y:S01]  /*6aa0*/  FFMA.FTZ R135, R28, R126, R127 ;  /* 0x0000007e1c877223 */ /* 0x000fe2000001007f */
[----:B------:R-:W-:Y:S01]  /*6ab0*/  FADD.FTZ R125, R206, -R125 ;  /* 0x8000007dce7d7221 */ /* 0x000fe20000010000 */
[----:B------:R-:W-:-:S02]  /*6ac0*/  FFMA.FTZ R126, R15, R152, R154 ;  /* 0x000000980f7e7223 */ /* 0x000fc4000001009a */
[----:B------:R-:W-:Y:S01]  /*6ad0*/  FMUL.FTZ R127, R135, UR13 ;  /* 0x0000000d877f7c20 */ /* 0x000fe20008410000 */
[----:B------:R-:W-:Y:S01]  /*6ae0*/  FFMA.FTZ R148, R28, R125, R124 ;  /* 0x0000007d1c947223 */ /* 0x000fe2000001007c */
[----:B------:R-:W-:Y:S01]  /*6af0*/  PRMT R125, R138, 0x7632, R125 ;  /* 0x000076328a7d7816 */ /* 0x000fe2000000007d */
[-C--:B------:R-:W-:Y:S01]  /*6b00*/  FFMA.FTZ R124, R198, R152.reuse, R154 ;  /* 0x00000098c67c7223 */ /* 0x080fe2000001009a */
[----:B------:R-:W-:Y:S01]  /*6b10*/  FADD.FTZ R132, R14, -R126 ;  /* 0x8000007e0e847221 */ /* 0x000fe20000010000 */
[----:B------:R-:W-:Y:S01]  /*6b20*/  FSEL R151, R127, RZ, P6 ;  /* 0x000000ff7f977208 */ /* 0x000fe20003000000 */
[----:B------:R-:W-:Y:S01]  /*6b30*/  FFMA.FTZ R126, R188, R152, R154 ;  /* 0x00000098bc7e7223 */ /* 0x000fe2000001009a */
[----:B------:R-:W-:Y:S01]  /*6b40*/  LOP3.LUT P6, RZ, R161, 0xff0000, RZ, 0xc0, !PT ;  /* 0x00ff0000a1ff7812 */ /* 0x000fe200078cc0ff */
[----:B------:R-:W-:Y:S01]  /*6b50*/  FADD.FTZ R124, R197, -R124 ;  /* 0x8000007cc57c7221 */ /* 0x000fe20000010000 */
[----:B------:R-:W-:Y:S02]  /*6b60*/  IMAD.U32 R125, R125, 0x10000, RZ ;  /* 0x000100007d7d7824 */ /* 0x000fe400078e00ff */
[----:B------:R-:W-:Y:S01]  /*6b70*/  FADD.FTZ R126, R183, -R126 ;  /* 0x8000007eb77e7221 */ /* 0x000fe20000010000 */
[----:B------:R-:W-:Y:S01]  /*6b80*/  FSEL R127, R127, RZ, P6 ;  /* 0x000000ff7f7f7208 */ /* 0x000fe20003000000 */
[----:B------:R-:W-:Y:S01]  /*6b90*/  FFMA.FTZ R132, R28, R132, R149 ;  /* 0x000000841c847223 */ /* 0x000fe20000010095 */
[----:B------:R-:W-:Y:S01]  /*6ba0*/  ISETP.GE.U32.AND P6, PT, R170, RZ, PT ;  /* 0x000000ffaa00720c */ /* 0x000fe20003fc6070 */
[----:B------:R-:W-:Y:S01]  /*6bb0*/  FFMA.FTZ R134, R28, R124, R125 ;  /* 0x0000007c1c867223 */ /* 0x000fe2000001007d */
[----:B------:R-:W-:Y:S01]  /*6bc0*/  FMUL.FTZ R125, R148, UR13 ;  /* 0x0000000d947d7c20 */ /* 0x000fe20008410000 */
[----:B------:R-:W-:-:S02]  /*6bd0*/  PRMT R124, R137, 0x7632, R124 ;  /* 0x00007632897c7816 */ /* 0x000fc4000000007c */
[----:B------:R-:W-:Y:S02]  /*6be0*/  ISETP.GE.U32.AND.EX P6, PT, R171, 0x1000000, PT, P6 ;  /* 0x01000000ab00780c */ /* 0x000fe40003fc6160 */
[----:B------:R-:W-:Y:S02]  /*6bf0*/  SHF.L.U32 R124, R124, 0x10, RZ ;  /* 0x000000107c7c7819 */ /* 0x000fe400000006ff */
[----:B------:R-:W-:Y:S02]  /*6c00*/  FSEL R133, R125, RZ, P6 ;  /* 0x000000ff7d857208 */ /* 0x000fe40003000000 */
[----:B------:R-:W-:Y:S01]  /*6c10*/  ISETP.GE.U32.AND P6, PT, R160, RZ, PT ;  /* 0x000000ffa000720c */ /* 0x000fe20003fc6070 */
[----:B------:R-:W-:Y:S01]  /*6c20*/  FFMA.FTZ R124, R28, R126, R124 ;  /* 0x0000007e1c7c7223 */ /* 0x000fe2000001007c */
[----:B------:R-:W-:Y:S01]  /*6c30*/  FMUL.FTZ R126, R132, UR13 ;  /* 0x0000000d847e7c20 */ /* 0x000fe20008410000 */
[----:B------:R-:W-:Y:S01]  /*6c40*/  F2FP.BF16.F32.PACK_AB R135, R148, R135 ;  /* 0x000000879487723e */ /* 0x000fe200000010ff */
[----:B------:R-:W-:Y:S01]  /*6c50*/  FMUL.FTZ R148, R134, UR13 ;  /* 0x0000000d86947c20 */ /* 0x000fe20008410000 */
[----:B------:R-:W-:-:S02]  /*6c60*/  ISETP.GE.U32.AND.EX P6, PT, R161, 0x1000000, PT, P6 ;  /* 0x01000000a100780c */ /* 0x000fc40003fc6160 */
[----:B------:R-:W-:Y:S02]  /*6c70*/  F2FP.BF16.F32.PACK_AB R134, R134, R132 ;  /* 0x000000848686723e */ /* 0x000fe400000010ff */
[----:B------:R-:W-:Y:S02]  /*6c80*/  FSEL R149, R125, RZ, P6 ;  /* 0x000000ff7d957208 */ /* 0x000fe40003000000 */
[----:B------:R-:W-:Y:S02]  /*6c90*/  LOP3.LUT P6, RZ, R171, 0xff, RZ, 0xc0, !PT ;  /* 0x000000ffabff7812 */ /* 0x000fe400078cc0ff */
[----:B------:R-:W-:Y:S02]  /*6ca0*/  F2FP.BF16.F32.PACK_AB R127, R149, R127 ;  /* 0x0000007f957f723e */ /* 0x000fe400000010ff */
[----:B------:R-:W-:Y:S02]  /*6cb0*/  FSEL R125, R126, RZ, P6 ;  /* 0x000000ff7e7d7208 */ /* 0x000fe40003000000 */
[----:B------:R-:W-:-:S02]  /*6cc0*/  LOP3.LUT P6, RZ, R161, 0xff, RZ, 0xc0, !PT ;  /* 0x000000ffa1ff7812 */ /* 0x000fc400078cc0ff */
[----:B------:R-:W-:Y:S02]  /*6cd0*/  F2FP.BF16.F32.PACK_AB R151, R133, R151 ;  /* 0x000000978597723e */ /* 0x000fe400000010ff */
[----:B------:R-:W-:Y:S02]  /*6ce0*/  FSEL R126, R126, RZ, P6 ;  /* 0x000000ff7e7e7208 */ /* 0x000fe40003000000 */
[----:B------:R-:W-:-:S04]  /*6cf0*/  LOP3.LUT P6, RZ, R171, 0xff00, RZ, 0xc0, !PT ;  /* 0x0000ff00abff7812 */ /* 0x000fc800078cc0ff */
[----:B------:R-:W-:Y:S02]  /*6d00*/  FSEL R132, R148, RZ, P6 ;  /* 0x000000ff94847208 */ /* 0x000fe40003000000 */
[----:B------:R-:W-:Y:S02]  /*6d10*/  LOP3.LUT P6, RZ, R161, 0xff00, RZ, 0xc0, !PT ;  /* 0x0000ff00a1ff7812 */ /* 0x000fe400078cc0ff */
[----:B------:R-:W-:Y:S01]  /*6d20*/  F2FP.BF16.F32.PACK_AB R150, R132, R125 ;  /* 0x0000007d8496723e */ /* 0x000fe200000010ff */
[----:B------:R-:W-:Y:S01]  /*6d30*/  FFMA.FTZ R125, R17, R152, R154 ;  /* 0x00000098117d7223 */ /* 0x000fe2000001009a */
[----:B------:R-:W-:Y:S02]  /*6d40*/  SHF.L.U32 R132, R137, 0x10, RZ ;  /* 0x0000001089847819 */ /* 0x000fe400000006ff */
[----:B------:R-:W-:Y:S01]  /*6d50*/  FSEL R148, R148, RZ, P6 ;  /* 0x000000ff94947208 */ /* 0x000fe20003000000 */
[----:B------:R-:W-:Y:S01]  /*6d60*/  FADD.FTZ R125, R16, -R125 ;  /* 0x8000007d107d7221 */ /* 0x000fe20000010000 */
[----:B------:R-:W-:-:S02]  /*6d70*/  LOP3.LUT P6, RZ, R160, 0xff0000, RZ, 0xc0, !PT ;  /* 0x00ff0000a0ff7812 */ /* 0x000fc400078cc0ff */
[----:B------:R-:W-:Y:S01]  /*6d80*/  F2FP.BF16.F32.PACK_AB R126, R148, R126 ;  /* 0x0000007e947e723e */ /* 0x000fe200000010ff */
[----:B------:R-:W-:Y:S01]  /*6d90*/  FFMA.FTZ R125, R28, R125, R132 ;  /* 0x0000007d1c7d7223 */ /* 0x000fe20000010084 */
[----:B------:R-:W-:Y:S01]  /*6da0*/  FFMA.FTZ R132, R19, R152, R154 ;  /* 0x0000009813847223 */ /* 0x000fe2000001009a */
[----:B------:R-:W-:Y:S02]  /*6db0*/  IMAD.U32 R148, R136, 0x10000, RZ ;  /* 0x0001000088947824 */ /* 0x000fe400078e00ff */
[----:B------:R-:W-:Y:S01]  /*6dc0*/  FMUL.FTZ R149, R125, UR13 ;  /* 0x0000000d7d957c20 */ /* 0x000fe20008410000 */
[----:B------:R-:W-:Y:S01]  /*6dd0*/  F2FP.BF16.F32.PACK_AB R133, R124, R125 ;  /* 0x0000007d7c85723e */ /* 0x000fe200000010ff */
[----:B------:R-:W-:Y:S01]  /*6de0*/  FADD.FTZ R132, R18, -R132 ;  /* 0x8000008412847221 */ /* 0x000fe20000010000 */
[----:B------:R-:W-:Y:S02]  /*6df0*/  FMUL.FTZ R124, R124, UR13 ;  /* 0x0000000d7c7c7c20 */ /* 0x000fe40008410000 */
[----:B------:R-:W-:Y:S01]  /*6e00*/  FSEL R125, R149, RZ, P6 ;  /* 0x000000ff957d7208 */ /* 0x000fe20003000000 */
[----:B------:R-:W-:Y:S01]  /*6e10*/  FFMA.FTZ R153, R28, R132, R148 ;  /* 0x000000841c997223 */ /* 0x000fe20000010094 */
[----:B------:R-:W-:-:S02]  /*6e20*/  LOP3.LUT P6, RZ, R160, 0xff000000, RZ, 0xc0, !PT ;  /* 0xff000000a0ff7812 */ /* 0x000fc400078cc0ff */
[----:B------:R-:W-:Y:S01]  /*6e30*/  PRMT R148, R136, 0x7632, R148 ;  /* 0x0000763288947816 */ /* 0x000fe20000000094 */
[----:B------:R-:W-:Y:S01]  /*6e40*/  FMUL.FTZ R155, R153, UR13 ;  /* 0x0000000d999b7c20 */ /* 0x000fe20008410000 */
[----:B------:R-:W-:Y:S02]  /*6e50*/  FSEL R132, R124, RZ, P6 ;  /* 0x000000ff7c847208 */ /* 0x000fe40003000000 */
[----:B------:R-:W-:Y:S02]  /*6e60*/  LOP3.LUT P6, RZ, R170, 0xff0000, RZ, 0xc0, !PT ;  /* 0x00ff0000aaff7812 */ /* 0x000fe400078cc0ff */
[----:B------:R-:W-:Y:S01]  /*6e70*/  F2FP.BF16.F32.PACK_AB R125, R132, R125 ;  /* 0x0000007d847d723e */ /* 0x000fe200000010ff */
[----:B------:R-:W-:Y:S01]  /*6e80*/  FFMA.FTZ R132, R177, R152, R154 ;  /* 0x00000098b1847223 */ /* 0x000fe2000001009a */
[----:B------:R-:W-:Y:S02]  /*6e90*/  FSEL R149, R149, RZ, P6 ;  /* 0x000000ff95957208 */ /* 0x000fe40003000000 */
[----:B------:R-:W-:Y:S01]  /*6ea0*/  SHF.L.U32 R148, R148, 0x10, RZ ;  /* 0x0000001094947819 */ /* 0x000fe200000006ff */
[----:B------:R-:W-:Y:S01]  /*6eb0*/  FADD.FTZ R132, R178, -R132 ;  /* 0x80000084b2847221 */ /* 0x000fe20000010000 */
[----:B------:R-:W-:-:S03]  /*6ec0*/  LOP3.LUT P6, RZ, R170, 0xff000000, RZ, 0xc0, !PT ;  /* 0xff000000aaff7812 */ /* 0x000fc600078cc0ff */
[----:B------:R-:W-:Y:S01]  /*6ed0*/  FFMA.FTZ R132, R28, R132, R148 ;  /* 0x000000841c847223 */ /* 0x000fe20000010094 */
[----:B------:R-:W-:Y:S02]  /*6ee0*/  FSEL R124, R124, RZ, P6 ;  /* 0x000000ff7c7c7208 */ /* 0x000fe40003000000 */
[----:B------:R-:W-:Y:S02]  /*6ef0*/  LOP3.LUT P6, RZ, R170, 0xff00, RZ, 0xc0, !PT ;  /* 0x0000ff00aaff7812 */ /* 0x000fe400078cc0ff */
[----:B------:R-:W-:Y:S01]  /*6f00*/  F2FP.BF16.F32.PACK_AB R149, R124, R149 ;  /* 0x000000957c95723e */ /* 0x000fe200000010ff */
[C---:B------:R-:W-:Y:S01]  /*6f10*/  FMUL.FTZ R124, R132.reuse, UR13 ;  /* 0x0000000d847c7c20 */ /* 0x040fe20008410000 */
[----:B------:R-:W-:-:S04]  /*6f20*/  F2FP.BF16.F32.PACK_AB R132, R132, R153 ;  /* 0x000000998484723e */ /* 0x000fc800000010ff */
[----:B------:R-:W-:Y:S02]  /*6f30*/  FSEL R148, R124, RZ, P6 ;  /* 0x000000ff7c947208 */ /* 0x000fe40003000000 */
[----:B------:R-:W-:-:S04]  /*6f40*/  LOP3.LUT P6, RZ, R160, 0xff00, RZ, 0xc0, !PT ;  /* 0x0000ff00a0ff7812 */ /* 0x000fc800078cc0ff */
[----:B------:R-:W-:Y:S02]  /*6f50*/  FSEL R124, R124, RZ, P6 ;  /* 0x000000ff7c7c7208 */ /* 0x000fe40003000000 */
[----:B------:R-:W-:-:S04]  /*6f60*/  LOP3.LUT P6, RZ, R170, 0xff, RZ, 0xc0, !PT ;  /* 0x000000ffaaff7812 */ /* 0x000fc800078cc0ff */
[C---:B------:R-:W-:Y:S02]  /*6f70*/  FSEL R156, R155.reuse, RZ, P6 ;  /* 0x000000ff9b9c7208 */ /* 0x040fe40003000000 */
[----:B------:R-:W-:Y:S02]  /*6f80*/  LOP3.LUT P6, RZ, R160, 0xff, RZ, 0xc0, !PT ;  /* 0x000000ffa0ff7812 */ /* 0x000fe400078cc0ff */
[----:B------:R-:W-:Y:S02]  /*6f90*/  F2FP.BF16.F32.PACK_AB R148, R148, R156 ;  /* 0x0000009c9494723e */ /* 0x000fe400000010ff */
[----:B------:R-:W-:-:S04]  /*6fa0*/  FSEL R155, R155, RZ, P6 ;  /* 0x000000ff9b9b7208 */ /* 0x000fc80003000000 */
[----:B------:R-:W-:Y:S01]  /*6fb0*/  F2FP.BF16.F32.PACK_AB R124, R124, R155 ;  /* 0x0000009b7c7c723e */ /* 0x000fe200000010ff */
[----:B------:R-:W-:Y:S06]  /*6fc0*/  BRA `(.L_x_279) ;  /* 0x0000001c00dc7947 */ /* 0x000fec0003800000 */
.L_x_278:
[-C--:B0-----:R-:W-:Y:S01]  /*6fd0*/  FFMA.FTZ R125, R182, R152.reuse, R154 ;  /* 0x00000098b67d7223 */ /* 0x081fe2000001009a */
[C---:B-----5:R-:W-:Y:S01]  /*6fe0*/  IMAD.U32 R124, R139.reuse, 0x10000, RZ ;  /* 0x000100008b7c7824 */ /* 0x060fe200078e00ff */
[----:B------:R-:W-:Y:S02]  /*6ff0*/  PRMT R126, R139, 0x7632, R126 ;  /* 0x000076328b7e7816 */ /* 0x000fe4000000007e */
[----:B------:R-:W-:Y:S01]  /*7000*/  FADD.FTZ R125, R181, -R125 ;  /* 0x8000007db57d7221 */ /* 0x000fe20000010000 */
[----:B------:R-:W-:Y:S02]  /*7010*/  LOP3.LUT P6, RZ, R161, 0xff0000, RZ, 0xc0, !PT ;  /* 0x00ff0000a1ff7812 */ /* 0x000fe400078cc0ff */
[----:B------:R-:W-:Y:S01]  /*7020*/  SHF.L.U32 R126, R126, 0x10, RZ ;  /* 0x000000107e7e7819 */ /* 0x000fe200000006ff */
[----:B------:R-:W-:Y:S01]  /*7030*/  FFMA.FTZ R125, R28, R125, R124 ;  /* 0x0000007d1c7d7223 */ /* 0x000fe2000001007c */
[----:B------:R-:W-:Y:S01]  /*7040*/  FFMA.FTZ R124, R205, R152, R154 ;  /* 0x00000098cd7c7223 */ /* 0x000fe2000001009a */
[----:B------:R-:W-:-:S02]  /*7050*/  PRMT R148, R138, 0x7632, R148 ;  /* 0x000076328a947816 */ /* 0x000fc40000000094 */
[----:B------:R-:W-:Y:S01]  /*7060*/  FMUL.FTZ R125, R125, UR13 ;  /* 0x0000000d7d7d7c20 */ /* 0x000fe20008410000 */
[----:B------:R-:W-:Y:S01]  /*7070*/  FADD.FTZ R124, R206, -R124 ;  /* 0x8000007cce7c7221 */ /* 0x000fe20000010000 */
[----:B------:R-:W-:Y:S01]  /*7080*/  SHF.L.U32 R149, R138, 0x10, RZ ;  /* 0x000000108a957819 */ /* 0x000fe200000006ff */
[----:B------:R-:W-:Y:S01]  /*7090*/  IMAD.U32 R148, R148, 0x10000, RZ ;  /* 0x0001000094947824 */ /* 0x000fe200078e00ff */
[----:B------:R-:W-:Y:S01]  /*70a0*/  PRMT R150, R137, 0x7632, R150 ;  /* 0x0000763289967816 */ /* 0x000fe20000000096 */
[----:B------:R-:W-:Y:S01]  /*70b0*/  FFMA.FTZ R126, R28, R124, R126 ;  /* 0x0000007c1c7e7223 */ /* 0x000fe2000001007e */
[----:B------:R-:W-:Y:S01]  /*70c0*/  FFMA.FTZ R124, R198, R152, R154 ;  /* 0x00000098c67c7223 */ /* 0x000fe2000001009a */
[----:B------:R-:W-:Y:S02]  /*70d0*/  FSEL R127, R125, RZ, P6 ;  /* 0x000000ff7d7f7208 */ /* 0x000fe40003000000 */
[----:B------:R-:W-:Y:S01]  /*70e0*/  ISETP.GE.U32.AND P6, PT, R160, RZ, PT ;  /* 0x000000ffa000720c */ /* 0x000fe20003fc6070 */
[----:B------:R-:W-:Y:S01]  /*70f0*/  FADD.FTZ R124, R197, -R124 ;  /* 0x8000007cc57c7221 */ /* 0x000fe20000010000 */
[----:B------:R-:W-:Y:S01]  /*7100*/  FMUL.FTZ R126, R126, UR13 ;  /* 0x0000000d7e7e7c20 */ /* 0x000fe20008410000 */
[----:B------:R-:W-:-:S02]  /*7110*/  SHF.L.U32 R150, R150, 0x10, RZ ;  /* 0x0000001096967819 */ /* 0x000fc400000006ff */
[----:B------:R-:W-:Y:S01]  /*7120*/  ISETP.GE.U32.AND.EX P6, PT, R161, 0x1000000, PT, P6 ;  /* 0x01000000a100780c */ /* 0x000fe20003fc6160 */
[----:B------:R-:W-:-:S03]  /*7130*/  FFMA.FTZ R124, R28, R124, R148 ;  /* 0x0000007c1c7c7223 */ /* 0x000fc60000010094 */
[----:B------:R-:W-:Y:S01]  /*7140*/  FSEL R148, R126, RZ, P6 ;  /* 0x000000ff7e947208 */ /* 0x000fe20003000000 */
[----:B------:R-:W-:Y:S01]  /*7150*/  FMUL.FTZ R124, R124, UR13 ;  /* 0x0000000d7c7c7c20 */ /* 0x000fe20008410000 */
[----:B------:R-:W-:Y:S02]  /*7160*/  LOP3.LUT P6, RZ, R171, 0xff0000, RZ, 0xc0, !PT ;  /* 0x00ff0000abff7812 */ /* 0x000fe400078cc0ff */
[----:B------:R-:W-:Y:S01]  /*7170*/  F2FP.BF16.F32.PACK_AB R127, R148, R127 ;  /* 0x0000007f947f723e */ /* 0x000fe200000010ff */
[----:B------:R-:W-:Y:S01]  /*7180*/  FFMA.FTZ R148, R15, R152, R154 ;  /* 0x000000980f947223 */ /* 0x000fe2000001009a */
[----:B------:R-:W-:Y:S02]  /*7190*/  FSEL R125, R125, RZ, P6 ;  /* 0x000000ff7d7d7208 */ /* 0x000fe40003000000 */
[----:B------:R-:W-:Y:S01]  /*71a0*/  ISETP.GE.U32.AND P6, PT, R170, RZ, PT ;  /* 0x000000ffaa00720c */ /* 0x000fe20003fc6070 */
[----:B------:R-:W-:-:S03]  /*71b0*/  FADD.FTZ R148, R14, -R148 ;  /* 0x800000940e947221 */ /* 0x000fc60000010000 */
[----:B------:R-:W-:Y:S01]  /*71c0*/  ISETP.GE.U32.AND.EX P6, PT, R171, 0x1000000, PT, P6 ;  /* 0x01000000ab00780c */ /* 0x000fe20003fc6160 */
[----:B------:R-:W-:Y:S01]  /*71d0*/  FFMA.FTZ R149, R28, R148, R149 ;  /* 0x000000941c957223 */ /* 0x000fe20000010095 */
[----:B------:R-:W-:Y:S02]  /*71e0*/  IMAD.U32 R148, R137, 0x10000, RZ ;  /* 0x0001000089947824 */ /* 0x000fe400078e00ff */
[----:B------:R-:W-:Y:S01]  /*71f0*/  FSEL R126, R126, RZ, P6 ;  /* 0x000000ff7e7e7208 */ /* 0x000fe20003000000 */
[----:B------:R-:W-:Y:S01]  /*7200*/  FMUL.FTZ R149, R149, UR13 ;  /* 0x0000000d95957c20 */ /* 0x000fe20008410000 */
[----:B------:R-:W-:Y:S02]  /*7210*/  LOP3.LUT P6, RZ, R161, 0xff, RZ, 0xc0, !PT ;  /* 0x000000ffa1ff7812 */ /* 0x000fe400078cc0ff */
[----:B------:R-:W-:Y:S01]  /*7220*/  F2FP.BF16.F32.PACK_AB R151, R126, R125 ;  /* 0x0000007d7e97723e */ /* 0x000fe200000010ff */
[----:B------:R-:W-:Y:S01]  /*7230*/  FFMA.FTZ R125, R17, R152, R154 ;  /* 0x00000098117d7223 */ /* 0x000fe2000001009a */
[----:B------:R-:W-:-:S02]  /*7240*/  FSEL R126, R149, RZ, P6 ;  /* 0x000000ff957e7208 */ /* 0x000fc40003000000 */
[----:B------:R-:W-:Y:S01]  /*7250*/  LOP3.LUT P6, RZ, R161, 0xff00, RZ, 0xc0, !PT ;  /* 0x0000ff00a1ff7812 */ /* 0x000fe200078cc0ff */
[----:B------:R-:W-:-:S04]  /*7260*/  FADD.FTZ R125, R16, -R125 ;  /* 0x8000007d107d7221 */ /* 0x000fc80000010000 */
[----:B------:R-:W-:Y:S01]  /*7270*/  FFMA.FTZ R148, R28, R125, R148 ;  /* 0x0000007d1c947223 */ /* 0x000fe20000010094 */
[----:B------:R-:W-:Y:S02]  /*7280*/  FSEL R125, R124, RZ, P6 ;  /* 0x000000ff7c7d7208 */ /* 0x000fe40003000000 */
[----:B------:R-:W-:Y:S01]  /*7290*/  LOP3.LUT P6, RZ, R171, 0xff, RZ, 0xc0, !PT ;  /* 0x000000ffabff7812 */ /* 0x000fe200078cc0ff */
[----:B------:R-:W-:Y:S01]  /*72a0*/  FMUL.FTZ R148, R148, UR13 ;  /* 0x0000000d94947c20 */ /* 0x000fe20008410000 */
[----:B------:R-:W-:Y:S01]  /*72b0*/  F2FP.BF16.F32.PACK_AB R126, R125, R126 ;  /* 0x0000007e7d7e723e */ /* 0x000fe200000010ff */
[----:B------:R-:W-:-:S04]  /*72c0*/  FFMA.FTZ R125, R188, R152, R154 ;  /* 0x00000098bc7d7223 */ /* 0x000fc8000001009a */
[----:B------:R-:W-:-:S04]  /*72d0*/  FADD.FTZ R125, R183, -R125 ;  /* 0x8000007db77d7221 */ /* 0x000fc80000010000 */
[----:B------:R-:W-:Y:S01]  /*72e0*/  FFMA.FTZ R125, R28, R125, R150 ;  /* 0x0000007d1c7d7223 */ /* 0x000fe20000010096 */
[----:B------:R-:W-:Y:S02]  /*72f0*/  FSEL R150, R149, RZ, P6 ;  /* 0x000000ff95967208 */ /* 0x000fe40003000000 */
[----:B------:R-:W-:Y:S01]  /*7300*/  LOP3.LUT P6, RZ, R171, 0xff00, RZ, 0xc0, !PT ;  /* 0x0000ff00abff7812 */ /* 0x000fe200078cc0ff */
[----:B------:R-:W-:-:S03]  /*7310*/  FMUL.FTZ R125, R125, UR13 ;  /* 0x0000000d7d7d7c20 */ /* 0x000fc60008410000 */
[----:B------:R-:W-:Y:S02]  /*7320*/  FSEL R124, R124, RZ, P6 ;  /* 0x000000ff7c7c7208 */ /* 0x000fe40003000000 */
[----:B------:R-:W-:Y:S02]  /*7330*/  LOP3.LUT P6, RZ, R170, 0xff0000, RZ, 0xc0, !PT ;  /* 0x00ff0000aaff7812 */ /* 0x000fe400078cc0ff */
[----:B------:R-:W-:Y:S02]  /*7340*/  F2FP.BF16.F32.PACK_AB R150, R124, R150 ;  /* 0x000000967c96723e */ /* 0x000fe400000010ff */
[----:B------:R-:W-:Y:S02]  /*7350*/  FSEL R124, R148, RZ, P6 ;  /* 0x000000ff947c7208 */ /* 0x000fe40003000000 */
[----:B------:R-:W-:-:S04]  /*7360*/  LOP3.LUT P6, RZ, R160, 0xff0000, RZ, 0xc0, !PT ;  /* 0x00ff0000a0ff7812 */ /* 0x000fc800078cc0ff */
[----:B------:R-:W-:Y:S02]  /*7370*/  FSEL R148, R148, RZ, P6 ;  /* 0x000000ff94947208 */ /* 0x000fe40003000000 */
[----:B------:R-:W-:-:S04]  /*7380*/  LOP3.LUT P6, RZ, R170, 0xff000000, RZ, 0xc0, !PT ;  /* 0xff000000aaff7812 */ /* 0x000fc800078cc0ff */
[----:B------:R-:W-:Y:S02]  /*7390*/  FSEL R149, R125, RZ, P6 ;  /* 0x000000ff7d957208 */ /* 0x000fe40003000000 */
[----:B------:R-:W-:Y:S02]  /*73a0*/  LOP3.LUT P6, RZ, R160, 0xff000000, RZ, 0xc0, !PT ;  /* 0xff000000a0ff7812 */ /* 0x000fe400078cc0ff */
[----:B------:R-:W-:Y:S01]  /*73b0*/  F2FP.BF16.F32.PACK_AB R149, R149, R124 ;  /* 0x0000007c9595723e */ /* 0x000fe200000010ff */
[----:B------:R-:W-:Y:S01]  /*73c0*/  FFMA.FTZ R124, R19, R152, R154 ;  /* 0x00000098137c7223 */ /* 0x000fe2000001009a */
[----:B------:R-:W-:Y:S02]  /*73d0*/  FSEL R125, R125, RZ, P6 ;  /* 0x000000ff7d7d7208 */ /* 0x000fe40003000000 */
[----:B------:R-:W-:Y:S01]  /*73e0*/  LOP3.LUT P6, RZ, R170, 0xff00, RZ, 0xc0, !PT ;  /* 0x0000ff00aaff7812 */ /* 0x000fe200078cc0ff */
[----:B------:R-:W-:Y:S01]  /*73f0*/  FADD.FTZ R124, R18, -R124 ;  /* 0x8000007c127c7221 */ /* 0x000fe20000010000 */
[----:B------:R-:W-:Y:S01]  /*7400*/  F2FP.BF16.F32.PACK_AB R125, R125, R148 ;  /* 0x000000947d7d723e */ /* 0x000fe200000010ff */
[----:B------:R-:W-:-:S04]  /*7410*/  IMAD.U32 R148, R136, 0x10000, RZ ;  /* 0x0001000088947824 */ /* 0x000fc800078e00ff */
[--C-:B------:R-:W-:Y:S01]  /*7420*/  FFMA.FTZ R155, R28, R124, R148.reuse ;  /* 0x0000007c1c9b7223 */ /* 0x100fe20000010094 */
[----:B------:R-:W-:Y:S01]  /*7430*/  PRMT R148, R136, 0x7632, R148 ;  /* 0x0000763288947816 */ /* 0x000fe20000000094 */
[----:B------:R-:W-:Y:S02]  /*7440*/  FFMA.FTZ R124, R177, R152, R154 ;  /* 0x00000098b17c7223 */ /* 0x000fe4000001009a */
[----:B------:R-:W-:Y:S01]  /*7450*/  FMUL.FTZ R155, R155, UR13 ;  /* 0x0000000d9b9b7c20 */ /* 0x000fe20008410000 */
[----:B------:R-:W-:Y:S01]  /*7460*/  SHF.L.U32 R148, R148, 0x10, RZ ;  /* 0x0000001094947819 */ /* 0x000fe200000006ff */
[----:B------:R-:W-:-:S04]  /*7470*/  FADD.FTZ R124, R178, -R124 ;  /* 0x8000007cb27c7221 */ /* 0x000fc80000010000 */
[----:B------:R-:W-:-:S04]  /*7480*/  FFMA.FTZ R124, R28, R124, R148 ;  /* 0x0000007c1c7c7223 */ /* 0x000fc80000010094 */
[----:B------:R-:W-:-:S05]  /*7490*/  FMUL.FTZ R124, R124, UR13 ;  /* 0x0000000d7c7c7c20 */ /* 0x000fca0008410000 */
        /* <DEDUP_REMOVED lines=10> */
.L_x_277:
[----:B0-----:R-:W0:Y:S02]  /*7540*/  LDC.64 R124, c[0x0][0x478] ;  /* 0x00011e00ff7c7b82 */ /* 0x001e240000000a00 */
[----:B0-----:R-:W-:-:S04]  /*7550*/  ISETP.NE.U32.AND P1, PT, R124, RZ, PT ;  /* 0x000000ff7c00720c */ /* 0x001fc80003f25070 */
[----:B------:R-:W-:-:S13]  /*7560*/  ISETP.NE.AND.EX P1, PT, R125, RZ, PT, P1 ;  /* 0x000000ff7d00720c */ /* 0x000fda0003f25310 */
[----:B------:R-:W-:Y:S05]  /*7570*/  @!P1 BRA `(.L_x_280) ;  /* 0x00000004003c9947 */ /* 0x000fea0003800000 */
[-CC-:B------:R-:W-:Y:S01]  /*7580*/  FFMA.FTZ R124, R182, R152.reuse, R154.reuse ;  /* 0x00000098b67c7223 */ /* 0x180fe2000001009a */
[-CC-:B------:R-:W-:Y:S01]  /*7590*/  FFMA.FTZ R126, R205, R152.reuse, R154.reuse ;  /* 0x00000098cd7e7223 */ /* 0x180fe2000001009a */
[----:B-----5:R-:W-:Y:S01]  /*75a0*/  LOP3.LUT P6, RZ, R161, 0xff0000, RZ, 0xc0, !PT ;  /* 0x00ff0000a1ff7812 */ /* 0x020fe200078cc0ff */
[----:B------:R-:W-:Y:S01]  /*75b0*/  FFMA.FTZ R148, R19, R152, R154 ;  /* 0x0000009813947223 */ /* 0x000fe2000001009a */
[----:B------:R-:W-:Y:S01]  /*75c0*/  FADD.FTZ R124, R181, -R124 ;  /* 0x8000007cb57c7221 */ /* 0x000fe20000010000 */
[----:B------:R-:W-:Y:S02]  /*75d0*/  FADD.FTZ R126, R206, -R126 ;  /* 0x8000007ece7e7221 */ /* 0x000fe40000010000 */
[----:B------:R-:W-:Y:S01]  /*75e0*/  FADD.FTZ R153, R18, -R148 ;  /* 0x8000009412997221 */ /* 0x000fe20000010000 */
[C---:B------:R-:W-:Y:S01]  /*75f0*/  FMUL.FTZ R124, R28.reuse, R124 ;  /* 0x0000007c1c7c7220 */ /* 0x040fe20000410000 */
[C---:B------:R-:W-:Y:S02]  /*7600*/  FMUL.FTZ R126, R28.reuse, R126 ;  /* 0x0000007e1c7e7220 */ /* 0x040fe40000410000 */
[----:B------:R-:W-:Y:S01]  /*7610*/  FMUL.FTZ R153, R28, R153 ;  /* 0x000000991c997220 */ /* 0x000fe20000410000 */
[----:B------:R-:W-:Y:S01]  /*7620*/  FMUL.FTZ R125, R124, UR13 ;  /* 0x0000000d7c7d7c20 */ /* 0x000fe20008410000 */
[C---:B------:R-:W-:Y:S01]  /*7630*/  FMUL.FTZ R133, R126.reuse, UR13 ;  /* 0x0000000d7e857c20 */ /* 0x040fe20008410000 */
[----:B------:R-:W-:Y:S01]  /*7640*/  F2FP.BF16.F32.PACK_AB R135, R126, R124 ;  /* 0x0000007c7e87723e */ /* 0x000fe200000010ff */
[----:B------:R-:W-:Y:S01]  /*7650*/  FFMA.FTZ R126, R15, R152, R154 ;  /* 0x000000980f7e7223 */ /* 0x000fe2000001009a */
[----:B------:R-:W-:Y:S01]  /*7660*/  FMUL.FTZ R155, R153, UR13 ;  /* 0x0000000d999b7c20 */ /* 0x000fe20008410000 */
[----:B------:R-:W-:-:S02]  /*7670*/  FSEL R127, R125, RZ, P6 ;  /* 0x000000ff7d7f7208 */ /* 0x000fc40003000000 */
[----:B------:R-:W-:Y:S01]  /*7680*/  ISETP.GE.U32.AND P6, PT, R160, RZ, PT ;  /* 0x000000ffa000720c */ /* 0x000fe20003fc6070 */
[----:B------:R-:W-:-:S03]  /*7690*/  FADD.FTZ R126, R14, -R126 ;  /* 0x8000007e0e7e7221 */ /* 0x000fc60000010000 */
[----:B------:R-:W-:Y:S01]  /*76a0*/  ISETP.GE.U32.AND.EX P6, PT, R161, 0x1000000, PT, P6 ;  /* 0x01000000a100780c */ /* 0x000fe20003fc6160 */
[----:B------:R-:W-:-:S03]  /*76b0*/  FMUL.FTZ R126, R28, R126 ;  /* 0x0000007e1c7e7220 */ /* 0x000fc60000410000 */
        /* <DEDUP_REMOVED lines=9> */
[----:B------:R-:W-:-:S03]  /*7750*/  FMUL.FTZ R124, R28, R124 ;  /* 0x0000007c1c7c7220 */ /* 0x000fc60000410000 */
[----:B------:R-:W-:Y:S02]  /*7760*/  FSEL R133, R133, RZ, P6 ;  /* 0x000000ff85857208 */ /* 0x000fe40003000000 */
[C---:B------:R-:W-:Y:S02]  /*7770*/  LOP3.LUT P6, RZ, R161.reuse, 0xff, RZ, 0xc0, !PT ;  /* 0x000000ffa1ff7812 */ /* 0x040fe400078cc0ff */
[C---:B------:R-:W-:Y:S01]  /*7780*/  F2FP.BF16.F32.PACK_AB R134, R124.reuse, R126 ;  /* 0x0000007e7c86723e */ /* 0x040fe200000010ff */
[----:B------:R-:W-:Y:S01]  /*7790*/  FMUL.FTZ R124, R124, UR13 ;  /* 0x0000000d7c7c7c20 */ /* 0x000fe20008410000 */
[----:B------:R-:W-:Y:S02]  /*77a0*/  FSEL R126, R132, RZ, P6 ;  /* 0x000000ff847e7208 */ /* 0x000fe40003000000 */
[----:B------:R-:W-:Y:S02]  /*77b0*/  LOP3.LUT P6, RZ, R161, 0xff00, RZ, 0xc0, !PT ;  /* 0x0000ff00a1ff7812 */ /* 0x000fe400078cc0ff */
[----:B------:R-:W-:Y:S01]  /*77c0*/  F2FP.BF16.F32.PACK_AB R151, R133, R125 ;  /* 0x0000007d8597723e */ /* 0x000fe200000010ff */
[----:B------:R-:W-:Y:S01]  /*77d0*/  FFMA.FTZ R133, R17, R152, R154 ;  /* 0x0000009811857223 */ /* 0x000fe2000001009a */
[----:B------:R-:W-:-:S02]  /*77e0*/  FSEL R125, R124, RZ, P6 ;  /* 0x000000ff7c7d7208 */ /* 0x000fc40003000000 */
[----:B------:R-:W-:Y:S01]  /*77f0*/  LOP3.LUT P6, RZ, R171, 0xff, RZ, 0xc0, !PT ;  /* 0x000000ffabff7812 */ /* 0x000fe200078cc0ff */
[----:B------:R-:W-:Y:S01]  /*7800*/  FADD.FTZ R133, R16, -R133 ;  /* 0x8000008510857221 */ /* 0x000fe20000010000 */
[----:B------:R-:W-:Y:S01]  /*7810*/  F2FP.BF16.F32.PACK_AB R126, R125, R126 ;  /* 0x0000007e7d7e723e */ /* 0x000fe200000010ff */
[----:B------:R-:W-:Y:S01]  /*7820*/  FFMA.FTZ R125, R188, R152, R154 ;  /* 0x00000098bc7d7223 */ /* 0x000fe2000001009a */
[----:B------:R-:W-:Y:S01]  /*7830*/  FSEL R132, R132, RZ, P6 ;  /* 0x000000ff84847208 */ /* 0x000fe20003000000 */
[----:B------:R-:W-:Y:S01]  /*7840*/  FMUL.FTZ R133, R28, R133 ;  /* 0x000000851c857220 */ /* 0x000fe20000410000 */
[----:B------:R-:W-:Y:S01]  /*7850*/  LOP3.LUT P6, RZ, R171, 0xff00, RZ, 0xc0, !PT ;  /* 0x0000ff00abff7812 */ /* 0x000fe200078cc0ff */
[----:B------:R-:W-:-:S03]  /*7860*/  FADD.FTZ R125, R183, -R125 ;  /* 0x8000007db77d7221 */ /* 0x000fc60000010000 */
[----:B------:R-:W-:Y:S01]  /*7870*/  FSEL R150, R124, RZ, P6 ;  /* 0x000000ff7c967208 */ /* 0x000fe20003000000 */
[----:B------:R-:W-:Y:S01]  /*7880*/  FMUL.FTZ R125, R28, R125 ;  /* 0x0000007d1c7d7220 */ /* 0x000fe20000410000 */
[----:B------:R-:W-:Y:S01]  /*7890*/  FMUL.FTZ R124, R133, UR13 ;  /* 0x0000000d857c7c20 */ /* 0x000fe20008410000 */
[----:B------:R-:W-:Y:S02]  /*78a0*/  LOP3.LUT P6, RZ, R160, 0xff0000, RZ, 0xc0, !PT ;  /* 0x00ff0000a0ff7812 */ /* 0x000fe400078cc0ff */
[C---:B------:R-:W-:Y:S01]  /*78b0*/  FMUL.FTZ R149, R125.reuse, UR13 ;  /* 0x0000000d7d957c20 */ /* 0x040fe20008410000 */
[----:B------:R-:W-:Y:S02]  /*78c0*/  F2FP.BF16.F32.PACK_AB R133, R125, R133 ;  /* 0x000000857d85723e */ /* 0x000fe400000010ff */
[----:B------:R-:W-:Y:S02]  /*78d0*/  FSEL R125, R124, RZ, P6 ;  /* 0x000000ff7c7d7208 */ /* 0x000fe40003000000 */
[----:B------:R-:W-:-:S02]  /*78e0*/  LOP3.LUT P6, RZ, R160, 0xff000000, RZ, 0xc0, !PT ;  /* 0xff000000a0ff7812 */ /* 0x000fc400078cc0ff */
[----:B------:R-:W-:Y:S02]  /*78f0*/  F2FP.BF16.F32.PACK_AB R150, R150, R132 ;  /* 0x000000849696723e */ /* 0x000fe400000010ff */
[----:B------:R-:W-:Y:S02]  /*7900*/  FSEL R132, R149, RZ, P6 ;  /* 0x000000ff95847208 */ /* 0x000fe40003000000 */
[----:B------:R-:W-:Y:S02]  /*7910*/  LOP3.LUT P6, RZ, R170, 0xff0000, RZ, 0xc0, !PT ;  /* 0x00ff0000aaff7812 */ /* 0x000fe400078cc0ff */
[----:B------:R-:W-:Y:S02]  /*7920*/  F2FP.BF16.F32.PACK_AB R125, R132, R125 ;  /* 0x0000007d847d723e */ /* 0x000fe400000010ff */
[----:B------:R-:W-:Y:S01]  /*7930*/  FSEL R132, R124, RZ, P6 ;  /* 0x000000ff7c847208 */ /* 0x000fe20003000000 */
[----:B------:R-:W-:Y:S01]  /*7940*/  FFMA.FTZ R124, R177, R152, R154 ;  /* 0x00000098b17c7223 */ /* 0x000fe2000001009a */
[----:B------:R-:W-:-:S03]  /*7950*/  LOP3.LUT P6, RZ, R170, 0xff000000, RZ, 0xc0, !PT ;  /* 0xff000000aaff7812 */ /* 0x000fc600078cc0ff */
[----:B------:R-:W-:Y:S01]  /*7960*/  FADD.FTZ R124, R178, -R124 ;  /* 0x8000007cb27c7221 */ /* 0x000fe20000010000 */
[----:B------:R-:W-:Y:S02]  /*7970*/  FSEL R149, R149, RZ, P6 ;  /* 0x000000ff95957208 */ /* 0x000fe40003000000 */
[----:B------:R-:W-:Y:S02]  /*7980*/  LOP3.LUT P6, RZ, R170, 0xff00, RZ, 0xc0, !PT ;  /* 0x0000ff00aaff7812 */ /* 0x000fe400078cc0ff */
[----:B------:R-:W-:Y:S01]  /*7990*/  F2FP.BF16.F32.PACK_AB R149, R149, R132 ;  /* 0x000000849595723e */ /* 0x000fe200000010ff */
[----:B------:R-:W-:-:S04]  /*79a0*/  FMUL.FTZ R132, R28, R124 ;  /* 0x0000007c1c847220 */ /* 0x000fc80000410000 */
        /* <DEDUP_REMOVED lines=12> */
.L_x_280:
        /* <DEDUP_REMOVED lines=11> */
[----:B------:R-:W-:-:S02]  /*7b20*/  FMUL.FTZ R151, R125, UR13 ;  /* 0x0000000d7d977c20 */ /* 0x000fc40008410000 */
[----:B------:R-:W-:Y:S02]  /*7b30*/  FMUL.FTZ R150, R126, UR13 ;  /* 0x0000000d7e967c20 */ /* 0x000fe40008410000 */
[----:B------:R-:W-:Y:S02]  /*7b40*/  FSEL R127, R124, RZ, P6 ;  /* 0x000000ff7c7f7208 */ /* 0x000fe40003000000 */
[----:B------:R-:W-:-:S04]  /*7b50*/  ISETP.GE.U32.AND P6, PT, R160, RZ, PT ;  /* 0x000000ffa000720c */ /* 0x000fc80003fc6070 */
[----:B------:R-:W-:-:S04]  /*7b60*/  ISETP.GE.U32.AND.EX P6, PT, R161, 0x1000000, PT, P6 ;  /* 0x01000000a100780c */ /* 0x000fc80003fc6160 */
[----:B------:R-:W-:Y:S02]  /*7b70*/  FSEL R125, R151, RZ, P6 ;  /* 0x000000ff977d7208 */ /* 0x000fe40003000000 */
        /* <DEDUP_REMOVED lines=8> */
[----:B------:R-:W-:Y:S01]  /*7c00*/  FSEL R151, R151, RZ, P6 ;  /* 0x000000ff97977208 */ /* 0x000fe20003000000 */
[----:B------:R-:W-:Y:S01]  /*7c10*/  FMUL.FTZ R125, R125, UR13 ;  /* 0x0000000d7d7d7c20 */ /* 0x000fe20008410000 */
[----:B------:R-:W-:Y:S02]  /*7c20*/  LOP3.LUT P6, RZ, R161, 0xff, RZ, 0xc0, !PT ;  /* 0x000000ffa1ff7812 */ /* 0x000fe400078cc0ff */
[----:B------:R-:W-:Y:S02]  /*7c30*/  F2FP.BF16.F32.PACK_AB R151, R151, R124 ;  /* 0x0000007c9797723e */ /* 0x000fe400000010ff */
        /* <DEDUP_REMOVED lines=8> */
[----:B------:R-:W-:-:S03]  /*7cc0*/  FADD.FTZ R124, R16, -R124 ;  /* 0x8000007c107c7221 */ /* 0x000fc60000010000 */
[----:B------:R-:W-:Y:S01]  /*7cd0*/  FSEL R150, R150, RZ, P6 ;  /* 0x000000ff96967208 */ /* 0x000fe20003000000 */
[----:B------:R-:W-:Y:S01]  /*7ce0*/  FMUL.FTZ R124, R28, R124 ;  /* 0x0000007c1c7c7220 */ /* 0x000fe20000410000 */
[----:B------:R-:W-:Y:S02]  /*7cf0*/  LOP3.LUT P6, RZ, R170, 0xff0000, RZ, 0xc0, !PT ;  /* 0x00ff0000aaff7812 */ /* 0x000fe400078cc0ff */
[----:B------:R-:W-:Y:S01]  /*7d00*/  F2FP.BF16.F32.PACK_AB R150, R150, R125 ;  /* 0x0000007d9696723e */ /* 0x000fe200000010ff */
[----:B------:R-:W-:Y:S01]  /*7d10*/  FFMA.FTZ R125, R188, R152, R154 ;  /* 0x00000098bc7d7223 */ /* 0x000fe2000001009a */
[----:B------:R-:W-:-:S03]  /*7d20*/  FMUL.FTZ R148, R124, UR13 ;  /* 0x0000000d7c947c20 */ /* 0x000fc60008410000 */
[----:B------:R-:W-:Y:S02]  /*7d30*/  FADD.FTZ R125, R183, -R125 ;  /* 0x8000007db77d7221 */ /* 0x000fe40000010000 */
[----:B------:R-:W-:Y:S02]  /*7d40*/  FSEL R124, R148, RZ, P6 ;  /* 0x000000ff947c7208 */ /* 0x000fe40003000000 */
[----:B------:R-:W-:Y:S01]  /*7d50*/  FMUL.FTZ R125, R28, R125 ;  /* 0x0000007d1c7d7220 */ /* 0x000fe20000410000 */
[----:B------:R-:W-:-:S03]  /*7d60*/  LOP3.LUT P6, RZ, R160, 0xff0000, RZ, 0xc0, !PT ;  /* 0x00ff0000a0ff7812 */ /* 0x000fc600078cc0ff */
[----:B------:R-:W-:Y:S01]  /*7d70*/  FMUL.FTZ R125, R125, UR13 ;  /* 0x0000000d7d7d7c20 */ /* 0x000fe20008410000 */
        /* <DEDUP_REMOVED lines=10> */
[----:B------:R-:W-:-:S02]  /*7e20*/  FFMA.FTZ R148, R19, R152, R154 ;  /* 0x0000009813947223 */ /* 0x000fc4000001009a */
[----:B------:R-:W-:Y:S02]  /*7e30*/  FMUL.FTZ R124, R28, R124 ;  /* 0x0000007c1c7c7220 */ /* 0x000fe40000410000 */
[----:B------:R-:W-:Y:S02]  /*7e40*/  FADD.FTZ R148, R18, -R148 ;  /* 0x8000009412947221 */ /* 0x000fe40000010000 */
[----:B------:R-:W-:Y:S02]  /*7e50*/  FMUL.FTZ R124, R124, UR13 ;  /* 0x0000000d7c7c7c20 */ /* 0x000fe40008410000 */
[----:B------:R-:W-:-:S03]  /*7e60*/  FMUL.FTZ R155, R28, R148 ;  /* 0x000000941c9b7220 */ /* 0x000fc60000410000 */
[----:B------:R-:W-:Y:S01]  /*7e70*/  FSEL R148, R124, RZ, P6 ;  /* 0x000000ff7c947208 */ /* 0x000fe20003000000 */
[----:B------:R-:W-:Y:S01]  /*7e80*/  FMUL.FTZ R155, R155, UR13 ;  /* 0x0000000d9b9b7c20 */ /* 0x000fe20008410000 */
        /* <DEDUP_REMOVED lines=9> */
.L_x_276:
[----:B------:R-:W-:-:S04]  /*7f20*/  UISETP.NE.U32.AND UP0, UPT, UR24, URZ, UPT ;  /* 0x000000ff1800728c */ /* 0x000fc8000bf05070 */
[----:B------:R-:W-:-:S09]  /*7f30*/  UISETP.NE.AND.EX UP0, UPT, UR25, URZ, UPT, UP0 ;  /* 0x000000ff1900728c */ /* 0x000fd2000bf05300 */
[----:B------:R-:W-:Y:S05]  /*7f40*/  BRA.U !UP0, `(.L_x_281) ;  /* 0x0000000908307547 */ /* 0x000fea000b800000 */
[----:B0-----:R-:W0:Y:S02]  /*7f50*/  LDC.64 R148, c[0x0][0x478] ;  /* 0x00011e00ff947b82 */ /* 0x001e240000000a00 */
[----:B0-----:R-:W-:-:S04]  /*7f60*/  ISETP.NE.U32.AND P1, PT, R148, RZ, PT ;  /* 0x000000ff9400720c */ /* 0x001fc80003f25070 */
[----:B------:R-:W-:-:S13]  /*7f70*/  ISETP.NE.AND.EX P1, PT, R149, RZ, PT, P1 ;  /* 0x000000ff9500720c */ /* 0x000fda0003f25310 */
[----:B------:R-:W-:Y:S05]  /*7f80*/  @!P1 BRA `(.L_x_282) ;  /* 0x0000000400189947 */ /* 0x000fea0003800000 */
[----:B-----5:R-:W-:Y:S01]  /*7f90*/  PRMT R134, R139, 0x7632, R134 ;  /* 0x000076328b867816 */ /* 0x020fe20000000086 */
        /* <DEDUP_REMOVED lines=8> */
[----:B------:R-:W-:Y:S01]  /*8020*/  FFMA.FTZ R135, R28, R135, R134 ;  /* 0x000000871c877223 */ /* 0x000fe20000010086 */
[----:B------:R-:W-:Y:S01]  /*8030*/  FFMA.FTZ R134, R182, R152, R154 ;  /* 0x00000098b6867223 */ /* 0x000fe2000001009a */
[----:B------:R-:W-:Y:S01]  /*8040*/  ISETP.GE.U32.AND.EX P6, PT, R171, 0x1000000, PT, P6 ;  /* 0x01000000ab00780c */ /* 0x000fe20003fc6160 */
[----:B------:R-:W-:Y:S01]  /*8050*/  FFMA.FTZ R150, R28, R133, R132 ;  /* 0x000000851c967223 */ /* 0x000fe20000010084 */
[----:B------:R-:W-:Y:S01]  /*8060*/  SHF.L.U32 R132, R139, 0x10, RZ ;  /* 0x000000108b847819 */ /* 0x000fe200000006ff */
[----:B------:R-:W-:Y:S01]  /*8070*/  FADD.FTZ R134, R181, -R134 ;  /* 0x80000086b5867221 */ /* 0x000fe20000010000 */
[----:B------:R-:W-:-:S02]  /*8080*/  IMAD.U32 R148, R137, 0x10000, RZ ;  /* 0x0001000089947824 */ /* 0x000fc400078e00ff */
[----:B------:R-:W-:Y:S01]  /*8090*/  FFMA.FTZ R149, R188, R152, R154 ;  /* 0x00000098bc957223 */ /* 0x000fe2000001009a */
[----:B------:R-:W-:Y:S01]  /*80a0*/  FFMA.FTZ R134, R28, R134, R132 ;  /* 0x000000861c867223 */ /* 0x000fe20000010084 */
[----:B------:R-:W-:Y:S02]  /*80b0*/  FMUL.FTZ R132, R135, UR13 ;  /* 0x0000000d87847c20 */ /* 0x000fe40008410000 */
[----:B------:R-:W-:Y:S01]  /*80c0*/  FADD.FTZ R149, R183, -R149 ;  /* 0x80000095b7957221 */ /* 0x000fe20000010000 */
[----:B------:R-:W-:Y:S01]  /*80d0*/  FMUL.FTZ R133, R134, UR13 ;  /* 0x0000000d86857c20 */ /* 0x000fe20008410000 */
[----:B------:R-:W-:Y:S01]  /*80e0*/  F2FP.BF16.F32.PACK_AB R135, R135, R134 ;  /* 0x000000868787723e */ /* 0x000fe200000010ff */
[----:B------:R-:W-:Y:S01]  /*80f0*/  FFMA.FTZ R134, R15, R152, R154 ;  /* 0x000000980f867223 */ /* 0x000fe2000001009a */
[----:B------:R-:W-:Y:S02]  /*8100*/  FSEL R132, R132, RZ, P6 ;  /* 0x000000ff84847208 */ /* 0x000fe40003000000 */
[----:B------:R-:W-:Y:S01]  /*8110*/  LOP3.LUT P6, RZ, R171, 0xff0000, RZ, 0xc0, !PT ;  /* 0x00ff0000abff7812 */ /* 0x000fe200078cc0ff */
[----:B------:R-:W-:-:S03]  /*8120*/  FADD.FTZ R134, R14, -R134 ;  /* 0x800000860e867221 */ /* 0x000fc60000010000 */
[----:B------:R-:W-:Y:S02]  /*8130*/  FSEL R133, R133, RZ, P6 ;  /* 0x000000ff85857208 */ /* 0x000fe40003000000 */
[----:B------:R-:W-:Y:S02]  /*8140*/  LOP3.LUT P6, RZ, R171, 0xff, RZ, 0xc0, !PT ;  /* 0x000000ffabff7812 */ /* 0x000fe400078cc0ff */
[----:B------:R-:W-:Y:S01]  /*8150*/  F2FP.BF16.F32.PACK_AB R151, R132, R133 ;  /* 0x000000858497723e */ /* 0x000fe200000010ff */
[----:B------:R-:W-:Y:S01]  /*8160*/  FFMA.FTZ R133, R17, R152, R154 ;  /* 0x0000009811857223 */ /* 0x000fe2000001009a */
[----:B------:R-:W-:-:S03]  /*8170*/  SHF.L.U32 R132, R138, 0x10, RZ ;  /* 0x000000108a847819 */ /* 0x000fc600000006ff */
[----:B------:R-:W-:Y:S02]  /*8180*/  FADD.FTZ R133, R16, -R133 ;  /* 0x8000008510857221 */ /* 0x000fe40000010000 */
[C---:B------:R-:W-:Y:S02]  /*8190*/  FFMA.FTZ R134, R28.reuse, R134, R132 ;  /* 0x000000861c867223 */ /* 0x040fe40000010084 */
[--C-:B------:R-:W-:Y:S01]  /*81a0*/  FFMA.FTZ R133, R28, R133, R148.reuse ;  /* 0x000000851c857223 */ /* 0x100fe20000010094 */
[----:B------:R-:W-:Y:S01]  /*81b0*/  PRMT R148, R137, 0x7632, R148 ;  /* 0x0000763289947816 */ /* 0x000fe20000000094 */
[----:B------:R-:W-:Y:S01]  /*81c0*/  FMUL.FTZ R132, R134, UR13 ;  /* 0x0000000d86847c20 */ /* 0x000fe20008410000 */
[C---:B------:R-:W-:Y:S01]  /*81d0*/  F2FP.BF16.F32.PACK_AB R134, R150.reuse, R134 ;  /* 0x000000869686723e */ /* 0x040fe200000010ff */
[----:B------:R-:W-:Y:S01]  /*81e0*/  FMUL.FTZ R150, R150, UR13 ;  /* 0x0000000d96967c20 */ /* 0x000fe20008410000 */
[----:B------:R-:W-:Y:S02]  /*81f0*/  SHF.L.U32 R148, R148, 0x10, RZ ;  /* 0x0000001094947819 */ /* 0x000fe400000006ff */
[----:B------:R-:W-:-:S02]  /*8200*/  FSEL R132, R132, RZ, P6 ;  /* 0x000000ff84847208 */ /* 0x000fc40003000000 */
[----:B------:R-:W-:Y:S01]  /*8210*/  LOP3.LUT P6, RZ, R171, 0xff00, RZ, 0xc0, !PT ;  /* 0x0000ff00abff7812 */ /* 0x000fe200078cc0ff */
[----:B------:R-:W-:-:S03]  /*8220*/  FFMA.FTZ R148, R28, R149, R148 ;  /* 0x000000951c947223 */ /* 0x000fc60000010094 */
[----:B------:R-:W-:Y:S01]  /*8230*/  FSEL R150, R150, RZ, P6 ;  /* 0x000000ff96967208 */ /* 0x000fe20003000000 */
[----:B------:R-:W-:Y:S01]  /*8240*/  FMUL.FTZ R149, R148, UR13 ;  /* 0x0000000d94957c20 */ /* 0x000fe20008410000 */
[----:B------:R-:W-:Y:S02]  /*8250*/  LOP3.LUT P6, RZ, R170, 0xff0000, RZ, 0xc0, !PT ;  /* 0x00ff0000aaff7812 */ /* 0x000fe400078cc0ff */
[----:B------:R-:W-:Y:S01]  /*8260*/  F2FP.BF16.F32.PACK_AB R150, R150, R132 ;  /* 0x000000849696723e */ /* 0x000fe200000010ff */
[----:B------:R-:W-:Y:S01]  /*8270*/  FMUL.FTZ R132, R133, UR13 ;  /* 0x0000000d85847c20 */ /* 0x000fe20008410000 */
[----:B------:R-:W-:Y:S02]  /*8280*/  F2FP.BF16.F32.PACK_AB R133, R148, R133 ;  /* 0x000000859485723e */ /* 0x000fe400000010ff */
[----:B------:R-:W-:Y:S02]  /*8290*/  SHF.L.U32 R148, R136, 0x10, RZ ;  /* 0x0000001088947819 */ /* 0x000fe400000006ff */
[----:B------:R-:W-:-:S02]  /*82a0*/  FSEL R132, R132, RZ, P6 ;  /* 0x000000ff84847208 */ /* 0x000fc40003000000 */
[----:B------:R-:W-:-:S04]  /*82b0*/  LOP3.LUT P6, RZ, R170, 0xff000000, RZ, 0xc0, !PT ;  /* 0xff000000aaff7812 */ /* 0x000fc800078cc0ff */
[----:B------:R-:W-:Y:S02]  /*82c0*/  FSEL R149, R149, RZ, P6 ;  /* 0x000000ff95957208 */ /* 0x000fe40003000000 */
[----:B------:R-:W-:Y:S02]  /*82d0*/  LOP3.LUT P6, RZ, R170, 0xff, RZ, 0xc0, !PT ;  /* 0x000000ffaaff7812 */ /* 0x000fe400078cc0ff */
[----:B------:R-:W-:Y:S01]  /*82e0*/  F2FP.BF16.F32.PACK_AB R149, R149, R132 ;  /* 0x000000849595723e */ /* 0x000fe200000010ff */
[----:B------:R-:W-:-:S04]  /*82f0*/  FFMA.FTZ R132, R19, R152, R154 ;  /* 0x0000009813847223 */ /* 0x000fc8000001009a */
[----:B------:R-:W-:-:S04]  /*8300*/  FADD.FTZ R132, R18, -R132 ;  /* 0x8000008412847221 */ /* 0x000fc80000010000 */
[--C-:B------:R-:W-:Y:S01]  /*8310*/  FFMA.FTZ R153, R28, R132, R148.reuse ;  /* 0x000000841c997223 */ /* 0x100fe20000010094 */
[----:B------:R-:W-:Y:S01]  /*8320*/  PRMT R148, R136, 0x7632, R148 ;  /* 0x0000763288947816 */ /* 0x000fe20000000094 */
[----:B------:R-:W-:-:S04]  /*8330*/  FFMA.FTZ R132, R177, R152, R154 ;  /* 0x00000098b1847223 */ /* 0x000fc8000001009a */
[----:B------:R-:W-:Y:S02]  /*8340*/  IMAD.U32 R148, R148, 0x10000, RZ ;  /* 0x0001000094947824 */ /* 0x000fe400078e00ff */
[----:B------:R-:W-:-:S04]  /*8350*/  FADD.FTZ R132, R178, -R132 ;  /* 0x80000084b2847221 */ /* 0x000fc80000010000 */
[----:B------:R-:W-:Y:S01]  /*8360*/  FFMA.FTZ R132, R28, R132, R148 ;  /* 0x000000841c847223 */ /* 0x000fe20000010094 */
[----:B------:R-:W-:-:S03]  /*8370*/  FMUL.FTZ R148, R153, UR13 ;  /* 0x0000000d99947c20 */ /* 0x000fc60008410000 */
[C---:B------:R-:W-:Y:S01]  /*8380*/  FMUL.FTZ R155, R132.reuse, UR13 ;  /* 0x0000000d849b7c20 */ /* 0x040fe20008410000 */
[----:B------:R-:W-:Y:S02]  /*8390*/  F2FP.BF16.F32.PACK_AB R132, R132, R153 ;  /* 0x000000998484723e */ /* 0x000fe400000010ff */
[----:B------:R-:W-:Y:S02]  /*83a0*/  FSEL R148, R148, RZ, P6 ;  /* 0x000000ff94947208 */ /* 0x000fe40003000000 */
[----:B------:R-:W-:-:S04]  /*83b0*/  LOP3.LUT P6, RZ, R170, 0xff00, RZ, 0xc0, !PT ;  /* 0x0000ff00aaff7812 */ /* 0x000fc800078cc0ff */
[----:B------:R-:W-:-:S04]  /*83c0*/  FSEL R155, R155, RZ, P6 ;  /* 0x000000ff9b9b7208 */ /* 0x000fc80003000000 */
[----:B------:R-:W-:Y:S01]  /*83d0*/  F2FP.BF16.F32.PACK_AB R148, R155, R148 ;  /* 0x000000949b94723e */ /* 0x000fe200000010ff */
[----:B------:R-:W-:Y:S06]  /*83e0*/  BRA `(.L_x_279) ;  /* 0x0000000800d47947 */ /* 0x000fec0003800000 */
.L_x_282:
[----:B------:R-:W-:Y:S01]  /*83f0*/  FFMA.FTZ R148, R182, R152, R154 ;  /* 0x00000098b6947223 */ /* 0x000fe2000001009a */
[C---:B-----5:R-:W-:Y:S02]  /*8400*/  SHF.L.U32 R149, R139.reuse, 0x10, RZ ;  /* 0x000000108b957819 */ /* 0x060fe400000006ff */
[----:B------:R-:W-:Y:S01]  /*8410*/  PRMT R150, R139, 0x7632, R150 ;  /* 0x000076328b967816 */ /* 0x000fe20000000096 */
        /* <DEDUP_REMOVED lines=8> */
[----:B------:R-:W-:Y:S01]  /*84a0*/  PRMT R155, R136, 0x7632, R155 ;  /* 0x00007632889b7816 */ /* 0x000fe2000000009b */
[----:B------:R-:W-:Y:S02]  /*84b0*/  IMAD.U32 R153, R153, 0x10000, RZ ;  /* 0x0001000099997824 */ /* 0x000fe400078e00ff */
[--C-:B------:R-:W-:Y:S01]  /*84c0*/  FFMA.FTZ R149, R28, R149, R150.reuse ;  /* 0x000000951c957223 */ /* 0x100fe20000010096 */
[----:B------:R-:W-:Y:S02]  /*84d0*/  FSEL R148, R148, RZ, P6 ;  /* 0x000000ff94947208 */ /* 0x000fe40003000000 */
[----:B------:R-:W-:Y:S01]  /*84e0*/  ISETP.GE.U32.AND P6, PT, R170, RZ, PT ;  /* 0x000000ffaa00720c */ /* 0x000fe20003fc6070 */
[----:B------:R-:W-:Y:S01]  /*84f0*/  FMUL.FTZ R149, R149, UR13 ;  /* 0x0000000d95957c20 */ /* 0x000fe20008410000 */
[----:B------:R-:W-:-:S02]  /*8500*/  PRMT R150, R138, 0x7632, R150 ;  /* 0x000076328a967816 */ /* 0x000fc40000000096 */
[----:B------:R-:W-:Y:S02]  /*8510*/  ISETP.GE.U32.AND.EX P6, PT, R171, 0x1000000, PT, P6 ;  /* 0x01000000ab00780c */ /* 0x000fe40003fc6160 */
[----:B------:R-:W-:Y:S02]  /*8520*/  SHF.L.U32 R150, R150, 0x10, RZ ;  /* 0x0000001096967819 */ /* 0x000fe400000006ff */
[----:B------:R-:W-:Y:S02]  /*8530*/  FSEL R149, R149, RZ, P6 ;  /* 0x000000ff95957208 */ /* 0x000fe40003000000 */
[----:B------:R-:W-:Y:S02]  /*8540*/  LOP3.LUT P6, RZ, R171, 0xff, RZ, 0xc0, !PT ;  /* 0x000000ffabff7812 */ /* 0x000fe400078cc0ff */
[----:B------:R-:W-:Y:S01]  /*8550*/  F2FP.BF16.F32.PACK_AB R151, R149, R148 ;  /* 0x000000949597723e */ /* 0x000fe200000010ff */
[----:B------:R-:W-:Y:S01]  /*8560*/  FFMA.FTZ R148, R15, R152, R154 ;  /* 0x000000980f947223 */ /* 0x000fe2000001009a */
[----:B------:R-:W-:Y:S01]  /*8570*/  IMAD.U32 R149, R138, 0x10000, RZ ;  /* 0x000100008a957824 */ /* 0x000fe200078e00ff */
[----:B------:R-:W-:-:S02]  /*8580*/  SHF.L.U32 R155, R155, 0x10, RZ ;  /* 0x000000109b9b7819 */ /* 0x000fc400000006ff */
        /* <DEDUP_REMOVED lines=22> */
[----:B------:R-:W-:Y:S01]  /*86f0*/  FMUL.FTZ R149, R149, UR13 ;  /* 0x0000000d95957c20 */ /* 0x000fe20008410000 */
[----:B------:R-:W-:-:S04]  /*8700*/  SHF.L.U32 R153, R136, 0x10, RZ ;  /* 0x0000001088997819 */ /* 0x000fc800000006ff */
        /* <DEDUP_REMOVED lines=9> */
[----:B------:R-:W-:-:S04]  /*87a0*/  FFMA.FTZ R153, R28, R153, R155 ;  /* 0x000000991c997223 */ /* 0x000fc8000001009b */
[----:B------:R-:W-:-:S05]  /*87b0*/  FMUL.FTZ R153, R153, UR13 ;  /* 0x0000000d99997c20 */ /* 0x000fca0008410000 */
[----:B------:R-:W-:Y:S02]  /*87c0*/  FSEL R153, R153, RZ, P6 ;  /* 0x000000ff99997208 */ /* 0x000fe40003000000 */
[----:B------:R-:W-:-:S04]  /*87d0*/  LOP3.LUT P6, RZ, R170, 0xff, RZ, 0xc0, !PT ;  /* 0x000000ffaaff7812 */ /* 0x000fc800078cc0ff */
[----:B------:R-:W-:-:S04]  /*87e0*/  FSEL R148, R148, RZ, P6 ;  /* 0x000000ff94947208 */ /* 0x000fc80003000000 */
[----:B------:R-:W-:Y:S01]  /*87f0*/  F2FP.BF16.F32.PACK_AB R148, R153, R148 ;  /* 0x000000949994723e */ /* 0x000fe200000010ff */
[----:B------:R-:W-:Y:S06]  /*8800*/  BRA `(.L_x_279) ;  /* 0x0000000400cc7947 */ /* 0x000fec0003800000 */
.L_x_281:
[----:B0-----:R-:W0:Y:S02]  /*8810*/  LDC.64 R148, c[0x0][0x478] ;  /* 0x00011e00ff947b82 */ /* 0x001e240000000a00 */
[----:B0-----:R-:W-:-:S04]  /*8820*/  ISETP.NE.U32.AND P1, PT, R148, RZ, PT ;  /* 0x000000ff9400720c */ /* 0x001fc80003f25070 */
[----:B------:R-:W-:-:S13]  /*8830*/  ISETP.NE.AND.EX P1, PT, R149, RZ, PT, P1 ;  /* 0x000000ff9500720c */ /* 0x000fda0003f25310 */
[----:B------:R-:W-:Y:S05]  /*8840*/  @!P1 BRA `(.L_x_283) ;  /* 0x0000000000e89947 */ /* 0x000fea0003800000 */
[-CC-:B------:R-:W-:Y:S01]  /*8850*/  FFMA.FTZ R132, R182, R152.reuse, R154.reuse ;  /* 0x00000098b6847223 */ /* 0x180fe2000001009a */
[----:B------:R-:W-:Y:S01]  /*8860*/  FFMA.FTZ R134, R205, R152, R154 ;  /* 0x00000098cd867223 */ /* 0x000fe2000001009a */
[----:B-----5:R-:W-:Y:S02]  /*8870*/  LOP3.LUT P6, RZ, R171, 0xff0000, RZ, 0xc0, !PT ;  /* 0x00ff0000abff7812 */ /* 0x020fe400078cc0ff */
[----:B------:R-:W-:Y:S01]  /*8880*/  FADD.FTZ R132, R181, -R132 ;  /* 0x80000084b5847221 */ /* 0x000fe20000010000 */
[----:B------:R-:W-:-:S03]  /*8890*/  FADD.FTZ R134, R206, -R134 ;  /* 0x80000086ce867221 */ /* 0x000fc60000010000 */
[C---:B------:R-:W-:Y:S01]  /*88a0*/  FMUL.FTZ R135, R28.reuse, R132 ;  /* 0x000000841c877220 */ /* 0x040fe20000410000 */
[----:B------:R-:W-:-:S03]  /*88b0*/  FMUL.FTZ R134, R28, R134 ;  /* 0x000000861c867220 */ /* 0x000fc60000410000 */
[----:B------:R-:W-:Y:S01]  /*88c0*/  FMUL.FTZ R132, R135, UR13 ;  /* 0x0000000d87847c20 */ /* 0x000fe20008410000 */
[C---:B------:R-:W-:Y:S01]  /*88d0*/  FMUL.FTZ R133, R134.reuse, UR13 ;  /* 0x0000000d86857c20 */ /* 0x040fe20008410000 */
[----:B------:R-:W-:Y:S01]  /*88e0*/  F2FP.BF16.F32.PACK_AB R135, R134, R135 ;  /* 0x000000878687723e */ /* 0x000fe200000010ff */
[----:B------:R-:W-:Y:S02]  /*88f0*/  FFMA.FTZ R134, R15, R152, R154 ;  /* 0x000000980f867223 */ /* 0x000fe4000001009a */
[----:B------:R-:W-:Y:S02]  /*8900*/  FSEL R132, R132, RZ, P6 ;  /* 0x000000ff84847208 */ /* 0x000fe40003000000 */
[----:B------:R-:W-:Y:S01]  /*8910*/  ISETP.GE.U32.AND P6, PT, R170, RZ, PT ;  /* 0x000000ffaa00720c */ /* 0x000fe20003fc6070 */
[----:B------:R-:W-:-:S03]  /*8920*/  FADD.FTZ R134, R14, -R134 ;  /* 0x800000860e867221 */ /* 0x000fc60000010000 */
[----:B------:R-:W-:Y:S01]  /*8930*/  ISETP.GE.U32.AND.EX P6, PT, R171, 0x1000000, PT, P6 ;  /* 0x01000000ab00780c */ /* 0x000fe20003fc6160 */
[----:B------:R-:W-:-:S03]  /*8940*/  FMUL.FTZ R134, R28, R134 ;  /* 0x000000861c867220 */ /* 0x000fc60000410000 */
[----:B------:R-:W-:Y:S02]  /*8950*/  FSEL R133, R133, RZ, P6 ;  /* 0x000000ff85857208 */ /* 0x000fe40003000000 */
        /* <DEDUP_REMOVED lines=8> */
[C---:B------:R-:W-:Y:S01]  /*89e0*/  FMUL.FTZ R150, R133.reuse, UR13 ;  /* 0x0000000d85967c20 */ /* 0x040fe20008410000 */
[----:B------:R-:W-:Y:S01]  /*89f0*/  F2FP.BF16.F32.PACK_AB R134, R133, R134 ;  /* 0x000000868586723e */ /* 0x000fe200000010ff */
[----:B------:R-:W-:-:S03]  /*8a00*/  FFMA.FTZ R133, R17, R152, R154 ;  /* 0x0000009811857223 */ /* 0x000fc6000001009a */
[----:B------:R-:W-:Y:S01]  /*8a10*/  FSEL R150, R150, RZ, P6 ;  /* 0x000000ff96967208 */ /* 0x000fe20003000000 */
[----:B------:R-:W-:Y:S01]  /*8a20*/  FADD.FTZ R133, R16, -R133 ;  /* 0x8000008510857221 */ /* 0x000fe20000010000 */
[----:B------:R-:W-:Y:S02]  /*8a30*/  LOP3.LUT P6, RZ, R170, 0xff0000, RZ, 0xc0, !PT ;  /* 0x00ff0000aaff7812 */ /* 0x000fe400078cc0ff */
[----:B------:R-:W-:Y:S01]  /*8a40*/  F2FP.BF16.F32.PACK_AB R150, R150, R132 ;  /* 0x000000849696723e */ /* 0x000fe200000010ff */
[----:B------:R-:W-:Y:S01]  /*8a50*/  FFMA.FTZ R132, R188, R152, R154 ;  /* 0x00000098bc847223 */ /* 0x000fe2000001009a */
[----:B------:R-:W-:-:S03]  /*8a60*/  FMUL.FTZ R133, R28, R133 ;  /* 0x000000851c857220 */ /* 0x000fc60000410000 */
[----:B------:R-:W-:Y:S01]  /*8a70*/  FADD.FTZ R148, R183, -R132 ;  /* 0x80000084b7947221 */ /* 0x000fe20000010000 */
[----:B------:R-:W-:-:S03]  /*8a80*/  FMUL.FTZ R132, R133, UR13 ;  /* 0x0000000d85847c20 */ /* 0x000fc60008410000 */
[----:B------:R-:W-:Y:S02]  /*8a90*/  FMUL.FTZ R148, R28, R148 ;  /* 0x000000941c947220 */ /* 0x000fe40000410000 */
[----:B------:R-:W-:Y:S02]  /*8aa0*/  FSEL R132, R132, RZ, P6 ;  /* 0x000000ff84847208 */ /* 0x000fe40003000000 */
[----:B------:R-:W-:Y:S01]  /*8ab0*/  FMUL.FTZ R149, R148, UR13 ;  /* 0x0000000d94957c20 */ /* 0x000fe20008410000 */
[----:B------:R-:W-:Y:S02]  /*8ac0*/  LOP3.LUT P6, RZ, R170, 0xff000000, RZ, 0xc0, !PT ;  /* 0xff000000aaff7812 */ /* 0x000fe400078cc0ff */
[----:B------:R-:W-:Y:S02]  /*8ad0*/  F2FP.BF16.F32.PACK_AB R133, R148, R133 ;  /* 0x000000859485723e */ /* 0x000fe400000010ff */
[----:B------:R-:W-:Y:S02]  /*8ae0*/  FSEL R149, R149, RZ, P6 ;  /* 0x000000ff95957208 */ /* 0x000fe40003000000 */
[----:B------:R-:W-:-:S02]  /*8af0*/  LOP3.LUT P6, RZ, R170, 0xff, RZ, 0xc0, !PT ;  /* 0x000000ffaaff7812 */ /* 0x000fc400078cc0ff */
[----:B------:R-:W-:Y:S01]  /*8b00*/  F2FP.BF16.F32.PACK_AB R149, R149, R132 ;  /* 0x000000849595723e */ /* 0x000fe200000010ff */
[----:B------:R-:W-:-:S04]  /*8b10*/  FFMA.FTZ R132, R19, R152, R154 ;  /* 0x0000009813847223 */ /* 0x000fc8000001009a */
[----:B------:R-:W-:-:S04]  /*8b20*/  FADD.FTZ R132, R18, -R132 ;  /* 0x8000008412847221 */ /* 0x000fc80000010000 */
[----:B------:R-:W-:Y:S01]  /*8b30*/  FMUL.FTZ R153, R28, R132 ;  /* 0x000000841c997220 */ /* 0x000fe20000410000 */
[----:B------:R-:W-:-:S03]  /*8b40*/  FFMA.FTZ R132, R177, R152, R154 ;  /* 0x00000098b1847223 */ /* 0x000fc6000001009a */
[----:B------:R-:W-:Y:S01]  /*8b50*/  FMUL.FTZ R148, R153, UR13 ;  /* 0x0000000d99947c20 */ /* 0x000fe20008410000 */
[----:B------:R-:W-:-:S04]  /*8b60*/  FADD.FTZ R132, R178, -R132 ;  /* 0x80000084b2847221 */ /* 0x000fc80000010000 */
[----:B------:R-:W-:Y:S01]  /*8b70*/  FMUL.FTZ R132, R28, R132 ;  /* 0x000000841c847220 */ /* 0x000fe20000410000 */
[----:B------:R-:W-:Y:S02]  /*8b80*/  FSEL R148, R148, RZ, P6 ;  /* 0x000000ff94947208 */ /* 0x000fe40003000000 */
[----:B------:R-:W-:Y:S01]  /*8b90*/  LOP3.LUT P6, RZ, R170, 0xff00, RZ, 0xc0, !PT ;  /* 0x0000ff00aaff7812 */ /* 0x000fe200078cc0ff */
[C---:B------:R-:W-:Y:S01]  /*8ba0*/  FMUL.FTZ R155, R132.reuse, UR13 ;  /* 0x0000000d849b7c20 */ /* 0x040fe20008410000 */
[----:B------:R-:W-:-:S04]  /*8bb0*/  F2FP.BF16.F32.PACK_AB R132, R132, R153 ;  /* 0x000000998484723e */ /* 0x000fc800000010ff */
[----:B------:R-:W-:-:S04]  /*8bc0*/  FSEL R155, R155, RZ, P6 ;  /* 0x000000ff9b9b7208 */ /* 0x000fc80003000000 */
[----:B------:R-:W-:Y:S01]  /*8bd0*/  F2FP.BF16.F32.PACK_AB R148, R155, R148 ;  /* 0x000000949b94723e */ /* 0x000fe200000010ff */
[----:B------:R-:W-:Y:S06]  /*8be0*/  BRA `(.L_x_279) ;  /* 0x0000000000d47947 */ /* 0x000fec0003800000 */
.L_x_283:
        /* <DEDUP_REMOVED lines=19> */
[-CC-:B------:R-:W-:Y:S01]  /*8d20*/  FFMA.FTZ R148, R15, R152.reuse, R154.reuse ;  /* 0x000000980f947223 */ /* 0x180fe2000001009a */
[----:B------:R-:W-:-:S03]  /*8d30*/  FFMA.FTZ R149, R198, R152, R154 ;  /* 0x00000098c6957223 */ /* 0x000fc6000001009a */
[----:B------:R-:W-:Y:S01]  /*8d40*/  FADD.FTZ R148, R14, -R148 ;  /* 0x800000940e947221 */ /* 0x000fe20000010000 */
[----:B------:R-:W-:-:S03]  /*8d50*/  FADD.FTZ R149, R197, -R149 ;  /* 0x80000095c5957221 */ /* 0x000fc60000010000 */
[C---:B------:R-:W-:Y:S01]  /*8d60*/  FMUL.FTZ R148, R28.reuse, R148 ;  /* 0x000000941c947220 */ /* 0x040fe20000410000 */
[----:B------:R-:W-:-:S03]  /*8d70*/  FMUL.FTZ R149, R28, R149 ;  /* 0x000000951c957220 */ /* 0x000fc60000410000 */
[----:B------:R-:W-:Y:S01]  /*8d80*/  FMUL.FTZ R148, R148, UR13 ;  /* 0x0000000d94947c20 */ /* 0x000fe20008410000 */
[----:B------:R-:W-:-:S04]  /*8d90*/  FMUL.FTZ R149, R149, UR13 ;  /* 0x0000000d95957c20 */ /* 0x000fc80008410000 */
[----:B------:R-:W-:Y:S02]  /*8da0*/  FSEL R148, R148, RZ, P6 ;  /* 0x000000ff94947208 */ /* 0x000fe40003000000 */
[----:B------:R-:W-:-:S04]  /*8db0*/  LOP3.LUT P6, RZ, R171, 0xff00, RZ, 0xc0, !PT ;  /* 0x0000ff00abff7812 */ /* 0x000fc800078cc0ff */
        /* <DEDUP_REMOVED lines=16> */
[----:B------:R-:W-:-:S04]  /*8ec0*/  FFMA.FTZ R148, R177, R152, R154 ;  /* 0x00000098b1947223 */ /* 0x000fc8000001009a */
[----:B------:R-:W-:-:S04]  /*8ed0*/  FADD.FTZ R148, R178, -R148 ;  /* 0x80000094b2947221 */ /* 0x000fc80000010000 */
[----:B------:R-:W-:-:S04]  /*8ee0*/  FMUL.FTZ R148, R28, R148 ;  /* 0x000000941c947220 */ /* 0x000fc80000410000 */
[----:B------:R-:W-:-:S05]  /*8ef0*/  FMUL.FTZ R148, R148, UR13 ;  /* 0x0000000d94947c20 */ /* 0x000fca0008410000 */
[----:B------:R-:W-:Y:S02]  /*8f00*/  FSEL R148, R148, RZ, P6 ;  /* 0x000000ff94947208 */ /* 0x000fe40003000000 */
[----:B------:R-:W-:-:S04]  /*8f10*/  LOP3.LUT P6, RZ, R170, 0xff, RZ, 0xc0, !PT ;  /* 0x000000ffaaff7812 */ /* 0x000fc800078cc0ff */
[----:B------:R-:W-:-:S04]  /*8f20*/  FSEL R153, R153, RZ, P6 ;  /* 0x000000ff99997208 */ /* 0x000fc80003000000 */
[----:B------:R-:W-:-:S07]  /*8f30*/  F2FP.BF16.F32.PACK_AB R148, R148, R153 ;  /* 0x000000999494723e */ /* 0x000fce00000010ff */
.L_x_279:
[----:B------:R-:W0:Y:S02]  /*8f40*/  @P1 LDC.64 R156, c[0x0][0x478] ;  /* 0x00011e00ff9c1b82 */ /* 0x000e240000000a00 */
[----:B0-----:R-:W-:-:S05]  /*8f50*/  @P1 IMAD.WIDE.U32 R156, R27, 0x10, R156 ;  /* 0x000000101b9c1825 */ /* 0x001fca00078e009c */
[----:B------:R0:W-:Y:S02]  /*8f60*/  @P1 STG.E.128 desc[UR8][R156.64], R132 ;  /* 0x000000849c001986 */ /* 0x0001e4000c101d08 */
[----:B0-----:R-:W0:Y:S02]  /*8f70*/  LDC.64 R156, c[0x0][0x468] ;  /* 0x00011a00ff9c7b82 */ /* 0x001e240000000a00 */
[----:B0-----:R-:W-:-:S05]  /*8f80*/  IMAD.WIDE.U32 R156, R27, 0x10, R156 ;  /* 0x000000101b9c7825 */ /* 0x001fca00078e009c */
[----:B------:R0:W-:Y:S02]  /*8f90*/  STG.E.128 desc[UR8][R156.64], R148 ;  /* 0x000000949c007986 */ /* 0x0001e4000c101d08 */
[----:B0-----:R-:W0:Y:S02]  /*8fa0*/  @P0 LDC.64 R148, c[0x0][0x470] ;  /* 0x00011c00ff940b82 */ /* 0x001e240000000a00 */
[----:B0-----:R-:W-:-:S04]  /*8fb0*/  @P0 IMAD.WIDE.U32 R148, R27, 0x10, R148 ;  /* 0x000000101b940825 */ /* 0x001fc800078e0094 */
[----:B------:R-:W-:Y:S01]  /*8fc0*/  VIADD R27, R27, 0x20 ;  /* 0x000000201b1b7836 */ /* 0x000fe20000000000 */
[----:B------:R1:W-:Y:S06]  /*8fd0*/  @P0 STG.E.128 desc[UR8][R148.64], R124 ;  /* 0x0000007c94000986 */ /* 0x0003ec000c101d08 */
.L_x_275:
[----:B------:R-:W-:Y:S05]  /*8fe0*/  BSYNC.RECONVERGENT B1 ;  /* 0x0000000000017941 */ /* 0x000fea0003800200 */
.L_x_274:
        /* <DEDUP_REMOVED lines=12> */
[----:B01---5:R-:W-:Y:S01]  /*90b0*/  PRMT R126, R143, 0x7632, R126 ;  /* 0x000076328f7e7816 */ /* 0x023fe2000000007e */
[-CC-:B------:R-:W-:Y:S01]  /*90c0*/  FFMA.FTZ R124, R207, R152.reuse, R154.reuse ;  /* 0x00000098cf7c7223 */ /* 0x180fe2000001009a */
[-C--:B------:R-:W-:Y:S01]  /*90d0*/  FFMA.FTZ R127, R185, R152.reuse, R154 ;  /* 0x00000098b97f7223 */ /* 0x080fe2000001009a */
[----:B------:R-:W-:Y:S01]  /*90e0*/  IMAD.U32 R133, R143, 0x10000, RZ ;  /* 0x000100008f857824 */ /* 0x000fe200078e00ff */
[----:B------:R-:W-:Y:S01]  /*90f0*/  SHF.L.U32 R126, R126, 0x10, RZ ;  /* 0x000000107e7e7819 */ /* 0x000fe200000006ff */
[----:B------:R-:W-:Y:S01]  /*9100*/  FADD.FTZ R124, R208, -R124 ;  /* 0x8000007cd07c7221 */ /* 0x000fe20000010000 */
[----:B------:R-:W-:Y:S01]  /*9110*/  FADD.FTZ R135, R186, -R127 ;  /* 0x8000007fba877221 */ /* 0x000fe20000010000 */
[----:B------:R-:W-:Y:S01]  /*9120*/  FFMA.FTZ R127, R187, R152, R154 ;  /* 0x00000098bb7f7223 */ /* 0x000fe2000001009a */
[----:B------:R-:W-:Y:S01]  /*9130*/  LOP3.LUT P6, RZ, R173, 0xff0000, RZ, 0xc0, !PT ;  /* 0x00ff0000adff7812 */ /* 0x000fe200078cc0ff */
[----:B------:R-:W-:Y:S01]  /*9140*/  FFMA.FTZ R126, R28, R124, R126 ;  /* 0x0000007c1c7e7223 */ /* 0x000fe2000001007e */
[----:B------:R-:W-:Y:S01]  /*9150*/  PRMT R124, R142, 0x7632, R124 ;  /* 0x000076328e7c7816 */ /* 0x000fe2000000007c */
[----:B------:R-:W-:Y:S01]  /*9160*/  FADD.FTZ R127, R184, -R127 ;  /* 0x8000007fb87f7221 */ /* 0x000fe20000010000 */
[----:B------:R-:W-:Y:S01]  /*9170*/  FFMA.FTZ R135, R28, R135, R133 ;  /* 0x000000871c877223 */ /* 0x000fe20000010085 */
[----:B------:R-:W-:Y:S01]  /*9180*/  LOP3.LUT P2, RZ, R167, 0xff0000, RZ, 0xc0, !PT ;  /* 0x00ff0000a7ff7812 */ /* 0x000fe2000784c0ff */
[-CC-:B------:R-:W-:Y:S01]  /*9190*/  FFMA.FTZ R125, R196, R152.reuse, R154.reuse ;  /* 0x00000098c47d7223 */ /* 0x180fe2000001009a */
[----:B------:R-:W-:Y:S01]  /*91a0*/  SHF.L.U32 R132, R124, 0x10, RZ ;  /* 0x000000107c847819 */ /* 0x000fe200000006ff */
[----:B------:R-:W-:Y:S01]  /*91b0*/  FFMA.FTZ R134, R9, R152, R154 ;  /* 0x0000009809867223 */ /* 0x000fe2000001009a */
[----:B------:R-:W-:Y:S01]  /*91c0*/  PRMT R124, R141, 0x7632, R124 ;  /* 0x000076328d7c7816 */ /* 0x000fe2000000007c */
[----:B------:R-:W-:Y:S01]  /*91d0*/  FADD.FTZ R125, R195, -R125 ;  /* 0x8000007dc37d7221 */ /* 0x000fe20000010000 */
[----:B------:R-:W-:Y:S01]  /*91e0*/  SHF.L.U32 R133, R142, 0x10, RZ ;  /* 0x000000108e857819 */ /* 0x000fe200000006ff */
[----:B------:R-:W-:Y:S01]  /*91f0*/  FADD.FTZ R134, R8, -R134 ;  /* 0x8000008608867221 */ /* 0x000fe20000010000 */
[----:B------:R-:W-:Y:S01]  /*9200*/  SHF.L.U32 R124, R124, 0x10, RZ ;  /* 0x000000107c7c7819 */ /* 0x000fe200000006ff */
[----:B------:R-:W-:Y:S01]  /*9210*/  FFMA.FTZ R125, R28, R125, R132 ;  /* 0x0000007d1c7d7223 */ /* 0x000fe20000010084 */
[----:B------:R-:W-:Y:S01]  /*9220*/  PRMT R149, R140, 0x7632, R149 ;  /* 0x000076328c957816 */ /* 0x000fe20000000095 */
[----:B------:R-:W-:-:S02]  /*9230*/  FFMA.FTZ R134, R28, R134, R133 ;  /* 0x000000861c867223 */ /* 0x000fc40000010085 */
[----:B------:R-:W-:Y:S01]  /*9240*/  FFMA.FTZ R148, R28, R127, R124 ;  /* 0x0000007f1c947223 */ /* 0x000fe2000001007c */
[----:B------:R-:W-:Y:S01]  /*9250*/  FMUL.FTZ R127, R135, UR13 ;  /* 0x0000000d877f7c20 */ /* 0x000fe20008410000 */
[C---:B------:R-:W-:Y:S01]  /*9260*/  F2FP.BF16.F32.PACK_AB R135, R126.reuse, R135 ;  /* 0x000000877e87723e */ /* 0x040fe200000010ff */
[----:B------:R-:W-:Y:S01]  /*9270*/  FMUL.FTZ R126, R126, UR13 ;  /* 0x0000000d7e7e7c20 */ /* 0x000fe20008410000 */
[----:B------:R-:W-:Y:S02]  /*9280*/  SHF.L.U32 R149, R149, 0x10, RZ ;  /* 0x0000001095957819 */ /* 0x000fe400000006ff */
[C---:B------:R-:W-:Y:S02]  /*9290*/  FSEL R124, R127.reuse, RZ, P6 ;  /* 0x000000ff7f7c7208 */ /* 0x040fe40003000000 */
[----:B------:R-:W-:Y:S02]  /*92a0*/  FSEL R127, R127, RZ, P2 ;  /* 0x000000ff7f7f7208 */ /* 0x000fe40001000000 */
[----:B------:R-:W-:-:S02]  /*92b0*/  ISETP.GE.U32.AND P2, PT, R166, RZ, PT ;  /* 0x000000ffa600720c */ /* 0x000fc40003f46070 */
[----:B------:R-:W-:Y:S02]  /*92c0*/  ISETP.GE.U32.AND P6, PT, R172, RZ, PT ;  /* 0x000000ffac00720c */ /* 0x000fe40003fc6070 */
[----:B------:R-:W-:Y:S02]  /*92d0*/  ISETP.GE.U32.AND.EX P2, PT, R167, 0x1000000, PT, P2 ;  /* 0x01000000a700780c */ /* 0x000fe40003f46120 */
[C---:B------:R-:W-:Y:S02]  /*92e0*/  ISETP.GE.U32.AND.EX P6, PT, R173.reuse, 0x1000000, PT, P6 ;  /* 0x01000000ad00780c */ /* 0x040fe40003fc6160 */
[C---:B------:R-:W-:Y:S02]  /*92f0*/  FSEL R132, R126.reuse, RZ, P2 ;  /* 0x000000ff7e847208 */ /* 0x040fe40001000000 */
[----:B------:R-:W-:Y:S02]  /*9300*/  FSEL R126, R126, RZ, P6 ;  /* 0x000000ff7e7e7208 */ /* 0x000fe40003000000 */
[----:B------:R-:W-:-:S02]  /*9310*/  LOP3.LUT P6, RZ, R173, 0xff, RZ, 0xc0, !PT ;  /* 0x000000ffadff7812 */ /* 0x000fc400078cc0ff */
[----:B------:R-:W-:Y:S01]  /*9320*/  F2FP.BF16.F32.PACK_AB R151, R126, R124 ;  /* 0x0000007c7e97723e */ /* 0x000fe200000010ff */
[----:B------:R-:W-:Y:S01]  /*9330*/  FMUL.FTZ R126, R134, UR13 ;  /* 0x0000000d867e7c20 */ /* 0x000fe20008410000 */
[----:B------:R-:W-:Y:S02]  /*9340*/  LOP3.LUT P2, RZ, R167, 0xff, RZ, 0xc0, !PT ;  /* 0x000000ffa7ff7812 */ /* 0x000fe4000784c0ff */
[C---:B------:R-:W-:Y:S01]  /*9350*/  F2FP.BF16.F32.PACK_AB R134, R125.reuse, R134 ;  /* 0x000000867d86723e */ /* 0x040fe200000010ff */
[----:B------:R-:W-:Y:S01]  /*9360*/  FMUL.FTZ R125, R125, UR13 ;  /* 0x0000000d7d7d7c20 */ /* 0x000fe20008410000 */
[C---:B------:R-:W-:Y:S02]  /*9370*/  FSEL R124, R126.reuse, RZ, P6 ;  /* 0x000000ff7e7c7208 */ /* 0x040fe40003000000 */
[----:B------:R-:W-:Y:S02]  /*9380*/  LOP3.LUT P6, RZ, R167, 0xff00, RZ, 0xc0, !PT ;  /* 0x0000ff00a7ff7812 */ /* 0x000fe400078cc0ff */
[----:B------:R-:W-:-:S02]  /*9390*/  FSEL R126, R126, RZ, P2 ;  /* 0x000000ff7e7e7208 */ /* 0x000fc40001000000 */
[----:B------:R-:W-:Y:S02]  /*93a0*/  LOP3.LUT P2, RZ, R173, 0xff00, RZ, 0xc0, !PT ;  /* 0x0000ff00adff7812 */ /* 0x000fe4000784c0ff */
[----:B------:R-:W-:Y:S02]  /*93b0*/  F2FP.BF16.F32.PACK_AB R127, R132, R127 ;  /* 0x0000007f847f723e */ /* 0x000fe400000010ff */
[C---:B------:R-:W-:Y:S02]  /*93c0*/  FSEL R132, R125.reuse, RZ, P6 ;  /* 0x000000ff7d847208 */ /* 0x040fe40003000000 */
[----:B------:R-:W-:Y:S02]  /*93d0*/  FSEL R125, R125, RZ, P2 ;  /* 0x000000ff7d7d7208 */ /* 0x000fe40001000000 */
[----:B------:R-:W-:Y:S02]  /*93e0*/  F2FP.BF16.F32.PACK_AB R126, R132, R126 ;  /* 0x0000007e847e723e */ /* 0x000fe400000010ff */
[----:B------:R-:W-:Y:S01]  /*93f0*/  F2FP.BF16.F32.PACK_AB R150, R125, R124 ;  /* 0x0000007c7d96723e */ /* 0x000fe200000010ff */
[----:B------:R-:W-:Y:S01]  /*9400*/  FFMA.FTZ R124, R11, R152, R154 ;  /* 0x000000980b7c7223 */ /* 0x000fe2000001009a */
[----:B------:R-:W-:Y:S01]  /*9410*/  IMAD.U32 R125, R141, 0x10000, RZ ;  /* 0x000100008d7d7824 */ /* 0x000fe200078e00ff */
[----:B------:R-:W-:-:S02]  /*9420*/  SHF.L.U32 R132, R140, 0x10, RZ ;  /* 0x000000108c847819 */ /* 0x000fc400000006ff */
        /* <DEDUP_REMOVED lines=35> */
.L_x_288:
[-CC-:B01----:R-:W-:Y:S01]  /*9660*/  FFMA.FTZ R124, R185, R152.reuse, R154.reuse ;  /* 0x00000098b97c7223 */ /* 0x183fe2000001009a */
[C---:B-----5:R-:W-:Y:S01]  /*9670*/  IMAD.U32 R125, R143.reuse, 0x10000, RZ ;  /* 0x000100008f7d7824 */ /* 0x060fe200078e00ff */
[----:B------:R-:W-:Y:S01]  /*9680*/  PRMT R127, R143, 0x7632, R127 ;  /* 0x000076328f7f7816 */ /* 0x000fe2000000007f */
[----:B------:R-:W-:Y:S01]  /*9690*/  FFMA.FTZ R148, R196, R152, R154 ;  /* 0x00000098c4947223 */ /* 0x000fe2000001009a */
[----:B------:R-:W-:Y:S01]  /*96a0*/  FADD.FTZ R124, R186, -R124 ;  /* 0x8000007cba7c7221 */ /* 0x000fe20000010000 */
[----:B------:R-:W-:Y:S02]  /*96b0*/  LOP3.LUT P6, RZ, R173, 0xff0000, RZ, 0xc0, !PT ;  /* 0x00ff0000adff7812 */ /* 0x000fe400078cc0ff */
[----:B------:R-:W-:Y:S01]  /*96c0*/  SHF.L.U32 R127, R127, 0x10, RZ ;  /* 0x000000107f7f7819 */ /* 0x000fe200000006ff */
[----:B------:R-:W-:Y:S01]  /*96d0*/  FFMA.FTZ R124, R28, R124, R125 ;  /* 0x0000007c1c7c7223 */ /* 0x000fe2000001007d */
[----:B------:R-:W-:Y:S01]  /*96e0*/  FFMA.FTZ R125, R207, R152, R154 ;  /* 0x00000098cf7d7223 */ /* 0x000fe2000001009a */
[----:B------:R-:W-:Y:S01]  /*96f0*/  LOP3.LUT P2, RZ, R167, 0xff0000, RZ, 0xc0, !PT ;  /* 0x00ff0000a7ff7812 */ /* 0x000fe2000784c0ff */
[----:B------:R-:W-:Y:S01]  /*9700*/  FADD.FTZ R148, R195, -R148 ;  /* 0x80000094c3947221 */ /* 0x000fe20000010000 */
[----:B------:R-:W-:Y:S01]  /*9710*/  PRMT R126, R142, 0x7632, R126 ;  /* 0x000076328e7e7816 */ /* 0x000fe2000000007e */
[----:B------:R-:W-:Y:S01]  /*9720*/  FADD.FTZ R125, R208, -R125 ;  /* 0x8000007dd07d7221 */ /* 0x000fe20000010000 */
[----:B------:R-:W-:-:S02]  /*9730*/  PRMT R150, R141, 0x7632, R150 ;  /* 0x000076328d967816 */ /* 0x000fc40000000096 */
[----:B------:R-:W-:Y:S01]  /*9740*/  SHF.L.U32 R126, R126, 0x10, RZ ;  /* 0x000000107e7e7819 */ /* 0x000fe200000006ff */
[----:B------:R-:W-:Y:S01]  /*9750*/  FFMA.FTZ R125, R28, R125, R127 ;  /* 0x0000007d1c7d7223 */ /* 0x000fe2000001007f */
[----:B------:R-:W-:Y:S01]  /*9760*/  FMUL.FTZ R127, R124, UR13 ;  /* 0x0000000d7c7f7c20 */ /* 0x000fe20008410000 */
[----:B------:R-:W-:Y:S02]  /*9770*/  SHF.L.U32 R150, R150, 0x10, RZ ;  /* 0x0000001096967819 */ /* 0x000fe400000006ff */
[----:B------:R-:W-:Y:S01]  /*9780*/  FMUL.FTZ R125, R125, UR13 ;  /* 0x0000000d7d7d7c20 */ /* 0x000fe20008410000 */
[----:B------:R-:W-:Y:S01]  /*9790*/  FFMA.FTZ R126, R28, R148, R126 ;  /* 0x000000941c7e7223 */ /* 0x000fe2000001007e */
[C---:B------:R-:W-:Y:S02]  /*97a0*/  FSEL R124, R127.reuse, RZ, P6 ;  /* 0x000000ff7f7c7208 */ /* 0x040fe40003000000 */
[----:B------:R-:W-:Y:S02]  /*97b0*/  ISETP.GE.U32.AND P6, PT, R166, RZ, PT ;  /* 0x000000ffa600720c */ /* 0x000fe40003fc6070 */
[----:B------:R-:W-:-:S02]  /*97c0*/  FSEL R127, R127, RZ, P2 ;  /* 0x000000ff7f7f7208 */ /* 0x000fc40001000000 */
[----:B------:R-:W-:Y:S02]  /*97d0*/  ISETP.GE.U32.AND P2, PT, R172, RZ, PT ;  /* 0x000000ffac00720c */ /* 0x000fe40003f46070 */
[----:B------:R-:W-:Y:S02]  /*97e0*/  ISETP.GE.U32.AND.EX P6, PT, R167, 0x1000000, PT, P6 ;  /* 0x01000000a700780c */ /* 0x000fe40003fc6160 */
[----:B------:R-:W-:Y:S02]  /*97f0*/  ISETP.GE.U32.AND.EX P2, PT, R173, 0x1000000, PT, P2 ;  /* 0x01000000ad00780c */ /* 0x000fe40003f46120 */
[C---:B------:R-:W-:Y:S02]  /*9800*/  FSEL R148, R125.reuse, RZ, P6 ;  /* 0x000000ff7d947208 */ /* 0x040fe40003000000 */
[----:B------:R-:W-:Y:S02]  /*9810*/  FSEL R125, R125, RZ, P2 ;  /* 0x000000ff7d7d7208 */ /* 0x000fe40001000000 */
[----:B------:R-:W-:Y:S01]  /*9820*/  F2FP.BF16.F32.PACK_AB R127, R148, R127 ;  /* 0x0000007f947f723e */ /* 0x000fe200000010ff */
[----:B------:R-:W-:Y:S01]  /*9830*/  FMUL.FTZ R148, R126, UR13 ;  /* 0x0000000d7e947c20 */ /* 0x000fe20008410000 */
[----:B------:R-:W-:Y:S01]  /*9840*/  F2FP.BF16.F32.PACK_AB R151, R125, R124 ;  /* 0x0000007c7d97723e */ /* 0x000fe200000010ff */
[----:B------:R-:W-:Y:S01]  /*9850*/  FFMA.FTZ R125, R9, R152, R154 ;  /* 0x00000098097d7223 */ /* 0x000fe2000001009a */
[----:B------:R-:W-:Y:S01]  /*9860*/  IMAD.U32 R124, R142, 0x10000, RZ ;  /* 0x000100008e7c7824 */ /* 0x000fe200078e00ff */
[----:B------:R-:W-:-:S02]  /*9870*/  LOP3.LUT P2, RZ, R167, 0xff, RZ, 0xc0, !PT ;  /* 0x000000ffa7ff7812 */ /* 0x000fc4000784c0ff */
        /* <DEDUP_REMOVED lines=29> */
[----:B------:R-:W-:Y:S01]  /*9a50*/  F2FP.BF16.F32.PACK_AB R125, R148, R125 ;  /* 0x0000007d947d723e */ /* 0x000fe200000010ff */
[----:B------:R-:W-:Y:S01]  /*9a60*/  IMAD.U32 R148, R140, 0x10000, RZ ;  /* 0x000100008c947824 */ /* 0x000fe200078e00ff */
[----:B------:R-:W-:Y:S01]  /*9a70*/  F2FP.BF16.F32.PACK_AB R149, R149, R124 ;  /* 0x0000007c9595723e */ /* 0x000fe200000010ff */
[----:B------:R-:W-:Y:S01]  /*9a80*/  FFMA.FTZ R124, R13, R152, R154 ;  /* 0x000000980d7c7223 */ /* 0x000fe2000001009a */
[----:B------:R-:W-:Y:S02]  /*9a90*/  LOP3.LUT P2, RZ, R172, 0xff00, RZ, 0xc0, !PT ;  /* 0x0000ff00acff7812 */ /* 0x000fe4000784c0ff */
[----:B------:R-:W-:Y:S01]  /*9aa0*/  LOP3.LUT P6, RZ, R166, 0xff00, RZ, 0xc0, !PT ;  /* 0x0000ff00a6ff7812 */ /* 0x000fe200078cc0ff */
[----:B------:R-:W-:-:S04]  /*9ab0*/  FADD.FTZ R124, R12, -R124 ;  /* 0x8000007c0c7c7221 */ /* 0x000fc80000010000 */
        /* <DEDUP_REMOVED lines=17> */
.L_x_287:
[----:B01----:R-:W0:Y:S02]  /*9bd0*/  LDC.64 R124, c[0x0][0x478] ;  /* 0x00011e00ff7c7b82 */ /* 0x003e240000000a00 */
[----:B0-----:R-:W-:-:S04]  /*9be0*/  ISETP.NE.U32.AND P1, PT, R124, RZ, PT ;  /* 0x000000ff7c00720c */ /* 0x001fc80003f25070 */
[----:B------:R-:W-:-:S13]  /*9bf0*/  ISETP.NE.AND.EX P1, PT, R125, RZ, PT, P1 ;  /* 0x000000ff7d00720c */ /* 0x000fda0003f25310 */
[----:B------:R-:W-:Y:S05]  /*9c00*/  @!P1 BRA `(.L_x_290) ;  /* 0x00000004003c9947 */ /* 0x000fea0003800000 */
[-CC-:B------:R-:W-:Y:S01]  /*9c10*/  FFMA.FTZ R124, R185, R152.reuse, R154.reuse ;  /* 0x00000098b97c7223 */ /* 0x180fe2000001009a */
[----:B------:R-:W-:Y:S01]  /*9c20*/  FFMA.FTZ R125, R207, R152, R154 ;  /* 0x00000098cf7d7223 */ /* 0x000fe2000001009a */
[----:B-----5:R-:W-:Y:S02]  /*9c30*/  LOP3.LUT P6, RZ, R173, 0xff0000, RZ, 0xc0, !PT ;  /* 0x00ff0000adff7812 */ /* 0x020fe400078cc0ff */
        /* <DEDUP_REMOVED lines=76> */
.L_x_290:
        /* <DEDUP_REMOVED lines=75> */
.L_x_286:
[----:B------:R-:W-:-:S04]  /*a5b0*/  UISETP.NE.U32.AND UP0, UPT, UR24, URZ, UPT ;  /* 0x000000ff1800728c */ /* 0x000fc8000bf05070 */
[----:B------:R-:W-:-:S09]  /*a5c0*/  UISETP.NE.AND.EX UP0, UPT, UR25, URZ, UPT, UP0 ;  /* 0x000000ff1900728c */ /* 0x000fd2000bf05300 */
[----:B------:R-:W-:Y:S05]  /*a5d0*/  BRA.U !UP0, `(.L_x_291) ;  /* 0x0000000908307547 */ /* 0x000fea000b800000 */
[----:B01----:R-:W0:Y:S02]  /*a5e0*/  LDC.64 R148, c[0x0][0x478] ;  /* 0x00011e00ff947b82 */ /* 0x003e240000000a00 */
        /* <DEDUP_REMOVED lines=12> */
[C---:B------:R-:W-:Y:S01]  /*a6b0*/  FFMA.FTZ R135, R28.reuse, R135, R134 ;  /* 0x000000871c877223 */ /* 0x040fe20000010086 */
        /* <DEDUP_REMOVED lines=10> */
[----:B------:R-:W-:Y:S01]  /*a760*/  FADD.FTZ R148, R184, -R148 ;  /* 0x80000094b8947221 */ /* 0x000fe20000010000 */
[----:B------:R-:W-:Y:S01]  /*a770*/  SHF.L.U32 R149, R149, 0x10, RZ ;  /* 0x0000001095957819 */ /* 0x000fe200000006ff */
[----:B------:R-:W-:Y:S01]  /*a780*/  FMUL.FTZ R133, R134, UR13 ;  /* 0x0000000d86857c20 */ /* 0x000fe20008410000 */
[----:B------:R-:W-:Y:S01]  /*a790*/  F2FP.BF16.F32.PACK_AB R135, R135, R134 ;  /* 0x000000868787723e */ /* 0x000fe200000010ff */
[----:B------:R-:W-:Y:S01]  /*a7a0*/  FFMA.FTZ R134, R9, R152, R154 ;  /* 0x0000009809867223 */ /* 0x000fe2000001009a */
[----:B------:R-:W-:Y:S01]  /*a7b0*/  FSEL R132, R132, RZ, P2 ;  /* 0x000000ff84847208 */ /* 0x000fe20001000000 */
[----:B------:R-:W-:Y:S01]  /*a7c0*/  FFMA.FTZ R148, R28, R148, R149 ;  /* 0x000000941c947223 */ /* 0x000fe20000010095 */
[----:B------:R-:W-:Y:S01]  /*a7d0*/  FSEL R133, R133, RZ, P6 ;  /* 0x000000ff85857208 */ /* 0x000fe20003000000 */
[----:B------:R-:W-:Y:S01]  /*a7e0*/  FADD.FTZ R134, R8, -R134 ;  /* 0x8000008608867221 */ /* 0x000fe20000010000 */
[----:B------:R-:W-:Y:S01]  /*a7f0*/  LOP3.LUT P2, RZ, R173, 0xff, RZ, 0xc0, !PT ;  /* 0x000000ffadff7812 */ /* 0x000fe2000784c0ff */
[----:B------:R-:W-:Y:S01]  /*a800*/  FMUL.FTZ R149, R148, UR13 ;  /* 0x0000000d94957c20 */ /* 0x000fe20008410000 */
[----:B------:R-:W-:Y:S01]  /*a810*/  F2FP.BF16.F32.PACK_AB R151, R132, R133 ;  /* 0x000000858497723e */ /* 0x000fe200000010ff */
[----:B------:R-:W-:Y:S01]  /*a820*/  FFMA.FTZ R133, R11, R152, R154 ;  /* 0x000000980b857223 */ /* 0x000fe2000001009a */
[----:B------:R-:W-:-:S02]  /*a830*/  SHF.L.U32 R132, R142, 0x10, RZ ;  /* 0x000000108e847819 */ /* 0x000fc400000006ff */
[----:B------:R-:W-:Y:S01]  /*a840*/  LOP3.LUT P6, RZ, R173, 0xff00, RZ, 0xc0, !PT ;  /* 0x0000ff00adff7812 */ /* 0x000fe200078cc0ff */
[----:B------:R-:W-:Y:S02]  /*a850*/  FADD.FTZ R133, R10, -R133 ;  /* 0x800000850a857221 */ /* 0x000fe40000010000 */
[----:B------:R-:W-:Y:S01]  /*a860*/  FFMA.FTZ R134, R28, R134, R132 ;  /* 0x000000861c867223 */ /* 0x000fe20000010084 */
[----:B------:R-:W-:-:S04]  /*a870*/  IMAD.U32 R132, R141, 0x10000, RZ ;  /* 0x000100008d847824 */ /* 0x000fc800078e00ff */
        /* <DEDUP_REMOVED lines=32> */
.L_x_292:
[----:B------:R-:W-:Y:S01]  /*aa80*/  FFMA.FTZ R148, R185, R152, R154 ;  /* 0x00000098b9947223 */ /* 0x000fe2000001009a */
[C---:B-----5:R-:W-:Y:S02]  /*aa90*/  SHF.L.U32 R149, R143.reuse, 0x10, RZ ;  /* 0x000000108f957819 */ /* 0x060fe400000006ff */
[----:B------:R-:W-:Y:S01]  /*aaa0*/  PRMT R150, R143, 0x7632, R150 ;  /* 0x000076328f967816 */ /* 0x000fe20000000096 */
[----:B------:R-:W-:Y:S01]  /*aab0*/  FADD.FTZ R148, R186, -R148 ;  /* 0x80000094ba947221 */ /* 0x000fe20000010000 */
[----:B------:R-:W-:Y:S02]  /*aac0*/  ISETP.GE.U32.AND P2, PT, R172, RZ, PT ;  /* 0x000000ffac00720c */ /* 0x000fe40003f46070 */
[----:B------:R-:W-:Y:S01]  /*aad0*/  SHF.L.U32 R150, R150, 0x10, RZ ;  /* 0x0000001096967819 */ /* 0x000fe200000006ff */
[----:B------:R-:W-:Y:S01]  /*aae0*/  FFMA.FTZ R148, R28, R148, R149 ;  /* 0x000000941c947223 */ /* 0x000fe20000010095 */
[----:B------:R-:W-:Y:S01]  /*aaf0*/  FFMA.FTZ R149, R207, R152, R154 ;  /* 0x00000098cf957223 */ /* 0x000fe2000001009a */
[----:B------:R-:W-:-:S02]  /*ab00*/  LOP3.LUT P6, RZ, R173, 0xff0000, RZ, 0xc0, !PT ;  /* 0x00ff0000adff7812 */ /* 0x000fc400078cc0ff */
[----:B------:R-:W-:Y:S01]  /*ab10*/  FMUL.FTZ R148, R148, UR13 ;  /* 0x0000000d94947c20 */ /* 0x000fe20008410000 */
[----:B------:R-:W-:Y:S01]  /*ab20*/  FADD.FTZ R149, R208, -R149 ;  /* 0x80000095d0957221 */ /* 0x000fe20000010000 */
[----:B------:R-:W-:Y:S02]  /*ab30*/  ISETP.GE.U32.AND.EX P2, PT, R173, 0x1000000, PT, P2 ;  /* 0x01000000ad00780c */ /* 0x000fe40003f46120 */
[----:B------:R-:W-:Y:S01]  /*ab40*/  PRMT R153, R141, 0x7632, R153 ;  /* 0x000076328d997816 */ /* 0x000fe20000000099 */
[--C-:B------:R-:W-:Y:S01]  /*ab50*/  FFMA.FTZ R149, R28, R149, R150.reuse ;  /* 0x000000951c957223 */ /* 0x100fe20000010096 */
[----:B------:R-:W-:Y:S02]  /*ab60*/  FSEL R148, R148, RZ, P6 ;  /* 0x000000ff94947208 */ /* 0x000fe40003000000 */
[----:B------:R-:W-:Y:S01]  /*ab70*/  PRMT R150, R142, 0x7632, R150 ;  /* 0x000076328e967816 */ /* 0x000fe20000000096 */
[----:B------:R-:W-:Y:S01]  /*ab80*/  FMUL.FTZ R149, R149, UR13 ;  /* 0x0000000d95957c20 */ /* 0x000fe20008410000 */
[----:B------:R-:W-:Y:S01]  /*ab90*/  LOP3.LUT P6, RZ, R173, 0xff00, RZ, 0xc0, !PT ;  /* 0x0000ff00adff7812 */ /* 0x000fe200078cc0ff */
[----:B------:R-:W-:Y:S01]  /*aba0*/  IMAD.U32 R153, R153, 0x10000, RZ ;  /* 0x0001000099997824 */ /* 0x000fe200078e00ff */
[----:B------:R-:W-:-:S02]  /*abb0*/  SHF.L.U32 R150, R150, 0x10, RZ ;  /* 0x0000001096967819 */ /* 0x000fc400000006ff */
[----:B------:R-:W-:Y:S02]  /*abc0*/  FSEL R149, R149, RZ, P2 ;  /* 0x000000ff95957208 */ /* 0x000fe40001000000 */
[----:B------:R-:W-:Y:S02]  /*abd0*/  LOP3.LUT P2, RZ, R173, 0xff, RZ, 0xc0, !PT ;  /* 0x000000ffadff7812 */ /* 0x000fe4000784c0ff */
[----:B------:R-:W-:Y:S01]  /*abe0*/  F2FP.BF16.F32.PACK_AB R151, R149, R148 ;  /* 0x000000949597723e */ /* 0x000fe200000010ff */
[----:B------:R-:W-:Y:S01]  /*abf0*/  FFMA.FTZ R148, R9, R152, R154 ;  /* 0x0000009809947223 */ /* 0x000fe2000001009a */
[----:B------:R-:W-:Y:S01]  /*ac00*/  IMAD.U32 R149, R142, 0x10000, RZ ;  /* 0x000100008e957824 */ /* 0x000fe200078e00ff */
[----:B------:R-:W-:Y:S02]  /*ac10*/  PRMT R155, R140, 0x7632, R155 ;  /* 0x000076328c9b7816 */ /* 0x000fe4000000009b */
[----:B------:R-:W-:Y:S02]  /*ac20*/  FADD.FTZ R148, R8, -R148 ;  /* 0x8000009408947221 */ /* 0x000fe40000010000 */
[----:B------:R-:W-:-:S02]  /*ac30*/  SHF.L.U32 R155, R155, 0x10, RZ ;  /* 0x000000109b9b7819 */ /* 0x000fc400000006ff */
        /* <DEDUP_REMOVED lines=38> */
.L_x_291:
[----:B01----:R-:W0:Y:S02]  /*aea0*/  LDC.64 R148, c[0x0][0x478] ;  /* 0x00011e00ff947b82 */ /* 0x003e240000000a00 */
        /* <DEDUP_REMOVED lines=61> */
.L_x_293:
[-CC-:B------:R-:W-:Y:S01]  /*b280*/  FFMA.FTZ R148, R185, R152.reuse, R154.reuse ;  /* 0x00000098b9947223 */ /* 0x180fe2000001009a */
[-CC-:B------:R-:W-:Y:S01]  /*b290*/  FFMA.FTZ R149, R207, R152.reuse, R154.reuse ;  /* 0x00000098cf957223 */ /* 0x180fe2000001009a */
[----:B-----5:R-:W-:Y:S01]  /*b2a0*/  ISETP.GE.U32.AND P2, PT, R172, RZ, PT ;  /* 0x000000ffac00720c */ /* 0x020fe20003f46070 */
[----:B------:R-:W-:Y:S01]  /*b2b0*/  FFMA.FTZ R153, R179, R152, R154 ;  /* 0x00000098b3997223 */ /* 0x000fe2000001009a */
[----:B------:R-:W-:Y:S01]  /*b2c0*/  FADD.FTZ R148, R186, -R148 ;  /* 0x80000094ba947221 */ /* 0x000fe20000010000 */
[----:B------:R-:W-:Y:S01]  /*b2d0*/  FADD.FTZ R149, R208, -R149 ;  /* 0x80000095d0957221 */ /* 0x000fe20000010000 */
[C---:B------:R-:W-:Y:S01]  /*b2e0*/  LOP3.LUT P6, RZ, R173.reuse, 0xff0000, RZ, 0xc0, !PT ;  /* 0x00ff0000adff7812 */ /* 0x040fe200078cc0ff */
[----:B------:R-:W-:Y:S01]  /*b2f0*/  FADD.FTZ R153, R180, -R153 ;  /* 0x80000099b4997221 */ /* 0x000fe20000010000 */
[C---:B------:R-:W-:Y:S01]  /*b300*/  FMUL.FTZ R148, R28.reuse, R148 ;  /* 0x000000941c947220 */ /* 0x040fe20000410000 */
        /* <DEDUP_REMOVED lines=43> */
[----:B------:R-:W-:-:S07]  /*b5c0*/  F2FP.BF16.F32.PACK_AB R148, R153, R148 ;  /* 0x000000949994723e */ /* 0x000fce00000010ff */
.L_x_289:
        /* <DEDUP_REMOVED lines=10> */
.L_x_285:
[----:B------:R-:W-:Y:S05]  /*b670*/  BSYNC.RECONVERGENT B1 ;  /* 0x0000000000017941 */ /* 0x000fea0003800200 */
.L_x_284:
        /* <DEDUP_REMOVED lines=12> */
[-CC-:B012---:R-:W-:Y:S01]  /*b740*/  FFMA.FTZ R124, R209, R152.reuse, R154.reuse ;  /* 0x00000098d17c7223 */ /* 0x187fe2000001009a */
[-CC-:B------:R-:W-:Y:S01]  /*b750*/  FFMA.FTZ R126, R191, R152.reuse, R154.reuse ;  /* 0x00000098bf7e7223 */ /* 0x180fe2000001009a */
[----:B-----5:R-:W-:Y:S01]  /*b760*/  PRMT R125, R147, 0x7632, R125 ;  /* 0x00007632937d7816 */ /* 0x020fe2000000007d */
[----:B------:R-:W-:Y:S01]  /*b770*/  FFMA.FTZ R127, R201, R152, R154 ;  /* 0x00000098c97f7223 */ /* 0x000fe2000001009a */
[--C-:B------:R-:W-:Y:S01]  /*b780*/  FADD.FTZ R132, R210, -R124.reuse ;  /* 0x8000007cd2847221 */ /* 0x100fe20000010000 */
[----:B------:R-:W-:Y:S01]  /*b790*/  PRMT R124, R146, 0x7632, R124 ;  /* 0x00007632927c7816 */ /* 0x000fe2000000007c */
[----:B------:R-:W-:Y:S01]  /*b7a0*/  FADD.FTZ R126, R30, -R126 ;  /* 0x8000007e1e7e7221 */ /* 0x000fe20000010000 */
[----:B------:R-:W-:Y:S01]  /*b7b0*/  SHF.L.U32 R133, R147, 0x10, RZ ;  /* 0x0000001093857819 */ /* 0x000fe200000006ff */
[----:B------:R-:W-:Y:S01]  /*b7c0*/  FADD.FTZ R127, R202, -R127 ;  /* 0x8000007fca7f7221 */ /* 0x000fe20000010000 */
[----:B------:R-:W-:Y:S01]  /*b7d0*/  SHF.L.U32 R125, R125, 0x10, RZ ;  /* 0x000000107d7d7819 */ /* 0x000fe200000006ff */
[----:B------:R-:W-:Y:S01]  /*b7e0*/  IMAD.U32 R124, R124, 0x10000, RZ ;  /* 0x000100007c7c7824 */ /* 0x000fe200078e00ff */
[----:B------:R-:W-:Y:S01]  /*b7f0*/  LOP3.LUT P2, RZ, R175, 0xff0000, RZ, 0xc0, !PT ;  /* 0x00ff0000afff7812 */ /* 0x000fe2000784c0ff */
[----:B------:R-:W-:Y:S01]  /*b800*/  FFMA.FTZ R126, R28, R126, R133 ;  /* 0x0000007e1c7e7223 */ /* 0x000fe20000010085 */
[----:B------:R-:W-:Y:S01]  /*b810*/  ISETP.GE.U32.AND P5, PT, R168, RZ, PT ;  /* 0x000000ffa800720c */ /* 0x000fe20003fa6070 */
[C---:B------:R-:W-:Y:S01]  /*b820*/  FFMA.FTZ R125, R28.reuse, R132, R125 ;  /* 0x000000841c7d7223 */ /* 0x040fe2000001007d */
[----:B------:R-:W-:Y:S01]  /*b830*/  FFMA.FTZ R132, R28, R127, R124 ;  /* 0x0000007f1c847223 */ /* 0x000fe2000001007c */
[----:B------:R-:W-:Y:S01]  /*b840*/  FMUL.FTZ R127, R126, UR13 ;  /* 0x0000000d7e7f7c20 */ /* 0x000fe20008410000 */
[----:B------:R-:W-:-:S02]  /*b850*/  LOP3.LUT P6, RZ, R169, 0xff0000, RZ, 0xc0, !PT ;  /* 0x00ff0000a9ff7812 */ /* 0x000fc400078cc0ff */
[C---:B------:R-:W-:Y:S01]  /*b860*/  F2FP.BF16.F32.PACK_AB R135, R125.reuse, R126 ;  /* 0x0000007e7d87723e */ /* 0x040fe200000010ff */
[----:B------:R-:W-:Y:S01]  /*b870*/  FMUL.FTZ R125, R125, UR13 ;  /* 0x0000000d7d7d7c20 */ /* 0x000fe20008410000 */
[----:B------:R-:W-:Y:S02]  /*b880*/  FSEL R124, R127, RZ, P2 ;  /* 0x000000ff7f7c7208 */ /* 0x000fe40001000000 */
[----:B------:R-:W-:Y:S02]  /*b890*/  ISETP.GE.U32.AND P2, PT, R174, RZ, PT ;  /* 0x000000ffae00720c */ /* 0x000fe40003f46070 */
[----:B------:R-:W-:Y:S02]  /*b8a0*/  ISETP.GE.U32.AND.EX P5, PT, R169, 0x1000000, PT, P5 ;  /* 0x01000000a900780c */ /* 0x000fe40003fa6150 */
[----:B------:R-:W-:Y:S02]  /*b8b0*/  ISETP.GE.U32.AND.EX P2, PT, R175, 0x1000000, PT, P2 ;  /* 0x01000000af00780c */ /* 0x000fe40003f46120 */
[----:B------:R-:W-:-:S02]  /*b8c0*/  FSEL R127, R127, RZ, P6 ;  /* 0x000000ff7f7f7208 */ /* 0x000fc40003000000 */
[C---:B------:R-:W-:Y:S02]  /*b8d0*/  FSEL R126, R125.reuse, RZ, P5 ;  /* 0x000000ff7d7e7208 */ /* 0x040fe40002800000 */
[----:B------:R-:W-:Y:S02]  /*b8e0*/  FSEL R125, R125, RZ, P2 ;  /* 0x000000ff7d7d7208 */ /* 0x000fe40001000000 */
[----:B------:R-:W-:Y:S01]  /*b8f0*/  F2FP.BF16.F32.PACK_AB R127, R126, R127 ;  /* 0x0000007f7e7f723e */ /* 0x000fe200000010ff */
[----:B------:R-:W-:Y:S01]  /*b900*/  FFMA.FTZ R126, R3, R152, R154 ;  /* 0x00000098037e7223 */ /* 0x000fe2000001009a */
[----:B------:R-:W-:Y:S02]  /*b910*/  F2FP.BF16.F32.PACK_AB R151, R125, R124 ;  /* 0x0000007c7d97723e */ /* 0x000fe400000010ff */
[----:B------:R-:W-:Y:S01]  /*b920*/  SHF.L.U32 R124, R146, 0x10, RZ ;  /* 0x00000010927c7819 */ /* 0x000fe200000006ff */
[----:B------:R-:W-:Y:S01]  /*b930*/  FADD.FTZ R126, R2, -R126 ;  /* 0x8000007e027e7221 */ /* 0x000fe20000010000 */
[----:B------:R-:W-:-:S02]  /*b940*/  LOP3.LUT P2, RZ, R169, 0xff, RZ, 0xc0, !PT ;  /* 0x000000ffa9ff7812 */ /* 0x000fc4000784c0ff */
[----:B------:R-:W-:Y:S01]  /*b950*/  LOP3.LUT P5, RZ, R169, 0xff00, RZ, 0xc0, !PT ;  /* 0x0000ff00a9ff7812 */ /* 0x000fe200078ac0ff */
[----:B------:R-:W-:Y:S01]  /*b960*/  FFMA.FTZ R126, R28, R126, R124 ;  /* 0x0000007e1c7e7223 */ /* 0x000fe2000001007c */
[----:B------:R-:W-:Y:S01]  /*b970*/  FFMA.FTZ R124, R5, R152, R154 ;  /* 0x00000098057c7223 */ /* 0x000fe2000001009a */
[C---:B------:R-:W-:Y:S02]  /*b980*/  PRMT R148, R145.reuse, 0x7632, R148 ;  /* 0x0000763291947816 */ /* 0x040fe40000000094 */
[----:B------:R-:W-:Y:S01]  /*b990*/  FMUL.FTZ R125, R126, UR13 ;  /* 0x0000000d7e7d7c20 */ /* 0x000fe20008410000 */
[----:B------:R-:W-:Y:S01]  /*b9a0*/  F2FP.BF16.F32.PACK_AB R134, R132, R126 ;  /* 0x0000007e8486723e */ /* 0x000fe200000010ff */
[----:B------:R-:W-:Y:S01]  /*b9b0*/  FADD.FTZ R124, R4, -R124 ;  /* 0x8000007c047c7221 */ /* 0x000fe20000010000 */
[----:B------:R-:W-:Y:S01]  /*b9c0*/  SHF.L.U32 R126, R145, 0x10, RZ ;  /* 0x00000010917e7819 */ /* 0x000fe200000006ff */
[----:B------:R-:W-:Y:S01]  /*b9d0*/  FMUL.FTZ R132, R132, UR13 ;  /* 0x0000000d84847c20 */ /* 0x000fe20008410000 */
[----:B------:R-:W-:Y:S01]  /*b9e0*/  IMAD.U32 R148, R148, 0x10000, RZ ;  /* 0x0001000094947824 */ /* 0x000fe200078e00ff */
[----:B------:R-:W-:-:S02]  /*b9f0*/  LOP3.LUT P6, RZ, R174, 0xff0000, RZ, 0xc0, !PT ;  /* 0x00ff0000aeff7812 */ /* 0x000fc400078cc0ff */
        /* <DEDUP_REMOVED lines=15> */
[C---:B------:R-:W-:Y:S01]  /*baf0*/  FMUL.FTZ R149, R124.reuse, UR13 ;  /* 0x0000000d7c957c20 */ /* 0x040fe20008410000 */
[----:B------:R-:W-:Y:S01]  /*bb00*/  F2FP.BF16.F32.PACK_AB R133, R124, R133 ;  /* 0x000000857c85723e */ /* 0x000fe200000010ff */
[----:B------:R-:W-:Y:S01]  /*bb10*/  FFMA.FTZ R124, R7, R152, R154 ;  /* 0x00000098077c7223 */ /* 0x000fe2000001009a */
[----:B------:R-:W-:Y:S02]  /*bb20*/  FSEL R132, R125, RZ, P6 ;  /* 0x000000ff7d847208 */ /* 0x000fe40003000000 */
[----:B------:R-:W-:Y:S01]  /*bb30*/  LOP3.LUT P6, RZ, R174, 0xff000000, RZ, 0xc0, !PT ;  /* 0xff000000aeff7812 */ /* 0x000fe200078cc0ff */
[----:B------:R-:W-:Y:S01]  /*bb40*/  FADD.FTZ R124, R6, -R124 ;  /* 0x8000007c067c7221 */ /* 0x000fe20000010000 */
[----:B------:R-:W-:-:S02]  /*bb50*/  FSEL R148, R149, RZ, P2 ;  /* 0x000000ff95947208 */ /* 0x000fc40001000000 */
[----:B------:R-:W-:Y:S02]  /*bb60*/  FSEL R149, R149, RZ, P6 ;  /* 0x000000ff95957208 */ /* 0x000fe40003000000 */
[----:B------:R-:W-:Y:S02]  /*bb70*/  FSEL R125, R125, RZ, P5 ;  /* 0x000000ff7d7d7208 */ /* 0x000fe40002800000 */
[----:B------:R-:W-:Y:S02]  /*bb80*/  F2FP.BF16.F32.PACK_AB R149, R149, R132 ;  /* 0x000000849595723e */ /* 0x000fe400000010ff */
[----:B------:R-:W-:Y:S02]  /*bb90*/  SHF.L.U32 R132, R144, 0x10, RZ ;  /* 0x0000001090847819 */ /* 0x000fe400000006ff */
[----:B------:R-:W-:Y:S02]  /*bba0*/  F2FP.BF16.F32.PACK_AB R125, R148, R125 ;  /* 0x0000007d947d723e */ /* 0x000fe400000010ff */
[----:B------:R-:W-:Y:S01]  /*bbb0*/  PRMT R148, R144, 0x7632, R148 ;  /* 0x0000763290947816 */ /* 0x000fe20000000094 */
[----:B------:R-:W-:Y:S01]  /*bbc0*/  FFMA.FTZ R132, R28, R124, R132 ;  /* 0x0000007c1c847223 */ /* 0x000fe20000010084 */
[----:B------:R-:W-:Y:S01]  /*bbd0*/  FFMA.FTZ R124, R192, R152, R154 ;  /* 0x00000098c07c7223 */ /* 0x000fe2000001009a */
[----:B------:R-:W-:-:S02]  /*bbe0*/  LOP3.LUT P6, RZ, R174, 0xff00, RZ, 0xc0, !PT ;  /* 0x0000ff00aeff7812 */ /* 0x000fc400078cc0ff */
[----:B------:R-:W-:Y:S01]  /*bbf0*/  SHF.L.U32 R148, R148, 0x10, RZ ;  /* 0x0000001094947819 */ /* 0x000fe200000006ff */
[----:B------:R-:W-:Y:S01]  /*bc00*/  FADD.FTZ R124, R29, -R124 ;  /* 0x8000007c1d7c7221 */ /* 0x000fe20000010000 */
[----:B------:R-:W-:Y:S01]  /*bc10*/  FMUL.FTZ R152, R132, UR13 ;  /* 0x0000000d84987c20 */ /* 0x000fe20008410000 */
[----:B------:R-:W-:Y:S02]  /*bc20*/  LOP3.LUT P5, RZ, R168, 0xff, RZ, 0xc0, !PT ;  /* 0x000000ffa8ff7812 */ /* 0x000fe400078ac0ff */
[----:B------:R-:W-:Y:S01]  /*bc30*/  FFMA.FTZ R28, R28, R124, R148 ;  /* 0x0000007c1c1c7223 */ /* 0x000fe20000010094 */
[----:B------:R-:W-:Y:S02]  /*bc40*/  LOP3.LUT P2, RZ, R168, 0xff00, RZ, 0xc0, !PT ;  /* 0x0000ff00a8ff7812 */ /* 0x000fe4000784c0ff */
[----:B------:R-:W-:Y:S01]  /*bc50*/  FSEL R153, R152, RZ, P5 ;  /* 0x000000ff98997208 */ /* 0x000fe20002800000 */
[C---:B------:R-:W-:Y:S01]  /*bc60*/  FMUL.FTZ R124, R28.reuse, UR13 ;  /* 0x0000000d1c7c7c20 */ /* 0x040fe20008410000 */
[----:B------:R-:W-:-:S04]  /*bc70*/  F2FP.BF16.F32.PACK_AB R132, R28, R132 ;  /* 0x000000841c84723e */ /* 0x000fc800000010ff */
[----:B------:R-:W-:Y:S02]  /*bc80*/  FSEL R148, R124, RZ, P6 ;  /* 0x000000ff7c947208 */ /* 0x000fe40003000000 */
[----:B------:R-:W-:Y:S02]  /*bc90*/  LOP3.LUT P6, RZ, R174, 0xff, RZ, 0xc0, !PT ;  /* 0x000000ffaeff7812 */ /* 0x000fe400078cc0ff */
[----:B------:R-:W-:Y:S02]  /*bca0*/  FSEL R124, R124, RZ, P2 ;  /* 0x000000ff7c7c7208 */ /* 0x000fe40001000000 */
[----:B------:R-:W-:Y:S02]  /*bcb0*/  FSEL R152, R152, RZ, P6 ;  /* 0x000000ff98987208 */ /* 0x000fe40003000000 */
[----:B------:R-:W-:Y:S02]  /*bcc0*/  F2FP.BF16.F32.PACK_AB R124, R124, R153 ;  /* 0x000000997c7c723e */ /* 0x000fe400000010ff */
[----:B------:R-:W-:Y:S01]  /*bcd0*/  F2FP.BF16.F32.PACK_AB R148, R148, R152 ;  /* 0x000000989494723e */ /* 0x000fe200000010ff */
[----:B------:R-:W-:Y:S06]  /*bce0*/  BRA `(.L_x_299) ;  /* 0x0000001c00dc7947 */ /* 0x000fec0003800000 */
.L_x_298:
[----:B012--5:R-:W-:Y:S01]  /*bcf0*/  PRMT R125, R147, 0x7632, R125 ;  /* 0x00007632937d7816 */ /* 0x027fe2000000007d */
[-CC-:B------:R-:W-:Y:S01]  /*bd00*/  FFMA.FTZ R124, R209, R152.reuse, R154.reuse ;  /* 0x00000098d17c7223 */ /* 0x180fe2000001009a */
[----:B------:R-:W-:Y:S01]  /*bd10*/  FFMA.FTZ R126, R191, R152, R154 ;  /* 0x00000098bf7e7223 */ /* 0x000fe2000001009a */
[----:B------:R-:W-:Y:S02]  /*bd20*/  ISETP.GE.U32.AND P2, PT, R168, RZ, PT ;  /* 0x000000ffa800720c */ /* 0x000fe40003f46070 */
[----:B------:R-:W-:Y:S02]  /*bd30*/  IMAD.U32 R125, R125, 0x10000, RZ ;  /* 0x000100007d7d7824 */ /* 0x000fe400078e00ff */
[----:B------:R-:W-:Y:S01]  /*bd40*/  FADD.FTZ R124, R210, -R124 ;  /* 0x8000007cd27c7221 */ /* 0x000fe20000010000 */
[----:B------:R-:W-:Y:S01]  /*bd50*/  FADD.FTZ R126, R30, -R126 ;  /* 0x8000007e1e7e7221 */ /* 0x000fe20000010000 */
[----:B------:R-:W-:Y:S02]  /*bd60*/  LOP3.LUT P5, RZ, R169, 0xff0000, RZ, 0xc0, !PT ;  /* 0x00ff0000a9ff7812 */ /* 0x000fe400078ac0ff */
[----:B------:R-:W-:Y:S01]  /*bd70*/  FFMA.FTZ R125, R28, R124, R125 ;  /* 0x0000007c1c7d7223 */ /* 0x000fe2000001007d */
[----:B------:R-:W-:-:S02]  /*bd80*/  SHF.L.U32 R124, R147, 0x10, RZ ;  /* 0x00000010937c7819 */ /* 0x000fc400000006ff */
[----:B------:R-:W-:Y:S01]  /*bd90*/  ISETP.GE.U32.AND.EX P2, PT, R169, 0x1000000, PT, P2 ;  /* 0x01000000a900780c */ /* 0x000fe20003f46120 */
[----:B------:R-:W-:Y:S01]  /*bda0*/  FMUL.FTZ R125, R125, UR13 ;  /* 0x0000000d7d7d7c20 */ /* 0x000fe20008410000 */
[----:B------:R-:W-:Y:S01]  /*bdb0*/  PRMT R148, R146, 0x7632, R148 ;  /* 0x0000763292947816 */ /* 0x000fe20000000094 */
[----:B------:R-:W-:Y:S01]  /*bdc0*/  FFMA.FTZ R126, R28, R126, R124 ;  /* 0x0000007e1c7e7223 */ /* 0x000fe2000001007c */
[----:B------:R-:W-:Y:S01]  /*bdd0*/  FFMA.FTZ R124, R3, R152, R154 ;  /* 0x00000098037c7223 */ /* 0x000fe2000001009a */
[----:B------:R-:W-:Y:S02]  /*bde0*/  LOP3.LUT P6, RZ, R175, 0xff, RZ, 0xc0, !PT ;  /* 0x000000ffafff7812 */ /* 0x000fe400078cc0ff */
[----:B------:R-:W-:Y:S01]  /*bdf0*/  FMUL.FTZ R151, R126, UR13 ;  /* 0x0000000d7e977c20 */ /* 0x000fe20008410000 */
[----:B------:R-:W-:Y:S01]  /*be00*/  SHF.L.U32 R126, R146, 0x10, RZ ;  /* 0x00000010927e7819 */ /* 0x000fe200000006ff */
[----:B------:R-:W-:Y:S01]  /*be10*/  FADD.FTZ R124, R2, -R124 ;  /* 0x8000007c027c7221 */ /* 0x000fe20000010000 */
[----:B------:R-:W-:-:S02]  /*be20*/  IMAD.U32 R148, R148, 0x10000, RZ ;  /* 0x0001000094947824 */ /* 0x000fc400078e00ff */
[----:B------:R-:W-:Y:S01]  /*be30*/  FSEL R127, R151, RZ, P5 ;  /* 0x000000ff977f7208 */ /* 0x000fe20002800000 */
[----:B------:R-:W-:Y:S01]  /*be40*/  FFMA.FTZ R124, R28, R124, R126 ;  /* 0x0000007c1c7c7223 */ /* 0x000fe2000001007e */
[----:B------:R-:W-:Y:S02]  /*be50*/  FSEL R126, R125, RZ, P2 ;  /* 0x000000ff7d7e7208 */ /* 0x000fe40001000000 */
[----:B------:R-:W-:Y:S02]  /*be60*/  ISETP.GE.U32.AND P2, PT, R174, RZ, PT ;  /* 0x000000ffae00720c */ /* 0x000fe40003f46070 */
[----:B------:R-:W-:Y:S01]  /*be70*/  F2FP.BF16.F32.PACK_AB R127, R126, R127 ;  /* 0x0000007f7e7f723e */ /* 0x000fe200000010ff */
[----:B------:R-:W-:Y:S01]  /*be80*/  FFMA.FTZ R126, R201, R152, R154 ;  /* 0x00000098c97e7223 */ /* 0x000fe2000001009a */
[C---:B------:R-:W-:Y:S02]  /*be90*/  LOP3.LUT P5, RZ, R175.reuse, 0xff0000, RZ, 0xc0, !PT ;  /* 0x00ff0000afff7812 */ /* 0x040fe400078ac0ff */
[----:B------:R-:W-:Y:S01]  /*bea0*/  ISETP.GE.U32.AND.EX P2, PT, R175, 0x1000000, PT, P2 ;  /* 0x01000000af00780c */ /* 0x000fe20003f46120 */
[----:B------:R-:W-:Y:S01]  /*beb0*/  FADD.FTZ R126, R202, -R126 ;  /* 0x8000007eca7e7221 */ /* 0x000fe20000010000 */
[----:B------:R-:W-:-:S02]  /*bec0*/  FSEL R151, R151, RZ, P5 ;  /* 0x000000ff97977208 */ /* 0x000fc40002800000 */
[----:B------:R-:W-:Y:S01]  /*bed0*/  FSEL R125, R125, RZ, P2 ;  /* 0x000000ff7d7d7208 */ /* 0x000fe20001000000 */
[----:B------:R-:W-:Y:S01]  /*bee0*/  FFMA.FTZ R126, R28, R126, R148 ;  /* 0x0000007e1c7e7223 */ /* 0x000fe20000010094 */
[----:B------:R-:W-:Y:S01]  /*bef0*/  FMUL.FTZ R148, R124, UR13 ;  /* 0x0000000d7c947c20 */ /* 0x000fe20008410000 */
[----:B------:R-:W-:Y:S02]  /*bf00*/  LOP3.LUT P5, RZ, R169, 0xff, RZ, 0xc0, !PT ;  /* 0x000000ffa9ff7812 */ /* 0x000fe400078ac0ff */
[----:B------:R-:W-:Y:S01]  /*bf10*/  F2FP.BF16.F32.PACK_AB R151, R125, R151 ;  /* 0x000000977d97723e */ /* 0x000fe200000010ff */
[----:B------:R-:W-:Y:S01]  /*bf20*/  FMUL.FTZ R125, R126, UR13 ;  /* 0x0000000d7e7d7c20 */ /* 0x000fe20008410000 */
[----:B------:R-:W-:Y:S02]  /*bf30*/  LOP3.LUT P2, RZ, R169, 0xff00, RZ, 0xc0, !PT ;  /* 0x0000ff00a9ff7812 */ /* 0x000fe4000784c0ff */
[----:B------:R-:W-:Y:S02]  /*bf40*/  FSEL R124, R148, RZ, P6 ;  /* 0x000000ff947c7208 */ /* 0x000fe40003000000 */
[----:B------:R-:W-:-:S02]  /*bf50*/  LOP3.LUT P6, RZ, R175, 0xff00, RZ, 0xc0, !PT ;  /* 0x0000ff00afff7812 */ /* 0x000fc400078cc0ff */
[----:B------:R-:W-:Y:S02]  /*bf60*/  FSEL R126, R148, RZ, P5 ;  /* 0x000000ff947e7208 */ /* 0x000fe40002800000 */
[C---:B------:R-:W-:Y:S02]  /*bf70*/  FSEL R148, R125.reuse, RZ, P2 ;  /* 0x000000ff7d947208 */ /* 0x040fe40001000000 */
[----:B------:R-:W-:Y:S02]  /*bf80*/  FSEL R125, R125, RZ, P6 ;  /* 0x000000ff7d7d7208 */ /* 0x000fe40003000000 */
[----:B------:R-:W-:Y:S02]  /*bf90*/  F2FP.BF16.F32.PACK_AB R126, R148, R126 ;  /* 0x0000007e947e723e */ /* 0x000fe400000010ff */
[----:B------:R-:W-:Y:S01]  /*bfa0*/  F2FP.BF16.F32.PACK_AB R150, R125, R124 ;  /* 0x0000007c7d96723e */ /* 0x000fe200000010ff */
[----:B------:R-:W-:Y:S01]  /*bfb0*/  FFMA.FTZ R124, R5, R152, R154 ;  /* 0x00000098057c7223 */ /* 0x000fe2000001009a */
[----:B------:R-:W-:-:S02]  /*bfc0*/  SHF.L.U32 R125, R145, 0x10, RZ ;  /* 0x00000010917d7819 */ /* 0x000fc400000006ff */
[----:B------:R-:W-:Y:S01]  /*bfd0*/  PRMT R148, R145, 0x7632, R148 ;  /* 0x0000763291947816 */ /* 0x000fe20000000094 */
[----:B------:R-:W-:Y:S01]  /*bfe0*/  FADD.FTZ R124, R4, -R124 ;  /* 0x8000007c047c7221 */ /* 0x000fe20000010000 */
[----:B------:R-:W-:Y:S02]  /*bff0*/  LOP3.LUT P6, RZ, R174, 0xff0000, RZ, 0xc0, !PT ;  /* 0x00ff0000aeff7812 */ /* 0x000fe400078cc0ff */
[----:B------:R-:W-:Y:S01]  /*c000*/  SHF.L.U32 R148, R148, 0x10, RZ ;  /* 0x0000001094947819 */ /* 0x000fe200000006ff */
[----:B------:R-:W-:Y:S01]  /*c010*/  FFMA.FTZ R124, R28, R124, R125 ;  /* 0x0000007c1c7c7223 */ /* 0x000fe2000001007d */
[----:B------:R-:W-:Y:S01]  /*c020*/  FFMA.FTZ R125, R193, R152, R154 ;  /* 0x00000098c17d7223 */ /* 0x000fe2000001009a */
[C---:B------:R-:W-:Y:S02]  /*c030*/  LOP3.LUT P2, RZ, R168.reuse, 0xff000000, RZ, 0xc0, !PT ;  /* 0xff000000a8ff7812 */ /* 0x040fe4000784c0ff */
[----:B------:R-:W-:Y:S01]  /*c040*/  LOP3.LUT P5, RZ, R168, 0xff0000, RZ, 0xc0, !PT ;  /* 0x00ff0000a8ff7812 */ /* 0x000fe200078ac0ff */
[----:B------:R-:W-:-:S04]  /*c050*/  FADD.FTZ R125, R194, -R125 ;  /* 0x8000007dc27d7221 */ /* 0x000fc80000010000 */
[----:B------:R-:W-:Y:S01]  /*c060*/  FFMA.FTZ R148, R28, R125, R148 ;  /* 0x0000007d1c947223 */ /* 0x000fe20000010094 */
[----:B------:R-:W-:-:S03]  /*c070*/  FMUL.FTZ R125, R124, UR13 ;  /* 0x0000000d7c7d7c20 */ /* 0x000fc60008410000 */
[----:B------:R-:W-:Y:S02]  /*c080*/  FMUL.FTZ R149, R148, UR13 ;  /* 0x0000000d94957c20 */ /* 0x000fe40008410000 */
[----:B------:R-:W-:Y:S02]  /*c090*/  FSEL R124, R125, RZ, P6 ;  /* 0x000000ff7d7c7208 */ /* 0x000fe40003000000 */
[----:B------:R-:W-:Y:S02]  /*c0a0*/  LOP3.LUT P6, RZ, R174, 0xff000000, RZ, 0xc0, !PT ;  /* 0xff000000aeff7812 */ /* 0x000fe400078cc0ff */
[C---:B------:R-:W-:Y:S02]  /*c0b0*/  FSEL R148, R149.reuse, RZ, P2 ;  /* 0x000000ff95947208 */ /* 0x040fe40001000000 */
[----:B------:R-:W-:Y:S02]  /*c0c0*/  FSEL R149, R149, RZ, P6 ;  /* 0x000000ff95957208 */ /* 0x000fe40003000000 */
[----:B------:R-:W-:-:S02]  /*c0d0*/  FSEL R125, R125, RZ, P5 ;  /* 0x000000ff7d7d7208 */ /* 0x000fc40002800000 */
[----:B------:R-:W-:Y:S01]  /*c0e0*/  F2FP.BF16.F32.PACK_AB R149, R149, R124 ;  /* 0x0000007c9595723e */ /* 0x000fe200000010ff */
[----:B------:R-:W-:Y:S01]  /*c0f0*/  FFMA.FTZ R124, R7, R152, R154 ;  /* 0x00000098077c7223 */ /* 0x000fe2000001009a */
[----:B------:R-:W-:Y:S01]  /*c100*/  F2FP.BF16.F32.PACK_AB R125, R148, R125 ;  /* 0x0000007d947d723e */ /* 0x000fe200000010ff */
[----:B------:R-:W-:Y:S01]  /*c110*/  IMAD.U32 R148, R144, 0x10000, RZ ;  /* 0x0001000090947824 */ /* 0x000fe200078e00ff */
[----:B------:R-:W-:Y:S01]  /*c120*/  LOP3.LUT P6, RZ, R174, 0xff00, RZ, 0xc0, !PT ;  /* 0x0000ff00aeff7812 */ /* 0x000fe200078cc0ff */
[----:B------:R-:W-:Y:S01]  /*c130*/  FADD.FTZ R124, R6, -R124 ;  /* 0x8000007c067c7221 */ /* 0x000fe20000010000 */
[C---:B------:R-:W-:Y:S02]  /*c140*/  LOP3.LUT P2, RZ, R168.reuse, 0xff00, RZ, 0xc0, !PT ;  /* 0x0000ff00a8ff7812 */ /* 0x040fe4000784c0ff */
[----:B------:R-:W-:Y:S01]  /*c150*/  LOP3.LUT P5, RZ, R168, 0xff, RZ, 0xc0, !PT ;  /* 0x000000ffa8ff7812 */ /* 0x000fe200078ac0ff */
[----:B------:R-:W-:Y:S01]  /*c160*/  FFMA.FTZ R124, R28, R124, R148 ;  /* 0x0000007c1c7c7223 */ /* 0x000fe20000010094 */
[----:B------:R-:W-:Y:S01]  /*c170*/  FFMA.FTZ R148, R192, R152, R154 ;  /* 0x00000098c0947223 */ /* 0x000fe2000001009a */
[----:B------:R-:W-:-:S03]  /*c180*/  PRMT R152, R144, 0x7632, R152 ;  /* 0x0000763290987816 */ /* 0x000fc60000000098 */
[----:B------:R-:W-:Y:S01]  /*c190*/  FADD.FTZ R148, R29, -R148 ;  /* 0x800000941d947221 */ /* 0x000fe20000010000 */
[----:B------:R-:W-:-:S05]  /*c1a0*/  SHF.L.U32 R152, R152, 0x10, RZ ;  /* 0x0000001098987819 */ /* 0x000fca00000006ff */
[----:B------:R-:W-:Y:S01]  /*c1b0*/  FFMA.FTZ R28, R28, R148, R152 ;  /* 0x000000941c1c7223 */ /* 0x000fe20000010098 */
[----:B------:R-:W-:-:S03]  /*c1c0*/  FMUL.FTZ R148, R124, UR13 ;  /* 0x0000000d7c947c20 */ /* 0x000fc60008410000 */
[----:B------:R-:W-:-:S05]  /*c1d0*/  FMUL.FTZ R152, R28, UR13 ;  /* 0x0000000d1c987c20 */ /* 0x000fca0008410000 */
[----:B------:R-:W-:Y:S02]  /*c1e0*/  FSEL R28, R152, RZ, P6 ;  /* 0x000000ff981c7208 */ /* 0x000fe40003000000 */
[----:B------:R-:W-:Y:S02]  /*c1f0*/  LOP3.LUT P6, RZ, R174, 0xff, RZ, 0xc0, !PT ;  /* 0x000000ffaeff7812 */ /* 0x000fe400078cc0ff */
[----:B------:R-:W-:Y:S02]  /*c200*/  FSEL R124, R152, RZ, P2 ;  /* 0x000000ff987c7208 */ /* 0x000fe40001000000 */
[C---:B------:R-:W-:Y:S02]  /*c210*/  FSEL R152, R148.reuse, RZ, P5 ;  /* 0x000000ff94987208 */ /* 0x040fe40002800000 */
[----:B------:R-:W-:Y:S02]  /*c220*/  FSEL R148, R148, RZ, P6 ;  /* 0x000000ff94947208 */ /* 0x000fe40003000000 */
[----:B------:R-:W-:-:S02]  /*c230*/  F2FP.BF16.F32.PACK_AB R124, R124, R152 ;  /* 0x000000987c7c723e */ /* 0x000fc400000010ff */
[----:B------:R-:W-:Y:S01]  /*c240*/  F2FP.BF16.F32.PACK_AB R148, R28, R148 ;  /* 0x000000941c94723e */ /* 0x000fe200000010ff */
[----:B------:R-:W-:Y:S06]  /*c250*/  BRA `(.L_x_299) ;  /* 0x0000001800807947 */ /* 0x000fec0003800000 */
.L_x_297:
[----:B012---:R-:W0:Y:S02]  /*c260*/  LDC.64 R124, c[0x0][0x478] ;  /* 0x00011e00ff7c7b82 */ /* 0x007e240000000a00 */
[----:B0-----:R-:W-:-:S04]  /*c270*/  ISETP.NE.U32.AND P1, PT, R124, RZ, PT ;  /* 0x000000ff7c00720c */ /* 0x001fc80003f25070 */
[----:B------:R-:W-:-:S13]  /*c280*/  ISETP.NE.AND.EX P1, PT, R125, RZ, PT, P1 ;  /* 0x000000ff7d00720c */ /* 0x000fda0003f25310 */
[----:B------:R-:W-:Y:S05]  /*c290*/  @!P1 BRA `(.L_x_300) ;  /* 0x00000004003c9947 */ /* 0x000fea0003800000 */
[-CC-:B------:R-:W-:Y:S01]  /*c2a0*/  FFMA.FTZ R124, R209, R152.reuse, R154.reuse ;  /* 0x00000098d17c7223 */ /* 0x180fe2000001009a */
[----:B------:R-:W-:Y:S01]  /*c2b0*/  FFMA.FTZ R125, R191, R152, R154 ;  /* 0x00000098bf7d7223 */ /* 0x000fe2000001009a */
[----:B-----5:R-:W-:Y:S02]  /*c2c0*/  ISETP.GE.U32.AND P2, PT, R174, RZ, PT ;  /* 0x000000ffae00720c */ /* 0x020fe40003f46070 */
[----:B------:R-:W-:Y:S01]  /*c2d0*/  FADD.FTZ R124, R210, -R124 ;  /* 0x8000007cd27c7221 */ /* 0x000fe20000010000 */
[----:B------:R-:W-:Y:S01]  /*c2e0*/  FADD.FTZ R125, R30, -R125 ;  /* 0x8000007d1e7d7221 */ /* 0x000fe20000010000 */
[----:B------:R-:W-:Y:S02]  /*c2f0*/  ISETP.GE.U32.AND.EX P2, PT, R175, 0x1000000, PT, P2 ;  /* 0x01000000af00780c */ /* 0x000fe40003f46120 */
[C---:B------:R-:W-:Y:S01]  /*c300*/  FMUL.FTZ R124, R28.reuse, R124 ;  /* 0x0000007c1c7c7220 */ /* 0x040fe20000410000 */
[----:B------:R-:W-:Y:S01]  /*c310*/  FMUL.FTZ R125, R28, R125 ;  /* 0x0000007d1c7d7220 */ /* 0x000fe20000410000 */
[----:B------:R-:W-:-:S02]  /*c320*/  LOP3.LUT P6, RZ, R169, 0xff0000, RZ, 0xc0, !PT ;  /* 0x00ff0000a9ff7812 */ /* 0x000fc400078cc0ff */
[----:B------:R-:W-:Y:S01]  /*c330*/  FMUL.FTZ R127, R124, UR13 ;  /* 0x0000000d7c7f7c20 */ /* 0x000fe20008410000 */
[----:B------:R-:W-:Y:S02]  /*c340*/  ISETP.GE.U32.AND P5, PT, R168, RZ, PT ;  /* 0x000000ffa800720c */ /* 0x000fe40003fa6070 */
[----:B------:R-:W-:Y:S01]  /*c350*/  F2FP.BF16.F32.PACK_AB R135, R124, R125 ;  /* 0x0000007d7c87723e */ /* 0x000fe200000010ff */
[----:B------:R-:W-:Y:S01]  /*c360*/  FMUL.FTZ R125, R125, UR13 ;  /* 0x0000000d7d7d7c20 */ /* 0x000fe20008410000 */
[----:B------:R-:W-:Y:S02]  /*c370*/  FSEL R124, R127, RZ, P2 ;  /* 0x000000ff7f7c7208 */ /* 0x000fe40001000000 */
[----:B------:R-:W-:Y:S02]  /*c380*/  LOP3.LUT P2, RZ, R175, 0xff0000, RZ, 0xc0, !PT ;  /* 0x00ff0000afff7812 */ /* 0x000fe4000784c0ff */
[C---:B------:R-:W-:Y:S02]  /*c390*/  FSEL R126, R125.reuse, RZ, P6 ;  /* 0x000000ff7d7e7208 */ /* 0x040fe40003000000 */
[----:B------:R-:W-:-:S02]  /*c3a0*/  FSEL R125, R125, RZ, P2 ;  /* 0x000000ff7d7d7208 */ /* 0x000fc40001000000 */
[----:B------:R-:W-:Y:S02]  /*c3b0*/  ISETP.GE.U32.AND.EX P5, PT, R169, 0x1000000, PT, P5 ;  /* 0x01000000a900780c */ /* 0x000fe40003fa6150 */
[----:B------:R-:W-:Y:S01]  /*c3c0*/  F2FP.BF16.F32.PACK_AB R151, R124, R125 ;  /* 0x0000007d7c97723e */ /* 0x000fe200000010ff */
[-CC-:B------:R-:W-:Y:S01]  /*c3d0*/  FFMA.FTZ R124, R3, R152.reuse, R154.reuse ;  /* 0x00000098037c7223 */ /* 0x180fe2000001009a */
[----:B------:R-:W-:Y:S01]  /*c3e0*/  FFMA.FTZ R125, R201, R152, R154 ;  /* 0x00000098c97d7223 */ /* 0x000fe2000001009a */
[----:B------:R-:W-:Y:S02]  /*c3f0*/  FSEL R127, R127, RZ, P5 ;  /* 0x000000ff7f7f7208 */ /* 0x000fe40002800000 */
[----:B------:R-:W-:Y:S01]  /*c400*/  FADD.FTZ R124, R2, -R124 ;  /* 0x8000007c027c7221 */ /* 0x000fe20000010000 */
[----:B------:R-:W-:Y:S01]  /*c410*/  FADD.FTZ R125, R202, -R125 ;  /* 0x8000007dca7d7221 */ /* 0x000fe20000010000 */
[----:B------:R-:W-:Y:S02]  /*c420*/  F2FP.BF16.F32.PACK_AB R127, R127, R126 ;  /* 0x0000007e7f7f723e */ /* 0x000fe400000010ff */
[C---:B------:R-:W-:Y:S01]  /*c430*/  FMUL.FTZ R124, R28.reuse, R124 ;  /* 0x0000007c1c7c7220 */ /* 0x040fe20000410000 */
[----:B------:R-:W-:Y:S01]  /*c440*/  FMUL.FTZ R125, R28, R125 ;  /* 0x0000007d1c7d7220 */ /* 0x000fe20000410000 */
[----:B------:R-:W-:-:S02]  /*c450*/  LOP3.LUT P6, RZ, R175, 0xff, RZ, 0xc0, !PT ;  /* 0x000000ffafff7812 */ /* 0x000fc400078cc0ff */
[----:B------:R-:W-:Y:S01]  /*c460*/  FMUL.FTZ R126, R124, UR13 ;  /* 0x0000000d7c7e7c20 */ /* 0x000fe20008410000 */
[----:B------:R-:W-:Y:S02]  /*c470*/  LOP3.LUT P2, RZ, R169, 0xff00, RZ, 0xc0, !PT ;  /* 0x0000ff00a9ff7812 */ /* 0x000fe4000784c0ff */
[C---:B------:R-:W-:Y:S01]  /*c480*/  F2FP.BF16.F32.PACK_AB R134, R125.reuse, R124 ;  /* 0x0000007c7d86723e */ /* 0x040fe200000010ff */
[----:B------:R-:W-:Y:S01]  /*c490*/  FMUL.FTZ R125, R125, UR13 ;  /* 0x0000000d7d7d7c20 */ /* 0x000fe20008410000 */
[----:B------:R-:W-:Y:S02]  /*c4a0*/  FSEL R124, R126, RZ, P6 ;  /* 0x000000ff7e7c7208 */ /* 0x000fe40003000000 */
[----:B------:R-:W-:Y:S02]  /*c4b0*/  LOP3.LUT P6, RZ, R175, 0xff00, RZ, 0xc0, !PT ;  /* 0x0000ff00afff7812 */ /* 0x000fe400078cc0ff */
[C---:B------:R-:W-:Y:S02]  /*c4c0*/  FSEL R132, R125.reuse, RZ, P2 ;  /* 0x000000ff7d847208 */ /* 0x040fe40001000000 */
[----:B------:R-:W-:-:S02]  /*c4d0*/  FSEL R125, R125, RZ, P6 ;  /* 0x000000ff7d7d7208 */ /* 0x000fc40003000000 */
[----:B------:R-:W-:Y:S02]  /*c4e0*/  LOP3.LUT P5, RZ, R169, 0xff, RZ, 0xc0, !PT ;  /* 0x000000ffa9ff7812 */ /* 0x000fe400078ac0ff */
[----:B------:R-:W-:Y:S01]  /*c4f0*/  F2FP.BF16.F32.PACK_AB R150, R125, R124 ;  /* 0x0000007c7d96723e */ /* 0x000fe200000010ff */
[-CC-:B------:R-:W-:Y:S01]  /*c500*/  FFMA.FTZ R125, R5, R152.reuse, R154.reuse ;  /* 0x00000098057d7223 */ /* 0x180fe2000001009a */
[----:B------:R-:W-:Y:S01]  /*c510*/  FFMA.FTZ R124, R193, R152, R154 ;  /* 0x00000098c17c7223 */ /* 0x000fe2000001009a */
[----:B------:R-:W-:Y:S02]  /*c520*/  FSEL R126, R126, RZ, P5 ;  /* 0x000000ff7e7e7208 */ /* 0x000fe40002800000 */
[----:B------:R-:W-:Y:S01]  /*c530*/  FADD.FTZ R125, R4, -R125 ;  /* 0x8000007d047d7221 */ /* 0x000fe20000010000 */
[----:B------:R-:W-:Y:S01]  /*c540*/  FADD.FTZ R124, R194, -R124 ;  /* 0x8000007cc27c7221 */ /* 0x000fe20000010000 */
[----:B------:R-:W-:Y:S02]  /*c550*/  LOP3.LUT P6, RZ, R174, 0xff0000, RZ, 0xc0, !PT ;  /* 0x00ff0000aeff7812 */ /* 0x000fe400078cc0ff */
[C---:B------:R-:W-:Y:S01]  /*c560*/  FMUL.FTZ R133, R28.reuse, R125 ;  /* 0x0000007d1c857220 */ /* 0x040fe20000410000 */
[----:B------:R-:W-:Y:S01]  /*c570*/  FMUL.FTZ R124, R28, R124 ;  /* 0x0000007c1c7c7220 */ /* 0x000fe20000410000 */
[----:B------:R-:W-:-:S02]  /*c580*/  F2FP.BF16.F32.PACK_AB R126, R132, R126 ;  /* 0x0000007e847e723e */ /* 0x000fc400000010ff */
[----:B------:R-:W-:Y:S01]  /*c590*/  FMUL.FTZ R125, R133, UR13 ;  /* 0x0000000d857d7c20 */ /* 0x000fe20008410000 */
[----:B------:R-:W-:Y:S01]  /*c5a0*/  FMUL.FTZ R149, R124, UR13 ;  /* 0x0000000d7c957c20 */ /* 0x000fe20008410000 */
[C---:B------:R-:W-:Y:S02]  /*c5b0*/  LOP3.LUT P2, RZ, R168.reuse, 0xff000000, RZ, 0xc0, !PT ;  /* 0xff000000a8ff7812 */ /* 0x040fe4000784c0ff */
[----:B------:R-:W-:Y:S02]  /*c5c0*/  LOP3.LUT P5, RZ, R168, 0xff0000, RZ, 0xc0, !PT ;  /* 0x00ff0000a8ff7812 */ /* 0x000fe400078ac0ff */
[----:B------:R-:W-:Y:S02]  /*c5d0*/  FSEL R132, R125, RZ, P6 ;  /* 0x000000ff7d847208 */ /* 0x000fe40003000000 */
[----:B------:R-:W-:Y:S02]  /*c5e0*/  LOP3.LUT P6, RZ, R174, 0xff000000, RZ, 0xc0, !PT ;  /* 0xff000000aeff7812 */ /* 0x000fe400078cc0ff */
[----:B------:R-:W-:-:S02]  /*c5f0*/  FSEL R148, R149, RZ, P2 ;  /* 0x000000ff95947208 */ /* 0x000fc40001000000 */
[----:B------:R-:W-:Y:S02]  /*c600*/  FSEL R149, R149, RZ, P6 ;  /* 0x000000ff95957208 */ /* 0x000fe40003000000 */
[----:B------:R-:W-:Y:S01]  /*c610*/  F2FP.BF16.F32.PACK_AB R133, R124, R133 ;  /* 0x000000857c85723e */ /* 0x000fe200000010ff */
[--C-:B------:R-:W-:Y:S01]  /*c620*/  FFMA.FTZ R124, R192, R152, R154.reuse ;  /* 0x00000098c07c7223 */ /* 0x100fe2000001009a */
[----:B------:R-:W-:Y:S02]  /*c630*/  FSEL R125, R125, RZ, P5 ;  /* 0x000000ff7d7d7208 */ /* 0x000fe40002800000 */
[----:B------:R-:W-:Y:S01]  /*c640*/  F2FP.BF16.F32.PACK_AB R149, R149, R132 ;  /* 0x000000849595723e */ /* 0x000fe200000010ff */
[----:B------:R-:W-:Y:S01]  /*c650*/  FFMA.FTZ R132, R7, R152, R154 ;  /* 0x0000009807847223 */ /* 0x000fe2000001009a */
[----:B------:R-:W-:Y:S01]  /*c660*/  FADD.FTZ R124, R29, -R124 ;  /* 0x8000007c1d7c7221 */ /* 0x000fe20000010000 */
[----:B------:R-:W-:Y:S02]  /*c670*/  F2FP.BF16.F32.PACK_AB R125, R148, R125 ;  /* 0x0000007d947d723e */ /* 0x000fe400000010ff */
[----:B------:R-:W-:Y:S01]  /*c680*/  FADD.FTZ R148, R6, -R132 ;  /* 0x8000008406947221 */ /* 0x000fe20000010000 */
[----:B------:R-:W-:Y:S01]  /*c690*/  FMUL.FTZ R132, R28, R124 ;  /* 0x0000007c1c847220 */ /* 0x000fe20000410000 */
[----:B------:R-:W-:-:S02]  /*c6a0*/  LOP3.LUT P6, RZ, R174, 0xff00, RZ, 0xc0, !PT ;  /* 0x0000ff00aeff7812 */ /* 0x000fc400078cc0ff */
[----:B------:R-:W-:Y:S01]  /*c6b0*/  FMUL.FTZ R28, R28, R148 ;  /* 0x000000941c1c7220 */ /* 0x000fe20000410000 */
[----:B------:R-:W-:Y:S01]  /*c6c0*/  FMUL.FTZ R124, R132, UR13 ;  /* 0x0000000d847c7c20 */ /* 0x000fe20008410000 */
[----:B------:R-:W-:Y:S02]  /*c6d0*/  LOP3.LUT P5, RZ, R168, 0xff, RZ, 0xc0, !PT ;  /* 0x000000ffa8ff7812 */ /* 0x000fe400078ac0ff */
[----:B------:R-:W-:Y:S01]  /*c6e0*/  FMUL.FTZ R152, R28, UR13 ;  /* 0x0000000d1c987c20 */ /* 0x000fe20008410000 */
[----:B------:R-:W-:Y:S02]  /*c6f0*/  LOP3.LUT P2, RZ, R168, 0xff00, RZ, 0xc0, !PT ;  /* 0x0000ff00a8ff7812 */ /* 0x000fe4000784c0ff */
[----:B------:R-:W-:Y:S02]  /*c700*/  FSEL R148, R124, RZ, P6 ;  /* 0x000000ff7c947208 */ /* 0x000fe40003000000 */
[----:B------:R-:W-:Y:S02]  /*c710*/  LOP3.LUT P6, RZ, R174, 0xff, RZ, 0xc0, !PT ;  /* 0x000000ffaeff7812 */ /* 0x000fe400078cc0ff */
[----:B------:R-:W-:-:S02]  /*c720*/  FSEL R153, R152, RZ, P5 ;  /* 0x000000ff98997208 */ /* 0x000fc40002800000 */
[----:B------:R-:W-:Y:S02]  /*c730*/  FSEL R124, R124, RZ, P2 ;  /* 0x000000ff7c7c7208 */ /* 0x000fe40001000000 */
[----:B------:R-:W-:Y:S02]  /*c740*/  FSEL R152, R152, RZ, P6 ;  /* 0x000000ff98987208 */ /* 0x000fe40003000000 */
[----:B------:R-:W-:Y:S02]  /*c750*/  F2FP.BF16.F32.PACK_AB R124, R124, R153 ;  /* 0x000000997c7c723e */ /* 0x000fe400000010ff */
[----:B------:R-:W-:Y:S02]  /*c760*/  F2FP.BF16.F32.PACK_AB R148, R148, R152 ;  /* 0x000000989494723e */ /* 0x000fe400000010ff */
[----:B------:R-:W-:Y:S01]  /*c770*/  F2FP.BF16.F32.PACK_AB R132, R132, R28 ;  /* 0x0000001c8484723e */ /* 0x000fe200000010ff */
[----:B------:R-:W-:Y:S06]  /*c780*/  BRA `(.L_x_299) ;  /* 0x0000001400347947 */ /* 0x000fec0003800000 */
.L_x_300:
[-CC-:B------:R-:W-:Y:S01]  /*c790*/  FFMA.FTZ R124, R191, R152.reuse, R154.reuse ;  /* 0x00000098bf7c7223 */ /* 0x180fe2000001009a */
[----:B------:R-:W-:Y:S01]  /*c7a0*/  FFMA.FTZ R125, R209, R152, R154 ;  /* 0x00000098d17d7223 */ /* 0x000fe2000001009a */
[----:B-----5:R-:W-:Y:S02]  /*c7b0*/  LOP3.LUT P6, RZ, R175, 0xff0000, RZ, 0xc0, !PT ;  /* 0x00ff0000afff7812 */ /* 0x020fe400078cc0ff */
[----:B------:R-:W-:Y:S01]  /*c7c0*/  FADD.FTZ R124, R30, -R124 ;  /* 0x8000007c1e7c7221 */ /* 0x000fe20000010000 */
[----:B------:R-:W-:Y:S01]  /*c7d0*/  FADD.FTZ R125, R210, -R125 ;  /* 0x8000007dd27d7221 */ /* 0x000fe20000010000 */
[----:B------:R-:W-:Y:S02]  /*c7e0*/  ISETP.GE.U32.AND P5, PT, R168, RZ, PT ;  /* 0x000000ffa800720c */ /* 0x000fe40003fa6070 */
[C---:B------:R-:W-:Y:S01]  /*c7f0*/  FMUL.FTZ R127, R28.reuse, R124 ;  /* 0x0000007c1c7f7220 */ /* 0x040fe20000410000 */
[----:B------:R-:W-:Y:S01]  /*c800*/  FMUL.FTZ R125, R28, R125 ;  /* 0x0000007d1c7d7220 */ /* 0x000fe20000410000 */
[----:B------:R-:W-:-:S02]  /*c810*/  ISETP.GE.U32.AND P2, PT, R174, RZ, PT ;  /* 0x000000ffae00720c */ /* 0x000fc40003f46070 */
[----:B------:R-:W-:Y:S01]  /*c820*/  FMUL.FTZ R127, R127, UR13 ;  /* 0x0000000d7f7f7c20 */ /* 0x000fe20008410000 */
[----:B------:R-:W-:Y:S01]  /*c830*/  FMUL.FTZ R125, R125, UR13 ;  /* 0x0000000d7d7d7c20 */ /* 0x000fe20008410000 */
[----:B------:R-:W-:Y:S02]  /*c840*/  ISETP.GE.U32.AND.EX P5, PT, R169, 0x1000000, PT, P5 ;  /* 0x01000000a900780c */ /* 0x000fe40003fa6150 */
[----:B------:R-:W-:Y:S02]  /*c850*/  ISETP.GE.U32.AND.EX P2, PT, R175, 0x1000000, PT, P2 ;  /* 0x01000000af00780c */ /* 0x000fe40003f46120 */
[----:B------:R-:W-:Y:S02]  /*c860*/  FSEL R124, R127, RZ, P6 ;  /* 0x000000ff7f7c7208 */ /* 0x000fe40003000000 */
[----:B------:R-:W-:Y:S02]  /*c870*/  LOP3.LUT P6, RZ, R169, 0xff0000, RZ, 0xc0, !PT ;  /* 0x00ff0000a9ff7812 */ /* 0x000fe400078cc0ff */
[----:B------:R-:W-:-:S02]  /*c880*/  FSEL R126, R125, RZ, P5 ;  /* 0x000000ff7d7e7208 */ /* 0x000fc40002800000 */
[----:B------:R-:W-:Y:S02]  /*c890*/  FSEL R127, R127, RZ, P6 ;  /* 0x000000ff7f7f7208 */ /* 0x000fe40003000000 */
[----:B------:R-:W-:Y:S02]  /*c8a0*/  FSEL R125, R125, RZ, P2 ;  /* 0x000000ff7d7d7208 */ /* 0x000fe40001000000 */
[----:B------:R-:W-:Y:S01]  /*c8b0*/  F2FP.BF16.F32.PACK_AB R127, R126, R127 ;  /* 0x0000007f7e7f723e */ /* 0x000fe200000010ff */
[--C-:B------:R-:W-:Y:S01]  /*c8c0*/  FFMA.FTZ R126, R3, R152, R154.reuse ;  /* 0x00000098037e7223 */ /* 0x100fe2000001009a */
[----:B------:R-:W-:Y:S01]  /*c8d0*/  F2FP.BF16.F32.PACK_AB R151, R125, R124 ;  /* 0x0000007c7d97723e */ /* 0x000fe200000010ff */
[----:B------:R-:W-:Y:S01]  /*c8e0*/  FFMA.FTZ R125, R201, R152, R154 ;  /* 0x00000098c97d7223 */ /* 0x000fe2000001009a */
[----:B------:R-:W-:Y:S01]  /*c8f0*/  LOP3.LUT P6, RZ, R175, 0xff, RZ, 0xc0, !PT ;  /* 0x000000ffafff7812 */ /* 0x000fe200078cc0ff */
[----:B------:R-:W-:Y:S01]  /*c900*/  FADD.FTZ R126, R2, -R126 ;  /* 0x8000007e027e7221 */ /* 0x000fe20000010000 */
[C---:B------:R-:W-:Y:S01]  /*c910*/  LOP3.LUT P2, RZ, R169.reuse, 0xff00, RZ, 0xc0, !PT ;  /* 0x0000ff00a9ff7812 */ /* 0x040fe2000784c0ff */
[----:B------:R-:W-:Y:S01]  /*c920*/  FADD.FTZ R125, R202, -R125 ;  /* 0x8000007dca7d7221 */ /* 0x000fe20000010000 */
[----:B------:R-:W-:Y:S01]  /*c930*/  LOP3.LUT P5, RZ, R169, 0xff, RZ, 0xc0, !PT ;  /* 0x000000ffa9ff7812 */ /* 0x000fe200078ac0ff */
[----:B------:R-:W-:-:S02]  /*c940*/  FMUL.FTZ R126, R28, R126 ;  /* 0x0000007e1c7e7220 */ /* 0x000fc40000410000 */
[----:B------:R-:W-:Y:S02]  /*c950*/  FMUL.FTZ R125, R28, R125 ;  /* 0x0000007d1c7d7220 */ /* 0x000fe40000410000 */
[----:B------:R-:W-:Y:S02]  /*c960*/  FMUL.FTZ R126, R126, UR13 ;  /* 0x0000000d7e7e7c20 */ /* 0x000fe40008410000 */
[----:B------:R-:W-:-:S03]  /*c970*/  FMUL.FTZ R125, R125, UR13 ;  /* 0x0000000d7d7d7c20 */ /* 0x000fc60008410000 */
[----:B------:R-:W-:Y:S02]  /*c980*/  FSEL R124, R126, RZ, P6 ;  /* 0x000000ff7e7c7208 */ /* 0x000fe40003000000 */
[----:B------:R-:W-:Y:S02]  /*c990*/  LOP3.LUT P6, RZ, R175, 0xff00, RZ, 0xc0, !PT ;  /* 0x0000ff00afff7812 */ /* 0x000fe400078cc0ff */
[C---:B------:R-:W-:Y:S02]  /*c9a0*/  FSEL R148, R125.reuse, RZ, P2 ;  /* 0x000000ff7d947208 */ /* 0x040fe40001000000 */
[----:B------:R-:W-:Y:S02]  /*c9b0*/  FSEL R125, R125, RZ, P6 ;  /* 0x000000ff7d7d7208 */ /* 0x000fe40003000000 */
[----:B------:R-:W-:Y:S02]  /*c9c0*/  LOP3.LUT P6, RZ, R174, 0xff0000, RZ, 0xc0, !PT ;  /* 0x00ff0000aeff7812 */ /* 0x000fe400078cc0ff */
[----:B------:R-:W-:Y:S01]  /*c9d0*/  F2FP.BF16.F32.PACK_AB R150, R125, R124 ;  /* 0x0000007c7d96723e */ /* 0x000fe200000010ff */
[-CC-:B------:R-:W-:Y:S01]  /*c9e0*/  FFMA.FTZ R125, R5, R152.reuse, R154.reuse ;  /* 0x00000098057d7223 */ /* 0x180fe2000001009a */
[----:B------:R-:W-:Y:S01]  /*c9f0*/  FFMA.FTZ R124, R193, R152, R154 ;  /* 0x00000098c17c7223 */ /* 0x000fe2000001009a */
[----:B------:R-:W-:-:S02]  /*ca00*/  FSEL R126, R126, RZ, P5 ;  /* 0x000000ff7e7e7208 */ /* 0x000fc40002800000 */
[----:B------:R-:W-:Y:S01]  /*ca10*/  FADD.FTZ R125, R4, -R125 ;  /* 0x8000007d047d7221 */ /* 0x000fe20000010000 */
[----:B------:R-:W-:Y:S01]  /*ca20*/  FADD.FTZ R124, R194, -R124 ;  /* 0x8000007cc27c7221 */ /* 0x000fe20000010000 */
[----:B------:R-:W-:Y:S02]  /*ca30*/  LOP3.LUT P2, RZ, R168, 0xff000000, RZ, 0xc0, !PT ;  /* 0xff000000a8ff7812 */ /* 0x000fe4000784c0ff */
[C---:B------:R-:W-:Y:S01]  /*ca40*/  FMUL.FTZ R125, R28.reuse, R125 ;  /* 0x0000007d1c7d7220 */ /* 0x040fe20000410000 */
[----:B------:R-:W-:Y:S01]  /*ca50*/  FMUL.FTZ R124, R28, R124 ;  /* 0x0000007c1c7c7220 */ /* 0x000fe20000410000 */
[----:B------:R-:W-:Y:S02]  /*ca60*/  F2FP.BF16.F32.PACK_AB R126, R148, R126 ;  /* 0x0000007e947e723e */ /* 0x000fe400000010ff */
[----:B------:R-:W-:Y:S01]  /*ca70*/  FMUL.FTZ R125, R125, UR13 ;  /* 0x0000000d7d7d7c20 */ /* 0x000fe20008410000 */
[----:B------:R-:W-:Y:S01]  /*ca80*/  FMUL.FTZ R149, R124, UR13 ;  /* 0x0000000d7c957c20 */ /* 0x000fe20008410000 */
[----:B------:R-:W-:-:S03]  /*ca90*/  LOP3.LUT P5, RZ, R168, 0xff0000, RZ, 0xc0, !PT ;  /* 0x00ff0000a8ff7812 */ /* 0x000fc600078ac0ff */
[----:B------:R-:W-:Y:S02]  /*caa0*/  FSEL R124, R125, RZ, P6 ;  /* 0x000000ff7d7c7208 */ /* 0x000fe40003000000 */
[----:B------:R-:W-:Y:S02]  /*cab0*/  LOP3.LUT P6, RZ, R174, 0xff000000, RZ, 0xc0, !PT ;  /* 0xff000000aeff7812 */ /* 0x000fe400078cc0ff */
[C---:B------:R-:W-:Y:S02]  /*cac0*/  FSEL R148, R149.reuse, RZ, P2 ;  /* 0x000000ff95947208 */ /* 0x040fe40001000000 */
[----:B------:R-:W-:Y:S02]  /*cad0*/  FSEL R149, R149, RZ, P6 ;  /* 0x000000ff95957208 */ /* 0x000fe40003000000 */
[----:B------:R-:W-:Y:S02]  /*cae0*/  FSEL R125, R125, RZ, P5 ;  /* 0x000000ff7d7d7208 */ /* 0x000fe40002800000 */
[----:B------:R-:W-:Y:S01]  /*caf0*/  F2FP.BF16.F32.PACK_AB R149, R149, R124 ;  /* 0x0000007c9595723e */ /* 0x000fe200000010ff */
[-CC-:B------:R-:W-:Y:S01]  /*cb00*/  FFMA.FTZ R124, R192, R152.reuse, R154.reuse ;  /* 0x00000098c07c7223 */ /* 0x180fe2000001009a */
[----:B------:R-:W-:Y:S01]  /*cb10*/  F2FP.BF16.F32.PACK_AB R125, R148, R125 ;  /* 0x0000007d947d723e */ /* 0x000fe200000010ff */
[----:B------:R-:W-:Y:S01]  /*cb20*/  FFMA.FTZ R148, R7, R152, R154 ;  /* 0x0000009807947223 */ /* 0x000fe2000001009a */
[----:B------:R-:W-:Y:S01]  /*cb30*/  LOP3.LUT P6, RZ, R174, 0xff00, RZ, 0xc0, !PT ;  /* 0x0000ff00aeff7812 */ /* 0x000fe200078cc0ff */
[----:B------:R-:W-:Y:S01]  /*cb40*/  FADD.FTZ R124, R29, -R124 ;  /* 0x8000007c1d7c7221 */ /* 0x000fe20000010000 */
[----:B------:R-:W-:Y:S01]  /*cb50*/  LOP3.LUT P5, RZ, R168, 0xff, RZ, 0xc0, !PT ;  /* 0x000000ffa8ff7812 */ /* 0x000fe200078ac0ff */
        /* <DEDUP_REMOVED lines=8> */
[----:B------:R-:W-:Y:S02]  /*cbe0*/  FSEL R152, R148, RZ, P5 ;  /* 0x000000ff94987208 */ /* 0x000fe40002800000 */
[----:B------:R-:W-:Y:S02]  /*cbf0*/  FSEL R124, R124, RZ, P2 ;  /* 0x000000ff7c7c7208 */ /* 0x000fe40001000000 */
[----:B------:R-:W-:Y:S02]  /*cc00*/  FSEL R148, R148, RZ, P6 ;  /* 0x000000ff94947208 */ /* 0x000fe40003000000 */
[----:B------:R-:W-:-:S02]  /*cc10*/  F2FP.BF16.F32.PACK_AB R124, R124, R152 ;  /* 0x000000987c7c723e */ /* 0x000fc400000010ff */
[----:B------:R-:W-:Y:S01]  /*cc20*/  F2FP.BF16.F32.PACK_AB R148, R28, R148 ;  /* 0x000000941c94723e */ /* 0x000fe200000010ff */
[----:B------:R-:W-:Y:S06]  /*cc30*/  BRA `(.L_x_299) ;  /* 0x0000001000087947 */ /* 0x000fec0003800000 */
.L_x_296:
[----:B------:R-:W-:-:S04]  /*cc40*/  UISETP.NE.U32.AND UP0, UPT, UR24, URZ, UPT ;  /* 0x000000ff1800728c */ /* 0x000fc8000bf05070 */
[----:B------:R-:W-:-:S09]  /*cc50*/  UISETP.NE.AND.EX UP0, UPT, UR25, URZ, UPT, UP0 ;  /* 0x000000ff1900728c */ /* 0x000fd2000bf05300 */
[----:B------:R-:W-:Y:S05]  /*cc60*/  BRA.U !UP0, `(.L_x_301) ;  /* 0x0000000908307547 */ /* 0x000fea000b800000 */
[----:B012---:R-:W0:Y:S02]  /*cc70*/  LDC.64 R148, c[0x0][0x478] ;  /* 0x00011e00ff947b82 */ /* 0x007e240000000a00 */
[----:B0-----:R-:W-:-:S04]  /*cc80*/  ISETP.NE.U32.AND P1, PT, R148, RZ, PT ;  /* 0x000000ff9400720c */ /* 0x001fc80003f25070 */
[----:B------:R-:W-:-:S13]  /*cc90*/  ISETP.NE.AND.EX P1, PT, R149, RZ, PT, P1 ;  /* 0x000000ff9500720c */ /* 0x000fda0003f25310 */
[----:B------:R-:W-:Y:S05]  /*cca0*/  @!P1 BRA `(.L_x_302) ;  /* 0x0000000400189947 */ /* 0x000fea0003800000 */
[----:B-----5:R-:W-:Y:S01]  /*ccb0*/  PRMT R135, R147, 0x7632, R135 ;  /* 0x0000763293877816 */ /* 0x020fe20000000087 */
[-CC-:B------:R-:W-:Y:S01]  /*ccc0*/  FFMA.FTZ R132, R209, R152.reuse, R154.reuse ;  /* 0x00000098d1847223 */ /* 0x180fe2000001009a */
[-CC-:B------:R-:W-:Y:S01]  /*ccd0*/  FFMA.FTZ R133, R191, R152.reuse, R154.reuse ;  /* 0x00000098bf857223 */ /* 0x180fe2000001009a */
[----:B------:R-:W-:Y:S01]  /*cce0*/  FFMA.FTZ R134, R3, R152, R154 ;  /* 0x0000009803867223 */ /* 0x000fe2000001009a */
[----:B------:R-:W-:Y:S01]  /*ccf0*/  SHF.L.U32 R135, R135, 0x10, RZ ;  /* 0x0000001087877819 */ /* 0x000fe200000006ff */
[----:B------:R-:W-:Y:S01]  /*cd00*/  FADD.FTZ R132, R210, -R132 ;  /* 0x80000084d2847221 */ /* 0x000fe20000010000 */
[----:B------:R-:W-:Y:S01]  /*cd10*/  FADD.FTZ R133, R30, -R133 ;  /* 0x800000851e857221 */ /* 0x000fe20000010000 */
[----:B------:R-:W-:Y:S01]  /*cd20*/  FADD.FTZ R134, R2, -R134 ;  /* 0x8000008602867221 */ /* 0x000fe20000010000 */
[----:B------:R-:W-:Y:S01]  /*cd30*/  ISETP.GE.U32.AND P2, PT, R174, RZ, PT ;  /* 0x000000ffae00720c */ /* 0x000fe20003f46070 */
[----:B------:R-:W-:Y:S01]  /*cd40*/  FFMA.FTZ R135, R28, R132, R135 ;  /* 0x000000841c877223 */ /* 0x000fe20000010087 */
[----:B------:R-:W-:Y:S01]  /*cd50*/  IMAD.U32 R132, R147, 0x10000, RZ ;  /* 0x0001000093847824 */ /* 0x000fe200078e00ff */
[----:B------:R-:W-:Y:S01]  /*cd60*/  PRMT R149, R146, 0x7632, R149 ;  /* 0x0000763292957816 */ /* 0x000fe20000000095 */
[----:B------:R-:W-:Y:S01]  /*cd70*/  FFMA.FTZ R148, R201, R152, R154 ;  /* 0x00000098c9947223 */ /* 0x000fe2000001009a */
[C---:B------:R-:W-:Y:S01]  /*cd80*/  ISETP.GE.U32.AND.EX P2, PT, R175.reuse, 0x1000000, PT, P2 ;  /* 0x01000000af00780c */ /* 0x040fe20003f46120 */
[----:B------:R-:W-:Y:S01]  /*cd90*/  FFMA.FTZ R133, R28, R133, R132 ;  /* 0x000000851c857223 */ /* 0x000fe20000010084 */
[----:B------:R-:W-:Y:S01]  /*cda0*/  SHF.L.U32 R132, R146, 0x10, RZ ;  /* 0x0000001092847819 */ /* 0x000fe200000006ff */
[----:B------:R-:W-:Y:S01]  /*cdb0*/  FADD.FTZ R148, R202, -R148 ;  /* 0x80000094ca947221 */ /* 0x000fe20000010000 */
[----:B------:R-:W-:-:S02]  /*cdc0*/  LOP3.LUT P5, RZ, R175, 0xff0000, RZ, 0xc0, !PT ;  /* 0x00ff0000afff7812 */ /* 0x000fc400078ac0ff */
[----:B------:R-:W-:Y:S01]  /*cdd0*/  SHF.L.U32 R149, R149, 0x10, RZ ;  /* 0x0000001095957819 */ /* 0x000fe200000006ff */
[C---:B------:R-:W-:Y:S01]  /*cde0*/  FFMA.FTZ R134, R28.reuse, R134, R132 ;  /* 0x000000861c867223 */ /* 0x040fe20000010084 */
[C---:B------:R-:W-:Y:S01]  /*cdf0*/  FMUL.FTZ R132, R135.reuse, UR13 ;  /* 0x0000000d87847c20 */ /* 0x040fe20008410000 */
[----:B------:R-:W-:Y:S01]  /*ce00*/  F2FP.BF16.F32.PACK_AB R135, R135, R133 ;  /* 0x000000858787723e */ /* 0x000fe200000010ff */
[----:B------:R-:W-:Y:S01]  /*ce10*/  FMUL.FTZ R133, R133, UR13 ;  /* 0x0000000d85857c20 */ /* 0x000fe20008410000 */
[----:B------:R-:W-:Y:S02]  /*ce20*/  FFMA.FTZ R148, R28, R148, R149 ;  /* 0x000000941c947223 */ /* 0x000fe40000010095 */
[----:B------:R-:W-:Y:S02]  /*ce30*/  FSEL R132, R132, RZ, P2 ;  /* 0x000000ff84847208 */ /* 0x000fe40001000000 */
[----:B------:R-:W-:Y:S02]  /*ce40*/  FSEL R133, R133, RZ, P5 ;  /* 0x000000ff85857208 */ /* 0x000fe40002800000 */
[----:B------:R-:W-:-:S02]  /*ce50*/  LOP3.LUT P2, RZ, R175, 0xff, RZ, 0xc0, !PT ;  /* 0x000000ffafff7812 */ /* 0x000fc4000784c0ff */
[----:B------:R-:W-:Y:S01]  /*ce60*/  F2FP.BF16.F32.PACK_AB R151, R132, R133 ;  /* 0x000000858497723e */ /* 0x000fe200000010ff */
[----:B------:R-:W-:Y:S01]  /*ce70*/  FMUL.FTZ R132, R134, UR13 ;  /* 0x0000000d86847c20 */ /* 0x000fe20008410000 */
[C---:B------:R-:W-:Y:S01]  /*ce80*/  FMUL.FTZ R133, R148.reuse, UR13 ;  /* 0x0000000d94857c20 */ /* 0x040fe20008410000 */
[----:B------:R-:W-:Y:S02]  /*ce90*/  LOP3.LUT P5, RZ, R175, 0xff00, RZ, 0xc0, !PT ;  /* 0x0000ff00afff7812 */ /* 0x000fe400078ac0ff */
[----:B------:R-:W-:Y:S02]  /*cea0*/  F2FP.BF16.F32.PACK_AB R134, R148, R134 ;  /* 0x000000869486723e */ /* 0x000fe400000010ff */
[----:B------:R-:W-:Y:S02]  /*ceb0*/  FSEL R132, R132, RZ, P2 ;  /* 0x000000ff84847208 */ /* 0x000fe40001000000 */
[----:B------:R-:W-:Y:S02]  /*cec0*/  FSEL R133, R133, RZ, P5 ;  /* 0x000000ff85857208 */ /* 0x000fe40002800000 */
[----:B------:R-:W-:-:S02]  /*ced0*/  PRMT R148, R145, 0x7632, R148 ;  /* 0x0000763291947816 */ /* 0x000fc40000000094 */
        /* <DEDUP_REMOVED lines=10> */
[----:B------:R-:W-:-:S04]  /*cf80*/  FADD.FTZ R133, R194, -R133 ;  /* 0x80000085c2857221 */ /* 0x000fc80000010000 */
[----:B------:R-:W-:Y:S01]  /*cf90*/  FFMA.FTZ R133, R28, R133, R148 ;  /* 0x000000851c857223 */ /* 0x000fe20000010094 */
[----:B------:R-:W-:Y:S02]  /*cfa0*/  FSEL R149, R149, RZ, P2 ;  /* 0x000000ff95957208 */ /* 0x000fe40001000000 */
[----:B------:R-:W-:Y:S01]  /*cfb0*/  LOP3.LUT P2, RZ, R174, 0xff, RZ, 0xc0, !PT ;  /* 0x000000ffaeff7812 */ /* 0x000fe2000784c0ff */
[C---:B------:R-:W-:Y:S01]  /*cfc0*/  FMUL.FTZ R148, R133.reuse, UR13 ;  /* 0x0000000d85947c20 */ /* 0x040fe20008410000 */
[----:B------:R-:W-:Y:S01]  /*cfd0*/  F2FP.BF16.F32.PACK_AB R133, R133, R132 ;  /* 0x000000848585723e */ /* 0x000fe200000010ff */
[----:B------:R-:W-:-:S03]  /*cfe0*/  FFMA.FTZ R132, R7, R152, R154 ;  /* 0x0000009807847223 */ /* 0x000fc6000001009a */
[----:B------:R-:W-:Y:S01]  /*cff0*/  FSEL R148, R148, RZ, P5 ;  /* 0x000000ff94947208 */ /* 0x000fe20002800000 */
[----:B------:R-:W-:Y:S01]  /*d000*/  FADD.FTZ R132, R6, -R132 ;  /* 0x8000008406847221 */ /* 0x000fe20000010000 */
[----:B------:R-:W-:Y:S02]  /*d010*/  LOP3.LUT P5, RZ, R174, 0xff00, RZ, 0xc0, !PT ;  /* 0x0000ff00aeff7812 */ /* 0x000fe400078ac0ff */
[----:B------:R-:W-:Y:S02]  /*d020*/  F2FP.BF16.F32.PACK_AB R149, R148, R149 ;  /* 0x000000959495723e */ /* 0x000fe400000010ff */
[----:B------:R-:W-:-:S05]  /*d030*/  SHF.L.U32 R148, R144, 0x10, RZ ;  /* 0x0000001090947819 */ /* 0x000fca00000006ff */
[----:B------:R-:W-:Y:S01]  /*d040*/  FFMA.FTZ R132, R28, R132, R148 ;  /* 0x000000841c847223 */ /* 0x000fe20000010094 */
[----:B------:R-:W-:Y:S01]  /*d050*/  FFMA.FTZ R148, R192, R152, R154 ;  /* 0x00000098c0947223 */ /* 0x000fe2000001009a */
[----:B------:R-:W-:-:S03]  /*d060*/  PRMT R152, R144, 0x7632, R152 ;  /* 0x0000763290987816 */ /* 0x000fc60000000098 */
[----:B------:R-:W-:Y:S02]  /*d070*/  FADD.FTZ R148, R29, -R148 ;  /* 0x800000941d947221 */ /* 0x000fe40000010000 */
[----:B------:R-:W-:-:S04]  /*d080*/  IMAD.U32 R152, R152, 0x10000, RZ ;  /* 0x0001000098987824 */ /* 0x000fc800078e00ff */
[----:B------:R-:W-:Y:S01]  /*d090*/  FFMA.FTZ R28, R28, R148, R152 ;  /* 0x000000941c1c7223 */ /* 0x000fe20000010098 */
[----:B------:R-:W-:-:S03]  /*d0a0*/  FMUL.FTZ R152, R132, UR13 ;  /* 0x0000000d84987c20 */ /* 0x000fc60008410000 */
[C---:B------:R-:W-:Y:S01]  /*d0b0*/  FMUL.FTZ R148, R28.reuse, UR13 ;  /* 0x0000000d1c947c20 */ /* 0x040fe20008410000 */
[----:B------:R-:W-:Y:S02]  /*d0c0*/  F2FP.BF16.F32.PACK_AB R132, R28, R132 ;  /* 0x000000841c84723e */ /* 0x000fe400000010ff */
[----:B------:R-:W-:Y:S02]  /*d0d0*/  FSEL R152, R152, RZ, P2 ;  /* 0x000000ff98987208 */ /* 0x000fe40001000000 */
[----:B------:R-:W-:-:S04]  /*d0e0*/  FSEL R148, R148, RZ, P5 ;  /* 0x000000ff94947208 */ /* 0x000fc80002800000 */
[----:B------:R-:W-:Y:S01]  /*d0f0*/  F2FP.BF16.F32.PACK_AB R148, R148, R152 ;  /* 0x000000989494723e */ /* 0x000fe200000010ff */
[----:B------:R-:W-:Y:S06]  /*d100*/  BRA `(.L_x_299) ;  /* 0x0000000800d47947 */ /* 0x000fec0003800000 */
.L_x_302:
[----:B-----5:R-:W-:Y:S01]  /*d110*/  PRMT R149, R147, 0x7632, R149 ;  /* 0x0000763293957816 */ /* 0x020fe20000000095 */
[----:B------:R-:W-:Y:S01]  /*d120*/  FFMA.FTZ R148, R209, R152, R154 ;  /* 0x00000098d1947223 */ /* 0x000fe2000001009a */
[----:B------:R-:W-:Y:S02]  /*d130*/  SHF.L.U32 R150, R147, 0x10, RZ ;  /* 0x0000001093967819 */ /* 0x000fe400000006ff */
[----:B------:R-:W-:Y:S01]  /*d140*/  SHF.L.U32 R149, R149, 0x10, RZ ;  /* 0x0000001095957819 */ /* 0x000fe200000006ff */
[----:B------:R-:W-:Y:S01]  /*d150*/  FADD.FTZ R148, R210, -R148 ;  /* 0x80000094d2947221 */ /* 0x000fe20000010000 */
[----:B------:R-:W-:Y:S02]  /*d160*/  ISETP.GE.U32.AND P2, PT, R174, RZ, PT ;  /* 0x000000ffae00720c */ /* 0x000fe40003f46070 */
[----:B------:R-:W-:Y:S01]  /*d170*/  LOP3.LUT P5, RZ, R175, 0xff0000, RZ, 0xc0, !PT ;  /* 0x00ff0000afff7812 */ /* 0x000fe200078ac0ff */
[----:B------:R-:W-:Y:S01]  /*d180*/  FFMA.FTZ R148, R28, R148, R149 ;  /* 0x000000941c947223 */ /* 0x000fe20000010095 */
[----:B------:R-:W-:Y:S01]  /*d190*/  FFMA.FTZ R149, R191, R152, R154 ;  /* 0x00000098bf957223 */ /* 0x000fe2000001009a */
[----:B------:R-:W-:-:S02]  /*d1a0*/  ISETP.GE.U32.AND.EX P2, PT, R175, 0x1000000, PT, P2 ;  /* 0x01000000af00780c */ /* 0x000fc40003f46120 */
[----:B------:R-:W-:Y:S01]  /*d1b0*/  FMUL.FTZ R148, R148, UR13 ;  /* 0x0000000d94947c20 */ /* 0x000fe20008410000 */
[----:B------:R-:W-:Y:S01]  /*d1c0*/  FADD.FTZ R149, R30, -R149 ;  /* 0x800000951e957221 */ /* 0x000fe20000010000 */
[----:B------:R-:W-:-:S03]  /*d1d0*/  PRMT R153, R145, 0x7632, R153 ;  /* 0x0000763291997816 */ /* 0x000fc60000000099 */
[--C-:B------:R-:W-:Y:S01]  /*d1e0*/  FFMA.FTZ R149, R28, R149, R150.reuse ;  /* 0x000000951c957223 */ /* 0x100fe20000010096 */
[----:B------:R-:W-:Y:S01]  /*d1f0*/  FSEL R148, R148, RZ, P2 ;  /* 0x000000ff94947208 */ /* 0x000fe20001000000 */
[----:B------:R-:W-:Y:S01]  /*d200*/  IMAD.U32 R153, R153, 0x10000, RZ ;  /* 0x0001000099997824 */ /* 0x000fe200078e00ff */
[----:B------:R-:W-:Y:S01]  /*d210*/  PRMT R150, R146, 0x7632, R150 ;  /* 0x0000763292967816 */ /* 0x000fe20000000096 */
[----:B------:R-:W-:Y:S01]  /*d220*/  FMUL.FTZ R149, R149, UR13 ;  /* 0x0000000d95957c20 */ /* 0x000fe20008410000 */
[----:B------:R-:W-:Y:S02]  /*d230*/  LOP3.LUT P2, RZ, R175, 0xff, RZ, 0xc0, !PT ;  /* 0x000000ffafff7812 */ /* 0x000fe4000784c0ff */
[----:B------:R-:W-:Y:S02]  /*d240*/  SHF.L.U32 R150, R150, 0x10, RZ ;  /* 0x0000001096967819 */ /* 0x000fe400000006ff */
[----:B------:R-:W-:Y:S02]  /*d250*/  FSEL R149, R149, RZ, P5 ;  /* 0x000000ff95957208 */ /* 0x000fe40002800000 */
[----:B------:R-:W-:-:S02]  /*d260*/  LOP3.LUT P5, RZ, R175, 0xff00, RZ, 0xc0, !PT ;  /* 0x0000ff00afff7812 */ /* 0x000fc400078ac0ff */
[----:B------:R-:W-:Y:S01]  /*d270*/  F2FP.BF16.F32.PACK_AB R151, R148, R149 ;  /* 0x000000959497723e */ /* 0x000fe200000010ff */
[----:B------:R-:W-:Y:S01]  /*d280*/  FFMA.FTZ R148, R3, R152, R154 ;  /* 0x0000009803947223 */ /* 0x000fe2000001009a */
[----:B------:R-:W-:-:S03]  /*d290*/  IMAD.U32 R149, R146, 0x10000, RZ ;  /* 0x0001000092957824 */ /* 0x000fc600078e00ff */
        /* <DEDUP_REMOVED lines=31> */
[--C-:B------:R-:W-:Y:S01]  /*d490*/  FFMA.FTZ R148, R28, R148, R153.reuse ;  /* 0x000000941c947223 */ /* 0x100fe20000010099 */
[----:B------:R-:W-:-:S03]  /*d4a0*/  PRMT R153, R144, 0x7632, R153 ;  /* 0x0000763290997816 */ /* 0x000fc60000000099 */
[----:B------:R-:W-:Y:S01]  /*d4b0*/  FMUL.FTZ R148, R148, UR13 ;  /* 0x0000000d94947c20 */ /* 0x000fe20008410000 */
[----:B------:R-:W-:-:S04]  /*d4c0*/  SHF.L.U32 R153, R153, 0x10, RZ ;  /* 0x0000001099997819 */ /* 0x000fc800000006ff */
[----:B------:R-:W-:Y:S01]  /*d4d0*/  FSEL R148, R148, RZ, P2 ;  /* 0x000000ff94947208 */ /* 0x000fe20001000000 */
[----:B------:R-:W-:-:S04]  /*d4e0*/  FFMA.FTZ R28, R28, R152, R153 ;  /* 0x000000981c1c7223 */ /* 0x000fc80000010099 */
[----:B------:R-:W-:-:S05]  /*d4f0*/  FMUL.FTZ R28, R28, UR13 ;  /* 0x0000000d1c1c7c20 */ /* 0x000fca0008410000 */
[----:B------:R-:W-:-:S04]  /*d500*/  FSEL R28, R28, RZ, P5 ;  /* 0x000000ff1c1c7208 */ /* 0x000fc80002800000 */
[----:B------:R-:W-:Y:S01]  /*d510*/  F2FP.BF16.F32.PACK_AB R148, R28, R148 ;  /* 0x000000941c94723e */ /* 0x000fe200000010ff */
[----:B------:R-:W-:Y:S06]  /*d520*/  BRA `(.L_x_299) ;  /* 0x0000000400cc7947 */ /* 0x000fec0003800000 */
.L_x_301:
        /* <DEDUP_REMOVED lines=9> */
[C---:B------:R-:W-:Y:S02]  /*d5c0*/  LOP3.LUT P5, RZ, R175.reuse, 0xff0000, RZ, 0xc0, !PT ;  /* 0x00ff0000afff7812 */ /* 0x040fe400078ac0ff */
[C---:B------:R-:W-:Y:S01]  /*d5d0*/  FMUL.FTZ R135, R28.reuse, R135 ;  /* 0x000000871c877220 */ /* 0x040fe20000410000 */
[----:B------:R-:W-:Y:S01]  /*d5e0*/  FMUL.FTZ R134, R28, R134 ;  /* 0x000000861c867220 */ /* 0x000fe20000410000 */
[----:B------:R-:W-:-:S02]  /*d5f0*/  ISETP.GE.U32.AND.EX P2, PT, R175, 0x1000000, PT, P2 ;  /* 0x01000000af00780c */ /* 0x000fc40003f46120 */
[C---:B------:R-:W-:Y:S01]  /*d600*/  FMUL.FTZ R132, R135.reuse, UR13 ;  /* 0x0000000d87847c20 */ /* 0x040fe20008410000 */
[----:B------:R-:W-:Y:S01]  /*d610*/  FMUL.FTZ R133, R134, UR13 ;  /* 0x0000000d86857c20 */ /* 0x000fe20008410000 */
[----:B------:R-:W-:Y:S01]  /*d620*/  F2FP.BF16.F32.PACK_AB R135, R135, R134 ;  /* 0x000000868787723e */ /* 0x000fe200000010ff */
[-C--:B------:R-:W-:Y:S02]  /*d630*/  FFMA.FTZ R134, R201, R152.reuse, R154 ;  /* 0x00000098c9867223 */ /* 0x080fe4000001009a */
        /* <DEDUP_REMOVED lines=12> */
[----:B------:R-:W-:Y:S01]  /*d700*/  FMUL.FTZ R132, R148, UR13 ;  /* 0x0000000d94847c20 */ /* 0x000fe20008410000 */
[----:B------:R-:W-:Y:S02]  /*d710*/  F2FP.BF16.F32.PACK_AB R134, R134, R148 ;  /* 0x000000948686723e */ /* 0x000fe400000010ff */
[----:B------:R-:W-:Y:S02]  /*d720*/  LOP3.LUT P5, RZ, R174, 0xff000000, RZ, 0xc0, !PT ;  /* 0xff000000aeff7812 */ /* 0x000fe400078ac0ff */
[----:B------:R-:W-:Y:S02]  /*d730*/  FSEL R132, R132, RZ, P2 ;  /* 0x000000ff84847208 */ /* 0x000fe40001000000 */
[----:B------:R-:W-:-:S02]  /*d740*/  LOP3.LUT P2, RZ, R174, 0xff0000, RZ, 0xc0, !PT ;  /* 0x00ff0000aeff7812 */ /* 0x000fc4000784c0ff */
        /* <DEDUP_REMOVED lines=8> */
[C---:B------:R-:W-:Y:S01]  /*d7d0*/  FMUL.FTZ R148, R133.reuse, UR13 ;  /* 0x0000000d85947c20 */ /* 0x040fe20008410000 */
        /* <DEDUP_REMOVED lines=19> */
.L_x_303:
        /* <DEDUP_REMOVED lines=51> */
[----:B------:R-:W-:-:S04]  /*dc40*/  FSEL R28, R28, RZ, P2 ;  /* 0x000000ff1c1c7208 */ /* 0x000fc80001000000 */
[----:B------:R-:W-:-:S07]  /*dc50*/  F2FP.BF16.F32.PACK_AB R148, R148, R28 ;  /* 0x0000001c9494723e */ /* 0x000fce00000010ff */
.L_x_299:
        /* <DEDUP_REMOVED lines=9> */
.L_x_295:
[----:B------:R-:W-:Y:S05]  /*dcf0*/  BSYNC.RECONVERGENT B1 ;  /* 0x0000000000017941 */ /* 0x000fea0003800200 */
.L_x_294:
[----:B0123--:R-:W0:Y:S02]  /*dd00*/  LDC.64 R148, c[0x0][0x380] ;  /* 0x0000e000ff947b82 */ /* 0x00fe240000000a00 */
[----:B0-----:R-:W-:-:S05]  /*dd10*/  IMAD R227, R148, 0x4, R227 ;  /* 0x0000000494e37824 */ /* 0x001fca00078e02e3 */
[----:B------:R-:W-:-:S13]  /*dd20*/  ISETP.GE.AND P0, PT, R227, R149, PT ;  /* 0x00000095e300720c */ /* 0x000fda0003f06270 */
[----:B------:R-:W-:Y:S05]  /*dd30*/  @!P0 BRA `(.L_x_304) ;  /* 0xffffff3400a88947 */ /* 0x000fea000383ffff */
.L_x_254:
[----:B------:R-:W-:Y:S05]  /*dd40*/  BSYNC B0 ;  /* 0x0000000000007941 */ /* 0x000fea0003800000 */
.L_x_253:
        /* <DEDUP_REMOVED lines=13> */
[----:B------:R-:W-:-:S05]  /*de20*/  LOP3.LUT R0, R3, 0x3e0, R0, 0xf8, !PT ;  /* 0x000003e003007812 */ /* 0x000fca00078ef800 */
[----:B------:R-:W-:Y:S01]  /*de30*/  IMAD.IADD R6, R0, 0x1, R5 ;  /* 0x0000000100067824 */ /* 0x000fe200078e0205 */
[----:B------:R-:W-:-:S04]  /*de40*/  LEA R0, R4, R5, 0x2 ;  /* 0x0000000504007211 */ /* 0x000fc800078e10ff */
        /* <DEDUP_REMOVED lines=37> */
[----:B-----5:R-:W-:Y:S01]  /*e0a0*/  LDS R28, [R0+0x3400] ;  /* 0x00340000001c7984 */ /* 0x020fe20000000800 */
        /* <DEDUP_REMOVED lines=55> */
[----:B------:R0:W-:Y:S04]  /*e420*/  STS.128 [R6+0x410], R36 ;  /* 0x0004102406007388 */ /* 0x0001e80000000c00 */
[----:B------:R-:W-:Y:S04]  /*e430*/  STS.128 [R6+0x800], R108 ;  /* 0x0008006c06007388 */ /* 0x000fe80000000c00 */
[----:B------:R-:W-:Y:S04]  /*e440*/  STS.128 [R6+0x810], R112 ;  /* 0x0008107006007388 */ /* 0x000fe80000000c00 */
[----:B------:R-:W-:Y:S04]  /*e450*/  STS.128 [R6+0xc00], R116 ;  /* 0x000c007406007388 */ /* 0x000fe80000000c00 */
[----:B------:R-:W-:Y:S01]  /*e460*/  STS.128 [R6+0xc10], R120 ;  /* 0x000c107806007388 */ /* 0x000fe20000000c00 */
[----:B0-----:R-:W1:Y:S01]  /*e470*/  LDC R37, c[0x0][0x388] ;  /* 0x0000e200ff257b82 */ /* 0x001e620000000800 */
[----:B------:R-:W-:-:S07]  /*e480*/  FADD.FTZ R39, R5, R74 ;  /* 0x0000004a05277221 */ /* 0x000fce0000010000 */
[----:B------:R-:W-:Y:S01]  /*e490*/  BAR.SYNC.DEFER_BLOCKING 0x0 ;  /* 0x0000000000007b1d */ /* 0x000fe20000010000 */
[----:B-1----:R-:W-:-:S05]  /*e4a0*/  IMAD R37, R37, UR4, RZ ;  /* 0x0000000425257c24 */ /* 0x002fca000f8e02ff */
[----:B------:R-:W0:Y:S01]  /*e4b0*/  LDS R13, [R0] ;  /* 0x00000000000d7984 */ /* 0x000e220000000800 */
[----:B------:R-:W-:-:S03]  /*e4c0*/  IADD3 R5, P0, PT, R37, R4, RZ ;  /* 0x0000000425057210 */ /* 0x000fc60007f1e0ff */
[----:B------:R-:W1:Y:S04]  /*e4d0*/  LDS R152, [R0+0x1000] ;  /* 0x0010000000987984 */ /* 0x000e680000000800 */
        /* <DEDUP_REMOVED lines=11> */
[----:B-1----:R-:W-:-:S03]  /*e590*/  FADD.FTZ R13, R13, R152 ;  /* 0x000000980d0d7221 */ /* 0x002fc60000010000 */
        /* <DEDUP_REMOVED lines=12> */
[----:B------:R-:W1:Y:S04]  /*e660*/  LDS R108, [R0+0x3000] ;  /* 0x00300000006c7984 */ /* 0x000e680000000800 */
        /* <DEDUP_REMOVED lines=12> */
[----:B------:R4:W-:Y:S04]  /*e730*/  STS.128 [R6+0x410], R32 ;  /* 0x0004102006007388 */ /* 0x0009e80000000c00 */
[----:B------:R-:W-:Y:S04]  /*e740*/  STS.128 [R6+0x800], R84 ;  /* 0x0008005406007388 */ /* 0x000fe80000000c00 */
[----:B------:R-:W-:Y:S04]  /*e750*/  STS.128 [R6+0x810], R88 ;  /* 0x0008105806007388 */ /* 0x000fe80000000c00 */
[----:B------:R-:W-:Y:S01]  /*e760*/  STS.128 [R6+0xc00], R92 ;  /* 0x000c005c06007388 */ /* 0x000fe20000000c00 */
[----:B0-----:R-:W-:Y:S01]  /*e770*/  FADD.FTZ R45, R7, R150 ;  /* 0x00000096072d7221 */ /* 0x001fe20000010000 */
[----:B-1----:R-:W-:-:S02]  /*e780*/  FADD.FTZ R47, R13, R108 ;  /* 0x0000006c0d2f7221 */ /* 0x002fc40000010000 */
[----:B------:R0:W-:Y:S01]  /*e790*/  STS.128 [R6+0xc10], R96 ;  /* 0x000c106006007388 */ /* 0x0001e20000000c00 */
[----:B----4-:R-:W-:Y:S02]  /*e7a0*/  LOP3.LUT R32, R4, 0x7f, RZ, 0x3c, !PT ;  /* 0x0000007f04207812 */ /* 0x010fe400078e3cff */
[----:B------:R-:W-:Y:S01]  /*e7b0*/  SHF.L.U32 R4, R5, 0x2, RZ ;  /* 0x0000000205047819 */ /* 0x000fe200000006ff */
[----:B------:R-:W-:Y:S01]  /*e7c0*/  BAR.SYNC.DEFER_BLOCKING 0x0 ;  /* 0x0000000000007b1d */ /* 0x000fe20000010000 */
[----:B--2---:R-:W-:Y:S02]  /*e7d0*/  IADD3 R44, PT, PT, R32, R149, RZ ;  /* 0x00000095202c7210 */ /* 0x004fe40007ffe0ff */
[----:B---3--:R-:W-:Y:S02]  /*e7e0*/  IADD3 R12, P1, PT, R4, UR16, RZ ;  /* 0x00000010040c7c10 */ /* 0x008fe4000ff3e0ff */
[C---:B------:R-:W-:Y:S02]  /*e7f0*/  ISETP.GE.U32.AND P6, PT, R44.reuse, 0x100, PT ;  /* 0x000001002c00780c */ /* 0x040fe40003fc6070 */
[----:B------:R-:W-:Y:S01]  /*e800*/  ISETP.GE.U32.AND P5, PT, R44, 0x180, PT ;  /* 0x000001802c00780c */ /* 0x000fe20003fa6070 */
[----:B0-----:R-:W-:Y:S01]  /*e810*/  IMAD.X R6, RZ, RZ, RZ, P0 ;  /* 0x000000ffff067224 */ /* 0x001fe200000e06ff */
[----:B------:R-:W-:-:S04]  /*e820*/  IADD3 R16, P0, PT, R4, UR18, RZ ;  /* 0x0000001204107c10 */ /* 0x000fc8000ff1e0ff */
[----:B------:R-:W-:Y:S02]  /*e830*/  SHF.L.U64.HI R5, R5, 0x2, R6 ;  /* 0x0000000205057819 */ /* 0x000fe40000010206 */
[C---:B------:R-:W-:Y:S02]  /*e840*/  IADD3 R6, P2, PT, R4.reuse, UR22, RZ ;  /* 0x0000001604067c10 */ /* 0x040fe4000ff5e0ff */
[----:B------:R-:W-:Y:S02]  /*e850*/  IADD3 R4, P3, PT, R4, UR20, RZ ;  /* 0x0000001404047c10 */ /* 0x000fe4000ff7e0ff */
[C---:B------:R-:W-:Y:S01]  /*e860*/  IADD3.X R13, PT, PT, R5.reuse, UR17, RZ, P1, !PT ;  /* 0x00000011050d7c10 */ /* 0x040fe20008ffe4ff */
[----:B------:R-:W0:Y:S01]  /*e870*/  LDS R17, [R0] ;  /* 0x0000000000117984 */ /* 0x000e220000000800 */
[----:B------:R-:W-:-:S03]  /*e880*/  IADD3.X R7, PT, PT, R5, UR23, RZ, P2, !PT ;  /* 0x0000001705077c10 */ /* 0x000fc600097fe4ff */
[----:B------:R-:W1:Y:S04]  /*e890*/  LDS R110, [R0+0x1000] ;  /* 0x00100000006e7984 */ /* 0x000e680000000800 */
[----:B------:R-:W2:Y:S04]  /*e8a0*/  LDS R76, [R0+0x2000] ;  /* 0x00200000004c7984 */ /* 0x000ea80000000800 */
[----:B------:R-:W3:Y:S01]  /*e8b0*/  LDS R78, [R0+0x3000] ;  /* 0x00300000004e7984 */ /* 0x000ee20000000800 */
[----:B0-----:R-:W-:-:S04]  /*e8c0*/  FADD.FTZ R17, RZ, R17 ;  /* 0x00000011ff117221 */ /* 0x001fc80000010000 */
[----:B-1----:R-:W-:-:S04]  /*e8d0*/  FADD.FTZ R17, R17, R110 ;  /* 0x0000006e11117221 */ /* 0x002fc80000010000 */
[----:B--2---:R-:W-:-:S04]  /*e8e0*/  FADD.FTZ R17, R17, R76 ;  /* 0x0000004c11117221 */ /* 0x004fc80000010000 */
[----:B---3--:R-:W-:Y:S01]  /*e8f0*/  FADD.FTZ R77, R17, R78 ;  /* 0x0000004e114d7221 */ /* 0x008fe20000010000 */
[C---:B------:R-:W-:Y:S02]  /*e900*/  IADD3.X R17, PT, PT, R5.reuse, UR19, RZ, P0, !PT ;  /* 0x0000001305117c10 */ /* 0x040fe400087fe4ff */
[----:B------:R-:W-:Y:S02]  /*e910*/  ISETP.GE.U32.AND P0, PT, R44, 0x80, PT ;  /* 0x000000802c00780c */ /* 0x000fe40003f06070 */
[----:B------:R-:W-:-:S11]  /*e920*/  IADD3.X R5, PT, PT, R5, UR21, RZ, P3, !PT ;  /* 0x0000001505057c10 */ /* 0x000fd60009ffe4ff */
[----:B------:R-:W-:Y:S05]  /*e930*/  @!P0 BRA `(.L_x_306) ;  /* 0x0000000000508947 */ /* 0x000fea0003800000 */
[----:B------:R-:W-:Y:S01]  /*e940*/  MOV R32, R16 ;  /* 0x0000001000207202 */ /* 0x000fe20000000f00 */
[----:B------:R-:W-:Y:S01]  /*e950*/  IMAD.MOV.U32 R33, RZ, RZ, R17 ;  /* 0x000000ffff217224 */ /* 0x000fe200078e0011 */
[----:B------:R-:W-:Y:S01]  /*e960*/  MOV R34, R12 ;  /* 0x0000000c00227202 */ /* 0x000fe20000000f00 */
[----:B------:R-:W-:Y:S01]  /*e970*/  IMAD.MOV.U32 R36, RZ, RZ, R6 ;  /* 0x000000ffff247224 */ /* 0x000fe200078e0006 */
[----:B------:R-:W-:Y:S02]  /*e980*/  MOV R35, R13 ;  /* 0x0000000d00237202 */ /* 0x000fe40000000f00 */
[----:B------:R-:W-:Y:S01]  /*e990*/  MOV R37, R7 ;  /* 0x0000000700257202 */ /* 0x000fe20000000f00 */
[----:B------:R0:W-:Y:S01]  /*e9a0*/  STG.E desc[UR8][R32.64], R45 ;  /* 0x0000002d20007986 */ /* 0x0001e2000c101908 */
[----:B------:R-:W-:Y:S02]  /*e9b0*/  IADD3 R6, P2, PT, R6, 0x200, RZ ;  /* 0x0000020006067810 */ /* 0x000fe40007f5e0ff */
[----:B------:R-:W-:Y:S01]  /*e9c0*/  IADD3 R16, P0, PT, R16, 0x200, RZ ;  /* 0x0000020010107810 */ /* 0x000fe20007f1e0ff */
[----:B------:R1:W-:Y:S01]  /*e9d0*/  STG.E desc[UR8][R34.64], R39 ;  /* 0x0000002722007986 */ /* 0x0003e2000c101908 */
[----:B------:R-:W-:Y:S01]  /*e9e0*/  IADD3 R12, P1, PT, R12, 0x200, RZ ;  /* 0x000002000c0c7810 */ /* 0x000fe20007f3e0ff */
[----:B------:R-:W-:Y:S01]  /*e9f0*/  IMAD.X R7, RZ, RZ, R7, P2 ;  /* 0x000000ffff077224 */ /* 0x000fe200010e0607 */
[----:B------:R-:W-:Y:S01]  /*ea00*/  IADD3.X R17, PT, PT, RZ, R17, RZ, P0, !PT ;  /* 0x00000011ff117210 */ /* 0x000fe200007fe4ff */
[----:B------:R1:W-:Y:S01]  /*ea10*/  STG.E desc[UR8][R36.64], R77 ;  /* 0x0000004d24007986 */ /* 0x0003e2000c101908 */
[----:B------:R-:W-:-:S02]  /*ea20*/  IADD3.X R13, PT, PT, RZ, R13, RZ, P1, !PT ;  /* 0x0000000dff0d7210 */ /* 0x000fc40000ffe4ff */
[----:B0-----:R-:W-:Y:S01]  /*ea30*/  MOV R32, R4 ;  /* 0x0000000400207202 */ /* 0x001fe20000000f00 */
[----:B------:R-:W-:Y:S01]  /*ea40*/  IMAD.MOV.U32 R33, RZ, RZ, R5 ;  /* 0x000000ffff217224 */ /* 0x000fe200078e0005 */
[----:B------:R-:W-:-:S04]  /*ea50*/  IADD3 R4, P3, PT, R4, 0x200, RZ ;  /* 0x0000020004047810 */ /* 0x000fc80007f7e0ff */
[----:B------:R1:W-:Y:S01]  /*ea60*/  STG.E desc[UR8][R32.64], R47 ;  /* 0x0000002f20007986 */ /* 0x0003e2000c101908 */
[----:B------:R-:W-:-:S08]  /*ea70*/  IADD3.X R5, PT, PT, RZ, R5, RZ, P3, !PT ;  /* 0x00000005ff057210 */ /* 0x000fd00001ffe4ff */
.L_x_306:
[----:B------:R-:W-:Y:S05]  /*ea80*/  BSYNC.RECONVERGENT B0 ;  /* 0x0000000000007941 */ /* 0x000fea0003800200 */
.L_x_305:
[----:B------:R-:W-:Y:S01]  /*ea90*/  FADD.FTZ R125, RZ, R125 ;  /* 0x0000007dff7d7221 */ /* 0x000fe20000010000 */
[----:B------:R-:W-:Y:S01]  /*eaa0*/  FADD.FTZ R64, RZ, R64 ;  /* 0x00000040ff407221 */ /* 0x000fe20000010000 */
[----:B------:R-:W-:Y:S01]  /*eab0*/  FADD.FTZ R65, RZ, R65 ;  /* 0x00000041ff417221 */ /* 0x000fe20000010000 */
[----:B------:R-:W-:Y:S01]  /*eac0*/  FADD.FTZ R66, RZ, R66 ;  /* 0x00000042ff427221 */ /* 0x000fe20000010000 */
[----:B------:R-:W-:Y:S01]  /*ead0*/  FADD.FTZ R67, RZ, R67 ;  /* 0x00000043ff437221 */ /* 0x000fe20000010000 */
[----:B-1----:R-:W-:Y:S01]  /*eae0*/  FADD.FTZ R33, RZ, R68 ;  /* 0x00000044ff217221 */ /* 0x002fe20000010000 */
[----:B------:R-:W-:Y:S01]  /*eaf0*/  FADD.FTZ R130, RZ, R130 ;  /* 0x00000082ff827221 */ /* 0x000fe20000010000 */
        /* <DEDUP_REMOVED lines=15> */
[----:B------:R-:W-:Y:S01]  /*ebf0*/  FADD.FTZ R73, RZ, R73 ;  /* 0x00000049ff497221 */ /* 0x000fe20000010000 */
[----:B------:R-:W-:Y:S01]  /*ec00*/  FADD.FTZ R75, RZ, R75 ;  /* 0x0000004bff4b7221 */ /* 0x000fe20000010000 */
[----:B------:R-:W-:Y:S01]  /*ec10*/  FADD.FTZ R51, RZ, R51 ;  /* 0x00000033ff337221 */ /* 0x000fe20000010000 */
[----:B------:R-:W-:Y:S01]  /*ec20*/  FADD.FTZ R125, R125, R28 ;  /* 0x0000001c7d7d7221 */ /* 0x000fe20000010000 */
[----:B------:R-:W-:Y:S01]  /*ec30*/  FADD.FTZ R69, R69, R24 ;  /* 0x0000001845457221 */ /* 0x000fe20000010000 */
[----:B------:R-:W-:Y:S01]  /*ec40*/  FADD.FTZ R65, R65, R22 ;  /* 0x0000001641417221 */ /* 0x000fe20000010000 */
[----:B------:R-:W-:Y:S01]  /*ec50*/  FADD.FTZ R71, R71, R10 ;  /* 0x0000000a47477221 */ /* 0x000fe20000010000 */
[----:B------:R-:W-:Y:S01]  /*ec60*/  FADD.FTZ R43, R43, R8 ;  /* 0x000000082b2b7221 */ /* 0x000fe20000010000 */
[----:B------:R-:W-:Y:S01]  /*ec70*/  FADD.FTZ R33, R33, R2 ;  /* 0x0000000221217221 */ /* 0x000fe20000010000 */
[----:B------:R-:W-:Y:S01]  /*ec80*/  FADD.FTZ R129, RZ, R129 ;  /* 0x00000081ff817221 */ /* 0x000fe20000010000 */
[----:B------:R-:W-:Y:S01]  /*ec90*/  FADD.FTZ R131, RZ, R131 ;  /* 0x00000083ff837221 */ /* 0x000fe20000010000 */
[----:B------:R-:W-:Y:S01]  /*eca0*/  FADD.FTZ R132, R132, R137 ;  /* 0x0000008984847221 */ /* 0x000fe20000010000 */
[----:B------:R-:W-:Y:S01]  /*ecb0*/  FADD.FTZ R61, R61, R30 ;  /* 0x0000001e3d3d7221 */ /* 0x000fe20000010000 */
[----:B------:R-:W0:Y:S01]  /*ecc0*/  LDS R2, [R0+0x200] ;  /* 0x0002000000027984 */ /* 0x000e220000000800 */
[----:B------:R-:W-:Y:S01]  /*ecd0*/  FADD.FTZ R73, R73, R136 ;  /* 0x0000008849497221 */ /* 0x000fe20000010000 */
[----:B------:R-:W-:Y:S01]  /*ece0*/  FADD.FTZ R75, R75, R138 ;  /* 0x0000008a4b4b7221 */ /* 0x000fe20000010000 */
[----:B------:R-:W-:Y:S01]  /*ecf0*/  FADD.FTZ R140, R129, R140 ;  /* 0x0000008c818c7221 */ /* 0x000fe20000010000 */
[----:B------:R-:W1:Y:S01]  /*ed00*/  LDS R30, [R0+0xe00] ;  /* 0x000e0000001e7984 */ /* 0x000e620000000800 */
[----:B------:R-:W-:Y:S01]  /*ed10*/  FADD.FTZ R142, R131, R142 ;  /* 0x0000008e838e7221 */ /* 0x000fe20000010000 */
[----:B------:R-:W-:Y:S01]  /*ed20*/  FADD.FTZ R132, R132, R57 ;  /* 0x0000003984847221 */ /* 0x000fe20000010000 */
[----:B------:R-:W-:Y:S01]  /*ed30*/  FADD.FTZ R104, R51, R104 ;  /* 0x0000006833687221 */ /* 0x000fe20000010000 */
        /* <DEDUP_REMOVED lines=43> */
[----:B------:R-:W-:Y:S01]  /*eff0*/  BSSY.RECONVERGENT B0, `(.L_x_307) ;  /* 0x0000051000007945 */ /* 0x000fe20003800200 */
[----:B------:R-:W2:Y:S01]  /*f000*/  LDS R51, [R0+0x1c00] ;  /* 0x001c000000337984 */ /* 0x000ea20000000800 */
[----:B---3--:R-:W-:Y:S01]  /*f010*/  FADD.FTZ R10, RZ, R10 ;  /* 0x0000000aff0a7221 */ /* 0x008fe20000010000 */
[----:B------:R-:W-:Y:S01]  /*f020*/  ISETP.GE.U32.AND P0, PT, R44, 0x200, PT ;  /* 0x000002002c00780c */ /* 0x000fe20003f06070 */
[----:B------:R-:W-:Y:S01]  /*f030*/  FADD.FTZ R31, R60, R31 ;  /* 0x0000001f3c1f7221 */ /* 0x000fe20000010000 */
[----:B------:R-:W3:Y:S01]  /*f040*/  LDS R79, [R0+0x2e00] ;  /* 0x002e0000004f7984 */ /* 0x000ee20000000800 */
[----:B----4-:R-:W-:Y:S01]  /*f050*/  FADD.FTZ R22, RZ, R22 ;  /* 0x00000016ff167221 */ /* 0x010fe20000010000 */
[----:B------:R-:W-:Y:S01]  /*f060*/  ISETP.GE.U32.AND P1, PT, R44, 0x280, PT ;  /* 0x000002802c00780c */ /* 0x000fe20003f26070 */
[----:B------:R-:W-:Y:S01]  /*f070*/  FADD.FTZ R55, R146, R55 ;  /* 0x0000003792377221 */ /* 0x000fe20000010000 */
[----:B------:R-:W4:Y:S01]  /*f080*/  LDS R59, [R0+0x2200] ;  /* 0x00220000003b7984 */ /* 0x000f220000000800 */
[----:B-----5:R-:W-:Y:S01]  /*f090*/  FADD.FTZ R24, RZ, R24 ;  /* 0x00000018ff187221 */ /* 0x020fe20000010000 */
[----:B------:R-:W-:Y:S01]  /*f0a0*/  ISETP.GE.U32.AND P2, PT, R44, 0x300, PT ;  /* 0x000003002c00780c */ /* 0x000fe20003f46070 */
[----:B------:R-:W-:Y:S01]  /*f0b0*/  FADD.FTZ R53, R148, R53 ;  /* 0x0000003594357221 */ /* 0x000fe20000010000 */
[----:B------:R-:W5:Y:S01]  /*f0c0*/  LDS R63, [R0+0x2400] ;  /* 0x00240000003f7984 */ /* 0x000f620000000800 */
[----:B------:R-:W-:Y:S01]  /*f0d0*/  FADD.FTZ R28, RZ, R28 ;  /* 0x0000001cff1c7221 */ /* 0x000fe20000010000 */
[----:B------:R-:W-:Y:S01]  /*f0e0*/  ISETP.GE.U32.AND P3, PT, R44, 0x380, PT ;  /* 0x000003802c00780c */ /* 0x000fe20003f66070 */
[----:B------:R-:W-:Y:S01]  /*f0f0*/  FADD.FTZ R139, R139, R42 ;  /* 0x0000002a8b8b7221 */ /* 0x000fe20000010000 */
[----:B------:R-:W5:Y:S01]  /*f100*/  LDS R67, [R0+0x2600] ;  /* 0x0026000000437984 */ /* 0x000f620000000800 */
[----:B------:R-:W-:Y:S01]  /*f110*/  FADD.FTZ R30, R30, R57 ;  /* 0x000000391e1e7221 */ /* 0x000fe20000010000 */
[----:B------:R-:W-:Y:S01]  /*f120*/  ISETP.GE.U32.AND P4, PT, R44, 0x400, PT ;  /* 0x000004002c00780c */ /* 0x000fe20003f86070 */
        /* <DEDUP_REMOVED lines=14> */
[----:B0-----:R-:W-:Y:S01]  /*f210*/  FADD.FTZ R22, R22, R45 ;  /* 0x0000002d16167221 */ /* 0x001fe20000010000 */
[----:B------:R-:W-:Y:S01]  /*f220*/  FADD.FTZ R21, R50, R11 ;  /* 0x0000000b32157221 */ /* 0x000fe20000010000 */
[----:B------:R-:W-:Y:S01]  /*f230*/  FADD.FTZ R23, R104, R9 ;  /* 0x0000000968177221 */ /* 0x000fe20000010000 */
[----:B------:R-:W0:Y:S01]  /*f240*/  LDS R83, [R0+0x3400] ;  /* 0x0034000000537984 */ /* 0x000e220000000800 */
[----:B-1----:R-:W-:Y:S01]  /*f250*/  FADD.FTZ R24, R24, R47 ;  /* 0x0000002f18187221 */ /* 0x002fe20000010000 */
[----:B------:R-:W-:-:S02]  /*f260*/  FADD.FTZ R27, R20, R3 ;  /* 0x00000003141b7221 */ /* 0x000fc40000010000 */
        /* <DEDUP_REMOVED lines=21> */
[----:B------:R-:W-:Y:S01]  /*f3c0*/  MOV R2, R16 ;  /* 0x0000001000027202 */ /* 0x000fe20000000f00 */
[----:B------:R-:W-:Y:S01]  /*f3d0*/  IMAD.MOV.U32 R3, RZ, RZ, R17 ;  /* 0x000000ffff037224 */ /* 0x000fe200078e0011 */
[----:B------:R-:W-:Y:S02]  /*f3e0*/  MOV R8, R12 ;  /* 0x0000000c00087202 */ /* 0x000fe40000000f00 */
[----:B------:R-:W-:Y:S02]  /*f3f0*/  MOV R9, R13 ;  /* 0x0000000d00097202 */ /* 0x000fe40000000f00 */
[----:B------:R0:W-:Y:S01]  /*f400*/  STG.E desc[UR8][R2.64], R55 ;  /* 0x0000003702007986 */ /* 0x0001e2000c101908 */
[----:B------:R-:W-:-:S03]  /*f410*/  IADD3 R16, P6, PT, R16, 0x200, RZ ;  /* 0x0000020010107810 */ /* 0x000fc60007fde0ff */
[----:B------:R1:W-:Y:S01]  /*f420*/  STG.E desc[UR8][R8.64], R31 ;  /* 0x0000001f08007986 */ /* 0x0003e2000c101908 */
[----:B------:R-:W-:Y:S02]  /*f430*/  IADD3.X R17, PT, PT, RZ, R17, RZ, P6, !PT ;  /* 0x00000011ff117210 */ /* 0x000fe400037fe4ff */
[----:B------:R-:W-:-:S04]  /*f440*/  IADD3 R12, P6, PT, R12, 0x200, RZ ;  /* 0x000002000c0c7810 */ /* 0x000fc80007fde0ff */
[----:B------:R-:W-:Y:S01]  /*f450*/  IADD3.X R13, PT, PT, RZ, R13, RZ, P6, !PT ;  /* 0x0000000dff0d7210 */ /* 0x000fe200037fe4ff */
[----:B0-----:R-:W-:Y:S01]  /*f460*/  IMAD.MOV.U32 R2, RZ, RZ, R6 ;  /* 0x000000ffff027224 */ /* 0x001fe200078e0006 */
[----:B------:R-:W-:Y:S02]  /*f470*/  MOV R3, R7 ;  /* 0x0000000700037202 */ /* 0x000fe40000000f00 */
[----:B------:R-:W-:Y:S01]  /*f480*/  IADD3 R6, P6, PT, R6, 0x200, RZ ;  /* 0x0000020006067810 */ /* 0x000fe20007fde0ff */
[----:B-1----:R-:W-:Y:S01]  /*f490*/  IMAD.MOV.U32 R9, RZ, RZ, R5 ;  /* 0x000000ffff097224 */ /* 0x002fe200078e0005 */
[----:B------:R-:W-:Y:S01]  /*f4a0*/  MOV R8, R4 ;  /* 0x0000000400087202 */ /* 0x000fe20000000f00 */
[----:B------:R0:W-:Y:S02]  /*f4b0*/  STG.E desc[UR8][R2.64], R81 ;  /* 0x0000005102007986 */ /* 0x0001e4000c101908 */
[----:B------:R-:W-:Y:S01]  /*f4c0*/  IMAD.X R7, RZ, RZ, R7, P6 ;  /* 0x000000ffff077224 */ /* 0x000fe200030e0607 */
[----:B------:R-:W-:Y:S01]  /*f4d0*/  IADD3 R4, P6, PT, R4, 0x200, RZ ;  /* 0x0000020004047810 */ /* 0x000fe20007fde0ff */
[----:B------:R0:W-:Y:S03]  /*f4e0*/  STG.E desc[UR8][R8.64], R19 ;  /* 0x0000001308007986 */ /* 0x0001e6000c101908 */
[----:B------:R-:W-:-:S09]  /*f4f0*/  IADD3.X R5, PT, PT, RZ, R5, RZ, P6, !PT ;  /* 0x00000005ff057210 */ /* 0x000fd200037fe4ff */
.L_x_308:
[----:B------:R-:W-:Y:S05]  /*f500*/  BSYNC.RECONVERGENT B0 ;  /* 0x0000000000007941 */ /* 0x000fea0003800200 */
.L_x_307:
[----:B------:R-:W-:Y:S04]  /*f510*/  BSSY.RECONVERGENT B0, `(.L_x_309) ;  /* 0x0000016000007945 */ /* 0x000fe80003800200 */
[----:B------:R-:W-:Y:S05]  /*f520*/  @!P5 BRA `(.L_x_310) ;  /* 0x000000000050d947 */ /* 0x000fea0003800000 */
[----:B0-----:R-:W-:Y:S01]  /*f530*/  MOV R2, R16 ;  /* 0x0000001000027202 */ /* 0x001fe20000000f00 */
        /* <DEDUP_REMOVED lines=9> */
[----:B------:R-:W-:-:S02]  /*f5d0*/  IADD3.X R17, PT, PT, RZ, R17, RZ, P6, !PT ;  /* 0x00000011ff117210 */ /* 0x000fc400037fe4ff */
[----:B------:R-:W-:Y:S01]  /*f5e0*/  IADD3 R6, P6, PT, R6, 0x200, RZ ;  /* 0x0000020006067810 */ /* 0x000fe20007fde0ff */
[----:B------:R1:W-:Y:S01]  /*f5f0*/  STG.E desc[UR8][R10.64], R83 ;  /* 0x000000530a007986 */ /* 0x0003e2000c101908 */
[----:B------:R-:W-:Y:S02]  /*f600*/  IADD3.X R13, PT, PT, RZ, R13, RZ, P5, !PT ;  /* 0x0000000dff0d7210 */ /* 0x000fe40002ffe4ff */
[----:B0-----:R-:W-:Y:S01]  /*f610*/  MOV R2, R4 ;  /* 0x0000000400027202 */ /* 0x001fe20000000f00 */
[----:B------:R-:W-:Y:S01]  /*f620*/  IMAD.MOV.U32 R3, RZ, RZ, R5 ;  /* 0x000000ffff037224 */ /* 0x000fe200078e0005 */
[----:B------:R-:W-:Y:S01]  /*f630*/  IADD3 R4, P5, PT, R4, 0x200, RZ ;  /* 0x0000020004047810 */ /* 0x000fe20007fbe0ff */
[----:B------:R-:W-:-:S03]  /*f640*/  IMAD.X R7, RZ, RZ, R7, P6 ;  /* 0x000000ffff077224 */ /* 0x000fc600030e0607 */
[----:B------:R1:W-:Y:S01]  /*f650*/  STG.E desc[UR8][R2.64], R113 ;  /* 0x0000007102007986 */ /* 0x0003e2000c101908 */
[----:B------:R-:W-:-:S08]  /*f660*/  IADD3.X R5, PT, PT, RZ, R5, RZ, P5, !PT ;  /* 0x00000005ff057210 */ /* 0x000fd00002ffe4ff */
.L_x_310:
[----:B------:R-:W-:Y:S05]  /*f670*/  BSYNC.RECONVERGENT B0 ;  /* 0x0000000000007941 */ /* 0x000fea0003800200 */
.L_x_309:
[----:B------:R-:W-:Y:S04]  /*f680*/  BSSY.RECONVERGENT B0, `(.L_x_311) ;  /* 0x0000016000007945 */ /* 0x000fe80003800200 */
[----:B------:R-:W-:Y:S05]  /*f690*/  @!P0 BRA `(.L_x_312) ;  /* 0x0000000000508947 */ /* 0x000fea0003800000 */
[----:B01----:R-:W-:Y:S01]  /*f6a0*/  MOV R2, R16 ;  /* 0x0000001000027202 */ /* 0x003fe20000000f00 */
        /* <DEDUP_REMOVED lines=12> */
[----:B------:R-:W-:Y:S02]  /*f770*/  IMAD.X R7, RZ, RZ, R7, P0 ;  /* 0x000000ffff077224 */ /* 0x000fe400000e0607 */
[----:B------:R-:W-:Y:S01]  /*f780*/  IADD3.X R13, PT, PT, RZ, R13, RZ, P5, !PT ;  /* 0x0000000dff0d7210 */ /* 0x000fe20002ffe4ff */
[----:B0-----:R-:W-:Y:S01]  /*f790*/  IMAD.MOV.U32 R3, RZ, RZ, R5 ;  /* 0x000000ffff037224 */ /* 0x001fe200078e0005 */
[----:B------:R-:W-:Y:S02]  /*f7a0*/  MOV R2, R4 ;  /* 0x0000000400027202 */ /* 0x000fe40000000f00 */
[----:B------:R-:W-:-:S03]  /*f7b0*/  IADD3 R4, P6, PT, R4, 0x200, RZ ;  /* 0x0000020004047810 */ /* 0x000fc60007fde0ff */
[----:B------:R2:W-:Y:S01]  /*f7c0*/  STG.E desc[UR8][R2.64], R15 ;  /* 0x0000000f02007986 */ /* 0x0005e2000c101908 */
[----:B------:R-:W-:-:S09]  /*f7d0*/  IADD3.X R5, PT, PT, RZ, R5, RZ, P6, !PT ;  /* 0x00000005ff057210 */ /* 0x000fd200037fe4ff */
.L_x_312:
[----:B------:R-:W-:Y:S05]  /*f7e0*/  BSYNC.RECONVERGENT B0 ;  /* 0x0000000000007941 */ /* 0x000fea0003800200 */
.L_x_311:
[----:B------:R-:W-:Y:S04]  /*f7f0*/  BSSY.RECONVERGENT B0, `(.L_x_313) ;  /* 0x0000016000007945 */ /* 0x000fe80003800200 */
[----:B------:R-:W-:Y:S05]  /*f800*/  @!P1 BRA `(.L_x_314) ;  /* 0x0000000000509947 */ /* 0x000fea0003800000 */
[----:B012---:R-:W-:Y:S01]  /*f810*/  MOV R2, R16 ;  /* 0x0000001000027202 */ /* 0x007fe20000000f00 */
        /* <DEDUP_REMOVED lines=19> */
.L_x_314:
[----:B------:R-:W-:Y:S05]  /*f950*/  BSYNC.RECONVERGENT B0 ;  /* 0x0000000000007941 */ /* 0x000fea0003800200 */
.L_x_313:
[----:B------:R-:W-:Y:S04]  /*f960*/  BSSY.RECONVERGENT B0, `(.L_x_315) ;  /* 0x0000016000007945 */ /* 0x000fe80003800200 */
[----:B------:R-:W-:Y:S05]  /*f970*/  @!P2 BRA `(.L_x_316) ;  /* 0x000000000050a947 */ /* 0x000fea0003800000 */
[----:B0123--:R-:W-:Y:S01]  /*f980*/  MOV R2, R16 ;  /* 0x0000001000027202 */ /* 0x00ffe20000000f00 */
        /* <DEDUP_REMOVED lines=19> */
.L_x_316:
[----:B------:R-:W-:Y:S05]  /*fac0*/  BSYNC.RECONVERGENT B0 ;  /* 0x0000000000007941 */ /* 0x000fea0003800200 */
.L_x_315:
[----:B------:R-:W-:Y:S04]  /*fad0*/  BSSY.RECONVERGENT B0, `(.L_x_317) ;  /* 0x0000016000007945 */ /* 0x000fe80003800200 */
[----:B------:R-:W-:Y:S05]  /*fae0*/  @!P3 BRA `(.L_x_318) ;  /* 0x000000000050b947 */ /* 0x000fea0003800000 */
[----:B01234-:R-:W-:Y:S01]  /*faf0*/  MOV R2, R16 ;  /* 0x0000001000027202 */ /* 0x01ffe20000000f00 */
        /* <DEDUP_REMOVED lines=19> */
.L_x_318:
[----:B------:R-:W-:Y:S05]  /*fc30*/  BSYNC.RECONVERGENT B0 ;  /* 0x0000000000007941 */ /* 0x000fea0003800200 */
.L_x_317:
[----:B------:R-:W-:Y:S05]  /*fc40*/  @!P4 EXIT ;  /* 0x000000000000c94d */ /* 0x000fea0003800000 */
[----:B------:R-:W-:Y:S04]  /*fc50*/  STG.E desc[UR8][R16.64], R25 ;  /* 0x0000001910007986 */ /* 0x000fe8000c101908 */
[----:B------:R-:W-:Y:S04]  /*fc60*/  STG.E desc[UR8][R12.64], R33 ;  /* 0x000000210c007986 */ /* 0x000fe8000c101908 */
[----:B------:R-:W-:Y:S04]  /*fc70*/  STG.E desc[UR8][R6.64], R93 ;  /* 0x0000005d06007986 */ /* 0x000fe8000c101908 */
[----:B------:R-:W-:Y:S01]  /*fc80*/  STG.E desc[UR8][R4.64], R27 ;  /* 0x0000001b04007986 */ /* 0x000fe2000c101908 */
[----:B------:R-:W-:Y:S05]  /*fc90*/  EXIT ;  /* 0x000000000000794d */ /* 0x000fea0003800000 */
.L_x_263:
[----:B------:R-:W-:Y:S01]  /*fca0*/  HFMA2 R149, -RZ, RZ, 0, 1.847743988037109375e-06 ;  /* 0x0000001fff957431 */ /* 0x000fe200000001ff */
[----:B------:R-:W-:Y:S01]  /*fcb0*/  BSSY B1, `(.L_x_319) ;  /* 0x0000007000017945 */ /* 0x000fe20003800000 */
[----:B------:R-:W-:Y:S01]  /*fcc0*/  MOV R151, R224 ;  /* 0x000000e000977202 */ /* 0x000fe20000000f00 */
[----:B------:R-:W-:Y:S01]  /*fcd0*/  IMAD.MOV.U32 R150, RZ, RZ, 0x1 ;  /* 0x00000001ff967424 */ /* 0x000fe200078e00ff */
[----:B------:R-:W-:-:S07]  /*fce0*/  MOV R148, 0xffffffff ;  /* 0xffffffff00947802 */ /* 0x000fce0000000f00 */
[----:B-----5:R-:W-:Y:S05]  /*fcf0*/  WARPSYNC.COLLECTIVE R148, `(.L_x_320) ;  /* 0x0000000094087348 */ /* 0x020fea0003c00000 */
[----:B------:R0:W1:Y:S02]  /*fd00*/  SHFL.BFLY P0, R154, R151, R150, R149 ;  /* 0x0c000096979a7389 */ /* 0x0000640000000095 */
[----:B01---5:R-:W-:Y:S05]  /*fd10*/  ENDCOLLECTIVE ;  /* 0x000000000000791b */ /* 0x023fea0003800000 */
.L_x_320:
[----:B------:R-:W-:Y:S05]  /*fd20*/  BSYNC B1 ;  /* 0x0000000000017941 */ /* 0x000fea0003800000 */
.L_x_319:
[----:B------:R-:W-:Y:S02]  /*fd30*/  IMAD.MOV.U32 R148, RZ, RZ, R154 ;  /* 0x000000ffff947224 */ /* 0x000fe400078e009a */
[----:B------:R-:W-:Y:S01]  /*fd40*/  HFMA2 R150, -RZ, RZ, 0, 5.9604644775390625e-08 ;  /* 0x00000001ff967431 */ /* 0x000fe200000001ff */
[----:B------:R-:W-:Y:S01]  /*fd50*/  MOV R151, R225 ;  /* 0x000000e100977202 */ /* 0x000fe20000000f00 */
[----:B------:R-:W-:Y:S02]  /*fd60*/  IMAD.MOV.U32 R149, RZ, RZ, 0x1f ;  /* 0x0000001fff957424 */ /* 0x000fe400078e00ff */
[----:B------:R-:W-:Y:S01]  /*fd70*/  FADD.FTZ R152, R148, R224 ;  /* 0x000000e094987221 */ /* 0x000fe20000010000 */
[----:B------:R-:W-:-:S07]  /*fd80*/  MOV R148, 0xffffffff ;  /* 0xffffffff00947802 */ /* 0x000fce0000000f00 */
[----:B------:R-:W-:Y:S05]  /*fd90*/  WARPSYNC.COLLECTIVE R148, `(.L_x_321) ;  /* 0x0000000094087348 */ /* 0x000fea0003c00000 */
[----:B------:R0:W1:Y:S02]  /*fda0*/  SHFL.BFLY P0, R154, R151, R150, R149 ;  /* 0x0c000096979a7389 */ /* 0x0000640000000095 */
[----:B01----:R-:W-:Y:S05]  /*fdb0*/  ENDCOLLECTIVE ;  /* 0x000000000000791b */ /* 0x003fea0003800000 */
.L_x_321:
[----:B------:R-:W-:Y:S02]  /*fdc0*/  HFMA2 R150, -RZ, RZ, 0, 1.1920928955078125e-07 ;  /* 0x00000002ff967431 */ /* 0x000fe400000001ff */
[----:B------:R-:W-:Y:S01]  /*fdd0*/  IMAD.MOV.U32 R151, RZ, RZ, R152 ;  /* 0x000000ffff977224 */ /* 0x000fe200078e0098 */
[----:B------:R-:W-:-:S05]  /*fde0*/  MOV R148, R154 ;  /* 0x0000009a00947202 */ /* 0x000fca0000000f00 */
[----:B------:R-:W-:Y:S01]  /*fdf0*/  FADD.FTZ R153, R148, R225 ;  /* 0x000000e194997221 */ /* 0x000fe20000010000 */
[----:B------:R-:W-:-:S07]  /*fe00*/  MOV R148, 0xffffffff ;  /* 0xffffffff00947802 */ /* 0x000fce0000000f00 */
[----:B------:R-:W-:Y:S05]  /*fe10*/  WARPSYNC.COLLECTIVE R148, `(.L_x_322) ;  /* 0x0000000094087348 */ /* 0x000fea0003c00000 */
[----:B------:R0:W1:Y:S02]  /*fe20*/  SHFL.BFLY P0, R154, R151, R150, R149 ;  /* 0x0c000096979a7389 */ /* 0x0000640000000095 */
[----:B01----:R-:W-:Y:S05]  /*fe30*/  ENDCOLLECTIVE ;  /* 0x000000000000791b */ /* 0x003fea0003800000 */
.L_x_322:
[----:B------:R-:W-:Y:S01]  /*fe40*/  MOV R151, R153 ;  /* 0x0000009900977202 */ /* 0x000fe20000000f00 */
[----:B------:R-:W-:-:S04]  /*fe50*/  IMAD.MOV.U32 R148, RZ, RZ, R154 ;  /* 0x000000ffff947224 */ /* 0x000fc800078e009a */
[----:B------:R-:W-:Y:S01]  /*fe60*/  FADD.FTZ R152, R152, R148 ;  /* 0x0000009498987221 */ /* 0x000fe20000010000 */
[----:B------:R-:W-:-:S07]  /*fe70*/  MOV R148, 0xffffffff ;  /* 0xffffffff00947802 */ /* 0x000fce0000000f00 */
[----:B------:R-:W-:Y:S05]  /*fe80*/  WARPSYNC.COLLECTIVE R148, `(.L_x_323) ;  /* 0x0000000094087348 */ /* 0x000fea0003c00000 */
[----:B------:R0:W1:Y:S02]  /*fe90*/  SHFL.BFLY P0, R154, R151, R150, R149 ;  /* 0x0c000096979a7389 */ /* 0x0000640000000095 */
[----:B01----:R-:W-:Y:S05]  /*fea0*/  ENDCOLLECTIVE ;  /* 0x000000000000791b */ /* 0x003fea0003800000 */
.L_x_323:
[----:B------:R-:W-:Y:S01]  /*feb0*/  HFMA2 R150, -RZ, RZ, 0, 2.384185791015625e-07 ;  /* 0x00000004ff967431 */ /* 0x000fe200000001ff */
[----:B------:R-:W-:Y:S01]  /*fec0*/  MOV R151, R152 ;  /* 0x0000009800977202 */ /* 0x000fe20000000f00 */
[----:B------:R-:W-:-:S04]  /*fed0*/  IMAD.MOV.U32 R148, RZ, RZ, R154 ;  /* 0x000000ffff947224 */ /* 0x000fc800078e009a */
[----:B------:R-:W-:Y:S01]  /*fee0*/  FADD.FTZ R153, R153, R148 ;  /* 0x0000009499997221 */ /* 0x000fe20000010000 */
[----:B------:R-:W-:-:S07]  /*fef0*/  IMAD.MOV.U32 R148, RZ, RZ, -0x1 ;  /* 0xffffffffff947424 */ /* 0x000fce00078e00ff */
[----:B------:R-:W-:Y:S05]  /*ff00*/  WARPSYNC.COLLECTIVE R148, `(.L_x_324) ;  /* 0x0000000094087348 */ /* 0x000fea0003c00000 */
[----:B------:R0:W1:Y:S02]  /*ff10*/  SHFL.BFLY P0, R154, R151, R150, R149 ;  /* 0x0c000096979a7389 */ /* 0x0000640000000095 */
[----:B01----:R-:W-:Y:S05]  /*ff20*/  ENDCOLLECTIVE ;  /* 0x000000000000791b */ /* 0x003fea0003800000 */
.L_x_324:
[----:B------:R-:W-:Y:S02]  /*ff30*/  MOV R151, R153 ;  /* 0x0000009900977202 */ /* 0x000fe40000000f00 */
[----:B------:R-:W-:-:S05]  /*ff40*/  MOV R148, R154 ;  /* 0x0000009a00947202 */ /* 0x000fca0000000f00 */
[----:B------:R-:W-:Y:S01]  /*ff50*/  FADD.FTZ R152, R152, R148 ;  /* 0x0000009498987221 */ /* 0x000fe20000010000 */
[----:B------:R-:W-:-:S07]  /*ff60*/  IMAD.MOV.U32 R148, RZ, RZ, -0x1 ;  /* 0xffffffffff947424 */ /* 0x000fce00078e00ff */
[----:B------:R-:W-:Y:S05]  /*ff70*/  WARPSYNC.COLLECTIVE R148, `(.L_x_325) ;  /* 0x0000000094087348 */ /* 0x000fea0003c00000 */
[----:B------:R0:W1:Y:S02]  /*ff80*/  SHFL.BFLY P0, R154, R151, R150, R149 ;  /* 0x0c000096979a7389 */ /* 0x0000640000000095 */
[----:B01----:R-:W-:Y:S05]  /*ff90*/  ENDCOLLECTIVE ;  /* 0x000000000000791b */ /* 0x003fea0003800000 */
.L_x_325:
[----:B------:R-:W-:Y:S01]  /*ffa0*/  MOV R151, R152 ;  /* 0x0000009800977202 */ /* 0x000fe20000000f00 */
[----:B------:R-:W-:Y:S01]  /*ffb0*/  IMAD.MOV.U32 R150, RZ, RZ, 0x8 ;  /* 0x00000008ff967424 */ /* 0x000fe200078e00ff */
[----:B------:R-:W-:-:S05]  /*ffc0*/  MOV R148, R154 ;  /* 0x0000009a00947202 */ /* 0x000fca0000000f00 */
[----:B------:R-:W-:Y:S01]  /*ffd0*/  FADD.FTZ R153, R153, R148 ;  /* 0x0000009499997221 */ /* 0x000fe20000010000 */
[----:B------:R-:W-:-:S07]  /*ffe0*/  MOV R148, 0xffffffff ;  /* 0xffffffff00947802 */ /* 0x000fce0000000f00 */
[----:B------:R-:W-:Y:S05]  /*fff0*/  WARPSYNC.COLLECTIVE R148, `(.L_x_326) ;  /* 0x0000000094087348 */ /* 0x000fea0003c00000 */
[----:B------:R0:W1:Y:S02]  /*10000*/  SHFL.BFLY P0, R154, R151, R150, R149 ;  /* 0x0c000096979a7389 */ /* 0x0000640000000095 */
[----:B01----:R-:W-:Y:S05]  /*10010*/  ENDCOLLECTIVE ;  /* 0x000000000000791b */ /* 0x003fea0003800000 */
.L_x_326:
[----:B------:R-:W-:Y:S01]  /*10020*/  IMAD.MOV.U32 R151, RZ, RZ, R153 ;  /* 0x000000ffff977224 */ /* 0x000fe200078e0099 */
[----:B------:R-:W-:-:S05]  /*10030*/  MOV R148, R154 ;  /* 0x0000009a00947202 */ /* 0x000fca0000000f00 */
[----:B------:R-:W-:Y:S01]  /*10040*/  FADD.FTZ R152, R152, R148 ;  /* 0x0000009498987221 */ /* 0x000fe20000010000 */
[----:B------:R-:W-:-:S07]  /*10050*/  MOV R148, 0xffffffff ;  /* 0xffffffff00947802 */ /* 0x000fce0000000f00 */
[----:B------:R-:W-:Y:S05]  /*10060*/  WARPSYNC.COLLECTIVE R148, `(.L_x_327) ;  /* 0x0000000094087348 */ /* 0x000fea0003c00000 */
[----:B------:R0:W1:Y:S02]  /*10070*/  SHFL.BFLY P0, R154, R151, R150, R149 ;  /* 0x0c000096979a7389 */ /* 0x0000640000000095 */
[----:B01----:R-:W-:Y:S05]  /*10080*/  ENDCOLLECTIVE ;  /* 0x000000000000791b */ /* 0x003fea0003800000 */
.L_x_327:
[----:B------:R-:W-:Y:S02]  /*10090*/  HFMA2 R150, -RZ, RZ, 0, 9.5367431640625e-07 ;  /* 0x00000010ff967431 */ /* 0x000fe400000001ff */
[----:B------:R-:W-:Y:S01]  /*100a0*/  IMAD.MOV.U32 R151, RZ, RZ, R152 ;  /* 0x000000ffff977224 */ /* 0x000fe200078e0098 */
[----:B------:R-:W-:-:S05]  /*100b0*/  MOV R148, R154 ;  /* 0x0000009a00947202 */ /* 0x000fca0000000f00 */
[----:B------:R-:W-:Y:S01]  /*100c0*/  FADD.FTZ R153, R153, R148 ;  /* 0x0000009499997221 */ /* 0x000fe20000010000 */
[----:B------:R-:W-:-:S07]  /*100d0*/  MOV R148, 0xffffffff ;  /* 0xffffffff00947802 */ /* 0x000fce0000000f00 */
[----:B------:R-:W-:Y:S05]  /*100e0*/  WARPSYNC.COLLECTIVE R148, `(.L_x_328) ;  /* 0x0000000094087348 */ /* 0x000fea0003c00000 */
[----:B------:R0:W1:Y:S02]  /*100f0*/  SHFL.BFLY P0, R154, R151, R150, R149 ;  /* 0x0c000096979a7389 */ /* 0x0000640000000095 */
[----:B01----:R-:W-:Y:S05]  /*10100*/  ENDCOLLECTIVE ;  /* 0x000000000000791b */ /* 0x003fea0003800000 */
.L_x_328:
[----:B------:R-:W-:Y:S01]  /*10110*/  MOV R151, R153 ;  /* 0x0000009900977202 */ /* 0x000fe20000000f00 */
[----:B------:R-:W-:-:S07]  /*10120*/  IMAD.MOV.U32 R155, RZ, RZ, R154 ;  /* 0x000000ffff9b7224 */ /* 0x000fce00078e009a */
[----:B------:R-:W-:Y:S05]  /*10130*/  WARPSYNC.COLLECTIVE R148, `(.L_x_329) ;  /* 0x0000000094087348 */ /* 0x000fea0003c00000 */
[----:B------:R0:W1:Y:S02]  /*10140*/  SHFL.BFLY P0, R154, R151, R150, R149 ;  /* 0x0c000096979a7389 */ /* 0x0000640000000095 */
[----:B01----:R-:W-:Y:S05]  /*10150*/  ENDCOLLECTIVE ;  /* 0x000000000000791b */ /* 0x003fea0003800000 */
.L_x_329:
[----:B------:R-:W-:Y:S01]  /*10160*/  MOV R148, R154 ;  /* 0x0000009a00947202 */ /* 0x000fe20000000f00 */
[----:B------:R-:W-:Y:S06]  /*10170*/  BRA `(.L_x_330) ;  /* 0xffffff4000207947 */ /* 0x000fec000383ffff */
.L_x_331:
        /* <DEDUP_REMOVED lines=16> */
.L_x_6014:


//--------------------- .text._ZN10layer_norm31ln_parallel_residual_bwd_kernelINS_13Kernel_traitsI13__nv_bfloat16S2_S2_S2_fjLj1024ELj1ELj4ELj1ELj16ENS_18Kernel_traits_baseILj1024ES2_S2_S2_S2_fjLj128EEEEELb1ELb0ELb1EEEvNS_9BwdParamsE --------------------------
	.section	.text._ZN10layer_norm31ln_parallel_residual_bwd_kernelINS_13Kernel_traitsI13__nv_bfloat16S2_S2_S2_fjLj1024ELj1ELj4ELj1ELj16ENS_18Kernel_traits_baseILj1024ES2_S2_S2_S2_fjLj128EEEEELb1ELb0ELb1EEEvNS_9BwdParamsE,"ax",@progbits
	.align	128
        .global         _ZN10layer_norm31ln_parallel_residual_bwd_kernelINS_13Kernel_traitsI13__nv_bfloat16S2_S2_S2_fjLj1024ELj1ELj4ELj1ELj16ENS_18Kernel_traits_baseILj1024ES2_S2_S2_S2_fjLj128EEEEELb1ELb0ELb1EEEvNS_9BwdParamsE
        .type           _ZN10layer_norm31ln_parallel_residual_bwd_kernelINS_13Kernel_traitsI13__nv_bfloat16S2_S2_S2_fjLj1024ELj1ELj4ELj1ELj16ENS_18Kernel_traits_baseILj1024ES2_S2_S2_S2_fjLj128EEEEELb1ELb0ELb1EEEvNS_9BwdParamsE,@function
        .size           _ZN10layer_norm31ln_parallel_residual_bwd_kernelINS_13Kernel_traitsI13__nv_bfloat16S2_S2_S2_fjLj1024ELj1ELj4ELj1ELj16ENS_18Kernel_traits_baseILj1024ES2_S2_S2_S2_fjLj128EEEEELb1ELb0ELb1EEEvNS_9BwdParamsE,(.L_x_6015 - _ZN10layer_norm31ln_parallel_residual_bwd_kernelINS_13Kernel_traitsI13__nv_bfloat16S2_S2_S2_fjLj1024ELj1ELj4ELj1ELj16ENS_18Kernel_traits_baseILj1024ES2_S2_S2_S2_fjLj128EEEEELb1ELb0ELb1EEEvNS_9BwdParamsE)
        .other          _ZN10layer_norm31ln_parallel_residual_bwd_kernelINS_13Kernel_traitsI13__nv_bfloat16S2_S2_S2_fjLj1024ELj1ELj4ELj1ELj16ENS_18Kernel_traits_baseILj1024ES2_S2_S2_S2_fjLj128EEEEELb1ELb0ELb1EEEvNS_9BwdParamsE,@"STO_CUDA_ENTRY STV_DEFAULT"
_ZN10layer_norm31ln_parallel_residual_bwd_kernelINS_13Kernel_traitsI13__nv_bfloat16S2_S2_S2_fjLj1024ELj1ELj4ELj1ELj16ENS_18Kernel_traits_baseILj1024ES2_S2_S2_S2_fjLj128EEEEELb1ELb0ELb1EEEvNS_9BwdParamsE:
.text._ZN10layer_norm31ln_parallel_residual_bwd_kernelINS_13Kernel_traitsI13__nv_bfloat16S2_S2_S2_fjLj1024ELj1ELj4ELj1ELj16ENS_18Kernel_traits_baseILj1024ES2_S2_S2_S2_fjLj128EEEEELb1ELb0ELb1EEEvNS_9BwdParamsE:
        /* <DEDUP_REMOVED lines=15> */
[----:B------:R-:W0:Y:S01]  /*00f0*/  LDCU UR12, c[0x0][0x388] ;  /* 0x00007100ff0c77ac */ /* 0x000e220008000800 */
[----:B------:R-:W-:Y:S02]  /*0100*/  CS2R R242, SRZ ;  /* 0x0000000000f27805 */ /* 0x000fe4000001ff00 */
[----:B------:R-:W-:Y:S02]  /*0110*/  CS2R R64, SRZ ;  /* 0x0000000000407805 */ /* 0x000fe4000001ff00 */
[----:B------:R-:W-:Y:S01]  /*0120*/  CS2R R66, SRZ ;  /* 0x0000000000427805 */ /* 0x000fe2000001ff00 */
[----:B------:R-:W0:Y:S01]  /*0130*/  LDCU.U8 UR7, c[0x0][0x410] ;  /* 0x00008200ff0777ac */ /* 0x000e220008000000 */
[----:B------:R-:W-:Y:S02]  /*0140*/  CS2R R92, SRZ ;  /* 0x00000000005c7805 */ /* 0x000fe4000001ff00 */
[----:B------:R-:W-:-:S02]  /*0150*/  CS2R R94, SRZ ;  /* 0x00000000005e7805 */ /* 0x000fc4000001ff00 */
[----:B------:R-:W-:Y:S01]  /*0160*/  CS2R R100, SRZ ;  /* 0x0000000000647805 */ /* 0x000fe2000001ff00 */
[----:B------:R-:W0:Y:S01]  /*0170*/  LDCU UR13, c[0x0][0x400] ;  /* 0x00008000ff0d77ac */ /* 0x000e220008000800 */
        /* <DEDUP_REMOVED lines=13> */
[----:B------:R-:W-:Y:S01]  /*0250*/  LOP3.LUT R0, R0, UR4, RZ, 0xfc, !PT ;  /* 0x0000000400007c12 */ /* 0x000fe2000f8efcff */
[----:B------:R-:W0:Y:S01]  /*0260*/  LDCU.64 UR14, c[0x0][0x470] ;  /* 0x00008e00ff0e77ac */ /* 0x000e220008000a00 */
[----:B------:R-:W-:-:S02]  /*0270*/  CS2R R34, SRZ ;  /* 0x0000000000227805 */ /* 0x000fc4000001ff00 */
[----:B------:R-:W-:Y:S02]  /*0280*/  CS2R R32, SRZ ;  /* 0x0000000000207805 */ /* 0x000fe4000001ff00 */
[----:B---3--:R-:W-:Y:S02]  /*0290*/  ISETP.GE.AND P0, PT, R0, UR5, PT ;  /* 0x0000000500007c0c */ /* 0x008fe4000bf06270 */
        /* <DEDUP_REMOVED lines=56> */
[----:B------:R-:W-:Y:S01]  /*0620*/  HFMA2 R237, -RZ, RZ, 0, 0 ;  /* 0x00000000ffed7431 */ /* 0x000fe200000001ff */
        /* <DEDUP_REMOVED lines=17> */
[----:B------:R-:W-:Y:S01]  /*0740*/  CS2R R172, SRZ ;  /* 0x0000000000ac7805 */ /* 0x000fe2000001ff00 */
[----:B------:R-:W-:Y:S01]  /*0750*/  IMAD.MOV.U32 R174, RZ, RZ, RZ ;  /* 0x000000ffffae7224 */ /* 0x000fe200078e00ff */
        /* <DEDUP_REMOVED lines=11> */
[----:B0-----:R-:W-:Y:S02]  /*0810*/  CS2R R8, SRZ ;  /* 0x0000000000087805 */ /* 0x001fe4000001ff00 */
        /* <DEDUP_REMOVED lines=17> */
[----:B--2---:R-:W-:Y:S01]  /*0930*/  SHF.L.U32 R2, R32, 0x10, RZ ;  /* 0x0000001020027819 */ /* 0x004fe200000006ff */
[----:B------:R-:W-:-:S04]  /*0940*/  IMAD.U32 R3, R33, 0x10000, RZ ;  /* 0x0001000021037824 */ /* 0x000fc800078e00ff */
[----:B------:R0:W-:Y:S04]  /*0950*/  STL [R1+0xec], R2 ;  /* 0x0000ec0201007387 */ /* 0x0001e80000100800 */
[----:B------:R1:W-:Y:S01]  /*0960*/  STL [R1+0xdc], R3 ;  /* 0x0000dc0301007387 */ /* 0x0003e20000100800 */
[----:B0-----:R-:W-:Y:S02]  /*0970*/  SHF.L.U32 R2, R34, 0x10, RZ ;  /* 0x0000001022027819 */ /* 0x001fe400000006ff */
[----:B-1----:R-:W-:-:S03]  /*0980*/  SHF.L.U32 R3, R35, 0x10, RZ ;  /* 0x0000001023037819 */ /* 0x002fc600000006ff */
[----:B------:R4:W-:Y:S04]  /*0990*/  STL [R1+0xcc], R2 ;  /* 0x0000cc0201007387 */ /* 0x0009e80000100800 */
[----:B------:R0:W-:Y:S01]  /*09a0*/  STL [R1+0xbc], R3 ;  /* 0x0000bc0301007387 */ /* 0x0001e20000100800 */
[----:B----4-:R-:W-:Y:S01]  /*09b0*/  IMAD.U32 R2, R28, 0x10000, RZ ;  /* 0x000100001c027824 */ /* 0x010fe200078e00ff */
[----:B0-----:R-:W-:-:S04]  /*09c0*/  SHF.L.U32 R3, R29, 0x10, RZ ;  /* 0x000000101d037819 */ /* 0x001fc800000006ff */
[----:B------:R0:W-:Y:S04]  /*09d0*/  STL [R1+0xe8], R2 ;  /* 0x0000e80201007387 */ /* 0x0001e80000100800 */
[----:B------:R1:W-:Y:S01]  /*09e0*/  STL [R1+0xd8], R3 ;  /* 0x0000d80301007387 */ /* 0x0003e20000100800 */
[----:B0-----:R-:W-:Y:S01]  /*09f0*/  SHF.L.U32 R2, R30, 0x10, RZ ;  /* 0x000000101e027819 */ /* 0x001fe200000006ff */
[----:B-1----:R-:W-:-:S04]  /*0a00*/  IMAD.U32 R3, R31, 0x10000, RZ ;  /* 0x000100001f037824 */ /* 0x002fc800078e00ff */
[----:B------:R3:W-:Y:S04]  /*0a10*/  STL [R1+0xc8], R2 ;  /* 0x0000c80201007387 */ /* 0x0007e80000100800 */
[----:B------:R0:W-:Y:S01]  /*0a20*/  STL [R1+0xb8], R3 ;  /* 0x0000b80301007387 */ /* 0x0001e20000100800 */
[----:B---3--:R-:W-:Y:S02]  /*0a30*/  SHF.L.U32 R2, R24, 0x10, RZ ;  /* 0x0000001018027819 */ /* 0x008fe400000006ff */
[----:B0-----:R-:W-:-:S03]  /*0a40*/  SHF.L.U32 R3, R25, 0x10, RZ ;  /* 0x0000001019037819 */ /* 0x001fc600000006ff */
[----:B------:R0:W-:Y:S04]  /*0a50*/  STL [R1+0xac], R2 ;  /* 0x0000ac0201007387 */ /* 0x0001e80000100800 */
[----:B------:R1:W-:Y:S01]  /*0a60*/  STL [R1+0x9c], R3 ;  /* 0x00009c0301007387 */ /* 0x0003e20000100800 */
[----:B0-----:R-:W-:Y:S01]  /*0a70*/  IMAD.U32 R2, R26, 0x10000, RZ ;  /* 0x000100001a027824 */ /* 0x001fe200078e00ff */
[----:B-1----:R-:W-:-:S04]  /*0a80*/  SHF.L.U32 R3, R27, 0x10, RZ ;  /* 0x000000101b037819 */ /* 0x002fc800000006ff */
[----:B------:R5:W-:Y:S04]  /*0a90*/  STL [R1+0x8c], R2 ;  /* 0x00008c0201007387 */ /* 0x000be80000100800 */
[----:B------:R0:W-:Y:S01]  /*0aa0*/  STL [R1+0x7c], R3 ;  /* 0x00007c0301007387 */ /* 0x0001e20000100800 */
[----:B-----5:R-:W-:Y:S01]  /*0ab0*/  SHF.L.U32 R2, R20, 0x10, RZ ;  /* 0x0000001014027819 */ /* 0x020fe200000006ff */
[----:B0-----:R-:W-:-:S04]  /*0ac0*/  IMAD.U32 R3, R21, 0x10000, RZ ;  /* 0x0001000015037824 */ /* 0x001fc800078e00ff */
[----:B------:R0:W-:Y:S04]  /*0ad0*/  STL [R1+0xa8], R2 ;  /* 0x0000a80201007387 */ /* 0x0001e80000100800 */
[----:B------:R1:W-:Y:S01]  /*0ae0*/  STL [R1+0x98], R3 ;  /* 0x0000980301007387 */ /* 0x0003e20000100800 */
[----:B0-----:R-:W-:Y:S02]  /*0af0*/  SHF.L.U32 R2, R22, 0x10, RZ ;  /* 0x0000001016027819 */ /* 0x001fe400000006ff */
[----:B-1----:R-:W-:-:S03]  /*0b00*/  SHF.L.U32 R3, R23, 0x10, RZ ;  /* 0x0000001017037819 */ /* 0x002fc600000006ff */
[----:B------:R0:W-:Y:S04]  /*0b10*/  STL [R1+0x88], R2 ;  /* 0x0000880201007387 */ /* 0x0001e80000100800 */
[----:B------:R1:W-:Y:S01]  /*0b20*/  STL [R1+0x78], R3 ;  /* 0x0000780301007387 */ /* 0x0003e20000100800 */
[----:B0-----:R-:W-:Y:S01]  /*0b30*/  IMAD.U32 R2, R16, 0x10000, RZ ;  /* 0x0001000010027824 */ /* 0x001fe200078e00ff */
[----:B-1----:R-:W-:-:S04]  /*0b40*/  SHF.L.U32 R3, R17, 0x10, RZ ;  /* 0x0000001011037819 */ /* 0x002fc800000006ff */
[----:B------:R0:W-:Y:S04]  /*0b50*/  STL [R1+0x6c], R2 ;  /* 0x00006c0201007387 */ /* 0x0001e80000100800 */
[----:B------:R1:W-:Y:S01]  /*0b60*/  STL [R1+0x5c], R3 ;  /* 0x00005c0301007387 */ /* 0x0003e20000100800 */
[----:B0-----:R-:W-:Y:S01]  /*0b70*/  SHF.L.U32 R2, R18, 0x10, RZ ;  /* 0x0000001012027819 */ /* 0x001fe200000006ff */
[----:B-1----:R-:W-:-:S04]  /*0b80*/  IMAD.U32 R3, R19, 0x10000, RZ ;  /* 0x0001000013037824 */ /* 0x002fc800078e00ff */
        /* <DEDUP_REMOVED lines=13> */
[----:B------:R-:W-:Y:S01]  /*0c60*/  STL [R1+0x1c], R3 ;  /* 0x00001c0301007387 */ /* 0x000fe20000100800 */
[----:B0-----:R-:W-:-:S05]  /*0c70*/  SHF.L.U32 R2, R6, 0x10, RZ ;  /* 0x0000001006027819 */ /* 0x001fca00000006ff */
[----:B------:R0:W-:Y:S01]  /*0c80*/  STL [R1+0xc], R2 ;  /* 0x00000c0201007387 */ /* 0x0001e20000100800 */
[----:B------:R-:W-:Y:S02]  /*0c90*/  PRMT R48, R32, 0x7632, R48 ;  /* 0x0000763220307816 */ /* 0x000fe40000000030 */
[----:B------:R-:W-:Y:S02]  /*0ca0*/  PRMT R50, R33, 0x7632, R50 ;  /* 0x0000763221327816 */ /* 0x000fe40000000032 */
[----:B------:R-:W-:Y:S01]  /*0cb0*/  PRMT R52, R34, 0x7632, R52 ;  /* 0x0000763222347816 */ /* 0x000fe20000000034 */
[----:B0-----:R-:W-:Y:S01]  /*0cc0*/  IMAD.U32 R2, R248, 0x10000, RZ ;  /* 0x00010000f8027824 */ /* 0x001fe200078e00ff */
[----:B------:R-:W-:Y:S01]  /*0cd0*/  SHF.L.U32 R3, R249, 0x10, RZ ;  /* 0x00000010f9037819 */ /* 0x000fe200000006ff */
[----:B------:R-:W-:Y:S01]  /*0ce0*/  IMAD.U32 R79, R50, 0x10000, RZ ;  /* 0x00010000324f7824 */ /* 0x000fe200078e00ff */
[----:B------:R-:W-:Y:S02]  /*0cf0*/  SHF.L.U32 R80, R48, 0x10, RZ ;  /* 0x0000001030507819 */ /* 0x000fe400000006ff */
[----:B------:R0:W-:Y:S01]  /*0d00*/  STL [R1+0x28], R2 ;  /* 0x0000280201007387 */ /* 0x0001e20000100800 */
[----:B------:R-:W-:-:S02]  /*0d10*/  PRMT R54, R35, 0x7632, R54 ;  /* 0x0000763223367816 */ /* 0x000fc40000000036 */
[----:B------:R-:W-:Y:S01]  /*0d20*/  PRMT R49, R28, 0x7632, R49 ;  /* 0x000076321c317816 */ /* 0x000fe20000000031 */
[----:B------:R-:W-:Y:S01]  /*0d30*/  STL [R1+0x18], R3 ;  /* 0x0000180301007387 */ /* 0x000fe20000100800 */
[----:B------:R-:W-:Y:S02]  /*0d40*/  SHF.L.U32 R48, R52, 0x10, RZ ;  /* 0x0000001034307819 */ /* 0x000fe400000006ff */
[----:B0-----:R-:W-:Y:S02]  /*0d50*/  SHF.L.U32 R2, R250, 0x10, RZ ;  /* 0x00000010fa027819 */ /* 0x001fe400000006ff */
[----:B------:R-:W-:-:S03]  /*0d60*/  PRMT R51, R29, 0x7632, R51 ;  /* 0x000076321d337816 */ /* 0x000fc60000000033 */
[----:B------:R-:W-:Y:S01]  /*0d70*/  STL [R1+0x8], R2 ;  /* 0x0000080201007387 */ /* 0x000fe20000100800 */
[----:B------:R-:W-:Y:S01]  /*0d80*/  SHF.L.U32 R50, R54, 0x10, RZ ;  /* 0x0000001036327819 */ /* 0x000fe200000006ff */
[----:B------:R-:W-:Y:S02]  /*0d90*/  IMAD.U32 R49, R49, 0x10000, RZ ;  /* 0x0001000031317824 */ /* 0x000fe400078e00ff */
[----:B------:R-:W-:Y:S01]  /*0da0*/  STL [R1+0xe4], R80 ;  /* 0x0000e45001007387 */ /* 0x000fe20000100800 */
[----:B------:R-:W-:-:S03]  /*0db0*/  PRMT R53, R30, 0x7632, R53 ;  /* 0x000076321e357816 */ /* 0x000fc60000000035 */
[----:B------:R-:W-:Y:S01]  /*0dc0*/  STL [R1+0xd4], R79 ;  /* 0x0000d44f01007387 */ /* 0x000fe20000100800 */
[----:B------:R-:W-:-:S03]  /*0dd0*/  PRMT R55, R31, 0x7632, R55 ;  /* 0x000076321f377816 */ /* 0x000fc60000000037 */
[----:B------:R0:W-:Y:S01]  /*0de0*/  STL [R1+0xc4], R48 ;  /* 0x0000c43001007387 */ /* 0x0001e20000100800 */
[----:B------:R-:W-:-:S03]  /*0df0*/  PRMT R56, R24, 0x7632, R56 ;  /* 0x0000763218387816 */ /* 0x000fc60000000038 */
[----:B------:R1:W-:Y:S01]  /*0e00*/  STL [R1+0xb4], R50 ;  /* 0x0000b43201007387 */ /* 0x0003e20000100800 */
[----:B0-----:R-:W-:-:S03]  /*0e10*/  SHF.L.U32 R48, R51, 0x10, RZ ;  /* 0x0000001033307819 */ /* 0x001fc600000006ff */
[----:B------:R0:W-:Y:S01]  /*0e20*/  STL [R1+0xe0], R49 ;  /* 0x0000e03101007387 */ /* 0x0001e20000100800 */
[----:B------:R-:W-:Y:S02]  /*0e30*/  PRMT R58, R25, 0x7632, R58 ;  /* 0x00007632193a7816 */ /* 0x000fe4000000003a */
[----:B-1----:R-:W-:Y:S01]  /*0e40*/  SHF.L.U32 R50, R53, 0x10, RZ ;  /* 0x0000001035327819 */ /* 0x002fe200000006ff */
[----:B------:R1:W-:Y:S01]  /*0e50*/  STL [R1+0xd0], R48 ;  /* 0x0000d03001007387 */ /* 0x0003e20000100800 */
[----:B------:R-:W-:Y:S02]  /*0e60*/  PRMT R60, R26, 0x7632, R60 ;  /* 0x000076321a3c7816 */ /* 0x000fe4000000003c */
[----:B------:R-:W-:Y:S01]  /*0e70*/  PRMT R62, R27, 0x7632, R62 ;  /* 0x000076321b3e7816 */ /* 0x000fe2000000003e */
[----:B0-----:R-:W-:Y:S01]  /*0e80*/  IMAD.U32 R49, R55, 0x10000, RZ ;  /* 0x0001000037317824 */ /* 0x001fe200078e00ff */
[----:B------:R0:W-:Y:S01]  /*0e90*/  STL [R1+0xc0], R50 ;  /* 0x0000c03201007387 */ /* 0x0001e20000100800 */
[----:B-1----:R-:W-:-:S03]  /*0ea0*/  SHF.L.U32 R48, R56, 0x10, RZ ;  /* 0x0000001038307819 */ /* 0x002fc600000006ff */
[----:B------:R1:W-:Y:S01]  /*0eb0*/  STL [R1+0xb0], R49 ;  /* 0x0000b03101007387 */ /* 0x0003e20000100800 */
[----:B------:R-:W-:Y:S02]  /*0ec0*/  PRMT R57, R20, 0x7632, R57 ;  /* 0x0000763214397816 */ /* 0x000fe40000000039 */
[----:B------:R-:W-:Y:S01]  /*0ed0*/  PRMT R59, R21, 0x7632, R59 ;  /* 0x00007632153b7816 */ /* 0x000fe2000000003b */
[----:B------:R2:W-:Y:S01]  /*0ee0*/  STL [R1+0xa4], R48 ;  /* 0x0000a43001007387 */ /* 0x0005e20000100800 */
[----:B0-----:R-:W-:Y:S01]  /*0ef0*/  SHF.L.U32 R50, R58, 0x10, RZ ;  /* 0x000000103a327819 */ /* 0x001fe200000006ff */
[----:B-1----:R-:W-:Y:S01]  /*0f00*/  IMAD.U32 R49, R60, 0x10000, RZ ;  /* 0x000100003c317824 */ /* 0x002fe200078e00ff */
[----:B------:R-:W-:Y:S02]  /*0f10*/  PRMT R61, R22, 0x7632, R61 ;  /* 0x00007632163d7816 */ /* 0x000fe4000000003d */
[----:B--2---:R-:W-:Y:S01]  /*0f20*/  SHF.L.U32 R48, R62, 0x10, RZ ;  /* 0x000000103e307819 */ /* 0x004fe200000006ff */
[----:B------:R0:W-:Y:S01]  /*0f30*/  STL [R1+0x94], R50 ;  /* 0x0000943201007387 */ /* 0x0001e20000100800 */
[----:B------:R-:W-:-:S03]  /*0f40*/  PRMT R63, R23, 0x7632, R63 ;  /* 0x00007632173f7816 */ /* 0x000fc6000000003f */
[----:B------:R1:W-:Y:S01]  /*0f50*/  STL [R1+0x84], R49 ;  /* 0x0000843101007387 */ /* 0x0003e20000100800 */
[----:B------:R-:W-:-:S03]  /*0f60*/  PRMT R64, R16, 0x7632, R64 ;  /* 0x0000763210407816 */ /* 0x000fc60000000040 */
        /* <DEDUP_REMOVED lines=41> */
[----:B------:R0:W-:Y:S04]  /*1200*/  STL [R1+0x24], R50 ;  /* 0x0000243201007387 */ /* 0x0001e80000100800 */
[----:B------:R1:W-:Y:S04]  /*1210*/  STL [R1+0x14], R49 ;  /* 0x0000143101007387 */ /* 0x0003e80000100800 */
[----:B------:R2:W-:Y:S01]  /*1220*/  STL [R1+0x4], R48 ;  /* 0x0000043001007387 */ /* 0x0005e20000100800 */
[----:B0-----:R-:W-:Y:S01]  /*1230*/  IMAD.U32 R50, R73, 0x10000, RZ ;  /* 0x0001000049327824 */ /* 0x001fe200078e00ff */
[----:B-1----:R-:W-:-:S04]  /*1240*/  SHF.L.U32 R49, R75, 0x10, RZ ;  /* 0x000000104b317819 */ /* 0x002fc800000006ff */
[----:B------:R0:W-:Y:S01]  /*1250*/  STL [R1+0x20], R50 ;  /* 0x0000203201007387 */ /* 0x0001e20000100800 */
[----:B--2---:R-:W-:-:S03]  /*1260*/  SHF.L.U32 R48, R77, 0x10, RZ ;  /* 0x000000104d307819 */ /* 0x004fc600000006ff */
[----:B------:R0:W-:Y:S04]  /*1270*/  STL [R1+0x10], R49 ;  /* 0x0000103101007387 */ /* 0x0001e80000100800 */
[----:B------:R0:W-:Y:S01]  /*1280*/  STL [R1], R48 ;  /* 0x0000003001007387 */ /* 0x0001e20000100800 */
[----:B------:R-:W-:Y:S02]  /*1290*/  PRMT R243, R251, 0x7632, R243 ;  /* 0x00007632fbf37816 */ /* 0x000fe400000000f3 */
[----:B------:R-:W-:Y:S01]  /*12a0*/  PRMT R78, R7, 0x7632, R78 ;  /* 0x00007632074e7816 */ /* 0x000fe2000000004e */
[----:B------:R-:W-:Y:S01]  /*12b0*/  IMAD.U32 R251, R251, 0x10000, RZ ;  /* 0x00010000fbfb7824 */ /* 0x000fe200078e00ff */
[----:B------:R-:W-:Y:S02]  /*12c0*/  SHF.L.U32 R252, R7, 0x10, RZ ;  /* 0x0000001007fc7819 */ /* 0x000fe400000006ff */
        /* <DEDUP_REMOVED lines=16> */
[----:B------:R-:W-:Y:S01]  /*13d0*/  SHF.L.U32 R250, R78, 0x10, RZ ;  /* 0x000000104efa7819 */ /* 0x000fe200000006ff */
[----:B0-----:R-:W-:-:S07]  /*13e0*/  IMAD.U32 R243, R243, 0x10000, RZ ;  /* 0x00010000f3f37824 */ /* 0x001fce00078e00ff */
.L_x_368:
        /* <DEDUP_REMOVED lines=10> */
[----:B------:R-:W4:Y:S03]  /*1490*/  LDC.64 R204, c[0x0][0x430] ;  /* 0x00010c00ffcc7b82 */ /* 0x000f260000000a00 */
[----:B------:R-:W3:Y:S05]  /*14a0*/  LDL R160, [R1+0xc8] ;  /* 0x0000c80001a07983 */ /* 0x000eea0000100800 */
[----:B------:R-:W4:Y:S01]  /*14b0*/  LDC.64 R206, c[0x0][0x428] ;  /* 0x00010a00ffce7b82 */ /* 0x000f220000000a00 */
[----:B------:R-:W3:Y:S07]  /*14c0*/  LDL R163, [R1+0xb8] ;  /* 0x0000b80001a37983 */ /* 0x000eee0000100800 */
[----:B------:R-:W4:Y:S01]  /*14d0*/  LDC.64 R66, c[0x0][0x3c8] ;  /* 0x0000f200ff427b82 */ /* 0x000f220000000a00 */
[----:B0-----:R-:W-:Y:S01]  /*14e0*/  LOP3.LUT R70, R70, 0x1f, RZ, 0xc0, !PT ;  /* 0x0000001f46467812 */ /* 0x001fe200078ec0ff */
[----:B------:R-:W3:Y:S03]  /*14f0*/  LDL R161, [R1+0xcc] ;  /* 0x0000cc0001a17983 */ /* 0x000ee60000100800 */
[----:B------:R-:W-:Y:S01]  /*1500*/  LEA.HI.SX32 R178, R69, R70, 0x1d ;  /* 0x0000004645b27211 */ /* 0x000fe200078feaff */
[----:B-1----:R-:W-:Y:S01]  /*1510*/  IMAD.WIDE R64, R0, 0x4, R64 ;  /* 0x0000000400407825 */ /* 0x002fe200078e0240 */
[----:B------:R-:W-:Y:S01]  /*1520*/  ISETP.NE.AND P3, PT, RZ, UR7, PT ;  /* 0x00000007ff007c0c */ /* 0x000fe2000bf65270 */
[----:B------:R-:W3:Y:S02]  /*1530*/  LDL R192, [R1+0xbc] ;  /* 0x0000bc0001c07983 */ /* 0x000ee40000100800 */
[----:B----4-:R-:W-:-:S02]  /*1540*/  IMAD.WIDE.U32 R96, R178, 0x10, R200 ;  /* 0x00000010b2607825 */ /* 0x010fc400078e00c8 */
[----:B------:R0:W4:Y:S02]  /*1550*/  LDG.E R188, desc[UR10][R64.64] ;  /* 0x0000000a40bc7981 */ /* 0x000124000c1e1900 */
[C---:B------:R-:W-:Y:S02]  /*1560*/  IMAD.WIDE.U32 R104, R178.reuse, 0x10, R204 ;  /* 0x00000010b2687825 */ /* 0x040fe400078e00cc */
[----:B------:R-:W2:Y:S02]  /*1570*/  LDG.E.128 R96, desc[UR10][R96.64] ;  /* 0x0000000a60607981 */ /* 0x000ea4000c1e1d00 */
[----:B------:R-:W-:Y:S02]  /*1580*/  IMAD.WIDE.U32 R100, R178, 0x10, R206 ;  /* 0x00000010b2647825 */ /* 0x000fe400078e00ce */
[----:B------:R-:W3:Y:S02]  /*1590*/  LDG.E.128 R104, desc[UR10][R104.64] ;  /* 0x0000000a68687981 */ /* 0x000ee4000c1e1d00 */
[----:B0-----:R-:W-:-:S02]  /*15a0*/  IMAD.WIDE R64, R0, 0x4, R66 ;  /* 0x0000000400407825 */ /* 0x001fc400078e0242 */
[----:B------:R-:W3:Y:S04]  /*15b0*/  LDG.E.128 R100, desc[UR10][R100.64] ;  /* 0x0000000a64647981 */ /* 0x000ee8000c1e1d00 */
[----:B------:R-:W3:Y:S04]  /*15c0*/  LDG.E R175, desc[UR10][R64.64] ;  /* 0x0000000a40af7981 */ /* 0x000ee8000c1e1900 */
[----:B------:R-:W3:Y:S04]  /*15d0*/  LDL R212, [R1+0xb0] ;  /* 0x0000b00001d47983 */ /* 0x000ee80000100800 */
[----:B------:R-:W3:Y:S04]  /*15e0*/  LDL R236, [R1+0xb4] ;  /* 0x0000b40001ec7983 */ /* 0x000ee80000100800 */
[----:B------:R-:W3:Y:S04]  /*15f0*/  LDL R199, [R1+0xa8] ;  /* 0x0000a80001c77983 */ /* 0x000ee80000100800 */
[----:B------:R-:W3:Y:S04]  /*1600*/  LDL R214, [R1+0xac] ;  /* 0x0000ac0001d67983 */ /* 0x000ee80000100800 */
[----:B------:R-:W3:Y:S01]  /*1610*/  LDL R213, [R1+0x98] ;  /* 0x0000980001d57983 */ /* 0x000ee20000100800 */
[----:B------:R-:W-:-:S03]  /*1620*/  ISETP.NE.U32.AND P0, PT, RZ, UR14, PT ;  /* 0x0000000eff007c0c */ /* 0x000fc6000bf05070 */
[----:B------:R-:W3:Y:S01]  /*1630*/  LDL R240, [R1+0x40] ;  /* 0x0000400001f07983 */ /* 0x000ee20000100800 */
[----:B----4-:R-:W-:Y:S01]  /*1640*/  FSEL R188, R188, RZ, !P3 ;  /* 0x000000ffbcbc7208 */ /* 0x010fe20005800000 */
[----:B--2---:R-:W-:Y:S01]  /*1650*/  IMAD.U32 R179, R96, 0x10000, RZ ;  /* 0x0001000060b37824 */ /* 0x004fe200078e00ff */
[----:B---3--:R-:W-:-:S03]  /*1660*/  SHF.L.U32 R154, R104, 0x10, RZ ;  /* 0x00000010689a7819 */ /* 0x008fc600000006ff */
[----:B------:R-:W-:Y:S01]  /*1670*/  FADD.FTZ R179, -R188, R179 ;  /* 0x000000b3bcb37221 */ /* 0x000fe20000010100 */
[----:B------:R-:W-:Y:S01]  /*1680*/  SHF.L.U32 R181, R100, 0x10, RZ ;  /* 0x0000001064b57819 */ /* 0x000fe200000006ff */
[----:B------:R-:W-:Y:S02]  /*1690*/  FMUL.FTZ R158, R158, R154 ;  /* 0x0000009a9e9e7220 */ /* 0x000fe40000410000 */
[----:B------:R-:W-:Y:S02]  /*16a0*/  FMUL.FTZ R179, R175, R179 ;  /* 0x000000b3afb37220 */ /* 0x000fe40000410000 */
[----:B------:R-:W-:Y:S02]  /*16b0*/  FADD.FTZ R43, R181, R43 ;  /* 0x0000002bb52b7221 */ /* 0x000fe40000010000 */
[-C--:B------:R-:W-:Y:S01]  /*16c0*/  FFMA.FTZ R126, R179, R181.reuse, R126 ;  /* 0x000000b5b37e7223 */ /* 0x080fe2000001007e */
[----:B------:R-:W-:Y:S02]  /*16d0*/  FFMA.FTZ R181, R180, R181, R158 ;  /* 0x000000b5b4b57223 */ /* 0x000fe4000001009e */
[----:B------:R-:W2:Y:S01]  /*16e0*/  LDL R180, [R1+0xe0] ;  /* 0x0000e00001b47983 */ /* 0x000ea20000100800 */
[----:B------:R-:W-:-:S02]  /*16f0*/  SHF.L.U32 R187, R97, 0x10, RZ ;  /* 0x0000001061bb7819 */ /* 0x000fc400000006ff */
[----:B------:R-:W-:-:S03]  /*1700*/  SHF.L.U32 R159, R105, 0x10, RZ ;  /* 0x00000010699f7819 */ /* 0x000fc600000006ff */
[----:B------:R-:W-:Y:S01]  /*1710*/  FADD.FTZ R187, -R188, R187 ;  /* 0x000000bbbcbb7221 */ /* 0x000fe20000010100 */
[----:B------:R-:W-:Y:S02]  /*1720*/  IMAD.U32 R185, R98, 0x10000, RZ ;  /* 0x0001000062b97824 */ /* 0x000fe400078e00ff */
[----:B------:R-:W-:Y:S01]  /*1730*/  FMUL.FTZ R155, R155, R159 ;  /* 0x0000009f9b9b7220 */ /* 0x000fe20000410000 */
[----:B------:R-:W-:Y:S02]  /*1740*/  IMAD.U32 R186, R101, 0x10000, RZ ;  /* 0x0001000065ba7824 */ /* 0x000fe400078e00ff */
[----:B------:R-:W-:Y:S01]  /*1750*/  FMUL.FTZ R187, R175, R187 ;  /* 0x000000bbafbb7220 */ /* 0x000fe20000410000 */
[----:B------:R-:W-:Y:S01]  /*1760*/  SHF.L.U32 R158, R106, 0x10, RZ ;  /* 0x000000106a9e7819 */ /* 0x000fe200000006ff */
[----:B------:R-:W-:Y:S01]  /*1770*/  FADD.FTZ R185, -R188, R185 ;  /* 0x000000b9bcb97221 */ /* 0x000fe20000010100 */
[----:B------:R-:W-:Y:S01]  /*1780*/  FADD.FTZ R41, R186, R41 ;  /* 0x00000029ba297221 */ /* 0x000fe20000010000 */
[-C--:B------:R-:W-:Y:S01]  /*1790*/  FFMA.FTZ R124, R187, R186.reuse, R124 ;  /* 0x000000babb7c7223 */ /* 0x080fe2000001007c */
[----:B------:R-:W-:Y:S01]  /*17a0*/  FFMA.FTZ R186, R162, R186, R155 ;  /* 0x000000baa2ba7223 */ /* 0x000fe2000001009b */
[----:B------:R-:W-:Y:S01]  /*17b0*/  SHF.L.U32 R183, R102, 0x10, RZ ;  /* 0x0000001066b77819 */ /* 0x000fe200000006ff */
[----:B------:R-:W-:Y:S01]  /*17c0*/  FMUL.FTZ R185, R175, R185 ;  /* 0x000000b9afb97220 */ /* 0x000fe20000410000 */
[----:B------:R-:W-:Y:S01]  /*17d0*/  SHF.L.U32 R162, R107, 0x10, RZ ;  /* 0x000000106ba27819 */ /* 0x000fe200000006ff */
[----:B------:R-:W-:-:S02]  /*17e0*/  FMUL.FTZ R160, R160, R158 ;  /* 0x0000009ea0a07220 */ /* 0x000fc40000410000 */
[----:B------:R-:W-:Y:S01]  /*17f0*/  FADD.FTZ R39, R183, R39 ;  /* 0x00000027b7277221 */ /* 0x000fe20000010000 */
[-C--:B------:R-:W-:Y:S01]  /*1800*/  FFMA.FTZ R122, R185, R183.reuse, R122 ;  /* 0x000000b7b97a7223 */ /* 0x080fe2000001007a */
[----:B------:R-:W-:Y:S01]  /*1810*/  FMUL.FTZ R155, R163, R162 ;  /* 0x000000a2a39b7220 */ /* 0x000fe20000410000 */
[----:B------:R-:W-:Y:S01]  /*1820*/  FFMA.FTZ R183, R161, R183, R160 ;  /* 0x000000b7a1b77223 */ /* 0x000fe200000100a0 */
[----:B------:R-:W3:Y:S01]  /*1830*/  LDL R163, [R1+0xe4] ;  /* 0x0000e40001a37983 */ /* 0x000ee20000100800 */
[----:B------:R-:W-:-:S03]  /*1840*/  SHF.L.U32 R184, R99, 0x10, RZ ;  /* 0x0000001063b87819 */ /* 0x000fc600000006ff */
[----:B------:R-:W4:Y:S01]  /*1850*/  LDL R161, [R1+0xd0] ;  /* 0x0000d00001a17983 */ /* 0x000f220000100800 */
[----:B------:R-:W-:-:S03]  /*1860*/  PRMT R96, R96, 0x7632, R96 ;  /* 0x0000763260607816 */ /* 0x000fc60000000060 */
[----:B------:R-:W4:Y:S01]  /*1870*/  LDL R160, [R1+0xd4] ;  /* 0x0000d40001a07983 */ /* 0x000f220000100800 */
[----:B------:R-:W-:Y:S01]  /*1880*/  FADD.FTZ R184, -R188, R184 ;  /* 0x000000b8bcb87221 */ /* 0x000fe20000010100 */
[----:B------:R-:W-:Y:S01]  /*1890*/  PRMT R197, R104, 0x7632, R197 ;  /* 0x0000763268c57816 */ /* 0x000fe200000000c5 */
[----:B------:R-:W-:Y:S02]  /*18a0*/  IMAD.U32 R96, R96, 0x10000, RZ ;  /* 0x0001000060607824 */ /* 0x000fe400078e00ff */
[----:B------:R-:W-:Y:S02]  /*18b0*/  IMAD.U32 R182, R103, 0x10000, RZ ;  /* 0x0001000067b67824 */ /* 0x000fe400078e00ff */
[----:B------:R-:W-:Y:S01]  /*18c0*/  FMUL.FTZ R184, R175, R184 ;  /* 0x000000b8afb87220 */ /* 0x000fe20000410000 */
[----:B------:R-:W-:Y:S01]  /*18d0*/  SHF.L.U32 R197, R197, 0x10, RZ ;  /* 0x00000010c5c57819 */ /* 0x000fe200000006ff */
[----:B------:R-:W-:Y:S01]  /*18e0*/  FADD.FTZ R96, -R188, R96 ;  /* 0x00000060bc607221 */ /* 0x000fe20000010100 */
[----:B------:R-:W-:Y:S01]  /*18f0*/  FADD.FTZ R37, R182, R37 ;  /* 0x00000025b6257221 */ /* 0x000fe20000010000 */
[-C--:B------:R-:W-:Y:S01]  /*1900*/  FFMA.FTZ R120, R184, R182.reuse, R120 ;  /* 0x000000b6b8787223 */ /* 0x080fe20000010078 */
[----:B------:R-:W-:Y:S01]  /*1910*/  FFMA.FTZ R182, R192, R182, R155 ;  /* 0x000000b6c0b67223 */ /* 0x000fe2000001009b */
[----:B------:R-:W-:Y:S01]  /*1920*/  FMUL.FTZ R192, R175, R96 ;  /* 0x00000060afc07220 */ /* 0x000fe20000410000 */
[----:B------:R-:W-:-:S02]  /*1930*/  PRMT R190, R97, 0x7632, R190 ;  /* 0x0000763261be7816 */ /* 0x000fc400000000be */
[----:B------:R-:W4:Y:S01]  /*1940*/  LDL R97, [R1+0xc4] ;  /* 0x0000c40001617983 */ /* 0x000f220000100800 */
[----:B--2---:R-:W-:-:S03]  /*1950*/  FMUL.FTZ R96, R180, R197 ;  /* 0x000000c5b4607220 */ /* 0x004fc60000410000 */
[----:B------:R-:W2:Y:S01]  /*1960*/  LDL R180, [R1+0xc0] ;  /* 0x0000c00001b47983 */ /* 0x000ea20000100800 */
[----:B------:R-:W-:Y:S02]  /*1970*/  PRMT R191, R100, 0x7632, R191 ;  /* 0x0000763264bf7816 */ /* 0x000fe400000000bf */
[----:B------:R-:W-:Y:S02]  /*1980*/  SHF.L.U32 R190, R190, 0x10, RZ ;  /* 0x00000010bebe7819 */ /* 0x000fe400000006ff */
[----:B------:R-:W-:Y:S01]  /*1990*/  PRMT R198, R105, 0x7632, R198 ;  /* 0x0000763269c67816 */ /* 0x000fe200000000c6 */
[----:B------:R-:W-:Y:S01]  /*19a0*/  IMAD.U32 R191, R191, 0x10000, RZ ;  /* 0x00010000bfbf7824 */ /* 0x000fe200078e00ff */
[----:B------:R-:W-:Y:S01]  /*19b0*/  IADD3 R176, PT, PT, R178, 0x20, RZ ;  /* 0x00000020b2b07810 */ /* 0x000fe20007ffe0ff */
[----:B------:R-:W-:Y:S01]  /*19c0*/  FADD.FTZ R190, -R188, R190 ;  /* 0x000000bebcbe7221 */ /* 0x000fe20000010100 */
[----:B------:R-:W-:Y:S02]  /*19d0*/  PRMT R189, R101, 0x7632, R189 ;  /* 0x0000763265bd7816 */ /* 0x000fe400000000bd */
[----:B------:R-:W-:Y:S01]  /*19e0*/  SHF.L.U32 R198, R198, 0x10, RZ ;  /* 0x00000010c6c67819 */ /* 0x000fe200000006ff */
[----:B------:R-:W-:-:S04]  /*19f0*/  IMAD.WIDE.U32 R68, R176, 0x10, R200 ;  /* 0x00000010b0447825 */ /* 0x000fc800078e00c8 */
[----:B------:R-:W-:Y:S01]  /*1a00*/  FADD.FTZ R42, R191, R42 ;  /* 0x0000002abf2a7221 */ /* 0x000fe20000010000 */
[-C--:B------:R-:W-:Y:S01]  /*1a10*/  FFMA.FTZ R125, R192, R191.reuse, R125 ;  /* 0x000000bfc07d7223 */ /* 0x080fe2000001007d */
[----:B------:R-:W-:Y:S01]  /*1a20*/  SHF.L.U32 R189, R189, 0x10, RZ ;  /* 0x00000010bdbd7819 */ /* 0x000fe200000006ff */
[----:B------:R-:W-:Y:S01]  /*1a30*/  FMUL.FTZ R190, R175, R190 ;  /* 0x000000beafbe7220 */ /* 0x000fe20000410000 */
[----:B------:R-:W-:Y:S01]  /*1a40*/  IMAD.WIDE.U32 R72, R176, 0x10, R204 ;  /* 0x00000010b0487825 */ /* 0x000fe200078e00cc */
[----:B------:R-:W2:Y:S03]  /*1a50*/  LDG.E.128 R68, desc[UR10][R68.64] ;  /* 0x0000000a44447981 */ /* 0x000ea6000c1e1d00 */
[----:B---3--:R-:W-:Y:S01]  /*1a60*/  FFMA.FTZ R191, R163, R191, R96 ;  /* 0x000000bfa3bf7223 */ /* 0x008fe20000010060 */
[----:B------:R-:W-:Y:S01]  /*1a70*/  FADD.FTZ R40, R189, R40 ;  /* 0x00000028bd287221 */ /* 0x000fe20000010000 */
[----:B------:R-:W-:Y:S01]  /*1a80*/  FFMA.FTZ R123, R190, R189, R123 ;  /* 0x000000bdbe7b7223 */ /* 0x000fe2000001007b */
[----:B------:R-:W-:-:S04]  /*1a90*/  IMAD.WIDE.U32 R76, R176, 0x10, R206 ;  /* 0x00000010b04c7825 */ /* 0x000fc800078e00ce */
[----:B----4-:R-:W-:Y:S01]  /*1aa0*/  FMUL.FTZ R96, R161, R198 ;  /* 0x000000c6a1607220 */ /* 0x010fe20000410000 */
[----:B------:R-:W3:Y:S03]  /*1ab0*/  LDG.E.128 R72, desc[UR10][R72.64] ;  /* 0x0000000a48487981 */ /* 0x000ee6000c1e1d00 */
[--C-:B------:R-:W-:Y:S01]  /*1ac0*/  FFMA.FTZ R189, R160, R189, R96.reuse ;  /* 0x000000bda0bd7223 */ /* 0x100fe20000010060 */
[----:B------:R-:W-:Y:S01]  /*1ad0*/  PRMT R96, R98, 0x7632, R96 ;  /* 0x0000763262607816 */ /* 0x000fe20000000060 */
[----:B------:R-:W4:Y:S01]  /*1ae0*/  LDG.E.128 R76, desc[UR10][R76.64] ;  /* 0x0000000a4c4c7981 */ /* 0x000f22000c1e1d00 */
[----:B------:R-:W-:-:S03]  /*1af0*/  PRMT R196, R106, 0x7632, R196 ;  /* 0x000076326ac47816 */ /* 0x000fc600000000c4 */
[----:B------:R-:W-:Y:S01]  /*1b00*/  IMAD.U32 R96, R96, 0x10000, RZ ;  /* 0x0001000060607824 */ /* 0x000fe200078e00ff */
[----:B------:R-:W-:Y:S02]  /*1b10*/  PRMT R193, R102, 0x7632, R193 ;  /* 0x0000763266c17816 */ /* 0x000fe400000000c1 */
[----:B------:R-:W-:Y:S01]  /*1b20*/  SHF.L.U32 R196, R196, 0x10, RZ ;  /* 0x00000010c4c47819 */ /* 0x000fe200000006ff */
[----:B------:R-:W-:Y:S01]  /*1b30*/  FADD.FTZ R96, -R188, R96 ;  /* 0x00000060bc607221 */ /* 0x000fe20000010100 */
[----:B------:R-:W-:Y:S02]  /*1b40*/  SHF.L.U32 R193, R193, 0x10, RZ ;  /* 0x00000010c1c17819 */ /* 0x000fe400000006ff */
[----:B------:R-:W-:Y:S01]  /*1b50*/  IADD3 R177, PT, PT, R178, 0x40, RZ ;  /* 0x00000040b2b17810 */ /* 0x000fe20007ffe0ff */
[----:B------:R-:W-:Y:S02]  /*1b60*/  FMUL.FTZ R194, R175, R96 ;  /* 0x00000060afc27220 */ /* 0x000fe40000410000 */
[----:B------:R-:W-:-:S02]  /*1b70*/  FADD.FTZ R38, R193, R38 ;  /* 0x00000026c1267221 */ /* 0x000fc40000010000 */
[----:B------:R-:W-:Y:S01]  /*1b80*/  FFMA.FTZ R121, R194, R193, R121 ;  /* 0x000000c1c2797223 */ /* 0x000fe20000010079 */
[----:B------:R-:W-:-:S04]  /*1b90*/  IMAD.WIDE.U32 R64, R177, 0x10, R200 ;  /* 0x00000010b1407825 */ /* 0x000fc800078e00c8 */
[----:B------:R-:W-:Y:S01]  /*1ba0*/  FADD.FTZ R4, R154, R4 ;  /* 0x000000049a047221 */ /* 0x000fe20000010000 */
[----:B------:R-:W-:Y:S02]  /*1bb0*/  FFMA.FTZ R20, R179, R154, R20 ;  /* 0x0000009ab3147223 */ /* 0x000fe40000010014 */
[----:B------:R-:W0:Y:S01]  /*1bc0*/  LDC.64 R154, c[0x0][0x438] ;  /* 0x00010e00ff9a7b82 */ /* 0x000e220000000a00 */
[----:B------:R-:W-:Y:S01]  /*1bd0*/  ISETP.NE.AND.EX P0, PT, RZ, UR15, PT, P0 ;  /* 0x0000000fff007c0c */ /* 0x000fe2000bf05300 */
[----:B------:R-:W-:Y:S01]  /*1be0*/  FADD.FTZ R2, R159, R2 ;  /* 0x000000029f027221 */ /* 0x000fe20000010000 */
[----:B------:R-:W-:Y:S01]  /*1bf0*/  FFMA.FTZ R18, R187, R159, R18 ;  /* 0x0000009fbb127223 */ /* 0x000fe20000010012 */
[----:B------:R-:W-:Y:S01]  /*1c00*/  FADD.FTZ R228, R158, R228 ;  /* 0x000000e49ee47221 */ /* 0x000fe20000010000 */
[----:B------:R-:W-:Y:S01]  /*1c10*/  FFMA.FTZ R16, R185, R158, R16 ;  /* 0x0000009eb9107223 */ /* 0x000fe20000010010 */
[----:B--2---:R-:W-:Y:S01]  /*1c20*/  FMUL.FTZ R96, R180, R196 ;  /* 0x000000c4b4607220 */ /* 0x004fe20000410000 */
[----:B------:R-:W-:-:S07]  /*1c30*/  VIADD R180, R178, 0x60 ;  /* 0x00000060b2b47836 */ /* 0x000fce0000000000 */
[----:B------:R-:W1:Y:S01]  /*1c40*/  @P0 LDC.64 R158, c[0x0][0x3b8] ;  /* 0x0000ee00ff9e0b82 */ /* 0x000e620000000a00 */
[----:B------:R-:W-:Y:S01]  /*1c50*/  FADD.FTZ R226, R162, R226 ;  /* 0x000000e2a2e27221 */ /* 0x000fe20000010000 */
[----:B------:R-:W-:Y:S01]  /*1c60*/  FFMA.FTZ R193, R97, R193, R96 ;  /* 0x000000c161c17223 */ /* 0x000fe20000010060 */
[----:B------:R-:W-:-:S04]  /*1c70*/  IMAD.WIDE.U32 R96, R180, 0x10, R200 ;  /* 0x00000010b4607825 */ /* 0x000fc800078e00c8 */
[----:B------:R-:W-:Y:S01]  /*1c80*/  FFMA.FTZ R14, R184, R162, R14 ;  /* 0x000000a2b80e7223 */ /* 0x000fe2000001000e */
[----:B------:R-:W2:Y:S01]  /*1c90*/  LDL R200, [R1+0x88] ;  /* 0x0000880001c87983 */ /* 0x000ea20000100800 */
[----:B0-----:R-:W-:Y:S01]  /*1ca0*/  ISETP.NE.U32.AND P1, PT, R154, RZ, PT ;  /* 0x000000ff9a00720c */ /* 0x001fe20003f25070 */
[----:B------:R-:W0:Y:S01]  /*1cb0*/  @P0 LDC.64 R160, c[0x0][0x3b8] ;  /* 0x0000ee00ffa00b82 */ /* 0x000e220000000a00 */
[----:B------:R-:W-:Y:S02]  /*1cc0*/  PRMT R195, R99, 0x7632, R195 ;  /* 0x0000763263c37816 */ /* 0x000fe400000000c3 */
[----:B------:R-:W-:Y:S02]  /*1cd0*/  PRMT R106, R103, 0x7632, R106 ;  /* 0x00007632676a7816 */ /* 0x000fe4000000006a */
[----:B------:R-:W-:Y:S01]  /*1ce0*/  PRMT R107, R107, 0x7632, R107 ;  /* 0x000076326b6b7816 */ /* 0x000fe2000000006b */
[----:B------:R-:W-:Y:S01]  /*1cf0*/  FADD.FTZ R227, R196, R227 ;  /* 0x000000e3c4e37221 */ /* 0x000fe20000010000 */
[----:B------:R-:W-:Y:S01]  /*1d00*/  ISETP.NE.AND.EX P1, PT, R155, RZ, PT, P1 ;  /* 0x000000ff9b00720c */ /* 0x000fe20003f25310 */
[----:B------:R-:W-:Y:S01]  /*1d10*/  FFMA.FTZ R15, R194, R196, R15 ;  /* 0x000000c4c20f7223 */ /* 0x000fe2000001000f */
[----:B------:R-:W-:Y:S01]  /*1d20*/  FADD.FTZ R3, R197, R3 ;  /* 0x00000003c5037221 */ /* 0x000fe20000010000 */
[----:B------:R-:W-:Y:S01]  /*1d30*/  FFMA.FTZ R19, R192, R197, R19 ;  /* 0x000000c5c0137223 */ /* 0x000fe20000010013 */
[----:B------:R-:W-:Y:S01]  /*1d40*/  FADD.FTZ R216, R198, R216 ;  /* 0x000000d8c6d87221 */ /* 0x000fe20000010000 */
[----:B------:R-:W-:Y:S01]  /*1d50*/  FFMA.FTZ R17, R190, R198, R17 ;  /* 0x000000c6be117223 */ /* 0x000fe20000010011 */
[----:B------:R-:W3:Y:S01]  /*1d60*/  @P0 LDC.64 R104, c[0x0][0x3b8] ;  /* 0x0000ee00ff680b82 */ /* 0x000ee20000000a00 */
[C---:B------:R-:W-:Y:S01]  /*1d70*/  IMAD.WIDE.U32 R84, R177.reuse, 0x10, R206 ;  /* 0x00000010b1547825 */ /* 0x040fe200078e00ce */
[----:B------:R-:W2:Y:S03]  /*1d80*/  LDG.E.128 R64, desc[UR10][R64.64] ;  /* 0x0000000a40407981 */ /* 0x000ea6000c1e1d00 */
[----:B-1----:R-:W-:Y:S01]  /*1d90*/  @P0 IMAD.WIDE.U32 R158, R177, 0x8, R158 ;  /* 0x00000008b19e0825 */ /* 0x002fe200078e009e */
[----:B------:R-:W-:Y:S01]  /*1da0*/  PRMT R208, R70, 0x7632, R208 ;  /* 0x0000763246d07816 */ /* 0x000fe200000000d0 */
[----:B------:R-:W2:Y:S01]  /*1db0*/  LDL R198, [R1+0x78] ;  /* 0x0000780001c67983 */ /* 0x000ea20000100800 */
[----:B------:R-:W1:Y:S01]  /*1dc0*/  @P1 LDC.64 R162, c[0x0][0x438] ;  /* 0x00010e00ffa21b82 */ /* 0x000e620000000a00 */
[----:B0-----:R-:W-:-:S02]  /*1dd0*/  @P0 IMAD.WIDE.U32 R102, R180, 0x8, R160 ;  /* 0x00000008b4660825 */ /* 0x001fc400078e00a0 */
[----:B------:R0:W5:Y:S01]  /*1de0*/  @P0 LDG.E.64 R142, desc[UR10][R158.64] ;  /* 0x0000000a9e8e0981 */ /* 0x000162000c1e1b00 */
[----:B------:R-:W-:-:S04]  /*1df0*/  SHF.L.U32 R202, R195, 0x10, RZ ;  /* 0x00000010c3ca7819 */ /* 0x000fc800000006ff */
[----:B------:R-:W3:Y:S01]  /*1e00*/  @P1 LDC.64 R160, c[0x0][0x438] ;  /* 0x00010e00ffa01b82 */ /* 0x000ee20000000a00 */
[----:B------:R-:W-:Y:S01]  /*1e10*/  SHF.L.U32 R195, R107, 0x10, RZ ;  /* 0x000000106bc37819 */ /* 0x000fe200000006ff */
[----:B------:R-:W-:Y:S01]  /*1e20*/  IMAD.U32 R201, R106, 0x10000, RZ ;  /* 0x000100006ac97824 */ /* 0x000fe200078e00ff */
[----:B------:R-:W-:Y:S01]  /*1e30*/  SHF.L.U32 R197, R68, 0x10, RZ ;  /* 0x0000001044c57819 */ /* 0x000fe200000006ff */
[----:B------:R-:W-:Y:S01]  /*1e40*/  IMAD.WIDE.U32 R88, R177, 0x10, R204 ;  /* 0x00000010b1587825 */ /* 0x000fe200078e00cc */
[----:B----4-:R-:W-:Y:S01]  /*1e50*/  PRMT R203, R77, 0x7632, R203 ;  /* 0x000076324dcb7816 */ /* 0x010fe200000000cb */
[----:B------:R-:W4:Y:S02]  /*1e60*/  LDG.E.128 R84, desc[UR10][R84.64] ;  /* 0x0000000a54547981 */ /* 0x000f24000c1e1d00 */
[----:B0-----:R-:W0:Y:S01]  /*1e70*/  @P1 LDC.64 R158, c[0x0][0x438] ;  /* 0x00010e00ff9e1b82 */ /* 0x001e220000000a00 */
[----:B------:R-:W-:Y:S01]  /*1e80*/  FADD.FTZ R202, -R188, R202 ;  /* 0x000000cabcca7221 */ /* 0x000fe20000010100 */
[----:B------:R-:W-:Y:S01]  /*1e90*/  FMUL.FTZ R196, R212, R195 ;  /* 0x000000c3d4c47220 */ /* 0x000fe20000410000 */
[----:B------:R-:W-:Y:S01]  /*1ea0*/  FADD.FTZ R36, R201, R36 ;  /* 0x00000024c9247221 */ /* 0x000fe20000010000 */
[----:B------:R-:W4:Y:S01]  /*1eb0*/  LDL R212, [R1+0x9c] ;  /* 0x00009c0001d47983 */ /* 0x000f220000100800 */
[----:B------:R-:W-:Y:S01]  /*1ec0*/  FMUL.FTZ R202, R175, R202 ;  /* 0x000000caafca7220 */ /* 0x000fe20000410000 */
[----:B-1----:R-:W-:-:S04]  /*1ed0*/  @P1 IMAD.WIDE.U32 R162, R178, 0x10, R162 ;  /* 0x00000010b2a21825 */ /* 0x002fc800078e00a2 */
[-C--:B------:R-:W-:Y:S01]  /*1ee0*/  FFMA.FTZ R119, R202, R201.reuse, R119 ;  /* 0x000000c9ca777223 */ /* 0x080fe20000010077 */
[----:B------:R-:W-:Y:S01]  /*1ef0*/  FFMA.FTZ R201, R236, R201, R196 ;  /* 0x000000c9ecc97223 */ /* 0x000fe200000100c4 */
[----:B---3--:R-:W-:Y:S01]  /*1f00*/  SHF.L.U32 R196, R72, 0x10, RZ ;  /* 0x0000001048c47819 */ /* 0x008fe200000006ff */
[----:B------:R-:W-:Y:S01]  /*1f10*/  FADD.FTZ R225, R195, R225 ;  /* 0x000000e1c3e17221 */ /* 0x000fe20000010000 */
[----:B------:R1:W5:Y:S01]  /*1f20*/  @P1 LDG.E.128 R60, desc[UR10][R162.64] ;  /* 0x0000000aa23c1981 */ /* 0x000362000c1e1d00 */
[----:B------:R-:W-:Y:S01]  /*1f30*/  FFMA.FTZ R13, R202, R195, R13 ;  /* 0x000000c3ca0d7223 */ /* 0x000fe2000001000d */
[----:B------:R-:W3:Y:S01]  /*1f40*/  @P0 LDC.64 R100, c[0x0][0x3b8] ;  /* 0x0000ee00ff640b82 */ /* 0x000ee20000000a00 */
[----:B------:R-:W-:Y:S01]  /*1f50*/  FMUL.FTZ R195, R199, R196 ;  /* 0x000000c4c7c37220 */ /* 0x000fe20000410000 */
[----:B------:R-:W-:Y:S01]  /*1f60*/  @P1 IMAD.WIDE.U32 R160, R177, 0x10, R160 ;  /* 0x00000010b1a01825 */ /* 0x000fe200078e00a0 */
[----:B------:R-:W4:Y:S04]  /*1f70*/  LDL R199, [R1+0x8c] ;  /* 0x00008c0001c77983 */ /* 0x000f280000100800 */
[----:B------:R0:W5:Y:S01]  /*1f80*/  @P1 LDG.E.128 R52, desc[UR10][R160.64] ;  /* 0x0000000aa0341981 */ /* 0x000162000c1e1d00 */
[----:B-1----:R-:W-:Y:S01]  /*1f90*/  FADD.FTZ R163, -R188, R197 ;  /* 0x000000c5bca37221 */ /* 0x002fe20000010100 */
[----:B------:R-:W-:Y:S01]  /*1fa0*/  SHF.L.U32 R197, R69, 0x10, RZ ;  /* 0x0000001045c57819 */ /* 0x000fe200000006ff */
[----:B------:R-:W-:Y:S01]  /*1fb0*/  IMAD.U32 R162, R76, 0x10000, RZ ;  /* 0x000100004ca27824 */ /* 0x000fe200078e00ff */
[----:B------:R-:W-:Y:S01]  /*1fc0*/  PRMT R210, R71, 0x7632, R210 ;  /* 0x0000763247d27816 */ /* 0x000fe200000000d2 */
[----:B------:R-:W-:Y:S01]  /*1fd0*/  FMUL.FTZ R163, R175, R163 ;  /* 0x000000a3afa37220 */ /* 0x000fe20000410000 */
[----:B0-----:R-:W-:-:S04]  /*1fe0*/  @P1 IMAD.WIDE.U32 R158, R176, 0x10, R158 ;  /* 0x00000010b09e1825 */ /* 0x001fc800078e009e */
[----:B------:R-:W-:Y:S01]  /*1ff0*/  FADD.FTZ R197, -R188, R197 ;  /* 0x000000c5bcc57221 */ /* 0x000fe20000010100 */
[----:B------:R-:W-:Y:S01]  /*2000*/  FADD.FTZ R35, R162, R35 ;  /* 0x00000023a2237221 */ /* 0x000fe20000010000 */
[-C--:B------:R-:W-:Y:S01]  /*2010*/  FFMA.FTZ R118, R163, R162.reuse, R118 ;  /* 0x000000a2a3767223 */ /* 0x080fe20000010076 */
[----:B------:R-:W-:Y:S01]  /*2020*/  FFMA.FTZ R162, R214, R162, R195 ;  /* 0x000000a2d6a27223 */ /* 0x000fe200000100c3 */
[----:B------:R-:W-:Y:S01]  /*2030*/  SHF.L.U32 R195, R73, 0x10, RZ ;  /* 0x0000001049c37819 */ /* 0x000fe200000006ff */
[----:B------:R0:W5:Y:S01]  /*2040*/  @P1 LDG.E.128 R56, desc[UR10][R158.64] ;  /* 0x0000000a9e381981 */ /* 0x000162000c1e1d00 */
[----:B------:R-:W-:-:S03]  /*2050*/  SHF.L.U32 R160, R74, 0x10, RZ ;  /* 0x000000104aa07819 */ /* 0x000fc600000006ff */
[----:B------:R-:W-:Y:S01]  /*2060*/  FADD.FTZ R222, R195, R222 ;  /* 0x000000dec3de7221 */ /* 0x000fe20000010000 */
[----:B------:R-:W-:Y:S01]  /*2070*/  FADD.FTZ R224, R196, R224 ;  /* 0x000000e0c4e07221 */ /* 0x000fe20000010000 */
[----:B------:R-:W-:Y:S01]  /*2080*/  FFMA.FTZ R12, R163, R196, R12 ;  /* 0x000000c4a30c7223 */ /* 0x000fe2000001000c */
[----:B------:R-:W4:Y:S01]  /*2090*/  LDL R214, [R1+0xa0] ;  /* 0x0000a00001d67983 */ /* 0x000f220000100800 */
[----:B0-----:R-:W-:Y:S01]  /*20a0*/  FMUL.FTZ R159, R175, R197 ;  /* 0x000000c5af9f7220 */ /* 0x001fe20000410000 */
[-C--:B------:R-:W-:Y:S01]  /*20b0*/  FMUL.FTZ R197, R213, R195.reuse ;  /* 0x000000c3d5c57220 */ /* 0x080fe20000410000 */
[----:B------:R-:W-:Y:S01]  /*20c0*/  IMAD.U32 R158, R77, 0x10000, RZ ;  /* 0x000100004d9e7824 */ /* 0x000fe200078e00ff */
[----:B------:R-:W-:Y:S01]  /*20d0*/  SHF.L.U32 R196, R70, 0x10, RZ ;  /* 0x0000001046c47819 */ /* 0x000fe200000006ff */
[----:B------:R-:W-:Y:S01]  /*20e0*/  FFMA.FTZ R10, R159, R195, R10 ;  /* 0x000000c39f0a7223 */ /* 0x000fe2000001000a */
[----:B------:R-:W4:Y:S01]  /*20f0*/  LDL R213, [R1+0xa4] ;  /* 0x0000a40001d57983 */ /* 0x000f220000100800 */
[----:B------:R-:W-:Y:S01]  /*2100*/  SHF.L.U32 R161, R71, 0x10, RZ ;  /* 0x0000001047a17819 */ /* 0x000fe200000006ff */
[----:B------:R-:W-:Y:S01]  /*2110*/  FADD.FTZ R220, R160, R220 ;  /* 0x000000dca0dc7221 */ /* 0x000fe20000010000 */
[----:B------:R-:W-:Y:S01]  /*2120*/  @P0 IMAD.WIDE.U32 R104, R176, 0x8, R104 ;  /* 0x00000008b0680825 */ /* 0x000fe200078e0068 */
[----:B------:R-:W-:Y:S01]  /*2130*/  SHF.L.U32 R203, R203, 0x10, RZ ;  /* 0x00000010cbcb7819 */ /* 0x000fe200000006ff */
[----:B------:R-:W4:Y:S04]  /*2140*/  LDL R77, [R1+0x70] ;  /* 0x00007000014d7983 */ /* 0x000f280000100800 */
[----:B------:R-:W4:Y:S01]  /*2150*/  LDG.E.128 R88, desc[UR10][R88.64] ;  /* 0x0000000a58587981 */ /* 0x000f22000c1e1d00 */
[----:B------:R-:W-:-:S02]  /*2160*/  SHF.L.U32 R208, R208, 0x10, RZ ;  /* 0x00000010d0d07819 */ /* 0x000fc400000006ff */
[----:B------:R-:W-:Y:S01]  /*2170*/  PRMT R209, R79, 0x7632, R209 ;  /* 0x000076324fd17816 */ /* 0x000fe200000000d1 */
[----:B------:R-:W4:Y:S04]  /*2180*/  LDL R236, [R1+0x30] ;  /* 0x0000300001ec7983 */ /* 0x000f280000100800 */
[----:B------:R-:W4:Y:S04]  /*2190*/  LDG.E.128 R96, desc[UR10][R96.64] ;  /* 0x0000000a60607981 */ /* 0x000f28000c1e1d00 */
[----:B------:R-:W5:Y:S01]  /*21a0*/  @P0 LDG.E.64 R144, desc[UR10][R102.64] ;  /* 0x0000000a66900981 */ /* 0x000f62000c1e1b00 */
[----:B--2---:R-:W-:Y:S01]  /*21b0*/  FMUL.FTZ R195, R200, R160 ;  /* 0x000000a0c8c37220 */ /* 0x004fe20000410000 */
[----:B------:R-:W-:-:S02]  /*21c0*/  FADD.FTZ R33, R158, R33 ;  /* 0x000000219e217221 */ /* 0x000fc40000010000 */
[----:B------:R-:W2:Y:S01]  /*21d0*/  LDL R200, [R1+0x7c] ;  /* 0x00007c0001c87983 */ /* 0x000ea20000100800 */
[----:B------:R-:W-:Y:S01]  /*21e0*/  FFMA.FTZ R116, R159, R158, R116 ;  /* 0x0000009e9f747223 */ /* 0x000fe20000010074 */
[C---:B------:R-:W-:Y:S01]  /*21f0*/  FADD.FTZ R196, -R188.reuse, R196 ;  /* 0x000000c4bcc47221 */ /* 0x040fe20000010100 */
[----:B------:R-:W-:Y:S01]  /*2200*/  FADD.FTZ R161, -R188, R161 ;  /* 0x000000a1bca17221 */ /* 0x000fe20000010100 */
[----:B------:R0:W5:Y:S02]  /*2210*/  @P0 LDG.E.64 R140, desc[UR10][R104.64] ;  /* 0x0000000a688c0981 */ /* 0x000164000c1e1b00 */
[C---:B------:R-:W-:Y:S01]  /*2220*/  FMUL.FTZ R196, R175.reuse, R196 ;  /* 0x000000c4afc47220 */ /* 0x040fe20000410000 */
[----:B------:R-:W-:-:S03]  /*2230*/  FMUL.FTZ R161, R175, R161 ;  /* 0x000000a1afa17220 */ /* 0x000fc60000410000 */
[----:B------:R-:W-:Y:S01]  /*2240*/  FFMA.FTZ R8, R196, R160, R8 ;  /* 0x000000a0c4087223 */ /* 0x000fe20000010008 */
[----:B------:R-:W-:Y:S02]  /*2250*/  IMAD.U32 R160, R79, 0x10000, RZ ;  /* 0x000100004fa07824 */ /* 0x000fe400078e00ff */
[----:B---3--:R-:W-:-:S04]  /*2260*/  @P0 IMAD.WIDE.U32 R100, R178, 0x8, R100 ;  /* 0x00000008b2640825 */ /* 0x008fc800078e0064 */
[----:B------:R-:W-:Y:S01]  /*2270*/  FADD.FTZ R32, R203, R32 ;  /* 0x00000020cb207221 */ /* 0x000fe20000010000 */
[----:B------:R-:W-:Y:S01]  /*2280*/  FADD.FTZ R29, R160, R29 ;  /* 0x0000001da01d7221 */ /* 0x000fe20000010000 */
[----:B------:R-:W-:Y:S01]  /*2290*/  FFMA.FTZ R112, R161, R160, R112 ;  /* 0x000000a0a1707223 */ /* 0x000fe20000010070 */
[----:B0-----:R-:W-:Y:S01]  /*22a0*/  IMAD.WIDE.U32 R104, R180, 0x10, R206 ;  /* 0x00000010b4687825 */ /* 0x001fe200078e00ce */
[----:B------:R-:W-:Y:S01]  /*22b0*/  PRMT R206, R68, 0x7632, R206 ;  /* 0x0000763244ce7816 */ /* 0x000fe200000000ce */
[----:B------:R0:W5:Y:S01]  /*22c0*/  @P0 LDG.E.64 R138, desc[UR10][R100.64] ;  /* 0x0000000a648a0981 */ /* 0x000162000c1e1b00 */
[----:B------:R-:W-:Y:S01]  /*22d0*/  PRMT R68, R72, 0x7632, R68 ;  /* 0x0000763248447816 */ /* 0x000fe20000000044 */
[----:B----4-:R-:W-:Y:S01]  /*22e0*/  FFMA.FTZ R158, R212, R158, R197 ;  /* 0x0000009ed49e7223 */ /* 0x010fe200000100c5 */
[----:B------:R-:W-:Y:S01]  /*22f0*/  IMAD.U32 R197, R78, 0x10000, RZ ;  /* 0x000100004ec57824 */ /* 0x000fe200078e00ff */
[----:B------:R-:W3:Y:S03]  /*2300*/  LDL R212, [R1+0x90] ;  /* 0x0000900001d47983 */ /* 0x000ee60000100800 */
[----:B------:R-:W-:Y:S01]  /*2310*/  FADD.FTZ R31, R197, R31 ;  /* 0x0000001fc51f7221 */ /* 0x000fe20000010000 */
[-C--:B------:R-:W-:Y:S01]  /*2320*/  FFMA.FTZ R114, R196, R197.reuse, R114 ;  /* 0x000000c5c4727223 */ /* 0x080fe20000010072 */
[----:B------:R-:W-:Y:S01]  /*2330*/  PRMT R74, R74, 0x7632, R74 ;  /* 0x000076324a4a7816 */ /* 0x000fe2000000004a */
[----:B------:R-:W-:Y:S01]  /*2340*/  FADD.FTZ R208, -R188, R208 ;  /* 0x000000d0bcd07221 */ /* 0x000fe20000010100 */
[----:B------:R-:W-:Y:S01]  /*2350*/  PRMT R207, R78, 0x7632, R207 ;  /* 0x000076324ecf7816 */ /* 0x000fe200000000cf */
[----:B------:R-:W4:Y:S01]  /*2360*/  LDL R79, [R1+0x48] ;  /* 0x00004800014f7983 */ /* 0x000f220000100800 */
[----:B------:R-:W-:Y:S01]  /*2370*/  FFMA.FTZ R195, R199, R197, R195 ;  /* 0x000000c5c7c37223 */ /* 0x000fe200000100c3 */
[----:B------:R-:W-:-:S02]  /*2380*/  PRMT R72, R73, 0x7632, R72 ;  /* 0x0000763249487816 */ /* 0x000fc40000000048 */
[----:B------:R-:W4:Y:S01]  /*2390*/  LDL R199, [R1+0x94] ;  /* 0x0000940001c77983 */ /* 0x000f220000100800 */
[----:B------:R-:W-:-:S03]  /*23a0*/  SHF.L.U32 R197, R75, 0x10, RZ ;  /* 0x000000104bc57819 */ /* 0x000fc600000006ff */
[----:B------:R-:W4:Y:S02]  /*23b0*/  LDL R73, [R1+0x84] ;  /* 0x0000840001497983 */ /* 0x000f240000100800 */
[----:B------:R-:W-:Y:S01]  /*23c0*/  FMUL.FTZ R198, R198, R197 ;  /* 0x000000c5c6c67220 */ /* 0x000fe20000410000 */
[----:B0-----:R-:W-:Y:S01]  /*23d0*/  IMAD.WIDE.U32 R100, R180, 0x10, R204 ;  /* 0x00000010b4647825 */ /* 0x001fe200078e00cc */
[----:B------:R-:W-:Y:S01]  /*23e0*/  SHF.L.U32 R206, R206, 0x10, RZ ;  /* 0x00000010cece7819 */ /* 0x000fe200000006ff */
[----:B------:R-:W4:Y:S02]  /*23f0*/  LDG.E.128 R104, desc[UR10][R104.64] ;  /* 0x0000000a68687981 */ /* 0x000f24000c1e1d00 */
[----:B------:R-:W-:Y:S02]  /*2400*/  IMAD.U32 R68, R68, 0x10000, RZ ;  /* 0x0001000044447824 */ /* 0x000fe400078e00ff */
[----:B------:R-:W-:Y:S01]  /*2410*/  FMUL.FTZ R208, R175, R208 ;  /* 0x000000d0afd07220 */ /* 0x000fe20000410000 */
[----:B------:R-:W4:Y:S01]  /*2420*/  LDL R78, [R1+0x4c] ;  /* 0x00004c00014e7983 */ /* 0x000f220000100800 */
[----:B--2---:R-:W-:Y:S01]  /*2430*/  FFMA.FTZ R160, R200, R160, R198 ;  /* 0x000000a0c8a07223 */ /* 0x004fe200000100c6 */
[----:B------:R-:W-:-:S02]  /*2440*/  PRMT R204, R69, 0x7632, R204 ;  /* 0x0000763245cc7816 */ /* 0x000fc400000000cc */
[----:B------:R-:W2:Y:S01]  /*2450*/  LDL R200, [R1+0x80] ;  /* 0x0000800001c87983 */ /* 0x000ea20000100800 */
[----:B------:R-:W-:Y:S01]  /*2460*/  PRMT R205, R76, 0x7632, R205 ;  /* 0x000076324ccd7816 */ /* 0x000fe200000000cd */
[----:B------:R-:W-:Y:S01]  /*2470*/  FADD.FTZ R206, -R188, R206 ;  /* 0x000000cebcce7221 */ /* 0x000fe20000010100 */
[----:B------:R-:W-:Y:S01]  /*2480*/  SHF.L.U32 R204, R204, 0x10, RZ ;  /* 0x00000010cccc7819 */ /* 0x000fe200000006ff */
[----:B------:R-:W-:Y:S01]  /*2490*/  FMUL.FTZ R69, R214, R68 ;  /* 0x00000044d6457220 */ /* 0x000fe20000410000 */
[----:B------:R-:W-:Y:S01]  /*24a0*/  SHF.L.U32 R205, R205, 0x10, RZ ;  /* 0x00000010cdcd7819 */ /* 0x000fe200000006ff */
[----:B------:R-:W-:Y:S01]  /*24b0*/  FMUL.FTZ R206, R175, R206 ;  /* 0x000000ceafce7220 */ /* 0x000fe20000410000 */
[----:B------:R-:W-:Y:S02]  /*24c0*/  IMAD.U32 R72, R72, 0x10000, RZ ;  /* 0x0001000048487824 */ /* 0x000fe400078e00ff */
[----:B------:R-:W-:Y:S01]  /*24d0*/  FADD.FTZ R204, -R188, R204 ;  /* 0x000000ccbccc7221 */ /* 0x000fe20000010100 */
[----:B------:R-:W2:Y:S01]  /*24e0*/  LDL R76, [R1+0x74] ;  /* 0x00007400014c7983 */ /* 0x000ea20000100800 */
[----:B------:R-:W-:Y:S01]  /*24f0*/  FADD.FTZ R34, R205, R34 ;  /* 0x00000022cd227221 */ /* 0x000fe20000010000 */
[-C--:B------:R-:W-:Y:S01]  /*2500*/  FFMA.FTZ R117, R206, R205.reuse, R117 ;  /* 0x000000cdce757223 */ /* 0x080fe20000010075 */
[----:B------:R-:W-:Y:S01]  /*2510*/  FFMA.FTZ R205, R213, R205, R69 ;  /* 0x000000cdd5cd7223 */ /* 0x000fe20000010045 */
[----:B------:R-:W-:Y:S01]  /*2520*/  FMUL.FTZ R204, R175, R204 ;  /* 0x000000ccafcc7220 */ /* 0x000fe20000410000 */
[----:B------:R-:W2:Y:S03]  /*2530*/  LDL R198, [R1+0x6c] ;  /* 0x00006c0001c67983 */ /* 0x000ea60000100800 */
[----:B------:R-:W-:Y:S01]  /*2540*/  FFMA.FTZ R115, R204, R203, R115 ;  /* 0x000000cbcc737223 */ /* 0x000fe20000010073 */
[----:B------:R-:W-:Y:S01]  /*2550*/  FADD.FTZ R221, R72, R221 ;  /* 0x000000dd48dd7221 */ /* 0x000fe20000010000 */
[----:B------:R-:W-:Y:S01]  /*2560*/  FFMA.FTZ R9, R204, R72, R9 ;  /* 0x00000048cc097223 */ /* 0x000fe20000010009 */
[----:B------:R-:W-:Y:S01]  /*2570*/  FADD.FTZ R218, R197, R218 ;  /* 0x000000dac5da7221 */ /* 0x000fe20000010000 */
[----:B------:R-:W-:Y:S01]  /*2580*/  FFMA.FTZ R6, R161, R197, R6 ;  /* 0x000000c5a1067223 */ /* 0x000fe20000010006 */
[----:B------:R-:W-:Y:S01]  /*2590*/  IMAD.U32 R207, R207, 0x10000, RZ ;  /* 0x00010000cfcf7824 */ /* 0x000fe200078e00ff */
[----:B------:R-:W2:Y:S04]  /*25a0*/  LDL R197, [R1+0x58] ;  /* 0x0000580001c57983 */ /* 0x000ea80000100800 */
[----:B------:R-:W2:Y:S01]  /*25b0*/  LDL R213, [R1+0x38] ;  /* 0x0000380001d57983 */ /* 0x000ea20000100800 */
[----:B------:R-:W-:Y:S01]  /*25c0*/  FADD.FTZ R223, R68, R223 ;  /* 0x000000df44df7221 */ /* 0x000fe20000010000 */
[----:B------:R-:W-:-:S02]  /*25d0*/  SHF.L.U32 R210, R210, 0x10, RZ ;  /* 0x00000010d2d27819 */ /* 0x000fc400000006ff */
[----:B------:R-:W-:Y:S01]  /*25e0*/  PRMT R70, R75, 0x7632, R70 ;  /* 0x000076324b467816 */ /* 0x000fe20000000046 */
[----:B------:R-:W-:Y:S01]  /*25f0*/  IMAD.U32 R209, R209, 0x10000, RZ ;  /* 0x00010000d1d17824 */ /* 0x000fe200078e00ff */
[----:B------:R-:W2:Y:S01]  /*2600*/  LDL R214, [R1+0x44] ;  /* 0x0000440001d67983 */ /* 0x000ea20000100800 */
[----:B------:R-:W-:Y:S02]  /*2610*/  PRMT R211, R86, 0x7632, R211 ;  /* 0x0000763256d37816 */ /* 0x000fe400000000d3 */
[----:B------:R-:W-:Y:S01]  /*2620*/  PRMT R215, R87, 0x7632, R215 ;  /* 0x0000763257d77816 */ /* 0x000fe200000000d7 */
[----:B------:R-:W2:Y:S01]  /*2630*/  LDG.E.128 R100, desc[UR10][R100.64] ;  /* 0x0000000a64647981 */ /* 0x000ea2000c1e1d00 */
[----:B---3--:R-:W-:Y:S01]  /*2640*/  FMUL.FTZ R69, R212, R72 ;  /* 0x00000048d4457220 */ /* 0x008fe20000410000 */
[----:B------:R-:W-:Y:S01]  /*2650*/  SHF.L.U32 R72, R74, 0x10, RZ ;  /* 0x000000104a487819 */ /* 0x000fe200000006ff */
[----:B------:R-:W-:Y:S01]  /*2660*/  FADD.FTZ R30, R207, R30 ;  /* 0x0000001ecf1e7221 */ /* 0x000fe20000010000 */
[----:B------:R-:W-:Y:S01]  /*2670*/  FFMA.FTZ R113, R208, R207, R113 ;  /* 0x000000cfd0717223 */ /* 0x000fe20000010071 */
[----:B------:R-:W-:Y:S01]  /*2680*/  FFMA.FTZ R11, R206, R68, R11 ;  /* 0x00000044ce0b7223 */ /* 0x000fe2000001000b */
[----:B------:R-:W-:Y:S01]  /*2690*/  SHF.L.U32 R70, R70, 0x10, RZ ;  /* 0x0000001046467819 */ /* 0x000fe200000006ff */
[----:B------:R-:W-:Y:S01]  /*26a0*/  FADD.FTZ R210, -R188, R210 ;  /* 0x000000d2bcd27221 */ /* 0x000fe20000010100 */
[----:B------:R-:W-:Y:S01]  /*26b0*/  FADD.FTZ R28, R209, R28 ;  /* 0x0000001cd11c7221 */ /* 0x000fe20000010000 */
[----:B------:R-:W3:Y:S01]  /*26c0*/  LDL R212, [R1+0x3c] ;  /* 0x00003c0001d47983 */ /* 0x000ee20000100800 */
[----:B----4-:R-:W-:-:S03]  /*26d0*/  FFMA.FTZ R203, R199, R203, R69 ;  /* 0x000000cbc7cb7223 */ /* 0x010fc60000010045 */
[----:B------:R-:W4:Y:S01]  /*26e0*/  LDL R199, [R1+0x68] ;  /* 0x0000680001c77983 */ /* 0x000f220000100800 */
[----:B------:R-:W0:Y:S01]  /*26f0*/  @P1 LDC.64 R68, c[0x0][0x438] ;  /* 0x00010e00ff441b82 */ /* 0x000e220000000a00 */
[----:B--2---:R-:W-:-:S04]  /*2700*/  FMUL.FTZ R71, R200, R72 ;  /* 0x00000048c8477220 */ /* 0x004fc80000410000 */
[----:B------:R-:W-:Y:S02]  /*2710*/  FFMA.FTZ R207, R73, R207, R71 ;  /* 0x000000cf49cf7223 */ /* 0x000fe40000010047 */
[----:B------:R-:W2:Y:S01]  /*2720*/  LDL R73, [R1+0x5c] ;  /* 0x00005c0001497983 */ /* 0x000ea20000100800 */
[----:B0-----:R-:W-:Y:S01]  /*2730*/  @P1 IMAD.WIDE.U32 R68, R180, 0x10, R68 ;  /* 0x00000010b4441825 */ /* 0x001fe200078e0044 */
[----:B------:R-:W-:-:S03]  /*2740*/  SHF.L.U32 R71, R64, 0x10, RZ ;  /* 0x0000001040477819 */ /* 0x000fc600000006ff */
[----:B------:R-:W-:Y:S01]  /*2750*/  FADD.FTZ R219, R72, R219 ;  /* 0x000000db48db7221 */ /* 0x000fe20000010000 */
[----:B------:R-:W-:Y:S01]  /*2760*/  FFMA.FTZ R7, R208, R72, R7 ;  /* 0x00000048d0077223 */ /* 0x000fe20000010007 */
[----:B------:R-:W-:Y:S01]  /*2770*/  FMUL.FTZ R210, R175, R210 ;  /* 0x000000d2afd27220 */ /* 0x000fe20000410000 */
[-C--:B------:R-:W-:Y:S01]  /*2780*/  FMUL.FTZ R72, R77, R70.reuse ;  /* 0x000000464d487220 */ /* 0x080fe20000410000 */
[----:B------:R0:W5:Y:S01]  /*2790*/  @P1 LDG.E.128 R48, desc[UR10][R68.64] ;  /* 0x0000000a44301981 */ /* 0x000162000c1e1d00 */
[----:B------:R-:W-:Y:S01]  /*27a0*/  FADD.FTZ R71, -R188, R71 ;  /* 0x00000047bc477221 */ /* 0x000fe20000010100 */
[-C--:B------:R-:W-:Y:S01]  /*27b0*/  FFMA.FTZ R111, R210, R209.reuse, R111 ;  /* 0x000000d1d26f7223 */ /* 0x080fe2000001006f */
[----:B------:R-:W-:Y:S01]  /*27c0*/  FFMA.FTZ R209, R76, R209, R72 ;  /* 0x000000d14cd17223 */ /* 0x000fe20000010048 */
[----:B------:R-:W-:Y:S02]  /*27d0*/  IMAD.U32 R76, R84, 0x10000, RZ ;  /* 0x00010000544c7824 */ /* 0x000fe400078e00ff */
[----:B------:R-:W-:Y:S01]  /*27e0*/  FADD.FTZ R217, R70, R217 ;  /* 0x000000d946d97221 */ /* 0x000fe20000010000 */
[----:B------:R-:W-:Y:S01]  /*27f0*/  FMUL.FTZ R77, R175, R71 ;  /* 0x00000047af4d7220 */ /* 0x000fe20000410000 */
[----:B------:R-:W-:Y:S01]  /*2800*/  FFMA.FTZ R5, R210, R70, R5 ;  /* 0x00000046d2057223 */ /* 0x000fe20000010005 */
[----:B0-----:R-:W-:-:S02]  /*2810*/  SHF.L.U32 R68, R88, 0x10, RZ ;  /* 0x0000001058447819 */ /* 0x001fc400000006ff */
[----:B------:R-:W-:Y:S01]  /*2820*/  SHF.L.U32 R69, R65, 0x10, RZ ;  /* 0x0000001041457819 */ /* 0x000fe200000006ff */
[----:B------:R-:W-:Y:S01]  /*2830*/  FADD.FTZ R27, R76, R27 ;  /* 0x0000001b4c1b7221 */ /* 0x000fe20000010000 */
[C---:B------:R-:W-:Y:S01]  /*2840*/  FFMA.FTZ R110, R77.reuse, R76, R110 ;  /* 0x0000004c4d6e7223 */ /* 0x040fe2000001006e */
[----:B------:R-:W-:Y:S01]  /*2850*/  FADD.FTZ R242, R68, R242 ;  /* 0x000000f244f27221 */ /* 0x000fe20000010000 */
[----:B------:R-:W-:Y:S01]  /*2860*/  PRMT R74, R90, 0x7632, R74 ;  /* 0x000076325a4a7816 */ /* 0x000fe2000000004a */
[----:B------:R-:W-:Y:S01]  /*2870*/  FADD.FTZ R69, -R188, R69 ;  /* 0x00000045bc457221 */ /* 0x000fe20000010100 */
[-C--:B------:R-:W-:Y:S01]  /*2880*/  FFMA.FTZ R231, R77, R68.reuse, R231 ;  /* 0x000000444de77223 */ /* 0x080fe200000100e7 */
[----:B------:R-:W-:Y:S01]  /*2890*/  IMAD.U32 R211, R211, 0x10000, RZ ;  /* 0x00010000d3d37824 */ /* 0x000fe200078e00ff */
[----:B------:R-:W-:Y:S01]  /*28a0*/  PRMT R75, R99, 0x7632, R75 ;  /* 0x00007632634b7816 */ /* 0x000fe2000000004b */
[----:B------:R-:W-:Y:S01]  /*28b0*/  FMUL.FTZ R200, R175, R69 ;  /* 0x00000045afc87220 */ /* 0x000fe20000410000 */
[----:B------:R-:W-:Y:S01]  /*28c0*/  IMAD.U32 R215, R215, 0x10000, RZ ;  /* 0x00010000d7d77824 */ /* 0x000fe200078e00ff */
[----:B------:R-:W3:Y:S04]  /*28d0*/  LDL R72, [R1+0x64] ;  /* 0x0000640001487983 */ /* 0x000ee80000100800 */
[----:B------:R-:W3:Y:S01]  /*28e0*/  LDL R71, [R1+0x50] ;  /* 0x0000500001477983 */ /* 0x000ee20000100800 */
[----:B----4-:R-:W-:Y:S01]  /*28f0*/  FMUL.FTZ R70, R199, R68 ;  /* 0x00000044c7467220 */ /* 0x010fe20000410000 */
[----:B------:R-:W-:-:S03]  /*2900*/  SHF.L.U32 R68, R89, 0x10, RZ ;  /* 0x0000001059447819 */ /* 0x000fc600000006ff */
[----:B------:R-:W-:Y:S01]  /*2910*/  FFMA.FTZ R76, R198, R76, R70 ;  /* 0x0000004cc64c7223 */ /* 0x000fe20000010046 */
[----:B------:R-:W-:Y:S01]  /*2920*/  SHF.L.U32 R198, R66, 0x10, RZ ;  /* 0x0000001042c67819 */ /* 0x000fe200000006ff */
[----:B------:R-:W-:Y:S02]  /*2930*/  IMAD.U32 R199, R85, 0x10000, RZ ;  /* 0x0001000055c77824 */ /* 0x000fe400078e00ff */
[-C--:B------:R-:W-:Y:S01]  /*2940*/  FMUL.FTZ R69, R197, R68.reuse ;  /* 0x00000044c5457220 */ /* 0x080fe20000410000 */
[----:B------:R-:W-:Y:S01]  /*2950*/  FADD.FTZ R239, R68, R239 ;  /* 0x000000ef44ef7221 */ /* 0x000fe20000010000 */
[----:B------:R-:W-:Y:S01]  /*2960*/  FFMA.FTZ R233, R200, R68, R233 ;  /* 0x00000044c8e97223 */ /* 0x000fe200000100e9 */
[----:B------:R-:W-:Y:S01]  /*2970*/  FADD.FTZ R198, -R188, R198 ;  /* 0x000000c6bcc67221 */ /* 0x000fe20000010100 */
[----:B------:R-:W-:Y:S01]  /*2980*/  SHF.L.U32 R68, R90, 0x10, RZ ;  /* 0x000000105a447819 */ /* 0x000fe200000006ff */
[----:B------:R-:W-:Y:S01]  /*2990*/  FADD.FTZ R25, R199, R25 ;  /* 0x00000019c7197221 */ /* 0x000fe20000010000 */
[----:B------:R-:W-:Y:S01]  /*29a0*/  FFMA.FTZ R108, R200, R199, R108 ;  /* 0x000000c7c86c7223 */ /* 0x000fe2000001006c */
[----:B------:R-:W-:Y:S01]  /*29b0*/  FMUL.FTZ R198, R175, R198 ;  /* 0x000000c6afc67220 */ /* 0x000fe20000410000 */
[----:B------:R-:W-:-:S02]  /*29c0*/  IMAD.U32 R197, R86, 0x10000, RZ ;  /* 0x0001000056c57824 */ /* 0x000fc400078e00ff */
[----:B------:R-:W-:Y:S01]  /*29d0*/  FADD.FTZ R249, R68, R249 ;  /* 0x000000f944f97221 */ /* 0x000fe20000010000 */
[----:B------:R-:W-:Y:S01]  /*29e0*/  PRMT R66, R66, 0x7632, R66 ;  /* 0x0000763242427816 */ /* 0x000fe20000000042 */
[C---:B------:R-:W-:Y:S01]  /*29f0*/  FFMA.FTZ R235, R198.reuse, R68, R235 ;  /* 0x00000044c6eb7223 */ /* 0x040fe200000100eb */
[----:B------:R-:W-:Y:S01]  /*2a00*/  FADD.FTZ R23, R197, R23 ;  /* 0x00000017c5177221 */ /* 0x000fe20000010000 */
[----:B------:R-:W-:Y:S01]  /*2a10*/  FFMA.FTZ R46, R198, R197, R46 ;  /* 0x000000c5c62e7223 */ /* 0x000fe2000001002e */
[----:B------:R-:W-:Y:S01]  /*2a20*/  SHF.L.U32 R74, R74, 0x10, RZ ;  /* 0x000000104a4a7819 */ /* 0x000fe200000006ff */
[----:B------:R-:W-:Y:S01]  /*2a30*/  FADD.FTZ R45, R211, R45 ;  /* 0x0000002dd32d7221 */ /* 0x000fe20000010000 */
[----:B------:R-:W-:Y:S01]  /*2a40*/  FADD.FTZ R230, R215, R230 ;  /* 0x000000e6d7e67221 */ /* 0x000fe20000010000 */
[----:B------:R-:W-:Y:S01]  /*2a50*/  PRMT R65, R65, 0x7632, R65 ;  /* 0x0000763241417816 */ /* 0x000fe20000000041 */
[----:B------:R-:W4:Y:S01]  /*2a60*/  LDL R86, [R1+0x28] ;  /* 0x0000280001567983 */ /* 0x000f220000100800 */
[----:B------:R-:W-:-:S03]  /*2a70*/  SHF.L.U32 R75, R75, 0x10, RZ ;  /* 0x000000104b4b7819 */ /* 0x000fc600000006ff */
[----:B------:R-:W4:Y:S04]  /*2a80*/  LDL R90, [R1+0x1c] ;  /* 0x00001c00015a7983 */ /* 0x000f280000100800 */
[----:B------:R-:W4:Y:S01]  /*2a90*/  LDL R70, [R1+0x54] ;  /* 0x0000540001467983 */ /* 0x000f220000100800 */
[----:B--2---:R-:W-:Y:S01]  /*2aa0*/  FFMA.FTZ R199, R73, R199, R69 ;  /* 0x000000c749c77223 */ /* 0x004fe20000010045 */
[----:B------:R-:W-:Y:S01]  /*2ab0*/  FMUL.FTZ R69, R79, R68 ;  /* 0x000000444f457220 */ /* 0x000fe20000410000 */
[----:B------:R-:W-:Y:S02]  /*2ac0*/  SHF.L.U32 R68, R91, 0x10, RZ ;  /* 0x000000105b447819 */ /* 0x000fe400000006ff */
[----:B------:R-:W-:Y:S01]  /*2ad0*/  SHF.L.U32 R66, R66, 0x10, RZ ;  /* 0x0000001042427819 */ /* 0x000fe200000006ff */
[----:B------:R-:W-:Y:S01]  /*2ae0*/  FFMA.FTZ R197, R78, R197, R69 ;  /* 0x000000c54ec57223 */ /* 0x000fe20000010045 */
[----:B------:R-:W-:Y:S01]  /*2af0*/  FADD.FTZ R248, R74, R248 ;  /* 0x000000f84af87221 */ /* 0x000fe20000010000 */
[----:B------:R-:W-:Y:S01]  /*2b00*/  FMUL.FTZ R69, R213, R68 ;  /* 0x00000044d5457220 */ /* 0x000fe20000410000 */
[----:B------:R-:W-:Y:S01]  /*2b10*/  SHF.L.U32 R65, R65, 0x10, RZ ;  /* 0x0000001041417819 */ /* 0x000fe200000006ff */
[----:B------:R-:W2:Y:S01]  /*2b20*/  LDL R213, [R1+0x34] ;  /* 0x0000340001d57983 */ /* 0x000ea20000100800 */
[----:B------:R-:W-:Y:S01]  /*2b30*/  SHF.L.U32 R79, R67, 0x10, RZ ;  /* 0x00000010434f7819 */ /* 0x000fe200000006ff */
[----:B------:R-:W-:-:S02]  /*2b40*/  IMAD.U32 R78, R87, 0x10000, RZ ;  /* 0x00010000574e7824 */ /* 0x000fc400078e00ff */
[----:B------:R-:W4:Y:S02]  /*2b50*/  LDL R73, [R1+0x60] ;  /* 0x0000600001497983 */ /* 0x000f240000100800 */
[C---:B------:R-:W-:Y:S01]  /*2b60*/  FADD.FTZ R79, -R188.reuse, R79 ;  /* 0x0000004fbc4f7221 */ /* 0x040fe20000010100 */
[----:B------:R-:W-:-:S03]  /*2b70*/  FADD.FTZ R66, -R188, R66 ;  /* 0x00000042bc427221 */ /* 0x000fc60000010100 */
[----:B------:R-:W-:Y:S01]  /*2b80*/  FMUL.FTZ R79, R175, R79 ;  /* 0x0000004faf4f7220 */ /* 0x000fe20000410000 */
[----:B------:R-:W-:-:S03]  /*2b90*/  FADD.FTZ R229, R78, R229 ;  /* 0x000000e54ee57221 */ /* 0x000fc60000010000 */
[-C--:B------:R-:W-:Y:S01]  /*2ba0*/  FFMA.FTZ R44, R79, R78.reuse, R44 ;  /* 0x0000004e4f2c7223 */ /* 0x080fe2000001002c */
[----:B---3--:R-:W-:Y:S01]  /*2bb0*/  FFMA.FTZ R78, R212, R78, R69 ;  /* 0x0000004ed44e7223 */ /* 0x008fe20000010045 */
[----:B------:R-:W-:Y:S01]  /*2bc0*/  FMUL.FTZ R212, R175, R66 ;  /* 0x00000042afd47220 */ /* 0x000fe20000410000 */
[----:B------:R-:W-:Y:S01]  /*2bd0*/  FMUL.FTZ R66, R240, R74 ;  /* 0x0000004af0427220 */ /* 0x000fe20000410000 */
[----:B------:R-:W-:Y:S01]  /*2be0*/  PRMT R67, R67, 0x7632, R67 ;  /* 0x0000763243437816 */ /* 0x000fe20000000043 */
[----:B------:R-:W-:Y:S01]  /*2bf0*/  FADD.FTZ R247, R68, R247 ;  /* 0x000000f744f77221 */ /* 0x000fe20000010000 */
[-C--:B------:R-:W-:Y:S01]  /*2c00*/  FFMA.FTZ R22, R212, R211.reuse, R22 ;  /* 0x000000d3d4167223 */ /* 0x080fe20000010016 */
[----:B------:R-:W-:Y:S01]  /*2c10*/  FFMA.FTZ R211, R214, R211, R66 ;  /* 0x000000d3d6d37223 */ /* 0x000fe20000010042 */
[----:B------:R-:W-:Y:S01]  /*2c20*/  SHF.L.U32 R67, R67, 0x10, RZ ;  /* 0x0000001043437819 */ /* 0x000fe200000006ff */
[----:B------:R-:W-:Y:S01]  /*2c30*/  FFMA.FTZ R244, R79, R68, R244 ;  /* 0x000000444ff47223 */ /* 0x000fe200000100f4 */
[----:B------:R-:W-:Y:S01]  /*2c40*/  PRMT R66, R91, 0x7632, R66 ;  /* 0x000076325b427816 */ /* 0x000fe20000000042 */
[----:B------:R-:W-:Y:S01]  /*2c50*/  FFMA.FTZ R237, R212, R74, R237 ;  /* 0x0000004ad4ed7223 */ /* 0x000fe200000100ed */
[----:B------:R-:W-:Y:S01]  /*2c60*/  SHF.L.U32 R87, R99, 0x10, RZ ;  /* 0x0000001063577819 */ /* 0x000fe200000006ff */
[----:B------:R-:W-:Y:S01]  /*2c70*/  FADD.FTZ R67, -R188, R67 ;  /* 0x00000043bc437221 */ /* 0x000fe20000010100 */
[----:B------:R-:W-:Y:S01]  /*2c80*/  SHF.L.U32 R66, R66, 0x10, RZ ;  /* 0x0000001042427819 */ /* 0x000fe200000006ff */
[----:B------:R-:W-:Y:S01]  /*2c90*/  FADD.FTZ R65, -R188, R65 ;  /* 0x00000041bc417221 */ /* 0x000fe20000010100 */
[----:B------:R-:W3:Y:S01]  /*2ca0*/  LDL R240, [R1+0x18] ;  /* 0x0000180001f07983 */ /* 0x000ee20000100800 */
[----:B------:R-:W-:-:S02]  /*2cb0*/  FMUL.FTZ R214, R175, R67 ;  /* 0x00000043afd67220 */ /* 0x000fc40000410000 */
[-C--:B------:R-:W-:Y:S02]  /*2cc0*/  FMUL.FTZ R67, R236, R66.reuse ;  /* 0x00000042ec437220 */ /* 0x080fe40000410000 */
[-C--:B------:R-:W-:Y:S01]  /*2cd0*/  FFMA.FTZ R21, R214, R215.reuse, R21 ;  /* 0x000000d7d6157223 */ /* 0x080fe20000010015 */
[----:B------:R-:W-:Y:S01]  /*2ce0*/  FADD.FTZ R246, R66, R246 ;  /* 0x000000f642f67221 */ /* 0x000fe20000010000 */
[----:B------:R-:W-:Y:S01]  /*2cf0*/  FFMA.FTZ R245, R214, R66, R245 ;  /* 0x00000042d6f57223 */ /* 0x000fe200000100f5 */
[----:B------:R-:W-:Y:S02]  /*2d00*/  PRMT R68, R64, 0x7632, R68 ;  /* 0x0000763240447816 */ /* 0x000fe40000000044 */
[----:B------:R-:W-:Y:S01]  /*2d10*/  PRMT R74, R96, 0x7632, R74 ;  /* 0x00007632604a7816 */ /* 0x000fe2000000004a */
[----:B------:R-:W-:Y:S02]  /*2d20*/  IMAD.U32 R91, R98, 0x10000, RZ ;  /* 0x00010000625b7824 */ /* 0x000fe400078e00ff */
[----:B------:R-:W-:Y:S01]  /*2d30*/  FADD.FTZ R87, -R188, R87 ;  /* 0x00000057bc577221 */ /* 0x000fe20000010100 */
[----:B------:R-:W3:Y:S01]  /*2d40*/  LDL R236, [R1+0x8] ;  /* 0x0000080001ec7983 */ /* 0x000ee20000100800 */
[----:B--2---:R-:W-:-:S03]  /*2d50*/  FFMA.FTZ R215, R213, R215, R67 ;  /* 0x000000d7d5d77223 */ /* 0x004fc60000010043 */
[----:B------:R-:W2:Y:S01]  /*2d60*/  LDL R213, [R1+0x2c] ;  /* 0x00002c0001d57983 */ /* 0x000ea20000100800 */
[----:B------:R-:W-:Y:S02]  /*2d70*/  PRMT R67, R97, 0x7632, R67 ;  /* 0x0000763261437816 */ /* 0x000fe40000000043 */
[----:B------:R-:W-:Y:S02]  /*2d80*/  PRMT R66, R98, 0x7632, R66 ;  /* 0x0000763262427816 */ /* 0x000fe40000000042 */
[----:B------:R-:W-:Y:S01]  /*2d90*/  SHF.L.U32 R68, R68, 0x10, RZ ;  /* 0x0000001044447819 */ /* 0x000fe200000006ff */
[----:B------:R-:W-:Y:S01]  /*2da0*/  IMAD.U32 R67, R67, 0x10000, RZ ;  /* 0x0001000043437824 */ /* 0x000fe200078e00ff */
[----:B------:R-:W-:Y:S02]  /*2db0*/  SHF.L.U32 R96, R96, 0x10, RZ ;  /* 0x0000001060607819 */ /* 0x000fe400000006ff */
        /* <DEDUP_REMOVED lines=11> */
[----:B------:R-:W-:Y:S01]  /*2e70*/  IMAD.U32 R75, R100, 0x10000, RZ ;  /* 0x00010000644b7824 */ /* 0x000fe200078e00ff */
[----:B------:R-:W-:Y:S01]  /*2e80*/  SHF.L.U32 R98, R104, 0x10, RZ ;  /* 0x0000001068627819 */ /* 0x000fe200000006ff */
[----:B------:R-:W-:-:S02]  /*2e90*/  FMUL.FTZ R99, R175, R99 ;  /* 0x00000063af637220 */ /* 0x000fc40000410000 */
[-C--:B----4-:R-:W-:Y:S02]  /*2ea0*/  FMUL.FTZ R86, R86, R75.reuse ;  /* 0x0000004b56567220 */ /* 0x090fe40000410000 */
[----:B------:R-:W-:Y:S01]  /*2eb0*/  FADD.FTZ R128, R98, R128 ;  /* 0x0000008062807221 */ /* 0x000fe20000010000 */
[-C--:B------:R-:W-:Y:S01]  /*2ec0*/  FFMA.FTZ R127, R99, R98.reuse, R127 ;  /* 0x00000062637f7223 */ /* 0x080fe2000001007f */
[----:B--2---:R-:W-:Y:S02]  /*2ed0*/  FFMA.FTZ R98, R213, R98, R86 ;  /* 0x00000062d5627223 */ /* 0x004fe40000010056 */
[----:B------:R-:W2:Y:S01]  /*2ee0*/  LDL R213, [R1+0xc] ;  /* 0x00000c0001d57983 */ /* 0x000ea20000100800 */
[----:B------:R-:W-:Y:S01]  /*2ef0*/  FADD.FTZ R129, R75, R129 ;  /* 0x000000814b817221 */ /* 0x000fe20000010000 */
[----:B------:R-:W-:Y:S01]  /*2f00*/  FFMA.FTZ R130, R99, R75, R130 ;  /* 0x0000004b63827223 */ /* 0x000fe20000010082 */
[----:B------:R-:W-:Y:S01]  /*2f10*/  SHF.L.U32 R75, R101, 0x10, RZ ;  /* 0x00000010654b7819 */ /* 0x000fe200000006ff */
[----:B------:R-:W-:Y:S01]  /*2f20*/  FMUL.FTZ R97, R175, R97 ;  /* 0x00000061af617220 */ /* 0x000fe20000410000 */
[----:B------:R-:W-:-:S03]  /*2f30*/  IMAD.U32 R96, R105, 0x10000, RZ ;  /* 0x0001000069607824 */ /* 0x000fc600078e00ff */
[-C--:B---3--:R-:W-:Y:S01]  /*2f40*/  FMUL.FTZ R86, R240, R75.reuse ;  /* 0x0000004bf0567220 */ /* 0x088fe20000410000 */
[----:B------:R-:W-:Y:S01]  /*2f50*/  FADD.FTZ R133, R75, R133 ;  /* 0x000000854b857221 */ /* 0x000fe20000010000 */
[C---:B------:R-:W-:Y:S01]  /*2f60*/  FFMA.FTZ R134, R97.reuse, R75, R134 ;  /* 0x0000004b61867223 */ /* 0x040fe20000010086 */
[----:B------:R-:W-:Y:S01]  /*2f70*/  SHF.L.U32 R75, R102, 0x10, RZ ;  /* 0x00000010664b7819 */ /* 0x000fe200000006ff */
[----:B------:R-:W-:Y:S01]  /*2f80*/  FADD.FTZ R132, R96, R132 ;  /* 0x0000008460847221 */ /* 0x000fe20000010000 */
[-C--:B------:R-:W-:Y:S01]  /*2f90*/  FFMA.FTZ R131, R97, R96.reuse, R131 ;  /* 0x0000006061837223 */ /* 0x080fe20000010083 */
[----:B------:R-:W-:Y:S01]  /*2fa0*/  FFMA.FTZ R96, R90, R96, R86 ;  /* 0x000000605a607223 */ /* 0x000fe20000010056 */
[----:B------:R-:W-:Y:S01]  /*2fb0*/  FMUL.FTZ R91, R175, R91 ;  /* 0x0000005baf5b7220 */ /* 0x000fe20000410000 */
[----:B------:R-:W-:Y:S01]  /*2fc0*/  SHF.L.U32 R90, R106, 0x10, RZ ;  /* 0x000000106a5a7819 */ /* 0x000fe200000006ff */
[-C--:B------:R-:W-:Y:S01]  /*2fd0*/  FMUL.FTZ R86, R236, R75.reuse ;  /* 0x0000004bec567220 */ /* 0x080fe20000410000 */
[----:B------:R-:W-:Y:S01]  /*2fe0*/  FADD.FTZ R137, R75, R137 ;  /* 0x000000894b897221 */ /* 0x000fe20000010000 */
[----:B------:R-:W-:Y:S01]  /*2ff0*/  FFMA.FTZ R146, R91, R75, R146 ;  /* 0x0000004b5b927223 */ /* 0x000fe20000010092 */
[----:B------:R-:W-:-:S02]  /*3000*/  IMAD.U32 R75, R103, 0x10000, RZ ;  /* 0x00010000674b7824 */ /* 0x000fc400078e00ff */
[----:B------:R-:W-:Y:S01]  /*3010*/  FADD.FTZ R136, R90, R136 ;  /* 0x000000885a887221 */ /* 0x000fe20000010000 */
[----:B------:R-:W-:Y:S01]  /*3020*/  FFMA.FTZ R135, R91, R90, R135 ;  /* 0x0000005a5b877223 */ /* 0x000fe20000010087 */
[----:B------:R-:W-:Y:S01]  /*3030*/  FMUL.FTZ R87, R175, R87 ;  /* 0x00000057af577220 */ /* 0x000fe20000410000 */
[----:B------:R-:W3:Y:S01]  /*3040*/  LDL R236, [R1+0x24] ;  /* 0x0000240001ec7983 */ /* 0x000ee20000100800 */
[----:B------:R-:W-:-:S03]  /*3050*/  PRMT R104, R104, 0x7632, R104 ;  /* 0x0000763268687816 */ /* 0x000fc60000000068 */
[----:B------:R-:W4:Y:S01]  /*3060*/  LDL R240, [R1+0x14] ;  /* 0x0000140001f07983 */ /* 0x000f220000100800 */
[----:B--2---:R-:W-:Y:S01]  /*3070*/  FFMA.FTZ R90, R213, R90, R86 ;  /* 0x0000005ad55a7223 */ /* 0x004fe20000010056 */
[----:B------:R-:W-:Y:S01]  /*3080*/  SHF.L.U32 R86, R107, 0x10, RZ ;  /* 0x000000106b567819 */ /* 0x000fe200000006ff */
[----:B------:R-:W-:-:S04]  /*3090*/  FMUL.FTZ R213, R251, R75 ;  /* 0x0000004bfbd57220 */ /* 0x000fc80000410000 */
[----:B------:R-:W-:Y:S01]  /*30a0*/  FADD.FTZ R148, R86, R148 ;  /* 0x0000009456947221 */ /* 0x000fe20000010000 */
[-C--:B------:R-:W-:Y:S01]  /*30b0*/  FFMA.FTZ R147, R87, R86.reuse, R147 ;  /* 0x0000005657937223 */ /* 0x080fe20000010093 */
[----:B------:R-:W-:Y:S02]  /*30c0*/  FFMA.FTZ R86, R252, R86, R213 ;  /* 0x00000056fc567223 */ /* 0x000fe400000100d5 */
[----:B------:R-:W2:Y:S01]  /*30d0*/  LDL R213, [R1+0x20] ;  /* 0x0000200001d57983 */ /* 0x000ea20000100800 */
[----:B------:R-:W-:Y:S01]  /*30e0*/  FADD.FTZ R149, R75, R149 ;  /* 0x000000954b957221 */ /* 0x000fe20000010000 */
[----:B------:R-:W-:Y:S01]  /*30f0*/  FFMA.FTZ R150, R87, R75, R150 ;  /* 0x0000004b57967223 */ /* 0x000fe20000010096 */
[----:B------:R-:W-:Y:S01]  /*3100*/  PRMT R75, R100, 0x7632, R75 ;  /* 0x00007632644b7816 */ /* 0x000fe2000000004b */
[----:B------:R-:W-:-:S03]  /*3110*/  FMUL.FTZ R100, R175, R74 ;  /* 0x0000004aaf647220 */ /* 0x000fc60000410000 */
[----:B------:R-:W-:-:S05]  /*3120*/  SHF.L.U32 R75, R75, 0x10, RZ ;  /* 0x000000104b4b7819 */ /* 0x000fca00000006ff */
[----:B------:R-:W-:Y:S01]  /*3130*/  FADD.FTZ R153, R75, R153 ;  /* 0x000000994b997221 */ /* 0x000fe20000010000 */
[----:B------:R-:W-:Y:S01]  /*3140*/  FFMA.FTZ R156, R100, R75, R156 ;  /* 0x0000004b649c7223 */ /* 0x000fe2000001009c */
[----:B------:R-:W-:-:S04]  /*3150*/  IMAD.U32 R104, R104, 0x10000, RZ ;  /* 0x0001000068687824 */ /* 0x000fc800078e00ff */
[----:B------:R-:W-:Y:S01]  /*3160*/  FADD.FTZ R152, R104, R152 ;  /* 0x0000009868987221 */ /* 0x000fe20000010000 */
[----:B------:R-:W-:Y:S01]  /*3170*/  FFMA.FTZ R151, R100, R104, R151 ;  /* 0x0000006864977223 */ /* 0x000fe20000010097 */
[----:B------:R-:W-:Y:S02]  /*3180*/  PRMT R64, R88, 0x7632, R64 ;  /* 0x0000763258407816 */ /* 0x000fe40000000040 */
[----:B------:R-:W-:Y:S02]  /*3190*/  PRMT R84, R84, 0x7632, R84 ;  /* 0x0000763254547816 */ /* 0x000fe40000000054 */
[----:B------:R-:W-:Y:S01]  /*31a0*/  SHF.L.U32 R64, R64, 0x10, RZ ;  /* 0x0000001040407819 */ /* 0x000fe200000006ff */
[----:B------:R-:W-:Y:S02]  /*31b0*/  FMUL.FTZ R88, R175, R68 ;  /* 0x00000044af587220 */ /* 0x000fe40000410000 */
[----:B------:R-:W-:Y:S02]  /*31c0*/  IMAD.U32 R84, R84, 0x10000, RZ ;  /* 0x0001000054547824 */ /* 0x000fe400078e00ff */
[----:B------:R-:W-:-:S02]  /*31d0*/  FMUL.FTZ R68, R73, R64 ;  /* 0x0000004049447220 */ /* 0x000fc40000410000 */
[----:B------:R-:W-:Y:S01]  /*31e0*/  FADD.FTZ R26, R84, R26 ;  /* 0x0000001a541a7221 */ /* 0x000fe20000010000 */
[-C--:B------:R-:W-:Y:S01]  /*31f0*/  FFMA.FTZ R109, R88, R84.reuse, R109 ;  /* 0x00000054586d7223 */ /* 0x080fe2000001006d */
[----:B------:R-:W-:Y:S02]  /*3200*/  FFMA.FTZ R84, R72, R84, R68 ;  /* 0x0000005448547223 */ /* 0x000fe40000010044 */
[----:B------:R-:W0:Y:S01]  /*3210*/  LDC.64 R68, c[0x0][0x3b0] ;  /* 0x0000ec00ff447b82 */ /* 0x000e220000000a00 */
[----:B------:R-:W-:Y:S01]  /*3220*/  FADD.FTZ R241, R64, R241 ;  /* 0x000000f140f17221 */ /* 0x000fe20000010000 */
[----:B------:R-:W-:Y:S01]  /*3230*/  FFMA.FTZ R232, R88, R64, R232 ;  /* 0x0000004058e87223 */ /* 0x000fe200000100e8 */
[----:B------:R-:W-:Y:S02]  /*3240*/  PRMT R64, R89, 0x7632, R64 ;  /* 0x0000763259407816 */ /* 0x000fe40000000040 */
[----:B------:R-:W-:Y:S02]  /*3250*/  PRMT R85, R85, 0x7632, R85 ;  /* 0x0000763255557816 */ /* 0x000fe40000000055 */
[----:B------:R-:W-:Y:S01]  /*3260*/  SHF.L.U32 R64, R64, 0x10, RZ ;  /* 0x0000001040407819 */ /* 0x000fe200000006ff */
[----:B------:R-:W-:-:S02]  /*3270*/  FMUL.FTZ R89, R175, R65 ;  /* 0x00000041af597220 */ /* 0x000fc40000410000 */
[----:B------:R-:W-:Y:S02]  /*3280*/  IMAD.U32 R85, R85, 0x10000, RZ ;  /* 0x0001000055557824 */ /* 0x000fe400078e00ff */
[-C--:B------:R-:W-:Y:S01]  /*3290*/  FMUL.FTZ R65, R71, R64.reuse ;  /* 0x0000004047417220 */ /* 0x080fe20000410000 */
[----:B------:R-:W-:Y:S01]  /*32a0*/  FADD.FTZ R238, R64, R238 ;  /* 0x000000ee40ee7221 */ /* 0x000fe20000010000 */
[----:B------:R-:W-:Y:S01]  /*32b0*/  FADD.FTZ R24, R85, R24 ;  /* 0x0000001855187221 */ /* 0x000fe20000010000 */
[CC--:B------:R-:W-:Y:S01]  /*32c0*/  FFMA.FTZ R47, R89.reuse, R85.reuse, R47 ;  /* 0x00000055592f7223 */ /* 0x0c0fe2000001002f */
[----:B------:R-:W-:Y:S01]  /*32d0*/  FFMA.FTZ R85, R70, R85, R65 ;  /* 0x0000005546557223 */ /* 0x000fe20000010041 */
[----:B------:R-:W-:Y:S01]  /*32e0*/  FFMA.FTZ R234, R89, R64, R234 ;  /* 0x0000004059ea7223 */ /* 0x000fe200000100ea */
[----:B0-----:R-:W-:-:S04]  /*32f0*/  IMAD.WIDE.U32 R64, R178, 0x8, R68 ;  /* 0x00000008b2407825 */ /* 0x001fc800078e0044 */
[--C-:B------:R-:W-:Y:S02]  /*3300*/  IMAD.WIDE.U32 R72, R176, 0x8, R68.reuse ;  /* 0x00000008b0487825 */ /* 0x100fe400078e0044 */
[----:B------:R-:W5:Y:S02]  /*3310*/  LDG.E.64 R64, desc[UR10][R64.64] ;  /* 0x0000000a40407981 */ /* 0x000f64000c1e1b00 */
[--C-:B------:R-:W-:Y:S02]  /*3320*/  IMAD.WIDE.U32 R70, R177, 0x8, R68.reuse ;  /* 0x00000008b1467825 */ /* 0x100fe400078e0044 */
[----:B------:R-:W5:Y:S02]  /*3330*/  LDG.E.64 R72, desc[UR10][R72.64] ;  /* 0x0000000a48487981 */ /* 0x000f64000c1e1b00 */
[----:B------:R-:W-:Y:S02]  /*3340*/  IMAD.WIDE.U32 R68, R180, 0x8, R68 ;  /* 0x00000008b4447825 */ /* 0x000fe400078e0044 */
[----:B------:R-:W5:Y:S04]  /*3350*/  LDG.E.64 R70, desc[UR10][R70.64] ;  /* 0x0000000a46467981 */ /* 0x000f68000c1e1b00 */
[----:B------:R-:W5:Y:S01]  /*3360*/  LDG.E.64 R68, desc[UR10][R68.64] ;  /* 0x0000000a44447981 */ /* 0x000f62000c1e1b00 */
[----:B--2---:R-:W-:-:S03]  /*3370*/  FMUL.FTZ R74, R213, R75 ;  /* 0x0000004bd54a7220 */ /* 0x004fc60000410000 */
[----:B------:R-:W2:Y:S01]  /*3380*/  LDL R75, [R1+0x10] ;  /* 0x00001000014b7983 */ /* 0x000ea20000100800 */
[----:B---3--:R-:W-:-:S03]  /*3390*/  FFMA.FTZ R104, R236, R104, R74 ;  /* 0x00000068ec687223 */ /* 0x008fc6000001004a */
[----:B------:R-:W3:Y:S04]  /*33a0*/  LDL R236, [R1] ;  /* 0x0000000001ec7983 */ /* 0x000ee80000100800 */
[----:B------:R-:W3:Y:S01]  /*33b0*/  LDL R213, [R1+0x4] ;  /* 0x0000040001d57983 */ /* 0x000ee20000100800 */
[----:B------:R-:W-:Y:S02]  /*33c0*/  PRMT R74, R101, 0x7632, R74 ;  /* 0x00007632654a7816 */ /* 0x000fe4000000004a */
[----:B------:R-:W-:Y:S02]  /*33d0*/  PRMT R101, R105, 0x7632, R101 ;  /* 0x0000763269657816 */ /* 0x000fe40000000065 */
[----:B------:R-:W-:Y:S01]  /*33e0*/  SHF.L.U32 R74, R74, 0x10, RZ ;  /* 0x000000104a4a7819 */ /* 0x000fe200000006ff */
[----:B------:R-:W-:Y:S01]  /*33f0*/  FMUL.FTZ R105, R175, R67 ;  /* 0x00000043af697220 */ /* 0x000fe20000410000 */
[----:B------:R-:W-:-:S05]  /*3400*/  SHF.L.U32 R101, R101, 0x10, RZ ;  /* 0x0000001065657819 */ /* 0x000fca00000006ff */
[----:B------:R-:W-:Y:S01]  /*3410*/  FADD.FTZ R164, R101, R164 ;  /* 0x000000a465a47221 */ /* 0x000fe20000010000 */
[----:B------:R-:W-:Y:S01]  /*3420*/  FFMA.FTZ R157, R105, R101, R157 ;  /* 0x00000065699d7223 */ /* 0x000fe2000001009d */
[----:B------:R-:W-:-:S05]  /*3430*/  PRMT R107, R107, 0x7632, R107 ;  /* 0x000076326b6b7816 */ /* 0x000fca000000006b */
[----:B------:R-:W-:-:S04]  /*3440*/  IMAD.U32 R107, R107, 0x10000, RZ ;  /* 0x000100006b6b7824 */ /* 0x000fc800078e00ff */
[----:B------:R-:W-:Y:S01]  /*3450*/  FADD.FTZ R172, R107, R172 ;  /* 0x000000ac6bac7221 */ /* 0x000fe20000010000 */
[----:B------:R-:W-:Y:S01]  /*3460*/  UMOV UR4, 0xffffffff ;  /* 0xffffffff00047882 */ /* 0x000fe20000000000 */
[----:B------:R-:W-:Y:S01]  /*3470*/  ISETP.NE.U32.AND P2, PT, RZ, UR14, PT ;  /* 0x0000000eff007c0c */ /* 0x000fe2000bf45070 */
[----:B------:R-:W-:Y:S01]  /*3480*/  FADD.FTZ R165, R74, R165 ;  /* 0x000000a54aa57221 */ /* 0x000fe20000010000 */
[-C--:B------:R-:W-:Y:S02]  /*3490*/  FFMA.FTZ R166, R105, R74.reuse, R166 ;  /* 0x0000004a69a67223 */ /* 0x080fe400000100a6 */
[----:B------:R-:W-:Y:S01]  /*34a0*/  ISETP.NE.AND.EX P2, PT, RZ, UR15, PT, P2 ;  /* 0x0000000fff007c0c */ /* 0x000fe2000bf45320 */
[----:B--2---:R-:W-:-:S04]  /*34b0*/  FMUL.FTZ R67, R75, R74 ;  /* 0x0000004a4b437220 */ /* 0x004fc80000410000 */
[--C-:B----4-:R-:W-:Y:S01]  /*34c0*/  FFMA.FTZ R101, R240, R101, R67.reuse ;  /* 0x00000065f0657223 */ /* 0x110fe20000010043 */
[----:B------:R-:W-:Y:S02]  /*34d0*/  PRMT R67, R102, 0x7632, R67 ;  /* 0x0000763266437816 */ /* 0x000fe40000000043 */
[----:B------:R-:W-:-:S03]  /*34e0*/  PRMT R102, R106, 0x7632, R102 ;  /* 0x000076326a667816 */ /* 0x000fc60000000066 */
[----:B------:R-:W-:Y:S01]  /*34f0*/  IMAD.U32 R67, R67, 0x10000, RZ ;  /* 0x0001000043437824 */ /* 0x000fe200078e00ff */
[----:B------:R-:W-:Y:S01]  /*3500*/  SHF.L.U32 R102, R102, 0x10, RZ ;  /* 0x0000001066667819 */ /* 0x000fe200000006ff */
[----:B------:R-:W-:Y:S02]  /*3510*/  FMUL.FTZ R106, R175, R66 ;  /* 0x00000042af6a7220 */ /* 0x000fe40000410000 */
[----:B---3--:R-:W-:Y:S02]  /*3520*/  FMUL.FTZ R66, R236, R67 ;  /* 0x00000043ec427220 */ /* 0x008fe40000410000 */
[----:B------:R-:W-:Y:S01]  /*3530*/  FADD.FTZ R168, R102, R168 ;  /* 0x000000a866a87221 */ /* 0x000fe20000010000 */
[-C--:B------:R-:W-:Y:S01]  /*3540*/  FFMA.FTZ R167, R106, R102.reuse, R167 ;  /* 0x000000666aa77223 */ /* 0x080fe200000100a7 */
[--C-:B------:R-:W-:Y:S01]  /*3550*/  FFMA.FTZ R102, R213, R102, R66.reuse ;  /* 0x00000066d5667223 */ /* 0x100fe20000010042 */
[----:B------:R-:W-:-:S04]  /*3560*/  PRMT R66, R103, 0x7632, R66 ;  /* 0x0000763267427816 */ /* 0x000fc80000000042 */
[----:B------:R-:W-:Y:S01]  /*3570*/  SHF.L.U32 R66, R66, 0x10, RZ ;  /* 0x0000001042427819 */ /* 0x000fe200000006ff */
[----:B------:R-:W-:Y:S01]  /*3580*/  FADD.FTZ R169, R67, R169 ;  /* 0x000000a943a97221 */ /* 0x000fe20000010000 */
[----:B------:R-:W-:Y:S01]  /*3590*/  FFMA.FTZ R170, R106, R67, R170 ;  /* 0x000000436aaa7223 */ /* 0x000fe200000100aa */
[----:B------:R-:W-:Y:S02]  /*35a0*/  FMUL.FTZ R103, R175, R188 ;  /* 0x000000bcaf677220 */ /* 0x000fe40000410000 */
[-C--:B------:R-:W-:Y:S01]  /*35b0*/  FMUL.FTZ R67, R243, R66.reuse ;  /* 0x00000042f3437220 */ /* 0x080fe20000410000 */
        /* <DEDUP_REMOVED lines=68> */
[----:B------:R-:W-:Y:S06]  /*3a00*/  BRA.DIV UR4, `(.L_x_335) ;  /* 0x000000b604707947 */ /* 0x000fec000b800000 */
        /* <DEDUP_REMOVED lines=18> */
.L_x_380:
[----:B------:R-:W-:Y:S01]  /*3b30*/  FADD.FTZ R236, R66, R236 ;  /* 0x000000ec42ec7221 */ /* 0x000fe20000010000 */
[----:B0-----:R-:W-:-:S03]  /*3b40*/  FADD.FTZ R74, R67, R74 ;  /* 0x0000004a434a7221 */ /* 0x001fc60000010000 */
[----:B------:R-:W-:Y:S01]  /*3b50*/  FMUL.FTZ R188, R236, UR13 ;  /* 0x0000000decbc7c20 */ /* 0x000fe20008410000 */
[----:B------:R-:W-:-:S04]  /*3b60*/  FMUL.FTZ R213, R74, UR13 ;  /* 0x0000000d4ad57c20 */ /* 0x000fc80008410000 */
[----:B------:R-:W-:Y:S01]  /*3b70*/  FSEL R188, R188, RZ, !P3 ;  /* 0x000000ffbcbc7208 */ /* 0x000fe20005800000 */
[----:B------:R-:W-:Y:S06]  /*3b80*/  @P2 BRA `(.L_x_336) ;  /* 0x0000001000142947 */ /* 0x000fec0003800000 */
[----:B------:R-:W-:-:S04]  /*3b90*/  ISETP.NE.U32.AND P2, PT, R154, RZ, PT ;  /* 0x000000ff9a00720c */ /* 0x000fc80003f45070 */
[----:B------:R-:W-:-:S13]  /*3ba0*/  ISETP.NE.AND.EX P2, PT, R155, RZ, PT, P2 ;  /* 0x000000ff9b00720c */ /* 0x000fda0003f45320 */
[----:B------:R-:W-:Y:S05]  /*3bb0*/  @P2 BRA `(.L_x_337) ;  /* 0x0000000400d42947 */ /* 0x000fea0003800000 */
[----:B------:R-:W-:Y:S01]  /*3bc0*/  UMOV UR4, UR8 ;  /* 0x0000000800047c82 */ /* 0x000fe20008000000 */
[----:B------:R-:W-:Y:S01]  /*3bd0*/  UMOV UR5, UR9 ;  /* 0x0000000900057c82 */ /* 0x000fe20008000000 */
[----:B------:R-:W-:-:S04]  /*3be0*/  UISETP.NE.U32.AND UP0, UPT, UR4, URZ, UPT ;  /* 0x000000ff0400728c */ /* 0x000fc8000bf05070 */
[----:B------:R-:W-:-:S09]  /*3bf0*/  UISETP.NE.AND.EX UP0, UPT, UR5, URZ, UPT, UP0 ;  /* 0x000000ff0500728c */ /* 0x000fd2000bf05300 */
[----:B------:R-:W-:Y:S05]  /*3c00*/  BRA.U UP0, `(.L_x_338) ;  /* 0x0000000100d87547 */ /* 0x000fea000b800000 */
[-CC-:B------:R-:W-:Y:S01]  /*3c10*/  FFMA.FTZ R185, R185, R213.reuse, R188.reuse ;  /* 0x000000d5b9b97223 */ /* 0x180fe200000100bc */
[-CC-:B------:R-:W-:Y:S01]  /*3c20*/  FFMA.FTZ R184, R184, R213.reuse, R188.reuse ;  /* 0x000000d5b8b87223 */ /* 0x180fe200000100bc */
[-CC-:B------:R-:W-:Y:S01]  /*3c30*/  FFMA.FTZ R202, R202, R213.reuse, R188.reuse ;  /* 0x000000d5caca7223 */ /* 0x180fe200000100bc */
[-C--:B------:R-:W-:Y:S01]  /*3c40*/  FFMA.FTZ R192, R192, R213.reuse, R188 ;  /* 0x000000d5c0c07223 */ /* 0x080fe200000100bc */
[----:B------:R-:W-:Y:S01]  /*3c50*/  FADD.FTZ R185, R183, -R185 ;  /* 0x800000b9b7b97221 */ /* 0x000fe20000010000 */
[----:B------:R-:W-:Y:S01]  /*3c60*/  FADD.FTZ R184, R182, -R184 ;  /* 0x800000b8b6b87221 */ /* 0x000fe20000010000 */
[----:B-1----:R-:W-:Y:S01]  /*3c70*/  FADD.FTZ R66, R201, -R202 ;  /* 0x800000cac9427221 */ /* 0x002fe20000010000 */
[-CC-:B------:R-:W-:Y:S01]  /*3c80*/  FFMA.FTZ R187, R187, R213.reuse, R188.reuse ;  /* 0x000000d5bbbb7223 */ /* 0x180fe200000100bc */
[-CC-:B------:R-:W-:Y:S01]  /*3c90*/  FFMA.FTZ R190, R190, R213.reuse, R188.reuse ;  /* 0x000000d5bebe7223 */ /* 0x180fe200000100bc */
[-CC-:B------:R-:W-:Y:S01]  /*3ca0*/  FFMA.FTZ R194, R194, R213.reuse, R188.reuse ;  /* 0x000000d5c2c27223 */ /* 0x180fe200000100bc */
[----:B------:R-:W-:Y:S01]  /*3cb0*/  FFMA.FTZ R179, R179, R213, R188 ;  /* 0x000000d5b3b37223 */ /* 0x000fe200000100bc */
[C---:B------:R-:W-:Y:S01]  /*3cc0*/  FMUL.FTZ R66, R175.reuse, R66 ;  /* 0x00000042af427220 */ /* 0x040fe20000410000 */
[C---:B------:R-:W-:Y:S01]  /*3cd0*/  FMUL.FTZ R184, R175.reuse, R184 ;  /* 0x000000b8afb87220 */ /* 0x040fe20000410000 */
[----:B------:R-:W-:Y:S01]  /*3ce0*/  FMUL.FTZ R185, R175, R185 ;  /* 0x000000b9afb97220 */ /* 0x000fe20000410000 */
[----:B------:R-:W-:Y:S01]  /*3cf0*/  FADD.FTZ R191, R191, -R192 ;  /* 0x800000c0bfbf7221 */ /* 0x000fe20000010000 */
[----:B------:R-:W-:Y:S01]  /*3d00*/  FADD.FTZ R186, R186, -R187 ;  /* 0x800000bbbaba7221 */ /* 0x000fe20000010000 */
[----:B------:R-:W-:Y:S01]  /*3d10*/  FADD.FTZ R189, R189, -R190 ;  /* 0x800000bebdbd7221 */ /* 0x000fe20000010000 */
[----:B------:R-:W-:Y:S01]  /*3d20*/  FADD.FTZ R194, R193, -R194 ;  /* 0x800000c2c1c27221 */ /* 0x000fe20000010000 */
[----:B-----5:R-:W-:Y:S01]  /*3d30*/  ISETP.GE.U32.AND P2, PT, R64, RZ, PT ;  /* 0x000000ff4000720c */ /* 0x020fe20003f46070 */
[----:B------:R-:W-:Y:S01]  /*3d40*/  FADD.FTZ R179, R181, -R179 ;  /* 0x800000b3b5b37221 */ /* 0x000fe20000010000 */
[----:B------:R-:W-:Y:S01]  /*3d50*/  FMUL.FTZ R66, R66, UR6 ;  /* 0x0000000642427c20 */ /* 0x000fe20008410000 */
[----:B------:R-:W-:Y:S01]  /*3d60*/  FMUL.FTZ R184, R184, UR6 ;  /* 0x00000006b8b87c20 */ /* 0x000fe20008410000 */
[----:B------:R-:W-:Y:S01]  /*3d70*/  FMUL.FTZ R185, R185, UR6 ;  /* 0x00000006b9b97c20 */ /* 0x000fe20008410000 */
[----:B------:R-:W-:Y:S01]  /*3d80*/  LOP3.LUT P5, RZ, R65, 0xff0000, RZ, 0xc0, !PT ;  /* 0x00ff000041ff7812 */ /* 0x000fe200078ac0ff */
[----:B------:R-:W-:Y:S01]  /*3d90*/  FMUL.FTZ R194, R175, R194 ;  /* 0x000000c2afc27220 */ /* 0x000fe20000410000 */
[----:B------:R-:W-:Y:S01]  /*3da0*/  LOP3.LUT P4, RZ, R65, 0xff, RZ, 0xc0, !PT ;  /* 0x000000ff41ff7812 */ /* 0x000fe2000788c0ff */
[----:B------:R-:W-:Y:S01]  /*3db0*/  FMUL.FTZ R186, R175, R186 ;  /* 0x000000baafba7220 */ /* 0x000fe20000410000 */
[----:B------:R-:W-:Y:S01]  /*3dc0*/  ISETP.GE.U32.AND.EX P2, PT, R65, 0x1000000, PT, P2 ;  /* 0x010000004100780c */ /* 0x000fe20003f46120 */
[C---:B------:R-:W-:Y:S01]  /*3dd0*/  FMUL.FTZ R189, R175.reuse, R189 ;  /* 0x000000bdafbd7220 */ /* 0x040fe20000410000 */
[C---:B------:R-:W-:Y:S01]  /*3de0*/  FMUL.FTZ R179, R175.reuse, R179 ;  /* 0x000000b3afb37220 */ /* 0x040fe20000410000 */
[----:B------:R-:W-:Y:S01]  /*3df0*/  FMUL.FTZ R191, R175, R191 ;  /* 0x000000bfafbf7220 */ /* 0x000fe20000410000 */
[----:B------:R-:W-:Y:S01]  /*3e00*/  FSEL R66, R66, RZ, P2 ;  /* 0x000000ff42427208 */ /* 0x000fe20001000000 */
[----:B------:R-:W-:Y:S01]  /*3e10*/  FMUL.FTZ R194, R194, UR6 ;  /* 0x00000006c2c27c20 */ /* 0x000fe20008410000 */
[----:B------:R-:W-:Y:S01]  /*3e20*/  FSEL R67, R184, RZ, P5 ;  /* 0x000000ffb8437208 */ /* 0x000fe20002800000 */
[----:B------:R-:W-:Y:S01]  /*3e30*/  FMUL.FTZ R186, R186, UR6 ;  /* 0x00000006baba7c20 */ /* 0x000fe20008410000 */
[----:B------:R-:W-:Y:S01]  /*3e40*/  FSEL R185, R185, RZ, P4 ;  /* 0x000000ffb9b97208 */ /* 0x000fe20002000000 */
[----:B------:R-:W-:Y:S01]  /*3e50*/  FMUL.FTZ R189, R189, UR6 ;  /* 0x00000006bdbd7c20 */ /* 0x000fe20008410000 */
[----:B------:R-:W-:Y:S01]  /*3e60*/  FMUL.FTZ R179, R179, UR6 ;  /* 0x00000006b3b37c20 */ /* 0x000fe20008410000 */
[----:B------:R-:W-:Y:S01]  /*3e70*/  FMUL.FTZ R191, R191, UR6 ;  /* 0x00000006bfbf7c20 */ /* 0x000fe20008410000 */
[----:B------:R-:W-:-:S02]  /*3e80*/  LOP3.LUT P3, RZ, R65, 0xff00, RZ, 0xc0, !PT ;  /* 0x0000ff0041ff7812 */ /* 0x000fc4000786c0ff */
[C---:B------:R-:W-:Y:S02]  /*3e90*/  LOP3.LUT P6, RZ, R64.reuse, 0xff0000, RZ, 0xc0, !PT ;  /* 0x00ff000040ff7812 */ /* 0x040fe400078cc0ff */
[C---:B------:R-:W-:Y:S02]  /*3ea0*/  LOP3.LUT P2, RZ, R64.reuse, 0xff000000, RZ, 0xc0, !PT ;  /* 0xff00000040ff7812 */ /* 0x040fe4000784c0ff */
[C---:B------:R-:W-:Y:S02]  /*3eb0*/  LOP3.LUT P5, RZ, R64.reuse, 0xff, RZ, 0xc0, !PT ;  /* 0x000000ff40ff7812 */ /* 0x040fe400078ac0ff */
[----:B------:R-:W-:Y:S02]  /*3ec0*/  LOP3.LUT P4, RZ, R64, 0xff00, RZ, 0xc0, !PT ;  /* 0x0000ff0040ff7812 */ /* 0x000fe4000788c0ff */
[----:B------:R-:W-:Y:S02]  /*3ed0*/  FSEL R194, R194, RZ, P3 ;  /* 0x000000ffc2c27208 */ /* 0x000fe40001800000 */
[----:B------:R-:W-:-:S02]  /*3ee0*/  FSEL R65, R186, RZ, P6 ;  /* 0x000000ffba417208 */ /* 0x000fc40003000000 */
[----:B------:R-:W-:Y:S02]  /*3ef0*/  FSEL R189, R189, RZ, P2 ;  /* 0x000000ffbdbd7208 */ /* 0x000fe40001000000 */
[----:B------:R-:W-:Y:S02]  /*3f00*/  FSEL R64, R179, RZ, P5 ;  /* 0x000000ffb3407208 */ /* 0x000fe40002800000 */
[----:B------:R-:W-:Y:S02]  /*3f10*/  FSEL R191, R191, RZ, P4 ;  /* 0x000000ffbfbf7208 */ /* 0x000fe40002000000 */
[----:B------:R-:W-:Y:S02]  /*3f20*/  F2FP.BF16.F32.PACK_AB R67, R66, R67 ;  /* 0x000000434243723e */ /* 0x000fe400000010ff */
[----:B------:R-:W-:Y:S02]  /*3f30*/  F2FP.BF16.F32.PACK_AB R66, R194, R185 ;  /* 0x000000b9c242723e */ /* 0x000fe400000010ff */
[----:B------:R-:W-:-:S02]  /*3f40*/  F2FP.BF16.F32.PACK_AB R65, R189, R65 ;  /* 0x00000041bd41723e */ /* 0x000fc400000010ff */
[----:B------:R-:W-:Y:S01]  /*3f50*/  F2FP.BF16.F32.PACK_AB R64, R191, R64 ;  /* 0x00000040bf40723e */ /* 0x000fe200000010ff */
[----:B------:R-:W-:Y:S06]  /*3f60*/  BRA `(.L_x_339) ;  /* 0x00000020007c7947 */ /* 0x000fec0003800000 */
.L_x_338:
[-CC-:B------:R-:W-:Y:S01]  /*3f70*/  FFMA.FTZ R185, R185, R213.reuse, R188.reuse ;  /* 0x000000d5b9b97223 */ /* 0x180fe200000100bc */
[-CC-:B------:R-:W-:Y:S01]  /*3f80*/  FFMA.FTZ R184, R184, R213.reuse, R188.reuse ;  /* 0x000000d5b8b87223 */ /* 0x180fe200000100bc */
[-C--:B------:R-:W-:Y:S01]  /*3f90*/  FFMA.FTZ R202, R202, R213.reuse, R188 ;  /* 0x000000d5caca7223 */ /* 0x080fe200000100bc */
[----:B-----5:R-:W-:Y:S01]  /*3fa0*/  ISETP.GE.U32.AND P2, PT, R64, RZ, PT ;  /* 0x000000ff4000720c */ /* 0x020fe20003f46070 */
[----:B------:R-:W-:Y:S01]  /*3fb0*/  FADD.FTZ R183, R183, -R185 ;  /* 0x800000b9b7b77221 */ /* 0x000fe20000010000 */
[----:B------:R-:W-:Y:S01]  /*3fc0*/  FADD.FTZ R74, R182, -R184 ;  /* 0x800000b8b64a7221 */ /* 0x000fe20000010000 */
[----:B------:R-:W-:Y:S01]  /*3fd0*/  FADD.FTZ R95, R201, -R202 ;  /* 0x800000cac95f7221 */ /* 0x000fe20000010000 */
[----:B------:R-:W-:Y:S01]  /*3fe0*/  FFMA.FTZ R194, R194, R213, R188 ;  /* 0x000000d5c2c27223 */ /* 0x000fe200000100bc */
[C---:B------:R-:W-:Y:S01]  /*3ff0*/  FMUL.FTZ R94, R175.reuse, R183 ;  /* 0x000000b7af5e7220 */ /* 0x040fe20000410000 */
[C---:B------:R-:W-:Y:S01]  /*4000*/  FMUL.FTZ R74, R175.reuse, R74 ;  /* 0x0000004aaf4a7220 */ /* 0x040fe20000410000 */
[----:B------:R-:W-:Y:S01]  /*4010*/  FMUL.FTZ R95, R175, R95 ;  /* 0x0000005faf5f7220 */ /* 0x000fe20000410000 */
[----:B------:R-:W-:Y:S01]  /*4020*/  LOP3.LUT P5, RZ, R65, 0xff0000, RZ, 0xc0, !PT ;  /* 0x00ff000041ff7812 */ /* 0x000fe200078ac0ff */
[----:B------:R-:W-:Y:S01]  /*4030*/  FADD.FTZ R194, R193, -R194 ;  /* 0x800000c2c1c27221 */ /* 0x000fe20000010000 */
[----:B------:R-:W-:Y:S01]  /*4040*/  LOP3.LUT P4, RZ, R65, 0xff, RZ, 0xc0, !PT ;  /* 0x000000ff41ff7812 */ /* 0x000fe2000788c0ff */
[----:B-1----:R-:W-:Y:S01]  /*4050*/  FMUL.FTZ R67, R95, UR6 ;  /* 0x000000065f437c20 */ /* 0x002fe20008410000 */
[C---:B------:R-:W-:Y:S01]  /*4060*/  LOP3.LUT P3, RZ, R65.reuse, 0xff00, RZ, 0xc0, !PT ;  /* 0x0000ff0041ff7812 */ /* 0x040fe2000786c0ff */
[----:B------:R-:W-:Y:S01]  /*4070*/  FMUL.FTZ R66, R94, UR6 ;  /* 0x000000065e427c20 */ /* 0x000fe20008410000 */
[----:B------:R-:W-:Y:S01]  /*4080*/  ISETP.GE.U32.AND.EX P2, PT, R65, 0x1000000, PT, P2 ;  /* 0x010000004100780c */ /* 0x000fe20003f46120 */
[----:B------:R-:W-:Y:S01]  /*4090*/  FMUL.FTZ R65, R74, UR6 ;  /* 0x000000064a417c20 */ /* 0x000fe20008410000 */
[----:B------:R-:W-:Y:S01]  /*40a0*/  FMUL.FTZ R194, R175, R194 ;  /* 0x000000c2afc27220 */ /* 0x000fe20000410000 */
[-CC-:B------:R-:W-:Y:S01]  /*40b0*/  FFMA.FTZ R187, R187, R213.reuse, R188.reuse ;  /* 0x000000d5bbbb7223 */ /* 0x180fe200000100bc */
[-CC-:B------:R-:W-:Y:S01]  /*40c0*/  FFMA.FTZ R190, R190, R213.reuse, R188.reuse ;  /* 0x000000d5bebe7223 */ /* 0x180fe200000100bc */
[----:B------:R-:W-:Y:S01]  /*40d0*/  FSEL R67, R67, RZ, P2 ;  /* 0x000000ff43437208 */ /* 0x000fe20001000000 */
[-CC-:B------:R-:W-:Y:S01]  /*40e0*/  FFMA.FTZ R192, R192, R213.reuse, R188.reuse ;  /* 0x000000d5c0c07223 */ /* 0x180fe200000100bc */
[----:B------:R-:W-:Y:S01]  /*40f0*/  FSEL R65, R65, RZ, P5 ;  /* 0x000000ff41417208 */ /* 0x000fe20002800000 */
[----:B------:R-:W-:Y:S01]  /*4100*/  FFMA.FTZ R179, R179, R213, R188 ;  /* 0x000000d5b3b37223 */ /* 0x000fe200000100bc */
[----:B------:R-:W-:Y:S01]  /*4110*/  FSEL R66, R66, RZ, P4 ;  /* 0x000000ff42427208 */ /* 0x000fe20002000000 */
[----:B------:R-:W-:Y:S01]  /*4120*/  FADD.FTZ R186, R186, -R187 ;  /* 0x800000bbbaba7221 */ /* 0x000fe20000010000 */
[C---:B------:R-:W-:Y:S01]  /*4130*/  LOP3.LUT P6, RZ, R64.reuse, 0xff0000, RZ, 0xc0, !PT ;  /* 0x00ff000040ff7812 */ /* 0x040fe200078cc0ff */
[----:B------:R-:W-:Y:S01]  /*4140*/  FADD.FTZ R189, R189, -R190 ;  /* 0x800000bebdbd7221 */ /* 0x000fe20000010000 */
[C---:B------:R-:W-:Y:S01]  /*4150*/  LOP3.LUT P2, RZ, R64.reuse, 0xff000000, RZ, 0xc0, !PT ;  /* 0xff00000040ff7812 */ /* 0x040fe2000784c0ff */
[----:B------:R-:W-:Y:S01]  /*4160*/  FADD.FTZ R191, R191, -R192 ;  /* 0x800000c0bfbf7221 */ /* 0x000fe20000010000 */
[C---:B------:R-:W-:Y:S01]  /*4170*/  LOP3.LUT P5, RZ, R64.reuse, 0xff, RZ, 0xc0, !PT ;  /* 0x000000ff40ff7812 */ /* 0x040fe200078ac0ff */
[----:B------:R-:W-:Y:S01]  /*4180*/  FADD.FTZ R181, R181, -R179 ;  /* 0x800000b3b5b57221 */ /* 0x000fe20000010000 */
[----:B------:R-:W-:Y:S01]  /*4190*/  LOP3.LUT P4, RZ, R64, 0xff00, RZ, 0xc0, !PT ;  /* 0x0000ff0040ff7812 */ /* 0x000fe2000788c0ff */
[----:B------:R-:W-:Y:S01]  /*41a0*/  FMUL.FTZ R64, R194, UR6 ;  /* 0x00000006c2407c20 */ /* 0x000fe20008410000 */
[C---:B------:R-:W-:Y:S01]  /*41b0*/  FMUL.FTZ R93, R175.reuse, R186 ;  /* 0x000000baaf5d7220 */ /* 0x040fe20000410000 */
[C---:B------:R-:W-:Y:S01]  /*41c0*/  FMUL.FTZ R189, R175.reuse, R189 ;  /* 0x000000bdafbd7220 */ /* 0x040fe20000410000 */
[C---:B------:R-:W-:Y:S01]  /*41d0*/  FMUL.FTZ R191, R175.reuse, R191 ;  /* 0x000000bfafbf7220 */ /* 0x040fe20000410000 */
[----:B------:R-:W-:Y:S01]  /*41e0*/  FMUL.FTZ R92, R175, R181 ;  /* 0x000000b5af5c7220 */ /* 0x000fe20000410000 */
[----:B------:R-:W-:-:S02]  /*41f0*/  FSEL R64, R64, RZ, P3 ;  /* 0x000000ff40407208 */ /* 0x000fc40001800000 */
[----:B------:R-:W-:Y:S01]  /*4200*/  F2FP.BF16.F32.PACK_AB R67, R67, R65 ;  /* 0x000000414343723e */ /* 0x000fe200000010ff */
[----:B------:R-:W-:Y:S01]  /*4210*/  FMUL.FTZ R65, R92, UR6 ;  /* 0x000000065c417c20 */ /* 0x000fe20008410000 */
[----:B------:R-:W-:Y:S01]  /*4220*/  F2FP.BF16.F32.PACK_AB R66, R64, R66 ;  /* 0x000000424042723e */ /* 0x000fe200000010ff */
[----:B------:R-:W-:Y:S01]  /*4230*/  FMUL.FTZ R64, R93, UR6 ;  /* 0x000000065d407c20 */ /* 0x000fe20008410000 */
[C---:B------:R-:W-:Y:S01]  /*4240*/  F2FP.BF16.F32.PACK_AB R93, R189.reuse, R93 ;  /* 0x0000005dbd5d723e */ /* 0x040fe200000010ff */
[----:B------:R-:W-:Y:S01]  /*4250*/  FMUL.FTZ R189, R189, UR6 ;  /* 0x00000006bdbd7c20 */ /* 0x000fe20008410000 */
[C---:B------:R-:W-:Y:S01]  /*4260*/  F2FP.BF16.F32.PACK_AB R92, R191.reuse, R92 ;  /* 0x0000005cbf5c723e */ /* 0x040fe200000010ff */
[----:B------:R-:W-:Y:S01]  /*4270*/  FMUL.FTZ R191, R191, UR6 ;  /* 0x00000006bfbf7c20 */ /* 0x000fe20008410000 */
[----:B------:R-:W-:Y:S02]  /*4280*/  F2FP.BF16.F32.PACK_AB R95, R95, R74 ;  /* 0x0000004a5f5f723e */ /* 0x000fe400000010ff */
[----:B------:R-:W-:-:S02]  /*4290*/  FSEL R64, R64, RZ, P6 ;  /* 0x000000ff40407208 */ /* 0x000fc40003000000 */
[----:B------:R-:W-:Y:S02]  /*42a0*/  FSEL R189, R189, RZ, P2 ;  /* 0x000000ffbdbd7208 */ /* 0x000fe40001000000 */
[----:B------:R-:W-:Y:S02]  /*42b0*/  FSEL R74, R65, RZ, P5 ;  /* 0x000000ff414a7208 */ /* 0x000fe40002800000 */
[----:B------:R-:W-:Y:S02]  /*42c0*/  FSEL R191, R191, RZ, P4 ;  /* 0x000000ffbfbf7208 */ /* 0x000fe40002000000 */
[----:B------:R-:W-:Y:S02]  /*42d0*/  F2FP.BF16.F32.PACK_AB R65, R189, R64 ;  /* 0x00000040bd41723e */ /* 0x000fe400000010ff */
[----:B------:R-:W-:Y:S02]  /*42e0*/  F2FP.BF16.F32.PACK_AB R94, R194, R94 ;  /* 0x0000005ec25e723e */ /* 0x000fe400000010ff */
[----:B------:R-:W-:Y:S01]  /*42f0*/  F2FP.BF16.F32.PACK_AB R64, R191, R74 ;  /* 0x0000004abf40723e */ /* 0x000fe200000010ff */
[----:B------:R-:W-:Y:S06]  /*4300*/  BRA `(.L_x_339) ;  /* 0x0000001c00947947 */ /* 0x000fec0003800000 */
.L_x_337:
[----:B------:R-:W-:Y:S01]  /*4310*/  UMOV UR4, UR8 ;  /* 0x0000000800047c82 */ /* 0x000fe20008000000 */
[----:B------:R-:W-:Y:S01]  /*4320*/  UMOV UR5, UR9 ;  /* 0x0000000900057c82 */ /* 0x000fe20008000000 */
[----:B------:R-:W-:-:S04]  /*4330*/  UISETP.NE.U32.AND UP0, UPT, UR4, URZ, UPT ;  /* 0x000000ff0400728c */ /* 0x000fc8000bf05070 */
[----:B------:R-:W-:-:S09]  /*4340*/  UISETP.NE.AND.EX UP0, UPT, UR5, URZ, UPT, UP0 ;  /* 0x000000ff0500728c */ /* 0x000fd2000bf05300 */
[----:B------:R-:W-:Y:S05]  /*4350*/  BRA.U UP0, `(.L_x_340) ;  /* 0x0000000500087547 */ /* 0x000fea000b800000 */
[C---:B-1---5:R-:W-:Y:S01]  /*4360*/  PRMT R66, R63.reuse, 0x7632, R66 ;  /* 0x000076323f427816 */ /* 0x062fe20000000042 */
[-CC-:B------:R-:W-:Y:S01]  /*4370*/  FFMA.FTZ R202, R202, R213.reuse, R188.reuse ;  /* 0x000000d5caca7223 */ /* 0x180fe200000100bc */
[-CC-:B------:R-:W-:Y:S01]  /*4380*/  FFMA.FTZ R184, R184, R213.reuse, R188.reuse ;  /* 0x000000d5b8b87223 */ /* 0x180fe200000100bc */
[----:B------:R-:W-:Y:S01]  /*4390*/  SHF.L.U32 R67, R63, 0x10, RZ ;  /* 0x000000103f437819 */ /* 0x000fe200000006ff */
[----:B------:R-:W-:Y:S01]  /*43a0*/  FFMA.FTZ R185, R185, R213, R188 ;  /* 0x000000d5b9b97223 */ /* 0x000fe200000100bc */
[----:B------:R-:W-:Y:S01]  /*43b0*/  SHF.L.U32 R66, R66, 0x10, RZ ;  /* 0x0000001042427819 */ /* 0x000fe200000006ff */
[----:B------:R-:W-:Y:S01]  /*43c0*/  FADD.FTZ R201, R201, -R202 ;  /* 0x800000cac9c97221 */ /* 0x000fe20000010000 */
[----:B------:R-:W-:Y:S01]  /*43d0*/  FADD.FTZ R184, R182, -R184 ;  /* 0x800000b8b6b87221 */ /* 0x000fe20000010000 */
[----:B------:R-:W-:Y:S01]  /*43e0*/  FADD.FTZ R185, R183, -R185 ;  /* 0x800000b9b7b97221 */ /* 0x000fe20000010000 */
[----:B------:R-:W-:Y:S02]  /*43f0*/  IMAD.U32 R74, R62, 0x10000, RZ ;  /* 0x000100003e4a7824 */ /* 0x000fe400078e00ff */
[C---:B------:R-:W-:Y:S01]  /*4400*/  FFMA.FTZ R66, R175.reuse, R201, R66 ;  /* 0x000000c9af427223 */ /* 0x040fe20000010042 */
[C---:B------:R-:W-:Y:S01]  /*4410*/  FFMA.FTZ R67, R175.reuse, R184, R67 ;  /* 0x000000b8af437223 */ /* 0x040fe20000010043 */
[----:B------:R-:W-:Y:S01]  /*4420*/  ISETP.GE.U32.AND P2, PT, R64, RZ, PT ;  /* 0x000000ff4000720c */ /* 0x000fe20003f46070 */
[----:B------:R-:W-:Y:S01]  /*4430*/  FFMA.FTZ R74, R175, R185, R74 ;  /* 0x000000b9af4a7223 */ /* 0x000fe2000001004a */
[----:B------:R-:W-:Y:S01]  /*4440*/  FMUL.FTZ R66, R66, UR6 ;  /* 0x0000000642427c20 */ /* 0x000fe20008410000 */
[----:B------:R-:W-:Y:S01]  /*4450*/  FMUL.FTZ R67, R67, UR6 ;  /* 0x0000000643437c20 */ /* 0x000fe20008410000 */
[C---:B------:R-:W-:Y:S01]  /*4460*/  LOP3.LUT P5, RZ, R65.reuse, 0xff0000, RZ, 0xc0, !PT ;  /* 0x00ff000041ff7812 */ /* 0x040fe200078ac0ff */
[----:B------:R-:W-:Y:S01]  /*4470*/  FMUL.FTZ R74, R74, UR6 ;  /* 0x000000064a4a7c20 */ /* 0x000fe20008410000 */
[----:B------:R-:W-:Y:S01]  /*4480*/  ISETP.GE.U32.AND.EX P2, PT, R65, 0x1000000, PT, P2 ;  /* 0x010000004100780c */ /* 0x000fe20003f46120 */
[-CC-:B------:R-:W-:Y:S01]  /*4490*/  FFMA.FTZ R187, R187, R213.reuse, R188.reuse ;  /* 0x000000d5bbbb7223 */ /* 0x180fe200000100bc */
[C---:B------:R-:W-:Y:S01]  /*44a0*/  LOP3.LUT P4, RZ, R65.reuse, 0xff, RZ, 0xc0, !PT ;  /* 0x000000ff41ff7812 */ /* 0x040fe2000788c0ff */
[-C--:B------:R-:W-:Y:S01]  /*44b0*/  FFMA.FTZ R194, R194, R213.reuse, R188 ;  /* 0x000000d5c2c27223 */ /* 0x080fe200000100bc */
[----:B------:R-:W-:Y:S01]  /*44c0*/  LOP3.LUT P3, RZ, R65, 0xff00, RZ, 0xc0, !PT ;  /* 0x0000ff0041ff7812 */ /* 0x000fe2000786c0ff */
[----:B------:R-:W-:Y:S01]  /*44d0*/  FADD.FTZ R187, R186, -R187 ;  /* 0x800000bbbabb7221 */ /* 0x000fe20000010000 */
[----:B------:R-:W-:Y:S01]  /*44e0*/  FSEL R66, R66, RZ, P2 ;  /* 0x000000ff42427208 */ /* 0x000fe20001000000 */
[----:B------:R-:W-:Y:S01]  /*44f0*/  FADD.FTZ R193, R193, -R194 ;  /* 0x800000c2c1c17221 */ /* 0x000fe20000010000 */
[----:B------:R-:W-:Y:S01]  /*4500*/  FSEL R67, R67, RZ, P5 ;  /* 0x000000ff43437208 */ /* 0x000fe20002800000 */
[-CC-:B------:R-:W-:Y:S01]  /*4510*/  FFMA.FTZ R190, R190, R213.reuse, R188.reuse ;  /* 0x000000d5bebe7223 */ /* 0x180fe200000100bc */
[----:B------:R-:W-:Y:S01]  /*4520*/  PRMT R65, R62, 0x7632, R65 ;  /* 0x000076323e417816 */ /* 0x000fe20000000041 */
[-CC-:B------:R-:W-:Y:S01]  /*4530*/  FFMA.FTZ R192, R192, R213.reuse, R188.reuse ;  /* 0x000000d5c0c07223 */ /* 0x180fe200000100bc */
[----:B------:R-:W-:Y:S01]  /*4540*/  FSEL R74, R74, RZ, P4 ;  /* 0x000000ff4a4a7208 */ /* 0x000fe20002000000 */
[----:B------:R-:W-:Y:S01]  /*4550*/  FFMA.FTZ R179, R179, R213, R188 ;  /* 0x000000d5b3b37223 */ /* 0x000fe200000100bc */
[----:B------:R-:W-:Y:S01]  /*4560*/  F2FP.BF16.F32.PACK_AB R67, R66, R67 ;  /* 0x000000434243723e */ /* 0x000fe200000010ff */
[----:B------:R-:W-:Y:S01]  /*4570*/  FADD.FTZ R190, R189, -R190 ;  /* 0x800000bebdbe7221 */ /* 0x000fe20000010000 */
[C---:B------:R-:W-:Y:S01]  /*4580*/  LOP3.LUT P6, RZ, R64.reuse, 0xff0000, RZ, 0xc0, !PT ;  /* 0x00ff000040ff7812 */ /* 0x040fe200078cc0ff */
[----:B------:R-:W-:Y:S01]  /*4590*/  FADD.FTZ R192, R191, -R192 ;  /* 0x800000c0bfc07221 */ /* 0x000fe20000010000 */
[C---:B------:R-:W-:Y:S01]  /*45a0*/  LOP3.LUT P2, RZ, R64.reuse, 0xff000000, RZ, 0xc0, !PT ;  /* 0xff00000040ff7812 */ /* 0x040fe2000784c0ff */
[----:B------:R-:W-:Y:S01]  /*45b0*/  FADD.FTZ R181, R181, -R179 ;  /* 0x800000b3b5b57221 */ /* 0x000fe20000010000 */
[----:B------:R-:W-:-:S02]  /*45c0*/  LOP3.LUT P5, RZ, R64, 0xff, RZ, 0xc0, !PT ;  /* 0x000000ff40ff7812 */ /* 0x000fc400078ac0ff */
[----:B------:R-:W-:Y:S02]  /*45d0*/  LOP3.LUT P4, RZ, R64, 0xff00, RZ, 0xc0, !PT ;  /* 0x0000ff0040ff7812 */ /* 0x000fe4000788c0ff */
[----:B------:R-:W-:Y:S02]  /*45e0*/  SHF.L.U32 R65, R65, 0x10, RZ ;  /* 0x0000001041417819 */ /* 0x000fe400000006ff */
[C---:B------:R-:W-:Y:S02]  /*45f0*/  SHF.L.U32 R66, R61.reuse, 0x10, RZ ;  /* 0x000000103d427819 */ /* 0x040fe400000006ff */
[----:B------:R-:W-:Y:S01]  /*4600*/  PRMT R64, R61, 0x7632, R64 ;  /* 0x000076323d407816 */ /* 0x000fe20000000040 */
[C---:B------:R-:W-:Y:S01]  /*4610*/  FFMA.FTZ R65, R175.reuse, R193, R65 ;  /* 0x000000c1af417223 */ /* 0x040fe20000010041 */
[----:B------:R-:W-:Y:S01]  /*4620*/  PRMT R75, R60, 0x7632, R75 ;  /* 0x000076323c4b7816 */ /* 0x000fe2000000004b */
[----:B------:R-:W-:Y:S01]  /*4630*/  FFMA.FTZ R187, R175, R187, R66 ;  /* 0x000000bbafbb7223 */ /* 0x000fe20000010042 */
[----:B------:R-:W-:Y:S01]  /*4640*/  SHF.L.U32 R64, R64, 0x10, RZ ;  /* 0x0000001040407819 */ /* 0x000fe200000006ff */
[----:B------:R-:W-:Y:S01]  /*4650*/  FMUL.FTZ R65, R65, UR6 ;  /* 0x0000000641417c20 */ /* 0x000fe20008410000 */
[----:B------:R-:W-:Y:S01]  /*4660*/  SHF.L.U32 R66, R60, 0x10, RZ ;  /* 0x000000103c427819 */ /* 0x000fe200000006ff */
[----:B------:R-:W-:-:S02]  /*4670*/  IMAD.U32 R75, R75, 0x10000, RZ ;  /* 0x000100004b4b7824 */ /* 0x000fc400078e00ff */
[----:B------:R-:W-:Y:S01]  /*4680*/  FMUL.FTZ R187, R187, UR6 ;  /* 0x00000006bbbb7c20 */ /* 0x000fe20008410000 */
[----:B------:R-:W-:Y:S01]  /*4690*/  FFMA.FTZ R64, R175, R190, R64 ;  /* 0x000000beaf407223 */ /* 0x000fe20000010040 */
[----:B------:R-:W-:Y:S01]  /*46a0*/  FSEL R65, R65, RZ, P3 ;  /* 0x000000ff41417208 */ /* 0x000fe20001800000 */
[C---:B------:R-:W-:Y:S01]  /*46b0*/  FFMA.FTZ R75, R175.reuse, R192, R75 ;  /* 0x000000c0af4b7223 */ /* 0x040fe2000001004b */
[----:B------:R-:W-:Y:S01]  /*46c0*/  FFMA.FTZ R181, R175, R181, R66 ;  /* 0x000000b5afb57223 */ /* 0x000fe20000010042 */
[----:B------:R-:W-:Y:S01]  /*46d0*/  FMUL.FTZ R64, R64, UR6 ;  /* 0x0000000640407c20 */ /* 0x000fe20008410000 */
[----:B------:R-:W-:Y:S01]  /*46e0*/  F2FP.BF16.F32.PACK_AB R66, R65, R74 ;  /* 0x0000004a4142723e */ /* 0x000fe200000010ff */
[----:B------:R-:W-:Y:S01]  /*46f0*/  FMUL.FTZ R75, R75, UR6 ;  /* 0x000000064b4b7c20 */ /* 0x000fe20008410000 */
[----:B------:R-:W-:Y:S01]  /*4700*/  FMUL.FTZ R181, R181, UR6 ;  /* 0x00000006b5b57c20 */ /* 0x000fe20008410000 */
[----:B------:R-:W-:Y:S02]  /*4710*/  FSEL R65, R187, RZ, P6 ;  /* 0x000000ffbb417208 */ /* 0x000fe40003000000 */
[----:B------:R-:W-:-:S02]  /*4720*/  FSEL R74, R64, RZ, P2 ;  /* 0x000000ff404a7208 */ /* 0x000fc40001000000 */
[----:B------:R-:W-:Y:S02]  /*4730*/  FSEL R64, R181, RZ, P5 ;  /* 0x000000ffb5407208 */ /* 0x000fe40002800000 */
[----:B------:R-:W-:Y:S02]  /*4740*/  FSEL R75, R75, RZ, P4 ;  /* 0x000000ff4b4b7208 */ /* 0x000fe40002000000 */
[----:B------:R-:W-:Y:S02]  /*4750*/  F2FP.BF16.F32.PACK_AB R65, R74, R65 ;  /* 0x000000414a41723e */ /* 0x000fe400000010ff */
[----:B------:R-:W-:Y:S01]  /*4760*/  F2FP.BF16.F32.PACK_AB R64, R75, R64 ;  /* 0x000000404b40723e */ /* 0x000fe200000010ff */
[----:B------:R-:W-:Y:S06]  /*4770*/  BRA `(.L_x_339) ;  /* 0x0000001800787947 */ /* 0x000fec0003800000 */
.L_x_340:
[----:B-1---5:R-:W-:Y:S01]  /*4780*/  PRMT R66, R63, 0x7632, R66 ;  /* 0x000076323f427816 */ /* 0x022fe20000000042 */
[-CC-:B------:R-:W-:Y:S01]  /*4790*/  FFMA.FTZ R202, R202, R213.reuse, R188.reuse ;  /* 0x000000d5caca7223 */ /* 0x180fe200000100bc */
[-CC-:B------:R-:W-:Y:S01]  /*47a0*/  FFMA.FTZ R185, R185, R213.reuse, R188.reuse ;  /* 0x000000d5b9b97223 */ /* 0x180fe200000100bc */
[----:B------:R-:W-:Y:S01]  /*47b0*/  FFMA.FTZ R184, R184, R213, R188 ;  /* 0x000000d5b8b87223 */ /* 0x000fe200000100bc */
[----:B------:R-:W-:Y:S01]  /*47c0*/  SHF.L.U32 R67, R63, 0x10, RZ ;  /* 0x000000103f437819 */ /* 0x000fe200000006ff */
[----:B------:R-:W-:Y:S01]  /*47d0*/  FADD.FTZ R201, R201, -R202 ;  /* 0x800000cac9c97221 */ /* 0x000fe20000010000 */
[----:B------:R-:W-:Y:S02]  /*47e0*/  IMAD.U32 R66, R66, 0x10000, RZ ;  /* 0x0001000042427824 */ /* 0x000fe400078e00ff */
[----:B------:R-:W-:Y:S01]  /*47f0*/  FADD.FTZ R94, R183, -R185 ;  /* 0x800000b9b75e7221 */ /* 0x000fe20000010000 */
[----:B------:R-:W-:Y:S01]  /*4800*/  FADD.FTZ R74, R182, -R184 ;  /* 0x800000b8b64a7221 */ /* 0x000fe20000010000 */
[----:B------:R-:W-:Y:S01]  /*4810*/  ISETP.GE.U32.AND P2, PT, R64, RZ, PT ;  /* 0x000000ff4000720c */ /* 0x000fe20003f46070 */
[C---:B------:R-:W-:Y:S01]  /*4820*/  FFMA.FTZ R95, R175.reuse, R201, R66 ;  /* 0x000000c9af5f7223 */ /* 0x040fe20000010042 */
[----:B------:R-:W-:Y:S01]  /*4830*/  SHF.L.U32 R66, R62, 0x10, RZ ;  /* 0x000000103e427819 */ /* 0x000fe200000006ff */
[----:B------:R-:W-:Y:S01]  /*4840*/  FFMA.FTZ R74, R175, R74, R67 ;  /* 0x0000004aaf4a7223 */ /* 0x000fe20000010043 */
[----:B------:R-:W-:Y:S01]  /*4850*/  LOP3.LUT P3, RZ, R65, 0xff0000, RZ, 0xc0, !PT ;  /* 0x00ff000041ff7812 */ /* 0x000fe2000786c0ff */
[----:B------:R-:W-:Y:S01]  /*4860*/  FMUL.FTZ R67, R95, UR6 ;  /* 0x000000065f437c20 */ /* 0x000fe20008410000 */
[----:B------:R-:W-:Y:S01]  /*4870*/  ISETP.GE.U32.AND.EX P2, PT, R65, 0x1000000, PT, P2 ;  /* 0x010000004100780c */ /* 0x000fe20003f46120 */
[----:B------:R-:W-:Y:S01]  /*4880*/  FFMA.FTZ R94, R175, R94, R66 ;  /* 0x0000005eaf5e7223 */ /* 0x000fe20000010042 */
[C---:B------:R-:W-:Y:S01]  /*4890*/  LOP3.LUT P5, RZ, R65.reuse, 0xff, RZ, 0xc0, !PT ;  /* 0x000000ff41ff7812 */ /* 0x040fe200078ac0ff */
[-C--:B------:R-:W-:Y:S01]  /*48a0*/  FFMA.FTZ R190, R190, R213.reuse, R188 ;  /* 0x000000d5bebe7223 */ /* 0x080fe200000100bc */
[----:B------:R-:W-:Y:S01]  /*48b0*/  LOP3.LUT P4, RZ, R65, 0xff00, RZ, 0xc0, !PT ;  /* 0x0000ff0041ff7812 */ /* 0x000fe2000788c0ff */
[----:B------:R-:W-:Y:S01]  /*48c0*/  FMUL.FTZ R65, R74, UR6 ;  /* 0x000000064a417c20 */ /* 0x000fe20008410000 */
[----:B------:R-:W-:Y:S01]  /*48d0*/  FMUL.FTZ R66, R94, UR6 ;  /* 0x000000065e427c20 */ /* 0x000fe20008410000 */
[----:B------:R-:W-:Y:S01]  /*48e0*/  FSEL R67, R67, RZ, P2 ;  /* 0x000000ff43437208 */ /* 0x000fe20001000000 */
[----:B------:R-:W-:Y:S01]  /*48f0*/  FADD.FTZ R190, R189, -R190 ;  /* 0x800000bebdbe7221 */ /* 0x000fe20000010000 */
[----:B------:R-:W-:Y:S01]  /*4900*/  LOP3.LUT P6, RZ, R64, 0xff0000, RZ, 0xc0, !PT ;  /* 0x00ff000040ff7812 */ /* 0x000fe200078cc0ff */
[-CC-:B------:R-:W-:Y:S01]  /*4910*/  FFMA.FTZ R187, R187, R213.reuse, R188.reuse ;  /* 0x000000d5bbbb7223 */ /* 0x180fe200000100bc */
[----:B------:R-:W-:Y:S01]  /*4920*/  FSEL R65, R65, RZ, P3 ;  /* 0x000000ff41417208 */ /* 0x000fe20001800000 */
[-CC-:B------:R-:W-:Y:S01]  /*4930*/  FFMA.FTZ R192, R192, R213.reuse, R188.reuse ;  /* 0x000000d5c0c07223 */ /* 0x180fe200000100bc */
[----:B------:R-:W-:Y:S01]  /*4940*/  FSEL R66, R66, RZ, P5 ;  /* 0x000000ff42427208 */ /* 0x000fe20002800000 */
[-C--:B------:R-:W-:Y:S01]  /*4950*/  FFMA.FTZ R179, R179, R213.reuse, R188 ;  /* 0x000000d5b3b37223 */ /* 0x080fe200000100bc */
[----:B------:R-:W-:Y:S01]  /*4960*/  LOP3.LUT P2, RZ, R64, 0xff000000, RZ, 0xc0, !PT ;  /* 0xff00000040ff7812 */ /* 0x000fe2000784c0ff */
[----:B------:R-:W-:Y:S01]  /*4970*/  FADD.FTZ R186, R186, -R187 ;  /* 0x800000bbbaba7221 */ /* 0x000fe20000010000 */
[C---:B------:R-:W-:Y:S01]  /*4980*/  LOP3.LUT P3, RZ, R64.reuse, 0xff, RZ, 0xc0, !PT ;  /* 0x000000ff40ff7812 */ /* 0x040fe2000786c0ff */
[----:B------:R-:W-:Y:S01]  /*4990*/  FADD.FTZ R192, R191, -R192 ;  /* 0x800000c0bfc07221 */ /* 0x000fe20000010000 */
[----:B------:R-:W-:Y:S01]  /*49a0*/  LOP3.LUT P5, RZ, R64, 0xff00, RZ, 0xc0, !PT ;  /* 0x0000ff0040ff7812 */ /* 0x000fe200078ac0ff */
[----:B------:R-:W-:Y:S01]  /*49b0*/  FFMA.FTZ R64, R194, R213, R188 ;  /* 0x000000d5c2407223 */ /* 0x000fe200000100bc */
[----:B------:R-:W-:Y:S01]  /*49c0*/  PRMT R93, R62, 0x7632, R93 ;  /* 0x000076323e5d7816 */ /* 0x000fe2000000005d */
[----:B------:R-:W-:Y:S01]  /*49d0*/  FADD.FTZ R181, R181, -R179 ;  /* 0x800000b3b5b57221 */ /* 0x000fe20000010000 */
[----:B------:R-:W-:Y:S01]  /*49e0*/  PRMT R92, R61, 0x7632, R92 ;  /* 0x000076323d5c7816 */ /* 0x000fe2000000005c */
[----:B------:R-:W-:Y:S01]  /*49f0*/  FADD.FTZ R64, R193, -R64 ;  /* 0x80000040c1407221 */ /* 0x000fe20000010000 */
[----:B------:R-:W-:Y:S01]  /*4a00*/  PRMT R75, R60, 0x7632, R75 ;  /* 0x000076323c4b7816 */ /* 0x000fe2000000004b */
[----:B------:R-:W-:Y:S01]  /*4a10*/  IMAD.U32 R93, R93, 0x10000, RZ ;  /* 0x000100005d5d7824 */ /* 0x000fe200078e00ff */
[----:B------:R-:W-:-:S02]  /*4a20*/  SHF.L.U32 R92, R92, 0x10, RZ ;  /* 0x000000105c5c7819 */ /* 0x000fc400000006ff */
[----:B------:R-:W-:Y:S01]  /*4a30*/  SHF.L.U32 R75, R75, 0x10, RZ ;  /* 0x000000104b4b7819 */ /* 0x000fe200000006ff */
[----:B------:R-:W-:Y:S01]  /*4a40*/  FFMA.FTZ R64, R175, R64, R93 ;  /* 0x00000040af407223 */ /* 0x000fe2000001005d */
[----:B------:R-:W-:Y:S02]  /*4a50*/  IMAD.U32 R93, R61, 0x10000, RZ ;  /* 0x000100003d5d7824 */ /* 0x000fe400078e00ff */
[C---:B------:R-:W-:Y:S01]  /*4a60*/  FFMA.FTZ R190, R175.reuse, R190, R92 ;  /* 0x000000beafbe7223 */ /* 0x040fe2000001005c */
[----:B------:R-:W-:Y:S01]  /*4a70*/  SHF.L.U32 R92, R60, 0x10, RZ ;  /* 0x000000103c5c7819 */ /* 0x000fe200000006ff */
[C---:B------:R-:W-:Y:S01]  /*4a80*/  FFMA.FTZ R192, R175.reuse, R192, R75 ;  /* 0x000000c0afc07223 */ /* 0x040fe2000001004b */
[----:B------:R-:W-:Y:S01]  /*4a90*/  FFMA.FTZ R93, R175, R186, R93 ;  /* 0x000000baaf5d7223 */ /* 0x000fe2000001005d */
[----:B------:R-:W-:Y:S01]  /*4aa0*/  F2FP.BF16.F32.PACK_AB R95, R95, R74 ;  /* 0x0000004a5f5f723e */ /* 0x000fe200000010ff */
[C---:B------:R-:W-:Y:S01]  /*4ab0*/  FMUL.FTZ R74, R64.reuse, UR6 ;  /* 0x00000006404a7c20 */ /* 0x040fe20008410000 */
[----:B------:R-:W-:Y:S01]  /*4ac0*/  FFMA.FTZ R92, R175, R181, R92 ;  /* 0x000000b5af5c7223 */ /* 0x000fe2000001005c */
        /* <DEDUP_REMOVED lines=8> */
[----:B------:R-:W-:-:S02]  /*4b50*/  FSEL R74, R74, RZ, P4 ;  /* 0x000000ff4a4a7208 */ /* 0x000fc40002000000 */
[----:B------:R-:W-:Y:S02]  /*4b60*/  FSEL R64, R64, RZ, P6 ;  /* 0x000000ff40407208 */ /* 0x000fe40003000000 */
[----:B------:R-:W-:Y:S02]  /*4b70*/  F2FP.BF16.F32.PACK_AB R66, R74, R66 ;  /* 0x000000424a42723e */ /* 0x000fe400000010ff */
[----:B------:R-:W-:Y:S02]  /*4b80*/  FSEL R190, R190, RZ, P2 ;  /* 0x000000ffbebe7208 */ /* 0x000fe40001000000 */
[----:B------:R-:W-:Y:S02]  /*4b90*/  FSEL R74, R65, RZ, P3 ;  /* 0x000000ff414a7208 */ /* 0x000fe40001800000 */
[----:B------:R-:W-:Y:S02]  /*4ba0*/  FSEL R192, R192, RZ, P5 ;  /* 0x000000ffc0c07208 */ /* 0x000fe40002800000 */
[----:B------:R-:W-:-:S02]  /*4bb0*/  F2FP.BF16.F32.PACK_AB R65, R190, R64 ;  /* 0x00000040be41723e */ /* 0x000fc400000010ff */
[----:B------:R-:W-:Y:S01]  /*4bc0*/  F2FP.BF16.F32.PACK_AB R64, R192, R74 ;  /* 0x0000004ac040723e */ /* 0x000fe200000010ff */
[----:B------:R-:W-:Y:S06]  /*4bd0*/  BRA `(.L_x_339) ;  /* 0x0000001400607947 */ /* 0x000fec0003800000 */
.L_x_336:
        /* <DEDUP_REMOVED lines=14> */
[----:B-----5:R-:W-:Y:S01]  /*4cc0*/  ISETP.GE.U32.AND P2, PT, R64, RZ, PT ;  /* 0x000000ff4000720c */ /* 0x020fe20003f46070 */
[----:B------:R-:W-:Y:S01]  /*4cd0*/  FADD.FTZ R185, R183, -R185 ;  /* 0x800000b9b7b97221 */ /* 0x000fe20000010000 */
[C---:B-1----:R-:W-:Y:S01]  /*4ce0*/  FMUL.FTZ R66, R175.reuse, R202 ;  /* 0x000000caaf427220 */ /* 0x042fe20000410000 */
[----:B------:R-:W-:Y:S01]  /*4cf0*/  FMUL.FTZ R83, R175, R184 ;  /* 0x000000b8af537220 */ /* 0x000fe20000410000 */
[----:B------:R-:W-:Y:S01]  /*4d00*/  FADD.FTZ R194, R193, -R194 ;  /* 0x800000c2c1c27221 */ /* 0x000fe20000010000 */
[----:B------:R-:W-:Y:S01]  /*4d10*/  ISETP.GE.U32.AND.EX P4, PT, R65, 0x1000000, PT, P2 ;  /* 0x010000004100780c */ /* 0x000fe20003f86120 */
[----:B------:R-:W-:Y:S01]  /*4d20*/  FMUL.FTZ R66, R66, UR6 ;  /* 0x0000000642427c20 */ /* 0x000fe20008410000 */
[----:B------:R-:W-:Y:S01]  /*4d30*/  ISETP.GE.U32.AND P2, PT, R138, RZ, PT ;  /* 0x000000ff8a00720c */ /* 0x000fe20003f46070 */
[----:B------:R-:W-:Y:S01]  /*4d40*/  FMUL.FTZ R82, R175, R185 ;  /* 0x000000b9af527220 */ /* 0x000fe20000410000 */
[----:B------:R-:W-:Y:S01]  /*4d50*/  FMUL.FTZ R83, R83, UR6 ;  /* 0x0000000653537c20 */ /* 0x000fe20008410000 */
[----:B------:R-:W-:Y:S01]  /*4d60*/  LOP3.LUT P3, RZ, R65, 0xff0000, RZ, 0xc0, !PT ;  /* 0x00ff000041ff7812 */ /* 0x000fe2000786c0ff */
[----:B------:R-:W-:Y:S01]  /*4d70*/  FMUL.FTZ R75, R175, R194 ;  /* 0x000000c2af4b7220 */ /* 0x000fe20000410000 */
[-CC-:B------:R-:W-:Y:S01]  /*4d80*/  FFMA.FTZ R187, R187, R213.reuse, R188.reuse ;  /* 0x000000d5bbbb7223 */ /* 0x180fe200000100bc */
[----:B------:R-:W-:Y:S01]  /*4d90*/  ISETP.GE.U32.AND.EX P2, PT, R139, 0x1000000, PT, P2 ;  /* 0x010000008b00780c */ /* 0x000fe20003f46120 */
[----:B------:R-:W-:Y:S01]  /*4da0*/  FMUL.FTZ R82, R82, UR6 ;  /* 0x0000000652527c20 */ /* 0x000fe20008410000 */
[----:B------:R-:W-:Y:S01]  /*4db0*/  LOP3.LUT P5, RZ, R65, 0xff, RZ, 0xc0, !PT ;  /* 0x000000ff41ff7812 */ /* 0x000fe200078ac0ff */
[----:B------:R-:W-:Y:S01]  /*4dc0*/  FMUL.FTZ R75, R75, UR6 ;  /* 0x000000064b4b7c20 */ /* 0x000fe20008410000 */
[----:B------:R-:W-:Y:S01]  /*4dd0*/  FSEL R67, R66, RZ, P4 ;  /* 0x000000ff42437208 */ /* 0x000fe20002000000 */
[----:B------:R-:W-:Y:S01]  /*4de0*/  FADD.FTZ R186, R186, -R187 ;  /* 0x800000bbbaba7221 */ /* 0x000fe20000010000 */
[C---:B------:R-:W-:Y:S01]  /*4df0*/  LOP3.LUT P6, RZ, R139.reuse, 0xff0000, RZ, 0xc0, !PT ;  /* 0x00ff00008bff7812 */ /* 0x040fe200078cc0ff */
[-C--:B------:R-:W-:Y:S01]  /*4e00*/  FFMA.FTZ R190, R190, R213.reuse, R188 ;  /* 0x000000d5bebe7223 */ /* 0x080fe200000100bc */
[----:B------:R-:W-:Y:S01]  /*4e10*/  LOP3.LUT P4, RZ, R139, 0xff, RZ, 0xc0, !PT ;  /* 0x000000ff8bff7812 */ /* 0x000fe2000788c0ff */
[----:B------:R-:W-:Y:S01]  /*4e20*/  FMUL.FTZ R81, R175, R186 ;  /* 0x000000baaf517220 */ /* 0x000fe20000410000 */
[----:B------:R-:W-:Y:S01]  /*4e30*/  FSEL R74, R83, RZ, P3 ;  /* 0x000000ff534a7208 */ /* 0x000fe20001800000 */
[----:B------:R-:W-:Y:S01]  /*4e40*/  FADD.FTZ R189, R189, -R190 ;  /* 0x800000bebdbd7221 */ /* 0x000fe20000010000 */
[----:B------:R-:W-:Y:S01]  /*4e50*/  LOP3.LUT P3, RZ, R65, 0xff00, RZ, 0xc0, !PT ;  /* 0x0000ff0041ff7812 */ /* 0x000fe2000786c0ff */
[----:B------:R-:W-:Y:S01]  /*4e60*/  FMUL.FTZ R81, R81, UR6 ;  /* 0x0000000651517c20 */ /* 0x000fe20008410000 */
[----:B------:R-:W-:Y:S01]  /*4e70*/  FSEL R65, R66, RZ, P2 ;  /* 0x000000ff42417208 */ /* 0x000fe20001000000 */
[-CC-:B------:R-:W-:Y:S01]  /*4e80*/  FFMA.FTZ R192, R192, R213.reuse, R188.reuse ;  /* 0x000000d5c0c07223 */ /* 0x180fe200000100bc */
[C---:B------:R-:W-:Y:S01]  /*4e90*/  FSEL R66, R82.reuse, RZ, P5 ;  /* 0x000000ff52427208 */ /* 0x040fe20002800000 */
[----:B------:R-:W-:Y:S01]  /*4ea0*/  FFMA.FTZ R179, R179, R213, R188 ;  /* 0x000000d5b3b37223 */ /* 0x000fe200000100bc */
[----:B------:R-:W-:Y:S01]  /*4eb0*/  FSEL R83, R83, RZ, P6 ;  /* 0x000000ff53537208 */ /* 0x000fe20003000000 */
[----:B------:R-:W-:Y:S01]  /*4ec0*/  FADD.FTZ R191, R191, -R192 ;  /* 0x800000c0bfbf7221 */ /* 0x000fe20000010000 */
[----:B------:R-:W-:Y:S01]  /*4ed0*/  FSEL R82, R82, RZ, P4 ;  /* 0x000000ff52527208 */ /* 0x000fe20002000000 */
[----:B------:R-:W-:Y:S01]  /*4ee0*/  FADD.FTZ R181, R181, -R179 ;  /* 0x800000b3b5b57221 */ /* 0x000fe20000010000 */
[C---:B------:R-:W-:Y:S01]  /*4ef0*/  LOP3.LUT P6, RZ, R64.reuse, 0xff0000, RZ, 0xc0, !PT ;  /* 0x00ff000040ff7812 */ /* 0x040fe200078cc0ff */
[----:B------:R-:W-:Y:S01]  /*4f00*/  FMUL.FTZ R80, R175, R191 ;  /* 0x000000bfaf507220 */ /* 0x000fe20000410000 */
[----:B------:R-:W-:-:S02]  /*4f10*/  LOP3.LUT P2, RZ, R64, 0xff000000, RZ, 0xc0, !PT ;  /* 0xff00000040ff7812 */ /* 0x000fc4000784c0ff */
[----:B------:R-:W-:Y:S01]  /*4f20*/  LOP3.LUT P5, RZ, R64, 0xff00, RZ, 0xc0, !PT ;  /* 0x0000ff0040ff7812 */ /* 0x000fe200078ac0ff */
[----:B------:R-:W-:Y:S01]  /*4f30*/  FMUL.FTZ R80, R80, UR6 ;  /* 0x0000000650507c20 */ /* 0x000fe20008410000 */
[----:B------:R-:W-:Y:S02]  /*4f40*/  LOP3.LUT P4, RZ, R64, 0xff, RZ, 0xc0, !PT ;  /* 0x000000ff40ff7812 */ /* 0x000fe4000788c0ff */
[----:B------:R-:W-:Y:S02]  /*4f50*/  FSEL R64, R75, RZ, P3 ;  /* 0x000000ff4b407208 */ /* 0x000fe40001800000 */
[----:B------:R-:W-:Y:S02]  /*4f60*/  LOP3.LUT P3, RZ, R139, 0xff00, RZ, 0xc0, !PT ;  /* 0x0000ff008bff7812 */ /* 0x000fe4000786c0ff */
[----:B------:R-:W-:Y:S01]  /*4f70*/  F2FP.BF16.F32.PACK_AB R66, R64, R66 ;  /* 0x000000424042723e */ /* 0x000fe200000010ff */
[----:B------:R-:W-:Y:S01]  /*4f80*/  FMUL.FTZ R64, R175, R189 ;  /* 0x000000bdaf407220 */ /* 0x000fe20000410000 */
[----:B------:R-:W-:-:S02]  /*4f90*/  F2FP.BF16.F32.PACK_AB R83, R65, R83 ;  /* 0x000000534153723e */ /* 0x000fc400000010ff */
[----:B------:R-:W-:Y:S01]  /*4fa0*/  FSEL R75, R75, RZ, P3 ;  /* 0x000000ff4b4b7208 */ /* 0x000fe20001800000 */
[----:B------:R-:W-:Y:S01]  /*4fb0*/  FMUL.FTZ R64, R64, UR6 ;  /* 0x0000000640407c20 */ /* 0x000fe20008410000 */
[----:B------:R-:W-:Y:S02]  /*4fc0*/  FSEL R65, R81, RZ, P6 ;  /* 0x000000ff51417208 */ /* 0x000fe40003000000 */
[C---:B------:R-:W-:Y:S02]  /*4fd0*/  LOP3.LUT P3, RZ, R138.reuse, 0xff0000, RZ, 0xc0, !PT ;  /* 0x00ff00008aff7812 */ /* 0x040fe4000786c0ff */
[----:B------:R-:W-:Y:S02]  /*4fe0*/  LOP3.LUT P6, RZ, R138, 0xff000000, RZ, 0xc0, !PT ;  /* 0xff0000008aff7812 */ /* 0x000fe400078cc0ff */
[----:B------:R-:W-:Y:S02]  /*4ff0*/  F2FP.BF16.F32.PACK_AB R67, R67, R74 ;  /* 0x0000004a4343723e */ /* 0x000fe400000010ff */
[----:B------:R-:W-:-:S02]  /*5000*/  FSEL R81, R81, RZ, P3 ;  /* 0x000000ff51517208 */ /* 0x000fc40001800000 */
[C---:B------:R-:W-:Y:S02]  /*5010*/  FSEL R74, R64.reuse, RZ, P6 ;  /* 0x000000ff404a7208 */ /* 0x040fe40003000000 */
[----:B------:R-:W-:Y:S02]  /*5020*/  FSEL R64, R64, RZ, P2 ;  /* 0x000000ff40407208 */ /* 0x000fe40001000000 */
[----:B------:R-:W-:Y:S01]  /*5030*/  F2FP.BF16.F32.PACK_AB R81, R74, R81 ;  /* 0x000000514a51723e */ /* 0x000fe200000010ff */
[----:B------:R-:W-:Y:S01]  /*5040*/  FMUL.FTZ R74, R175, R181 ;  /* 0x000000b5af4a7220 */ /* 0x000fe20000410000 */
[C---:B------:R-:W-:Y:S02]  /*5050*/  LOP3.LUT P2, RZ, R138.reuse, 0xff, RZ, 0xc0, !PT ;  /* 0x000000ff8aff7812 */ /* 0x040fe4000784c0ff */
[----:B------:R-:W-:Y:S01]  /*5060*/  LOP3.LUT P3, RZ, R138, 0xff00, RZ, 0xc0, !PT ;  /* 0x0000ff008aff7812 */ /* 0x000fe2000786c0ff */
[----:B------:R-:W-:Y:S01]  /*5070*/  FMUL.FTZ R74, R74, UR6 ;  /* 0x000000064a4a7c20 */ /* 0x000fe20008410000 */
[----:B------:R-:W-:-:S02]  /*5080*/  F2FP.BF16.F32.PACK_AB R82, R75, R82 ;  /* 0x000000524b52723e */ /* 0x000fc400000010ff */
[----:B------:R-:W-:Y:S02]  /*5090*/  F2FP.BF16.F32.PACK_AB R65, R64, R65 ;  /* 0x000000414041723e */ /* 0x000fe400000010ff */
[----:B------:R-:W-:Y:S02]  /*50a0*/  FSEL R64, R80, RZ, P5 ;  /* 0x000000ff50407208 */ /* 0x000fe40002800000 */
[----:B------:R-:W-:Y:S02]  /*50b0*/  FSEL R75, R74, RZ, P2 ;  /* 0x000000ff4a4b7208 */ /* 0x000fe40001000000 */
[----:B------:R-:W-:Y:S02]  /*50c0*/  FSEL R80, R80, RZ, P3 ;  /* 0x000000ff50507208 */ /* 0x000fe40001800000 */
[----:B------:R-:W-:Y:S02]  /*50d0*/  FSEL R74, R74, RZ, P4 ;  /* 0x000000ff4a4a7208 */ /* 0x000fe40002000000 */
[----:B------:R-:W-:-:S02]  /*50e0*/  F2FP.BF16.F32.PACK_AB R80, R80, R75 ;  /* 0x0000004b5050723e */ /* 0x000fc400000010ff */
[----:B------:R-:W-:Y:S01]  /*50f0*/  F2FP.BF16.F32.PACK_AB R64, R64, R74 ;  /* 0x0000004a4040723e */ /* 0x000fe200000010ff */
[----:B------:R-:W-:Y:S06]  /*5100*/  BRA `(.L_x_339) ;  /* 0x0000001000147947 */ /* 0x000fec0003800000 */
.L_x_342:
[-CC-:B------:R-:W-:Y:S01]  /*5110*/  FFMA.FTZ R184, R184, R213.reuse, R188.reuse ;  /* 0x000000d5b8b87223 */ /* 0x180fe200000100bc */
[-CC-:B------:R-:W-:Y:S01]  /*5120*/  FFMA.FTZ R202, R202, R213.reuse, R188.reuse ;  /* 0x000000d5caca7223 */ /* 0x180fe200000100bc */
[-C--:B------:R-:W-:Y:S01]  /*5130*/  FFMA.FTZ R94, R185, R213.reuse, R188 ;  /* 0x000000d5b95e7223 */ /* 0x080fe200000100bc */
[----:B-----5:R-:W-:Y:S01]  /*5140*/  ISETP.GE.U32.AND P2, PT, R64, RZ, PT ;  /* 0x000000ff4000720c */ /* 0x020fe20003f46070 */
[----:B------:R-:W-:Y:S01]  /*5150*/  FADD.FTZ R95, R182, -R184 ;  /* 0x800000b8b65f7221 */ /* 0x000fe20000010000 */
[----:B------:R-:W-:Y:S01]  /*5160*/  FADD.FTZ R75, R201, -R202 ;  /* 0x800000cac94b7221 */ /* 0x000fe20000010000 */
[----:B------:R-:W-:Y:S01]  /*5170*/  FFMA.FTZ R194, R194, R213, R188 ;  /* 0x000000d5c2c27223 */ /* 0x000fe200000100bc */
[----:B------:R-:W-:Y:S01]  /*5180*/  LOP3.LUT P5, RZ, R65, 0xff0000, RZ, 0xc0, !PT ;  /* 0x00ff000041ff7812 */ /* 0x000fe200078ac0ff */
[C---:B------:R-:W-:Y:S01]  /*5190*/  FMUL.FTZ R95, R175.reuse, R95 ;  /* 0x0000005faf5f7220 */ /* 0x040fe20000410000 */
[----:B------:R-:W-:Y:S01]  /*51a0*/  FMUL.FTZ R75, R175, R75 ;  /* 0x0000004baf4b7220 */ /* 0x000fe20000410000 */
[----:B------:R-:W-:Y:S01]  /*51b0*/  FADD.FTZ R94, R183, -R94 ;  /* 0x8000005eb75e7221 */ /* 0x000fe20000010000 */
[----:B------:R-:W-:Y:S01]  /*51c0*/  LOP3.LUT P4, RZ, R139, 0xff0000, RZ, 0xc0, !PT ;  /* 0x00ff00008bff7812 */ /* 0x000fe2000788c0ff */
[----:B------:R-:W-:Y:S01]  /*51d0*/  FMUL.FTZ R83, R95, UR6 ;  /* 0x000000065f537c20 */ /* 0x000fe20008410000 */
[----:B------:R-:W-:Y:S01]  /*51e0*/  FMUL.FTZ R74, R75, UR6 ;  /* 0x000000064b4a7c20 */ /* 0x000fe20008410000 */
[----:B------:R-:W-:Y:S01]  /*51f0*/  ISETP.GE.U32.AND.EX P2, PT, R65, 0x1000000, PT, P2 ;  /* 0x010000004100780c */ /* 0x000fe20003f46120 */
[----:B------:R-:W-:Y:S01]  /*5200*/  FADD.FTZ R193, R193, -R194 ;  /* 0x800000c2c1c17221 */ /* 0x000fe20000010000 */
[----:B------:R-:W-:Y:S01]  /*5210*/  FMUL.FTZ R94, R175, R94 ;  /* 0x0000005eaf5e7220 */ /* 0x000fe20000410000 */
[----:B-1----:R-:W-:Y:S01]  /*5220*/  FSEL R67, R83, RZ, P5 ;  /* 0x000000ff53437208 */ /* 0x002fe20002800000 */
[--C-:B------:R-:W-:Y:S01]  /*5230*/  FFMA.FTZ R187, R187, R213, R188.reuse ;  /* 0x000000d5bbbb7223 */ /* 0x100fe200000100bc */
[----:B------:R-:W-:Y:S01]  /*5240*/  FSEL R83, R83, RZ, P4 ;  /* 0x000000ff53537208 */ /* 0x000fe20002000000 */
[----:B------:R-:W-:Y:S01]  /*5250*/  FMUL.FTZ R193, R175, R193 ;  /* 0x000000c1afc17220 */ /* 0x000fe20000410000 */
[C---:B------:R-:W-:Y:S01]  /*5260*/  LOP3.LUT P6, RZ, R65.reuse, 0xff, RZ, 0xc0, !PT ;  /* 0x000000ff41ff7812 */ /* 0x040fe200078cc0ff */
[----:B------:R-:W-:Y:S01]  /*5270*/  FMUL.FTZ R82, R94, UR6 ;  /* 0x000000065e527c20 */ /* 0x000fe20008410000 */
[----:B------:R-:W-:Y:S01]  /*5280*/  LOP3.LUT P4, RZ, R65, 0xff00, RZ, 0xc0, !PT ;  /* 0x0000ff0041ff7812 */ /* 0x000fe2000788c0ff */
[----:B------:R-:W-:Y:S01]  /*5290*/  FADD.FTZ R186, R186, -R187 ;  /* 0x800000bbbaba7221 */ /* 0x000fe20000010000 */
[----:B------:R-:W-:Y:S01]  /*52a0*/  ISETP.GE.U32.AND P3, PT, R138, RZ, PT ;  /* 0x000000ff8a00720c */ /* 0x000fe20003f66070 */
[----:B------:R-:W-:Y:S01]  /*52b0*/  FFMA.FTZ R190, R190, R213, R188 ;  /* 0x000000d5bebe7223 */ /* 0x000fe200000100bc */
[----:B------:R-:W-:Y:S01]  /*52c0*/  FSEL R65, R74, RZ, P2 ;  /* 0x000000ff4a417208 */ /* 0x000fe20001000000 */
[----:B------:R-:W-:Y:S01]  /*52d0*/  FMUL.FTZ R93, R175, R186 ;  /* 0x000000baaf5d7220 */ /* 0x000fe20000410000 */
[----:B------:R-:W-:Y:S01]  /*52e0*/  LOP3.LUT P5, RZ, R139, 0xff, RZ, 0xc0, !PT ;  /* 0x000000ff8bff7812 */ /* 0x000fe200078ac0ff */
[----:B------:R-:W-:Y:S01]  /*52f0*/  FADD.FTZ R189, R189, -R190 ;  /* 0x800000bebdbd7221 */ /* 0x000fe20000010000 */
[----:B------:R-:W-:Y:S01]  /*5300*/  ISETP.GE.U32.AND.EX P3, PT, R139, 0x1000000, PT, P3 ;  /* 0x010000008b00780c */ /* 0x000fe20003f66130 */
[----:B------:R-:W-:Y:S01]  /*5310*/  FMUL.FTZ R81, R93, UR6 ;  /* 0x000000065d517c20 */ /* 0x000fe20008410000 */
[----:B------:R-:W-:Y:S01]  /*5320*/  F2FP.BF16.F32.PACK_AB R67, R65, R67 ;  /* 0x000000434143723e */ /* 0x000fe200000010ff */
[----:B------:R-:W-:Y:S01]  /*5330*/  FMUL.FTZ R65, R193, UR6 ;  /* 0x00000006c1417c20 */ /* 0x000fe20008410000 */
[----:B------:R-:W-:Y:S01]  /*5340*/  FSEL R66, R82, RZ, P6 ;  /* 0x000000ff52427208 */ /* 0x000fe20003000000 */
[----:B------:R-:W-:Y:S01]  /*5350*/  FMUL.FTZ R189, R175, R189 ;  /* 0x000000bdafbd7220 */ /* 0x000fe20000410000 */
[----:B------:R-:W-:Y:S01]  /*5360*/  FSEL R74, R74, RZ, P3 ;  /* 0x000000ff4a4a7208 */ /* 0x000fe20001800000 */
[-CC-:B------:R-:W-:Y:S01]  /*5370*/  FFMA.FTZ R192, R192, R213.reuse, R188.reuse ;  /* 0x000000d5c0c07223 */ /* 0x180fe200000100bc */
[----:B------:R-:W-:Y:S01]  /*5380*/  FSEL R82, R82, RZ, P5 ;  /* 0x000000ff52527208 */ /* 0x000fe20002800000 */
[----:B------:R-:W-:Y:S01]  /*5390*/  FFMA.FTZ R179, R179, R213, R188 ;  /* 0x000000d5b3b37223 */ /* 0x000fe200000100bc */
[C---:B------:R-:W-:Y:S01]  /*53a0*/  LOP3.LUT P2, RZ, R64.reuse, 0xff0000, RZ, 0xc0, !PT ;  /* 0x00ff000040ff7812 */ /* 0x040fe2000784c0ff */
[----:B------:R-:W-:Y:S01]  /*53b0*/  FADD.FTZ R191, R191, -R192 ;  /* 0x800000c0bfbf7221 */ /* 0x000fe20000010000 */
[C---:B------:R-:W-:Y:S01]  /*53c0*/  LOP3.LUT P3, RZ, R64.reuse, 0xff000000, RZ, 0xc0, !PT ;  /* 0xff00000040ff7812 */ /* 0x040fe2000786c0ff */
[----:B------:R-:W-:Y:S01]  /*53d0*/  FADD.FTZ R181, R181, -R179 ;  /* 0x800000b3b5b57221 */ /* 0x000fe20000010000 */
[C---:B------:R-:W-:Y:S01]  /*53e0*/  LOP3.LUT P6, RZ, R64.reuse, 0xff00, RZ, 0xc0, !PT ;  /* 0x0000ff0040ff7812 */ /* 0x040fe200078cc0ff */
[C---:B------:R-:W-:Y:S01]  /*53f0*/  FMUL.FTZ R92, R175.reuse, R191 ;  /* 0x000000bfaf5c7220 */ /* 0x040fe20000410000 */
[----:B------:R-:W-:Y:S01]  /*5400*/  LOP3.LUT P5, RZ, R64, 0xff, RZ, 0xc0, !PT ;  /* 0x000000ff40ff7812 */ /* 0x000fe200078ac0ff */
[----:B------:R-:W-:Y:S01]  /*5410*/  FMUL.FTZ R181, R175, R181 ;  /* 0x000000b5afb57220 */ /* 0x000fe20000410000 */
[----:B------:R-:W-:Y:S01]  /*5420*/  FSEL R64, R65, RZ, P4 ;  /* 0x000000ff41407208 */ /* 0x000fe20002000000 */
[----:B------:R-:W-:Y:S01]  /*5430*/  FMUL.FTZ R80, R92, UR6 ;  /* 0x000000065c507c20 */ /* 0x000fe20008410000 */
[----:B------:R-:W-:-:S02]  /*5440*/  LOP3.LUT P4, RZ, R139, 0xff00, RZ, 0xc0, !PT ;  /* 0x0000ff008bff7812 */ /* 0x000fc4000788c0ff */
[----:B------:R-:W-:Y:S01]  /*5450*/  F2FP.BF16.F32.PACK_AB R66, R64, R66 ;  /* 0x000000424042723e */ /* 0x000fe200000010ff */
[----:B------:R-:W-:Y:S01]  /*5460*/  FMUL.FTZ R64, R189, UR6 ;  /* 0x00000006bd407c20 */ /* 0x000fe20008410000 */
[----:B------:R-:W-:Y:S02]  /*5470*/  FSEL R65, R65, RZ, P4 ;  /* 0x000000ff41417208 */ /* 0x000fe40002000000 */
[C---:B------:R-:W-:Y:S02]  /*5480*/  LOP3.LUT P4, RZ, R138.reuse, 0xff0000, RZ, 0xc0, !PT ;  /* 0x00ff00008aff7812 */ /* 0x040fe4000788c0ff */
[----:B------:R-:W-:Y:S02]  /*5490*/  F2FP.BF16.F32.PACK_AB R82, R65, R82 ;  /* 0x000000524152723e */ /* 0x000fe400000010ff */
[----:B------:R-:W-:Y:S02]  /*54a0*/  FSEL R65, R81, RZ, P2 ;  /* 0x000000ff51417208 */ /* 0x000fe40001000000 */
[----:B------:R-:W-:-:S02]  /*54b0*/  LOP3.LUT P2, RZ, R138, 0xff000000, RZ, 0xc0, !PT ;  /* 0xff0000008aff7812 */ /* 0x000fc4000784c0ff */
[----:B------:R-:W-:Y:S02]  /*54c0*/  F2FP.BF16.F32.PACK_AB R83, R74, R83 ;  /* 0x000000534a53723e */ /* 0x000fe400000010ff */
[----:B------:R-:W-:Y:S02]  /*54d0*/  FSEL R81, R81, RZ, P4 ;  /* 0x000000ff51517208 */ /* 0x000fe40002000000 */
[C---:B------:R-:W-:Y:S02]  /*54e0*/  FSEL R74, R64.reuse, RZ, P2 ;  /* 0x000000ff404a7208 */ /* 0x040fe40001000000 */
[----:B------:R-:W-:Y:S02]  /*54f0*/  FSEL R64, R64, RZ, P3 ;  /* 0x000000ff40407208 */ /* 0x000fe40001800000 */
[----:B------:R-:W-:Y:S01]  /*5500*/  F2FP.BF16.F32.PACK_AB R81, R74, R81 ;  /* 0x000000514a51723e */ /* 0x000fe200000010ff */
[----:B------:R-:W-:Y:S01]  /*5510*/  FMUL.FTZ R74, R181, UR6 ;  /* 0x00000006b54a7c20 */ /* 0x000fe20008410000 */
[----:B------:R-:W-:-:S02]  /*5520*/  LOP3.LUT P2, RZ, R138, 0xff, RZ, 0xc0, !PT ;  /* 0x000000ff8aff7812 */ /* 0x000fc4000784c0ff */
[----:B------:R-:W-:Y:S02]  /*5530*/  LOP3.LUT P3, RZ, R138, 0xff00, RZ, 0xc0, !PT ;  /* 0x0000ff008aff7812 */ /* 0x000fe4000786c0ff */
[----:B------:R-:W-:Y:S02]  /*5540*/  F2FP.BF16.F32.PACK_AB R95, R75, R95 ;  /* 0x0000005f4b5f723e */ /* 0x000fe400000010ff */
[----:B------:R-:W-:Y:S02]  /*5550*/  F2FP.BF16.F32.PACK_AB R65, R64, R65 ;  /* 0x000000414041723e */ /* 0x000fe400000010ff */
[----:B------:R-:W-:Y:S02]  /*5560*/  FSEL R64, R80, RZ, P6 ;  /* 0x000000ff50407208 */ /* 0x000fe40003000000 */
[----:B------:R-:W-:Y:S02]  /*5570*/  FSEL R75, R74, RZ, P2 ;  /* 0x000000ff4a4b7208 */ /* 0x000fe40001000000 */
[----:B------:R-:W-:-:S02]  /*5580*/  FSEL R80, R80, RZ, P3 ;  /* 0x000000ff50507208 */ /* 0x000fc40001800000 */
[----:B------:R-:W-:Y:S02]  /*5590*/  FSEL R74, R74, RZ, P5 ;  /* 0x000000ff4a4a7208 */ /* 0x000fe40002800000 */
[----:B------:R-:W-:Y:S02]  /*55a0*/  F2FP.BF16.F32.PACK_AB R94, R193, R94 ;  /* 0x0000005ec15e723e */ /* 0x000fe400000010ff */
[----:B------:R-:W-:Y:S02]  /*55b0*/  F2FP.BF16.F32.PACK_AB R93, R189, R93 ;  /* 0x0000005dbd5d723e */ /* 0x000fe400000010ff */
[----:B------:R-:W-:Y:S02]  /*55c0*/  F2FP.BF16.F32.PACK_AB R92, R92, R181 ;  /* 0x000000b55c5c723e */ /* 0x000fe400000010ff */
[----:B------:R-:W-:Y:S02]  /*55d0*/  F2FP.BF16.F32.PACK_AB R80, R80, R75 ;  /* 0x0000004b5050723e */ /* 0x000fe400000010ff */
[----:B------:R-:W-:Y:S01]  /*55e0*/  F2FP.BF16.F32.PACK_AB R64, R64, R74 ;  /* 0x0000004a4040723e */ /* 0x000fe200000010ff */
[----:B------:R-:W-:Y:S06]  /*55f0*/  BRA `(.L_x_339) ;  /* 0x0000000800d87947 */ /* 0x000fec0003800000 */
.L_x_341:
[----:B------:R-:W-:Y:S01]  /*5600*/  UMOV UR4, UR8 ;  /* 0x0000000800047c82 */ /* 0x000fe20008000000 */
[----:B------:R-:W-:Y:S01]  /*5610*/  UMOV UR5, UR9 ;  /* 0x0000000900057c82 */ /* 0x000fe20008000000 */
[----:B------:R-:W-:-:S04]  /*5620*/  UISETP.NE.U32.AND UP0, UPT, UR4, URZ, UPT ;  /* 0x000000ff0400728c */ /* 0x000fc8000bf05070 */
[----:B------:R-:W-:-:S09]  /*5630*/  UISETP.NE.AND.EX UP0, UPT, UR5, URZ, UPT, UP0 ;  /* 0x000000ff0500728c */ /* 0x000fd2000bf05300 */
[----:B------:R-:W-:Y:S05]  /*5640*/  BRA.U UP0, `(.L_x_343) ;  /* 0x00000005005c7547 */ /* 0x000fea000b800000 */
[-CC-:B------:R-:W-:Y:S01]  /*5650*/  FFMA.FTZ R184, R184, R213.reuse, R188.reuse ;  /* 0x000000d5b8b87223 */ /* 0x180fe200000100bc */
[C---:B-1---5:R-:W-:Y:S01]  /*5660*/  PRMT R67, R63.reuse, 0x7632, R67 ;  /* 0x000076323f437816 */ /* 0x062fe20000000043 */
[-C--:B------:R-:W-:Y:S01]  /*5670*/  FFMA.FTZ R202, R202, R213.reuse, R188 ;  /* 0x000000d5caca7223 */ /* 0x080fe200000100bc */
[----:B------:R-:W-:Y:S01]  /*5680*/  SHF.L.U32 R74, R63, 0x10, RZ ;  /* 0x000000103f4a7819 */ /* 0x000fe200000006ff */
[----:B------:R-:W-:Y:S01]  /*5690*/  FADD.FTZ R184, R182, -R184 ;  /* 0x800000b8b6b87221 */ /* 0x000fe20000010000 */
[----:B------:R-:W-:Y:S01]  /*56a0*/  SHF.L.U32 R67, R67, 0x10, RZ ;  /* 0x0000001043437819 */ /* 0x000fe200000006ff */
[-C--:B------:R-:W-:Y:S01]  /*56b0*/  FFMA.FTZ R185, R185, R213.reuse, R188 ;  /* 0x000000d5b9b97223 */ /* 0x080fe200000100bc */
[----:B------:R-:W-:Y:S01]  /*56c0*/  FADD.FTZ R202, R201, -R202 ;  /* 0x800000cac9ca7221 */ /* 0x000fe20000010000 */
[----:B------:R-:W-:Y:S01]  /*56d0*/  PRMT R66, R62, 0x7632, R66 ;  /* 0x000076323e427816 */ /* 0x000fe20000000042 */
[----:B------:R-:W-:Y:S01]  /*56e0*/  FFMA.FTZ R194, R194, R213, R188 ;  /* 0x000000d5c2c27223 */ /* 0x000fe200000100bc */
[----:B------:R-:W-:Y:S01]  /*56f0*/  FFMA.FTZ R74, R175, R184, R74 ;  /* 0x000000b8af4a7223 */ /* 0x000fe2000001004a */
[----:B------:R-:W-:Y:S01]  /*5700*/  SHF.L.U32 R82, R62, 0x10, RZ ;  /* 0x000000103e527819 */ /* 0x000fe200000006ff */
[----:B------:R-:W-:Y:S01]  /*5710*/  FADD.FTZ R185, R183, -R185 ;  /* 0x800000b9b7b97221 */ /* 0x000fe20000010000 */
[----:B------:R-:W-:Y:S01]  /*5720*/  FFMA.FTZ R67, R175, R202, R67 ;  /* 0x000000caaf437223 */ /* 0x000fe20000010043 */
[----:B------:R-:W-:Y:S01]  /*5730*/  FADD.FTZ R194, R193, -R194 ;  /* 0x800000c2c1c27221 */ /* 0x000fe20000010000 */
[----:B------:R-:W-:Y:S01]  /*5740*/  IMAD.U32 R66, R66, 0x10000, RZ ;  /* 0x0001000042427824 */ /* 0x000fe200078e00ff */
[----:B------:R-:W-:Y:S01]  /*5750*/  ISETP.GE.U32.AND P2, PT, R64, RZ, PT ;  /* 0x000000ff4000720c */ /* 0x000fe20003f46070 */
[----:B------:R-:W-:Y:S01]  /*5760*/  FMUL.FTZ R74, R74, UR6 ;  /* 0x000000064a4a7c20 */ /* 0x000fe20008410000 */
[----:B------:R-:W-:Y:S01]  /*5770*/  LOP3.LUT P4, RZ, R139, 0xff0000, RZ, 0xc0, !PT ;  /* 0x00ff00008bff7812 */ /* 0x000fe2000788c0ff */
[----:B------:R-:W-:Y:S01]  /*5780*/  FFMA.FTZ R82, R175, R185, R82 ;  /* 0x000000b9af527223 */ /* 0x000fe20000010052 */
[----:B------:R-:W-:Y:S01]  /*5790*/  FMUL.FTZ R80, R67, UR6 ;  /* 0x0000000643507c20 */ /* 0x000fe20008410000 */
[----:B------:R-:W-:Y:S01]  /*57a0*/  FFMA.FTZ R66, R175, R194, R66 ;  /* 0x000000c2af427223 */ /* 0x000fe20000010042 */
[C---:B------:R-:W-:Y:S01]  /*57b0*/  LOP3.LUT P5, RZ, R65.reuse, 0xff0000, RZ, 0xc0, !PT ;  /* 0x00ff000041ff7812 */ /* 0x040fe200078ac0ff */
[----:B------:R-:W-:Y:S01]  /*57c0*/  FMUL.FTZ R82, R82, UR6 ;  /* 0x0000000652527c20 */ /* 0x000fe20008410000 */
[----:B------:R-:W-:Y:S01]  /*57d0*/  ISETP.GE.U32.AND.EX P2, PT, R65, 0x1000000, PT, P2 ;  /* 0x010000004100780c */ /* 0x000fe20003f46120 */
[-CC-:B------:R-:W-:Y:S01]  /*57e0*/  FFMA.FTZ R192, R192, R213.reuse, R188.reuse ;  /* 0x000000d5c0c07223 */ /* 0x180fe200000100bc */
[----:B------:R-:W-:Y:S01]  /*57f0*/  ISETP.GE.U32.AND P3, PT, R138, RZ, PT ;  /* 0x000000ff8a00720c */ /* 0x000fe20003f66070 */
[-C--:B------:R-:W-:Y:S01]  /*5800*/  FFMA.FTZ R187, R187, R213.reuse, R188 ;  /* 0x000000d5bbbb7223 */ /* 0x080fe200000100bc */
[----:B------:R-:W-:Y:S01]  /*5810*/  FSEL R83, R74, RZ, P4 ;  /* 0x000000ff4a537208 */ /* 0x000fe20002000000 */
[----:B------:R-:W-:Y:S01]  /*5820*/  FADD.FTZ R192, R191, -R192 ;  /* 0x800000c0bfc07221 */ /* 0x000fe20000010000 */
[C---:B------:R-:W-:Y:S01]  /*5830*/  LOP3.LUT P6, RZ, R65.reuse, 0xff, RZ, 0xc0, !PT ;  /* 0x000000ff41ff7812 */ /* 0x040fe200078cc0ff */
[----:B------:R-:W-:Y:S01]  /*5840*/  FADD.FTZ R187, R186, -R187 ;  /* 0x800000bbbabb7221 */ /* 0x000fe20000010000 */
[----:B------:R-:W-:Y:S01]  /*5850*/  LOP3.LUT P4, RZ, R65, 0xff00, RZ, 0xc0, !PT ;  /* 0x0000ff0041ff7812 */ /* 0x000fe2000788c0ff */
[----:B------:R-:W-:Y:S01]  /*5860*/  FMUL.FTZ R65, R66, UR6 ;  /* 0x0000000642417c20 */ /* 0x000fe20008410000 */
[----:B------:R-:W-:Y:S01]  /*5870*/  FSEL R75, R74, RZ, P5 ;  /* 0x000000ff4a4b7208 */ /* 0x000fe20002800000 */
[-CC-:B------:R-:W-:Y:S01]  /*5880*/  FFMA.FTZ R190, R190, R213.reuse, R188.reuse ;  /* 0x000000d5bebe7223 */ /* 0x180fe200000100bc */
[----:B------:R-:W-:Y:S01]  /*5890*/  FSEL R67, R80, RZ, P2 ;  /* 0x000000ff50437208 */ /* 0x000fe20001000000 */
[----:B------:R-:W-:Y:S01]  /*58a0*/  FFMA.FTZ R179, R179, R213, R188 ;  /* 0x000000d5b3b37223 */ /* 0x000fe200000100bc */
[----:B------:R-:W-:Y:S01]  /*58b0*/  LOP3.LUT P5, RZ, R139, 0xff, RZ, 0xc0, !PT ;  /* 0x000000ff8bff7812 */ /* 0x000fe200078ac0ff */
[----:B------:R-:W-:Y:S01]  /*58c0*/  FADD.FTZ R189, R189, -R190 ;  /* 0x800000bebdbd7221 */ /* 0x000fe20000010000 */
[----:B------:R-:W-:Y:S01]  /*58d0*/  ISETP.GE.U32.AND.EX P3, PT, R139, 0x1000000, PT, P3 ;  /* 0x010000008b00780c */ /* 0x000fe20003f66130 */
[----:B------:R-:W-:Y:S01]  /*58e0*/  FADD.FTZ R181, R181, -R179 ;  /* 0x800000b3b5b57221 */ /* 0x000fe20000010000 */
[----:B------:R-:W-:-:S02]  /*58f0*/  LOP3.LUT P2, RZ, R139, 0xff00, RZ, 0xc0, !PT ;  /* 0x0000ff008bff7812 */ /* 0x000fc4000784c0ff */
[----:B------:R-:W-:Y:S02]  /*5900*/  FSEL R66, R82, RZ, P6 ;  /* 0x000000ff52427208 */ /* 0x000fe40003000000 */
[----:B------:R-:W-:Y:S02]  /*5910*/  FSEL R80, R80, RZ, P3 ;  /* 0x000000ff50507208 */ /* 0x000fe40001800000 */
[----:B------:R-:W-:Y:S02]  /*5920*/  FSEL R82, R82, RZ, P5 ;  /* 0x000000ff52527208 */ /* 0x000fe40002800000 */
[----:B------:R-:W-:Y:S02]  /*5930*/  FSEL R74, R65, RZ, P2 ;  /* 0x000000ff414a7208 */ /* 0x000fe40001000000 */
[C---:B------:R-:W-:Y:S02]  /*5940*/  LOP3.LUT P3, RZ, R64.reuse, 0xff0000, RZ, 0xc0, !PT ;  /* 0x00ff000040ff7812 */ /* 0x040fe4000786c0ff */
[----:B------:R-:W-:-:S02]  /*5950*/  LOP3.LUT P6, RZ, R64, 0xff000000, RZ, 0xc0, !PT ;  /* 0xff00000040ff7812 */ /* 0x000fc400078cc0ff */
[C---:B------:R-:W-:Y:S02]  /*5960*/  LOP3.LUT P5, RZ, R64.reuse, 0xff00, RZ, 0xc0, !PT ;  /* 0x0000ff0040ff7812 */ /* 0x040fe400078ac0ff */
[----:B------:R-:W-:Y:S02]  /*5970*/  LOP3.LUT P2, RZ, R64, 0xff, RZ, 0xc0, !PT ;  /* 0x000000ff40ff7812 */ /* 0x000fe4000784c0ff */
[----:B------:R-:W-:Y:S02]  /*5980*/  PRMT R64, R60, 0x7632, R64 ;  /* 0x000076323c407816 */ /* 0x000fe40000000040 */
[----:B------:R-:W-:Y:S02]  /*5990*/  PRMT R81, R61, 0x7632, R81 ;  /* 0x000076323d517816 */ /* 0x000fe40000000051 */
[----:B------:R-:W-:Y:S02]  /*59a0*/  SHF.L.U32 R64, R64, 0x10, RZ ;  /* 0x0000001040407819 */ /* 0x000fe400000006ff */
[----:B------:R-:W-:Y:S01]  /*59b0*/  FSEL R65, R65, RZ, P4 ;  /* 0x000000ff41417208 */ /* 0x000fe20002000000 */
[----:B------:R-:W-:Y:S01]  /*59c0*/  IMAD.U32 R81, R81, 0x10000, RZ ;  /* 0x0001000051517824 */ /* 0x000fe200078e00ff */
[----:B------:R-:W-:Y:S01]  /*59d0*/  LOP3.LUT P4, RZ, R138, 0xff0000, RZ, 0xc0, !PT ;  /* 0x00ff00008aff7812 */ /* 0x000fe2000788c0ff */
[----:B------:R-:W-:Y:S01]  /*59e0*/  FFMA.FTZ R192, R175, R192, R64 ;  /* 0x000000c0afc07223 */ /* 0x000fe20000010040 */
[----:B------:R-:W-:Y:S01]  /*59f0*/  SHF.L.U32 R64, R61, 0x10, RZ ;  /* 0x000000103d407819 */ /* 0x000fe200000006ff */
[----:B------:R-:W-:Y:S01]  /*5a00*/  FFMA.FTZ R189, R175, R189, R81 ;  /* 0x000000bdafbd7223 */ /* 0x000fe20000010051 */
[----:B------:R-:W-:Y:S01]  /*5a10*/  F2FP.BF16.F32.PACK_AB R82, R74, R82 ;  /* 0x000000524a52723e */ /* 0x000fe200000010ff */
[----:B------:R-:W-:Y:S01]  /*5a20*/  FMUL.FTZ R192, R192, UR6 ;  /* 0x00000006c0c07c20 */ /* 0x000fe20008410000 */
[----:B------:R-:W-:Y:S01]  /*5a30*/  F2FP.BF16.F32.PACK_AB R66, R65, R66 ;  /* 0x000000424142723e */ /* 0x000fe200000010ff */
[----:B------:R-:W-:Y:S01]  /*5a40*/  FFMA.FTZ R187, R175, R187, R64 ;  /* 0x000000bbafbb7223 */ /* 0x000fe20000010040 */
[----:B------:R-:W-:Y:S01]  /*5a50*/  FMUL.FTZ R189, R189, UR6 ;  /* 0x00000006bdbd7c20 */ /* 0x000fe20008410000 */
[----:B------:R-:W-:-:S02]  /*5a60*/  F2FP.BF16.F32.PACK_AB R67, R67, R75 ;  /* 0x0000004b4343723e */ /* 0x000fc400000010ff */
[----:B------:R-:W-:Y:S01]  /*5a70*/  FMUL.FTZ R187, R187, UR6 ;  /* 0x00000006bbbb7c20 */ /* 0x000fe20008410000 */
[----:B------:R-:W-:-:S04]  /*5a80*/  F2FP.BF16.F32.PACK_AB R83, R80, R83 ;  /* 0x000000535053723e */ /* 0x000fc800000010ff */
[C---:B------:R-:W-:Y:S02]  /*5a90*/  FSEL R81, R187.reuse, RZ, P4 ;  /* 0x000000ffbb517208 */ /* 0x040fe40002000000 */
[C---:B------:R-:W-:Y:S02]  /*5aa0*/  LOP3.LUT P4, RZ, R138.reuse, 0xff000000, RZ, 0xc0, !PT ;  /* 0xff0000008aff7812 */ /* 0x040fe4000788c0ff */
[----:B------:R-:W-:Y:S02]  /*5ab0*/  FSEL R65, R187, RZ, P3 ;  /* 0x000000ffbb417208 */ /* 0x000fe40001800000 */
[----:B------:R-:W-:Y:S02]  /*5ac0*/  FSEL R64, R189, RZ, P4 ;  /* 0x000000ffbd407208 */ /* 0x000fe40002000000 */
[----:B------:R-:W-:Y:S02]  /*5ad0*/  LOP3.LUT P3, RZ, R138, 0xff, RZ, 0xc0, !PT ;  /* 0x000000ff8aff7812 */ /* 0x000fe4000786c0ff */
[----:B------:R-:W-:Y:S01]  /*5ae0*/  F2FP.BF16.F32.PACK_AB R81, R64, R81 ;  /* 0x000000514051723e */ /* 0x000fe200000010ff */
[----:B------:R-:W-:Y:S01]  /*5af0*/  IMAD.U32 R64, R60, 0x10000, RZ ;  /* 0x000100003c407824 */ /* 0x000fe200078e00ff */
[----:B------:R-:W-:-:S02]  /*5b00*/  LOP3.LUT P4, RZ, R138, 0xff00, RZ, 0xc0, !PT ;  /* 0x0000ff008aff7812 */ /* 0x000fc4000788c0ff */
[----:B------:R-:W-:Y:S01]  /*5b10*/  FSEL R189, R189, RZ, P6 ;  /* 0x000000ffbdbd7208 */ /* 0x000fe20003000000 */
[----:B------:R-:W-:Y:S01]  /*5b20*/  FFMA.FTZ R64, R175, R181, R64 ;  /* 0x000000b5af407223 */ /* 0x000fe20000010040 */
[----:B------:R-:W-:Y:S02]  /*5b30*/  FSEL R80, R192, RZ, P4 ;  /* 0x000000ffc0507208 */ /* 0x000fe40002000000 */
[----:B------:R-:W-:Y:S01]  /*5b40*/  F2FP.BF16.F32.PACK_AB R65, R189, R65 ;  /* 0x00000041bd41723e */ /* 0x000fe200000010ff */
[----:B------:R-:W-:Y:S01]  /*5b50*/  FMUL.FTZ R74, R64, UR6 ;  /* 0x00000006404a7c20 */ /* 0x000fe20008410000 */
[----:B------:R-:W-:-:S04]  /*5b60*/  FSEL R64, R192, RZ, P5 ;  /* 0x000000ffc0407208 */ /* 0x000fc80002800000 */
[C---:B------:R-:W-:Y:S02]  /*5b70*/  FSEL R75, R74.reuse, RZ, P3 ;  /* 0x000000ff4a4b7208 */ /* 0x040fe40001800000 */
[----:B------:R-:W-:Y:S02]  /*5b80*/  FSEL R74, R74, RZ, P2 ;  /* 0x000000ff4a4a7208 */ /* 0x000fe40001000000 */
[----:B------:R-:W-:Y:S02]  /*5b90*/  F2FP.BF16.F32.PACK_AB R80, R80, R75 ;  /* 0x0000004b5050723e */ /* 0x000fe400000010ff */
[----:B------:R-:W-:Y:S01]  /*5ba0*/  F2FP.BF16.F32.PACK_AB R64, R64, R74 ;  /* 0x0000004a4040723e */ /* 0x000fe200000010ff */
[----:B------:R-:W-:Y:S06]  /*5bb0*/  BRA `(.L_x_339) ;  /* 0x0000000400687947 */ /* 0x000fec0003800000 */
.L_x_343:
        /* <DEDUP_REMOVED lines=9> */
[----:B------:R-:W-:Y:S01]  /*5c50*/  ISETP.GE.U32.AND P2, PT, R64, RZ, PT ;  /* 0x000000ff4000720c */ /* 0x000fe20003f46070 */
[----:B------:R-:W-:Y:S01]  /*5c60*/  FFMA.FTZ R95, R175, R95, R66 ;  /* 0x0000005faf5f7223 */ /* 0x000fe20000010042 */
[----:B------:R-:W-:-:S02]  /*5c70*/  IMAD.U32 R66, R62, 0x10000, RZ ;  /* 0x000100003e427824 */ /* 0x000fc400078e00ff */
[----:B------:R-:W-:Y:S01]  /*5c80*/  FFMA.FTZ R75, R175, R75, R67 ;  /* 0x0000004baf4b7223 */ /* 0x000fe20000010043 */
[----:B------:R-:W-:Y:S01]  /*5c90*/  LOP3.LUT P5, RZ, R65, 0xff0000, RZ, 0xc0, !PT ;  /* 0x00ff000041ff7812 */ /* 0x000fe200078ac0ff */
[----:B------:R-:W-:Y:S01]  /*5ca0*/  FMUL.FTZ R74, R95, UR6 ;  /* 0x000000065f4a7c20 */ /* 0x000fe20008410000 */
[----:B------:R-:W-:Y:S01]  /*5cb0*/  FFMA.FTZ R94, R175, R94, R66 ;  /* 0x0000005eaf5e7223 */ /* 0x000fe20000010042 */
[----:B------:R-:W-:Y:S01]  /*5cc0*/  FMUL.FTZ R83, R75, UR6 ;  /* 0x000000064b537c20 */ /* 0x000fe20008410000 */
[----:B------:R-:W-:Y:S01]  /*5cd0*/  ISETP.GE.U32.AND P3, PT, R138, RZ, PT ;  /* 0x000000ff8a00720c */ /* 0x000fe20003f66070 */
[-C--:B------:R-:W-:Y:S01]  /*5ce0*/  FFMA.FTZ R194, R194, R213.reuse, R188 ;  /* 0x000000d5c2c27223 */ /* 0x080fe200000100bc */
[----:B------:R-:W-:Y:S01]  /*5cf0*/  LOP3.LUT P4, RZ, R139, 0xff0000, RZ, 0xc0, !PT ;  /* 0x00ff00008bff7812 */ /* 0x000fe2000788c0ff */
[----:B------:R-:W-:Y:S01]  /*5d00*/  FMUL.FTZ R82, R94, UR6 ;  /* 0x000000065e527c20 */ /* 0x000fe20008410000 */
[----:B------:R-:W-:Y:S01]  /*5d10*/  LOP3.LUT P6, RZ, R65, 0xff, RZ, 0xc0, !PT ;  /* 0x000000ff41ff7812 */ /* 0x000fe200078cc0ff */
[----:B------:R-:W-:Y:S01]  /*5d20*/  FADD.FTZ R193, R193, -R194 ;  /* 0x800000c2c1c17221 */ /* 0x000fe20000010000 */
[----:B------:R-:W-:Y:S01]  /*5d30*/  FSEL R67, R83, RZ, P5 ;  /* 0x000000ff53437208 */ /* 0x000fe20002800000 */
[-CC-:B------:R-:W-:Y:S01]  /*5d40*/  FFMA.FTZ R190, R190, R213.reuse, R188.reuse ;  /* 0x000000d5bebe7223 */ /* 0x180fe200000100bc */
[----:B------:R-:W-:Y:S01]  /*5d50*/  ISETP.GE.U32.AND.EX P2, PT, R65, 0x1000000, PT, P2 ;  /* 0x010000004100780c */ /* 0x000fe20003f46120 */
[-C--:B------:R-:W-:Y:S01]  /*5d60*/  FFMA.FTZ R192, R192, R213.reuse, R188 ;  /* 0x000000d5c0c07223 */ /* 0x080fe200000100bc */
[----:B------:R-:W-:Y:S01]  /*5d70*/  LOP3.LUT P5, RZ, R139, 0xff, RZ, 0xc0, !PT ;  /* 0x000000ff8bff7812 */ /* 0x000fe200078ac0ff */
[----:B------:R-:W-:Y:S01]  /*5d80*/  FADD.FTZ R189, R189, -R190 ;  /* 0x800000bebdbd7221 */ /* 0x000fe20000010000 */
[----:B------:R-:W-:Y:S01]  /*5d90*/  ISETP.GE.U32.AND.EX P3, PT, R139, 0x1000000, PT, P3 ;  /* 0x010000008b00780c */ /* 0x000fe20003f66130 */
[-C--:B------:R-:W-:Y:S01]  /*5da0*/  FFMA.FTZ R187, R187, R213.reuse, R188 ;  /* 0x000000d5bbbb7223 */ /* 0x080fe200000100bc */
[----:B------:R-:W-:Y:S01]  /*5db0*/  FSEL R83, R83, RZ, P4 ;  /* 0x000000ff53537208 */ /* 0x000fe20002000000 */
[----:B------:R-:W-:Y:S01]  /*5dc0*/  FADD.FTZ R191, R191, -R192 ;  /* 0x800000c0bfbf7221 */ /* 0x000fe20000010000 */
[----:B------:R-:W-:Y:S01]  /*5dd0*/  LOP3.LUT P4, RZ, R65, 0xff00, RZ, 0xc0, !PT ;  /* 0x0000ff0041ff7812 */ /* 0x000fe2000788c0ff */
[----:B------:R-:W-:Y:S01]  /*5de0*/  FADD.FTZ R186, R186, -R187 ;  /* 0x800000bbbaba7221 */ /* 0x000fe20000010000 */
[----:B------:R-:W-:Y:S01]  /*5df0*/  FSEL R65, R74, RZ, P2 ;  /* 0x000000ff4a417208 */ /* 0x000fe20001000000 */
[----:B------:R-:W-:Y:S01]  /*5e00*/  FFMA.FTZ R179, R179, R213, R188 ;  /* 0x000000d5b3b37223 */ /* 0x000fe200000100bc */
[----:B------:R-:W-:-:S02]  /*5e10*/  FSEL R66, R82, RZ, P6 ;  /* 0x000000ff52427208 */ /* 0x000fc40003000000 */
[----:B------:R-:W-:Y:S01]  /*5e20*/  FSEL R74, R74, RZ, P3 ;  /* 0x000000ff4a4a7208 */ /* 0x000fe20001800000 */
[----:B------:R-:W-:Y:S01]  /*5e30*/  FADD.FTZ R181, R181, -R179 ;  /* 0x800000b3b5b57221 */ /* 0x000fe20000010000 */
[----:B------:R-:W-:Y:S02]  /*5e40*/  FSEL R82, R82, RZ, P5 ;  /* 0x000000ff52527208 */ /* 0x000fe40002800000 */
[C---:B------:R-:W-:Y:S02]  /*5e50*/  LOP3.LUT P2, RZ, R64.reuse, 0xff0000, RZ, 0xc0, !PT ;  /* 0x00ff000040ff7812 */ /* 0x040fe4000784c0ff */
[C---:B------:R-:W-:Y:S02]  /*5e60*/  LOP3.LUT P3, RZ, R64.reuse, 0xff000000, RZ, 0xc0, !PT ;  /* 0xff00000040ff7812 */ /* 0x040fe4000786c0ff */
[C---:B------:R-:W-:Y:S02]  /*5e70*/  LOP3.LUT P6, RZ, R64.reuse, 0xff00, RZ, 0xc0, !PT ;  /* 0x0000ff0040ff7812 */ /* 0x040fe400078cc0ff */
[----:B------:R-:W-:-:S02]  /*5e80*/  LOP3.LUT P5, RZ, R64, 0xff, RZ, 0xc0, !PT ;  /* 0x000000ff40ff7812 */ /* 0x000fc400078ac0ff */
[----:B------:R-:W-:Y:S02]  /*5e90*/  PRMT R64, R62, 0x7632, R64 ;  /* 0x000076323e407816 */ /* 0x000fe40000000040 */
[----:B------:R-:W-:Y:S02]  /*5ea0*/  F2FP.BF16.F32.PACK_AB R67, R65, R67 ;  /* 0x000000434143723e */ /* 0x000fe400000010ff */
[----:B------:R-:W-:Y:S02]  /*5eb0*/  SHF.L.U32 R64, R64, 0x10, RZ ;  /* 0x0000001040407819 */ /* 0x000fe400000006ff */
[----:B------:R-:W-:Y:S02]  /*5ec0*/  SHF.L.U32 R93, R61, 0x10, RZ ;  /* 0x000000103d5d7819 */ /* 0x000fe400000006ff */
[----:B------:R-:W-:Y:S01]  /*5ed0*/  F2FP.BF16.F32.PACK_AB R95, R95, R75 ;  /* 0x0000004b5f5f723e */ /* 0x000fe200000010ff */
[--C-:B------:R-:W-:Y:S01]  /*5ee0*/  FFMA.FTZ R193, R175, R193, R64.reuse ;  /* 0x000000c1afc17223 */ /* 0x100fe20000010040 */
[----:B------:R-:W-:Y:S01]  /*5ef0*/  PRMT R64, R61, 0x7632, R64 ;  /* 0x000076323d407816 */ /* 0x000fe20000000040 */
[----:B------:R-:W-:Y:S01]  /*5f00*/  FFMA.FTZ R93, R175, R186, R93 ;  /* 0x000000baaf5d7223 */ /* 0x000fe2000001005d */
[----:B------:R-:W-:Y:S01]  /*5f10*/  SHF.L.U32 R75, R60, 0x10, RZ ;  /* 0x000000103c4b7819 */ /* 0x000fe200000006ff */
[----:B------:R-:W-:Y:S01]  /*5f20*/  FMUL.FTZ R65, R193, UR6 ;  /* 0x00000006c1417c20 */ /* 0x000fe20008410000 */
[----:B------:R-:W-:Y:S01]  /*5f30*/  SHF.L.U32 R64, R64, 0x10, RZ ;  /* 0x0000001040407819 */ /* 0x000fe200000006ff */
[----:B------:R-:W-:Y:S01]  /*5f40*/  FMUL.FTZ R81, R93, UR6 ;  /* 0x000000065d517c20 */ /* 0x000fe20008410000 */
[----:B------:R-:W-:Y:S01]  /*5f50*/  F2FP.BF16.F32.PACK_AB R83, R74, R83 ;  /* 0x000000534a53723e */ /* 0x000fe200000010ff */
[----:B------:R-:W-:Y:S01]  /*5f60*/  FFMA.FTZ R181, R175, R181, R75 ;  /* 0x000000b5afb57223 */ /* 0x000fe2000001004b */
[----:B------:R-:W-:Y:S01]  /*5f70*/  F2FP.BF16.F32.PACK_AB R94, R193, R94 ;  /* 0x0000005ec15e723e */ /* 0x000fe200000010ff */
[--C-:B------:R-:W-:Y:S01]  /*5f80*/  FFMA.FTZ R189, R175, R189, R64.reuse ;  /* 0x000000bdafbd7223 */ /* 0x100fe20000010040 */
[----:B------:R-:W-:-:S04]  /*5f90*/  PRMT R64, R60, 0x7632, R64 ;  /* 0x000076323c407816 */ /* 0x000fc80000000040 */
[----:B------:R-:W-:Y:S01]  /*5fa0*/  F2FP.BF16.F32.PACK_AB R93, R189, R93 ;  /* 0x0000005dbd5d723e */ /* 0x000fe200000010ff */
[----:B------:R-:W-:-:S04]  /*5fb0*/  IMAD.U32 R64, R64, 0x10000, RZ ;  /* 0x0001000040407824 */ /* 0x000fc800078e00ff */
[----:B------:R-:W-:Y:S01]  /*5fc0*/  FFMA.FTZ R92, R175, R191, R64 ;  /* 0x000000bfaf5c7223 */ /* 0x000fe20000010040 */
[----:B------:R-:W-:Y:S02]  /*5fd0*/  FSEL R64, R65, RZ, P4 ;  /* 0x000000ff41407208 */ /* 0x000fe40002000000 */
[----:B------:R-:W-:Y:S01]  /*5fe0*/  LOP3.LUT P4, RZ, R139, 0xff00, RZ, 0xc0, !PT ;  /* 0x0000ff008bff7812 */ /* 0x000fe2000788c0ff */
[----:B------:R-:W-:Y:S01]  /*5ff0*/  FMUL.FTZ R80, R92, UR6 ;  /* 0x000000065c507c20 */ /* 0x000fe20008410000 */
[----:B------:R-:W-:Y:S01]  /*6000*/  F2FP.BF16.F32.PACK_AB R66, R64, R66 ;  /* 0x000000424042723e */ /* 0x000fe200000010ff */
[----:B------:R-:W-:Y:S01]  /*6010*/  FMUL.FTZ R64, R189, UR6 ;  /* 0x00000006bd407c20 */ /* 0x000fe20008410000 */
[----:B------:R-:W-:Y:S02]  /*6020*/  FSEL R65, R65, RZ, P4 ;  /* 0x000000ff41417208 */ /* 0x000fe40002000000 */
[----:B------:R-:W-:Y:S02]  /*6030*/  LOP3.LUT P4, RZ, R138, 0xff0000, RZ, 0xc0, !PT ;  /* 0x00ff00008aff7812 */ /* 0x000fe4000788c0ff */
[----:B------:R-:W-:-:S02]  /*6040*/  F2FP.BF16.F32.PACK_AB R82, R65, R82 ;  /* 0x000000524152723e */ /* 0x000fc400000010ff */
[C---:B------:R-:W-:Y:S02]  /*6050*/  FSEL R65, R81.reuse, RZ, P2 ;  /* 0x000000ff51417208 */ /* 0x040fe40001000000 */
[----:B------:R-:W-:Y:S02]  /*6060*/  LOP3.LUT P2, RZ, R138, 0xff000000, RZ, 0xc0, !PT ;  /* 0xff0000008aff7812 */ /* 0x000fe4000784c0ff */
        /* <DEDUP_REMOVED lines=8> */
[----:B------:R-:W-:Y:S02]  /*60f0*/  FSEL R64, R80, RZ, P6 ;  /* 0x000000ff50407208 */ /* 0x000fe40003000000 */
[----:B------:R-:W-:Y:S02]  /*6100*/  FSEL R75, R74, RZ, P2 ;  /* 0x000000ff4a4b7208 */ /* 0x000fe40001000000 */
[----:B------:R-:W-:Y:S02]  /*6110*/  FSEL R80, R80, RZ, P3 ;  /* 0x000000ff50507208 */ /* 0x000fe40001800000 */
[----:B------:R-:W-:-:S02]  /*6120*/  FSEL R74, R74, RZ, P5 ;  /* 0x000000ff4a4a7208 */ /* 0x000fc40002800000 */
[----:B------:R-:W-:Y:S02]  /*6130*/  F2FP.BF16.F32.PACK_AB R92, R92, R181 ;  /* 0x000000b55c5c723e */ /* 0x000fe400000010ff */
[----:B------:R-:W-:Y:S02]  /*6140*/  F2FP.BF16.F32.PACK_AB R80, R80, R75 ;  /* 0x0000004b5050723e */ /* 0x000fe400000010ff */
[----:B------:R-:W-:-:S07]  /*6150*/  F2FP.BF16.F32.PACK_AB R64, R64, R74 ;  /* 0x0000004a4040723e */ /* 0x000fce00000010ff */
.L_x_339:
[----:B------:R-:W-:-:S04]  /*6160*/  ISETP.NE.U32.AND P2, PT, RZ, UR4, PT ;  /* 0x00000004ff007c0c */ /* 0x000fc8000bf45070 */
[----:B------:R-:W-:-:S13]  /*6170*/  ISETP.NE.AND.EX P2, PT, RZ, UR5, PT, P2 ;  /* 0x00000005ff007c0c */ /* 0x000fda000bf45320 */
[----:B------:R-:W0:Y:S02]  /*6180*/  @P2 LDC.64 R74, c[0x0][0x478] ;  /* 0x00011e00ff4a2b82 */ /* 0x000e240000000a00 */
[----:B0-----:R-:W-:-:S05]  /*6190*/  @P2 IMAD.WIDE.U32 R74, R178, 0x10, R74 ;  /* 0x00000010b24a2825 */ /* 0x001fca00078e004a */
[----:B------:R0:W-:Y:S02]  /*61a0*/  @P2 STG.E.128 desc[UR10][R74.64], R92 ;  /* 0x0000005c4a002986 */ /* 0x0001e4000c101d0a */
[----:B0-----:R-:W-:-:S04]  /*61b0*/  IMAD.MOV.U32 R74, RZ, RZ, 0x10 ;  /* 0x00000010ff4a7424 */ /* 0x001fc800078e00ff */
[----:B------:R-:W-:-:S05]  /*61c0*/  IMAD.WIDE.U32 R74, R178, R74, UR16 ;  /* 0x00000010b24a7e25 */ /* 0x000fca000f8e004a */
[----:B------:R0:W-:Y:S02]  /*61d0*/  STG.E.128 desc[UR10][R74.64], R64 ;  /* 0x000000404a007986 */ /* 0x0001e4000c101d0a */
[----:B0-----:R-:W0:Y:S02]  /*61e0*/  @P0 LDC.64 R64, c[0x0][0x470] ;  /* 0x00011c00ff400b82 */ /* 0x001e240000000a00 */
[----:B0-----:R-:W-:-:S05]  /*61f0*/  @P0 IMAD.WIDE.U32 R64, R178, 0x10, R64 ;  /* 0x00000010b2400825 */ /* 0x001fca00078e0040 */
[----:B------:R0:W-:Y:S01]  /*6200*/  @P0 STG.E.128 desc[UR10][R64.64], R80 ;  /* 0x0000005040000986 */ /* 0x0001e2000c101d0a */
[----:B------:R-:W-:Y:S05]  /*6210*/  @!P0 BRA `(.L_x_344) ;  /* 0x00000014003c8947 */ /* 0x000fea0003800000 */
[----:B------:R-:W-:Y:S05]  /*6220*/  @!P1 BRA `(.L_x_345) ;  /* 0x0000000800cc9947 */ /* 0x000fea0003800000 */
[----:B------:R-:W-:Y:S05]  /*6230*/  @!P2 BRA `(.L_x_346) ;  /* 0x00000004006ca947 */ /* 0x000fea0003800000 */
[----:B0-----:R-:W-:Y:S01]  /*6240*/  PRMT R64, R59, 0x7632, R64 ;  /* 0x000076323b407816 */ /* 0x001fe20000000040 */
[-CC-:B------:R-:W-:Y:S01]  /*6250*/  FFMA.FTZ R210, R210, R213.reuse, R188.reuse ;  /* 0x000000d5d2d27223 */ /* 0x180fe200000100bc */
[-C--:B------:R-:W-:Y:S01]  /*6260*/  FFMA.FTZ R161, R161, R213.reuse, R188 ;  /* 0x000000d5a1a17223 */ /* 0x080fe200000100bc */
[----:B------:R-:W-:Y:S01]  /*6270*/  IMAD.U32 R95, R59, 0x10000, RZ ;  /* 0x000100003b5f7824 */ /* 0x000fe200078e00ff */
[----:B------:R-:W-:Y:S01]  /*6280*/  SHF.L.U32 R64, R64, 0x10, RZ ;  /* 0x0000001040407819 */ /* 0x000fe200000006ff */
[----:B------:R-:W-:Y:S01]  /*6290*/  FADD.FTZ R210, R209, -R210 ;  /* 0x800000d2d1d27221 */ /* 0x000fe20000010000 */
[----:B------:R-:W-:Y:S01]  /*62a0*/  FADD.FTZ R161, R160, -R161 ;  /* 0x800000a1a0a17221 */ /* 0x000fe20000010000 */
[----:B------:R-:W-:Y:S01]  /*62b0*/  PRMT R65, R58, 0x7632, R65 ;  /* 0x000076323a417816 */ /* 0x000fe20000000041 */
[----:B------:R-:W-:Y:S01]  /*62c0*/  FFMA.FTZ R208, R208, R213, R188 ;  /* 0x000000d5d0d07223 */ /* 0x000fe200000100bc */
[C---:B------:R-:W-:Y:S01]  /*62d0*/  FFMA.FTZ R64, R175.reuse, R210, R64 ;  /* 0x000000d2af407223 */ /* 0x040fe20000010040 */
[----:B------:R-:W-:Y:S01]  /*62e0*/  FFMA.FTZ R95, R175, R161, R95 ;  /* 0x000000a1af5f7223 */ /* 0x000fe2000001005f */
[----:B------:R-:W-:Y:S01]  /*62f0*/  ISETP.GE.U32.AND P3, PT, R140, RZ, PT ;  /* 0x000000ff8c00720c */ /* 0x000fe20003f66070 */
[----:B------:R-:W-:Y:S01]  /*6300*/  FADD.FTZ R94, R207, -R208 ;  /* 0x800000d0cf5e7221 */ /* 0x000fe20000010000 */
[----:B------:R-:W-:Y:S01]  /*6310*/  SHF.L.U32 R65, R65, 0x10, RZ ;  /* 0x0000001041417819 */ /* 0x000fe200000006ff */
[----:B------:R-:W-:Y:S01]  /*6320*/  FMUL.FTZ R67, R95, UR6 ;  /* 0x000000065f437c20 */ /* 0x000fe20008410000 */
[C---:B------:R-:W-:Y:S01]  /*6330*/  F2FP.BF16.F32.PACK_AB R95, R64.reuse, R95 ;  /* 0x0000005f405f723e */ /* 0x040fe200000010ff */
[----:B------:R-:W-:Y:S01]  /*6340*/  FMUL.FTZ R64, R64, UR6 ;  /* 0x0000000640407c20 */ /* 0x000fe20008410000 */
[----:B------:R-:W-:Y:S01]  /*6350*/  LOP3.LUT P5, RZ, R141, 0xff0000, RZ, 0xc0, !PT ;  /* 0x00ff00008dff7812 */ /* 0x000fe200078ac0ff */
[----:B------:R-:W-:Y:S01]  /*6360*/  FFMA.FTZ R94, R175, R94, R65 ;  /* 0x0000005eaf5e7223 */ /* 0x000fe20000010041 */
[----:B------:R-:W-:Y:S01]  /*6370*/  ISETP.GE.U32.AND.EX P3, PT, R141, 0x1000000, PT, P3 ;  /* 0x010000008d00780c */ /* 0x000fe20003f66130 */
[-CC-:B------:R-:W-:Y:S01]  /*6380*/  FFMA.FTZ R74, R196, R213.reuse, R188.reuse ;  /* 0x000000d5c44a7223 */ /* 0x180fe200000100bc */
[----:B------:R-:W-:Y:S01]  /*6390*/  FSEL R83, R67, RZ, P5 ;  /* 0x000000ff43537208 */ /* 0x000fe20002800000 */
[----:B------:R-:W-:Y:S01]  /*63a0*/  FFMA.FTZ R159, R159, R213, R188 ;  /* 0x000000d59f9f7223 */ /* 0x000fe200000100bc */
[----:B------:R-:W-:Y:S01]  /*63b0*/  FSEL R65, R64, RZ, P3 ;  /* 0x000000ff40417208 */ /* 0x000fe20001800000 */
[----:B------:R-:W-:Y:S01]  /*63c0*/  FADD.FTZ R74, R195, -R74 ;  /* 0x8000004ac34a7221 */ /* 0x000fe20000010000 */
[----:B------:R-:W-:Y:S01]  /*63d0*/  ISETP.GE.U32.AND P4, PT, R72, RZ, PT ;  /* 0x000000ff4800720c */ /* 0x000fe20003f86070 */
[----:B------:R-:W-:Y:S01]  /*63e0*/  FMUL.FTZ R82, R94, UR6 ;  /* 0x000000065e527c20 */ /* 0x000fe20008410000 */
[----:B------:R-:W-:Y:S01]  /*63f0*/  F2FP.BF16.F32.PACK_AB R83, R65, R83 ;  /* 0x000000534153723e */ /* 0x000fe200000010ff */
[----:B------:R-:W-:Y:S01]  /*6400*/  FADD.FTZ R158, R158, -R159 ;  /* 0x8000009f9e9e7221 */ /* 0x000fe20000010000 */
[----:B------:R-:W-:Y:S01]  /*6410*/  SHF.L.U32 R65, R58, 0x10, RZ ;  /* 0x000000103a417819 */ /* 0x000fe200000006ff */
[-CC-:B------:R-:W-:Y:S01]  /*6420*/  FFMA.FTZ R204, R204, R213.reuse, R188.reuse ;  /* 0x000000d5cccc7223 */ /* 0x180fe200000100bc */
[C---:B------:R-:W-:Y:S01]  /*6430*/  LOP3.LUT P5, RZ, R73.reuse, 0xff0000, RZ, 0xc0, !PT ;  /* 0x00ff000049ff7812 */ /* 0x040fe200078ac0ff */
[-C--:B------:R-:W-:Y:S01]  /*6440*/  FFMA.FTZ R206, R206, R213.reuse, R188 ;  /* 0x000000d5cece7223 */ /* 0x080fe200000100bc */
[----:B------:R-:W-:Y:S01]  /*6450*/  ISETP.GE.U32.AND.EX P3, PT, R73, 0x1000000, PT, P4 ;  /* 0x010000004900780c */ /* 0x000fe20003f66140 */
[----:B------:R-:W-:Y:S01]  /*6460*/  FFMA.FTZ R74, R175, R74, R65 ;  /* 0x0000004aaf4a7223 */ /* 0x000fe20000010041 */
[----:B------:R-:W-:Y:S01]  /*6470*/  FSEL R67, R67, RZ, P5 ;  /* 0x000000ff43437208 */ /* 0x000fe20002800000 */
[----:B------:R-:W-:Y:S01]  /*6480*/  FADD.FTZ R203, R203, -R204 ;  /* 0x800000cccbcb7221 */ /* 0x000fe20000010000 */
[----:B------:R-:W-:Y:S01]  /*6490*/  FSEL R64, R64, RZ, P3 ;  /* 0x000000ff40407208 */ /* 0x000fe20001800000 */
[----:B------:R-:W-:Y:S01]  /*64a0*/  FMUL.FTZ R65, R74, UR6 ;  /* 0x000000064a417c20 */ /* 0x000fe20008410000 */
[----:B------:R-:W-:Y:S01]  /*64b0*/  LOP3.LUT P4, RZ, R73, 0xff, RZ, 0xc0, !PT ;  /* 0x000000ff49ff7812 */ /* 0x000fe2000788c0ff */
[----:B------:R-:W-:Y:S01]  /*64c0*/  FFMA.FTZ R163, R163, R213, R188 ;  /* 0x000000d5a3a37223 */ /* 0x000fe200000100bc */
[----:B------:R-:W-:Y:S01]  /*64d0*/  LOP3.LUT P6, RZ, R73, 0xff00, RZ, 0xc0, !PT ;  /* 0x0000ff0049ff7812 */ /* 0x000fe200078cc0ff */
[----:B------:R-:W-:Y:S01]  /*64e0*/  FADD.FTZ R205, R205, -R206 ;  /* 0x800000cecdcd7221 */ /* 0x000fe20000010000 */
[C---:B------:R-:W-:Y:S01]  /*64f0*/  LOP3.LUT P5, RZ, R141.reuse, 0xff, RZ, 0xc0, !PT ;  /* 0x000000ff8dff7812 */ /* 0x040fe200078ac0ff */
[----:B------:R-:W-:Y:S01]  /*6500*/  FADD.FTZ R162, R162, -R163 ;  /* 0x800000a3a2a27221 */ /* 0x000fe20000010000 */
[----:B------:R-:W-:-:S02]  /*6510*/  LOP3.LUT P3, RZ, R141, 0xff00, RZ, 0xc0, !PT ;  /* 0x0000ff008dff7812 */ /* 0x000fc4000786c0ff */
[----:B------:R-:W-:Y:S02]  /*6520*/  SHF.L.U32 R93, R57, 0x10, RZ ;  /* 0x00000010395d7819 */ /* 0x000fe400000006ff */
[----:B------:R-:W-:Y:S02]  /*6530*/  F2FP.BF16.F32.PACK_AB R67, R64, R67 ;  /* 0x000000434043723e */ /* 0x000fe400000010ff */
[----:B------:R-:W-:Y:S01]  /*6540*/  FSEL R66, R65, RZ, P4 ;  /* 0x000000ff41427208 */ /* 0x000fe20002000000 */
[----:B------:R-:W-:Y:S01]  /*6550*/  FFMA.FTZ R93, R175, R158, R93 ;  /* 0x0000009eaf5d7223 */ /* 0x000fe2000001005d */
[C---:B------:R-:W-:Y:S02]  /*6560*/  FSEL R64, R82.reuse, RZ, P6 ;  /* 0x000000ff52407208 */ /* 0x040fe40003000000 */
[----:B------:R-:W-:Y:S01]  /*6570*/  FSEL R65, R65, RZ, P5 ;  /* 0x000000ff41417208 */ /* 0x000fe20002800000 */
[----:B------:R-:W-:Y:S01]  /*6580*/  FMUL.FTZ R81, R93, UR6 ;  /* 0x000000065d517c20 */ /* 0x000fe20008410000 */
[----:B------:R-:W-:-:S02]  /*6590*/  FSEL R82, R82, RZ, P3 ;  /* 0x000000ff52527208 */ /* 0x000fc40001800000 */
[C---:B------:R-:W-:Y:S02]  /*65a0*/  LOP3.LUT P4, RZ, R72.reuse, 0xff0000, RZ, 0xc0, !PT ;  /* 0x00ff000048ff7812 */ /* 0x040fe4000788c0ff */
[C---:B------:R-:W-:Y:S02]  /*65b0*/  LOP3.LUT P5, RZ, R72.reuse, 0xff000000, RZ, 0xc0, !PT ;  /* 0xff00000048ff7812 */ /* 0x040fe400078ac0ff */
[C---:B------:R-:W-:Y:S02]  /*65c0*/  LOP3.LUT P6, RZ, R72.reuse, 0xff00, RZ, 0xc0, !PT ;  /* 0x0000ff0048ff7812 */ /* 0x040fe400078cc0ff */
[----:B------:R-:W-:Y:S02]  /*65d0*/  LOP3.LUT P3, RZ, R72, 0xff, RZ, 0xc0, !PT ;  /* 0x000000ff48ff7812 */ /* 0x000fe4000786c0ff */
[----:B------:R-:W-:Y:S02]  /*65e0*/  PRMT R72, R57, 0x7632, R72 ;  /* 0x0000763239487816 */ /* 0x000fe40000000048 */
[----:B------:R-:W-:-:S02]  /*65f0*/  F2FP.BF16.F32.PACK_AB R82, R82, R65 ;  /* 0x000000415252723e */ /* 0x000fc400000010ff */
[----:B------:R-:W-:Y:S02]  /*6600*/  SHF.L.U32 R72, R72, 0x10, RZ ;  /* 0x0000001048487819 */ /* 0x000fe400000006ff */
[----:B------:R-:W-:Y:S02]  /*6610*/  FSEL R65, R81, RZ, P4 ;  /* 0x000000ff51417208 */ /* 0x000fe40002000000 */
[----:B------:R-:W-:Y:S01]  /*6620*/  LOP3.LUT P4, RZ, R140, 0xff0000, RZ, 0xc0, !PT ;  /* 0x00ff00008cff7812 */ /* 0x000fe2000788c0ff */
[----:B------:R-:W-:Y:S01]  /*6630*/  FFMA.FTZ R203, R175, R203, R72 ;  /* 0x000000cbafcb7223 */ /* 0x000fe20000010048 */
[----:B------:R-:W-:Y:S02]  /*6640*/  PRMT R92, R56, 0x7632, R92 ;  /* 0x00007632385c7816 */ /* 0x000fe4000000005c */
[----:B------:R-:W-:Y:S01]  /*6650*/  F2FP.BF16.F32.PACK_AB R66, R64, R66 ;  /* 0x000000424042723e */ /* 0x000fe200000010ff */
[----:B------:R-:W-:Y:S01]  /*6660*/  FMUL.FTZ R64, R203, UR6 ;  /* 0x00000006cb407c20 */ /* 0x000fe20008410000 */
[----:B------:R-:W-:Y:S01]  /*6670*/  FSEL R81, R81, RZ, P4 ;  /* 0x000000ff51517208 */ /* 0x000fe20002000000 */
[----:B------:R-:W-:Y:S01]  /*6680*/  IMAD.U32 R92, R92, 0x10000, RZ ;  /* 0x000100005c5c7824 */ /* 0x000fe200078e00ff */
[----:B------:R-:W-:-:S02]  /*6690*/  LOP3.LUT P4, RZ, R140, 0xff000000, RZ, 0xc0, !PT ;  /* 0xff0000008cff7812 */ /* 0x000fc4000788c0ff */
[----:B------:R-:W-:Y:S01]  /*66a0*/  SHF.L.U32 R73, R56, 0x10, RZ ;  /* 0x0000001038497819 */ /* 0x000fe200000006ff */
[C---:B------:R-:W-:Y:S01]  /*66b0*/  FFMA.FTZ R92, R175.reuse, R205, R92 ;  /* 0x000000cdaf5c7223 */ /* 0x040fe2000001005c */
[C---:B------:R-:W-:Y:S02]  /*66c0*/  FSEL R72, R64.reuse, RZ, P4 ;  /* 0x000000ff40487208 */ /* 0x040fe40002000000 */
[----:B------:R-:W-:Y:S01]  /*66d0*/  FSEL R64, R64, RZ, P5 ;  /* 0x000000ff40407208 */ /* 0x000fe20002800000 */
[----:B------:R-:W-:Y:S01]  /*66e0*/  FFMA.FTZ R162, R175, R162, R73 ;  /* 0x000000a2afa27223 */ /* 0x000fe20000010049 */
[----:B------:R-:W-:Y:S01]  /*66f0*/  F2FP.BF16.F32.PACK_AB R81, R72, R81 ;  /* 0x000000514851723e */ /* 0x000fe200000010ff */
[----:B------:R-:W-:Y:S01]  /*6700*/  FMUL.FTZ R80, R92, UR6 ;  /* 0x000000065c507c20 */ /* 0x000fe20008410000 */
[----:B------:R-:W-:Y:S01]  /*6710*/  LOP3.LUT P4, RZ, R140, 0xff, RZ, 0xc0, !PT ;  /* 0x000000ff8cff7812 */ /* 0x000fe2000788c0ff */
[----:B------:R-:W-:Y:S01]  /*6720*/  FMUL.FTZ R72, R162, UR6 ;  /* 0x00000006a2487c20 */ /* 0x000fe20008410000 */
[----:B------:R-:W-:-:S02]  /*6730*/  LOP3.LUT P5, RZ, R140, 0xff00, RZ, 0xc0, !PT ;  /* 0x0000ff008cff7812 */ /* 0x000fc400078ac0ff */
[----:B------:R-:W-:Y:S02]  /*6740*/  F2FP.BF16.F32.PACK_AB R65, R64, R65 ;  /* 0x000000414041723e */ /* 0x000fe400000010ff */
[----:B------:R-:W-:Y:S02]  /*6750*/  FSEL R64, R80, RZ, P6 ;  /* 0x000000ff50407208 */ /* 0x000fe40003000000 */
[----:B------:R-:W-:Y:S02]  /*6760*/  FSEL R73, R72, RZ, P4 ;  /* 0x000000ff48497208 */ /* 0x000fe40002000000 */
[----:B------:R-:W-:Y:S02]  /*6770*/  FSEL R80, R80, RZ, P5 ;  /* 0x000000ff50507208 */ /* 0x000fe40002800000 */
[----:B------:R-:W-:Y:S02]  /*6780*/  FSEL R72, R72, RZ, P3 ;  /* 0x000000ff48487208 */ /* 0x000fe40001800000 */
[----:B------:R-:W-:-:S02]  /*6790*/  F2FP.BF16.F32.PACK_AB R94, R94, R74 ;  /* 0x0000004a5e5e723e */ /* 0x000fc400000010ff */
[----:B------:R-:W-:Y:S02]  /*67a0*/  F2FP.BF16.F32.PACK_AB R93, R203, R93 ;  /* 0x0000005dcb5d723e */ /* 0x000fe400000010ff */
[----:B------:R-:W-:Y:S02]  /*67b0*/  F2FP.BF16.F32.PACK_AB R92, R92, R162 ;  /* 0x000000a25c5c723e */ /* 0x000fe400000010ff */
[----:B------:R-:W-:Y:S02]  /*67c0*/  F2FP.BF16.F32.PACK_AB R80, R80, R73 ;  /* 0x000000495050723e */ /* 0x000fe400000010ff */
[----:B------:R-:W-:Y:S01]  /*67d0*/  F2FP.BF16.F32.PACK_AB R64, R64, R72 ;  /* 0x000000484040723e */ /* 0x000fe200000010ff */
[----:B------:R-:W-:Y:S06]  /*67e0*/  BRA `(.L_x_347) ;  /* 0x0000001c00b07947 */ /* 0x000fec0003800000 */
.L_x_346:
[----:B0-----:R-:W-:Y:S01]  /*67f0*/  PRMT R64, R57, 0x7632, R64 ;  /* 0x0000763239407816 */ /* 0x001fe20000000040 */
[-CC-:B------:R-:W-:Y:S01]  /*6800*/  FFMA.FTZ R204, R204, R213.reuse, R188.reuse ;  /* 0x000000d5cccc7223 */ /* 0x180fe200000100bc */
[-C--:B------:R-:W-:Y:S01]  /*6810*/  FFMA.FTZ R161, R161, R213.reuse, R188 ;  /* 0x000000d5a1a17223 */ /* 0x080fe200000100bc */
[----:B------:R-:W-:Y:S01]  /*6820*/  PRMT R74, R59, 0x7632, R74 ;  /* 0x000076323b4a7816 */ /* 0x000fe2000000004a */
[-C--:B------:R-:W-:Y:S01]  /*6830*/  FFMA.FTZ R66, R210, R213.reuse, R188 ;  /* 0x000000d5d2427223 */ /* 0x080fe200000100bc */
[----:B------:R-:W-:Y:S01]  /*6840*/  SHF.L.U32 R64, R64, 0x10, RZ ;  /* 0x0000001040407819 */ /* 0x000fe200000006ff */
[----:B------:R-:W-:Y:S01]  /*6850*/  FADD.FTZ R65, R203, -R204 ;  /* 0x800000cccb417221 */ /* 0x000fe20000010000 */
[----:B------:R-:W-:Y:S01]  /*6860*/  FADD.FTZ R160, R160, -R161 ;  /* 0x800000a1a0a07221 */ /* 0x000fe20000010000 */
[----:B------:R-:W-:Y:S01]  /*6870*/  FFMA.FTZ R196, R196, R213, R188 ;  /* 0x000000d5c4c47223 */ /* 0x000fe200000100bc */
[----:B------:R-:W-:Y:S01]  /*6880*/  FADD.FTZ R66, R209, -R66 ;  /* 0x80000042d1427221 */ /* 0x000fe20000010000 */
[----:B------:R-:W-:Y:S01]  /*6890*/  FFMA.FTZ R65, R175, R65, R64 ;  /* 0x00000041af417223 */ /* 0x000fe20000010040 */
[----:B------:R-:W-:Y:S01]  /*68a0*/  IMAD.U32 R64, R59, 0x10000, RZ ;  /* 0x000100003b407824 */ /* 0x000fe200078e00ff */
[----:B------:R-:W-:Y:S01]  /*68b0*/  PRMT R67, R58, 0x7632, R67 ;  /* 0x000076323a437816 */ /* 0x000fe20000000043 */
[----:B------:R-:W-:-:S02]  /*68c0*/  IMAD.U32 R74, R74, 0x10000, RZ ;  /* 0x000100004a4a7824 */ /* 0x000fc400078e00ff */
[-C--:B------:R-:W-:Y:S01]  /*68d0*/  FFMA.FTZ R208, R208, R213.reuse, R188 ;  /* 0x000000d5d0d07223 */ /* 0x080fe200000100bc */
[----:B------:R-:W-:Y:S01]  /*68e0*/  FFMA.FTZ R160, R175, R160, R64 ;  /* 0x000000a0afa07223 */ /* 0x000fe20000010040 */
[----:B------:R-:W-:Y:S01]  /*68f0*/  SHF.L.U32 R82, R58, 0x10, RZ ;  /* 0x000000103a527819 */ /* 0x000fe200000006ff */
[----:B------:R-:W-:Y:S01]  /*6900*/  FADD.FTZ R196, R195, -R196 ;  /* 0x800000c4c3c47221 */ /* 0x000fe20000010000 */
[----:B------:R-:W-:Y:S01]  /*6910*/  SHF.L.U32 R67, R67, 0x10, RZ ;  /* 0x0000001043437819 */ /* 0x000fe200000006ff */
[----:B------:R-:W-:Y:S01]  /*6920*/  FFMA.FTZ R66, R175, R66, R74 ;  /* 0x00000042af427223 */ /* 0x000fe2000001004a */
[----:B------:R-:W-:Y:S01]  /*6930*/  FADD.FTZ R75, R207, -R208 ;  /* 0x800000d0cf4b7221 */ /* 0x000fe20000010000 */
[----:B------:R-:W-:Y:S01]  /*6940*/  ISETP.GE.U32.AND P3, PT, R72, RZ, PT ;  /* 0x000000ff4800720c */ /* 0x000fe20003f66070 */
[----:B------:R-:W-:Y:S01]  /*6950*/  FFMA.FTZ R159, R159, R213, R188 ;  /* 0x000000d59f9f7223 */ /* 0x000fe200000100bc */
[----:B------:R-:W-:Y:S01]  /*6960*/  FMUL.FTZ R160, R160, UR6 ;  /* 0x00000006a0a07c20 */ /* 0x000fe20008410000 */
[----:B------:R-:W-:Y:S01]  /*6970*/  FFMA.FTZ R82, R175, R196, R82 ;  /* 0x000000c4af527223 */ /* 0x000fe20000010052 */
[----:B------:R-:W-:Y:S01]  /*6980*/  LOP3.LUT P6, RZ, R73, 0xff0000, RZ, 0xc0, !PT ;  /* 0x00ff000049ff7812 */ /* 0x000fe200078cc0ff */
[----:B------:R-:W-:Y:S01]  /*6990*/  FMUL.FTZ R66, R66, UR6 ;  /* 0x0000000642427c20 */ /* 0x000fe20008410000 */
[----:B------:R-:W-:Y:S01]  /*69a0*/  FFMA.FTZ R75, R175, R75, R67 ;  /* 0x0000004baf4b7223 */ /* 0x000fe20000010043 */
[----:B------:R-:W-:Y:S01]  /*69b0*/  SHF.L.U32 R64, R57, 0x10, RZ ;  /* 0x0000001039407819 */ /* 0x000fe200000006ff */
[----:B------:R-:W-:Y:S01]  /*69c0*/  FADD.FTZ R159, R158, -R159 ;  /* 0x8000009f9e9f7221 */ /* 0x000fe20000010000 */
[----:B------:R-:W-:Y:S01]  /*69d0*/  LOP3.LUT P5, RZ, R141, 0xff0000, RZ, 0xc0, !PT ;  /* 0x00ff00008dff7812 */ /* 0x000fe200078ac0ff */
[----:B------:R-:W-:Y:S01]  /*69e0*/  FMUL.FTZ R82, R82, UR6 ;  /* 0x0000000652527c20 */ /* 0x000fe20008410000 */
[----:B------:R-:W-:Y:S01]  /*69f0*/  ISETP.GE.U32.AND P4, PT, R140, RZ, PT ;  /* 0x000000ff8c00720c */ /* 0x000fe20003f86070 */
[----:B------:R-:W-:Y:S01]  /*6a00*/  FMUL.FTZ R75, R75, UR6 ;  /* 0x000000064b4b7c20 */ /* 0x000fe20008410000 */
[----:B------:R-:W-:Y:S01]  /*6a10*/  ISETP.GE.U32.AND.EX P3, PT, R73, 0x1000000, PT, P3 ;  /* 0x010000004900780c */ /* 0x000fe20003f66130 */
[----:B------:R-:W-:Y:S01]  /*6a20*/  FFMA.FTZ R64, R175, R159, R64 ;  /* 0x0000009faf407223 */ /* 0x000fe20000010040 */
[----:B------:R-:W-:Y:S01]  /*6a30*/  FSEL R80, R160, RZ, P6 ;  /* 0x000000ffa0507208 */ /* 0x000fe20003000000 */
[----:B------:R-:W-:Y:S01]  /*6a40*/  FMUL.FTZ R65, R65, UR6 ;  /* 0x0000000641417c20 */ /* 0x000fe20008410000 */
[----:B------:R-:W-:Y:S01]  /*6a50*/  LOP3.LUT P6, RZ, R73, 0xff, RZ, 0xc0, !PT ;  /* 0x000000ff49ff7812 */ /* 0x000fe200078cc0ff */
[----:B------:R-:W-:Y:S01]  /*6a60*/  FMUL.FTZ R64, R64, UR6 ;  /* 0x0000000640407c20 */ /* 0x000fe20008410000 */
[----:B------:R-:W-:Y:S01]  /*6a70*/  FSEL R83, R160, RZ, P5 ;  /* 0x000000ffa0537208 */ /* 0x000fe20002800000 */
[-CC-:B------:R-:W-:Y:S01]  /*6a80*/  FFMA.FTZ R206, R206, R213.reuse, R188.reuse ;  /* 0x000000d5cece7223 */ /* 0x180fe200000100bc */
[----:B------:R-:W-:Y:S01]  /*6a90*/  ISETP.GE.U32.AND.EX P4, PT, R141, 0x1000000, PT, P4 ;  /* 0x010000008d00780c */ /* 0x000fe20003f86140 */
[----:B------:R-:W-:Y:S01]  /*6aa0*/  FFMA.FTZ R163, R163, R213, R188 ;  /* 0x000000d5a3a37223 */ /* 0x000fe200000100bc */
[----:B------:R-:W-:Y:S01]  /*6ab0*/  FSEL R67, R66, RZ, P3 ;  /* 0x000000ff42437208 */ /* 0x000fe20001800000 */
[----:B------:R-:W-:Y:S01]  /*6ac0*/  FADD.FTZ R205, R205, -R206 ;  /* 0x800000cecdcd7221 */ /* 0x000fe20000010000 */
[----:B------:R-:W-:Y:S01]  /*6ad0*/  LOP3.LUT P5, RZ, R141, 0xff, RZ, 0xc0, !PT ;  /* 0x000000ff8dff7812 */ /* 0x000fe200078ac0ff */
[----:B------:R-:W-:Y:S01]  /*6ae0*/  FADD.FTZ R162, R162, -R163 ;  /* 0x800000a3a2a27221 */ /* 0x000fe20000010000 */
[----:B------:R-:W-:-:S02]  /*6af0*/  LOP3.LUT P3, RZ, R73, 0xff00, RZ, 0xc0, !PT ;  /* 0x0000ff0049ff7812 */ /* 0x000fc4000786c0ff */
[----:B------:R-:W-:Y:S02]  /*6b00*/  FSEL R154, R66, RZ, P4 ;  /* 0x000000ff429a7208 */ /* 0x000fe40002000000 */
[C---:B------:R-:W-:Y:S02]  /*6b10*/  FSEL R74, R82.reuse, RZ, P6 ;  /* 0x000000ff524a7208 */ /* 0x040fe40003000000 */
[----:B------:R-:W-:Y:S02]  /*6b20*/  FSEL R82, R82, RZ, P5 ;  /* 0x000000ff52527208 */ /* 0x000fe40002800000 */
[----:B------:R-:W-:Y:S02]  /*6b30*/  FSEL R66, R75, RZ, P3 ;  /* 0x000000ff4b427208 */ /* 0x000fe40001800000 */
[----:B------:R-:W-:Y:S02]  /*6b40*/  LOP3.LUT P4, RZ, R141, 0xff00, RZ, 0xc0, !PT ;  /* 0x0000ff008dff7812 */ /* 0x000fe4000788c0ff */
[----:B------:R-:W-:-:S02]  /*6b50*/  LOP3.LUT P5, RZ, R140, 0xff0000, RZ, 0xc0, !PT ;  /* 0x00ff00008cff7812 */ /* 0x000fc400078ac0ff */
[----:B------:R-:W-:Y:S02]  /*6b60*/  LOP3.LUT P3, RZ, R140, 0xff000000, RZ, 0xc0, !PT ;  /* 0xff0000008cff7812 */ /* 0x000fe4000786c0ff */
        /* <DEDUP_REMOVED lines=8> */
[----:B------:R-:W-:Y:S02]  /*6bf0*/  FSEL R65, R65, RZ, P4 ;  /* 0x000000ff41417208 */ /* 0x000fe40002000000 */
[----:B------:R-:W-:Y:S01]  /*6c00*/  FSEL R64, R64, RZ, P6 ;  /* 0x000000ff40407208 */ /* 0x000fe20003000000 */
[----:B------:R-:W-:Y:S01]  /*6c10*/  IMAD.U32 R72, R72, 0x10000, RZ ;  /* 0x0001000048487824 */ /* 0x000fe200078e00ff */
[----:B------:R-:W-:-:S02]  /*6c20*/  LOP3.LUT P4, RZ, R140, 0xff, RZ, 0xc0, !PT ;  /* 0x000000ff8cff7812 */ /* 0x000fc4000788c0ff */
[----:B------:R-:W-:Y:S01]  /*6c30*/  LOP3.LUT P6, RZ, R140, 0xff00, RZ, 0xc0, !PT ;  /* 0x0000ff008cff7812 */ /* 0x000fe200078cc0ff */
[----:B------:R-:W-:Y:S01]  /*6c40*/  FFMA.FTZ R205, R175, R205, R72 ;  /* 0x000000cdafcd7223 */ /* 0x000fe20000010048 */
[----:B------:R-:W-:Y:S02]  /*6c50*/  SHF.L.U32 R72, R56, 0x10, RZ ;  /* 0x0000001038487819 */ /* 0x000fe400000006ff */
[----:B------:R-:W-:Y:S01]  /*6c60*/  F2FP.BF16.F32.PACK_AB R81, R81, R73 ;  /* 0x000000495151723e */ /* 0x000fe200000010ff */
[----:B------:R-:W-:Y:S01]  /*6c70*/  FMUL.FTZ R205, R205, UR6 ;  /* 0x00000006cdcd7c20 */ /* 0x000fe20008410000 */
[----:B------:R-:W-:Y:S01]  /*6c80*/  F2FP.BF16.F32.PACK_AB R67, R67, R80 ;  /* 0x000000504343723e */ /* 0x000fe200000010ff */
[----:B------:R-:W-:Y:S01]  /*6c90*/  FFMA.FTZ R72, R175, R162, R72 ;  /* 0x000000a2af487223 */ /* 0x000fe20000010048 */
[----:B------:R-:W-:Y:S02]  /*6ca0*/  F2FP.BF16.F32.PACK_AB R65, R65, R64 ;  /* 0x000000404141723e */ /* 0x000fe400000010ff */
[C---:B------:R-:W-:Y:S01]  /*6cb0*/  FSEL R64, R205.reuse, RZ, P5 ;  /* 0x000000ffcd407208 */ /* 0x040fe20002800000 */
[----:B------:R-:W-:Y:S01]  /*6cc0*/  FMUL.FTZ R72, R72, UR6 ;  /* 0x0000000648487c20 */ /* 0x000fe20008410000 */
[----:B------:R-:W-:-:S02]  /*6cd0*/  FSEL R80, R205, RZ, P6 ;  /* 0x000000ffcd507208 */ /* 0x000fc40003000000 */
[----:B------:R-:W-:Y:S02]  /*6ce0*/  F2FP.BF16.F32.PACK_AB R83, R154, R83 ;  /* 0x000000539a53723e */ /* 0x000fe400000010ff */
[C---:B------:R-:W-:Y:S02]  /*6cf0*/  FSEL R73, R72.reuse, RZ, P4 ;  /* 0x000000ff48497208 */ /* 0x040fe40002000000 */
[----:B------:R-:W-:Y:S02]  /*6d00*/  FSEL R72, R72, RZ, P3 ;  /* 0x000000ff48487208 */ /* 0x000fe40001800000 */
[----:B------:R-:W-:Y:S02]  /*6d10*/  F2FP.BF16.F32.PACK_AB R82, R75, R82 ;  /* 0x000000524b52723e */ /* 0x000fe400000010ff */
[----:B------:R-:W-:Y:S02]  /*6d20*/  F2FP.BF16.F32.PACK_AB R66, R66, R74 ;  /* 0x0000004a4242723e */ /* 0x000fe400000010ff */
[----:B------:R-:W-:-:S02]  /*6d30*/  F2FP.BF16.F32.PACK_AB R80, R80, R73 ;  /* 0x000000495050723e */ /* 0x000fc400000010ff */
[----:B------:R-:W-:Y:S01]  /*6d40*/  F2FP.BF16.F32.PACK_AB R64, R64, R72 ;  /* 0x000000484040723e */ /* 0x000fe200000010ff */
[----:B------:R-:W-:Y:S06]  /*6d50*/  BRA `(.L_x_347) ;  /* 0x0000001800547947 */ /* 0x000fec0003800000 */
.L_x_345:
[----:B------:R-:W-:Y:S05]  /*6d60*/  @!P2 BRA `(.L_x_348) ;  /* 0x00000004003ca947 */ /* 0x000fea0003800000 */
[-CC-:B------:R-:W-:Y:S01]  /*6d70*/  FFMA.FTZ R161, R161, R213.reuse, R188.reuse ;  /* 0x000000d5a1a17223 */ /* 0x180fe200000100bc */
[-CC-:B------:R-:W-:Y:S01]  /*6d80*/  FFMA.FTZ R210, R210, R213.reuse, R188.reuse ;  /* 0x000000d5d2d27223 */ /* 0x180fe200000100bc */
[----:B------:R-:W-:Y:S01]  /*6d90*/  ISETP.GE.U32.AND P3, PT, R140, RZ, PT ;  /* 0x000000ff8c00720c */ /* 0x000fe20003f66070 */
[-C--:B------:R-:W-:Y:S01]  /*6da0*/  FFMA.FTZ R94, R196, R213.reuse, R188 ;  /* 0x000000d5c45e7223 */ /* 0x080fe200000100bc */
[----:B------:R-:W-:Y:S01]  /*6db0*/  FADD.FTZ R161, R160, -R161 ;  /* 0x800000a1a0a17221 */ /* 0x000fe20000010000 */
[----:B------:R-:W-:Y:S01]  /*6dc0*/  FADD.FTZ R210, R209, -R210 ;  /* 0x800000d2d1d27221 */ /* 0x000fe20000010000 */
[----:B------:R-:W-:Y:S01]  /*6dd0*/  FFMA.FTZ R74, R208, R213, R188 ;  /* 0x000000d5d04a7223 */ /* 0x000fe200000100bc */
[----:B------:R-:W-:Y:S01]  /*6de0*/  LOP3.LUT P6, RZ, R73, 0xff0000, RZ, 0xc0, !PT ;  /* 0x00ff000049ff7812 */ /* 0x000fe200078cc0ff */
[C---:B------:R-:W-:Y:S01]  /*6df0*/  FMUL.FTZ R95, R175.reuse, R161 ;  /* 0x000000a1af5f7220 */ /* 0x040fe20000410000 */
[----:B------:R-:W-:Y:S01]  /*6e00*/  FMUL.FTZ R210, R175, R210 ;  /* 0x000000d2afd27220 */ /* 0x000fe20000410000 */
[----:B------:R-:W-:Y:S01]  /*6e10*/  LOP3.LUT P5, RZ, R141, 0xff0000, RZ, 0xc0, !PT ;  /* 0x00ff00008dff7812 */ /* 0x000fe200078ac0ff */
[----:B------:R-:W-:Y:S01]  /*6e20*/  FADD.FTZ R94, R195, -R94 ;  /* 0x8000005ec35e7221 */ /* 0x000fe20000010000 */
[----:B0-----:R-:W-:Y:S01]  /*6e30*/  FMUL.FTZ R83, R95, UR6 ;  /* 0x000000065f537c20 */ /* 0x001fe20008410000 */
[----:B------:R-:W-:Y:S01]  /*6e40*/  FMUL.FTZ R64, R210, UR6 ;  /* 0x00000006d2407c20 */ /* 0x000fe20008410000 */
[----:B------:R-:W-:Y:S01]  /*6e50*/  ISETP.GE.U32.AND.EX P3, PT, R141, 0x1000000, PT, P3 ;  /* 0x010000008d00780c */ /* 0x000fe20003f66130 */
[----:B------:R-:W-:Y:S01]  /*6e60*/  FADD.FTZ R74, R207, -R74 ;  /* 0x8000004acf4a7221 */ /* 0x000fe20000010000 */
[----:B------:R-:W-:Y:S01]  /*6e70*/  ISETP.GE.U32.AND P4, PT, R72, RZ, PT ;  /* 0x000000ff4800720c */ /* 0x000fe20003f86070 */
[--C-:B------:R-:W-:Y:S01]  /*6e80*/  FFMA.FTZ R159, R159, R213, R188.reuse ;  /* 0x000000d59f9f7223 */ /* 0x100fe200000100bc */
[----:B------:R-:W-:Y:S01]  /*6e90*/  FSEL R67, R83, RZ, P6 ;  /* 0x000000ff53437208 */ /* 0x000fe20003000000 */
[----:B------:R-:W-:Y:S01]  /*6ea0*/  FMUL.FTZ R94, R175, R94 ;  /* 0x0000005eaf5e7220 */ /* 0x000fe20000410000 */
[----:B------:R-:W-:Y:S01]  /*6eb0*/  FSEL R83, R83, RZ, P5 ;  /* 0x000000ff53537208 */ /* 0x000fe20002800000 */
[----:B------:R-:W-:Y:S01]  /*6ec0*/  FMUL.FTZ R74, R175, R74 ;  /* 0x0000004aaf4a7220 */ /* 0x000fe20000410000 */
[----:B------:R-:W-:Y:S01]  /*6ed0*/  FSEL R65, R64, RZ, P3 ;  /* 0x000000ff40417208 */ /* 0x000fe20001800000 */
[----:B------:R-:W-:Y:S01]  /*6ee0*/  FADD.FTZ R158, R158, -R159 ;  /* 0x8000009f9e9e7221 */ /* 0x000fe20000010000 */
[----:B------:R-:W-:Y:S01]  /*6ef0*/  ISETP.GE.U32.AND.EX P4, PT, R73, 0x1000000, PT, P4 ;  /* 0x010000004900780c */ /* 0x000fe20003f86140 */
[----:B------:R-:W-:Y:S01]  /*6f00*/  FMUL.FTZ R82, R94, UR6 ;  /* 0x000000065e527c20 */ /* 0x000fe20008410000 */
[----:B------:R-:W-:Y:S01]  /*6f10*/  F2FP.BF16.F32.PACK_AB R83, R65, R83 ;  /* 0x000000534153723e */ /* 0x000fe200000010ff */
[----:B------:R-:W-:Y:S01]  /*6f20*/  FMUL.FTZ R65, R74, UR6 ;  /* 0x000000064a417c20 */ /* 0x000fe20008410000 */
[----:B------:R-:W-:Y:S01]  /*6f30*/  FSEL R64, R64, RZ, P4 ;  /* 0x000000ff40407208 */ /* 0x000fe20002000000 */
[----:B------:R-:W-:Y:S01]  /*6f40*/  FMUL.FTZ R93, R175, R158 ;  /* 0x0000009eaf5d7220 */ /* 0x000fe20000410000 */
[C---:B------:R-:W-:Y:S01]  /*6f50*/  LOP3.LUT P4, RZ, R73.reuse, 0xff, RZ, 0xc0, !PT ;  /* 0x000000ff49ff7812 */ /* 0x040fe2000788c0ff */
[-C--:B------:R-:W-:Y:S01]  /*6f60*/  FFMA.FTZ R204, R204, R213.reuse, R188 ;  /* 0x000000d5cccc7223 */ /* 0x080fe200000100bc */
[----:B------:R-:W-:Y:S01]  /*6f70*/  LOP3.LUT P6, RZ, R73, 0xff00, RZ, 0xc0, !PT ;  /* 0x0000ff0049ff7812 */ /* 0x000fe200078cc0ff */
[----:B------:R-:W-:Y:S01]  /*6f80*/  FMUL.FTZ R81, R93, UR6 ;  /* 0x000000065d517c20 */ /* 0x000fe20008410000 */
[----:B------:R-:W-:Y:S01]  /*6f90*/  LOP3.LUT P5, RZ, R141, 0xff, RZ, 0xc0, !PT ;  /* 0x000000ff8dff7812 */ /* 0x000fe200078ac0ff */
[----:B------:R-:W-:Y:S01]  /*6fa0*/  FADD.FTZ R203, R203, -R204 ;  /* 0x800000cccbcb7221 */ /* 0x000fe20000010000 */
[----:B------:R-:W-:Y:S01]  /*6fb0*/  LOP3.LUT P3, RZ, R141, 0xff00, RZ, 0xc0, !PT ;  /* 0x0000ff008dff7812 */ /* 0x000fe2000786c0ff */
[--C-:B------:R-:W-:Y:S01]  /*6fc0*/  FFMA.FTZ R206, R206, R213, R188.reuse ;  /* 0x000000d5cece7223 */ /* 0x100fe200000100bc */
[----:B------:R-:W-:Y:S01]  /*6fd0*/  F2FP.BF16.F32.PACK_AB R67, R64, R67 ;  /* 0x000000434043723e */ /* 0x000fe200000010ff */
[----:B------:R-:W-:Y:S01]  /*6fe0*/  FMUL.FTZ R203, R175, R203 ;  /* 0x000000cbafcb7220 */ /* 0x000fe20000410000 */
[C---:B------:R-:W-:Y:S01]  /*6ff0*/  FSEL R66, R82.reuse, RZ, P4 ;  /* 0x000000ff52427208 */ /* 0x040fe20002000000 */
[----:B------:R-:W-:Y:S01]  /*7000*/  FFMA.FTZ R163, R163, R213, R188 ;  /* 0x000000d5a3a37223 */ /* 0x000fe200000100bc */
[----:B------:R-:W-:Y:S01]  /*7010*/  FSEL R64, R65, RZ, P6 ;  /* 0x000000ff41407208 */ /* 0x000fe20003000000 */
[----:B------:R-:W-:Y:S01]  /*7020*/  FADD.FTZ R205, R205, -R206 ;  /* 0x800000cecdcd7221 */ /* 0x000fe20000010000 */
[----:B------:R-:W-:Y:S01]  /*7030*/  FSEL R82, R82, RZ, P5 ;  /* 0x000000ff52527208 */ /* 0x000fe20002800000 */
[----:B------:R-:W-:Y:S01]  /*7040*/  FADD.FTZ R162, R162, -R163 ;  /* 0x800000a3a2a27221 */ /* 0x000fe20000010000 */
[----:B------:R-:W-:Y:S01]  /*7050*/  FSEL R65, R65, RZ, P3 ;  /* 0x000000ff41417208 */ /* 0x000fe20001800000 */
[C---:B------:R-:W-:Y:S01]  /*7060*/  FMUL.FTZ R92, R175.reuse, R205 ;  /* 0x000000cdaf5c7220 */ /* 0x040fe20000410000 */
[----:B------:R-:W-:Y:S01]  /*7070*/  LOP3.LUT P4, RZ, R72, 0xff0000, RZ, 0xc0, !PT ;  /* 0x00ff000048ff7812 */ /* 0x000fe2000788c0ff */
[----:B------:R-:W-:Y:S01]  /*7080*/  FMUL.FTZ R162, R175, R162 ;  /* 0x000000a2afa27220 */ /* 0x000fe20000410000 */
[----:B------:R-:W-:Y:S01]  /*7090*/  F2FP.BF16.F32.PACK_AB R82, R65, R82 ;  /* 0x000000524152723e */ /* 0x000fe200000010ff */
[----:B------:R-:W-:Y:S01]  /*70a0*/  FMUL.FTZ R80, R92, UR6 ;  /* 0x000000065c507c20 */ /* 0x000fe20008410000 */
[----:B------:R-:W-:-:S02]  /*70b0*/  FSEL R65, R81, RZ, P4 ;  /* 0x000000ff51417208 */ /* 0x000fc40002000000 */
[----:B------:R-:W-:Y:S02]  /*70c0*/  LOP3.LUT P4, RZ, R140, 0xff0000, RZ, 0xc0, !PT ;  /* 0x00ff00008cff7812 */ /* 0x000fe4000788c0ff */
[----:B------:R-:W-:Y:S01]  /*70d0*/  F2FP.BF16.F32.PACK_AB R66, R64, R66 ;  /* 0x000000424042723e */ /* 0x000fe200000010ff */
[----:B------:R-:W-:Y:S01]  /*70e0*/  FMUL.FTZ R64, R203, UR6 ;  /* 0x00000006cb407c20 */ /* 0x000fe20008410000 */
[----:B------:R-:W-:Y:S02]  /*70f0*/  FSEL R81, R81, RZ, P4 ;  /* 0x000000ff51517208 */ /* 0x000fe40002000000 */
[----:B------:R-:W-:Y:S02]  /*7100*/  LOP3.LUT P4, RZ, R140, 0xff000000, RZ, 0xc0, !PT ;  /* 0xff0000008cff7812 */ /* 0x000fe4000788c0ff */
[C---:B------:R-:W-:Y:S02]  /*7110*/  LOP3.LUT P5, RZ, R72.reuse, 0xff000000, RZ, 0xc0, !PT ;  /* 0xff00000048ff7812 */ /* 0x040fe400078ac0ff */
[----:B------:R-:W-:-:S02]  /*7120*/  LOP3.LUT P6, RZ, R72, 0xff00, RZ, 0xc0, !PT ;  /* 0x0000ff0048ff7812 */ /* 0x000fc400078cc0ff */
[----:B------:R-:W-:Y:S02]  /*7130*/  LOP3.LUT P3, RZ, R72, 0xff, RZ, 0xc0, !PT ;  /* 0x000000ff48ff7812 */ /* 0x000fe4000786c0ff */
[C---:B------:R-:W-:Y:S02]  /*7140*/  FSEL R72, R64.reuse, RZ, P4 ;  /* 0x000000ff40487208 */ /* 0x040fe40002000000 */
[----:B------:R-:W-:Y:S02]  /*7150*/  FSEL R64, R64, RZ, P5 ;  /* 0x000000ff40407208 */ /* 0x000fe40002800000 */
[----:B------:R-:W-:Y:S01]  /*7160*/  F2FP.BF16.F32.PACK_AB R81, R72, R81 ;  /* 0x000000514851723e */ /* 0x000fe200000010ff */
[----:B------:R-:W-:Y:S01]  /*7170*/  FMUL.FTZ R72, R162, UR6 ;  /* 0x00000006a2487c20 */ /* 0x000fe20008410000 */
[C---:B------:R-:W-:Y:S02]  /*7180*/  LOP3.LUT P4, RZ, R140.reuse, 0xff, RZ, 0xc0, !PT ;  /* 0x000000ff8cff7812 */ /* 0x040fe4000788c0ff */
        /* <DEDUP_REMOVED lines=10> */
[----:B------:R-:W-:Y:S02]  /*7230*/  F2FP.BF16.F32.PACK_AB R80, R80, R73 ;  /* 0x000000495050723e */ /* 0x000fe400000010ff */
[----:B------:R-:W-:Y:S01]  /*7240*/  F2FP.BF16.F32.PACK_AB R64, R64, R72 ;  /* 0x000000484040723e */ /* 0x000fe200000010ff */
[----:B------:R-:W-:Y:S06]  /*7250*/  BRA `(.L_x_347) ;  /* 0x0000001400147947 */ /* 0x000fec0003800000 */
.L_x_348:
[-CC-:B------:R-:W-:Y:S01]  /*7260*/  FFMA.FTZ R161, R161, R213.reuse, R188.reuse ;  /* 0x000000d5a1a17223 */ /* 0x180fe200000100bc */
[-CC-:B------:R-:W-:Y:S01]  /*7270*/  FFMA.FTZ R210, R210, R213.reuse, R188.reuse ;  /* 0x000000d5d2d27223 */ /* 0x180fe200000100bc */
[-CC-:B------:R-:W-:Y:S01]  /*7280*/  FFMA.FTZ R196, R196, R213.reuse, R188.reuse ;  /* 0x000000d5c4c47223 */ /* 0x180fe200000100bc */
[----:B0-----:R-:W-:Y:S01]  /*7290*/  FFMA.FTZ R65, R208, R213, R188 ;  /* 0x000000d5d0417223 */ /* 0x001fe200000100bc */
[----:B------:R-:W-:Y:S01]  /*72a0*/  FADD.FTZ R161, R160, -R161 ;  /* 0x800000a1a0a17221 */ /* 0x000fe20000010000 */
[----:B------:R-:W-:Y:S01]  /*72b0*/  FADD.FTZ R210, R209, -R210 ;  /* 0x800000d2d1d27221 */ /* 0x000fe20000010000 */
[----:B------:R-:W-:Y:S01]  /*72c0*/  ISETP.GE.U32.AND P3, PT, R72, RZ, PT ;  /* 0x000000ff4800720c */ /* 0x000fe20003f66070 */
[----:B------:R-:W-:Y:S01]  /*72d0*/  FADD.FTZ R196, R195, -R196 ;  /* 0x800000c4c3c47221 */ /* 0x000fe20000010000 */
[C---:B------:R-:W-:Y:S01]  /*72e0*/  FMUL.FTZ R83, R175.reuse, R161 ;  /* 0x000000a1af537220 */ /* 0x040fe20000410000 */
[----:B------:R-:W-:Y:S01]  /*72f0*/  FMUL.FTZ R64, R175, R210 ;  /* 0x000000d2af407220 */ /* 0x000fe20000410000 */
[----:B------:R-:W-:Y:S01]  /*7300*/  FADD.FTZ R65, R207, -R65 ;  /* 0x80000041cf417221 */ /* 0x000fe20000010000 */
[----:B------:R-:W-:Y:S01]  /*7310*/  ISETP.GE.U32.AND.EX P5, PT, R73, 0x1000000, PT, P3 ;  /* 0x010000004900780c */ /* 0x000fe20003fa6130 */
[----:B------:R-:W-:Y:S01]  /*7320*/  FMUL.FTZ R83, R83, UR6 ;  /* 0x0000000653537c20 */ /* 0x000fe20008410000 */
[----:B------:R-:W-:Y:S01]  /*7330*/  ISETP.GE.U32.AND P3, PT, R140, RZ, PT ;  /* 0x000000ff8c00720c */ /* 0x000fe20003f66070 */
[--C-:B------:R-:W-:Y:S01]  /*7340*/  FFMA.FTZ R159, R159, R213, R188.reuse ;  /* 0x000000d59f9f7223 */ /* 0x100fe200000100bc */
[----:B------:R-:W-:Y:S01]  /*7350*/  LOP3.LUT P4, RZ, R73, 0xff0000, RZ, 0xc0, !PT ;  /* 0x00ff000049ff7812 */ /* 0x000fe2000788c0ff */
[----:B------:R-:W-:Y:S01]  /*7360*/  FMUL.FTZ R64, R64, UR6 ;  /* 0x0000000640407c20 */ /* 0x000fe20008410000 */
[----:B------:R-:W-:Y:S01]  /*7370*/  LOP3.LUT P6, RZ, R141, 0xff0000, RZ, 0xc0, !PT ;  /* 0x00ff00008dff7812 */ /* 0x000fe200078cc0ff */
[C---:B------:R-:W-:Y:S01]  /*7380*/  FMUL.FTZ R82, R175.reuse, R196 ;  /* 0x000000c4af527220 */ /* 0x040fe20000410000 */
[----:B------:R-:W-:Y:S01]  /*7390*/  FMUL.FTZ R65, R175, R65 ;  /* 0x00000041af417220 */ /* 0x000fe20000410000 */
[----:B------:R-:W-:Y:S01]  /*73a0*/  ISETP.GE.U32.AND.EX P3, PT, R141, 0x1000000, PT, P3 ;  /* 0x010000008d00780c */ /* 0x000fe20003f66130 */
[----:B------:R-:W-:Y:S01]  /*73b0*/  FADD.FTZ R158, R158, -R159 ;  /* 0x8000009f9e9e7221 */ /* 0x000fe20000010000 */
[----:B------:R-:W-:Y:S01]  /*73c0*/  FSEL R74, R83, RZ, P4 ;  /* 0x000000ff534a7208 */ /* 0x000fe20002000000 */
[----:B------:R-:W-:Y:S01]  /*73d0*/  FMUL.FTZ R82, R82, UR6 ;  /* 0x0000000652527c20 */ /* 0x000fe20008410000 */
[----:B------:R-:W-:Y:S01]  /*73e0*/  FSEL R67, R64, RZ, P5 ;  /* 0x000000ff40437208 */ /* 0x000fe20002800000 */
[----:B------:R-:W-:Y:S01]  /*73f0*/  FMUL.FTZ R65, R65, UR6 ;  /* 0x0000000641417c20 */ /* 0x000fe20008410000 */
[----:B------:R-:W-:Y:S01]  /*7400*/  FSEL R83, R83, RZ, P6 ;  /* 0x000000ff53537208 */ /* 0x000fe20003000000 */
[----:B------:R-:W-:Y:S01]  /*7410*/  FMUL.FTZ R158, R175, R158 ;  /* 0x0000009eaf9e7220 */ /* 0x000fe20000410000 */
[C---:B------:R-:W-:Y:S01]  /*7420*/  LOP3.LUT P5, RZ, R73.reuse, 0xff, RZ, 0xc0, !PT ;  /* 0x000000ff49ff7812 */ /* 0x040fe200078ac0ff */
[-C--:B------:R-:W-:Y:S01]  /*7430*/  FFMA.FTZ R204, R204, R213.reuse, R188 ;  /* 0x000000d5cccc7223 */ /* 0x080fe200000100bc */
[----:B------:R-:W-:Y:S01]  /*7440*/  LOP3.LUT P6, RZ, R73, 0xff00, RZ, 0xc0, !PT ;  /* 0x0000ff0049ff7812 */ /* 0x000fe200078cc0ff */
[----:B------:R-:W-:Y:S01]  /*7450*/  FMUL.FTZ R158, R158, UR6 ;  /* 0x000000069e9e7c20 */ /* 0x000fe20008410000 */
[----:B------:R-:W-:Y:S01]  /*7460*/  FSEL R73, R64, RZ, P3 ;  /* 0x000000ff40497208 */ /* 0x000fe20001800000 */
[----:B------:R-:W-:Y:S01]  /*7470*/  FADD.FTZ R203, R203, -R204 ;  /* 0x800000cccbcb7221 */ /* 0x000fe20000010000 */
[C---:B------:R-:W-:Y:S01]  /*7480*/  LOP3.LUT P4, RZ, R141.reuse, 0xff, RZ, 0xc0, !PT ;  /* 0x000000ff8dff7812 */ /* 0x040fe2000788c0ff */
[-CC-:B------:R-:W-:Y:S01]  /*7490*/  FFMA.FTZ R206, R206, R213.reuse, R188.reuse ;  /* 0x000000d5cece7223 */ /* 0x180fe200000100bc */
[----:B------:R-:W-:Y:S01]  /*74a0*/  LOP3.LUT P3, RZ, R141, 0xff00, RZ, 0xc0, !PT ;  /* 0x0000ff008dff7812 */ /* 0x000fe2000786c0ff */
[----:B------:R-:W-:Y:S01]  /*74b0*/  FFMA.FTZ R163, R163, R213, R188 ;  /* 0x000000d5a3a37223 */ /* 0x000fe200000100bc */
[----:B------:R-:W-:Y:S01]  /*74c0*/  FSEL R66, R82, RZ, P5 ;  /* 0x000000ff52427208 */ /* 0x000fe20002800000 */
[----:B------:R-:W-:Y:S01]  /*74d0*/  FADD.FTZ R205, R205, -R206 ;  /* 0x800000cecdcd7221 */ /* 0x000fe20000010000 */
[----:B------:R-:W-:Y:S01]  /*74e0*/  FSEL R64, R65, RZ, P6 ;  /* 0x000000ff41407208 */ /* 0x000fe20003000000 */
[----:B------:R-:W-:Y:S01]  /*74f0*/  FADD.FTZ R162, R162, -R163 ;  /* 0x800000a3a2a27221 */ /* 0x000fe20000010000 */
[----:B------:R-:W-:Y:S01]  /*7500*/  FSEL R82, R82, RZ, P4 ;  /* 0x000000ff52527208 */ /* 0x000fe20002000000 */
[----:B------:R-:W-:Y:S01]  /*7510*/  FMUL.FTZ R80, R175, R205 ;  /* 0x000000cdaf507220 */ /* 0x000fe20000410000 */
[----:B------:R-:W-:-:S02]  /*7520*/  FSEL R65, R65, RZ, P3 ;  /* 0x000000ff41417208 */ /* 0x000fc40001800000 */
[----:B------:R-:W-:Y:S01]  /*7530*/  LOP3.LUT P5, RZ, R72, 0xff0000, RZ, 0xc0, !PT ;  /* 0x00ff000048ff7812 */ /* 0x000fe200078ac0ff */
[----:B------:R-:W-:Y:S01]  /*7540*/  FMUL.FTZ R80, R80, UR6 ;  /* 0x0000000650507c20 */ /* 0x000fe20008410000 */
[----:B------:R-:W-:Y:S02]  /*7550*/  F2FP.BF16.F32.PACK_AB R82, R65, R82 ;  /* 0x000000524152723e */ /* 0x000fe400000010ff */
[C---:B------:R-:W-:Y:S02]  /*7560*/  LOP3.LUT P4, RZ, R72.reuse, 0xff000000, RZ, 0xc0, !PT ;  /* 0xff00000048ff7812 */ /* 0x040fe4000788c0ff */
[C---:B------:R-:W-:Y:S02]  /*7570*/  LOP3.LUT P6, RZ, R72.reuse, 0xff00, RZ, 0xc0, !PT ;  /* 0x0000ff0048ff7812 */ /* 0x040fe400078cc0ff */
[----:B------:R-:W-:Y:S01]  /*7580*/  LOP3.LUT P3, RZ, R72, 0xff, RZ, 0xc0, !PT ;  /* 0x000000ff48ff7812 */ /* 0x000fe2000786c0ff */
[----:B------:R-:W-:Y:S01]  /*7590*/  FMUL.FTZ R72, R175, R203 ;  /* 0x000000cbaf487220 */ /* 0x000fe20000410000 */
[----:B------:R-:W-:-:S02]  /*75a0*/  FSEL R65, R158, RZ, P5 ;  /* 0x000000ff9e417208 */ /* 0x000fc40002800000 */
[----:B------:R-:W-:Y:S01]  /*75b0*/  LOP3.LUT P5, RZ, R140, 0xff0000, RZ, 0xc0, !PT ;  /* 0x00ff00008cff7812 */ /* 0x000fe200078ac0ff */
[----:B------:R-:W-:Y:S01]  /*75c0*/  FMUL.FTZ R72, R72, UR6 ;  /* 0x0000000648487c20 */ /* 0x000fe20008410000 */
[----:B------:R-:W-:Y:S02]  /*75d0*/  F2FP.BF16.F32.PACK_AB R66, R64, R66 ;  /* 0x000000424042723e */ /* 0x000fe400000010ff */
[----:B------:R-:W-:Y:S02]  /*75e0*/  FSEL R81, R158, RZ, P5 ;  /* 0x000000ff9e517208 */ /* 0x000fe40002800000 */
[----:B------:R-:W-:Y:S02]  /*75f0*/  LOP3.LUT P5, RZ, R140, 0xff000000, RZ, 0xc0, !PT ;  /* 0xff0000008cff7812 */ /* 0x000fe400078ac0ff */
[----:B------:R-:W-:Y:S02]  /*7600*/  F2FP.BF16.F32.PACK_AB R83, R73, R83 ;  /* 0x000000534953723e */ /* 0x000fe400000010ff */
[----:B------:R-:W-:-:S02]  /*7610*/  FSEL R64, R72, RZ, P5 ;  /* 0x000000ff48407208 */ /* 0x000fc40002800000 */
[----:B------:R-:W-:Y:S02]  /*7620*/  FSEL R72, R72, RZ, P4 ;  /* 0x000000ff48487208 */ /* 0x000fe40002000000 */
[----:B------:R-:W-:Y:S02]  /*7630*/  LOP3.LUT P4, RZ, R140, 0xff, RZ, 0xc0, !PT ;  /* 0x000000ff8cff7812 */ /* 0x000fe4000788c0ff */
[----:B------:R-:W-:Y:S01]  /*7640*/  F2FP.BF16.F32.PACK_AB R65, R72, R65 ;  /* 0x000000414841723e */ /* 0x000fe200000010ff */
[----:B------:R-:W-:Y:S01]  /*7650*/  FMUL.FTZ R72, R175, R162 ;  /* 0x000000a2af487220 */ /* 0x000fe20000410000 */
[----:B------:R-:W-:Y:S02]  /*7660*/  LOP3.LUT P5, RZ, R140, 0xff00, RZ, 0xc0, !PT ;  /* 0x0000ff008cff7812 */ /* 0x000fe400078ac0ff */
[----:B------:R-:W-:Y:S01]  /*7670*/  F2FP.BF16.F32.PACK_AB R81, R64, R81 ;  /* 0x000000514051723e */ /* 0x000fe200000010ff */
[----:B------:R-:W-:Y:S01]  /*7680*/  FMUL.FTZ R72, R72, UR6 ;  /* 0x0000000648487c20 */ /* 0x000fe20008410000 */
[----:B------:R-:W-:-:S02]  /*7690*/  FSEL R64, R80, RZ, P6 ;  /* 0x000000ff50407208 */ /* 0x000fc40003000000 */
[----:B------:R-:W-:Y:S02]  /*76a0*/  FSEL R80, R80, RZ, P5 ;  /* 0x000000ff50507208 */ /* 0x000fe40002800000 */
[C---:B------:R-:W-:Y:S02]  /*76b0*/  FSEL R73, R72.reuse, RZ, P4 ;  /* 0x000000ff48497208 */ /* 0x040fe40002000000 */
[----:B------:R-:W-:Y:S02]  /*76c0*/  FSEL R72, R72, RZ, P3 ;  /* 0x000000ff48487208 */ /* 0x000fe40001800000 */
[----:B------:R-:W-:Y:S02]  /*76d0*/  F2FP.BF16.F32.PACK_AB R67, R67, R74 ;  /* 0x0000004a4343723e */ /* 0x000fe400000010ff */
[----:B------:R-:W-:Y:S02]  /*76e0*/  F2FP.BF16.F32.PACK_AB R80, R80, R73 ;  /* 0x000000495050723e */ /* 0x000fe400000010ff */
[----:B------:R-:W-:Y:S01]  /*76f0*/  F2FP.BF16.F32.PACK_AB R64, R64, R72 ;  /* 0x000000484040723e */ /* 0x000fe200000010ff */
[----:B------:R-:W-:Y:S06]  /*7700*/  BRA `(.L_x_347) ;  /* 0x0000000c00e87947 */ /* 0x000fec0003800000 */
.L_x_344:
[----:B------:R-:W-:Y:S05]  /*7710*/  @!P1 BRA `(.L_x_349) ;  /* 0x0000000800249947 */ /* 0x000fea0003800000 */
[----:B------:R-:W-:Y:S05]  /*7720*/  @!P2 BRA `(.L_x_350) ;  /* 0x000000040018a947 */ /* 0x000fea0003800000 */
[----:B0-----:R-:W-:Y:S01]  /*7730*/  PRMT R65, R59, 0x7632, R65 ;  /* 0x000076323b417816 */ /* 0x001fe20000000041 */
[-C--:B------:R-:W-:Y:S01]  /*7740*/  FFMA.FTZ R94, R208, R213.reuse, R188 ;  /* 0x000000d5d05e7223 */ /* 0x080fe200000100bc */
[----:B------:R-:W-:Y:S01]  /*7750*/  PRMT R64, R58, 0x7632, R64 ;  /* 0x000076323a407816 */ /* 0x000fe20000000040 */
[-C--:B------:R-:W-:Y:S01]  /*7760*/  FFMA.FTZ R95, R210, R213.reuse, R188 ;  /* 0x000000d5d25f7223 */ /* 0x080fe200000100bc */
[----:B------:R-:W-:Y:S01]  /*7770*/  SHF.L.U32 R65, R65, 0x10, RZ ;  /* 0x0000001041417819 */ /* 0x000fe200000006ff */
[----:B------:R-:W-:Y:S01]  /*7780*/  FADD.FTZ R94, R207, -R94 ;  /* 0x8000005ecf5e7221 */ /* 0x000fe20000010000 */
[-CC-:B------:R-:W-:Y:S01]  /*7790*/  FFMA.FTZ R74, R196, R213.reuse, R188.reuse ;  /* 0x000000d5c44a7223 */ /* 0x180fe200000100bc */
[----:B------:R-:W-:Y:S01]  /*77a0*/  FADD.FTZ R95, R209, -R95 ;  /* 0x8000005fd15f7221 */ /* 0x000fe20000010000 */
[----:B------:R-:W-:Y:S02]  /*77b0*/  IMAD.U32 R64, R64, 0x10000, RZ ;  /* 0x0001000040407824 */ /* 0x000fe400078e00ff */
[----:B------:R-:W-:Y:S01]  /*77c0*/  FFMA.FTZ R161, R161, R213, R188 ;  /* 0x000000d5a1a17223 */ /* 0x000fe200000100bc */
[----:B------:R-:W-:Y:S01]  /*77d0*/  FADD.FTZ R74, R195, -R74 ;  /* 0x8000004ac34a7221 */ /* 0x000fe20000010000 */
[C---:B------:R-:W-:Y:S01]  /*77e0*/  FFMA.FTZ R95, R175.reuse, R95, R65 ;  /* 0x0000005faf5f7223 */ /* 0x040fe20000010041 */
[----:B------:R-:W-:Y:S01]  /*77f0*/  FFMA.FTZ R94, R175, R94, R64 ;  /* 0x0000005eaf5e7223 */ /* 0x000fe20000010040 */
[----:B------:R-:W-:Y:S01]  /*7800*/  SHF.L.U32 R65, R59, 0x10, RZ ;  /* 0x000000103b417819 */ /* 0x000fe200000006ff */
[----:B------:R-:W-:Y:S01]  /*7810*/  FADD.FTZ R75, R160, -R161 ;  /* 0x800000a1a04b7221 */ /* 0x000fe20000010000 */
[----:B------:R-:W-:Y:S01]  /*7820*/  SHF.L.U32 R64, R58, 0x10, RZ ;  /* 0x000000103a407819 */ /* 0x000fe200000006ff */
[----:B------:R-:W-:Y:S01]  /*7830*/  FMUL.FTZ R67, R95, UR6 ;  /* 0x000000065f437c20 */ /* 0x000fe20008410000 */
[----:B------:R-:W-:Y:S01]  /*7840*/  ISETP.GE.U32.AND P3, PT, R72, RZ, PT ;  /* 0x000000ff4800720c */ /* 0x000fe20003f66070 */
[C---:B------:R-:W-:Y:S01]  /*7850*/  FFMA.FTZ R75, R175.reuse, R75, R65 ;  /* 0x0000004baf4b7223 */ /* 0x040fe20000010041 */
[----:B------:R-:W-:Y:S01]  /*7860*/  FMUL.FTZ R66, R94, UR6 ;  /* 0x000000065e427c20 */ /* 0x000fe20008410000 */
[----:B------:R-:W-:Y:S01]  /*7870*/  FFMA.FTZ R74, R175, R74, R64 ;  /* 0x0000004aaf4a7223 */ /* 0x000fe20000010040 */
[----:B------:R-:W-:Y:S01]  /*7880*/  LOP3.LUT P4, RZ, R73, 0xff0000, RZ, 0xc0, !PT ;  /* 0x00ff000049ff7812 */ /* 0x000fe2000788c0ff */
[----:B------:R-:W-:Y:S01]  /*7890*/  FMUL.FTZ R65, R75, UR6 ;  /* 0x000000064b417c20 */ /* 0x000fe20008410000 */
[C---:B------:R-:W-:Y:S01]  /*78a0*/  LOP3.LUT P5, RZ, R73.reuse, 0xff, RZ, 0xc0, !PT ;  /* 0x000000ff49ff7812 */ /* 0x040fe200078ac0ff */
[----:B------:R-:W-:Y:S01]  /*78b0*/  FMUL.FTZ R64, R74, UR6 ;  /* 0x000000064a407c20 */ /* 0x000fe20008410000 */
[----:B------:R-:W-:Y:S01]  /*78c0*/  ISETP.GE.U32.AND.EX P3, PT, R73, 0x1000000, PT, P3 ;  /* 0x010000004900780c */ /* 0x000fe20003f66130 */
[-CC-:B------:R-:W-:Y:S01]  /*78d0*/  FFMA.FTZ R159, R159, R213.reuse, R188.reuse ;  /* 0x000000d59f9f7223 */ /* 0x180fe200000100bc */
[----:B------:R-:W-:Y:S01]  /*78e0*/  LOP3.LUT P6, RZ, R73, 0xff00, RZ, 0xc0, !PT ;  /* 0x0000ff0049ff7812 */ /* 0x000fe200078cc0ff */
[-CC-:B------:R-:W-:Y:S01]  /*78f0*/  FFMA.FTZ R204, R204, R213.reuse, R188.reuse ;  /* 0x000000d5cccc7223 */ /* 0x180fe200000100bc */
[----:B------:R-:W-:Y:S01]  /*7900*/  FSEL R67, R67, RZ, P3 ;  /* 0x000000ff43437208 */ /* 0x000fe20001800000 */
[-CC-:B------:R-:W-:Y:S01]  /*7910*/  FFMA.FTZ R206, R206, R213.reuse, R188.reuse ;  /* 0x000000d5cece7223 */ /* 0x180fe200000100bc */
[----:B------:R-:W-:Y:S01]  /*7920*/  FSEL R65, R65, RZ, P4 ;  /* 0x000000ff41417208 */ /* 0x000fe20002000000 */
[----:B------:R-:W-:Y:S01]  /*7930*/  FFMA.FTZ R163, R163, R213, R188 ;  /* 0x000000d5a3a37223 */ /* 0x000fe200000100bc */
[----:B------:R-:W-:Y:S01]  /*7940*/  FSEL R64, R64, RZ, P5 ;  /* 0x000000ff40407208 */ /* 0x000fe20002800000 */
[----:B------:R-:W-:Y:S01]  /*7950*/  FADD.FTZ R158, R158, -R159 ;  /* 0x8000009f9e9e7221 */ /* 0x000fe20000010000 */
[----:B------:R-:W-:Y:S01]  /*7960*/  FSEL R66, R66, RZ, P6 ;  /* 0x000000ff42427208 */ /* 0x000fe20003000000 */
[----:B------:R-:W-:Y:S01]  /*7970*/  FADD.FTZ R203, R203, -R204 ;  /* 0x800000cccbcb7221 */ /* 0x000fe20000010000 */
[C---:B------:R-:W-:Y:S01]  /*7980*/  LOP3.LUT P3, RZ, R72.reuse, 0xff0000, RZ, 0xc0, !PT ;  /* 0x00ff000048ff7812 */ /* 0x040fe2000786c0ff */
[----:B------:R-:W-:Y:S01]  /*7990*/  FADD.FTZ R205, R205, -R206 ;  /* 0x800000cecdcd7221 */ /* 0x000fe20000010000 */
[----:B------:R-:W-:Y:S01]  /*79a0*/  LOP3.LUT P4, RZ, R72, 0xff000000, RZ, 0xc0, !PT ;  /* 0xff00000048ff7812 */ /* 0x000fe2000788c0ff */
[----:B------:R-:W-:Y:S01]  /*79b0*/  FADD.FTZ R162, R162, -R163 ;  /* 0x800000a3a2a27221 */ /* 0x000fe20000010000 */
[----:B------:R-:W-:Y:S01]  /*79c0*/  LOP3.LUT P5, RZ, R72, 0xff, RZ, 0xc0, !PT ;  /* 0x000000ff48ff7812 */ /* 0x000fe200078ac0ff */
[----:B------:R-:W-:Y:S01]  /*79d0*/  IMAD.U32 R92, R56, 0x10000, RZ ;  /* 0x00010000385c7824 */ /* 0x000fe200078e00ff */
[----:B------:R-:W-:-:S02]  /*79e0*/  LOP3.LUT P6, RZ, R72, 0xff00, RZ, 0xc0, !PT ;  /* 0x0000ff0048ff7812 */ /* 0x000fc400078cc0ff */
[----:B------:R-:W-:Y:S01]  /*79f0*/  PRMT R73, R57, 0x7632, R73 ;  /* 0x0000763239497816 */ /* 0x000fe20000000049 */
[----:B------:R-:W-:Y:S01]  /*7a00*/  FFMA.FTZ R92, R175, R162, R92 ;  /* 0x000000a2af5c7223 */ /* 0x000fe2000001005c */
[----:B------:R-:W-:Y:S02]  /*7a10*/  PRMT R72, R56, 0x7632, R72 ;  /* 0x0000763238487816 */ /* 0x000fe40000000048 */
[----:B------:R-:W-:Y:S01]  /*7a20*/  SHF.L.U32 R93, R57, 0x10, RZ ;  /* 0x00000010395d7819 */ /* 0x000fe200000006ff */
[----:B------:R-:W-:Y:S01]  /*7a30*/  IMAD.U32 R73, R73, 0x10000, RZ ;  /* 0x0001000049497824 */ /* 0x000fe200078e00ff */
[----:B------:R-:W-:Y:S02]  /*7a40*/  SHF.L.U32 R72, R72, 0x10, RZ ;  /* 0x0000001048487819 */ /* 0x000fe400000006ff */
[----:B------:R-:W-:Y:S01]  /*7a50*/  F2FP.BF16.F32.PACK_AB R66, R66, R64 ;  /* 0x000000404242723e */ /* 0x000fe200000010ff */
[C---:B------:R-:W-:Y:S01]  /*7a60*/  FFMA.FTZ R203, R175.reuse, R203, R73 ;  /* 0x000000cbafcb7223 */ /* 0x040fe20000010049 */
[C---:B------:R-:W-:Y:S01]  /*7a70*/  FFMA.FTZ R93, R175.reuse, R158, R93 ;  /* 0x0000009eaf5d7223 */ /* 0x040fe2000001005d */
[----:B------:R-:W-:Y:S01]  /*7a80*/  FFMA.FTZ R205, R175, R205, R72 ;  /* 0x000000cdafcd7223 */ /* 0x000fe20000010048 */
[----:B------:R-:W-:Y:S01]  /*7a90*/  F2FP.BF16.F32.PACK_AB R67, R67, R65 ;  /* 0x000000414343723e */ /* 0x000fe200000010ff */
[----:B------:R-:W-:Y:S01]  /*7aa0*/  FMUL.FTZ R65, R92, UR6 ;  /* 0x000000065c417c20 */ /* 0x000fe20008410000 */
[----:B------:R-:W-:Y:S01]  /*7ab0*/  FMUL.FTZ R64, R93, UR6 ;  /* 0x000000065d407c20 */ /* 0x000fe20008410000 */
[C---:B------:R-:W-:Y:S01]  /*7ac0*/  F2FP.BF16.F32.PACK_AB R93, R203.reuse, R93 ;  /* 0x0000005dcb5d723e */ /* 0x040fe200000010ff */
[----:B------:R-:W-:Y:S01]  /*7ad0*/  FMUL.FTZ R203, R203, UR6 ;  /* 0x00000006cbcb7c20 */ /* 0x000fe20008410000 */
[C---:B------:R-:W-:Y:S01]  /*7ae0*/  F2FP.BF16.F32.PACK_AB R92, R205.reuse, R92 ;  /* 0x0000005ccd5c723e */ /* 0x040fe200000010ff */
[----:B------:R-:W-:Y:S01]  /*7af0*/  FMUL.FTZ R205, R205, UR6 ;  /* 0x00000006cdcd7c20 */ /* 0x000fe20008410000 */
        /* <DEDUP_REMOVED lines=9> */
.L_x_350:
[-CC-:B------:R-:W-:Y:S01]  /*7b90*/  FFMA.FTZ R161, R161, R213.reuse, R188.reuse ;  /* 0x000000d5a1a17223 */ /* 0x180fe200000100bc */
[-C--:B------:R-:W-:Y:S01]  /*7ba0*/  FFMA.FTZ R196, R196, R213.reuse, R188 ;  /* 0x000000d5c4c47223 */ /* 0x080fe200000100bc */
[----:B------:R-:W-:Y:S01]  /*7bb0*/  IMAD.U32 R66, R59, 0x10000, RZ ;  /* 0x000100003b427824 */ /* 0x000fe200078e00ff */
[----:B------:R-:W-:Y:S01]  /*7bc0*/  SHF.L.U32 R67, R58, 0x10, RZ ;  /* 0x000000103a437819 */ /* 0x000fe200000006ff */
[----:B------:R-:W-:Y:S01]  /*7bd0*/  FADD.FTZ R161, R160, -R161 ;  /* 0x800000a1a0a17221 */ /* 0x000fe20000010000 */
[----:B------:R-:W-:Y:S01]  /*7be0*/  FADD.FTZ R196, R195, -R196 ;  /* 0x800000c4c3c47221 */ /* 0x000fe20000010000 */
[----:B0-----:R-:W-:Y:S01]  /*7bf0*/  PRMT R65, R59, 0x7632, R65 ;  /* 0x000076323b417816 */ /* 0x001fe20000000041 */
[----:B------:R-:W-:Y:S01]  /*7c00*/  FFMA.FTZ R210, R210, R213, R188 ;  /* 0x000000d5d2d27223 */ /* 0x000fe200000100bc */
[C---:B------:R-:W-:Y:S01]  /*7c10*/  FFMA.FTZ R66, R175.reuse, R161, R66 ;  /* 0x000000a1af427223 */ /* 0x040fe20000010042 */
[----:B------:R-:W-:Y:S01]  /*7c20*/  FFMA.FTZ R67, R175, R196, R67 ;  /* 0x000000c4af437223 */ /* 0x000fe20000010043 */
[----:B------:R-:W-:Y:S01]  /*7c30*/  SHF.L.U32 R65, R65, 0x10, RZ ;  /* 0x0000001041417819 */ /* 0x000fe200000006ff */
[----:B------:R-:W-:Y:S01]  /*7c40*/  FADD.FTZ R210, R209, -R210 ;  /* 0x800000d2d1d27221 */ /* 0x000fe20000010000 */
[----:B------:R-:W-:Y:S01]  /*7c50*/  PRMT R64, R58, 0x7632, R64 ;  /* 0x000076323a407816 */ /* 0x000fe20000000040 */
[----:B------:R-:W-:Y:S01]  /*7c60*/  FMUL.FTZ R66, R66, UR6 ;  /* 0x0000000642427c20 */ /* 0x000fe20008410000 */
[----:B------:R-:W-:Y:S01]  /*7c70*/  ISETP.GE.U32.AND P3, PT, R72, RZ, PT ;  /* 0x000000ff4800720c */ /* 0x000fe20003f66070 */
[-C--:B------:R-:W-:Y:S01]  /*7c80*/  FFMA.FTZ R208, R208, R213.reuse, R188 ;  /* 0x000000d5d0d07223 */ /* 0x080fe200000100bc */
[----:B------:R-:W-:Y:S01]  /*7c90*/  LOP3.LUT P4, RZ, R73, 0xff0000, RZ, 0xc0, !PT ;  /* 0x00ff000049ff7812 */ /* 0x000fe2000788c0ff */
[----:B------:R-:W-:Y:S01]  /*7ca0*/  FMUL.FTZ R67, R67, UR6 ;  /* 0x0000000643437c20 */ /* 0x000fe20008410000 */
[----:B------:R-:W-:Y:S01]  /*7cb0*/  LOP3.LUT P5, RZ, R73, 0xff, RZ, 0xc0, !PT ;  /* 0x000000ff49ff7812 */ /* 0x000fe200078ac0ff */
[----:B------:R-:W-:Y:S01]  /*7cc0*/  FFMA.FTZ R65, R175, R210, R65 ;  /* 0x000000d2af417223 */ /* 0x000fe20000010041 */
[----:B------:R-:W-:Y:S01]  /*7cd0*/  SHF.L.U32 R64, R64, 0x10, RZ ;  /* 0x0000001040407819 */ /* 0x000fe200000006ff */
[----:B------:R-:W-:Y:S01]  /*7ce0*/  FADD.FTZ R208, R207, -R208 ;  /* 0x800000d0cfd07221 */ /* 0x000fe20000010000 */
[C---:B------:R-:W-:Y:S01]  /*7cf0*/  ISETP.GE.U32.AND.EX P3, PT, R73.reuse, 0x1000000, PT, P3 ;  /* 0x010000004900780c */ /* 0x040fe20003f66130 */
[-C--:B------:R-:W-:Y:S01]  /*7d00*/  FFMA.FTZ R206, R206, R213.reuse, R188 ;  /* 0x000000d5cece7223 */ /* 0x080fe200000100bc */
[----:B------:R-:W-:Y:S01]  /*7d10*/  LOP3.LUT P6, RZ, R73, 0xff00, RZ, 0xc0, !PT ;  /* 0x0000ff0049ff7812 */ /* 0x000fe200078cc0ff */
[----:B------:R-:W-:Y:S01]  /*7d20*/  FMUL.FTZ R65, R65, UR6 ;  /* 0x0000000641417c20 */ /* 0x000fe20008410000 */
[----:B------:R-:W-:Y:S01]  /*7d30*/  FSEL R73, R66, RZ, P4 ;  /* 0x000000ff42497208 */ /* 0x000fe20002000000 */
[----:B------:R-:W-:Y:S01]  /*7d40*/  FFMA.FTZ R64, R175, R208, R64 ;  /* 0x000000d0af407223 */ /* 0x000fe20000010040 */
[----:B------:R-:W-:Y:S01]  /*7d50*/  FSEL R66, R67, RZ, P5 ;  /* 0x000000ff43427208 */ /* 0x000fe20002800000 */
[----:B------:R-:W-:Y:S01]  /*7d60*/  FADD.FTZ R206, R205, -R206 ;  /* 0x800000cecdce7221 */ /* 0x000fe20000010000 */
[----:B------:R-:W-:Y:S01]  /*7d70*/  PRMT R67, R56, 0x7632, R67 ;  /* 0x0000763238437816 */ /* 0x000fe20000000043 */
[----:B------:R-:W-:Y:S01]  /*7d80*/  FMUL.FTZ R64, R64, UR6 ;  /* 0x0000000640407c20 */ /* 0x000fe20008410000 */
[----:B------:R-:W-:Y:S01]  /*7d90*/  FSEL R65, R65, RZ, P3 ;  /* 0x000000ff41417208 */ /* 0x000fe20001800000 */
[--C-:B------:R-:W-:Y:S01]  /*7da0*/  FFMA.FTZ R159, R159, R213, R188.reuse ;  /* 0x000000d59f9f7223 */ /* 0x100fe200000100bc */
[----:B------:R-:W-:Y:S01]  /*7db0*/  LOP3.LUT P3, RZ, R72, 0xff0000, RZ, 0xc0, !PT ;  /* 0x00ff000048ff7812 */ /* 0x000fe2000786c0ff */
[----:B------:R-:W-:Y:S01]  /*7dc0*/  IMAD.U32 R67, R67, 0x10000, RZ ;  /* 0x0001000043437824 */ /* 0x000fe200078e00ff */
[----:B------:R-:W-:Y:S01]  /*7dd0*/  FSEL R64, R64, RZ, P6 ;  /* 0x000000ff40407208 */ /* 0x000fe20003000000 */
[----:B------:R-:W-:Y:S01]  /*7de0*/  FADD.FTZ R159, R158, -R159 ;  /* 0x8000009f9e9f7221 */ /* 0x000fe20000010000 */
[----:B------:R-:W-:Y:S01]  /*7df0*/  LOP3.LUT P4, RZ, R72, 0xff000000, RZ, 0xc0, !PT ;  /* 0xff00000048ff7812 */ /* 0x000fe2000788c0ff */
[----:B------:R-:W-:Y:S01]  /*7e00*/  FFMA.FTZ R206, R175, R206, R67 ;  /* 0x000000ceafce7223 */ /* 0x000fe20000010043 */
[----:B------:R-:W-:Y:S01]  /*7e10*/  F2FP.BF16.F32.PACK_AB R67, R65, R73 ;  /* 0x000000494143723e */ /* 0x000fe200000010ff */
[-CC-:B------:R-:W-:Y:S01]  /*7e20*/  FFMA.FTZ R204, R204, R213.reuse, R188.reuse ;  /* 0x000000d5cccc7223 */ /* 0x180fe200000100bc */
[----:B------:R-:W-:Y:S01]  /*7e30*/  SHF.L.U32 R65, R57, 0x10, RZ ;  /* 0x0000001039417819 */ /* 0x000fe200000006ff */
[----:B------:R-:W-:Y:S01]  /*7e40*/  FFMA.FTZ R163, R163, R213, R188 ;  /* 0x000000d5a3a37223 */ /* 0x000fe200000100bc */
[C---:B------:R-:W-:Y:S01]  /*7e50*/  LOP3.LUT P5, RZ, R72.reuse, 0xff, RZ, 0xc0, !PT ;  /* 0x000000ff48ff7812 */ /* 0x040fe200078ac0ff */
[----:B------:R-:W-:Y:S01]  /*7e60*/  FADD.FTZ R204, R203, -R204 ;  /* 0x800000cccbcc7221 */ /* 0x000fe20000010000 */
[----:B------:R-:W-:Y:S01]  /*7e70*/  LOP3.LUT P6, RZ, R72, 0xff00, RZ, 0xc0, !PT ;  /* 0x0000ff0048ff7812 */ /* 0x000fe200078cc0ff */
[----:B------:R-:W-:Y:S01]  /*7e80*/  FFMA.FTZ R159, R175, R159, R65 ;  /* 0x0000009faf9f7223 */ /* 0x000fe20000010041 */
[----:B------:R-:W-:Y:S01]  /*7e90*/  PRMT R72, R57, 0x7632, R72 ;  /* 0x0000763239487816 */ /* 0x000fe20000000048 */
[----:B------:R-:W-:Y:S01]  /*7ea0*/  FADD.FTZ R163, R162, -R163 ;  /* 0x800000a3a2a37221 */ /* 0x000fe20000010000 */
[----:B------:R-:W-:Y:S01]  /*7eb0*/  SHF.L.U32 R65, R56, 0x10, RZ ;  /* 0x0000001038417819 */ /* 0x000fe200000006ff */
[----:B------:R-:W-:Y:S01]  /*7ec0*/  FMUL.FTZ R159, R159, UR6 ;  /* 0x000000069f9f7c20 */ /* 0x000fe20008410000 */
[----:B------:R-:W-:Y:S01]  /*7ed0*/  SHF.L.U32 R72, R72, 0x10, RZ ;  /* 0x0000001048487819 */ /* 0x000fe200000006ff */
[----:B------:R-:W-:Y:S01]  /*7ee0*/  FMUL.FTZ R206, R206, UR6 ;  /* 0x00000006cece7c20 */ /* 0x000fe20008410000 */
[----:B------:R-:W-:Y:S01]  /*7ef0*/  F2FP.BF16.F32.PACK_AB R66, R64, R66 ;  /* 0x000000424042723e */ /* 0x000fe200000010ff */
[----:B------:R-:W-:Y:S01]  /*7f00*/  FFMA.FTZ R65, R175, R163, R65 ;  /* 0x000000a3af417223 */ /* 0x000fe20000010041 */
[----:B------:R-:W-:Y:S01]  /*7f10*/  FSEL R159, R159, RZ, P3 ;  /* 0x000000ff9f9f7208 */ /* 0x000fe20001800000 */
[----:B------:R-:W-:Y:S01]  /*7f20*/  FFMA.FTZ R72, R175, R204, R72 ;  /* 0x000000ccaf487223 */ /* 0x000fe20000010048 */
[----:B------:R-:W-:Y:S01]  /*7f30*/  FSEL R206, R206, RZ, P6 ;  /* 0x000000ffcece7208 */ /* 0x000fe20003000000 */
[----:B------:R-:W-:-:S02]  /*7f40*/  FMUL.FTZ R65, R65, UR6 ;  /* 0x0000000641417c20 */ /* 0x000fc40008410000 */
[----:B------:R-:W-:-:S03]  /*7f50*/  FMUL.FTZ R72, R72, UR6 ;  /* 0x0000000648487c20 */ /* 0x000fc60008410000 */
[----:B------:R-:W-:Y:S02]  /*7f60*/  FSEL R64, R65, RZ, P5 ;  /* 0x000000ff41407208 */ /* 0x000fe40002800000 */
[----:B------:R-:W-:Y:S02]  /*7f70*/  FSEL R72, R72, RZ, P4 ;  /* 0x000000ff48487208 */ /* 0x000fe40002000000 */
[----:B------:R-:W-:Y:S02]  /*7f80*/  F2FP.BF16.F32.PACK_AB R64, R206, R64 ;  /* 0x00000040ce40723e */ /* 0x000fe400000010ff */
[----:B------:R-:W-:Y:S01]  /*7f90*/  F2FP.BF16.F32.PACK_AB R65, R72, R159 ;  /* 0x0000009f4841723e */ /* 0x000fe200000010ff */
[----:B------:R-:W-:Y:S06]  /*7fa0*/  BRA `(.L_x_347) ;  /* 0x0000000400c07947 */ /* 0x000fec0003800000 */
.L_x_349:
[----:B------:R-:W-:Y:S05]  /*7fb0*/  @!P2 BRA `(.L_x_351) ;  /* 0x0000000000e8a947 */ /* 0x000fea0003800000 */
[-CC-:B------:R-:W-:Y:S01]  /*7fc0*/  FFMA.FTZ R94, R196, R213.reuse, R188.reuse ;  /* 0x000000d5c45e7223 */ /* 0x180fe200000100bc */
[-CC-:B------:R-:W-:Y:S01]  /*7fd0*/  FFMA.FTZ R208, R208, R213.reuse, R188.reuse ;  /* 0x000000d5d0d07223 */ /* 0x180fe200000100bc */
[-CC-:B------:R-:W-:Y:S01]  /*7fe0*/  FFMA.FTZ R161, R161, R213.reuse, R188.reuse ;  /* 0x000000d5a1a17223 */ /* 0x180fe200000100bc */
[----:B------:R-:W-:Y:S01]  /*7ff0*/  FFMA.FTZ R210, R210, R213, R188 ;  /* 0x000000d5d2d27223 */ /* 0x000fe200000100bc */
[----:B------:R-:W-:Y:S01]  /*8000*/  FADD.FTZ R94, R195, -R94 ;  /* 0x8000005ec35e7221 */ /* 0x000fe20000010000 */
[----:B------:R-:W-:Y:S01]  /*8010*/  FADD.FTZ R207, R207, -R208 ;  /* 0x800000d0cfcf7221 */ /* 0x000fe20000010000 */
[----:B------:R-:W-:Y:S01]  /*8020*/  ISETP.GE.U32.AND P3, PT, R72, RZ, PT ;  /* 0x000000ff4800720c */ /* 0x000fe20003f66070 */
[----:B------:R-:W-:Y:S01]  /*8030*/  FADD.FTZ R161, R160, -R161 ;  /* 0x800000a1a0a17221 */ /* 0x000fe20000010000 */
[----:B------:R-:W-:Y:S01]  /*8040*/  FADD.FTZ R95, R209, -R210 ;  /* 0x800000d2d15f7221 */ /* 0x000fe20000010000 */
[----:B------:R-:W-:Y:S01]  /*8050*/  LOP3.LUT P4, RZ, R73, 0xff0000, RZ, 0xc0, !PT ;  /* 0x00ff000049ff7812 */ /* 0x000fe2000788c0ff */
[----:B------:R-:W-:Y:S01]  /*8060*/  FMUL.FTZ R94, R175, R94 ;  /* 0x0000005eaf5e7220 */ /* 0x000fe20000410000 */
[----:B------:R-:W-:Y:S01]  /*8070*/  LOP3.LUT P6, RZ, R73, 0xff, RZ, 0xc0, !PT ;  /* 0x000000ff49ff7812 */ /* 0x000fe200078cc0ff */
[----:B------:R-:W-:Y:S01]  /*8080*/  FMUL.FTZ R207, R175, R207 ;  /* 0x000000cfafcf7220 */ /* 0x000fe20000410000 */
[----:B------:R-:W-:Y:S01]  /*8090*/  LOP3.LUT P5, RZ, R73, 0xff00, RZ, 0xc0, !PT ;  /* 0x0000ff0049ff7812 */ /* 0x000fe200078ac0ff */
[----:B------:R-:W-:Y:S01]  /*80a0*/  FMUL.FTZ R95, R175, R95 ;  /* 0x0000005faf5f7220 */ /* 0x000fe20000410000 */
[----:B------:R-:W-:Y:S01]  /*80b0*/  ISETP.GE.U32.AND.EX P3, PT, R73, 0x1000000, PT, P3 ;  /* 0x010000004900780c */ /* 0x000fe20003f66130 */
[----:B------:R-:W-:Y:S01]  /*80c0*/  FMUL.FTZ R73, R175, R161 ;  /* 0x000000a1af497220 */ /* 0x000fe20000410000 */
[-CC-:B------:R-:W-:Y:S01]  /*80d0*/  FFMA.FTZ R159, R159, R213.reuse, R188.reuse ;  /* 0x000000d59f9f7223 */ /* 0x180fe200000100bc */
[-CC-:B------:R-:W-:Y:S01]  /*80e0*/  FFMA.FTZ R204, R204, R213.reuse, R188.reuse ;  /* 0x000000d5cccc7223 */ /* 0x180fe200000100bc */
[-CC-:B------:R-:W-:Y:S01]  /*80f0*/  FFMA.FTZ R206, R206, R213.reuse, R188.reuse ;  /* 0x000000d5cece7223 */ /* 0x180fe200000100bc */
[----:B------:R-:W-:Y:S01]  /*8100*/  FFMA.FTZ R163, R163, R213, R188 ;  /* 0x000000d5a3a37223 */ /* 0x000fe200000100bc */
[----:B------:R-:W-:Y:S01]  /*8110*/  FMUL.FTZ R66, R94, UR6 ;  /* 0x000000065e427c20 */ /* 0x000fe20008410000 */
[----:B0-----:R-:W-:Y:S01]  /*8120*/  FMUL.FTZ R64, R207, UR6 ;  /* 0x00000006cf407c20 */ /* 0x001fe20008410000 */
[----:B------:R-:W-:Y:S01]  /*8130*/  FMUL.FTZ R67, R95, UR6 ;  /* 0x000000065f437c20 */ /* 0x000fe20008410000 */
[----:B------:R-:W-:Y:S01]  /*8140*/  FMUL.FTZ R65, R73, UR6 ;  /* 0x0000000649417c20 */ /* 0x000fe20008410000 */
[----:B------:R-:W-:Y:S01]  /*8150*/  FADD.FTZ R158, R158, -R159 ;  /* 0x8000009f9e9e7221 */ /* 0x000fe20000010000 */
[----:B------:R-:W-:Y:S01]  /*8160*/  FADD.FTZ R203, R203, -R204 ;  /* 0x800000cccbcb7221 */ /* 0x000fe20000010000 */
[----:B------:R-:W-:Y:S01]  /*8170*/  FADD.FTZ R205, R205, -R206 ;  /* 0x800000cecdcd7221 */ /* 0x000fe20000010000 */
[----:B------:R-:W-:Y:S01]  /*8180*/  FADD.FTZ R162, R162, -R163 ;  /* 0x800000a3a2a27221 */ /* 0x000fe20000010000 */
[----:B------:R-:W-:Y:S01]  /*8190*/  FSEL R66, R66, RZ, P6 ;  /* 0x000000ff42427208 */ /* 0x000fe20003000000 */
[C---:B------:R-:W-:Y:S01]  /*81a0*/  FMUL.FTZ R93, R175.reuse, R158 ;  /* 0x0000009eaf5d7220 */ /* 0x040fe20000410000 */
[----:B------:R-:W-:Y:S01]  /*81b0*/  FSEL R64, R64, RZ, P5 ;  /* 0x000000ff40407208 */ /* 0x000fe20002800000 */
[----:B------:R-:W-:Y:S01]  /*81c0*/  FMUL.FTZ R203, R175, R203 ;  /* 0x000000cbafcb7220 */ /* 0x000fe20000410000 */
[----:B------:R-:W-:Y:S01]  /*81d0*/  FSEL R67, R67, RZ, P3 ;  /* 0x000000ff43437208 */ /* 0x000fe20001800000 */
[----:B------:R-:W-:Y:S01]  /*81e0*/  FMUL.FTZ R205, R175, R205 ;  /* 0x000000cdafcd7220 */ /* 0x000fe20000410000 */
[----:B------:R-:W-:Y:S01]  /*81f0*/  FSEL R65, R65, RZ, P4 ;  /* 0x000000ff41417208 */ /* 0x000fe20002000000 */
[----:B------:R-:W-:Y:S01]  /*8200*/  FMUL.FTZ R92, R175, R162 ;  /* 0x000000a2af5c7220 */ /* 0x000fe20000410000 */
        /* <DEDUP_REMOVED lines=8> */
[----:B------:R-:W-:-:S02]  /*8290*/  LOP3.LUT P3, RZ, R72, 0xff0000, RZ, 0xc0, !PT ;  /* 0x00ff000048ff7812 */ /* 0x000fc4000786c0ff */
[C---:B------:R-:W-:Y:S02]  /*82a0*/  LOP3.LUT P4, RZ, R72.reuse, 0xff000000, RZ, 0xc0, !PT ;  /* 0xff00000048ff7812 */ /* 0x040fe4000788c0ff */
[C---:B------:R-:W-:Y:S02]  /*82b0*/  LOP3.LUT P6, RZ, R72.reuse, 0xff, RZ, 0xc0, !PT ;  /* 0x000000ff48ff7812 */ /* 0x040fe400078cc0ff */
[----:B------:R-:W-:Y:S02]  /*82c0*/  LOP3.LUT P5, RZ, R72, 0xff00, RZ, 0xc0, !PT ;  /* 0x0000ff0048ff7812 */ /* 0x000fe400078ac0ff */
[----:B------:R-:W-:Y:S02]  /*82d0*/  FSEL R64, R64, RZ, P3 ;  /* 0x000000ff40407208 */ /* 0x000fe40001800000 */
[----:B------:R-:W-:Y:S02]  /*82e0*/  FSEL R203, R203, RZ, P4 ;  /* 0x000000ffcbcb7208 */ /* 0x000fe40002000000 */
[----:B------:R-:W-:-:S02]  /*82f0*/  FSEL R72, R65, RZ, P6 ;  /* 0x000000ff41487208 */ /* 0x000fc40003000000 */
[----:B------:R-:W-:Y:S02]  /*8300*/  FSEL R205, R205, RZ, P5 ;  /* 0x000000ffcdcd7208 */ /* 0x000fe40002800000 */
[----:B------:R-:W-:Y:S02]  /*8310*/  F2FP.BF16.F32.PACK_AB R65, R203, R64 ;  /* 0x00000040cb41723e */ /* 0x000fe400000010ff */
[----:B------:R-:W-:Y:S02]  /*8320*/  F2FP.BF16.F32.PACK_AB R95, R95, R73 ;  /* 0x000000495f5f723e */ /* 0x000fe400000010ff */
[----:B------:R-:W-:Y:S02]  /*8330*/  F2FP.BF16.F32.PACK_AB R94, R207, R94 ;  /* 0x0000005ecf5e723e */ /* 0x000fe400000010ff */
[----:B------:R-:W-:Y:S01]  /*8340*/  F2FP.BF16.F32.PACK_AB R64, R205, R72 ;  /* 0x00000048cd40723e */ /* 0x000fe200000010ff */
[----:B------:R-:W-:Y:S06]  /*8350*/  BRA `(.L_x_347) ;  /* 0x0000000000d47947 */ /* 0x000fec0003800000 */
.L_x_351:
[-CC-:B------:R-:W-:Y:S01]  /*8360*/  FFMA.FTZ R196, R196, R213.reuse, R188.reuse ;  /* 0x000000d5c4c47223 */ /* 0x180fe200000100bc */
[-CC-:B------:R-:W-:Y:S01]  /*8370*/  FFMA.FTZ R208, R208, R213.reuse, R188.reuse ;  /* 0x000000d5d0d07223 */ /* 0x180fe200000100bc */
[-CC-:B------:R-:W-:Y:S01]  /*8380*/  FFMA.FTZ R161, R161, R213.reuse, R188.reuse ;  /* 0x000000d5a1a17223 */ /* 0x180fe200000100bc */
[-C--:B------:R-:W-:Y:S01]  /*8390*/  FFMA.FTZ R210, R210, R213.reuse, R188 ;  /* 0x000000d5d2d27223 */ /* 0x080fe200000100bc */
[----:B------:R-:W-:Y:S01]  /*83a0*/  FADD.FTZ R196, R195, -R196 ;  /* 0x800000c4c3c47221 */ /* 0x000fe20000010000 */
[----:B------:R-:W-:Y:S01]  /*83b0*/  FADD.FTZ R208, R207, -R208 ;  /* 0x800000d0cfd07221 */ /* 0x000fe20000010000 */
[----:B------:R-:W-:Y:S01]  /*83c0*/  FADD.FTZ R161, R160, -R161 ;  /* 0x800000a1a0a17221 */ /* 0x000fe20000010000 */
[----:B0-----:R-:W-:Y:S01]  /*83d0*/  FADD.FTZ R64, R209, -R210 ;  /* 0x800000d2d1407221 */ /* 0x001fe20000010000 */
[-CC-:B------:R-:W-:Y:S01]  /*83e0*/  FFMA.FTZ R206, R206, R213.reuse, R188.reuse ;  /* 0x000000d5cece7223 */ /* 0x180fe200000100bc */
[-CC-:B------:R-:W-:Y:S01]  /*83f0*/  FFMA.FTZ R159, R159, R213.reuse, R188.reuse ;  /* 0x000000d59f9f7223 */ /* 0x180fe200000100bc */
[-CC-:B------:R-:W-:Y:S01]  /*8400*/  FFMA.FTZ R204, R204, R213.reuse, R188.reuse ;  /* 0x000000d5cccc7223 */ /* 0x180fe200000100bc */
[----:B------:R-:W-:Y:S01]  /*8410*/  FFMA.FTZ R163, R163, R213, R188 ;  /* 0x000000d5a3a37223 */ /* 0x000fe200000100bc */
[C---:B------:R-:W-:Y:S01]  /*8420*/  FMUL.FTZ R64, R175.reuse, R64 ;  /* 0x00000040af407220 */ /* 0x040fe20000410000 */
[C---:B------:R-:W-:Y:S01]  /*8430*/  FMUL.FTZ R196, R175.reuse, R196 ;  /* 0x000000c4afc47220 */ /* 0x040fe20000410000 */
[C---:B------:R-:W-:Y:S01]  /*8440*/  FMUL.FTZ R161, R175.reuse, R161 ;  /* 0x000000a1afa17220 */ /* 0x040fe20000410000 */
[----:B------:R-:W-:Y:S01]  /*8450*/  FMUL.FTZ R208, R175, R208 ;  /* 0x000000d0afd07220 */ /* 0x000fe20000410000 */
[----:B------:R-:W-:Y:S01]  /*8460*/  FADD.FTZ R205, R205, -R206 ;  /* 0x800000cecdcd7221 */ /* 0x000fe20000010000 */
[----:B------:R-:W-:Y:S01]  /*8470*/  FADD.FTZ R158, R158, -R159 ;  /* 0x8000009f9e9e7221 */ /* 0x000fe20000010000 */
[----:B------:R-:W-:Y:S01]  /*8480*/  FADD.FTZ R203, R203, -R204 ;  /* 0x800000cccbcb7221 */ /* 0x000fe20000010000 */
[----:B------:R-:W-:Y:S01]  /*8490*/  ISETP.GE.U32.AND P3, PT, R72, RZ, PT ;  /* 0x000000ff4800720c */ /* 0x000fe20003f66070 */
[----:B------:R-:W-:Y:S01]  /*84a0*/  FADD.FTZ R162, R162, -R163 ;  /* 0x800000a3a2a27221 */ /* 0x000fe20000010000 */
[----:B------:R-:W-:Y:S01]  /*84b0*/  FMUL.FTZ R64, R64, UR6 ;  /* 0x0000000640407c20 */ /* 0x000fe20008410000 */
[----:B------:R-:W-:Y:S01]  /*84c0*/  FMUL.FTZ R161, R161, UR6 ;  /* 0x00000006a1a17c20 */ /* 0x000fe20008410000 */
[----:B------:R-:W-:Y:S01]  /*84d0*/  FMUL.FTZ R196, R196, UR6 ;  /* 0x00000006c4c47c20 */ /* 0x000fe20008410000 */
[----:B------:R-:W-:Y:S01]  /*84e0*/  FMUL.FTZ R208, R208, UR6 ;  /* 0x00000006d0d07c20 */ /* 0x000fe20008410000 */
        /* <DEDUP_REMOVED lines=8> */
[----:B------:R-:W-:Y:S01]  /*8570*/  FSEL R67, R161, RZ, P4 ;  /* 0x000000ffa1437208 */ /* 0x000fe20002000000 */
[----:B------:R-:W-:Y:S01]  /*8580*/  FMUL.FTZ R158, R158, UR6 ;  /* 0x000000069e9e7c20 */ /* 0x000fe20008410000 */
[----:B------:R-:W-:Y:S01]  /*8590*/  FSEL R64, R64, RZ, P3 ;  /* 0x000000ff40407208 */ /* 0x000fe20001800000 */
[----:B------:R-:W-:Y:S01]  /*85a0*/  FMUL.FTZ R203, R203, UR6 ;  /* 0x00000006cbcb7c20 */ /* 0x000fe20008410000 */
[----:B------:R-:W-:Y:S01]  /*85b0*/  FSEL R66, R196, RZ, P6 ;  /* 0x000000ffc4427208 */ /* 0x000fe20003000000 */
[----:B------:R-:W-:Y:S01]  /*85c0*/  FMUL.FTZ R205, R205, UR6 ;  /* 0x00000006cdcd7c20 */ /* 0x000fe20008410000 */
[----:B------:R-:W-:Y:S01]  /*85d0*/  FSEL R208, R208, RZ, P5 ;  /* 0x000000ffd0d07208 */ /* 0x000fe20002800000 */
[----:B------:R-:W-:Y:S01]  /*85e0*/  FMUL.FTZ R162, R162, UR6 ;  /* 0x00000006a2a27c20 */ /* 0x000fe20008410000 */
[----:B------:R-:W-:-:S02]  /*85f0*/  LOP3.LUT P3, RZ, R72, 0xff0000, RZ, 0xc0, !PT ;  /* 0x00ff000048ff7812 */ /* 0x000fc4000786c0ff */
[C---:B------:R-:W-:Y:S02]  /*8600*/  LOP3.LUT P4, RZ, R72.reuse, 0xff000000, RZ, 0xc0, !PT ;  /* 0xff00000048ff7812 */ /* 0x040fe4000788c0ff */
[C---:B------:R-:W-:Y:S02]  /*8610*/  LOP3.LUT P6, RZ, R72.reuse, 0xff00, RZ, 0xc0, !PT ;  /* 0x0000ff0048ff7812 */ /* 0x040fe400078cc0ff */
[----:B------:R-:W-:Y:S02]  /*8620*/  LOP3.LUT P5, RZ, R72, 0xff, RZ, 0xc0, !PT ;  /* 0x000000ff48ff7812 */ /* 0x000fe400078ac0ff */
[----:B------:R-:W-:Y:S02]  /*8630*/  F2FP.BF16.F32.PACK_AB R67, R64, R67 ;  /* 0x000000434043723e */ /* 0x000fe400000010ff */
[----:B------:R-:W-:Y:S02]  /*8640*/  FSEL R65, R158, RZ, P3 ;  /* 0x000000ff9e417208 */ /* 0x000fe40001800000 */
[----:B------:R-:W-:-:S02]  /*8650*/  FSEL R203, R203, RZ, P4 ;  /* 0x000000ffcbcb7208 */ /* 0x000fc40002000000 */
[----:B------:R-:W-:Y:S02]  /*8660*/  FSEL R64, R205, RZ, P6 ;  /* 0x000000ffcd407208 */ /* 0x000fe40003000000 */
[----:B------:R-:W-:Y:S02]  /*8670*/  FSEL R162, R162, RZ, P5 ;  /* 0x000000ffa2a27208 */ /* 0x000fe40002800000 */
[----:B------:R-:W-:Y:S02]  /*8680*/  F2FP.BF16.F32.PACK_AB R66, R208, R66 ;  /* 0x00000042d042723e */ /* 0x000fe400000010ff */
[----:B------:R-:W-:Y:S02]  /*8690*/  F2FP.BF16.F32.PACK_AB R65, R203, R65 ;  /* 0x00000041cb41723e */ /* 0x000fe400000010ff */
[----:B------:R-:W-:-:S07]  /*86a0*/  F2FP.BF16.F32.PACK_AB R64, R64, R162 ;  /* 0x000000a24040723e */ /* 0x000fce00000010ff */
.L_x_347:
        /* <DEDUP_REMOVED lines=38> */
[----:B------:R-:W-:Y:S01]  /*8910*/  FADD.FTZ R199, R199, -R200 ;  /* 0x800000c8c7c77221 */ /* 0x000fe20000010000 */
[----:B------:R-:W-:Y:S01]  /*8920*/  F2FP.BF16.F32.PACK_AB R83, R65, R83 ;  /* 0x000000534153723e */ /* 0x000fe200000010ff */
[----:B------:R-:W-:Y:S01]  /*8930*/  FMUL.FTZ R82, R94, UR6 ;  /* 0x000000065e527c20 */ /* 0x000fe20008410000 */
[----:B------:R-:W-:Y:S01]  /*8940*/  SHF.L.U32 R65, R54, 0x10, RZ ;  /* 0x0000001036417819 */ /* 0x000fe200000006ff */
[-CC-:B------:R-:W-:Y:S01]  /*8950*/  FFMA.FTZ R89, R89, R213.reuse, R188.reuse ;  /* 0x000000d559597223 */ /* 0x180fe200000100bc */
[C---:B------:R-:W-:Y:S01]  /*8960*/  LOP3.LUT P5, RZ, R71.reuse, 0xff0000, RZ, 0xc0, !PT ;  /* 0x00ff000047ff7812 */ /* 0x040fe200078ac0ff */
[--C-:B------:R-:W-:Y:S01]  /*8970*/  FFMA.FTZ R88, R88, R213, R188.reuse ;  /* 0x000000d558587223 */ /* 0x100fe200000100bc */
[----:B------:R-:W-:Y:S01]  /*8980*/  ISETP.GE.U32.AND.EX P3, PT, R71, 0x1000000, PT, P4 ;  /* 0x010000004700780c */ /* 0x000fe20003f66140 */
[----:B------:R-:W-:Y:S01]  /*8990*/  FFMA.FTZ R72, R175, R72, R65 ;  /* 0x00000048af487223 */ /* 0x000fe20000010041 */
[----:B------:R-:W-:Y:S01]  /*89a0*/  SHF.L.U32 R93, R53, 0x10, RZ ;  /* 0x00000010355d7819 */ /* 0x000fe200000006ff */
[----:B------:R-:W-:Y:S01]  /*89b0*/  FADD.FTZ R85, R85, -R89 ;  /* 0x8000005955557221 */ /* 0x000fe20000010000 */
[----:B------:R-:W-:Y:S01]  /*89c0*/  FSEL R67, R67, RZ, P5 ;  /* 0x000000ff43437208 */ /* 0x000fe20002800000 */
[----:B------:R-:W-:Y:S01]  /*89d0*/  FMUL.FTZ R65, R72, UR6 ;  /* 0x0000000648417c20 */ /* 0x000fe20008410000 */
[----:B------:R-:W-:Y:S01]  /*89e0*/  FSEL R64, R64, RZ, P3 ;  /* 0x000000ff40407208 */ /* 0x000fe20001800000 */
[----:B------:R-:W-:Y:S01]  /*89f0*/  FFMA.FTZ R93, R175, R199, R93 ;  /* 0x000000c7af5d7223 */ /* 0x000fe2000001005d */
[----:B------:R-:W-:Y:S01]  /*8a00*/  LOP3.LUT P4, RZ, R71, 0xff, RZ, 0xc0, !PT ;  /* 0x000000ff47ff7812 */ /* 0x000fe2000788c0ff */
[----:B------:R-:W-:Y:S01]  /*8a10*/  FFMA.FTZ R77, R77, R213, R188 ;  /* 0x000000d54d4d7223 */ /* 0x000fe200000100bc */
[----:B------:R-:W-:Y:S01]  /*8a20*/  LOP3.LUT P6, RZ, R71, 0xff00, RZ, 0xc0, !PT ;  /* 0x0000ff0047ff7812 */ /* 0x000fe200078cc0ff */
[----:B------:R-:W-:Y:S01]  /*8a30*/  FMUL.FTZ R81, R93, UR6 ;  /* 0x000000065d517c20 */ /* 0x000fe20008410000 */
[C---:B------:R-:W-:Y:S01]  /*8a40*/  LOP3.LUT P5, RZ, R143.reuse, 0xff, RZ, 0xc0, !PT ;  /* 0x000000ff8fff7812 */ /* 0x040fe200078ac0ff */
[----:B------:R-:W-:Y:S01]  /*8a50*/  FADD.FTZ R84, R84, -R88 ;  /* 0x8000005854547221 */ /* 0x000fe20000010000 */
[----:B------:R-:W-:Y:S01]  /*8a60*/  LOP3.LUT P3, RZ, R143, 0xff00, RZ, 0xc0, !PT ;  /* 0x0000ff008fff7812 */ /* 0x000fe2000786c0ff */
[----:B------:R-:W-:Y:S01]  /*8a70*/  FADD.FTZ R76, R76, -R77 ;  /* 0x8000004d4c4c7221 */ /* 0x000fe20000010000 */
[----:B------:R-:W-:-:S02]  /*8a80*/  PRMT R71, R53, 0x7632, R71 ;  /* 0x0000763235477816 */ /* 0x000fc40000000047 */
[----:B------:R-:W-:Y:S02]  /*8a90*/  F2FP.BF16.F32.PACK_AB R67, R64, R67 ;  /* 0x000000434043723e */ /* 0x000fe400000010ff */
[C---:B------:R-:W-:Y:S02]  /*8aa0*/  FSEL R66, R65.reuse, RZ, P4 ;  /* 0x000000ff41427208 */ /* 0x040fe40002000000 */
[C---:B------:R-:W-:Y:S02]  /*8ab0*/  FSEL R64, R82.reuse, RZ, P6 ;  /* 0x000000ff52407208 */ /* 0x040fe40003000000 */
[----:B------:R-:W-:Y:S02]  /*8ac0*/  FSEL R65, R65, RZ, P5 ;  /* 0x000000ff41417208 */ /* 0x000fe40002800000 */
[----:B------:R-:W-:Y:S02]  /*8ad0*/  FSEL R82, R82, RZ, P3 ;  /* 0x000000ff52527208 */ /* 0x000fe40001800000 */
[----:B------:R-:W-:-:S02]  /*8ae0*/  LOP3.LUT P4, RZ, R70, 0xff0000, RZ, 0xc0, !PT ;  /* 0x00ff000046ff7812 */ /* 0x000fc4000788c0ff */
[----:B------:R-:W-:Y:S02]  /*8af0*/  SHF.L.U32 R71, R71, 0x10, RZ ;  /* 0x0000001047477819 */ /* 0x000fe400000006ff */
[C---:B------:R-:W-:Y:S02]  /*8b00*/  LOP3.LUT P5, RZ, R70.reuse, 0xff000000, RZ, 0xc0, !PT ;  /* 0xff00000046ff7812 */ /* 0x040fe400078ac0ff */
[C---:B------:R-:W-:Y:S01]  /*8b10*/  LOP3.LUT P6, RZ, R70.reuse, 0xff00, RZ, 0xc0, !PT ;  /* 0x0000ff0046ff7812 */ /* 0x040fe200078cc0ff */
[----:B------:R-:W-:Y:S01]  /*8b20*/  FFMA.FTZ R85, R175, R85, R71 ;  /* 0x00000055af557223 */ /* 0x000fe20000010047 */
[----:B------:R-:W-:Y:S02]  /*8b30*/  LOP3.LUT P3, RZ, R70, 0xff, RZ, 0xc0, !PT ;  /* 0x000000ff46ff7812 */ /* 0x000fe4000786c0ff */
[----:B------:R-:W-:Y:S02]  /*8b40*/  F2FP.BF16.F32.PACK_AB R82, R82, R65 ;  /* 0x000000415252723e */ /* 0x000fe400000010ff */
[----:B------:R-:W-:-:S02]  /*8b50*/  PRMT R70, R52, 0x7632, R70 ;  /* 0x0000763234467816 */ /* 0x000fc40000000046 */
[----:B------:R-:W-:Y:S02]  /*8b60*/  FSEL R65, R81, RZ, P4 ;  /* 0x000000ff51417208 */ /* 0x000fe40002000000 */
[----:B------:R-:W-:Y:S01]  /*8b70*/  LOP3.LUT P4, RZ, R142, 0xff0000, RZ, 0xc0, !PT ;  /* 0x00ff00008eff7812 */ /* 0x000fe2000788c0ff */
[----:B------:R-:W-:Y:S01]  /*8b80*/  IMAD.U32 R70, R70, 0x10000, RZ ;  /* 0x0001000046467824 */ /* 0x000fe200078e00ff */
[----:B------:R-:W-:Y:S01]  /*8b90*/  F2FP.BF16.F32.PACK_AB R66, R64, R66 ;  /* 0x000000424042723e */ /* 0x000fe200000010ff */
[----:B------:R-:W-:Y:S01]  /*8ba0*/  FMUL.FTZ R64, R85, UR6 ;  /* 0x0000000655407c20 */ /* 0x000fe20008410000 */
[----:B------:R-:W-:Y:S01]  /*8bb0*/  FSEL R81, R81, RZ, P4 ;  /* 0x000000ff51517208 */ /* 0x000fe20002000000 */
[----:B------:R-:W-:Y:S01]  /*8bc0*/  FFMA.FTZ R84, R175, R84, R70 ;  /* 0x00000054af547223 */ /* 0x000fe20000010046 */
[----:B------:R-:W-:Y:S02]  /*8bd0*/  LOP3.LUT P4, RZ, R142, 0xff000000, RZ, 0xc0, !PT ;  /* 0xff0000008eff7812 */ /* 0x000fe4000788c0ff */
[----:B------:R-:W-:Y:S01]  /*8be0*/  SHF.L.U32 R71, R52, 0x10, RZ ;  /* 0x0000001034477819 */ /* 0x000fe200000006ff */
[----:B------:R-:W-:Y:S01]  /*8bf0*/  FMUL.FTZ R80, R84, UR6 ;  /* 0x0000000654507c20 */ /* 0x000fe20008410000 */
[----:B------:R-:W-:-:S02]  /*8c00*/  FSEL R70, R64, RZ, P4 ;  /* 0x000000ff40467208 */ /* 0x000fc40002000000 */
[----:B------:R-:W-:Y:S01]  /*8c10*/  FSEL R64, R64, RZ, P5 ;  /* 0x000000ff40407208 */ /* 0x000fe20002800000 */
[----:B------:R-:W-:Y:S01]  /*8c20*/  FFMA.FTZ R76, R175, R76, R71 ;  /* 0x0000004caf4c7223 */ /* 0x000fe20000010047 */
[----:B------:R-:W-:Y:S02]  /*8c30*/  F2FP.BF16.F32.PACK_AB R81, R70, R81 ;  /* 0x000000514651723e */ /* 0x000fe400000010ff */
[----:B------:R-:W-:Y:S01]  /*8c40*/  LOP3.LUT P4, RZ, R142, 0xff, RZ, 0xc0, !PT ;  /* 0x000000ff8eff7812 */ /* 0x000fe2000788c0ff */
[----:B------:R-:W-:Y:S01]  /*8c50*/  FMUL.FTZ R70, R76, UR6 ;  /* 0x000000064c467c20 */ /* 0x000fe20008410000 */
[----:B------:R-:W-:Y:S02]  /*8c60*/  LOP3.LUT P5, RZ, R142, 0xff00, RZ, 0xc0, !PT ;  /* 0x0000ff008eff7812 */ /* 0x000fe400078ac0ff */
[----:B------:R-:W-:Y:S02]  /*8c70*/  F2FP.BF16.F32.PACK_AB R65, R64, R65 ;  /* 0x000000414041723e */ /* 0x000fe400000010ff */
[----:B------:R-:W-:-:S02]  /*8c80*/  FSEL R64, R80, RZ, P6 ;  /* 0x000000ff50407208 */ /* 0x000fc40003000000 */
[----:B------:R-:W-:Y:S02]  /*8c90*/  FSEL R71, R70, RZ, P4 ;  /* 0x000000ff46477208 */ /* 0x000fe40002000000 */
[----:B------:R-:W-:Y:S02]  /*8ca0*/  FSEL R80, R80, RZ, P5 ;  /* 0x000000ff50507208 */ /* 0x000fe40002800000 */
[----:B------:R-:W-:Y:S02]  /*8cb0*/  FSEL R70, R70, RZ, P3 ;  /* 0x000000ff46467208 */ /* 0x000fe40001800000 */
[----:B------:R-:W-:Y:S02]  /*8cc0*/  F2FP.BF16.F32.PACK_AB R94, R94, R72 ;  /* 0x000000485e5e723e */ /* 0x000fe400000010ff */
[----:B------:R-:W-:Y:S02]  /*8cd0*/  F2FP.BF16.F32.PACK_AB R93, R85, R93 ;  /* 0x0000005d555d723e */ /* 0x000fe400000010ff */
[----:B------:R-:W-:-:S02]  /*8ce0*/  F2FP.BF16.F32.PACK_AB R92, R84, R76 ;  /* 0x0000004c545c723e */ /* 0x000fc400000010ff */
[----:B------:R-:W-:Y:S02]  /*8cf0*/  F2FP.BF16.F32.PACK_AB R80, R80, R71 ;  /* 0x000000475050723e */ /* 0x000fe400000010ff */
[----:B------:R-:W-:Y:S01]  /*8d00*/  F2FP.BF16.F32.PACK_AB R64, R64, R70 ;  /* 0x000000464040723e */ /* 0x000fe200000010ff */
[----:B------:R-:W-:Y:S06]  /*8d10*/  BRA `(.L_x_355) ;  /* 0x0000001c00b07947 */ /* 0x000fec0003800000 */
.L_x_354:
[----:B0-----:R-:W-:Y:S01]  /*8d20*/  PRMT R64, R53, 0x7632, R64 ;  /* 0x0000763235407816 */ /* 0x001fe20000000040 */
[-CC-:B------:R-:W-:Y:S01]  /*8d30*/  FFMA.FTZ R89, R89, R213.reuse, R188.reuse ;  /* 0x000000d559597223 */ /* 0x180fe200000100bc */
[-C--:B------:R-:W-:Y:S01]  /*8d40*/  FFMA.FTZ R79, R79, R213.reuse, R188 ;  /* 0x000000d54f4f7223 */ /* 0x080fe200000100bc */
[----:B------:R-:W-:Y:S01]  /*8d50*/  PRMT R72, R55, 0x7632, R72 ;  /* 0x0000763237487816 */ /* 0x000fe20000000048 */
[-CC-:B------:R-:W-:Y:S01]  /*8d60*/  FFMA.FTZ R66, R214, R213.reuse, R188.reuse ;  /* 0x000000d5d6427223 */ /* 0x180fe200000100bc */
        /* <DEDUP_REMOVED lines=71> */
[----:B------:R-:W-:Y:S01]  /*91e0*/  FSEL R64, R84, RZ, P5 ;  /* 0x000000ff54407208 */ /* 0x000fe20002800000 */
        /* <DEDUP_REMOVED lines=10> */
.L_x_353:
        /* <DEDUP_REMOVED lines=18> */
[----:B------:R-:W-:Y:S01]  /*93b0*/  FFMA.FTZ R200, R200, R213, R188 ;  /* 0x000000d5c8c87223 */ /* 0x000fe200000100bc */
        /* <DEDUP_REMOVED lines=12> */
[----:B------:R-:W-:Y:S01]  /*9480*/  LOP3.LUT P4, RZ, R71, 0xff, RZ, 0xc0, !PT ;  /* 0x000000ff47ff7812 */ /* 0x000fe2000788c0ff */
[-CC-:B------:R-:W-:Y:S01]  /*9490*/  FFMA.FTZ R89, R89, R213.reuse, R188.reuse ;  /* 0x000000d559597223 */ /* 0x180fe200000100bc */
        /* <DEDUP_REMOVED lines=8> */
[----:B------:R-:W-:Y:S01]  /*9520*/  FSEL R66, R82, RZ, P4 ;  /* 0x000000ff52427208 */ /* 0x000fe20002000000 */
[----:B------:R-:W-:Y:S01]  /*9530*/  FFMA.FTZ R77, R77, R213, R188 ;  /* 0x000000d54d4d7223 */ /* 0x000fe200000100bc */
[C---:B------:R-:W-:Y:S01]  /*9540*/  FSEL R64, R65.reuse, RZ, P6 ;  /* 0x000000ff41407208 */ /* 0x040fe20003000000 */
        /* <DEDUP_REMOVED lines=36> */
.L_x_356:
        /* <DEDUP_REMOVED lines=14> */
[----:B------:R-:W-:Y:S01]  /*9870*/  FFMA.FTZ R200, R200, R213, R188 ;  /* 0x000000d5c8c87223 */ /* 0x000fe200000100bc */
        /* <DEDUP_REMOVED lines=9> */
[C---:B------:R-:W-:Y:S01]  /*9910*/  FSEL R67, R64.reuse, RZ, P5 ;  /* 0x000000ff40437208 */ /* 0x040fe20002800000 */
[----:B------:R-:W-:Y:S01]  /*9920*/  FMUL.FTZ R65, R65, UR6 ;  /* 0x0000000641417c20 */ /* 0x000fe20008410000 */
[----:B------:R-:W-:Y:S01]  /*9930*/  FSEL R83, R83, RZ, P6 ;  /* 0x000000ff53537208 */ /* 0x000fe20003000000 */
[----:B------:R-:W-:Y:S01]  /*9940*/  FMUL.FTZ R199, R175, R199 ;  /* 0x000000c7afc77220 */ /* 0x000fe20000410000 */
[----:B------:R-:W-:Y:S01]  /*9950*/  LOP3.LUT P5, RZ, R71, 0xff, RZ, 0xc0, !PT ;  /* 0x000000ff47ff7812 */ /* 0x000fe200078ac0ff */
[-CC-:B------:R-:W-:Y:S01]  /*9960*/  FFMA.FTZ R89, R89, R213.reuse, R188.reuse ;  /* 0x000000d559597223 */ /* 0x180fe200000100bc */
        /* <DEDUP_REMOVED lines=45> */
.L_x_352:
        /* <DEDUP_REMOVED lines=27> */
[C---:B------:R-:W-:Y:S01]  /*9df0*/  ISETP.GE.U32.AND.EX P3, PT, R71.reuse, 0x1000000, PT, P3 ;  /* 0x010000004700780c */ /* 0x040fe20003f66130 */
        /* <DEDUP_REMOVED lines=11> */
[----:B------:R-:W-:Y:S01]  /*9eb0*/  LOP3.LUT P3, RZ, R70, 0xff0000, RZ, 0xc0, !PT ;  /* 0x00ff000046ff7812 */ /* 0x000fe2000786c0ff */
[----:B------:R-:W-:Y:S01]  /*9ec0*/  FADD.FTZ R84, R84, -R88 ;  /* 0x8000005854547221 */ /* 0x000fe20000010000 */
[----:B------:R-:W-:Y:S01]  /*9ed0*/  LOP3.LUT P4, RZ, R70, 0xff000000, RZ, 0xc0, !PT ;  /* 0xff00000046ff7812 */ /* 0x000fe2000788c0ff */
[----:B------:R-:W-:Y:S01]  /*9ee0*/  FADD.FTZ R76, R76, -R77 ;  /* 0x8000004d4c4c7221 */ /* 0x000fe20000010000 */
[----:B------:R-:W-:-:S02]  /*9ef0*/  LOP3.LUT P5, RZ, R70, 0xff, RZ, 0xc0, !PT ;  /* 0x000000ff46ff7812 */ /* 0x000fc400078ac0ff */
[----:B------:R-:W-:Y:S02]  /*9f00*/  LOP3.LUT P6, RZ, R70, 0xff00, RZ, 0xc0, !PT ;  /* 0x0000ff0046ff7812 */ /* 0x000fe400078cc0ff */
[C---:B------:R-:W-:Y:S02]  /*9f10*/  PRMT R71, R53.reuse, 0x7632, R71 ;  /* 0x0000763235477816 */ /* 0x040fe40000000047 */
[----:B------:R-:W-:Y:S02]  /*9f20*/  PRMT R70, R52, 0x7632, R70 ;  /* 0x0000763234467816 */ /* 0x000fe40000000046 */
[----:B------:R-:W-:Y:S01]  /*9f30*/  SHF.L.U32 R93, R53, 0x10, RZ ;  /* 0x00000010355d7819 */ /* 0x000fe200000006ff */
[----:B------:R-:W-:Y:S01]  /*9f40*/  IMAD.U32 R71, R71, 0x10000, RZ ;  /* 0x0001000047477824 */ /* 0x000fe200078e00ff */
[----:B------:R-:W-:Y:S02]  /*9f50*/  SHF.L.U32 R70, R70, 0x10, RZ ;  /* 0x0000001046467819 */ /* 0x000fe400000006ff */
[----:B------:R-:W-:Y:S01]  /*9f60*/  F2FP.BF16.F32.PACK_AB R66, R66, R64 ;  /* 0x000000404242723e */ /* 0x000fe200000010ff */
[----:B------:R-:W-:-:S02]  /*9f70*/  IMAD.U32 R64, R52, 0x10000, RZ ;  /* 0x0001000034407824 */ /* 0x000fc400078e00ff */
[C---:B------:R-:W-:Y:S01]  /*9f80*/  FFMA.FTZ R85, R175.reuse, R85, R71 ;  /* 0x00000055af557223 */ /* 0x040fe20000010047 */
[C---:B------:R-:W-:Y:S01]  /*9f90*/  FFMA.FTZ R93, R175.reuse, R199, R93 ;  /* 0x000000c7af5d7223 */ /* 0x040fe2000001005d */
[C---:B------:R-:W-:Y:S01]  /*9fa0*/  FFMA.FTZ R84, R175.reuse, R84, R70 ;  /* 0x00000054af547223 */ /* 0x040fe20000010046 */
[----:B------:R-:W-:Y:S01]  /*9fb0*/  FFMA.FTZ R76, R175, R76, R64 ;  /* 0x0000004caf4c7223 */ /* 0x000fe20000010040 */
[----:B------:R-:W-:Y:S01]  /*9fc0*/  F2FP.BF16.F32.PACK_AB R67, R67, R65 ;  /* 0x000000414343723e */ /* 0x000fe200000010ff */
[----:B------:R-:W-:Y:S01]  /*9fd0*/  FMUL.FTZ R64, R93, UR6 ;  /* 0x000000065d407c20 */ /* 0x000fe20008410000 */
[C---:B------:R-:W-:Y:S01]  /*9fe0*/  F2FP.BF16.F32.PACK_AB R93, R85.reuse, R93 ;  /* 0x0000005d555d723e */ /* 0x040fe200000010ff */
[----:B------:R-:W-:Y:S01]  /*9ff0*/  FMUL.FTZ R85, R85, UR6 ;  /* 0x0000000655557c20 */ /* 0x000fe20008410000 */
[----:B------:R-:W-:Y:S01]  /*a000*/  F2FP.BF16.F32.PACK_AB R92, R84, R76 ;  /* 0x0000004c545c723e */ /* 0x000fe200000010ff */
[----:B------:R-:W-:Y:S01]  /*a010*/  FMUL.FTZ R65, R76, UR6 ;  /* 0x000000064c417c20 */ /* 0x000fe20008410000 */
        /* <DEDUP_REMOVED lines=10> */
.L_x_358:
        /* <DEDUP_REMOVED lines=33> */
[----:B------:R-:W-:Y:S01]  /*a2d0*/  FFMA.FTZ R200, R200, R213, R188 ;  /* 0x000000d5c8c87223 */ /* 0x000fe200000100bc */
[----:B------:R-:W-:Y:S01]  /*a2e0*/  LOP3.LUT P3, RZ, R70, 0xff0000, RZ, 0xc0, !PT ;  /* 0x00ff000046ff7812 */ /* 0x000fe2000786c0ff */
[----:B------:R-:W-:Y:S01]  /*a2f0*/  IMAD.U32 R67, R67, 0x10000, RZ ;  /* 0x0001000043437824 */ /* 0x000fe200078e00ff */
[----:B------:R-:W-:Y:S01]  /*a300*/  FSEL R64, R64, RZ, P6 ;  /* 0x000000ff40407208 */ /* 0x000fe20003000000 */
[----:B------:R-:W-:Y:S01]  /*a310*/  FADD.FTZ R200, R199, -R200 ;  /* 0x800000c8c7c87221 */ /* 0x000fe20000010000 */
[C---:B------:R-:W-:Y:S01]  /*a320*/  LOP3.LUT P4, RZ, R70.reuse, 0xff000000, RZ, 0xc0, !PT ;  /* 0xff00000046ff7812 */ /* 0x040fe2000788c0ff */
        /* <DEDUP_REMOVED lines=16> */
[C---:B------:R-:W-:Y:S01]  /*a430*/  FFMA.FTZ R65, R175.reuse, R77, R65 ;  /* 0x0000004daf417223 */ /* 0x040fe20000010041 */
        /* <DEDUP_REMOVED lines=10> */
.L_x_357:
        /* <DEDUP_REMOVED lines=10> */
[C---:B------:R-:W-:Y:S01]  /*a580*/  FMUL.FTZ R94, R175.reuse, R94 ;  /* 0x0000005eaf5e7220 */ /* 0x040fe20000410000 */
[----:B------:R-:W-:Y:S01]  /*a590*/  FMUL.FTZ R211, R175, R211 ;  /* 0x000000d3afd37220 */ /* 0x000fe20000410000 */
[-CC-:B------:R-:W-:Y:S01]  /*a5a0*/  FFMA.FTZ R200, R200, R213.reuse, R188.reuse ;  /* 0x000000d5c8c87223 */ /* 0x180fe200000100bc */
[-CC-:B------:R-:W-:Y:S01]  /*a5b0*/  FFMA.FTZ R89, R89, R213.reuse, R188.reuse ;  /* 0x000000d559597223 */ /* 0x180fe200000100bc */
[C---:B------:R-:W-:Y:S01]  /*a5c0*/  LOP3.LUT P4, RZ, R71.reuse, 0xff0000, RZ, 0xc0, !PT ;  /* 0x00ff000047ff7812 */ /* 0x040fe2000788c0ff */
[--C-:B------:R-:W-:Y:S01]  /*a5d0*/  FFMA.FTZ R88, R88, R213, R188.reuse ;  /* 0x000000d558587223 */ /* 0x100fe200000100bc */
[----:B------:R-:W-:Y:S01]  /*a5e0*/  LOP3.LUT P6, RZ, R71, 0xff, RZ, 0xc0, !PT ;  /* 0x000000ff47ff7812 */ /* 0x000fe200078cc0ff */
[----:B------:R-:W-:Y:S01]  /*a5f0*/  FMUL.FTZ R95, R175, R95 ;  /* 0x0000005faf5f7220 */ /* 0x000fe20000410000 */
[----:B------:R-:W-:Y:S01]  /*a600*/  LOP3.LUT P5, RZ, R71, 0xff00, RZ, 0xc0, !PT ;  /* 0x0000ff0047ff7812 */ /* 0x000fe200078ac0ff */
[----:B------:R-:W-:Y:S01]  /*a610*/  FFMA.FTZ R77, R77, R213, R188 ;  /* 0x000000d54d4d7223 */ /* 0x000fe200000100bc */
[----:B------:R-:W-:Y:S01]  /*a620*/  ISETP.GE.U32.AND.EX P3, PT, R71, 0x1000000, PT, P3 ;  /* 0x010000004700780c */ /* 0x000fe20003f66130 */
[----:B------:R-:W-:Y:S01]  /*a630*/  FMUL.FTZ R71, R175, R79 ;  /* 0x0000004faf477220 */ /* 0x000fe20000410000 */
[----:B------:R-:W-:Y:S01]  /*a640*/  FMUL.FTZ R66, R94, UR6 ;  /* 0x000000065e427c20 */ /* 0x000fe20008410000 */
[----:B0-----:R-:W-:Y:S01]  /*a650*/  FMUL.FTZ R64, R211, UR6 ;  /* 0x00000006d3407c20 */ /* 0x001fe20008410000 */
[----:B------:R-:W-:Y:S01]  /*a660*/  FADD.FTZ R199, R199, -R200 ;  /* 0x800000c8c7c77221 */ /* 0x000fe20000010000 */
[----:B------:R-:W-:Y:S01]  /*a670*/  FADD.FTZ R85, R85, -R89 ;  /* 0x8000005955557221 */ /* 0x000fe20000010000 */
[----:B------:R-:W-:Y:S01]  /*a680*/  FADD.FTZ R84, R84, -R88 ;  /* 0x8000005854547221 */ /* 0x000fe20000010000 */
[----:B------:R-:W-:Y:S01]  /*a690*/  FMUL.FTZ R67, R95, UR6 ;  /* 0x000000065f437c20 */ /* 0x000fe20008410000 */
[----:B------:R-:W-:Y:S01]  /*a6a0*/  FMUL.FTZ R65, R71, UR6 ;  /* 0x0000000647417c20 */ /* 0x000fe20008410000 */
[----:B------:R-:W-:Y:S01]  /*a6b0*/  FADD.FTZ R76, R76, -R77 ;  /* 0x8000004d4c4c7221 */ /* 0x000fe20000010000 */
[----:B------:R-:W-:Y:S01]  /*a6c0*/  FSEL R66, R66, RZ, P6 ;  /* 0x000000ff42427208 */ /* 0x000fe20003000000 */
[C---:B------:R-:W-:Y:S01]  /*a6d0*/  FMUL.FTZ R93, R175.reuse, R199 ;  /* 0x000000c7af5d7220 */ /* 0x040fe20000410000 */
[----:B------:R-:W-:Y:S01]  /*a6e0*/  FSEL R64, R64, RZ, P5 ;  /* 0x000000ff40407208 */ /* 0x000fe20002800000 */
[C---:B------:R-:W-:Y:S01]  /*a6f0*/  FMUL.FTZ R85, R175.reuse, R85 ;  /* 0x00000055af557220 */ /* 0x040fe20000410000 */
[C---:B------:R-:W-:Y:S01]  /*a700*/  FMUL.FTZ R84, R175.reuse, R84 ;  /* 0x00000054af547220 */ /* 0x040fe20000410000 */
[----:B------:R-:W-:Y:S01]  /*a710*/  FMUL.FTZ R76, R175, R76 ;  /* 0x0000004caf4c7220 */ /* 0x000fe20000410000 */
[----:B------:R-:W-:-:S02]  /*a720*/  FSEL R67, R67, RZ, P3 ;  /* 0x000000ff43437208 */ /* 0x000fc40001800000 */
[----:B------:R-:W-:Y:S02]  /*a730*/  FSEL R65, R65, RZ, P4 ;  /* 0x000000ff41417208 */ /* 0x000fe40002000000 */
[----:B------:R-:W-:Y:S01]  /*a740*/  F2FP.BF16.F32.PACK_AB R66, R64, R66 ;  /* 0x000000424042723e */ /* 0x000fe200000010ff */
[----:B------:R-:W-:Y:S01]  /*a750*/  FMUL.FTZ R64, R93, UR6 ;  /* 0x000000065d407c20 */ /* 0x000fe20008410000 */
[C---:B------:R-:W-:Y:S01]  /*a760*/  F2FP.BF16.F32.PACK_AB R93, R85.reuse, R93 ;  /* 0x0000005d555d723e */ /* 0x040fe200000010ff */
[----:B------:R-:W-:Y:S01]  /*a770*/  FMUL.FTZ R85, R85, UR6 ;  /* 0x0000000655557c20 */ /* 0x000fe20008410000 */
[----:B------:R-:W-:Y:S01]  /*a780*/  F2FP.BF16.F32.PACK_AB R67, R67, R65 ;  /* 0x000000414343723e */ /* 0x000fe200000010ff */
        /* <DEDUP_REMOVED lines=16> */
.L_x_359:
        /* <DEDUP_REMOVED lines=53> */
.L_x_355:
        /* <DEDUP_REMOVED lines=12> */
[-CC-:B0-----:R-:W-:Y:S01]  /*aca0*/  FFMA.FTZ R64, R103, R213.reuse, R188.reuse ;  /* 0x000000d567407223 */ /* 0x181fe200000100bc */
[-CC-:B------:R-:W-:Y:S01]  /*acb0*/  FFMA.FTZ R87, R87, R213.reuse, R188.reuse ;  /* 0x000000d557577223 */ /* 0x180fe200000100bc */
[----:B------:R-:W-:Y:S01]  /*acc0*/  SHF.L.U32 R73, R51, 0x10, RZ ;  /* 0x0000001033497819 */ /* 0x000fe200000006ff */
[-C--:B------:R-:W-:Y:S01]  /*acd0*/  FFMA.FTZ R91, R91, R213.reuse, R188 ;  /* 0x000000d55b5b7223 */ /* 0x080fe200000100bc */
[--C-:B------:R-:W-:Y:S01]  /*ace0*/  FADD.FTZ R66, R107, -R64.reuse ;  /* 0x800000406b427221 */ /* 0x100fe20000010000 */
[----:B------:R-:W-:Y:S01]  /*acf0*/  PRMT R64, R51, 0x7632, R64 ;  /* 0x0000763233407816 */ /* 0x000fe20000000040 */
[----:B------:R-:W-:Y:S01]  /*ad00*/  FADD.FTZ R74, R86, -R87 ;  /* 0x80000057564a7221 */ /* 0x000fe20000010000 */
[----:B------:R-:W-:Y:S01]  /*ad10*/  FADD.FTZ R94, R90, -R91 ;  /* 0x8000005b5a5e7221 */ /* 0x000fe20000010000 */
[----:B------:R-:W-:Y:S01]  /*ad20*/  IMAD.U32 R67, R50, 0x10000, RZ ;  /* 0x0001000032437824 */ /* 0x000fe200078e00ff */
[----:B------:R-:W-:Y:S01]  /*ad30*/  SHF.L.U32 R64, R64, 0x10, RZ ;  /* 0x0000001040407819 */ /* 0x000fe200000006ff */
[C---:B------:R-:W-:Y:S01]  /*ad40*/  FFMA.FTZ R74, R175.reuse, R74, R73 ;  /* 0x0000004aaf4a7223 */ /* 0x040fe20000010049 */
[----:B------:R-:W-:Y:S01]  /*ad50*/  ISETP.GE.U32.AND P1, PT, R68, RZ, PT ;  /* 0x000000ff4400720c */ /* 0x000fe20003f26070 */
[----:B------:R-:W-:Y:S01]  /*ad60*/  FFMA.FTZ R94, R175, R94, R67 ;  /* 0x0000005eaf5e7223 */ /* 0x000fe20000010043 */
[----:B------:R-:W-:Y:S01]  /*ad70*/  LOP3.LUT P6, RZ, R69, 0xff0000, RZ, 0xc0, !PT ;  /* 0x00ff000045ff7812 */ /* 0x000fe200078cc0ff */
[----:B------:R-:W-:Y:S01]  /*ad80*/  FFMA.FTZ R95, R175, R66, R64 ;  /* 0x00000042af5f7223 */ /* 0x000fe20000010040 */
[----:B------:R-:W-:Y:S01]  /*ad90*/  FMUL.FTZ R83, R74, UR6 ;  /* 0x000000064a537c20 */ /* 0x000fe20008410000 */
[----:B------:R-:W-:Y:S01]  /*ada0*/  ISETP.GE.U32.AND P3, PT, R144, RZ, PT ;  /* 0x000000ff9000720c */ /* 0x000fe20003f66070 */
[----:B------:R-:W-:Y:S01]  /*adb0*/  FMUL.FTZ R82, R94, UR6 ;  /* 0x000000065e527c20 */ /* 0x000fe20008410000 */
[----:B------:R-:W-:Y:S01]  /*adc0*/  FMUL.FTZ R72, R95, UR6 ;  /* 0x000000065f487c20 */ /* 0x000fe20008410000 */
[----:B------:R-:W-:Y:S01]  /*add0*/  LOP3.LUT P5, RZ, R69, 0xff, RZ, 0xc0, !PT ;  /* 0x000000ff45ff7812 */ /* 0x000fe200078ac0ff */
[-CC-:B------:R-:W-:Y:S01]  /*ade0*/  FFMA.FTZ R65, R100, R213.reuse, R188.reuse ;  /* 0x000000d564417223 */ /* 0x180fe200000100bc */
[----:B------:R-:W-:Y:S01]  /*adf0*/  FSEL R67, R83, RZ, P6 ;  /* 0x000000ff53437208 */ /* 0x000fe20003000000 */
[-CC-:B------:R-:W-:Y:S01]  /*ae00*/  FFMA.FTZ R71, R106, R213.reuse, R188.reuse ;  /* 0x000000d56a477223 */ /* 0x180fe200000100bc */
[----:B------:R-:W-:Y:S01]  /*ae10*/  ISETP.GE.U32.AND.EX P1, PT, R69, 0x1000000, PT, P1 ;  /* 0x010000004500780c */ /* 0x000fe20003f26110 */
[----:B------:R-:W-:Y:S01]  /*ae20*/  FADD.FTZ R104, R104, -R65 ;  /* 0x8000004168687221 */ /* 0x000fe20000010000 */
[----:B------:R-:W-:Y:S01]  /*ae30*/  LOP3.LUT P6, RZ, R145, 0xff, RZ, 0xc0, !PT ;  /* 0x000000ff91ff7812 */ /* 0x000fe200078cc0ff */
[-C--:B------:R-:W-:Y:S01]  /*ae40*/  FFMA.FTZ R70, R105, R213.reuse, R188 ;  /* 0x000000d569467223 */ /* 0x080fe200000100bc */
[----:B------:R-:W-:Y:S01]  /*ae50*/  ISETP.GE.U32.AND.EX P3, PT, R145, 0x1000000, PT, P3 ;  /* 0x010000009100780c */ /* 0x000fe20003f66130 */
[----:B------:R-:W-:Y:S01]  /*ae60*/  FADD.FTZ R102, R102, -R71 ;  /* 0x8000004766667221 */ /* 0x000fe20000010000 */
[----:B------:R-:W-:Y:S01]  /*ae70*/  FSEL R64, R72, RZ, P1 ;  /* 0x000000ff48407208 */ /* 0x000fe20000800000 */
[----:B------:R-:W-:Y:S01]  /*ae80*/  FADD.FTZ R70, R101, -R70 ;  /* 0x8000004665467221 */ /* 0x000fe20000010000 */
[----:B------:R-:W-:Y:S01]  /*ae90*/  FSEL R66, R82, RZ, P5 ;  /* 0x000000ff52427208 */ /* 0x000fe20002800000 */
[-CC-:B------:R-:W-:Y:S01]  /*aea0*/  FFMA.FTZ R97, R97, R213.reuse, R188.reuse ;  /* 0x000000d561617223 */ /* 0x180fe200000100bc */
[----:B------:R-:W-:Y:S01]  /*aeb0*/  FSEL R72, R72, RZ, P3 ;  /* 0x000000ff48487208 */ /* 0x000fe20001800000 */
[----:B------:R-:W-:Y:S01]  /*aec0*/  FFMA.FTZ R99, R99, R213, R188 ;  /* 0x000000d563637223 */ /* 0x000fe200000100bc */
[----:B------:R-:W-:Y:S01]  /*aed0*/  FSEL R82, R82, RZ, P6 ;  /* 0x000000ff52527208 */ /* 0x000fe20003000000 */
[----:B------:R-:W-:Y:S01]  /*aee0*/  FADD.FTZ R96, R96, -R97 ;  /* 0x8000006160607221 */ /* 0x000fe20000010000 */
[----:B------:R-:W-:Y:S01]  /*aef0*/  LOP3.LUT P1, RZ, R68, 0xff0000, RZ, 0xc0, !PT ;  /* 0x00ff000044ff7812 */ /* 0x000fe2000782c0ff */
[----:B------:R-:W-:Y:S01]  /*af00*/  FADD.FTZ R98, R98, -R99 ;  /* 0x8000006362627221 */ /* 0x000fe20000010000 */
[----:B------:R-:W-:-:S02]  /*af10*/  LOP3.LUT P3, RZ, R68, 0xff000000, RZ, 0xc0, !PT ;  /* 0xff00000044ff7812 */ /* 0x000fc4000786c0ff */
[C---:B------:R-:W-:Y:S02]  /*af20*/  LOP3.LUT P5, RZ, R68.reuse, 0xff00, RZ, 0xc0, !PT ;  /* 0x0000ff0044ff7812 */ /* 0x040fe400078ac0ff */
[----:B------:R-:W-:Y:S02]  /*af30*/  LOP3.LUT P6, RZ, R68, 0xff, RZ, 0xc0, !PT ;  /* 0x000000ff44ff7812 */ /* 0x000fe400078cc0ff */
[----:B------:R-:W-:Y:S02]  /*af40*/  PRMT R68, R50, 0x7632, R68 ;  /* 0x0000763232447816 */ /* 0x000fe40000000044 */
[----:B------:R-:W-:Y:S02]  /*af50*/  PRMT R65, R49, 0x7632, R65 ;  /* 0x0000763231417816 */ /* 0x000fe40000000041 */
[----:B------:R-:W-:Y:S02]  /*af60*/  SHF.L.U32 R68, R68, 0x10, RZ ;  /* 0x0000001044447819 */ /* 0x000fe400000006ff */
[----:B------:R-:W-:-:S02]  /*af70*/  SHF.L.U32 R65, R65, 0x10, RZ ;  /* 0x0000001041417819 */ /* 0x000fc400000006ff */
[----:B------:R-:W-:Y:S01]  /*af80*/  LOP3.LUT P4, RZ, R145, 0xff0000, RZ, 0xc0, !PT ;  /* 0x00ff000091ff7812 */ /* 0x000fe2000788c0ff */
[----:B------:R-:W-:Y:S01]  /*af90*/  FFMA.FTZ R73, R175, R102, R68 ;  /* 0x00000066af497223 */ /* 0x000fe20000010044 */
[----:B------:R-:W-:Y:S01]  /*afa0*/  SHF.L.U32 R68, R49, 0x10, RZ ;  /* 0x0000001031447819 */ /* 0x000fe200000006ff */
[--C-:B------:R-:W-:Y:S01]  /*afb0*/  FFMA.FTZ R71, R175, R70, R65.reuse ;  /* 0x00000046af477223 */ /* 0x100fe20000010041 */
[----:B------:R-:W-:Y:S01]  /*afc0*/  FSEL R83, R83, RZ, P4 ;  /* 0x000000ff53537208 */ /* 0x000fe20002000000 */
[----:B------:R-:W-:Y:S01]  /*afd0*/  FMUL.FTZ R70, R73, UR6 ;  /* 0x0000000649467c20 */ /* 0x000fe20008410000 */
[----:B------:R-:W-:Y:S01]  /*afe0*/  PRMT R65, R48, 0x7632, R65 ;  /* 0x0000763230417816 */ /* 0x000fe20000000041 */
[----:B------:R-:W-:Y:S01]  /*aff0*/  FFMA.FTZ R68, R175, R96, R68 ;  /* 0x00000060af447223 */ /* 0x000fe20000010044 */
[----:B------:R-:W-:Y:S02]  /*b000*/  LOP3.LUT P4, RZ, R69, 0xff00, RZ, 0xc0, !PT ;  /* 0x0000ff0045ff7812 */ /* 0x000fe4000788c0ff */
[----:B------:R-:W-:Y:S01]  /*b010*/  F2FP.BF16.F32.PACK_AB R94, R73, R94 ;  /* 0x0000005e495e723e */ /* 0x000fe200000010ff */
[----:B------:R-:W-:Y:S01]  /*b020*/  IMAD.U32 R69, R65, 0x10000, RZ ;  /* 0x0001000041457824 */ /* 0x000fe200078e00ff */
[----:B------:R-:W-:-:S02]  /*b030*/  FSEL R73, R70, RZ, P4 ;  /* 0x000000ff46497208 */ /* 0x000fc40002000000 */
[----:B------:R-:W-:Y:S01]  /*b040*/  LOP3.LUT P4, RZ, R145, 0xff00, RZ, 0xc0, !PT ;  /* 0x0000ff0091ff7812 */ /* 0x000fe2000788c0ff */
[----:B------:R-:W-:Y:S01]  /*b050*/  FFMA.FTZ R92, R175, R104, R69 ;  /* 0x00000068af5c7223 */ /* 0x000fe20000010045 */
[----:B------:R-:W-:Y:S01]  /*b060*/  FMUL.FTZ R69, R68, UR6 ;  /* 0x0000000644457c20 */ /* 0x000fe20008410000 */
[C---:B------:R-:W-:Y:S01]  /*b070*/  F2FP.BF16.F32.PACK_AB R93, R71.reuse, R68 ;  /* 0x00000044475d723e */ /* 0x040fe200000010ff */
[----:B------:R-:W-:Y:S01]  /*b080*/  FMUL.FTZ R71, R71, UR6 ;  /* 0x0000000647477c20 */ /* 0x000fe20008410000 */
[----:B------:R-:W-:Y:S02]  /*b090*/  FSEL R75, R70, RZ, P4 ;  /* 0x000000ff464b7208 */ /* 0x000fe40002000000 */
[----:B------:R-:W-:Y:S02]  /*b0a0*/  LOP3.LUT P4, RZ, R144, 0xff0000, RZ, 0xc0, !PT ;  /* 0x00ff000090ff7812 */ /* 0x000fe4000788c0ff */
[----:B------:R-:W-:Y:S02]  /*b0b0*/  SHF.L.U32 R65, R48, 0x10, RZ ;  /* 0x0000001030417819 */ /* 0x000fe400000006ff */
[----:B------:R-:W-:-:S02]  /*b0c0*/  FSEL R81, R69, RZ, P4 ;  /* 0x000000ff45517208 */ /* 0x000fc40002000000 */
[----:B------:R-:W-:Y:S01]  /*b0d0*/  LOP3.LUT P4, RZ, R144, 0xff000000, RZ, 0xc0, !PT ;  /* 0xff00000090ff7812 */ /* 0x000fe2000788c0ff */
[----:B------:R-:W-:Y:S01]  /*b0e0*/  FFMA.FTZ R65, R175, R98, R65 ;  /* 0x00000062af417223 */ /* 0x000fe20000010041 */
[----:B------:R-:W-:Y:S02]  /*b0f0*/  F2FP.BF16.F32.PACK_AB R67, R64, R67 ;  /* 0x000000434043723e */ /* 0x000fe400000010ff */
[----:B------:R-:W-:Y:S02]  /*b100*/  FSEL R64, R71, RZ, P4 ;  /* 0x000000ff47407208 */ /* 0x000fe40002000000 */
[----:B------:R-:W-:Y:S02]  /*b110*/  LOP3.LUT P4, RZ, R144, 0xff00, RZ, 0xc0, !PT ;  /* 0x0000ff0090ff7812 */ /* 0x000fe4000788c0ff */
[----:B------:R-:W-:Y:S01]  /*b120*/  F2FP.BF16.F32.PACK_AB R81, R64, R81 ;  /* 0x000000514051723e */ /* 0x000fe200000010ff */
[C---:B------:R-:W-:Y:S01]  /*b130*/  FMUL.FTZ R64, R92.reuse, UR6 ;  /* 0x000000065c407c20 */ /* 0x040fe20008410000 */
[----:B------:R-:W-:Y:S01]  /*b140*/  F2FP.BF16.F32.PACK_AB R92, R92, R65 ;  /* 0x000000415c5c723e */ /* 0x000fe200000010ff */
[----:B------:R-:W-:Y:S01]  /*b150*/  FMUL.FTZ R65, R65, UR6 ;  /* 0x0000000641417c20 */ /* 0x000fe20008410000 */
[----:B------:R-:W-:-:S02]  /*b160*/  FSEL R68, R69, RZ, P1 ;  /* 0x000000ff45447208 */ /* 0x000fc40000800000 */
[----:B------:R-:W-:Y:S02]  /*b170*/  LOP3.LUT P1, RZ, R144, 0xff, RZ, 0xc0, !PT ;  /* 0x000000ff90ff7812 */ /* 0x000fe4000782c0ff */
[----:B------:R-:W-:Y:S02]  /*b180*/  F2FP.BF16.F32.PACK_AB R66, R73, R66 ;  /* 0x000000424942723e */ /* 0x000fe400000010ff */
[----:B------:R-:W-:Y:S02]  /*b190*/  FSEL R73, R71, RZ, P3 ;  /* 0x000000ff47497208 */ /* 0x000fe40001800000 */
[C---:B------:R-:W-:Y:S02]  /*b1a0*/  FSEL R69, R64.reuse, RZ, P5 ;  /* 0x000000ff40457208 */ /* 0x040fe40002800000 */
[----:B------:R-:W-:Y:S02]  /*b1b0*/  FSEL R71, R64, RZ, P4 ;  /* 0x000000ff40477208 */ /* 0x000fe40002000000 */
[----:B------:R-:W-:-:S02]  /*b1c0*/  FSEL R80, R65, RZ, P1 ;  /* 0x000000ff41507208 */ /* 0x000fc40000800000 */
[----:B------:R-:W-:Y:S02]  /*b1d0*/  FSEL R64, R65, RZ, P6 ;  /* 0x000000ff41407208 */ /* 0x000fe40003000000 */
[----:B------:R-:W-:Y:S02]  /*b1e0*/  F2FP.BF16.F32.PACK_AB R95, R95, R74 ;  /* 0x0000004a5f5f723e */ /* 0x000fe400000010ff */
[----:B------:R-:W-:Y:S02]  /*b1f0*/  F2FP.BF16.F32.PACK_AB R83, R72, R83 ;  /* 0x000000534853723e */ /* 0x000fe400000010ff */
[----:B------:R-:W-:Y:S02]  /*b200*/  F2FP.BF16.F32.PACK_AB R82, R75, R82 ;  /* 0x000000524b52723e */ /* 0x000fe400000010ff */
[----:B------:R-:W-:Y:S02]  /*b210*/  F2FP.BF16.F32.PACK_AB R65, R73, R68 ;  /* 0x000000444941723e */ /* 0x000fe400000010ff */
[----:B------:R-:W-:-:S02]  /*b220*/  F2FP.BF16.F32.PACK_AB R80, R71, R80 ;  /* 0x000000504750723e */ /* 0x000fc400000010ff */
[----:B------:R-:W-:Y:S01]  /*b230*/  F2FP.BF16.F32.PACK_AB R64, R69, R64 ;  /* 0x000000404540723e */ /* 0x000fe200000010ff */
[----:B------:R-:W-:Y:S06]  /*b240*/  BRA `(.L_x_363) ;  /* 0x0000001c00b07947 */ /* 0x000fec0003800000 */
.L_x_362:
[-CC-:B------:R-:W-:Y:S01]  /*b250*/  FFMA.FTZ R66, R103, R213.reuse, R188.reuse ;  /* 0x000000d567427223 */ /* 0x180fe200000100bc */
[-CC-:B------:R-:W-:Y:S01]  /*b260*/  FFMA.FTZ R91, R91, R213.reuse, R188.reuse ;  /* 0x000000d55b5b7223 */ /* 0x180fe200000100bc */
[----:B------:R-:W-:Y:S01]  /*b270*/  FFMA.FTZ R87, R87, R213, R188 ;  /* 0x000000d557577223 */ /* 0x000fe200000100bc */
[----:B------:R-:W-:Y:S01]  /*b280*/  SHF.L.U32 R73, R51, 0x10, RZ ;  /* 0x0000001033497819 */ /* 0x000fe200000006ff */
[--C-:B------:R-:W-:Y:S01]  /*b290*/  FADD.FTZ R70, R107, -R66.reuse ;  /* 0x800000426b467221 */ /* 0x100fe20000010000 */
[----:B------:R-:W-:Y:S01]  /*b2a0*/  PRMT R66, R51, 0x7632, R66 ;  /* 0x0000763233427816 */ /* 0x000fe20000000042 */
[----:B------:R-:W-:Y:S01]  /*b2b0*/  FADD.FTZ R90, R90, -R91 ;  /* 0x8000005b5a5a7221 */ /* 0x000fe20000010000 */
[----:B------:R-:W-:Y:S01]  /*b2c0*/  SHF.L.U32 R67, R50, 0x10, RZ ;  /* 0x0000001032437819 */ /* 0x000fe200000006ff */
[----:B------:R-:W-:Y:S01]  /*b2d0*/  FADD.FTZ R86, R86, -R87 ;  /* 0x8000005756567221 */ /* 0x000fe20000010000 */
[----:B------:R-:W-:Y:S01]  /*b2e0*/  ISETP.GE.U32.AND P1, PT, R68, RZ, PT ;  /* 0x000000ff4400720c */ /* 0x000fe20003f26070 */
[----:B------:R-:W-:-:S02]  /*b2f0*/  IMAD.U32 R66, R66, 0x10000, RZ ;  /* 0x0001000042427824 */ /* 0x000fc400078e00ff */
[-C--:B0-----:R-:W-:Y:S01]  /*b300*/  FFMA.FTZ R65, R100, R213.reuse, R188 ;  /* 0x000000d564417223 */ /* 0x081fe200000100bc */
[----:B------:R-:W-:Y:S01]  /*b310*/  FFMA.FTZ R73, R175, R86, R73 ;  /* 0x00000056af497223 */ /* 0x000fe20000010049 */
[----:B------:R-:W-:Y:S01]  /*b320*/  ISETP.GE.U32.AND.EX P5, PT, R69, 0x1000000, PT, P1 ;  /* 0x010000004500780c */ /* 0x000fe20003fa6110 */
[C---:B------:R-:W-:Y:S01]  /*b330*/  FFMA.FTZ R66, R175.reuse, R70, R66 ;  /* 0x00000046af427223 */ /* 0x040fe20000010042 */
[----:B------:R-:W-:Y:S01]  /*b340*/  FFMA.FTZ R90, R175, R90, R67 ;  /* 0x0000005aaf5a7223 */ /* 0x000fe20000010043 */
[----:B------:R-:W-:Y:S01]  /*b350*/  ISETP.GE.U32.AND P1, PT, R144, RZ, PT ;  /* 0x000000ff9000720c */ /* 0x000fe20003f26070 */
[----:B------:R-:W-:Y:S01]  /*b360*/  FMUL.FTZ R73, R73, UR6 ;  /* 0x0000000649497c20 */ /* 0x000fe20008410000 */
[----:B------:R-:W-:Y:S01]  /*b370*/  FMUL.FTZ R66, R66, UR6 ;  /* 0x0000000642427c20 */ /* 0x000fe20008410000 */
[----:B------:R-:W-:Y:S01]  /*b380*/  FMUL.FTZ R90, R90, UR6 ;  /* 0x000000065a5a7c20 */ /* 0x000fe20008410000 */
[C---:B------:R-:W-:Y:S01]  /*b390*/  ISETP.GE.U32.AND.EX P1, PT, R145.reuse, 0x1000000, PT, P1 ;  /* 0x010000009100780c */ /* 0x040fe20003f26110 */
[----:B------:R-:W-:Y:S01]  /*b3a0*/  FADD.FTZ R104, R104, -R65 ;  /* 0x8000004168687221 */ /* 0x000fe20000010000 */
[----:B------:R-:W-:Y:S01]  /*b3b0*/  LOP3.LUT P6, RZ, R145, 0xff0000, RZ, 0xc0, !PT ;  /* 0x00ff000091ff7812 */ /* 0x000fe200078cc0ff */
[-CC-:B------:R-:W-:Y:S01]  /*b3c0*/  FFMA.FTZ R64, R105, R213.reuse, R188.reuse ;  /* 0x000000d569407223 */ /* 0x180fe200000100bc */
[----:B------:R-:W-:Y:S01]  /*b3d0*/  FSEL R70, R66, RZ, P5 ;  /* 0x000000ff42467208 */ /* 0x000fe20002800000 */
[-CC-:B------:R-:W-:Y:S01]  /*b3e0*/  FFMA.FTZ R71, R106, R213.reuse, R188.reuse ;  /* 0x000000d56a477223 */ /* 0x180fe200000100bc */
[----:B------:R-:W-:Y:S01]  /*b3f0*/  LOP3.LUT P4, RZ, R69, 0xff, RZ, 0xc0, !PT ;  /* 0x000000ff45ff7812 */ /* 0x000fe2000788c0ff */
[-CC-:B------:R-:W-:Y:S01]  /*b400*/  FFMA.FTZ R97, R97, R213.reuse, R188.reuse ;  /* 0x000000d561617223 */ /* 0x180fe200000100bc */
[----:B------:R-:W-:Y:S01]  /*b410*/  LOP3.LUT P5, RZ, R145, 0xff, RZ, 0xc0, !PT ;  /* 0x000000ff91ff7812 */ /* 0x000fe200078ac0ff */
[----:B------:R-:W-:Y:S01]  /*b420*/  FADD.FTZ R102, R102, -R71 ;  /* 0x8000004766667221 */ /* 0x000fe20000010000 */
[----:B------:R-:W-:Y:S01]  /*b430*/  PRMT R65, R50, 0x7632, R65 ;  /* 0x0000763232417816 */ /* 0x000fe20000000041 */
[----:B------:R-:W-:Y:S01]  /*b440*/  FADD.FTZ R96, R96, -R97 ;  /* 0x8000006160607221 */ /* 0x000fe20000010000 */
[----:B------:R-:W-:Y:S01]  /*b450*/  FSEL R83, R66, RZ, P1 ;  /* 0x000000ff42537208 */ /* 0x000fe20000800000 */
[----:B------:R-:W-:Y:S01]  /*b460*/  FFMA.FTZ R99, R99, R213, R188 ;  /* 0x000000d563637223 */ /* 0x000fe200000100bc */
[----:B------:R-:W-:Y:S01]  /*b470*/  FSEL R72, R73, RZ, P6 ;  /* 0x000000ff49487208 */ /* 0x000fe20003000000 */
[----:B------:R-:W-:Y:S01]  /*b480*/  IMAD.U32 R74, R65, 0x10000, RZ ;  /* 0x00010000414a7824 */ /* 0x000fe200078e00ff */
[----:B------:R-:W-:Y:S01]  /*b490*/  FSEL R66, R90, RZ, P4 ;  /* 0x000000ff5a427208 */ /* 0x000fe20002000000 */
[----:B------:R-:W-:Y:S01]  /*b4a0*/  FADD.FTZ R98, R98, -R99 ;  /* 0x8000006362627221 */ /* 0x000fe20000010000 */
[----:B------:R-:W-:Y:S01]  /*b4b0*/  FSEL R82, R90, RZ, P5 ;  /* 0x000000ff5a527208 */ /* 0x000fe20002800000 */
[----:B------:R-:W-:Y:S01]  /*b4c0*/  FFMA.FTZ R74, R175, R102, R74 ;  /* 0x00000066af4a7223 */ /* 0x000fe2000001004a */
[----:B------:R-:W-:-:S02]  /*b4d0*/  LOP3.LUT P6, RZ, R68, 0xff0000, RZ, 0xc0, !PT ;  /* 0x00ff000044ff7812 */ /* 0x000fc400078cc0ff */
[----:B------:R-:W-:Y:S01]  /*b4e0*/  LOP3.LUT P1, RZ, R68, 0xff000000, RZ, 0xc0, !PT ;  /* 0xff00000044ff7812 */ /* 0x000fe2000782c0ff */
[----:B------:R-:W-:Y:S01]  /*b4f0*/  FMUL.FTZ R74, R74, UR6 ;  /* 0x000000064a4a7c20 */ /* 0x000fe20008410000 */
[C---:B------:R-:W-:Y:S02]  /*b500*/  LOP3.LUT P4, RZ, R68.reuse, 0xff00, RZ, 0xc0, !PT ;  /* 0x0000ff0044ff7812 */ /* 0x040fe4000788c0ff */
[----:B------:R-:W-:Y:S01]  /*b510*/  LOP3.LUT P5, RZ, R68, 0xff, RZ, 0xc0, !PT ;  /* 0x000000ff44ff7812 */ /* 0x000fe200078ac0ff */
[--C-:B------:R-:W-:Y:S01]  /*b520*/  FADD.FTZ R68, R101, -R64.reuse ;  /* 0x8000004065447221 */ /* 0x100fe20000010000 */
[----:B------:R-:W-:Y:S02]  /*b530*/  PRMT R64, R49, 0x7632, R64 ;  /* 0x0000763231407816 */ /* 0x000fe40000000040 */
[----:B------:R-:W-:Y:S02]  /*b540*/  LOP3.LUT P3, RZ, R69, 0xff0000, RZ, 0xc0, !PT ;  /* 0x00ff000045ff7812 */ /* 0x000fe4000786c0ff */
[----:B------:R-:W-:-:S02]  /*b550*/  SHF.L.U32 R65, R64, 0x10, RZ ;  /* 0x0000001040417819 */ /* 0x000fc400000006ff */
[----:B------:R-:W-:Y:S02]  /*b560*/  PRMT R64, R48, 0x7632, R64 ;  /* 0x0000763230407816 */ /* 0x000fe40000000040 */
[----:B------:R-:W-:Y:S01]  /*b570*/  FSEL R67, R73, RZ, P3 ;  /* 0x000000ff49437208 */ /* 0x000fe20001800000 */
[----:B------:R-:W-:Y:S01]  /*b580*/  FFMA.FTZ R68, R175, R68, R65 ;  /* 0x00000044af447223 */ /* 0x000fe20000010041 */
[----:B------:R-:W-:Y:S02]  /*b590*/  LOP3.LUT P3, RZ, R69, 0xff00, RZ, 0xc0, !PT ;  /* 0x0000ff0045ff7812 */ /* 0x000fe4000786c0ff */
[----:B------:R-:W-:Y:S01]  /*b5a0*/  SHF.L.U32 R69, R64, 0x10, RZ ;  /* 0x0000001040457819 */ /* 0x000fe200000006ff */
[----:B------:R-:W-:Y:S01]  /*b5b0*/  IMAD.U32 R64, R49, 0x10000, RZ ;  /* 0x0001000031407824 */ /* 0x000fe200078e00ff */
[----:B------:R-:W-:Y:S02]  /*b5c0*/  FSEL R71, R74, RZ, P3 ;  /* 0x000000ff4a477208 */ /* 0x000fe40001800000 */
[----:B------:R-:W-:Y:S01]  /*b5d0*/  LOP3.LUT P3, RZ, R145, 0xff00, RZ, 0xc0, !PT ;  /* 0x0000ff0091ff7812 */ /* 0x000fe2000786c0ff */
[C---:B------:R-:W-:Y:S01]  /*b5e0*/  FFMA.FTZ R64, R175.reuse, R96, R64 ;  /* 0x00000060af407223 */ /* 0x040fe20000010040 */
[----:B------:R-:W-:Y:S01]  /*b5f0*/  F2FP.BF16.F32.PACK_AB R67, R70, R67 ;  /* 0x000000434643723e */ /* 0x000fe200000010ff */
[----:B------:R-:W-:Y:S01]  /*b600*/  FMUL.FTZ R70, R68, UR6 ;  /* 0x0000000644467c20 */ /* 0x000fe20008410000 */
[----:B------:R-:W-:Y:S01]  /*b610*/  FSEL R73, R74, RZ, P3 ;  /* 0x000000ff4a497208 */ /* 0x000fe20001800000 */
[----:B------:R-:W-:Y:S01]  /*b620*/  FMUL.FTZ R64, R64, UR6 ;  /* 0x0000000640407c20 */ /* 0x000fe20008410000 */
[----:B------:R-:W-:Y:S01]  /*b630*/  LOP3.LUT P3, RZ, R144, 0xff0000, RZ, 0xc0, !PT ;  /* 0x00ff000090ff7812 */ /* 0x000fe2000786c0ff */
[----:B------:R-:W-:Y:S01]  /*b640*/  FFMA.FTZ R69, R175, R104, R69 ;  /* 0x00000068af457223 */ /* 0x000fe20000010045 */
[----:B------:R-:W-:-:S02]  /*b650*/  SHF.L.U32 R65, R48, 0x10, RZ ;  /* 0x0000001030417819 */ /* 0x000fc400000006ff */
[----:B------:R-:W-:Y:S01]  /*b660*/  FSEL R81, R64, RZ, P3 ;  /* 0x000000ff40517208 */ /* 0x000fe20001800000 */
[----:B------:R-:W-:Y:S01]  /*b670*/  FMUL.FTZ R69, R69, UR6 ;  /* 0x0000000645457c20 */ /* 0x000fe20008410000 */
[----:B------:R-:W-:Y:S01]  /*b680*/  LOP3.LUT P3, RZ, R144, 0xff000000, RZ, 0xc0, !PT ;  /* 0xff00000090ff7812 */ /* 0x000fe2000786c0ff */
[----:B------:R-:W-:Y:S01]  /*b690*/  FFMA.FTZ R65, R175, R98, R65 ;  /* 0x00000062af417223 */ /* 0x000fe20000010041 */
[----:B------:R-:W-:Y:S02]  /*b6a0*/  F2FP.BF16.F32.PACK_AB R66, R71, R66 ;  /* 0x000000424742723e */ /* 0x000fe400000010ff */
[----:B------:R-:W-:Y:S01]  /*b6b0*/  FSEL R68, R70, RZ, P3 ;  /* 0x000000ff46447208 */ /* 0x000fe20001800000 */
[----:B------:R-:W-:Y:S01]  /*b6c0*/  FMUL.FTZ R65, R65, UR6 ;  /* 0x0000000641417c20 */ /* 0x000fe20008410000 */
[----:B------:R-:W-:Y:S02]  /*b6d0*/  LOP3.LUT P3, RZ, R144, 0xff00, RZ, 0xc0, !PT ;  /* 0x0000ff0090ff7812 */ /* 0x000fe4000786c0ff */
[----:B------:R-:W-:-:S02]  /*b6e0*/  F2FP.BF16.F32.PACK_AB R81, R68, R81 ;  /* 0x000000514451723e */ /* 0x000fc400000010ff */
[----:B------:R-:W-:Y:S02]  /*b6f0*/  FSEL R68, R64, RZ, P6 ;  /* 0x000000ff40447208 */ /* 0x000fe40003000000 */
[----:B------:R-:W-:Y:S02]  /*b700*/  LOP3.LUT P6, RZ, R144, 0xff, RZ, 0xc0, !PT ;  /* 0x000000ff90ff7812 */ /* 0x000fe400078cc0ff */
[----:B------:R-:W-:Y:S02]  /*b710*/  F2FP.BF16.F32.PACK_AB R82, R73, R82 ;  /* 0x000000524952723e */ /* 0x000fe400000010ff */
[C---:B------:R-:W-:Y:S02]  /*b720*/  FSEL R71, R69.reuse, RZ, P4 ;  /* 0x000000ff45477208 */ /* 0x040fe40002000000 */
[----:B------:R-:W-:Y:S02]  /*b730*/  FSEL R73, R70, RZ, P1 ;  /* 0x000000ff46497208 */ /* 0x000fe40000800000 */
[----:B------:R-:W-:-:S02]  /*b740*/  FSEL R69, R69, RZ, P3 ;  /* 0x000000ff45457208 */ /* 0x000fc40001800000 */
[C---:B------:R-:W-:Y:S02]  /*b750*/  FSEL R80, R65.reuse, RZ, P6 ;  /* 0x000000ff41507208 */ /* 0x040fe40003000000 */
[----:B------:R-:W-:Y:S02]  /*b760*/  FSEL R64, R65, RZ, P5 ;  /* 0x000000ff41407208 */ /* 0x000fe40002800000 */
[----:B------:R-:W-:Y:S02]  /*b770*/  F2FP.BF16.F32.PACK_AB R83, R83, R72 ;  /* 0x000000485353723e */ /* 0x000fe400000010ff */
[----:B------:R-:W-:Y:S02]  /*b780*/  F2FP.BF16.F32.PACK_AB R65, R73, R68 ;  /* 0x000000444941723e */ /* 0x000fe400000010ff */
[----:B------:R-:W-:Y:S02]  /*b790*/  F2FP.BF16.F32.PACK_AB R80, R69, R80 ;  /* 0x000000504550723e */ /* 0x000fe400000010ff */
[----:B------:R-:W-:Y:S01]  /*b7a0*/  F2FP.BF16.F32.PACK_AB R64, R71, R64 ;  /* 0x000000404740723e */ /* 0x000fe200000010ff */
[----:B------:R-:W-:Y:S06]  /*b7b0*/  BRA `(.L_x_363) ;  /* 0x0000001800547947 */ /* 0x000fec0003800000 */
.L_x_361:
[----:B------:R-:W-:Y:S05]  /*b7c0*/  @!P2 BRA `(.L_x_364) ;  /* 0x00000004003ca947 */ /* 0x000fea0003800000 */
[-CC-:B------:R-:W-:Y:S01]  /*b7d0*/  FFMA.FTZ R87, R87, R213.reuse, R188.reuse ;  /* 0x000000d557577223 */ /* 0x180fe200000100bc */
[-CC-:B------:R-:W-:Y:S01]  /*b7e0*/  FFMA.FTZ R91, R91, R213.reuse, R188.reuse ;  /* 0x000000d55b5b7223 */ /* 0x180fe200000100bc */
[-CC-:B0-----:R-:W-:Y:S01]  /*b7f0*/  FFMA.FTZ R64, R103, R213.reuse, R188.reuse ;  /* 0x000000d567407223 */ /* 0x181fe200000100bc */
[-C--:B------:R-:W-:Y:S01]  /*b800*/  FFMA.FTZ R71, R106, R213.reuse, R188 ;  /* 0x000000d56a477223 */ /* 0x080fe200000100bc */
[----:B------:R-:W-:Y:S01]  /*b810*/  FADD.FTZ R86, R86, -R87 ;  /* 0x8000005756567221 */ /* 0x000fe20000010000 */
[----:B------:R-:W-:Y:S01]  /*b820*/  FADD.FTZ R94, R90, -R91 ;  /* 0x8000005b5a5e7221 */ /* 0x000fe20000010000 */
[----:B------:R-:W-:Y:S01]  /*b830*/  FADD.FTZ R64, R107, -R64 ;  /* 0x800000406b407221 */ /* 0x000fe20000010000 */
[-CC-:B------:R-:W-:Y:S01]  /*b840*/  FFMA.FTZ R65, R100, R213.reuse, R188.reuse ;  /* 0x000000d564417223 */ /* 0x180fe200000100bc */
[----:B------:R-:W-:Y:S01]  /*b850*/  FMUL.FTZ R95, R175, R86 ;  /* 0x00000056af5f7220 */ /* 0x000fe20000410000 */
[----:B------:R-:W-:Y:S01]  /*b860*/  FADD.FTZ R102, R102, -R71 ;  /* 0x8000004766667221 */ /* 0x000fe20000010000 */
[----:B------:R-:W-:Y:S01]  /*b870*/  LOP3.LUT P6, RZ, R69, 0xff0000, RZ, 0xc0, !PT ;  /* 0x00ff000045ff7812 */ /* 0x000fe200078cc0ff */
[----:B------:R-:W-:Y:S01]  /*b880*/  FMUL.FTZ R74, R175, R64 ;  /* 0x00000040af4a7220 */ /* 0x000fe20000410000 */
[----:B------:R-:W-:Y:S01]  /*b890*/  FMUL.FTZ R83, R95, UR6 ;  /* 0x000000065f537c20 */ /* 0x000fe20008410000 */
[----:B------:R-:W-:Y:S01]  /*b8a0*/  FMUL.FTZ R94, R175, R94 ;  /* 0x0000005eaf5e7220 */ /* 0x000fe20000410000 */
[----:B------:R-:W-:Y:S01]  /*b8b0*/  ISETP.GE.U32.AND P1, PT, R68, RZ, PT ;  /* 0x000000ff4400720c */ /* 0x000fe20003f26070 */
[----:B------:R-:W-:Y:S01]  /*b8c0*/  FADD.FTZ R92, R104, -R65 ;  /* 0x80000041685c7221 */ /* 0x000fe20000010000 */
[----:B------:R-:W-:Y:S01]  /*b8d0*/  LOP3.LUT P4, RZ, R145, 0xff0000, RZ, 0xc0, !PT ;  /* 0x00ff000091ff7812 */ /* 0x000fe2000788c0ff */
[----:B------:R-:W-:Y:S01]  /*b8e0*/  FMUL.FTZ R65, R175, R102 ;  /* 0x00000066af417220 */ /* 0x000fe20000410000 */
[----:B------:R-:W-:Y:S01]  /*b8f0*/  ISETP.GE.U32.AND P3, PT, R144, RZ, PT ;  /* 0x000000ff9000720c */ /* 0x000fe20003f66070 */
[----:B------:R-:W-:Y:S01]  /*b900*/  FMUL.FTZ R72, R74, UR6 ;  /* 0x000000064a487c20 */ /* 0x000fe20008410000 */
[----:B------:R-:W-:Y:S01]  /*b910*/  FSEL R67, R83, RZ, P6 ;  /* 0x000000ff53437208 */ /* 0x000fe20003000000 */
[----:B------:R-:W-:Y:S01]  /*b920*/  FMUL.FTZ R82, R94, UR6 ;  /* 0x000000065e527c20 */ /* 0x000fe20008410000 */
[-CC-:B------:R-:W-:Y:S01]  /*b930*/  FFMA.FTZ R97, R97, R213.reuse, R188.reuse ;  /* 0x000000d561617223 */ /* 0x180fe200000100bc */
[----:B------:R-:W-:Y:S01]  /*b940*/  LOP3.LUT P5, RZ, R69, 0xff, RZ, 0xc0, !PT ;  /* 0x000000ff45ff7812 */ /* 0x000fe200078ac0ff */
[-CC-:B------:R-:W-:Y:S01]  /*b950*/  FFMA.FTZ R70, R105, R213.reuse, R188.reuse ;  /* 0x000000d569467223 */ /* 0x180fe200000100bc */
[----:B------:R-:W-:Y:S01]  /*b960*/  ISETP.GE.U32.AND.EX P1, PT, R69, 0x1000000, PT, P1 ;  /* 0x010000004500780c */ /* 0x000fe20003f26110 */
[----:B------:R-:W-:Y:S01]  /*b970*/  FADD.FTZ R96, R96, -R97 ;  /* 0x8000006160607221 */ /* 0x000fe20000010000 */
[----:B------:R-:W-:Y:S01]  /*b980*/  FSEL R83, R83, RZ, P4 ;  /* 0x000000ff53537208 */ /* 0x000fe20002000000 */
[----:B------:R-:W-:Y:S01]  /*b990*/  FFMA.FTZ R99, R99, R213, R188 ;  /* 0x000000d563637223 */ /* 0x000fe200000100bc */
[----:B------:R-:W-:Y:S01]  /*b9a0*/  LOP3.LUT P6, RZ, R145, 0xff, RZ, 0xc0, !PT ;  /* 0x000000ff91ff7812 */ /* 0x000fe200078cc0ff */
[----:B------:R-:W-:Y:S01]  /*b9b0*/  FMUL.FTZ R93, R175, R96 ;  /* 0x00000060af5d7220 */ /* 0x000fe20000410000 */
[----:B------:R-:W-:Y:S01]  /*b9c0*/  LOP3.LUT P4, RZ, R69, 0xff00, RZ, 0xc0, !PT ;  /* 0x0000ff0045ff7812 */ /* 0x000fe2000788c0ff */
[----:B------:R-:W-:Y:S01]  /*b9d0*/  FMUL.FTZ R69, R65, UR6 ;  /* 0x0000000641457c20 */ /* 0x000fe20008410000 */
[----:B------:R-:W-:Y:S01]  /*b9e0*/  ISETP.GE.U32.AND.EX P3, PT, R145, 0x1000000, PT, P3 ;  /* 0x010000009100780c */ /* 0x000fe20003f66130 */
[----:B------:R-:W-:Y:S01]  /*b9f0*/  FADD.FTZ R98, R98, -R99 ;  /* 0x8000006362627221 */ /* 0x000fe20000010000 */
[----:B------:R-:W-:Y:S01]  /*ba00*/  FSEL R64, R72, RZ, P1 ;  /* 0x000000ff48407208 */ /* 0x000fe20000800000 */
[----:B------:R-:W-:Y:S01]  /*ba10*/  FMUL.FTZ R92, R175, R92 ;  /* 0x0000005caf5c7220 */ /* 0x000fe20000410000 */
[----:B------:R-:W-:-:S02]  /*ba20*/  FSEL R66, R82, RZ, P5 ;  /* 0x000000ff52427208 */ /* 0x000fc40002800000 */
[----:B------:R-:W-:Y:S02]  /*ba30*/  FSEL R72, R72, RZ, P3 ;  /* 0x000000ff48487208 */ /* 0x000fe40001800000 */
[----:B------:R-:W-:Y:S02]  /*ba40*/  FSEL R82, R82, RZ, P6 ;  /* 0x000000ff52527208 */ /* 0x000fe40003000000 */
[C---:B------:R-:W-:Y:S02]  /*ba50*/  LOP3.LUT P1, RZ, R68.reuse, 0xff0000, RZ, 0xc0, !PT ;  /* 0x00ff000044ff7812 */ /* 0x040fe4000782c0ff */
[C---:B------:R-:W-:Y:S02]  /*ba60*/  LOP3.LUT P3, RZ, R68.reuse, 0xff000000, RZ, 0xc0, !PT ;  /* 0xff00000044ff7812 */ /* 0x040fe4000786c0ff */
[C---:B------:R-:W-:Y:S02]  /*ba70*/  LOP3.LUT P5, RZ, R68.reuse, 0xff00, RZ, 0xc0, !PT ;  /* 0x0000ff0044ff7812 */ /* 0x040fe400078ac0ff */
[----:B------:R-:W-:Y:S01]  /*ba80*/  LOP3.LUT P6, RZ, R68, 0xff, RZ, 0xc0, !PT ;  /* 0x000000ff44ff7812 */ /* 0x000fe200078cc0ff */
[----:B------:R-:W-:Y:S01]  /*ba90*/  FADD.FTZ R68, R101, -R70 ;  /* 0x8000004665447221 */ /* 0x000fe20000010000 */
[----:B------:R-:W-:-:S02]  /*baa0*/  FSEL R71, R69, RZ, P4 ;  /* 0x000000ff45477208 */ /* 0x000fc40002000000 */
[----:B------:R-:W-:Y:S01]  /*bab0*/  LOP3.LUT P4, RZ, R145, 0xff00, RZ, 0xc0, !PT ;  /* 0x0000ff0091ff7812 */ /* 0x000fe2000788c0ff */
[----:B------:R-:W-:Y:S01]  /*bac0*/  FMUL.FTZ R68, R175, R68 ;  /* 0x00000044af447220 */ /* 0x000fe20000410000 */
[----:B------:R-:W-:Y:S01]  /*bad0*/  F2FP.BF16.F32.PACK_AB R94, R65, R94 ;  /* 0x0000005e415e723e */ /* 0x000fe200000010ff */
[----:B------:R-:W-:Y:S01]  /*bae0*/  FMUL.FTZ R65, R93, UR6 ;  /* 0x000000065d417c20 */ /* 0x000fe20008410000 */
[----:B------:R-:W-:Y:S01]  /*baf0*/  FSEL R69, R69, RZ, P4 ;  /* 0x000000ff45457208 */ /* 0x000fe20002000000 */
[----:B------:R-:W-:Y:S01]  /*bb00*/  FMUL.FTZ R175, R175, R98 ;  /* 0x00000062afaf7220 */ /* 0x000fe20000410000 */
[----:B------:R-:W-:Y:S02]  /*bb10*/  LOP3.LUT P4, RZ, R144, 0xff0000, RZ, 0xc0, !PT ;  /* 0x00ff000090ff7812 */ /* 0x000fe4000788c0ff */
[C---:B------:R-:W-:Y:S01]  /*bb20*/  F2FP.BF16.F32.PACK_AB R93, R68.reuse, R93 ;  /* 0x0000005d445d723e */ /* 0x040fe200000010ff */
[----:B------:R-:W-:Y:S01]  /*bb30*/  FMUL.FTZ R68, R68, UR6 ;  /* 0x0000000644447c20 */ /* 0x000fe20008410000 */
[----:B------:R-:W-:-:S02]  /*bb40*/  FSEL R81, R65, RZ, P4 ;  /* 0x000000ff41517208 */ /* 0x000fc40002000000 */
[----:B------:R-:W-:Y:S02]  /*bb50*/  LOP3.LUT P4, RZ, R144, 0xff000000, RZ, 0xc0, !PT ;  /* 0xff00000090ff7812 */ /* 0x000fe4000788c0ff */
        /* <DEDUP_REMOVED lines=19> */
[----:B------:R-:W-:-:S02]  /*bc90*/  F2FP.BF16.F32.PACK_AB R80, R71, R80 ;  /* 0x000000504750723e */ /* 0x000fc400000010ff */
[----:B------:R-:W-:Y:S01]  /*bca0*/  F2FP.BF16.F32.PACK_AB R64, R69, R64 ;  /* 0x000000404540723e */ /* 0x000fe200000010ff */
[----:B------:R-:W-:Y:S06]  /*bcb0*/  BRA `(.L_x_363) ;  /* 0x0000001400147947 */ /* 0x000fec0003800000 */
.L_x_364:
[-CC-:B------:R-:W-:Y:S01]  /*bcc0*/  FFMA.FTZ R87, R87, R213.reuse, R188.reuse ;  /* 0x000000d557577223 */ /* 0x180fe200000100bc */
[-CC-:B------:R-:W-:Y:S01]  /*bcd0*/  FFMA.FTZ R71, R106, R213.reuse, R188.reuse ;  /* 0x000000d56a477223 */ /* 0x180fe200000100bc */
[-CC-:B------:R-:W-:Y:S01]  /*bce0*/  FFMA.FTZ R66, R103, R213.reuse, R188.reuse ;  /* 0x000000d567427223 */ /* 0x180fe200000100bc */
[----:B------:R-:W-:Y:S01]  /*bcf0*/  LOP3.LUT P3, RZ, R69, 0xff0000, RZ, 0xc0, !PT ;  /* 0x00ff000045ff7812 */ /* 0x000fe2000786c0ff */
[----:B------:R-:W-:Y:S01]  /*bd00*/  FADD.FTZ R86, R86, -R87 ;  /* 0x8000005756567221 */ /* 0x000fe20000010000 */
[----:B------:R-:W-:Y:S01]  /*bd10*/  FADD.FTZ R102, R102, -R71 ;  /* 0x8000004766667221 */ /* 0x000fe20000010000 */
[-CC-:B------:R-:W-:Y:S01]  /*bd20*/  FFMA.FTZ R97, R97, R213.reuse, R188.reuse ;  /* 0x000000d561617223 */ /* 0x180fe200000100bc */
[-CC-:B------:R-:W-:Y:S01]  /*bd30*/  FFMA.FTZ R91, R91, R213.reuse, R188.reuse ;  /* 0x000000d55b5b7223 */ /* 0x180fe200000100bc */
[C---:B------:R-:W-:Y:S01]  /*bd40*/  FMUL.FTZ R86, R175.reuse, R86 ;  /* 0x00000056af567220 */ /* 0x040fe20000410000 */
[----:B------:R-:W-:Y:S01]  /*bd50*/  FMUL.FTZ R102, R175, R102 ;  /* 0x00000066af667220 */ /* 0x000fe20000410000 */
[-C--:B0-----:R-:W-:Y:S01]  /*bd60*/  FFMA.FTZ R65, R100, R213.reuse, R188 ;  /* 0x000000d564417223 */ /* 0x081fe200000100bc */
[----:B------:R-:W-:Y:S01]  /*bd70*/  FADD.FTZ R66, R107, -R66 ;  /* 0x800000426b427221 */ /* 0x000fe20000010000 */
[----:B------:R-:W-:Y:S01]  /*bd80*/  FMUL.FTZ R86, R86, UR6 ;  /* 0x0000000656567c20 */ /* 0x000fe20008410000 */
[----:B------:R-:W-:Y:S01]  /*bd90*/  FMUL.FTZ R102, R102, UR6 ;  /* 0x0000000666667c20 */ /* 0x000fe20008410000 */
[----:B------:R-:W-:Y:S01]  /*bda0*/  ISETP.GE.U32.AND P1, PT, R68, RZ, PT ;  /* 0x000000ff4400720c */ /* 0x000fe20003f26070 */
[----:B------:R-:W-:Y:S01]  /*bdb0*/  FADD.FTZ R96, R96, -R97 ;  /* 0x8000006160607221 */ /* 0x000fe20000010000 */
[-C--:B------:R-:W-:Y:S01]  /*bdc0*/  FFMA.FTZ R64, R105, R213.reuse, R188 ;  /* 0x000000d569407223 */ /* 0x080fe200000100bc */
[----:B------:R-:W-:Y:S01]  /*bdd0*/  FSEL R70, R86, RZ, P3 ;  /* 0x000000ff56467208 */ /* 0x000fe20001800000 */
[----:B------:R-:W-:Y:S01]  /*bde0*/  FADD.FTZ R90, R90, -R91 ;  /* 0x8000005b5a5a7221 */ /* 0x000fe20000010000 */
[----:B------:R-:W-:Y:S01]  /*bdf0*/  LOP3.LUT P3, RZ, R69, 0xff00, RZ, 0xc0, !PT ;  /* 0x0000ff0045ff7812 */ /* 0x000fe2000786c0ff */
[----:B------:R-:W-:Y:S01]  /*be00*/  FMUL.FTZ R66, R175, R66 ;  /* 0x00000042af427220 */ /* 0x000fe20000410000 */
[----:B------:R-:W-:Y:S01]  /*be10*/  FADD.FTZ R104, R104, -R65 ;  /* 0x8000004168687221 */ /* 0x000fe20000010000 */
[----:B------:R-:W-:Y:S01]  /*be20*/  ISETP.GE.U32.AND.EX P5, PT, R69, 0x1000000, PT, P1 ;  /* 0x010000004500780c */ /* 0x000fe20003fa6110 */
[C---:B------:R-:W-:Y:S01]  /*be30*/  FMUL.FTZ R96, R175.reuse, R96 ;  /* 0x00000060af607220 */ /* 0x040fe20000410000 */
[----:B------:R-:W-:Y:S01]  /*be40*/  FSEL R65, R102, RZ, P3 ;  /* 0x000000ff66417208 */ /* 0x000fe20001800000 */
[----:B------:R-:W-:Y:S01]  /*be50*/  FMUL.FTZ R90, R175, R90 ;  /* 0x0000005aaf5a7220 */ /* 0x000fe20000410000 */
[----:B------:R-:W-:Y:S01]  /*be60*/  LOP3.LUT P3, RZ, R145, 0xff00, RZ, 0xc0, !PT ;  /* 0x0000ff0091ff7812 */ /* 0x000fe2000786c0ff */
[----:B------:R-:W-:Y:S01]  /*be70*/  FADD.FTZ R64, R101, -R64 ;  /* 0x8000004065407221 */ /* 0x000fe20000010000 */
[----:B------:R-:W-:Y:S01]  /*be80*/  ISETP.GE.U32.AND P1, PT, R144, RZ, PT ;  /* 0x000000ff9000720c */ /* 0x000fe20003f26070 */
[----:B------:R-:W-:Y:S01]  /*be90*/  FMUL.FTZ R66, R66, UR6 ;  /* 0x0000000642427c20 */ /* 0x000fe20008410000 */
[----:B------:R-:W-:Y:S01]  /*bea0*/  FFMA.FTZ R99, R99, R213, R188 ;  /* 0x000000d563637223 */ /* 0x000fe200000100bc */
[----:B------:R-:W-:Y:S01]  /*beb0*/  LOP3.LUT P4, RZ, R69, 0xff, RZ, 0xc0, !PT ;  /* 0x000000ff45ff7812 */ /* 0x000fe2000788c0ff */
[----:B------:R-:W-:Y:S01]  /*bec0*/  FMUL.FTZ R96, R96, UR6 ;  /* 0x0000000660607c20 */ /* 0x000fe20008410000 */
[----:B------:R-:W-:Y:S01]  /*bed0*/  FSEL R69, R102, RZ, P3 ;  /* 0x000000ff66457208 */ /* 0x000fe20001800000 */
[----:B------:R-:W-:Y:S01]  /*bee0*/  FMUL.FTZ R90, R90, UR6 ;  /* 0x000000065a5a7c20 */ /* 0x000fe20008410000 */
[----:B------:R-:W-:Y:S01]  /*bef0*/  ISETP.GE.U32.AND.EX P1, PT, R145, 0x1000000, PT, P1 ;  /* 0x010000009100780c */ /* 0x000fe20003f26110 */
[----:B------:R-:W-:Y:S01]  /*bf00*/  FMUL.FTZ R64, R175, R64 ;  /* 0x00000040af407220 */ /* 0x000fe20000410000 */
[----:B------:R-:W-:Y:S01]  /*bf10*/  LOP3.LUT P3, RZ, R144, 0xff0000, RZ, 0xc0, !PT ;  /* 0x00ff000090ff7812 */ /* 0x000fe2000786c0ff */
[----:B------:R-:W-:Y:S01]  /*bf20*/  FADD.FTZ R98, R98, -R99 ;  /* 0x8000006362627221 */ /* 0x000fe20000010000 */
[----:B------:R-:W-:Y:S01]  /*bf30*/  LOP3.LUT P6, RZ, R145, 0xff0000, RZ, 0xc0, !PT ;  /* 0x00ff000091ff7812 */ /* 0x000fe200078cc0ff */
[----:B------:R-:W-:Y:S01]  /*bf40*/  FMUL.FTZ R64, R64, UR6 ;  /* 0x0000000640407c20 */ /* 0x000fe20008410000 */
[C---:B------:R-:W-:Y:S01]  /*bf50*/  FSEL R67, R66.reuse, RZ, P5 ;  /* 0x000000ff42437208 */ /* 0x040fe20002800000 */
[----:B------:R-:W-:Y:S01]  /*bf60*/  FMUL.FTZ R104, R175, R104 ;  /* 0x00000068af687220 */ /* 0x000fe20000410000 */
[----:B------:R-:W-:Y:S01]  /*bf70*/  LOP3.LUT P5, RZ, R145, 0xff, RZ, 0xc0, !PT ;  /* 0x000000ff91ff7812 */ /* 0x000fe200078ac0ff */
[----:B------:R-:W-:Y:S01]  /*bf80*/  FMUL.FTZ R98, R175, R98 ;  /* 0x00000062af627220 */ /* 0x000fe20000410000 */
[----:B------:R-:W-:Y:S01]  /*bf90*/  FSEL R83, R66, RZ, P1 ;  /* 0x000000ff42537208 */ /* 0x000fe20000800000 */
[----:B------:R-:W-:Y:S01]  /*bfa0*/  FMUL.FTZ R104, R104, UR6 ;  /* 0x0000000668687c20 */ /* 0x000fe20008410000 */
[----:B------:R-:W-:Y:S01]  /*bfb0*/  FSEL R81, R96, RZ, P3 ;  /* 0x000000ff60517208 */ /* 0x000fe20001800000 */
[----:B------:R-:W-:Y:S01]  /*bfc0*/  FMUL.FTZ R98, R98, UR6 ;  /* 0x0000000662627c20 */ /* 0x000fe20008410000 */
[----:B------:R-:W-:-:S02]  /*bfd0*/  FSEL R72, R86, RZ, P6 ;  /* 0x000000ff56487208 */ /* 0x000fc40003000000 */
[----:B------:R-:W-:Y:S02]  /*bfe0*/  FSEL R66, R90, RZ, P4 ;  /* 0x000000ff5a427208 */ /* 0x000fe40002000000 */
[----:B------:R-:W-:Y:S02]  /*bff0*/  LOP3.LUT P3, RZ, R144, 0xff000000, RZ, 0xc0, !PT ;  /* 0xff00000090ff7812 */ /* 0x000fe4000786c0ff */
[----:B------:R-:W-:Y:S02]  /*c000*/  LOP3.LUT P6, RZ, R68, 0xff0000, RZ, 0xc0, !PT ;  /* 0x00ff000044ff7812 */ /* 0x000fe400078cc0ff */
[----:B------:R-:W-:Y:S02]  /*c010*/  FSEL R82, R90, RZ, P5 ;  /* 0x000000ff5a527208 */ /* 0x000fe40002800000 */
[C---:B------:R-:W-:Y:S02]  /*c020*/  LOP3.LUT P1, RZ, R68.reuse, 0xff000000, RZ, 0xc0, !PT ;  /* 0xff00000044ff7812 */ /* 0x040fe4000782c0ff */
[----:B------:R-:W-:-:S02]  /*c030*/  LOP3.LUT P4, RZ, R68, 0xff00, RZ, 0xc0, !PT ;  /* 0x0000ff0044ff7812 */ /* 0x000fc4000788c0ff */
[----:B------:R-:W-:Y:S02]  /*c040*/  LOP3.LUT P5, RZ, R68, 0xff, RZ, 0xc0, !PT ;  /* 0x000000ff44ff7812 */ /* 0x000fe400078ac0ff */
[----:B------:R-:W-:Y:S02]  /*c050*/  FSEL R68, R64, RZ, P3 ;  /* 0x000000ff40447208 */ /* 0x000fe40001800000 */
[----:B------:R-:W-:Y:S02]  /*c060*/  F2FP.BF16.F32.PACK_AB R66, R65, R66 ;  /* 0x000000424142723e */ /* 0x000fe400000010ff */
[----:B------:R-:W-:Y:S02]  /*c070*/  FSEL R65, R96, RZ, P6 ;  /* 0x000000ff60417208 */ /* 0x000fe40003000000 */
[C---:B------:R-:W-:Y:S02]  /*c080*/  LOP3.LUT P3, RZ, R144.reuse, 0xff00, RZ, 0xc0, !PT ;  /* 0x0000ff0090ff7812 */ /* 0x040fe4000786c0ff */
[----:B------:R-:W-:-:S02]  /*c090*/  LOP3.LUT P6, RZ, R144, 0xff, RZ, 0xc0, !PT ;  /* 0x000000ff90ff7812 */ /* 0x000fc400078cc0ff */
[----:B------:R-:W-:Y:S02]  /*c0a0*/  F2FP.BF16.F32.PACK_AB R81, R68, R81 ;  /* 0x000000514451723e */ /* 0x000fe400000010ff */
        /* <DEDUP_REMOVED lines=12> */
.L_x_360:
[----:B------:R-:W-:Y:S05]  /*c170*/  @!P1 BRA `(.L_x_365) ;  /* 0x0000000800249947 */ /* 0x000fea0003800000 */
[----:B------:R-:W-:Y:S05]  /*c180*/  @!P2 BRA `(.L_x_366) ;  /* 0x000000040018a947 */ /* 0x000fea0003800000 */
[-CC-:B------:R-:W-:Y:S01]  /*c190*/  FFMA.FTZ R66, R103, R213.reuse, R188.reuse ;  /* 0x000000d567427223 */ /* 0x180fe200000100bc */
[-CC-:B------:R-:W-:Y:S01]  /*c1a0*/  FFMA.FTZ R87, R87, R213.reuse, R188.reuse ;  /* 0x000000d557577223 */ /* 0x180fe200000100bc */
[----:B------:R-:W-:Y:S02]  /*c1b0*/  IMAD.U32 R67, R51, 0x10000, RZ ;  /* 0x0001000033437824 */ /* 0x000fe400078e00ff */
[-C--:B------:R-:W-:Y:S01]  /*c1c0*/  FFMA.FTZ R91, R91, R213.reuse, R188 ;  /* 0x000000d55b5b7223 */ /* 0x080fe200000100bc */
[--C-:B------:R-:W-:Y:S01]  /*c1d0*/  FADD.FTZ R70, R107, -R66.reuse ;  /* 0x800000426b467221 */ /* 0x100fe20000010000 */
[----:B------:R-:W-:Y:S01]  /*c1e0*/  FADD.FTZ R72, R86, -R87 ;  /* 0x8000005756487221 */ /* 0x000fe20000010000 */
[----:B------:R-:W-:Y:S01]  /*c1f0*/  PRMT R66, R51, 0x7632, R66 ;  /* 0x0000763233427816 */ /* 0x000fe20000000042 */
[----:B------:R-:W-:Y:S01]  /*c200*/  FADD.FTZ R94, R90, -R91 ;  /* 0x8000005b5a5e7221 */ /* 0x000fe20000010000 */
[----:B------:R-:W-:Y:S01]  /*c210*/  ISETP.GE.U32.AND P1, PT, R68, RZ, PT ;  /* 0x000000ff4400720c */ /* 0x000fe20003f26070 */
[----:B------:R-:W-:Y:S01]  /*c220*/  FFMA.FTZ R72, R175, R72, R67 ;  /* 0x00000048af487223 */ /* 0x000fe20000010043 */
[----:B------:R-:W-:Y:S01]  /*c230*/  SHF.L.U32 R66, R66, 0x10, RZ ;  /* 0x0000001042427819 */ /* 0x000fe200000006ff */
[-CC-:B0-----:R-:W-:Y:S01]  /*c240*/  FFMA.FTZ R65, R100, R213.reuse, R188.reuse ;  /* 0x000000d564417223 */ /* 0x181fe200000100bc */
[----:B------:R-:W-:Y:S01]  /*c250*/  SHF.L.U32 R67, R50, 0x10, RZ ;  /* 0x0000001032437819 */ /* 0x000fe200000006ff */
[-C--:B------:R-:W-:Y:S01]  /*c260*/  FFMA.FTZ R64, R105, R213.reuse, R188 ;  /* 0x000000d569407223 */ /* 0x080fe200000100bc */
[----:B------:R-:W-:Y:S01]  /*c270*/  LOP3.LUT P3, RZ, R69, 0xff0000, RZ, 0xc0, !PT ;  /* 0x00ff000045ff7812 */ /* 0x000fe2000786c0ff */
[C---:B------:R-:W-:Y:S01]  /*c280*/  FFMA.FTZ R95, R175.reuse, R70, R66 ;  /* 0x00000046af5f7223 */ /* 0x040fe20000010042 */
[----:B------:R-:W-:Y:S01]  /*c290*/  FMUL.FTZ R70, R72, UR6 ;  /* 0x0000000648467c20 */ /* 0x000fe20008410000 */
[----:B------:R-:W-:Y:S01]  /*c2a0*/  FFMA.FTZ R94, R175, R94, R67 ;  /* 0x0000005eaf5e7223 */ /* 0x000fe20000010043 */
[----:B------:R-:W-:Y:S01]  /*c2b0*/  ISETP.GE.U32.AND.EX P1, PT, R69, 0x1000000, PT, P1 ;  /* 0x010000004500780c */ /* 0x000fe20003f26110 */
[----:B------:R-:W-:Y:S01]  /*c2c0*/  FMUL.FTZ R67, R95, UR6 ;  /* 0x000000065f437c20 */ /* 0x000fe20008410000 */
[----:B------:R-:W-:Y:S01]  /*c2d0*/  LOP3.LUT P5, RZ, R69, 0xff, RZ, 0xc0, !PT ;  /* 0x000000ff45ff7812 */ /* 0x000fe200078ac0ff */
[----:B------:R-:W-:Y:S01]  /*c2e0*/  FMUL.FTZ R66, R94, UR6 ;  /* 0x000000065e427c20 */ /* 0x000fe20008410000 */
[----:B------:R-:W-:Y:S01]  /*c2f0*/  FSEL R70, R70, RZ, P3 ;  /* 0x000000ff46467208 */ /* 0x000fe20001800000 */
[----:B------:R-:W-:Y:S01]  /*c300*/  FADD.FTZ R104, R104, -R65 ;  /* 0x8000004168687221 */ /* 0x000fe20000010000 */
[----:B------:R-:W-:Y:S01]  /*c310*/  FSEL R67, R67, RZ, P1 ;  /* 0x000000ff43437208 */ /* 0x000fe20000800000 */
[-CC-:B------:R-:W-:Y:S01]  /*c320*/  FFMA.FTZ R71, R106, R213.reuse, R188.reuse ;  /* 0x000000d56a477223 */ /* 0x180fe200000100bc */
[----:B------:R-:W-:Y:S01]  /*c330*/  FSEL R66, R66, RZ, P5 ;  /* 0x000000ff42427208 */ /* 0x000fe20002800000 */
[-CC-:B------:R-:W-:Y:S01]  /*c340*/  FFMA.FTZ R97, R97, R213.reuse, R188.reuse ;  /* 0x000000d561617223 */ /* 0x180fe200000100bc */
[C---:B------:R-:W-:Y:S01]  /*c350*/  LOP3.LUT P6, RZ, R68.reuse, 0xff0000, RZ, 0xc0, !PT ;  /* 0x00ff000044ff7812 */ /* 0x040fe200078cc0ff */
[----:B------:R-:W-:Y:S01]  /*c360*/  FFMA.FTZ R99, R99, R213, R188 ;  /* 0x000000d563637223 */ /* 0x000fe200000100bc */
[----:B------:R-:W-:Y:S01]  /*c370*/  LOP3.LUT P1, RZ, R68, 0xff000000, RZ, 0xc0, !PT ;  /* 0xff00000044ff7812 */ /* 0x000fe2000782c0ff */
[----:B------:R-:W-:Y:S01]  /*c380*/  FADD.FTZ R102, R102, -R71 ;  /* 0x8000004766667221 */ /* 0x000fe20000010000 */
[----:B------:R-:W-:Y:S01]  /*c390*/  LOP3.LUT P3, RZ, R68, 0xff, RZ, 0xc0, !PT ;  /* 0x000000ff44ff7812 */ /* 0x000fe2000786c0ff */
[----:B------:R-:W-:Y:S01]  /*c3a0*/  FADD.FTZ R96, R96, -R97 ;  /* 0x8000006160607221 */ /* 0x000fe20000010000 */
[----:B------:R-:W-:Y:S01]  /*c3b0*/  LOP3.LUT P5, RZ, R68, 0xff00, RZ, 0xc0, !PT ;  /* 0x0000ff0044ff7812 */ /* 0x000fe200078ac0ff */
[--C-:B------:R-:W-:Y:S01]  /*c3c0*/  FADD.FTZ R68, R101, -R64.reuse ;  /* 0x8000004065447221 */ /* 0x100fe20000010000 */
[----:B------:R-:W-:Y:S01]  /*c3d0*/  PRMT R65, R50, 0x7632, R65 ;  /* 0x0000763232417816 */ /* 0x000fe20000000041 */
[----:B------:R-:W-:Y:S01]  /*c3e0*/  FADD.FTZ R98, R98, -R99 ;  /* 0x8000006362627221 */ /* 0x000fe20000010000 */
[----:B------:R-:W-:-:S02]  /*c3f0*/  PRMT R64, R49, 0x7632, R64 ;  /* 0x0000763231407816 */ /* 0x000fc40000000040 */
[----:B------:R-:W-:Y:S02]  /*c400*/  SHF.L.U32 R74, R65, 0x10, RZ ;  /* 0x00000010414a7819 */ /* 0x000fe400000006ff */
[----:B------:R-:W-:Y:S01]  /*c410*/  LOP3.LUT P4, RZ, R69, 0xff00, RZ, 0xc0, !PT ;  /* 0x0000ff0045ff7812 */ /* 0x000fe2000788c0ff */
[----:B------:R-:W-:Y:S01]  /*c420*/  IMAD.U32 R65, R64, 0x10000, RZ ;  /* 0x0001000040417824 */ /* 0x000fe200078e00ff */
[----:B------:R-:W-:Y:S01]  /*c430*/  PRMT R64, R48, 0x7632, R64 ;  /* 0x0000763230407816 */ /* 0x000fe20000000040 */
[----:B------:R-:W-:Y:S01]  /*c440*/  FFMA.FTZ R73, R175, R102, R74 ;  /* 0x00000066af497223 */ /* 0x000fe2000001004a */
[----:B------:R-:W-:Y:S01]  /*c450*/  F2FP.BF16.F32.PACK_AB R95, R95, R72 ;  /* 0x000000485f5f723e */ /* 0x000fe200000010ff */
[----:B------:R-:W-:Y:S01]  /*c460*/  FFMA.FTZ R71, R175, R68, R65 ;  /* 0x00000044af477223 */ /* 0x000fe20000010041 */
[----:B------:R-:W-:Y:S01]  /*c470*/  SHF.L.U32 R69, R64, 0x10, RZ ;  /* 0x0000001040457819 */ /* 0x000fe200000006ff */
[----:B------:R-:W-:Y:S01]  /*c480*/  IMAD.U32 R65, R48, 0x10000, RZ ;  /* 0x0001000030417824 */ /* 0x000fe200078e00ff */
[----:B------:R-:W-:-:S02]  /*c490*/  SHF.L.U32 R64, R49, 0x10, RZ ;  /* 0x0000001031407819 */ /* 0x000fc400000006ff */
[----:B------:R-:W-:Y:S01]  /*c4a0*/  F2FP.BF16.F32.PACK_AB R94, R73, R94 ;  /* 0x0000005e495e723e */ /* 0x000fe200000010ff */
[C---:B------:R-:W-:Y:S01]  /*c4b0*/  FFMA.FTZ R65, R175.reuse, R98, R65 ;  /* 0x00000062af417223 */ /* 0x040fe20000010041 */
[C---:B------:R-:W-:Y:S01]  /*c4c0*/  FFMA.FTZ R104, R175.reuse, R104, R69 ;  /* 0x00000068af687223 */ /* 0x040fe20000010045 */
[----:B------:R-:W-:Y:S01]  /*c4d0*/  FFMA.FTZ R64, R175, R96, R64 ;  /* 0x00000060af407223 */ /* 0x000fe20000010040 */
[----:B------:R-:W-:Y:S01]  /*c4e0*/  FMUL.FTZ R73, R73, UR6 ;  /* 0x0000000649497c20 */ /* 0x000fe20008410000 */
[----:B------:R-:W-:Y:S02]  /*c4f0*/  F2FP.BF16.F32.PACK_AB R67, R67, R70 ;  /* 0x000000464343723e */ /* 0x000fe400000010ff */
[----:B------:R-:W-:Y:S01]  /*c500*/  FMUL.FTZ R68, R64, UR6 ;  /* 0x0000000640447c20 */ /* 0x000fe20008410000 */
[C---:B------:R-:W-:Y:S01]  /*c510*/  F2FP.BF16.F32.PACK_AB R93, R71.reuse, R64 ;  /* 0x00000040475d723e */ /* 0x040fe200000010ff */
[----:B------:R-:W-:Y:S01]  /*c520*/  FMUL.FTZ R71, R71, UR6 ;  /* 0x0000000647477c20 */ /* 0x000fe20008410000 */
[C---:B------:R-:W-:Y:S01]  /*c530*/  F2FP.BF16.F32.PACK_AB R92, R104.reuse, R65 ;  /* 0x00000041685c723e */ /* 0x040fe200000010ff */
[----:B------:R-:W-:Y:S01]  /*c540*/  FMUL.FTZ R64, R65, UR6 ;  /* 0x0000000641407c20 */ /* 0x000fe20008410000 */
[----:B------:R-:W-:Y:S01]  /*c550*/  FMUL.FTZ R104, R104, UR6 ;  /* 0x0000000668687c20 */ /* 0x000fe20008410000 */
[----:B------:R-:W-:-:S02]  /*c560*/  FSEL R65, R68, RZ, P6 ;  /* 0x000000ff44417208 */ /* 0x000fc40003000000 */
[----:B------:R-:W-:Y:S02]  /*c570*/  FSEL R73, R73, RZ, P4 ;  /* 0x000000ff49497208 */ /* 0x000fe40002000000 */
[----:B------:R-:W-:Y:S02]  /*c580*/  FSEL R68, R71, RZ, P1 ;  /* 0x000000ff47447208 */ /* 0x000fe40000800000 */
[----:B------:R-:W-:Y:S02]  /*c590*/  FSEL R64, R64, RZ, P3 ;  /* 0x000000ff40407208 */ /* 0x000fe40001800000 */
[----:B------:R-:W-:Y:S02]  /*c5a0*/  FSEL R69, R104, RZ, P5 ;  /* 0x000000ff68457208 */ /* 0x000fe40002800000 */
[----:B------:R-:W-:Y:S02]  /*c5b0*/  F2FP.BF16.F32.PACK_AB R66, R73, R66 ;  /* 0x000000424942723e */ /* 0x000fe400000010ff */
[----:B------:R-:W-:-:S02]  /*c5c0*/  F2FP.BF16.F32.PACK_AB R65, R68, R65 ;  /* 0x000000414441723e */ /* 0x000fc400000010ff */
[----:B------:R-:W-:Y:S01]  /*c5d0*/  F2FP.BF16.F32.PACK_AB R64, R69, R64 ;  /* 0x000000404540723e */ /* 0x000fe200000010ff */
[----:B------:R-:W-:Y:S06]  /*c5e0*/  BRA `(.L_x_363) ;  /* 0x0000000800c87947 */ /* 0x000fec0003800000 */
.L_x_366:
[-CC-:B------:R-:W-:Y:S01]  /*c5f0*/  FFMA.FTZ R66, R103, R213.reuse, R188.reuse ;  /* 0x000000d567427223 */ /* 0x180fe200000100bc */
[-CC-:B------:R-:W-:Y:S01]  /*c600*/  FFMA.FTZ R91, R91, R213.reuse, R188.reuse ;  /* 0x000000d55b5b7223 */ /* 0x180fe200000100bc */
[-C--:B------:R-:W-:Y:S01]  /*c610*/  FFMA.FTZ R87, R87, R213.reuse, R188 ;  /* 0x000000d557577223 */ /* 0x080fe200000100bc */
[----:B------:R-:W-:Y:S01]  /*c620*/  SHF.L.U32 R73, R51, 0x10, RZ ;  /* 0x0000001033497819 */ /* 0x000fe200000006ff */
[--C-:B------:R-:W-:Y:S01]  /*c630*/  FADD.FTZ R70, R107, -R66.reuse ;  /* 0x800000426b467221 */ /* 0x100fe20000010000 */
[----:B------:R-:W-:Y:S01]  /*c640*/  PRMT R66, R51, 0x7632, R66 ;  /* 0x0000763233427816 */ /* 0x000fe20000000042 */
[----:B------:R-:W-:Y:S01]  /*c650*/  FADD.FTZ R90, R90, -R91 ;  /* 0x8000005b5a5a7221 */ /* 0x000fe20000010000 */
[----:B------:R-:W-:Y:S01]  /*c660*/  FADD.FTZ R86, R86, -R87 ;  /* 0x8000005756567221 */ /* 0x000fe20000010000 */
[----:B------:R-:W-:Y:S01]  /*c670*/  IMAD.U32 R71, R50, 0x10000, RZ ;  /* 0x0001000032477824 */ /* 0x000fe200078e00ff */
[----:B------:R-:W-:Y:S01]  /*c680*/  SHF.L.U32 R66, R66, 0x10, RZ ;  /* 0x0000001042427819 */ /* 0x000fe200000006ff */
[-C--:B0-----:R-:W-:Y:S01]  /*c690*/  FFMA.FTZ R65, R100, R213.reuse, R188 ;  /* 0x000000d564417223 */ /* 0x081fe200000100bc */
[C---:B------:R-:W-:Y:S01]  /*c6a0*/  FFMA.FTZ R73, R175.reuse, R86, R73 ;  /* 0x00000056af497223 */ /* 0x040fe20000010049 */
[C---:B------:R-:W-:Y:S01]  /*c6b0*/  FFMA.FTZ R71, R175.reuse, R90, R71 ;  /* 0x0000005aaf477223 */ /* 0x040fe20000010047 */
[----:B------:R-:W-:Y:S01]  /*c6c0*/  ISETP.GE.U32.AND P1, PT, R68, RZ, PT ;  /* 0x000000ff4400720c */ /* 0x000fe20003f26070 */
[----:B------:R-:W-:Y:S01]  /*c6d0*/  FFMA.FTZ R66, R175, R70, R66 ;  /* 0x00000046af427223 */ /* 0x000fe20000010042 */
[----:B------:R-:W-:Y:S01]  /*c6e0*/  FMUL.FTZ R70, R73, UR6 ;  /* 0x0000000649467c20 */ /* 0x000fe20008410000 */
[----:B------:R-:W-:Y:S01]  /*c6f0*/  LOP3.LUT P5, RZ, R69, 0xff0000, RZ, 0xc0, !PT ;  /* 0x00ff000045ff7812 */ /* 0x000fe200078ac0ff */
[-CC-:B------:R-:W-:Y:S01]  /*c700*/  FFMA.FTZ R64, R105, R213.reuse, R188.reuse ;  /* 0x000000d569407223 */ /* 0x180fe200000100bc */
[----:B------:R-:W-:Y:S01]  /*c710*/  FMUL.FTZ R72, R66, UR6 ;  /* 0x0000000642487c20 */ /* 0x000fe20008410000 */
[----:B------:R-:W-:Y:S01]  /*c720*/  FMUL.FTZ R66, R71, UR6 ;  /* 0x0000000647427c20 */ /* 0x000fe20008410000 */
[C---:B------:R-:W-:Y:S01]  /*c730*/  LOP3.LUT P4, RZ, R69.reuse, 0xff, RZ, 0xc0, !PT ;  /* 0x000000ff45ff7812 */ /* 0x040fe2000788c0ff */
[----:B------:R-:W-:Y:S01]  /*c740*/  FADD.FTZ R104, R104, -R65 ;  /* 0x8000004168687221 */ /* 0x000fe20000010000 */
[C---:B------:R-:W-:Y:S01]  /*c750*/  ISETP.GE.U32.AND.EX P1, PT, R69.reuse, 0x1000000, PT, P1 ;  /* 0x010000004500780c */ /* 0x040fe20003f26110 */
[-CC-:B------:R-:W-:Y:S01]  /*c760*/  FFMA.FTZ R67, R106, R213.reuse, R188.reuse ;  /* 0x000000d56a437223 */ /* 0x180fe200000100bc */
[----:B------:R-:W-:Y:S01]  /*c770*/  LOP3.LUT P3, RZ, R69, 0xff00, RZ, 0xc0, !PT ;  /* 0x0000ff0045ff7812 */ /* 0x000fe2000786c0ff */
        /* <DEDUP_REMOVED lines=9> */
[----:B------:R-:W-:-:S02]  /*c810*/  LOP3.LUT P1, RZ, R68, 0xff000000, RZ, 0xc0, !PT ;  /* 0xff00000044ff7812 */ /* 0x000fc4000782c0ff */
[C---:B------:R-:W-:Y:S02]  /*c820*/  LOP3.LUT P5, RZ, R68.reuse, 0xff, RZ, 0xc0, !PT ;  /* 0x000000ff44ff7812 */ /* 0x040fe400078ac0ff */
[----:B------:R-:W-:Y:S01]  /*c830*/  LOP3.LUT P4, RZ, R68, 0xff00, RZ, 0xc0, !PT ;  /* 0x0000ff0044ff7812 */ /* 0x000fe2000788c0ff */
[--C-:B------:R-:W-:Y:S01]  /*c840*/  FADD.FTZ R68, R101, -R64.reuse ;  /* 0x8000004065447221 */ /* 0x100fe20000010000 */
[----:B------:R-:W-:Y:S02]  /*c850*/  PRMT R65, R50, 0x7632, R65 ;  /* 0x0000763232417816 */ /* 0x000fe40000000041 */
[----:B------:R-:W-:Y:S02]  /*c860*/  PRMT R64, R49, 0x7632, R64 ;  /* 0x0000763231407816 */ /* 0x000fe40000000040 */
[----:B------:R-:W-:Y:S02]  /*c870*/  SHF.L.U32 R72, R65, 0x10, RZ ;  /* 0x0000001041487819 */ /* 0x000fe400000006ff */
[----:B------:R-:W-:-:S02]  /*c880*/  SHF.L.U32 R65, R64, 0x10, RZ ;  /* 0x0000001040417819 */ /* 0x000fc400000006ff */
[C---:B------:R-:W-:Y:S01]  /*c890*/  PRMT R64, R48.reuse, 0x7632, R64 ;  /* 0x0000763230407816 */ /* 0x040fe20000000040 */
[C---:B------:R-:W-:Y:S02]  /*c8a0*/  FFMA.FTZ R72, R175.reuse, R102, R72 ;  /* 0x00000066af487223 */ /* 0x040fe40000010048 */
[----:B------:R-:W-:Y:S01]  /*c8b0*/  FFMA.FTZ R68, R175, R68, R65 ;  /* 0x00000044af447223 */ /* 0x000fe20000010041 */
[----:B------:R-:W-:Y:S01]  /*c8c0*/  SHF.L.U32 R65, R48, 0x10, RZ ;  /* 0x0000001030417819 */ /* 0x000fe200000006ff */
[----:B------:R-:W-:Y:S01]  /*c8d0*/  IMAD.U32 R67, R64, 0x10000, RZ ;  /* 0x0001000040437824 */ /* 0x000fe200078e00ff */
[----:B------:R-:W-:Y:S01]  /*c8e0*/  SHF.L.U32 R64, R49, 0x10, RZ ;  /* 0x0000001031407819 */ /* 0x000fe200000006ff */
[----:B------:R-:W-:Y:S02]  /*c8f0*/  FMUL.FTZ R72, R72, UR6 ;  /* 0x0000000648487c20 */ /* 0x000fe40008410000 */
[C---:B------:R-:W-:Y:S01]  /*c900*/  FFMA.FTZ R65, R175.reuse, R98, R65 ;  /* 0x00000062af417223 */ /* 0x040fe20000010041 */
[C---:B------:R-:W-:Y:S01]  /*c910*/  FFMA.FTZ R104, R175.reuse, R104, R67 ;  /* 0x00000068af687223 */ /* 0x040fe20000010043 */
[----:B------:R-:W-:Y:S01]  /*c920*/  FFMA.FTZ R64, R175, R96, R64 ;  /* 0x00000060af407223 */ /* 0x000fe20000010040 */
[----:B------:R-:W-:Y:S01]  /*c930*/  F2FP.BF16.F32.PACK_AB R67, R69, R70 ;  /* 0x000000464543723e */ /* 0x000fe200000010ff */
[----:B------:R-:W-:Y:S01]  /*c940*/  FMUL.FTZ R69, R68, UR6 ;  /* 0x0000000644457c20 */ /* 0x000fe20008410000 */
[----:B------:R-:W-:Y:S01]  /*c950*/  FMUL.FTZ R65, R65, UR6 ;  /* 0x0000000641417c20 */ /* 0x000fe20008410000 */
        /* <DEDUP_REMOVED lines=11> */
.L_x_365:
[----:B------:R-:W-:Y:S05]  /*ca10*/  @!P2 BRA `(.L_x_367) ;  /* 0x0000000000e8a947 */ /* 0x000fea0003800000 */
[-CC-:B------:R-:W-:Y:S01]  /*ca20*/  FFMA.FTZ R66, R103, R213.reuse, R188.reuse ;  /* 0x000000d567427223 */ /* 0x180fe200000100bc */
[-CC-:B------:R-:W-:Y:S01]  /*ca30*/  FFMA.FTZ R87, R87, R213.reuse, R188.reuse ;  /* 0x000000d557577223 */ /* 0x180fe200000100bc */
[-C--:B------:R-:W-:Y:S01]  /*ca40*/  FFMA.FTZ R91, R91, R213.reuse, R188 ;  /* 0x000000d55b5b7223 */ /* 0x080fe200000100bc */
[----:B------:R-:W-:Y:S01]  /*ca50*/  ISETP.GE.U32.AND P1, PT, R68, RZ, PT ;  /* 0x000000ff4400720c */ /* 0x000fe20003f26070 */
[----:B------:R-:W-:Y:S01]  /*ca60*/  FADD.FTZ R66, R107, -R66 ;  /* 0x800000426b427221 */ /* 0x000fe20000010000 */
[----:B------:R-:W-:Y:S01]  /*ca70*/  FADD.FTZ R72, R86, -R87 ;  /* 0x8000005756487221 */ /* 0x000fe20000010000 */
[----:B------:R-:W-:Y:S01]  /*ca80*/  FADD.FTZ R94, R90, -R91 ;  /* 0x8000005b5a5e7221 */ /* 0x000fe20000010000 */
[-CC-:B------:R-:W-:Y:S01]  /*ca90*/  FFMA.FTZ R97, R97, R213.reuse, R188.reuse ;  /* 0x000000d561617223 */ /* 0x180fe200000100bc */
[C---:B------:R-:W-:Y:S01]  /*caa0*/  FMUL.FTZ R95, R175.reuse, R66 ;  /* 0x00000042af5f7220 */ /* 0x040fe20000410000 */
[----:B------:R-:W-:Y:S01]  /*cab0*/  FMUL.FTZ R72, R175, R72 ;  /* 0x00000048af487220 */ /* 0x000fe20000410000 */
[-CC-:B0-----:R-:W-:Y:S01]  /*cac0*/  FFMA.FTZ R64, R105, R213.reuse, R188.reuse ;  /* 0x000000d569407223 */ /* 0x181fe200000100bc */
[-CC-:B------:R-:W-:Y:S01]  /*cad0*/  FFMA.FTZ R67, R106, R213.reuse, R188.reuse ;  /* 0x000000d56a437223 */ /* 0x180fe200000100bc */
[----:B------:R-:W-:Y:S01]  /*cae0*/  FMUL.FTZ R94, R175, R94 ;  /* 0x0000005eaf5e7220 */ /* 0x000fe20000410000 */
[-CC-:B------:R-:W-:Y:S01]  /*caf0*/  FFMA.FTZ R65, R100, R213.reuse, R188.reuse ;  /* 0x000000d564417223 */ /* 0x180fe200000100bc */
[----:B------:R-:W-:Y:S01]  /*cb00*/  FFMA.FTZ R99, R99, R213, R188 ;  /* 0x000000d563637223 */ /* 0x000fe200000100bc */
[C---:B------:R-:W-:Y:S01]  /*cb10*/  LOP3.LUT P5, RZ, R69.reuse, 0xff0000, RZ, 0xc0, !PT ;  /* 0x00ff000045ff7812 */ /* 0x040fe200078ac0ff */
[----:B------:R-:W-:Y:S01]  /*cb20*/  FMUL.FTZ R70, R72, UR6 ;  /* 0x0000000648467c20 */ /* 0x000fe20008410000 */
[C---:B------:R-:W-:Y:S01]  /*cb30*/  LOP3.LUT P4, RZ, R69.reuse, 0xff, RZ, 0xc0, !PT ;  /* 0x000000ff45ff7812 */ /* 0x040fe2000788c0ff */
[----:B------:R-:W-:Y:S01]  /*cb40*/  FADD.FTZ R96, R96, -R97 ;  /* 0x8000006160607221 */ /* 0x000fe20000010000 */
[----:B------:R-:W-:Y:S01]  /*cb50*/  LOP3.LUT P3, RZ, R69, 0xff00, RZ, 0xc0, !PT ;  /* 0x0000ff0045ff7812 */ /* 0x000fe2000786c0ff */
[----:B------:R-:W-:Y:S01]  /*cb60*/  FADD.FTZ R64, R101, -R64 ;  /* 0x8000004065407221 */ /* 0x000fe20000010000 */
[----:B------:R-:W-:Y:S01]  /*cb70*/  ISETP.GE.U32.AND.EX P1, PT, R69, 0x1000000, PT, P1 ;  /* 0x010000004500780c */ /* 0x000fe20003f26110 */
[----:B------:R-:W-:Y:S01]  /*cb80*/  FMUL.FTZ R69, R95, UR6 ;  /* 0x000000065f457c20 */ /* 0x000fe20008410000 */
[----:B------:R-:W-:Y:S01]  /*cb90*/  FADD.FTZ R102, R102, -R67 ;  /* 0x8000004366667221 */ /* 0x000fe20000010000 */
[----:B------:R-:W-:Y:S01]  /*cba0*/  FMUL.FTZ R66, R94, UR6 ;  /* 0x000000065e427c20 */ /* 0x000fe20008410000 */
[----:B------:R-:W-:Y:S01]  /*cbb0*/  FADD.FTZ R104, R104, -R65 ;  /* 0x8000004168687221 */ /* 0x000fe20000010000 */
[----:B------:R-:W-:Y:S01]  /*cbc0*/  FADD.FTZ R98, R98, -R99 ;  /* 0x8000006362627221 */ /* 0x000fe20000010000 */
[----:B------:R-:W-:Y:S01]  /*cbd0*/  FSEL R69, R69, RZ, P1 ;  /* 0x000000ff45457208 */ /* 0x000fe20000800000 */
[C---:B------:R-:W-:Y:S01]  /*cbe0*/  FMUL.FTZ R93, R175.reuse, R96 ;  /* 0x00000060af5d7220 */ /* 0x040fe20000410000 */
[----:B------:R-:W-:Y:S01]  /*cbf0*/  FSEL R70, R70, RZ, P5 ;  /* 0x000000ff46467208 */ /* 0x000fe20002800000 */
[C---:B------:R-:W-:Y:S01]  /*cc00*/  FMUL.FTZ R71, R175.reuse, R102 ;  /* 0x00000066af477220 */ /* 0x040fe20000410000 */
[C---:B------:R-:W-:Y:S01]  /*cc10*/  FMUL.FTZ R64, R175.reuse, R64 ;  /* 0x00000040af407220 */ /* 0x040fe20000410000 */
[----:B------:R-:W-:Y:S01]  /*cc20*/  FSEL R66, R66, RZ, P4 ;  /* 0x000000ff42427208 */ /* 0x000fe20002000000 */
[C---:B------:R-:W-:Y:S01]  /*cc30*/  FMUL.FTZ R65, R175.reuse, R104 ;  /* 0x00000068af417220 */ /* 0x040fe20000410000 */
[----:B------:R-:W-:Y:S01]  /*cc40*/  FMUL.FTZ R92, R175, R98 ;  /* 0x00000062af5c7220 */ /* 0x000fe20000410000 */
[----:B------:R-:W-:-:S02]  /*cc50*/  LOP3.LUT P6, RZ, R68, 0xff0000, RZ, 0xc0, !PT ;  /* 0x00ff000044ff7812 */ /* 0x000fc400078cc0ff */
[C---:B------:R-:W-:Y:S02]  /*cc60*/  LOP3.LUT P1, RZ, R68.reuse, 0xff000000, RZ, 0xc0, !PT ;  /* 0xff00000044ff7812 */ /* 0x040fe4000782c0ff */
[C---:B------:R-:W-:Y:S02]  /*cc70*/  LOP3.LUT P5, RZ, R68.reuse, 0xff, RZ, 0xc0, !PT ;  /* 0x000000ff44ff7812 */ /* 0x040fe400078ac0ff */
[----:B------:R-:W-:Y:S01]  /*cc80*/  LOP3.LUT P4, RZ, R68, 0xff00, RZ, 0xc0, !PT ;  /* 0x0000ff0044ff7812 */ /* 0x000fe2000788c0ff */
[----:B------:R-:W-:Y:S01]  /*cc90*/  FMUL.FTZ R68, R93, UR6 ;  /* 0x000000065d447c20 */ /* 0x000fe20008410000 */
[----:B------:R-:W-:Y:S01]  /*cca0*/  F2FP.BF16.F32.PACK_AB R67, R69, R70 ;  /* 0x000000464543723e */ /* 0x000fe200000010ff */
[C---:B------:R-:W-:Y:S01]  /*ccb0*/  FMUL.FTZ R69, R64.reuse, UR6 ;  /* 0x0000000640457c20 */ /* 0x040fe20008410000 */
[C---:B------:R-:W-:Y:S01]  /*ccc0*/  F2FP.BF16.F32.PACK_AB R94, R71.reuse, R94 ;  /* 0x0000005e475e723e */ /* 0x040fe200000010ff */
[----:B------:R-:W-:Y:S01]  /*ccd0*/  FMUL.FTZ R71, R71, UR6 ;  /* 0x0000000647477c20 */ /* 0x000fe20008410000 */
[----:B------:R-:W-:Y:S01]  /*cce0*/  F2FP.BF16.F32.PACK_AB R93, R64, R93 ;  /* 0x0000005d405d723e */ /* 0x000fe200000010ff */
[----:B------:R-:W-:Y:S01]  /*ccf0*/  FMUL.FTZ R64, R92, UR6 ;  /* 0x000000065c407c20 */ /* 0x000fe20008410000 */
[C---:B------:R-:W-:Y:S01]  /*cd00*/  F2FP.BF16.F32.PACK_AB R92, R65.reuse, R92 ;  /* 0x0000005c415c723e */ /* 0x040fe200000010ff */
        /* <DEDUP_REMOVED lines=8> */
[----:B------:R-:W-:Y:S02]  /*cd90*/  F2FP.BF16.F32.PACK_AB R65, R71, R68 ;  /* 0x000000444741723e */ /* 0x000fe400000010ff */
[----:B------:R-:W-:Y:S01]  /*cda0*/  F2FP.BF16.F32.PACK_AB R64, R69, R64 ;  /* 0x000000404540723e */ /* 0x000fe200000010ff */
[----:B------:R-:W-:Y:S06]  /*cdb0*/  BRA `(.L_x_363) ;  /* 0x0000000000d47947 */ /* 0x000fec0003800000 */
.L_x_367:
[-CC-:B------:R-:W-:Y:S01]  /*cdc0*/  FFMA.FTZ R66, R103, R213.reuse, R188.reuse ;  /* 0x000000d567427223 */ /* 0x180fe200000100bc */
[-CC-:B------:R-:W-:Y:S01]  /*cdd0*/  FFMA.FTZ R91, R91, R213.reuse, R188.reuse ;  /* 0x000000d55b5b7223 */ /* 0x180fe200000100bc */
[-CC-:B------:R-:W-:Y:S01]  /*cde0*/  FFMA.FTZ R87, R87, R213.reuse, R188.reuse ;  /* 0x000000d557577223 */ /* 0x180fe200000100bc */
[-C--:B0-----:R-:W-:Y:S01]  /*cdf0*/  FFMA.FTZ R64, R105, R213.reuse, R188 ;  /* 0x000000d569407223 */ /* 0x081fe200000100bc */
[----:B------:R-:W-:Y:S01]  /*ce00*/  FADD.FTZ R66, R107, -R66 ;  /* 0x800000426b427221 */ /* 0x000fe20000010000 */
[----:B------:R-:W-:Y:S01]  /*ce10*/  FADD.FTZ R90, R90, -R91 ;  /* 0x8000005b5a5a7221 */ /* 0x000fe20000010000 */
[----:B------:R-:W-:Y:S01]  /*ce20*/  FADD.FTZ R86, R86, -R87 ;  /* 0x8000005756567221 */ /* 0x000fe20000010000 */
[-CC-:B------:R-:W-:Y:S01]  /*ce30*/  FFMA.FTZ R65, R100, R213.reuse, R188.reuse ;  /* 0x000000d564417223 */ /* 0x180fe200000100bc */
[-CC-:B------:R-:W-:Y:S01]  /*ce40*/  FFMA.FTZ R97, R97, R213.reuse, R188.reuse ;  /* 0x000000d561617223 */ /* 0x180fe200000100bc */
[-CC-:B------:R-:W-:Y:S01]  /*ce50*/  FFMA.FTZ R67, R106, R213.reuse, R188.reuse ;  /* 0x000000d56a437223 */ /* 0x180fe200000100bc */
[----:B------:R-:W-:Y:S01]  /*ce60*/  FFMA.FTZ R99, R99, R213, R188 ;  /* 0x000000d563637223 */ /* 0x000fe200000100bc */
[C---:B------:R-:W-:Y:S01]  /*ce70*/  FMUL.FTZ R66, R175.reuse, R66 ;  /* 0x00000042af427220 */ /* 0x040fe20000410000 */
[----:B------:R-:W-:Y:S01]  /*ce80*/  ISETP.GE.U32.AND P1, PT, R68, RZ, PT ;  /* 0x000000ff4400720c */ /* 0x000fe20003f26070 */
[C---:B------:R-:W-:Y:S01]  /*ce90*/  FMUL.FTZ R86, R175.reuse, R86 ;  /* 0x00000056af567220 */ /* 0x040fe20000410000 */
[----:B------:R-:W-:Y:S01]  /*cea0*/  FMUL.FTZ R90, R175, R90 ;  /* 0x0000005aaf5a7220 */ /* 0x000fe20000410000 */
[----:B------:R-:W-:Y:S01]  /*ceb0*/  FADD.FTZ R64, R101, -R64 ;  /* 0x8000004065407221 */ /* 0x000fe20000010000 */
[----:B------:R-:W-:Y:S01]  /*cec0*/  FADD.FTZ R104, R104, -R65 ;  /* 0x8000004168687221 */ /* 0x000fe20000010000 */
[----:B------:R-:W-:Y:S01]  /*ced0*/  FADD.FTZ R96, R96, -R97 ;  /* 0x8000006160607221 */ /* 0x000fe20000010000 */
[----:B------:R-:W-:Y:S01]  /*cee0*/  FADD.FTZ R102, R102, -R67 ;  /* 0x8000004366667221 */ /* 0x000fe20000010000 */
[----:B------:R-:W-:Y:S01]  /*cef0*/  FADD.FTZ R98, R98, -R99 ;  /* 0x8000006362627221 */ /* 0x000fe20000010000 */
[----:B------:R-:W-:Y:S01]  /*cf00*/  FMUL.FTZ R71, R66, UR6 ;  /* 0x0000000642477c20 */ /* 0x000fe20008410000 */
[----:B------:R-:W-:Y:S01]  /*cf10*/  ISETP.GE.U32.AND.EX P1, PT, R69, 0x1000000, PT, P1 ;  /* 0x010000004500780c */ /* 0x000fe20003f26110 */
[----:B------:R-:W-:Y:S01]  /*cf20*/  FMUL.FTZ R70, R86, UR6 ;  /* 0x0000000656467c20 */ /* 0x000fe20008410000 */
[----:B------:R-:W-:Y:S01]  /*cf30*/  FMUL.FTZ R66, R90, UR6 ;  /* 0x000000065a427c20 */ /* 0x000fe20008410000 */
[----:B------:R-:W-:Y:S01]  /*cf40*/  FMUL.FTZ R64, R175, R64 ;  /* 0x00000040af407220 */ /* 0x000fe20000410000 */
[----:B------:R-:W-:Y:S01]  /*cf50*/  LOP3.LUT P5, RZ, R69, 0xff0000, RZ, 0xc0, !PT ;  /* 0x00ff000045ff7812 */ /* 0x000fe200078ac0ff */
[----:B------:R-:W-:Y:S01]  /*cf60*/  FMUL.FTZ R104, R175, R104 ;  /* 0x00000068af687220 */ /* 0x000fe20000410000 */
[----:B------:R-:W-:Y:S01]  /*cf70*/  LOP3.LUT P4, RZ, R69, 0xff, RZ, 0xc0, !PT ;  /* 0x000000ff45ff7812 */ /* 0x000fe2000788c0ff */
[C---:B------:R-:W-:Y:S01]  /*cf80*/  FMUL.FTZ R96, R175.reuse, R96 ;  /* 0x00000060af607220 */ /* 0x040fe20000410000 */
[C---:B------:R-:W-:Y:S01]  /*cf90*/  FMUL.FTZ R102, R175.reuse, R102 ;  /* 0x00000066af667220 */ /* 0x040fe20000410000 */
[----:B------:R-:W-:Y:S01]  /*cfa0*/  FMUL.FTZ R98, R175, R98 ;  /* 0x00000062af627220 */ /* 0x000fe20000410000 */
[----:B------:R-:W-:Y:S01]  /*cfb0*/  LOP3.LUT P3, RZ, R69, 0xff00, RZ, 0xc0, !PT ;  /* 0x0000ff0045ff7812 */ /* 0x000fe2000786c0ff */
[----:B------:R-:W-:Y:S01]  /*cfc0*/  FMUL.FTZ R64, R64, UR6 ;  /* 0x0000000640407c20 */ /* 0x000fe20008410000 */
[----:B------:R-:W-:Y:S01]  /*cfd0*/  FSEL R69, R71, RZ, P1 ;  /* 0x000000ff47457208 */ /* 0x000fe20000800000 */
[----:B------:R-:W-:Y:S01]  /*cfe0*/  FMUL.FTZ R102, R102, UR6 ;  /* 0x0000000666667c20 */ /* 0x000fe20008410000 */
[----:B------:R-:W-:Y:S01]  /*cff0*/  LOP3.LUT P1, RZ, R68, 0xff000000, RZ, 0xc0, !PT ;  /* 0xff00000044ff7812 */ /* 0x000fe2000782c0ff */
[----:B------:R-:W-:Y:S01]  /*d000*/  FMUL.FTZ R96, R96, UR6 ;  /* 0x0000000660607c20 */ /* 0x000fe20008410000 */
[----:B------:R-:W-:Y:S01]  /*d010*/  FSEL R70, R70, RZ, P5 ;  /* 0x000000ff46467208 */ /* 0x000fe20002800000 */
[----:B------:R-:W-:Y:S01]  /*d020*/  FMUL.FTZ R98, R98, UR6 ;  /* 0x0000000662627c20 */ /* 0x000fe20008410000 */
[----:B------:R-:W-:Y:S01]  /*d030*/  FSEL R66, R66, RZ, P4 ;  /* 0x000000ff42427208 */ /* 0x000fe20002000000 */
[----:B------:R-:W-:Y:S01]  /*d040*/  FMUL.FTZ R104, R104, UR6 ;  /* 0x0000000668687c20 */ /* 0x000fe20008410000 */
[----:B------:R-:W-:-:S02]  /*d050*/  LOP3.LUT P6, RZ, R68, 0xff0000, RZ, 0xc0, !PT ;  /* 0x00ff000044ff7812 */ /* 0x000fc400078cc0ff */
[C---:B------:R-:W-:Y:S02]  /*d060*/  LOP3.LUT P5, RZ, R68.reuse, 0xff, RZ, 0xc0, !PT ;  /* 0x000000ff44ff7812 */ /* 0x040fe400078ac0ff */
[----:B------:R-:W-:Y:S02]  /*d070*/  LOP3.LUT P4, RZ, R68, 0xff00, RZ, 0xc0, !PT ;  /* 0x0000ff0044ff7812 */ /* 0x000fe4000788c0ff */
[----:B------:R-:W-:Y:S02]  /*d080*/  F2FP.BF16.F32.PACK_AB R67, R69, R70 ;  /* 0x000000464543723e */ /* 0x000fe400000010ff */
[----:B------:R-:W-:Y:S02]  /*d090*/  FSEL R68, R64, RZ, P1 ;  /* 0x000000ff40447208 */ /* 0x000fe40000800000 */
[----:B------:R-:W-:Y:S02]  /*d0a0*/  FSEL R71, R102, RZ, P3 ;  /* 0x000000ff66477208 */ /* 0x000fe40001800000 */
[----:B------:R-:W-:-:S02]  /*d0b0*/  FSEL R65, R96, RZ, P6 ;  /* 0x000000ff60417208 */ /* 0x000fc40003000000 */
[----:B------:R-:W-:Y:S02]  /*d0c0*/  FSEL R64, R98, RZ, P5 ;  /* 0x000000ff62407208 */ /* 0x000fe40002800000 */
[----:B------:R-:W-:Y:S02]  /*d0d0*/  FSEL R69, R104, RZ, P4 ;  /* 0x000000ff68457208 */ /* 0x000fe40002000000 */
[----:B------:R-:W-:Y:S02]  /*d0e0*/  F2FP.BF16.F32.PACK_AB R66, R71, R66 ;  /* 0x000000424742723e */ /* 0x000fe400000010ff */
[----:B------:R-:W-:Y:S02]  /*d0f0*/  F2FP.BF16.F32.PACK_AB R65, R68, R65 ;  /* 0x000000414441723e */ /* 0x000fe400000010ff */
[----:B------:R-:W-:-:S07]  /*d100*/  F2FP.BF16.F32.PACK_AB R64, R69, R64 ;  /* 0x000000404540723e */ /* 0x000fce00000010ff */
.L_x_363:
[----:B------:R-:W0:Y:S01]  /*d110*/  @P2 LDC.64 R70, c[0x0][0x478] ;  /* 0x00011e00ff462b82 */ /* 0x000e220000000a00 */
[----:B------:R-:W-:-:S04]  /*d120*/  IMAD.MOV.U32 R73, RZ, RZ, 0x10 ;  /* 0x00000010ff497424 */ /* 0x000fc800078e00ff */
[----:B------:R-:W-:-:S03]  /*d130*/  IMAD.WIDE.U32 R72, R180, R73, UR16 ;  /* 0x00000010b4487e25 */ /* 0x000fc6000f8e0049 */
[----:B------:R-:W1:Y:S01]  /*d140*/  @P0 LDC.64 R68, c[0x0][0x470] ;  /* 0x00011c00ff440b82 */ /* 0x000e620000000a00 */
[----:B0-----:R-:W-:-:S05]  /*d150*/  @P2 IMAD.WIDE.U32 R70, R180, 0x10, R70 ;  /* 0x00000010b4462825 */ /* 0x001fca00078e0046 */
[----:B------:R0:W-:Y:S01]  /*d160*/  @P2 STG.E.128 desc[UR10][R70.64], R92 ;  /* 0x0000005c46002986 */ /* 0x0001e2000c101d0a */
[----:B-1----:R-:W-:-:S03]  /*d170*/  @P0 IMAD.WIDE.U32 R68, R180, 0x10, R68 ;  /* 0x00000010b4440825 */ /* 0x002fc600078e0044 */
[----:B------:R1:W-:Y:S04]  /*d180*/  STG.E.128 desc[UR10][R72.64], R64 ;  /* 0x0000004048007986 */ /* 0x0003e8000c101d0a */
[----:B------:R1:W-:Y:S01]  /*d190*/  @P0 STG.E.128 desc[UR10][R68.64], R80 ;  /* 0x0000005044000986 */ /* 0x0003e2000c101d0a */
[----:B0-----:R-:W0:Y:S02]  /*d1a0*/  LDC.64 R70, c[0x0][0x380] ;  /* 0x0000e000ff467b82 */ /* 0x001e240000000a00 */
[----:B0-----:R-:W-:-:S04]  /*d1b0*/  LEA R0, R70, R0, 0x2 ;  /* 0x0000000046007211 */ /* 0x001fc800078e10ff */
[----:B------:R-:W-:-:S13]  /*d1c0*/  ISETP.GE.AND P0, PT, R0, R71, PT ;  /* 0x000000470000720c */ /* 0x000fda0003f06270 */
[----:B-1----:R-:W-:Y:S05]  /*d1d0*/  @!P0 BRA `(.L_x_368) ;  /* 0xffffff4000848947 */ /* 0x002fea000383ffff */
[----:B------:R-:W-:Y:S05]  /*d1e0*/  BSYNC B1 ;  /* 0x0000000000017941 */ /* 0x000fea0003800000 */
.L_x_334:
        /* <DEDUP_REMOVED lines=78> */
[----:B------:R-:W-:Y:S01]  /*d6d0*/  MOV R22, R131 ;  /* 0x0000008300167202 */ /* 0x000fe20000000f00 */
[----:B------:R-:W-:Y:S01]  /*d6e0*/  IMAD.MOV.U32 R131, RZ, RZ, R164 ;  /* 0x000000ffff837224 */ /* 0x000fe200078e00a4 */
        /* <DEDUP_REMOVED lines=41> */
.L_x_333:
[----:B------:R-:W-:Y:S05]  /*d980*/  BSYNC B0 ;  /* 0x0000000000007941 */ /* 0x000fea0003800000 */
.L_x_332:
[----:B------:R-:W0:Y:S01]  /*d990*/  S2R R0, SR_TID.X ;  /* 0x0000000000007919 */ /* 0x000e220000002100 */
[----:B------:R-:W-:Y:S01]  /*d9a0*/  MOV R108, 0x400 ;  /* 0x00000400006c7802 */ /* 0x000fe20000000f00 */
[----:B------:R-:W-:Y:S05]  /*d9b0*/  WARPSYNC.ALL ;  /* 0x0000000000007948 */ /* 0x000fea0003800000 */
[----:B------:R-:W1:Y:S01]  /*d9c0*/  S2R R109, SR_CgaCtaId ;  /* 0x00000000006d7919 */ /* 0x000e620000008800 */
[----:B------:R-:W2:Y:S01]  /*d9d0*/  S2UR UR4, SR_CTAID.X ;  /* 0x00000000000479c3 */ /* 0x000ea20000002500 */
[----:B------:R-:W3:Y:S01]  /*d9e0*/  LDCU.128 UR20, c[0x0][0x440] ;  /* 0x00008800ff1477ac */ /* 0x000ee20008000c00 */
[----:B------:R-:W4:Y:S01]  /*d9f0*/  LDCU.128 UR24, c[0x0][0x450] ;  /* 0x00008a00ff1877ac */ /* 0x000f220008000c00 */
[C---:B0-----:R-:W-:Y:S01]  /*da00*/  IMAD.SHL.U32 R3, R0.reuse, 0x80, RZ ;  /* 0x0000008000037824 */ /* 0x041fe200078e00ff */
[----:B------:R-:W-:-:S04]  /*da10*/  SHF.L.U32 R2, R0, 0x5, RZ ;  /* 0x0000000500027819 */ /* 0x000fc800000006ff */
[----:B------:R-:W-:Y:S02]  /*da20*/  LOP3.LUT R3, R3, 0x3000, RZ, 0xc0, !PT ;  /* 0x0000300003037812 */ /* 0x000fe400078ec0ff */
[----:B-1----:R-:W-:Y:S02]  /*da30*/  LEA R109, R109, R108, 0x18 ;  /* 0x0000006c6d6d7211 */ /* 0x002fe400078ec0ff */
[----:B------:R-:W-:-:S03]  /*da40*/  LOP3.LUT R2, R3, 0x3e0, R2, 0xf8, !PT ;  /* 0x000003e003027812 */ /* 0x000fc600078ef802 */
[----:B------:R-:W-:Y:S01]  /*da50*/  IMAD R3, R0, 0x4, R109 ;  /* 0x0000000400037824 */ /* 0x000fe200078e026d */
        /* <DEDUP_REMOVED lines=12> */
[----:B------:R-:W5:Y:S04]  /*db20*/  LDS R40, [R3+0x400] ;  /* 0x0004000003287984 */ /* 0x000f680000000800 */
[----:B------:R-:W3:Y:S04]  /*db30*/  LDS R16, [R3+0x600] ;  /* 0x0006000003107984 */ /* 0x000ee80000000800 */
[----:B------:R-:W4:Y:S04]  /*db40*/  LDS R29, [R3+0x1000] ;  /* 0x00100000031d7984 */ /* 0x000f280000000800 */
        /* <DEDUP_REMOVED lines=10> */
[----:B-----5:R-:W-:-:S03]  /*dbf0*/  FADD.FTZ R40, RZ, R40 ;  /* 0x00000028ff287221 */ /* 0x020fc60000010000 */
[----:B------:R-:W5:Y:S01]  /*dc00*/  LDS R61, [R3+0x1a00] ;  /* 0x001a0000033d7984 */ /* 0x000f620000000800 */
[----:B---3--:R-:W-:-:S03]  /*dc10*/  FADD.FTZ R16, RZ, R16 ;  /* 0x00000010ff107221 */ /* 0x008fc60000010000 */
[----:B------:R-:W3:Y:S01]  /*dc20*/  LDS R42, [R3+0x1c00] ;  /* 0x001c0000032a7984 */ /* 0x000ee20000000800 */
[----:B----4-:R-:W-:-:S03]  /*dc30*/  FADD.FTZ R29, R84, R29 ;  /* 0x0000001d541d7221 */ /* 0x010fc60000010000 */
[----:B------:R-:W4:Y:S01]  /*dc40*/  LDS R63, [R3+0x1e00] ;  /* 0x001e0000033f7984 */ /* 0x000f220000000800 */
[----:B--2---:R-:W-:-:S03]  /*dc50*/  FADD.FTZ R31, R68, R31 ;  /* 0x0000001f441f7221 */ /* 0x004fc60000010000 */
[----:B------:R-:W2:Y:S01]  /*dc60*/  LDS R60, [R3+0x2000] ;  /* 0x00200000033c7984 */ /* 0x000ea20000000800 */
[----:B------:R-:W-:-:S03]  /*dc70*/  FADD.FTZ R17, RZ, R17 ;  /* 0x00000011ff117221 */ /* 0x000fc60000010000 */
[----:B------:R-:W2:Y:S01]  /*dc80*/  LDS R62, [R3+0x2200] ;  /* 0x00220000033e7984 */ /* 0x000ea20000000800 */
[----:B------:R-:W-:Y:S01]  /*dc90*/  FADD.FTZ R18, RZ, R18 ;  /* 0x00000012ff127221 */ /* 0x000fe20000010000 */
[----:B------:R-:W-:Y:S02]  /*dca0*/  FADD.FTZ R19, RZ, R19 ;  /* 0x00000013ff137221 */ /* 0x000fe40000010000 */
[----:B------:R-:W2:Y:S01]  /*dcb0*/  LDS R69, [R3+0x2400] ;  /* 0x0024000003457984 */ /* 0x000ea20000000800 */
[----:B------:R-:W-:-:S03]  /*dcc0*/  FADD.FTZ R28, RZ, R28 ;  /* 0x0000001cff1c7221 */ /* 0x000fc60000010000 */
[----:B------:R-:W2:Y:S01]  /*dcd0*/  LDS R71, [R3+0x2600] ;  /* 0x0026000003477984 */ /* 0x000ea20000000800 */
[----:B------:R-:W-:-:S03]  /*dce0*/  FADD.FTZ R40, R40, R41 ;  /* 0x0000002928287221 */ /* 0x000fc60000010000 */
[----:B------:R-:W2:Y:S01]  /*dcf0*/  LDS R70, [R3+0x2800] ;  /* 0x0028000003467984 */ /* 0x000ea20000000800 */
[----:B0-----:R-:W-:-:S03]  /*dd00*/  FADD.FTZ R16, R16, R43 ;  /* 0x0000002b10107221 */ /* 0x001fc60000010000 */
[----:B------:R-:W0:Y:S01]  /*dd10*/  LDS R85, [R3+0x2a00] ;  /* 0x002a000003557984 */ /* 0x000e220000000800 */
[----:B-1----:R-:W-:-:S03]  /*dd20*/  FADD.FTZ R17, R17, R30 ;  /* 0x0000001e11117221 */ /* 0x002fc60000010000 */
[----:B------:R-:W1:Y:S01]  /*dd30*/  LDS R86, [R3+0x2c00] ;  /* 0x002c000003567984 */ /* 0x000e620000000800 */
[----:B-----5:R-:W-:-:S03]  /*dd40*/  FADD.FTZ R18, R18, R61 ;  /* 0x0000003d12127221 */ /* 0x020fc60000010000 */
[----:B------:R-:W5:Y:S01]  /*dd50*/  LDS R87, [R3+0x2e00] ;  /* 0x002e000003577984 */ /* 0x000f620000000800 */
[----:B---3--:R-:W-:-:S03]  /*dd60*/  FADD.FTZ R19, R19, R42 ;  /* 0x0000002a13137221 */ /* 0x008fc60000010000 */
[----:B------:R-:W-:Y:S01]  /*dd70*/  LDS R30, [R3+0x3000] ;  /* 0x00300000031e7984 */ /* 0x000fe20000000800 */
[----:B----4-:R-:W-:-:S03]  /*dd80*/  FADD.FTZ R28, R28, R63 ;  /* 0x0000003f1c1c7221 */ /* 0x010fc60000010000 */
[----:B------:R-:W-:Y:S01]  /*dd90*/  LDS R42, [R3+0x3200] ;  /* 0x00320000032a7984 */ /* 0x000fe20000000800 */
[----:B--2---:R-:W-:-:S03]  /*dda0*/  FADD.FTZ R29, R29, R60 ;  /* 0x0000003c1d1d7221 */ /* 0x004fc60000010000 */
[----:B------:R-:W-:Y:S01]  /*ddb0*/  LDS R41, [R3+0x3400] ;  /* 0x0034000003297984 */ /* 0x000fe20000000800 */
[----:B------:R-:W-:-:S03]  /*ddc0*/  FADD.FTZ R31, R31, R62 ;  /* 0x0000003e1f1f7221 */ /* 0x000fc60000010000 */
[----:B------:R-:W2:Y:S04]  /*ddd0*/  LDS R43, [R3+0x3600] ;  /* 0x00360000032b7984 */ /* 0x000ea80000000800 */
[----:B------:R-:W3:Y:S01]  /*dde0*/  LDS R60, [R3+0x3800] ;  /* 0x00380000033c7984 */ /* 0x000ee20000000800 */
[----:B------:R-:W-:-:S03]  /*ddf0*/  FADD.FTZ R40, R40, R69 ;  /* 0x0000004528287221 */ /* 0x000fc60000010000 */
[----:B------:R-:W4:Y:S01]  /*de00*/  LDS R61, [R3+0x3a00] ;  /* 0x003a0000033d7984 */ /* 0x000f220000000800 */
[----:B------:R-:W-:-:S03]  /*de10*/  FADD.FTZ R16, R16, R71 ;  /* 0x0000004710107221 */ /* 0x000fc60000010000 */
[----:B------:R-:W4:Y:S01]  /*de20*/  LDS R62, [R3+0x3c00] ;  /* 0x003c0000033e7984 */ /* 0x000f220000000800 */
[----:B------:R-:W-:-:S03]  /*de30*/  FADD.FTZ R17, R17, R70 ;  /* 0x0000004611117221 */ /* 0x000fc60000010000 */
[----:B------:R-:W4:Y:S01]  /*de40*/  LDS R63, [R3+0x3e00] ;  /* 0x003e0000033f7984 */ /* 0x000f220000000800 */
[----:B0-----:R-:W-:Y:S01]  /*de50*/  FADD.FTZ R18, R18, R85 ;  /* 0x0000005512127221 */ /* 0x001fe20000010000 */
[----:B------:R-:W-:Y:S01]  /*de60*/  BAR.SYNC.DEFER_BLOCKING 0x0 ;  /* 0x0000000000007b1d */ /* 0x000fe20000010000 */
[----:B-1----:R-:W-:Y:S01]  /*de70*/  FADD.FTZ R19, R19, R86 ;  /* 0x0000005613137221 */ /* 0x002fe20000010000 */
[----:B-----5:R-:W-:-:S04]  /*de80*/  FADD.FTZ R28, R28, R87 ;  /* 0x000000571c1c7221 */ /* 0x020fc80000010000 */
[----:B------:R-:W-:Y:S04]  /*de90*/  STS.128 [R2], R88 ;  /* 0x0000005802007388 */ /* 0x000fe80000000c00 */
[----:B------:R-:W-:Y:S04]  /*dea0*/  STS.128 [R2+0x10], R72 ;  /* 0x0000104802007388 */ /* 0x000fe80000000c00 */
[----:B------:R-:W-:Y:S04]  /*deb0*/  STS.128 [R2+0x400], R48 ;  /* 0x0004003002007388 */ /* 0x000fe80000000c00 */
[----:B------:R2:W-:Y:S04]  /*dec0*/  STS.128 [R2+0x410], R12 ;  /* 0x0004100c02007388 */ /* 0x0005e80000000c00 */
[----:B------:R0:W-:Y:S04]  /*ded0*/  STS.128 [R2+0x800], R4 ;  /* 0x0008000402007388 */ /* 0x0001e80000000c00 */
[----:B------:R-:W-:Y:S04]  /*dee0*/  STS.128 [R2+0x810], R24 ;  /* 0x0008101802007388 */ /* 0x000fe80000000c00 */
[----:B------:R-:W-:Y:S04]  /*def0*/  STS.128 [R2+0xc00], R20 ;  /* 0x000c001402007388 */ /* 0x000fe80000000c00 */
[----:B------:R-:W-:Y:S01]  /*df00*/  STS.128 [R2+0xc10], R104 ;  /* 0x000c106802007388 */ /* 0x000fe20000000c00 */
[----:B--2---:R-:W-:Y:S01]  /*df10*/  FADD.FTZ R12, R16, R43 ;  /* 0x0000002b100c7221 */ /* 0x004fe20000010000 */
[----:B------:R-:W-:Y:S01]  /*df20*/  FADD.FTZ R15, R29, R30 ;  /* 0x0000001e1d0f7221 */ /* 0x000fe20000010000 */
[----:B------:R-:W-:Y:S01]  /*df30*/  FADD.FTZ R14, R31, R42 ;  /* 0x0000002a1f0e7221 */ /* 0x000fe20000010000 */
[----:B------:R-:W-:Y:S01]  /*df40*/  BAR.SYNC.DEFER_BLOCKING 0x0 ;  /* 0x0000000000007b1d */ /* 0x000fe20000010000 */
[----:B0-----:R-:W-:Y:S01]  /*df50*/  FADD.FTZ R5, R40, R41 ;  /* 0x0000002928057221 */ /* 0x001fe20000010000 */
[----:B---3--:R-:W-:Y:S01]  /*df60*/  FADD.FTZ R7, R17, R60 ;  /* 0x0000003c11077221 */ /* 0x008fe20000010000 */
[----:B----4-:R-:W-:Y:S01]  /*df70*/  FADD.FTZ R4, R18, R61 ;  /* 0x0000003d12047221 */ /* 0x010fe20000010000 */
[----:B------:R-:W-:Y:S01]  /*df80*/  FADD.FTZ R6, R19, R62 ;  /* 0x0000003e13067221 */ /* 0x000fe20000010000 */
[----:B------:R-:W-:Y:S01]  /*df90*/  FADD.FTZ R13, R28, R63 ;  /* 0x0000003f1c0d7221 */ /* 0x000fe20000010000 */
[----:B------:R-:W0:Y:S04]  /*dfa0*/  LDS R69, [R3+0x200] ;  /* 0x0002000003457984 */ /* 0x000e280000000800 */
[----:B------:R-:W1:Y:S04]  /*dfb0*/  LDS R71, [R3+0x600] ;  /* 0x0006000003477984 */ /* 0x000e680000000800 */
[----:B------:R-:W2:Y:S04]  /*dfc0*/  LDS R20, [R3+0x800] ;  /* 0x0008000003147984 */ /* 0x000ea80000000800 */
[----:B------:R-:W3:Y:S04]  /*dfd0*/  LDS R22, [R3+0xc00] ;  /* 0x000c000003167984 */ /* 0x000ee80000000800 */
[----:B------:R-:W4:Y:S04]  /*dfe0*/  LDS R23, [R3+0xe00] ;  /* 0x000e000003177984 */ /* 0x000f280000000800 */
[----:B------:R-:W5:Y:S04]  /*dff0*/  LDS R68, [R3] ;  /* 0x0000000003447984 */ /* 0x000f680000000800 */
        /* <DEDUP_REMOVED lines=135> */
[----:B------:R0:W-:Y:S01]  /*e870*/  STS.128 [R2+0x410], R8 ;  /* 0x0004100802007388 */ /* 0x0001e20000000c00 */
[----:B------:R-:W-:-:S03]  /*e880*/  FADD.FTZ R25, R25, R54 ;  /* 0x0000003619197221 */ /* 0x000fc60000010000 */
[----:B------:R-:W-:Y:S04]  /*e890*/  STS.128 [R2+0x800], R32 ;  /* 0x0008002002007388 */ /* 0x000fe80000000c00 */
[----:B------:R-:W-:Y:S04]  /*e8a0*/  STS.128 [R2+0x810], R236 ;  /* 0x000810ec02007388 */ /* 0x000fe80000000c00 */
[----:B------:R-:W-:Y:S04]  /*e8b0*/  STS.128 [R2+0xc00], R44 ;  /* 0x000c002c02007388 */ /* 0x000fe80000000c00 */
[----:B------:R-:W-:Y:S01]  /*e8c0*/  STS.128 [R2+0xc10], R96 ;  /* 0x000c106002007388 */ /* 0x000fe20000000c00 */
[----:B0-----:R-:W0:Y:S08]  /*e8d0*/  LDC R10, c[0x0][0x388] ;  /* 0x0000e200ff0a7b82 */ /* 0x001e300000000800 */
[----:B------:R-:W-:Y:S01]  /*e8e0*/  BAR.SYNC.DEFER_BLOCKING 0x0 ;  /* 0x0000000000007b1d */ /* 0x000fe20000010000 */
[----:B0-----:R-:W-:-:S05]  /*e8f0*/  IMAD R19, R10, UR4, RZ ;  /* 0x000000040a137c24 */ /* 0x001fca000f8e02ff */
[----:B------:R-:W0:Y:S01]  /*e900*/  LDS R60, [R3] ;  /* 0x00000000033c7984 */ /* 0x000e220000000800 */
[----:B------:R-:W-:-:S03]  /*e910*/  IADD3 R19, P0, PT, R19, R0, RZ ;  /* 0x0000000013137210 */ /* 0x000fc60007f1e0ff */
[----:B------:R-:W1:Y:S01]  /*e920*/  LDS R9, [R3+0x1000] ;  /* 0x0010000003097984 */ /* 0x000e620000000800 */
[----:B------:R-:W-:-:S03]  /*e930*/  SHF.L.U32 R18, R19, 0x2, RZ ;  /* 0x0000000213127819 */ /* 0x000fc600000006ff */
[----:B------:R-:W2:Y:S01]  /*e940*/  LDS R2, [R3+0x2000] ;  /* 0x0020000003027984 */ /* 0x000ea20000000800 */
[----:B------:R-:W-:-:S03]  /*e950*/  IADD3 R10, P1, PT, R18, UR20, RZ ;  /* 0x00000014120a7c10 */ /* 0x000fc6000ff3e0ff */
[----:B------:R-:W3:Y:S04]  /*e960*/  LDS R56, [R3+0x200] ;  /* 0x0002000003387984 */ /* 0x000ee80000000800 */
[----:B------:R-:W4:Y:S04]  /*e970*/  LDS R11, [R3+0x1200] ;  /* 0x00120000030b7984 */ /* 0x000f280000000800 */
        /* <DEDUP_REMOVED lines=9> */
[----:B--2---:R-:W-:-:S03]  /*ea10*/  FADD.FTZ R2, R9, R2 ;  /* 0x0000000209027221 */ /* 0x004fc60000010000 */
[----:B------:R-:W2:Y:S01]  /*ea20*/  LDS R57, [R3+0x3400] ;  /* 0x0034000003397984 */ /* 0x000ea20000000800 */
[----:B---3--:R-:W-:-:S03]  /*ea30*/  FADD.FTZ R56, RZ, R56 ;  /* 0x00000038ff387221 */ /* 0x008fc60000010000 */
[----:B------:R-:W-:Y:S01]  /*ea40*/  LDS R43, [R3+0x2600] ;  /* 0x00260000032b7984 */ /* 0x000fe20000000800 */
[----:B----4-:R-:W-:-:S03]  /*ea50*/  FADD.FTZ R11, R56, R11 ;  /* 0x0000000b380b7221 */ /* 0x010fc60000010000 */
[----:B------:R-:W3:Y:S01]  /*ea60*/  LDS R35, [R3+0x1800] ;  /* 0x0018000003237984 */ /* 0x000ee20000000800 */
[----:B-----5:R-:W-:-:S03]  /*ea70*/  FADD.FTZ R53, R2, R33 ;  /* 0x0000002102357221 */ /* 0x020fc60000010000 */
[----:B------:R-:W4:Y:S01]  /*ea80*/  LDS R22, [R3+0xa00] ;  /* 0x000a000003167984 */ /* 0x000f220000000800 */
[----:B------:R-:W-:-:S03]  /*ea90*/  FADD.FTZ R11, R11, R8 ;  /* 0x000000080b0b7221 */ /* 0x000fc60000010000 */
[----:B------:R-:W5:Y:S01]  /*eaa0*/  LDS R2, [R3+0x600] ;  /* 0x0006000003027984 */ /* 0x000f620000000800 */
        /* <DEDUP_REMOVED lines=15> */
[----:B0-----:R-:W-:Y:S01]  /*eba0*/  FADD.FTZ R0, R0, R41 ;  /* 0x0000002900007221 */ /* 0x001fe20000010000 */
[----:B------:R-:W-:Y:S01]  /*ebb0*/  IADD3.X R19, PT, PT, R19, UR25, RZ, P1, !PT ;  /* 0x0000001913137c10 */ /* 0x000fe20008ffe4ff */
[----:B------:R-:W0:Y:S01]  /*ebc0*/  LDS R24, [R3+0xc00] ;  /* 0x000c000003187984 */ /* 0x000e220000000800 */
[----:B-1----:R-:W-:-:S03]  /*ebd0*/  FADD.FTZ R20, RZ, R20 ;  /* 0x00000014ff147221 */ /* 0x002fc60000010000 */
[----:B------:R-:W1:Y:S01]  /*ebe0*/  LDS R61, [R3+0x3800] ;  /* 0x00380000033d7984 */ /* 0x000e620000000800 */
[----:B--2---:R-:W-:-:S03]  /*ebf0*/  FADD.FTZ R57, R0, R57 ;  /* 0x0000003900397221 */ /* 0x004fc60000010000 */
[----:B------:R-:W2:Y:S04]  /*ec00*/  LDS R47, [R3+0x2a00] ;  /* 0x002a0000032f7984 */ /* 0x000ea80000000800 */
[----:B------:R-:W2:Y:S01]  /*ec10*/  LDS R39, [R3+0x1c00] ;  /* 0x001c000003277984 */ /* 0x000ea20000000800 */
[----:B---3--:R-:W-:-:S03]  /*ec20*/  FADD.FTZ R20, R20, R35 ;  /* 0x0000002314147221 */ /* 0x008fc60000010000 */
[----:B------:R-:W3:Y:S01]  /*ec30*/  LDS R26, [R3+0xe00] ;  /* 0x000e0000031a7984 */ /* 0x000ee20000000800 */
[----:B----4-:R-:W-:-:S03]  /*ec40*/  FADD.FTZ R22, RZ, R22 ;  /* 0x00000016ff167221 */ /* 0x010fc60000010000 */
[----:B------:R-:W-:Y:S01]  /*ec50*/  STG.E desc[UR10][R8.64], R49 ;  /* 0x0000003108007986 */ /* 0x000fe2000c10190a */
[----:B-----5:R-:W-:-:S03]  /*ec60*/  FADD.FTZ R2, RZ, R2 ;  /* 0x00000002ff027221 */ /* 0x020fc60000010000 */
[----:B------:R-:W-:Y:S01]  /*ec70*/  STG.E desc[UR10][R10.64], R15 ;  /* 0x0000000f0a007986 */ /* 0x000fe2000c10190a */
[----:B------:R-:W-:-:S03]  /*ec80*/  FADD.FTZ R2, R2, R33 ;  /* 0x0000002102027221 */ /* 0x000fc60000010000 */
[----:B------:R-:W4:Y:S01]  /*ec90*/  LDS R63, [R3+0x3a00] ;  /* 0x003a0000033f7984 */ /* 0x000f220000000800 */
[----:B------:R-:W-:-:S03]  /*eca0*/  FADD.FTZ R2, R2, R43 ;  /* 0x0000002b02027221 */ /* 0x000fc60000010000 */
[----:B------:R-:W5:Y:S01]  /*ecb0*/  LDS R49, [R3+0x2c00] ;  /* 0x002c000003317984 */ /* 0x000f620000000800 */
[----:B------:R-:W-:Y:S01]  /*ecc0*/  FADD.FTZ R59, R2, R59 ;  /* 0x0000003b023b7221 */ /* 0x000fe20000010000 */
[----:B------:R-:W-:Y:S02]  /*ecd0*/  FADD.FTZ R20, R20, R45 ;  /* 0x0000002d14147221 */ /* 0x000fe40000010000 */
        /* <DEDUP_REMOVED lines=8> */
[----:B------:R-:W-:Y:S01]  /*ed60*/  STG.E desc[UR10][R16.64], R53 ;  /* 0x0000003510007986 */ /* 0x000fe2000c10190a */
[----:B------:R-:W-:-:S03]  /*ed70*/  FADD.FTZ R24, R24, R39 ;  /* 0x0000002718187221 */ /* 0x000fc60000010000 */
[----:B------:R-:W-:Y:S01]  /*ed80*/  STG.E desc[UR10][R18.64], R67 ;  /* 0x0000004312007986 */ /* 0x000fe2000c10190a */
[----:B---3--:R-:W-:-:S03]  /*ed90*/  FADD.FTZ R26, RZ, R26 ;  /* 0x0000001aff1a7221 */ /* 0x008fc60000010000 */
[----:B------:R-:W-:Y:S04]  /*eda0*/  STG.E desc[UR10][R8.64+0x200], R89 ;  /* 0x0002005908007986 */ /* 0x000fe8000c10190a */
[----:B------:R-:W-:Y:S04]  /*edb0*/  STG.E desc[UR10][R10.64+0x200], R14 ;  /* 0x0002000e0a007986 */ /* 0x000fe8000c10190a */
[----:B------:R-:W-:Y:S01]  /*edc0*/  STG.E desc[UR10][R16.64+0x200], R55 ;  /* 0x0002003710007986 */ /* 0x000fe2000c10190a */
[----:B----4-:R-:W-:-:S03]  /*edd0*/  FADD.FTZ R63, R22, R63 ;  /* 0x0000003f163f7221 */ /* 0x010fc60000010000 */
[----:B------:R-:W-:Y:S01]  /*ede0*/  STG.E desc[UR10][R18.64+0x200], R27 ;  /* 0x0002001b12007986 */ /* 0x000fe2000c10190a */
[----:B-----5:R-:W-:-:S03]  /*edf0*/  FADD.FTZ R24, R24, R49 ;  /* 0x0000003118187221 */ /* 0x020fc60000010000 */
[----:B------:R-:W-:Y:S01]  /*ee00*/  STG.E desc[UR10][R8.64+0x400], R51 ;  /* 0x0004003308007986 */ /* 0x000fe2000c10190a */
[----:B------:R-:W-:-:S03]  /*ee10*/  FADD.FTZ R15, R26, R15 ;  /* 0x0000000f1a0f7221 */ /* 0x000fc60000010000 */
[----:B------:R-:W-:Y:S01]  /*ee20*/  STG.E desc[UR10][R10.64+0x400], R5 ;  /* 0x000400050a007986 */ /* 0x000fe2000c10190a */
[----:B------:R-:W-:-:S03]  /*ee30*/  FADD.FTZ R31, R24, R31 ;  /* 0x0000001f181f7221 */ /* 0x000fc60000010000 */
[----:B------:R-:W-:Y:S01]  /*ee40*/  STG.E desc[UR10][R16.64+0x400], R57 ;  /* 0x0004003910007986 */ /* 0x000fe2000c10190a */
[----:B0-----:R-:W-:-:S03]  /*ee50*/  FADD.FTZ R15, R15, R28 ;  /* 0x0000001c0f0f7221 */ /* 0x001fc60000010000 */
        /* <DEDUP_REMOVED lines=23> */
.L_x_335:
[----:B------:R-:W-:Y:S01]  /*efd0*/  HFMA2 R75, -RZ, RZ, 0, 5.9604644775390625e-08 ;  /* 0x00000001ff4b7431 */ /* 0x000fe200000001ff */
[----:B------:R-:W-:Y:S01]  /*efe0*/  BSSY B2, `(.L_x_369) ;  /* 0x0000007000027945 */ /* 0x000fe20003800000 */
[----:B------:R-:W-:Y:S01]  /*eff0*/  IMAD.MOV.U32 R74, RZ, RZ, R66 ;  /* 0x000000ffff4a7224 */ /* 0x000fe200078e0042 */
[----:B------:R-:W-:Y:S01]  /*f000*/  MOV R188, 0x1f ;  /* 0x0000001f00bc7802 */ /* 0x000fe20000000f00 */
[----:B------:R-:W-:-:S07]  /*f010*/  IMAD.MOV.U32 R213, RZ, RZ, -0x1 ;  /* 0xffffffffffd57424 */ /* 0x000fce00078e00ff */
[----:B-----5:R-:W-:Y:S05]  /*f020*/  WARPSYNC.COLLECTIVE R213, `(.L_x_370) ;  /* 0x00000000d5087348 */ /* 0x020fea0003c00000 */
[----:B------:R0:W1:Y:S02]  /*f030*/  SHFL.BFLY P4, R240, R74, R75, R188 ;  /* 0x0c00004b4af07389 */ /* 0x00006400000800bc */
[----:B01---5:R-:W-:Y:S05]  /*f040*/  ENDCOLLECTIVE ;  /* 0x000000000000791b */ /* 0x023fea0003800000 */
.L_x_370:
[----:B------:R-:W-:Y:S05]  /*f050*/  BSYNC B2 ;  /* 0x0000000000027941 */ /* 0x000fea0003800000 */
.L_x_369:
[----:B------:R-:W-:Y:S01]  /*f060*/  HFMA2 R75, -RZ, RZ, 0, 5.9604644775390625e-08 ;  /* 0x00000001ff4b7431 */ /* 0x000fe200000001ff */
[----:B------:R-:W-:Y:S01]  /*f070*/  MOV R74, R67 ;  /* 0x00000043004a7202 */ /* 0x000fe20000000f00 */
[----:B------:R-:W-:Y:S01]  /*f080*/  IMAD.MOV.U32 R188, RZ, RZ, 0x1f ;  /* 0x0000001fffbc7424 */ /* 0x000fe200078e00ff */
[----:B------:R-:W-:Y:S01]  /*f090*/  MOV R213, 0xffffffff ;  /* 0xffffffff00d57802 */ /* 0x000fe20000000f00 */
[----:B------:R-:W-:-:S07]  /*f0a0*/  FADD.FTZ R66, R66, R240 ;  /* 0x000000f042427221 */ /* 0x000fce0000010000 */
[----:B------:R-:W-:Y:S05]  /*f0b0*/  WARPSYNC.COLLECTIVE R213, `(.L_x_371) ;  /* 0x00000000d5087348 */ /* 0x000fea0003c00000 */
[----:B------:R0:W1:Y:S02]  /*f0c0*/  SHFL.BFLY P4, R240, R74, R75, R188 ;  /* 0x0c00004b4af07389 */ /* 0x00006400000800bc */
[----:B01----:R-:W-:Y:S05]  /*f0d0*/  ENDCOLLECTIVE ;  /* 0x000000000000791b */ /* 0x003fea0003800000 */
.L_x_371:
[----:B------:R-:W-:Y:S01]  /*f0e0*/  HFMA2 R75, -RZ, RZ, 0, 1.1920928955078125e-07 ;  /* 0x00000002ff4b7431 */ /* 0x000fe200000001ff */
[----:B------:R-:W-:Y:S01]  /*f0f0*/  MOV R74, R66 ;  /* 0x00000042004a7202 */ /* 0x000fe20000000f00 */
[----:B------:R-:W-:-:S07]  /*f100*/  FADD.FTZ R67, R67, R240 ;  /* 0x000000f043437221 */ /* 0x000fce0000010000 */
[----:B------:R-:W-:Y:S05]  /*f110*/  WARPSYNC.COLLECTIVE R213, `(.L_x_372) ;  /* 0x00000000d5087348 */ /* 0x000fea0003c00000 */
[----:B------:R0:W1:Y:S02]  /*f120*/  SHFL.BFLY P4, R240, R74, R75, R188 ;  /* 0x0c00004b4af07389 */ /* 0x00006400000800bc */
[----:B01----:R-:W-:Y:S05]  /*f130*/  ENDCOLLECTIVE ;  /* 0x000000000000791b */ /* 0x003fea0003800000 */
.L_x_372:
[----:B------:R-:W-:Y:S02]  /*f140*/  IMAD.MOV.U32 R74, RZ, RZ, R67 ;  /* 0x000000ffff4a7224 */ /* 0x000fe400078e0043 */
[----:B------:R-:W-:-:S07]  /*f150*/  FADD.FTZ R66, R66, R240 ;  /* 0x000000f042427221 */ /* 0x000fce0000010000 */
[----:B------:R-:W-:Y:S05]  /*f160*/  WARPSYNC.COLLECTIVE R213, `(.L_x_373) ;  /* 0x00000000d5087348 */ /* 0x000fea0003c00000 */
[----:B------:R0:W1:Y:S02]  /*f170*/  SHFL.BFLY P4, R240, R74, R75, R188 ;  /* 0x0c00004b4af07389 */ /* 0x00006400000800bc */
[----:B01----:R-:W-:Y:S05]  /*f180*/  ENDCOLLECTIVE ;  /* 0x000000000000791b */ /* 0x003fea0003800000 */
.L_x_373:
[----:B------:R-:W-:Y:S01]  /*f190*/  HFMA2 R75, -RZ, RZ, 0, 2.384185791015625e-07 ;  /* 0x00000004ff4b7431 */ /* 0x000fe200000001ff */
[----:B------:R-:W-:Y:S01]  /*f1a0*/  MOV R74, R66 ;  /* 0x00000042004a7202 */ /* 0x000fe20000000f00 */
[----:B------:R-:W-:-:S07]  /*f1b0*/  FADD.FTZ R67, R67, R240 ;  /* 0x000000f043437221 */ /* 0x000fce0000010000 */
[----:B------:R-:W-:Y:S05]  /*f1c0*/  WARPSYNC.COLLECTIVE R213, `(.L_x_374) ;  /* 0x00000000d5087348 */ /* 0x000fea0003c00000 */
[----:B------:R0:W1:Y:S02]  /*f1d0*/  SHFL.BFLY P4, R240, R74, R75, R188 ;  /* 0x0c00004b4af07389 */ /* 0x00006400000800bc */
[----:B01----:R-:W-:Y:S05]  /*f1e0*/  ENDCOLLECTIVE ;  /* 0x000000000000791b */ /* 0x003fea0003800000 */
.L_x_374:
[----:B------:R-:W-:Y:S01]  /*f1f0*/  MOV R74, R67 ;  /* 0x00000043004a7202 */ /* 0x000fe20000000f00 */
[----:B------:R-:W-:-:S07]  /*f200*/  FADD.FTZ R66, R66, R240 ;  /* 0x000000f042427221 */ /* 0x000fce0000010000 */
[----:B------:R-:W-:Y:S05]  /*f210*/  WARPSYNC.COLLECTIVE R213, `(.L_x_375) ;  /* 0x00000000d5087348 */ /* 0x000fea0003c00000 */
[----:B------:R0:W1:Y:S02]  /*f220*/  SHFL.BFLY P4, R240, R74, R75, R188 ;  /* 0x0c00004b4af07389 */ /* 0x00006400000800bc */
[----:B01----:R-:W-:Y:S05]  /*f230*/  ENDCOLLECTIVE ;  /* 0x000000000000791b */ /* 0x003fea0003800000 */
.L_x_375:
[----:B------:R-:W-:Y:S02]  /*f240*/  HFMA2 R75, -RZ, RZ, 0, 4.76837158203125e-07 ;  /* 0x00000008ff4b7431 */ /* 0x000fe400000001ff */
[----:B------:R-:W-:Y:S02]  /*f250*/  IMAD.MOV.U32 R74, RZ, RZ, R66 ;  /* 0x000000ffff4a7224 */ /* 0x000fe400078e0042 */
[----:B------:R-:W-:-:S07]  /*f260*/  FADD.FTZ R67, R67, R240 ;  /* 0x000000f043437221 */ /* 0x000fce0000010000 */
[----:B------:R-:W-:Y:S05]  /*f270*/  WARPSYNC.COLLECTIVE R213, `(.L_x_376) ;  /* 0x00000000d5087348 */ /* 0x000fea0003c00000 */
[----:B------:R0:W1:Y:S02]  /*f280*/  SHFL.BFLY P4, R240, R74, R75, R188 ;  /* 0x0c00004b4af07389 */ /* 0x00006400000800bc */
[----:B01----:R-:W-:Y:S05]  /*f290*/  ENDCOLLECTIVE ;  /* 0x000000000000791b */ /* 0x003fea0003800000 */
.L_x_376:
[----:B------:R-:W-:Y:S01]  /*f2a0*/  MOV R74, R67 ;  /* 0x00000043004a7202 */ /* 0x000fe20000000f00 */
[----:B------:R-:W-:-:S07]  /*f2b0*/  FADD.FTZ R66, R66, R240 ;  /* 0x000000f042427221 */ /* 0x000fce0000010000 */
[----:B------:R-:W-:Y:S05]  /*f2c0*/  WARPSYNC.COLLECTIVE R213, `(.L_x_377) ;  /* 0x00000000d5087348 */ /* 0x000fea0003c00000 */
[----:B------:R0:W1:Y:S02]  /*f2d0*/  SHFL.BFLY P4, R240, R74, R75, R188 ;  /* 0x0c00004b4af07389 */ /* 0x00006400000800bc */
[----:B01----:R-:W-:Y:S05]  /*f2e0*/  ENDCOLLECTIVE ;  /* 0x000000000000791b */ /* 0x003fea0003800000 */
.L_x_377:
[----:B------:R-:W-:Y:S01]  /*f2f0*/  MOV R74, R66 ;  /* 0x00000042004a7202 */ /* 0x000fe20000000f00 */
[----:B------:R-:W-:Y:S02]  /*f300*/  IMAD.MOV.U32 R75, RZ, RZ, 0x10 ;  /* 0x00000010ff4b7424 */ /* 0x000fe400078e00ff */
[----:B------:R-:W-:-:S07]  /*f310*/  FADD.FTZ R67, R67, R240 ;  /* 0x000000f043437221 */ /* 0x000fce0000010000 */
[----:B------:R-:W-:Y:S05]  /*f320*/  WARPSYNC.COLLECTIVE R213, `(.L_x_378) ;  /* 0x00000000d5087348 */ /* 0x000fea0003c00000 */
[----:B------:R0:W1:Y:S02]  /*f330*/  SHFL.BFLY P4, R240, R74, R75, R188 ;  /* 0x0c00004b4af07389 */ /* 0x00006400000800bc */
[----:B01----:R-:W-:Y:S05]  /*f340*/  ENDCOLLECTIVE ;  /* 0x000000000000791b */ /* 0x003fea0003800000 */
.L_x_378:
[----:B------:R-:W-:Y:S02]  /*f350*/  MOV R74, R67 ;  /* 0x00000043004a7202 */ /* 0x000fe40000000f00 */
[----:B------:R-:W-:-:S07]  /*f360*/  MOV R236, R240 ;  /* 0x000000f000ec7202 */ /* 0x000fce0000000f00 */
[----:B------:R-:W-:Y:S05]  /*f370*/  WARPSYNC.COLLECTIVE R213, `(.L_x_379) ;  /* 0x00000000d5087348 */ /* 0x000fea0003c00000 */
[----:B------:R0:W1:Y:S02]  /*f380*/  SHFL.BFLY P4, R240, R74, R75, R188 ;  /* 0x0c00004b4af07389 */ /* 0x00006400000800bc */
[----:B01----:R-:W-:Y:S05]  /*f390*/  ENDCOLLECTIVE ;  /* 0x000000000000791b */ /* 0x003fea0003800000 */
.L_x_379:
[----:B------:R-:W-:Y:S01]  /*f3a0*/  MOV R74, R240 ;  /* 0x000000f0004a7202 */ /* 0x000fe20000000f00 */
[----:B------:R-:W-:Y:S06]  /*f3b0*/  BRA `(.L_x_380) ;  /* 0xffffff4400dc7947 */ /* 0x000fec000383ffff */
.L_x_381:
        /* <DEDUP_REMOVED lines=12> */
.L_x_6015:


//--------------------- .text._ZN10layer_norm22ln_bwd_finalize_kernelINS_22Kernel_traits_finalizeILj1024E13__nv_bfloat16S2_S2_S2_fjLb0ELj1024ELj4ENS_18Kernel_traits_baseILj1024ES2_S2_S2_S2_fjLj1024EEEEELb0ELb0EEEvNS_9BwdParamsE --------------------------
	.section	.text._ZN10layer_norm22ln_bwd_finalize_kernelINS_22Kernel_traits_finalizeILj1024E13__nv_bfloat16S2_S2_S2_fjLb0ELj1024ELj4ENS_18Kernel_traits_baseILj1024ES2_S2_S2_S2_fjLj1024EEEEELb0ELb0EEEvNS_9BwdParamsE,"ax",@progbits
	.align	128
        .global         _ZN10layer_norm22ln_bwd_finalize_kernelINS_22Kernel_traits_finalizeILj1024E13__nv_bfloat16S2_S2_S2_fjLb0ELj1024ELj4ENS_18Kernel_traits_baseILj1024ES2_S2_S2_S2_fjLj1024EEEEELb0ELb0EEEvNS_9BwdParamsE
        .type           _ZN10layer_norm22ln_bwd_finalize_kernelINS_22Kernel_traits_finalizeILj1024E13__nv_bfloat16S2_S2_S2_fjLb0ELj1024ELj4ENS_18Kernel_traits_baseILj1024ES2_S2_S2_S2_fjLj1024EEEEELb0ELb0EEEvNS_9BwdParamsE,@function
        .size           _ZN10layer_norm22ln_bwd_finalize_kernelINS_22Kernel_traits_finalizeILj1024E13__nv_bfloat16S2_S2_S2_fjLb0ELj1024ELj4ENS_18Kernel_traits_baseILj1024ES2_S2_S2_S2_fjLj1024EEEEELb0ELb0EEEvNS_9BwdParamsE,(.L_x_6016 - _ZN10layer_norm22ln_bwd_finalize_kernelINS_22Kernel_traits_finalizeILj1024E13__nv_bfloat16S2_S2_S2_fjLb0ELj1024ELj4ENS_18Kernel_traits_baseILj1024ES2_S2_S2_S2_fjLj1024EEEEELb0ELb0EEEvNS_9BwdParamsE)
        .other          _ZN10layer_norm22ln_bwd_finalize_kernelINS_22Kernel_traits_finalizeILj1024E13__nv_bfloat16S2_S2_S2_fjLb0ELj1024ELj4ENS_18Kernel_traits_baseILj1024ES2_S2_S2_S2_fjLj1024EEEEELb0ELb0EEEvNS_9BwdParamsE,@"STO_CUDA_ENTRY STV_DEFAULT"
_ZN10layer_norm22ln_bwd_finalize_kernelINS_22Kernel_traits_finalizeILj1024E13__nv_bfloat16S2_S2_S2_fjLb0ELj1024ELj4ENS_18Kernel_traits_baseILj1024ES2_S2_S2_S2_fjLj1024EEEEELb0ELb0EEEvNS_9BwdParamsE:
.text._ZN10layer_norm22ln_bwd_finalize_kernelINS_22Kernel_traits_finalizeILj1024E13__nv_bfloat16S2_S2_S2_fjLb0ELj1024ELj4ENS_18Kernel_traits_baseILj1024ES2_S2_S2_S2_fjLj1024EEEEELb0ELb0EEEvNS_9BwdParamsE:
[----:B------:R-:W-:Y:S01]  /*0000*/  LDC R1, c[0x0][0x37c] ;  /* 0x0000df00ff017b82 */ /* 0x000fe20000000800 */
[----:B------:R-:W0:Y:S01]  /*0010*/  S2R R58, SR_CTAID.X ;  /* 0x00000000003a7919 */ /* 0x000e220000002500 */
[----:B------:R-:W1:Y:S01]  /*0020*/  S2R R0, SR_TID.X ;  /* 0x0000000000007919 */ /* 0x000e620000002100 */
[----:B0-----:R-:W-:-:S04]  /*0030*/  SHF.L.U32 R5, R58, 0x5, RZ ;  /* 0x000000053a057819 */ /* 0x001fc800000006ff */
[----:B-1----:R-:W-:-:S04]  /*0040*/  LOP3.LUT R3, R5, 0x1f, R0, 0xf8, !PT ;  /* 0x0000001f05037812 */ /* 0x002fc800078ef800 */
[----:B------:R-:W-:-:S13]  /*0050*/  ISETP.GT.U32.AND P0, PT, R3, 0x3ff, PT ;  /* 0x000003ff0300780c */ /* 0x000fda0003f04070 */
[----:B------:R-:W-:Y:S05]  /*0060*/  @P0 EXIT ;  /* 0x000000000000094d */ /* 0x000fea0003800000 */
[----:B------:R-:W0:Y:S01]  /*0070*/  LDC R54, c[0x0][0x388] ;  /* 0x0000e200ff367b82 */ /* 0x000e220000000800 */
[----:B------:R-:W1:Y:S01]  /*0080*/  LDCU UR8, c[0x0][0x380] ;  /* 0x00007000ff0877ac */ /* 0x000e620008000800 */
[----:B------:R-:W-:Y:S01]  /*0090*/  SHF.R.U32.HI R2, RZ, 0x5, R0 ;  /* 0x00000005ff027819 */ /* 0x000fe20000011600 */
[----:B------:R-:W-:Y:S01]  /*00a0*/  BSSY.RECONVERGENT B0, `(.L_x_382) ;  /* 0x0000136000007945 */ /* 0x000fe20003800200 */
[----:B------:R-:W-:Y:S01]  /*00b0*/  LOP3.LUT R57, R0, 0x1f, RZ, 0xc0, !PT ;  /* 0x0000001f00397812 */ /* 0x000fe200078ec0ff */
[----:B------:R-:W2:Y:S01]  /*00c0*/  LDCU.64 UR6, c[0x0][0x358] ;  /* 0x00006b00ff0677ac */ /* 0x000ea20008000a00 */
[----:B------:R-:W-:Y:S02]  /*00d0*/  MOV R43, RZ ;  /* 0x000000ff002b7202 */ /* 0x000fe40000000f00 */
[----:B-1----:R-:W-:-:S04]  /*00e0*/  ISETP.GE.U32.AND P0, PT, R2, UR8, PT ;  /* 0x0000000802007c0c */ /* 0x002fc8000bf06070 */
[----:B0-----:R-:W-:Y:S01]  /*00f0*/  ISETP.GE.U32.OR P0, PT, R3, R54, P0 ;  /* 0x000000360300720c */ /* 0x001fe20000706470 */
[----:B------:R-:W-:-:S12]  /*0100*/  HFMA2 R3, -RZ, RZ, 0, 0 ;  /* 0x00000000ff037431 */ /* 0x000fd800000001ff */
[----:B--2---:R-:W-:Y:S05]  /*0110*/  @P0 BRA `(.L_x_383) ;  /* 0x0000001000b80947 */ /* 0x004fea0003800000 */
[----:B------:R-:W-:Y:S01]  /*0120*/  LOP3.LUT R32, R2, 0x20, RZ, 0xfc, !PT ;  /* 0x0000002002207812 */ /* 0x000fe200078efcff */
[----:B------:R-:W-:Y:S01]  /*0130*/  BSSY.RECONVERGENT B1, `(.L_x_384) ;  /* 0x00000b1000017945 */ /* 0x000fe20003800200 */
[----:B------:R-:W-:Y:S02]  /*0140*/  LOP3.LUT R3, RZ, R2, RZ, 0x33, !PT ;  /* 0x00000002ff037212 */ /* 0x000fe400078e33ff */
[----:B------:R-:W-:Y:S02]  /*0150*/  VIMNMX.U32 R0, PT, PT, R32, UR8, !PT ;  /* 0x0000000820007c48 */ /* 0x000fe4000ffe0000 */
[----:B------:R-:W-:Y:S02]  /*0160*/  MOV R43, RZ ;  /* 0x000000ff002b7202 */ /* 0x000fe40000000f00 */
[----:B------:R-:W-:Y:S02]  /*0170*/  IADD3 R0, PT, PT, R0, R3, RZ ;  /* 0x0000000300007210 */ /* 0x000fe40007ffe0ff */
[----:B------:R-:W-:-:S02]  /*0180*/  MOV R3, RZ ;  /* 0x000000ff00037202 */ /* 0x000fc40000000f00 */
[C---:B------:R-:W-:Y:S02]  /*0190*/  ISETP.GE.U32.AND P1, PT, R0.reuse, 0x1e0, PT ;  /* 0x000001e00000780c */ /* 0x040fe40003f26070 */
[----:B------:R-:W-:-:S04]  /*01a0*/  LEA.HI R55, R0, 0x1, RZ, 0x1b ;  /* 0x0000000100377811 */ /* 0x000fc800078fd8ff */
[----:B------:R-:W-:-:S07]  /*01b0*/  LOP3.LUT P0, R56, R55, 0xf, RZ, 0xc0, !PT ;  /* 0x0000000f37387812 */ /* 0x000fce000780c0ff */
[----:B------:R-:W-:Y:S06]  /*01c0*/  @!P1 BRA `(.L_x_385) ;  /* 0x00000008009c9947 */ /* 0x000fec0003800000 */
[----:B------:R-:W-:Y:S01]  /*01d0*/  LOP3.LUT R7, R2, 0x140, RZ, 0xfc, !PT ;  /* 0x0000014002077812 */ /* 0x000fe200078efcff */
[-CC-:B------:R-:W-:Y:S01]  /*01e0*/  IMAD R32, R32, R54.reuse, R5.reuse ;  /* 0x0000003620207224 */ /* 0x180fe200078e0205 */
[C---:B------:R-:W-:Y:S01]  /*01f0*/  LOP3.LUT R9, R2.reuse, 0x160, RZ, 0xfc, !PT ;  /* 0x0000016002097812 */ /* 0x040fe200078efcff */
[----:B------:R-:W-:Y:S01]  /*0200*/  HFMA2 R43, -RZ, RZ, 0, 0 ;  /* 0x00000000ff2b7431 */ /* 0x000fe200000001ff */
[C---:B------:R-:W-:Y:S01]  /*0210*/  LOP3.LUT R11, R2.reuse, 0x180, RZ, 0xfc, !PT ;  /* 0x00000180020b7812 */ /* 0x040fe200078efcff */
[-CC-:B------:R-:W-:Y:S01]  /*0220*/  IMAD R8, R7, R54.reuse, R5.reuse ;  /* 0x0000003607087224 */ /* 0x180fe200078e0205 */
[C---:B------:R-:W-:Y:S01]  /*0230*/  LOP3.LUT R0, R2.reuse, 0x100, RZ, 0xfc, !PT ;  /* 0x0000010002007812 */ /* 0x040fe200078efcff */
[-CC-:B------:R-:W-:Y:S01]  /*0240*/  IMAD R10, R9, R54.reuse, R5.reuse ;  /* 0x00000036090a7224 */ /* 0x180fe200078e0205 */
[C---:B------:R-:W-:Y:S01]  /*0250*/  LOP3.LUT R13, R2.reuse, 0x1a0, RZ, 0xfc, !PT ;  /* 0x000001a0020d7812 */ /* 0x040fe200078efcff */
[-CC-:B------:R-:W-:Y:S01]  /*0260*/  IMAD R12, R11, R54.reuse, R5.reuse ;  /* 0x000000360b0c7224 */ /* 0x180fe200078e0205 */
[----:B------:R-:W-:Y:S01]  /*0270*/  LOP3.LUT R15, R2, 0x1c0, RZ, 0xfc, !PT ;  /* 0x000001c0020f7812 */ /* 0x000fe200078efcff */
[-CC-:B------:R-:W-:Y:S01]  /*0280*/  IMAD R4, R0, R54.reuse, R5.reuse ;  /* 0x0000003600047224 */ /* 0x180fe200078e0205 */
        /* <DEDUP_REMOVED lines=17> */
[--C-:B------:R-:W-:Y:S01]  /*03a0*/  IMAD R28, R27, R54, R5.reuse ;  /* 0x000000361b1c7224 */ /* 0x100fe200078e0205 */
[----:B------:R-:W-:Y:S01]  /*03b0*/  IADD3 R7, PT, PT, R57, R8, RZ ;  /* 0x0000000839077210 */ /* 0x000fe20007ffe0ff */
[--C-:B------:R-:W-:Y:S01]  /*03c0*/  IMAD R30, R29, R54, R5.reuse ;  /* 0x000000361d1e7224 */ /* 0x100fe200078e0205 */
[C---:B------:R-:W-:Y:S01]  /*03d0*/  IADD3 R8, PT, PT, R57.reuse, R10, RZ ;  /* 0x0000000a39087210 */ /* 0x040fe20007ffe0ff */
[----:B------:R-:W-:Y:S01]  /*03e0*/  IMAD R0, R2, R54, R5 ;  /* 0x0000003602007224 */ /* 0x000fe200078e0205 */
[----:B------:R-:W-:-:S02]  /*03f0*/  IADD3 R9, PT, PT, R57, R12, RZ ;  /* 0x0000000c39097210 */ /* 0x000fc40007ffe0ff */
[C---:B------:R-:W-:Y:S02]  /*0400*/  IADD3 R17, PT, PT, R57.reuse, R4, RZ ;  /* 0x0000000439117210 */ /* 0x040fe40007ffe0ff */
[C---:B------:R-:W-:Y:S02]  /*0410*/  IADD3 R10, PT, PT, R57.reuse, R14, RZ ;  /* 0x0000000e390a7210 */ /* 0x040fe40007ffe0ff */
[C---:B------:R-:W-:Y:S02]  /*0420*/  IADD3 R11, PT, PT, R57.reuse, R16, RZ ;  /* 0x00000010390b7210 */ /* 0x040fe40007ffe0ff */
[C---:B------:R-:W-:Y:S02]  /*0430*/  IADD3 R12, PT, PT, R57.reuse, R18, RZ ;  /* 0x00000012390c7210 */ /* 0x040fe40007ffe0ff */
[C---:B------:R-:W-:Y:S02]  /*0440*/  IADD3 R5, PT, PT, R57.reuse, R32, RZ ;  /* 0x0000002039057210 */ /* 0x040fe40007ffe0ff */
[----:B------:R-:W-:-:S02]  /*0450*/  IADD3 R0, PT, PT, R57, R0, RZ ;  /* 0x0000000039007210 */ /* 0x000fc40007ffe0ff */
[----:B------:R-:W-:Y:S02]  /*0460*/  IADD3 R19, PT, PT, -R19, RZ, RZ ;  /* 0x000000ff13137210 */ /* 0x000fe40007ffe1ff */
[C---:B------:R-:W-:Y:S02]  /*0470*/  IADD3 R6, PT, PT, R57.reuse, R6, RZ ;  /* 0x0000000639067210 */ /* 0x040fe40007ffe0ff */
[C---:B------:R-:W-:Y:S02]  /*0480*/  IADD3 R13, PT, PT, R57.reuse, R20, RZ ;  /* 0x00000014390d7210 */ /* 0x040fe40007ffe0ff */
[C---:B------:R-:W-:Y:S02]  /*0490*/  IADD3 R14, PT, PT, R57.reuse, R22, RZ ;  /* 0x00000016390e7210 */ /* 0x040fe40007ffe0ff */
[C---:B------:R-:W-:Y:S02]  /*04a0*/  IADD3 R15, PT, PT, R57.reuse, R24, RZ ;  /* 0x00000018390f7210 */ /* 0x040fe40007ffe0ff */
[----:B------:R-:W-:-:S02]  /*04b0*/  IADD3 R16, PT, PT, R57, R26, RZ ;  /* 0x0000001a39107210 */ /* 0x000fc40007ffe0ff */
[C---:B------:R-:W-:Y:S02]  /*04c0*/  IADD3 R4, PT, PT, R57.reuse, R28, RZ ;  /* 0x0000001c39047210 */ /* 0x040fe40007ffe0ff */
[----:B------:R-:W-:-:S07]  /*04d0*/  IADD3 R18, PT, PT, R57, R30, RZ ;  /* 0x0000001e39127210 */ /* 0x000fce0007ffe0ff */
.L_x_386:
[----:B------:R-:W0:Y:S08]  /*04e0*/  LDC.64 R50, c[0x0][0x440] ;  /* 0x00011000ff327b82 */ /* 0x000e300000000a00 */
[----:B------:R-:W1:Y:S01]  /*04f0*/  LDC.64 R52, c[0x0][0x448] ;  /* 0x00011200ff347b82 */ /* 0x000e620000000a00 */
[----:B0-----:R-:W-:-:S06]  /*0500*/  IMAD.WIDE.U32 R44, R0, 0x4, R50 ;  /* 0x00000004002c7825 */ /* 0x001fcc00078e0032 */
[----:B------:R-:W2:Y:S01]  /*0510*/  LDG.E R44, desc[UR6][R44.64] ;  /* 0x000000062c2c7981 */ /* 0x000ea2000c1e1900 */
[----:B------:R-:W-:-:S04]  /*0520*/  IMAD.WIDE.U32 R20, R4, 0x4, R50 ;  /* 0x0000000404147825 */ /* 0x000fc800078e0032 */
[----:B------:R-:W-:Y:S01]  /*0530*/  IMAD.WIDE.U32 R24, R15, 0x4, R50 ;  /* 0x000000040f187825 */ /* 0x000fe200078e0032 */
[----:B------:R0:W3:Y:S03]  /*0540*/  LDG.E R48, desc[UR6][R20.64] ;  /* 0x0000000614307981 */ /* 0x0000e6000c1e1900 */
[----:B-1----:R-:W-:Y:S02]  /*0550*/  IMAD.WIDE.U32 R40, R0, 0x4, R52 ;  /* 0x0000000400287825 */ /* 0x002fe400078e0034 */
[----:B------:R-:W4:Y:S02]  /*0560*/  LDG.E R25, desc[UR6][R24.64] ;  /* 0x0000000618197981 */ /* 0x000f24000c1e1900 */
[--C-:B------:R-:W-:Y:S02]  /*0570*/  IMAD.WIDE.U32 R22, R5, 0x4, R50.reuse ;  /* 0x0000000405167825 */ /* 0x100fe400078e0032 */
[----:B------:R-:W5:Y:S02]  /*0580*/  LDG.E R40, desc[UR6][R40.64] ;  /* 0x0000000628287981 */ /* 0x000f64000c1e1900 */
[----:B0-----:R-:W-:-:S02]  /*0590*/  IMAD.WIDE.U32 R20, R16, 0x4, R50 ;  /* 0x0000000410147825 */ /* 0x001fc400078e0032 */
[----:B------:R0:W3:Y:S02]  /*05a0*/  LDG.E R49, desc[UR6][R22.64] ;  /* 0x0000000616317981 */ /* 0x0000e4000c1e1900 */
[----:B------:R-:W-:Y:S02]  /*05b0*/  IMAD.WIDE.U32 R38, R5, 0x4, R52 ;  /* 0x0000000405267825 */ /* 0x000fe400078e0034 */
[----:B------:R1:W4:Y:S02]  /*05c0*/  LDG.E R24, desc[UR6][R20.64] ;  /* 0x0000000614187981 */ /* 0x000324000c1e1900 */
[--C-:B------:R-:W-:Y:S02]  /*05d0*/  IMAD.WIDE.U32 R26, R13, 0x4, R50.reuse ;  /* 0x000000040d1a7825 */ /* 0x100fe400078e0032 */
[----:B------:R-:W4:Y:S02]  /*05e0*/  LDG.E R38, desc[UR6][R38.64] ;  /* 0x0000000626267981 */ /* 0x000f24000c1e1900 */
[----:B0-----:R-:W-:-:S02]  /*05f0*/  IMAD.WIDE.U32 R22, R14, 0x4, R50 ;  /* 0x000000040e167825 */ /* 0x001fc400078e0032 */
[----:B------:R-:W4:Y:S02]  /*0600*/  LDG.E R27, desc[UR6][R26.64] ;  /* 0x000000061a1b7981 */ /* 0x000f24000c1e1900 */
[----:B-1----:R-:W-:-:S04]  /*0610*/  IMAD.WIDE.U32 R20, R7, 0x4, R50 ;  /* 0x0000000407147825 */ /* 0x002fc800078e0032 */
[--C-:B------:R-:W-:Y:S02]  /*0620*/  IMAD.WIDE.U32 R28, R8, 0x4, R50.reuse ;  /* 0x00000004081c7825 */ /* 0x100fe400078e0032 */
[----:B------:R-:W4:Y:S02]  /*0630*/  LDG.E R21, desc[UR6][R20.64] ;  /* 0x0000000614157981 */ /* 0x000f24000c1e1900 */
[----:B------:R-:W-:Y:S02]  /*0640*/  IMAD.WIDE.U32 R32, R9, 0x4, R50 ;  /* 0x0000000409207825 */ /* 0x000fe400078e0032 */
[----:B------:R0:W4:Y:S02]  /*0650*/  LDG.E R26, desc[UR6][R22.64] ;  /* 0x00000006161a7981 */ /* 0x000124000c1e1900 */
[----:B------:R-:W-:Y:S02]  /*0660*/  IMAD.WIDE.U32 R34, R4, 0x4, R52 ;  /* 0x0000000404227825 */ /* 0x000fe400078e0034 */
[----:B------:R-:W4:Y:S02]  /*0670*/  LDG.E R36, desc[UR6][R32.64] ;  /* 0x0000000620247981 */ /* 0x000f24000c1e1900 */
[----:B------:R-:W-:-:S02]  /*0680*/  IMAD.WIDE.U32 R46, R18, 0x4, R50 ;  /* 0x00000004122e7825 */ /* 0x000fc400078e0032 */
[----:B------:R1:W4:Y:S02]  /*0690*/  LDG.E R20, desc[UR6][R28.64] ;  /* 0x000000061c147981 */ /* 0x000324000c1e1900 */
[--C-:B0-----:R-:W-:Y:S02]  /*06a0*/  IMAD.WIDE.U32 R22, R17, 0x4, R50.reuse ;  /* 0x0000000411167825 */ /* 0x101fe400078e0032 */
[----:B------:R0:W4:Y:S02]  /*06b0*/  LDG.E R37, desc[UR6][R34.64] ;  /* 0x0000000622257981 */ /* 0x000124000c1e1900 */
[----:B------:R-:W-:Y:S02]  /*06c0*/  IMAD.WIDE.U32 R30, R6, 0x4, R50 ;  /* 0x00000004061e7825 */ /* 0x000fe400078e0032 */
[----:B------:R-:W4:Y:S02]  /*06d0*/  LDG.E R46, desc[UR6][R46.64] ;  /* 0x000000062e2e7981 */ /* 0x000f24000c1e1900 */
[----:B-1----:R-:W-:-:S02]  /*06e0*/  IMAD.WIDE.U32 R28, R18, 0x4, R52 ;  /* 0x00000004121c7825 */ /* 0x002fc400078e0034 */
[----:B------:R-:W4:Y:S02]  /*06f0*/  LDG.E R23, desc[UR6][R22.64] ;  /* 0x0000000616177981 */ /* 0x000f24000c1e1900 */
[--C-:B------:R-:W-:Y:S02]  /*0700*/  IMAD.WIDE.U32 R32, R13, 0x4, R52.reuse ;  /* 0x000000040d207825 */ /* 0x100fe400078e0034 */
[----:B------:R-:W4:Y:S04]  /*0710*/  LDG.E R41, desc[UR6][R28.64] ;  /* 0x000000061c297981 */ /* 0x000f28000c1e1900 */
[----:B------:R1:W4:Y:S04]  /*0720*/  LDG.E R42, desc[UR6][R32.64] ;  /* 0x00000006202a7981 */ /* 0x000328000c1e1900 */
[----:B------:R1:W4:Y:S01]  /*0730*/  LDG.E R22, desc[UR6][R30.64] ;  /* 0x000000061e167981 */ /* 0x000322000c1e1900 */
[----:B0-----:R-:W-:-:S04]  /*0740*/  IMAD.WIDE.U32 R34, R15, 0x4, R52 ;  /* 0x000000040f227825 */ /* 0x001fc800078e0034 */
[----:B-1----:R-:W-:Y:S02]  /*0750*/  IMAD.WIDE.U32 R32, R14, 0x4, R52 ;  /* 0x000000040e207825 */ /* 0x002fe400078e0034 */
[----:B------:R-:W4:Y:S02]  /*0760*/  LDG.E R34, desc[UR6][R34.64] ;  /* 0x0000000622227981 */ /* 0x000f24000c1e1900 */
[----:B------:R-:W-:-:S04]  /*0770*/  IMAD.WIDE.U32 R30, R10, 0x4, R50 ;  /* 0x000000040a1e7825 */ /* 0x000fc800078e0032 */
[--C-:B------:R-:W-:Y:S01]  /*0780*/  IMAD.WIDE.U32 R28, R12, 0x4, R50.reuse ;  /* 0x000000040c1c7825 */ /* 0x100fe200078e0032 */
[----:B------:R0:W4:Y:S04]  /*0790*/  LDG.E R39, desc[UR6][R30.64] ;  /* 0x000000061e277981 */ /* 0x000128000c1e1900 */
[----:B------:R1:W4:Y:S01]  /*07a0*/  LDG.E R47, desc[UR6][R28.64] ;  /* 0x000000061c2f7981 */ /* 0x000322000c1e1900 */
[----:B0-----:R-:W-:-:S04]  /*07b0*/  IMAD.WIDE.U32 R30, R11, 0x4, R50 ;  /* 0x000000040b1e7825 */ /* 0x001fc800078e0032 */
[--C-:B-1----:R-:W-:Y:S01]  /*07c0*/  IMAD.WIDE.U32 R28, R16, 0x4, R52.reuse ;  /* 0x00000004101c7825 */ /* 0x102fe200078e0034 */
[----:B------:R0:W4:Y:S04]  /*07d0*/  LDG.E R45, desc[UR6][R30.64] ;  /* 0x000000061e2d7981 */ /* 0x000128000c1e1900 */
[----:B------:R1:W4:Y:S01]  /*07e0*/  LDG.E R35, desc[UR6][R28.64] ;  /* 0x000000061c237981 */ /* 0x000322000c1e1900 */
[----:B0-----:R-:W-:-:S04]  /*07f0*/  IMAD.WIDE.U32 R30, R17, 0x4, R52 ;  /* 0x00000004111e7825 */ /* 0x001fc800078e0034 */
[--C-:B-1----:R-:W-:Y:S01]  /*0800*/  IMAD.WIDE.U32 R28, R7, 0x4, R52.reuse ;  /* 0x00000004071c7825 */ /* 0x102fe200078e0034 */
[----:B------:R0:W4:Y:S03]  /*0810*/  LDG.E R50, desc[UR6][R30.64] ;  /* 0x000000061e327981 */ /* 0x000126000c1e1900 */
[----:B0-----:R-:W-:-:S06]  /*0820*/  IMAD.WIDE.U32 R30, R8, 0x4, R52 ;  /* 0x00000004081e7825 */ /* 0x001fcc00078e0034 */
[----:B------:R-:W4:Y:S01]  /*0830*/  LDG.E R30, desc[UR6][R30.64] ;  /* 0x000000061e1e7981 */ /* 0x000f22000c1e1900 */
[----:B--2---:R-:W-:-:S03]  /*0840*/  FADD.FTZ R44, R44, R43 ;  /* 0x0000002b2c2c7221 */ /* 0x004fc60000010000 */
[----:B------:R0:W2:Y:S02]  /*0850*/  LDG.E R43, desc[UR6][R32.64] ;  /* 0x00000006202b7981 */ /* 0x0000a4000c1e1900 */
[----:B0-----:R-:W-:-:S06]  /*0860*/  IMAD.WIDE.U32 R32, R6, 0x4, R52 ;  /* 0x0000000406207825 */ /* 0x001fcc00078e0034 */
[----:B------:R-:W2:Y:S04]  /*0870*/  LDG.E R32, desc[UR6][R32.64] ;  /* 0x0000000620207981 */ /* 0x000ea8000c1e1900 */
[----:B------:R0:W2:Y:S02]  /*0880*/  LDG.E R33, desc[UR6][R28.64] ;  /* 0x000000061c217981 */ /* 0x0000a4000c1e1900 */
[----:B0-----:R-:W-:-:S05]  /*0890*/  IMAD.WIDE.U32 R28, R9, 0x4, R52 ;  /* 0x00000004091c7825 */ /* 0x001fca00078e0034 */
[----:B------:R0:W2:Y:S02]  /*08a0*/  LDG.E R51, desc[UR6][R28.64] ;  /* 0x000000061c337981 */ /* 0x0000a4000c1e1900 */
[----:B0-----:R-:W-:-:S05]  /*08b0*/  IMAD.WIDE.U32 R28, R10, 0x4, R52 ;  /* 0x000000040a1c7825 */ /* 0x001fca00078e0034 */
[----:B------:R0:W2:Y:S02]  /*08c0*/  LDG.E R59, desc[UR6][R28.64] ;  /* 0x000000061c3b7981 */ /* 0x0000a4000c1e1900 */
[----:B0-----:R-:W-:-:S05]  /*08d0*/  IMAD.WIDE.U32 R28, R11, 0x4, R52 ;  /* 0x000000040b1c7825 */ /* 0x001fca00078e0034 */
[----:B------:R0:W2:Y:S02]  /*08e0*/  LDG.E R60, desc[UR6][R28.64] ;  /* 0x000000061c3c7981 */ /* 0x0000a4000c1e1900 */
[----:B0-----:R-:W-:-:S05]  /*08f0*/  IMAD.WIDE.U32 R28, R12, 0x4, R52 ;  /* 0x000000040c1c7825 */ /* 0x001fca00078e0034 */
[----:B------:R-:W2:Y:S01]  /*0900*/  LDG.E R52, desc[UR6][R28.64] ;  /* 0x000000061c347981 */ /* 0x000ea2000c1e1900 */
[----:B-----5:R-:W-:Y:S01]  /*0910*/  FADD.FTZ R3, R40, R3 ;  /* 0x0000000328037221 */ /* 0x020fe20000010000 */
[----:B---3--:R-:W-:-:S03]  /*0920*/  FADD.FTZ R49, R44, R49 ;  /* 0x000000312c317221 */ /* 0x008fc60000010000 */
[----:B----4-:R-:W-:Y:S01]  /*0930*/  FADD.FTZ R38, R3, R38 ;  /* 0x0000002603267221 */ /* 0x010fe20000010000 */
[----:B------:R-:W-:-:S03]  /*0940*/  FADD.FTZ R49, R49, R48 ;  /* 0x0000003031317221 */ /* 0x000fc60000010000 */
[----:B------:R-:W-:Y:S01]  /*0950*/  FADD.FTZ R38, R38, R37 ;  /* 0x0000002526267221 */ /* 0x000fe20000010000 */
[----:B------:R-:W-:-:S03]  /*0960*/  FADD.FTZ R46, R49, R46 ;  /* 0x0000002e312e7221 */ /* 0x000fc60000010000 */
[----:B------:R-:W-:Y:S01]  /*0970*/  FADD.FTZ R41, R38, R41 ;  /* 0x0000002926297221 */ /* 0x000fe20000010000 */
[----:B------:R-:W-:-:S03]  /*0980*/  FADD.FTZ R27, R46, R27 ;  /* 0x0000001b2e1b7221 */ /* 0x000fc60000010000 */
[----:B------:R-:W-:Y:S01]  /*0990*/  FADD.FTZ R42, R41, R42 ;  /* 0x0000002a292a7221 */ /* 0x000fe20000010000 */
[----:B------:R-:W-:-:S04]  /*09a0*/  FADD.FTZ R26, R27, R26 ;  /* 0x0000001a1b1a7221 */ /* 0x000fc80000010000 */
[----:B------:R-:W-:-:S04]  /*09b0*/  FADD.FTZ R25, R26, R25 ;  /* 0x000000191a197221 */ /* 0x000fc80000010000 */
[----:B------:R-:W-:-:S04]  /*09c0*/  FADD.FTZ R24, R25, R24 ;  /* 0x0000001819187221 */ /* 0x000fc80000010000 */
[----:B------:R-:W-:-:S04]  /*09d0*/  FADD.FTZ R23, R24, R23 ;  /* 0x0000001718177221 */ /* 0x000fc80000010000 */
[----:B------:R-:W-:Y:S01]  /*09e0*/  FADD.FTZ R22, R23, R22 ;  /* 0x0000001617167221 */ /* 0x000fe20000010000 */
[----:B------:R-:W-:-:S03]  /*09f0*/  IADD3 R19, PT, PT, R19, 0x10, RZ ;  /* 0x0000001013137810 */ /* 0x000fc60007ffe0ff */
[----:B------:R-:W-:Y:S01]  /*0a00*/  FADD.FTZ R21, R22, R21 ;  /* 0x0000001516157221 */ /* 0x000fe20000010000 */
[----:B------:R-:W-:-:S03]  /*0a10*/  ISETP.NE.AND P1, PT, R19, RZ, PT ;  /* 0x000000ff1300720c */ /* 0x000fc60003f25270 */
[----:B------:R-:W-:-:S04]  /*0a20*/  FADD.FTZ R21, R21, R20 ;  /* 0x0000001415157221 */ /* 0x000fc80000010000 */
[----:B------:R-:W-:-:S04]  /*0a30*/  FADD.FTZ R36, R21, R36 ;  /* 0x0000002415247221 */ /* 0x000fc80000010000 */
[----:B------:R-:W-:-:S04]  /*0a40*/  FADD.FTZ R36, R36, R39 ;  /* 0x0000002724247221 */ /* 0x000fc80000010000 */
[----:B------:R-:W-:Y:S01]  /*0a50*/  FADD.FTZ R36, R36, R45 ;  /* 0x0000002d24247221 */ /* 0x000fe20000010000 */
[----:B------:R-:W-:Y:S02]  /*0a60*/  IADD3 R2, PT, PT, R2, 0x200, RZ ;  /* 0x0000020002027810 */ /* 0x000fe40007ffe0ff */
[C---:B------:R-:W-:Y:S02]  /*0a70*/  LEA R0, R54.reuse, R0, 0x9 ;  /* 0x0000000036007211 */ /* 0x040fe400078e48ff */
[C---:B------:R-:W-:Y:S02]  /*0a80*/  LEA R5, R54.reuse, R5, 0x9 ;  /* 0x0000000536057211 */ /* 0x040fe400078e48ff */
[C---:B------:R-:W-:Y:S02]  /*0a90*/  LEA R4, R54.reuse, R4, 0x9 ;  /* 0x0000000436047211 */ /* 0x040fe400078e48ff */
[C---:B------:R-:W-:Y:S02]  /*0aa0*/  LEA R18, R54.reuse, R18, 0x9 ;  /* 0x0000001236127211 */ /* 0x040fe400078e48ff */
[----:B------:R-:W-:-:S02]  /*0ab0*/  LEA R13, R54, R13, 0x9 ;  /* 0x0000000d360d7211 */ /* 0x000fc400078e48ff */
[C---:B------:R-:W-:Y:S02]  /*0ac0*/  LEA R14, R54.reuse, R14, 0x9 ;  /* 0x0000000e360e7211 */ /* 0x040fe400078e48ff */
        /* <DEDUP_REMOVED lines=9> */
[----:B------:R-:W-:Y:S01]  /*0b60*/  LEA R12, R54, R12, 0x9 ;  /* 0x0000000c360c7211 */ /* 0x000fe200078e48ff */
[----:B--2---:R-:W-:-:S04]  /*0b70*/  FADD.FTZ R43, R42, R43 ;  /* 0x0000002b2a2b7221 */ /* 0x004fc80000010000 */
[----:B------:R-:W-:-:S04]  /*0b80*/  FADD.FTZ R34, R43, R34 ;  /* 0x000000222b227221 */ /* 0x000fc80000010000 */
[----:B------:R-:W-:-:S04]  /*0b90*/  FADD.FTZ R35, R34, R35 ;  /* 0x0000002322237221 */ /* 0x000fc80000010000 */
[----:B------:R-:W-:-:S04]  /*0ba0*/  FADD.FTZ R35, R35, R50 ;  /* 0x0000003223237221 */ /* 0x000fc80000010000 */
[----:B------:R-:W-:-:S04]  /*0bb0*/  FADD.FTZ R32, R35, R32 ;  /* 0x0000002023207221 */ /* 0x000fc80000010000 */
[----:B------:R-:W-:-:S04]  /*0bc0*/  FADD.FTZ R33, R32, R33 ;  /* 0x0000002120217221 */ /* 0x000fc80000010000 */
[----:B------:R-:W-:-:S04]  /*0bd0*/  FADD.FTZ R30, R33, R30 ;  /* 0x0000001e211e7221 */ /* 0x000fc80000010000 */
[----:B------:R-:W-:Y:S01]  /*0be0*/  FADD.FTZ R30, R30, R51 ;  /* 0x000000331e1e7221 */ /* 0x000fe20000010000 */
[----:B------:R-:W-:-:S03]  /*0bf0*/  FADD.FTZ R43, R36, R47 ;  /* 0x0000002f242b7221 */ /* 0x000fc60000010000 */
[----:B------:R-:W-:-:S04]  /*0c00*/  FADD.FTZ R59, R30, R59 ;  /* 0x0000003b1e3b7221 */ /* 0x000fc80000010000 */
[----:B------:R-:W-:-:S04]  /*0c10*/  FADD.FTZ R59, R59, R60 ;  /* 0x0000003c3b3b7221 */ /* 0x000fc80000010000 */
[----:B------:R-:W-:Y:S01]  /*0c20*/  FADD.FTZ R3, R59, R52 ;  /* 0x000000343b037221 */ /* 0x000fe20000010000 */
[----:B------:R-:W-:Y:S06]  /*0c30*/  @P1 BRA `(.L_x_386) ;  /* 0xfffffff800281947 */ /* 0x000fec000383ffff */
.L_x_385:
[----:B------:R-:W-:Y:S05]  /*0c40*/  BSYNC.RECONVERGENT B1 ;  /* 0x0000000000017941 */ /* 0x000fea0003800200 */
.L_x_384:
[----:B------:R-:W-:Y:S05]  /*0c50*/  @!P0 BRA `(.L_x_383) ;  /* 0x0000000400e88947 */ /* 0x000fea0003800000 */
[----:B------:R-:W0:Y:S01]  /*0c60*/  S2R R0, SR_TID.X ;  /* 0x0000000000007919 */ /* 0x000e220000002100 */
[----:B------:R-:W-:Y:S01]  /*0c70*/  ISETP.GE.U32.AND P0, PT, R56, 0x8, PT ;  /* 0x000000083800780c */ /* 0x000fe20003f06070 */
[----:B------:R-:W-:Y:S01]  /*0c80*/  BSSY.RECONVERGENT B1, `(.L_x_387) ;  /* 0x0000041000017945 */ /* 0x000fe20003800200 */
[----:B------:R-:W-:Y:S02]  /*0c90*/  LOP3.LUT R34, R55, 0x7, RZ, 0xc0, !PT ;  /* 0x0000000737227812 */ /* 0x000fe400078ec0ff */
[----:B------:R-:W-:Y:S02]  /*0ca0*/  SHF.L.U32 R7, R58, 0x5, RZ ;  /* 0x000000053a077819 */ /* 0x000fe400000006ff */
[----:B------:R-:W-:Y:S02]  /*0cb0*/  ISETP.NE.AND P1, PT, R34, RZ, PT ;  /* 0x000000ff2200720c */ /* 0x000fe40003f25270 */
[----:B0-----:R-:W-:-:S05]  /*0cc0*/  LOP3.LUT R11, R7, 0x1f, R0, 0xf8, !PT ;  /* 0x0000001f070b7812 */ /* 0x001fca00078ef800 */
[----:B------:R-:W-:Y:S06]  /*0cd0*/  @!P0 BRA `(.L_x_388) ;  /* 0x0000000000ec8947 */ /* 0x000fec0003800000 */
[----:B------:R-:W0:Y:S01]  /*0ce0*/  LDC.64 R4, c[0x0][0x448] ;  /* 0x00011200ff047b82 */ /* 0x000e220000000a00 */
[----:B------:R-:W-:-:S05]  /*0cf0*/  IMAD R13, R2, R54, R11 ;  /* 0x00000036020d7224 */ /* 0x000fca00078e020b */
[CC--:B------:R-:W-:Y:S02]  /*0d00*/  LEA R21, R54.reuse, R13.reuse, 0x5 ;  /* 0x0000000d36157211 */ /* 0x0c0fe400078e28ff */
[----:B------:R-:W1:Y:S01]  /*0d10*/  LDC.64 R8, c[0x0][0x440] ;  /* 0x00011000ff087b82 */ /* 0x000e620000000a00 */
[CC--:B------:R-:W-:Y:S02]  /*0d20*/  LEA R23, R54.reuse, R13.reuse, 0x6 ;  /* 0x0000000d36177211 */ /* 0x0c0fe400078e30ff */
[C---:B------:R-:W-:Y:S02]  /*0d30*/  LEA R33, R54.reuse, R13, 0x7 ;  /* 0x0000000d36217211 */ /* 0x040fe400078e38ff */
[----:B------:R-:W-:Y:S01]  /*0d40*/  LEA R27, R54, R23, 0x5 ;  /* 0x00000017361b7211 */ /* 0x000fe200078e28ff */
[----:B0-----:R-:W-:-:S06]  /*0d50*/  IMAD.WIDE.U32 R14, R13, 0x4, R4 ;  /* 0x000000040d0e7825 */ /* 0x001fcc00078e0004 */
[----:B------:R0:W2:Y:S01]  /*0d60*/  LDG.E R14, desc[UR6][R14.64] ;  /* 0x000000060e0e7981 */ /* 0x0000a2000c1e1900 */
[----:B-1----:R-:W-:-:S04]  /*0d70*/  IMAD.WIDE.U32 R16, R13, 0x4, R8 ;  /* 0x000000040d107825 */ /* 0x002fc800078e0008 */
[C---:B------:R-:W-:Y:S01]  /*0d80*/  IMAD.WIDE.U32 R18, R21.reuse, 0x4, R8 ;  /* 0x0000000415127825 */ /* 0x040fe200078e0008 */
[----:B------:R-:W3:Y:S03]  /*0d90*/  LDG.E R0, desc[UR6][R16.64] ;  /* 0x0000000610007981 */ /* 0x000ee6000c1e1900 */
[----:B------:R-:W-:Y:S01]  /*0da0*/  IMAD.WIDE.U32 R20, R21, 0x4, R4 ;  /* 0x0000000415147825 */ /* 0x000fe200078e0004 */
[----:B------:R1:W4:Y:S03]  /*0db0*/  LDG.E R6, desc[UR6][R18.64] ;  /* 0x0000000612067981 */ /* 0x000326000c1e1900 */
[C---:B------:R-:W-:Y:S01]  /*0dc0*/  IMAD.WIDE.U32 R12, R23.reuse, 0x4, R8 ;  /* 0x00000004170c7825 */ /* 0x040fe200078e0008 */
[----:B------:R5:W4:Y:S03]  /*0dd0*/  LDG.E R35, desc[UR6][R20.64] ;  /* 0x0000000614237981 */ /* 0x000b26000c1e1900 */
[----:B------:R-:W-:-:S04]  /*0de0*/  IMAD.WIDE.U32 R22, R23, 0x4, R4 ;  /* 0x0000000417167825 */ /* 0x000fc800078e0004 */
[C---:B------:R-:W-:Y:S01]  /*0df0*/  IMAD.WIDE.U32 R24, R27.reuse, 0x4, R8 ;  /* 0x000000041b187825 */ /* 0x040fe200078e0008 */
[----:B------:R5:W4:Y:S03]  /*0e00*/  LDG.E R12, desc[UR6][R12.64] ;  /* 0x000000060c0c7981 */ /* 0x000b26000c1e1900 */
[--C-:B------:R-:W-:Y:S01]  /*0e10*/  IMAD.WIDE.U32 R26, R27, 0x4, R4.reuse ;  /* 0x000000041b1a7825 */ /* 0x100fe200078e0004 */
[----:B------:R-:W4:Y:S01]  /*0e20*/  LDG.E R23, desc[UR6][R22.64] ;  /* 0x0000000616177981 */ /* 0x000f22000c1e1900 */
[CC--:B0-----:R-:W-:Y:S02]  /*0e30*/  LEA R15, R54.reuse, R33.reuse, 0x5 ;  /* 0x00000021360f7211 */ /* 0x0c1fe400078e28ff */
[----:B------:R-:W-:Y:S01]  /*0e40*/  IMAD.WIDE.U32 R30, R33, 0x4, R4 ;  /* 0x00000004211e7825 */ /* 0x000fe200078e0004 */
[----:B------:R-:W4:Y:S01]  /*0e50*/  LDG.E R25, desc[UR6][R24.64] ;  /* 0x0000000618197981 */ /* 0x000f22000c1e1900 */
[----:B-1----:R-:W-:-:S02]  /*0e60*/  LEA R19, R54, R33, 0x6 ;  /* 0x0000002136137211 */ /* 0x002fc400078e30ff */
[--C-:B------:R-:W-:Y:S01]  /*0e70*/  IMAD.WIDE.U32 R28, R33, 0x4, R8.reuse ;  /* 0x00000004211c7825 */ /* 0x100fe200078e0008 */
[----:B------:R-:W4:Y:S03]  /*0e80*/  LDG.E R27, desc[UR6][R26.64] ;  /* 0x000000061a1b7981 */ /* 0x000f26000c1e1900 */
[C---:B------:R-:W-:Y:S01]  /*0e90*/  IMAD.WIDE.U32 R32, R15.reuse, 0x4, R8 ;  /* 0x000000040f207825 */ /* 0x040fe200078e0008 */
[----:B------:R-:W4:Y:S03]  /*0ea0*/  LDG.E R10, desc[UR6][R28.64] ;  /* 0x000000061c0a7981 */ /* 0x000f26000c1e1900 */
[----:B-----5:R-:W-:Y:S01]  /*0eb0*/  IMAD.WIDE.U32 R20, R15, 0x4, R4 ;  /* 0x000000040f147825 */ /* 0x020fe200078e0004 */
[----:B------:R-:W5:Y:S01]  /*0ec0*/  LDG.E R31, desc[UR6][R30.64] ;  /* 0x000000061e1f7981 */ /* 0x000f62000c1e1900 */
[----:B------:R-:W-:-:S02]  /*0ed0*/  LEA R13, R54, R19, 0x5 ;  /* 0x00000013360d7211 */ /* 0x000fc400078e28ff */
[C---:B------:R-:W-:Y:S01]  /*0ee0*/  IMAD.WIDE.U32 R16, R19.reuse, 0x4, R8 ;  /* 0x0000000413107825 */ /* 0x040fe200078e0008 */
[----:B------:R-:W5:Y:S03]  /*0ef0*/  LDG.E R33, desc[UR6][R32.64] ;  /* 0x0000000620217981 */ /* 0x000f66000c1e1900 */
[----:B------:R-:W-:Y:S01]  /*0f00*/  IMAD.WIDE.U32 R18, R19, 0x4, R4 ;  /* 0x0000000413127825 */ /* 0x000fe200078e0004 */
[----:B------:R-:W5:Y:S03]  /*0f10*/  LDG.E R21, desc[UR6][R20.64] ;  /* 0x0000000614157981 */ /* 0x000f66000c1e1900 */
[C---:B------:R-:W-:Y:S01]  /*0f20*/  IMAD.WIDE.U32 R8, R13.reuse, 0x4, R8 ;  /* 0x000000040d087825 */ /* 0x040fe200078e0008 */
[----:B------:R-:W5:Y:S03]  /*0f30*/  LDG.E R17, desc[UR6][R16.64] ;  /* 0x0000000610117981 */ /* 0x000f66000c1e1900 */
[----:B------:R-:W-:Y:S01]  /*0f40*/  IMAD.WIDE.U32 R4, R13, 0x4, R4 ;  /* 0x000000040d047825 */ /* 0x000fe200078e0004 */
[----:B------:R-:W5:Y:S04]  /*0f50*/  LDG.E R19, desc[UR6][R18.64] ;  /* 0x0000000612137981 */ /* 0x000f68000c1e1900 */
[----:B------:R-:W5:Y:S04]  /*0f60*/  LDG.E R9, desc[UR6][R8.64] ;  /* 0x0000000608097981 */ /* 0x000f68000c1e1900 */
[----:B------:R-:W5:Y:S01]  /*0f70*/  LDG.E R5, desc[UR6][R4.64] ;  /* 0x0000000604057981 */ /* 0x000f62000c1e1900 */
[----:B------:R-:W-:Y:S01]  /*0f80*/  IADD3 R2, PT, PT, R2, 0x100, RZ ;  /* 0x0000010002027810 */ /* 0x000fe20007ffe0ff */
[----:B--2---:R-:W-:Y:S01]  /*0f90*/  FADD.FTZ R14, R3, R14 ;  /* 0x0000000e030e7221 */ /* 0x004fe20000010000 */
[----:B---3--:R-:W-:-:S04]  /*0fa0*/  FADD.FTZ R43, R43, R0 ;  /* 0x000000002b2b7221 */ /* 0x008fc80000010000 */
[----:B----4-:R-:W-:Y:S01]  /*0fb0*/  FADD.FTZ R43, R43, R6 ;  /* 0x000000062b2b7221 */ /* 0x010fe20000010000 */
[----:B------:R-:W-:-:S03]  /*0fc0*/  FADD.FTZ R14, R14, R35 ;  /* 0x000000230e0e7221 */ /* 0x000fc60000010000 */
[----:B------:R-:W-:Y:S01]  /*0fd0*/  FADD.FTZ R12, R43, R12 ;  /* 0x0000000c2b0c7221 */ /* 0x000fe20000010000 */
[----:B------:R-:W-:-:S03]  /*0fe0*/  FADD.FTZ R14, R14, R23 ;  /* 0x000000170e0e7221 */ /* 0x000fc60000010000 */
[----:B------:R-:W-:Y:S01]  /*0ff0*/  FADD.FTZ R25, R12, R25 ;  /* 0x000000190c197221 */ /* 0x000fe20000010000 */
[----:B------:R-:W-:-:S03]  /*1000*/  FADD.FTZ R14, R14, R27 ;  /* 0x0000001b0e0e7221 */ /* 0x000fc60000010000 */
[----:B------:R-:W-:Y:S01]  /*1010*/  FADD.FTZ R10, R25, R10 ;  /* 0x0000000a190a7221 */ /* 0x000fe20000010000 */
[----:B-----5:R-:W-:-:S03]  /*1020*/  FADD.FTZ R14, R14, R31 ;  /* 0x0000001f0e0e7221 */ /* 0x020fc60000010000 */
[----:B------:R-:W-:Y:S01]  /*1030*/  FADD.FTZ R10, R10, R33 ;  /* 0x000000210a0a7221 */ /* 0x000fe20000010000 */
[----:B------:R-:W-:-:S03]  /*1040*/  FADD.FTZ R14, R14, R21 ;  /* 0x000000150e0e7221 */ /* 0x000fc60000010000 */
[----:B------:R-:W-:Y:S01]  /*1050*/  FADD.FTZ R10, R10, R17 ;  /* 0x000000110a0a7221 */ /* 0x000fe20000010000 */
[----:B------:R-:W-:-:S03]  /*1060*/  FADD.FTZ R14, R14, R19 ;  /* 0x000000130e0e7221 */ /* 0x000fc60000010000 */
[----:B------:R-:W-:Y:S01]  /*1070*/  FADD.FTZ R43, R10, R9 ;  /* 0x000000090a2b7221 */ /* 0x000fe20000010000 */
[----:B------:R-:W-:-:S07]  /*1080*/  FADD.FTZ R3, R14, R5 ;  /* 0x000000050e037221 */ /* 0x000fce0000010000 */
.L_x_388:
[----:B------:R-:W-:Y:S05]  /*1090*/  BSYNC.RECONVERGENT B1 ;  /* 0x0000000000017941 */ /* 0x000fea0003800200 */
.L_x_387:
[----:B------:R-:W-:Y:S05]  /*10a0*/  @!P1 BRA `(.L_x_383) ;  /* 0x0000000000d49947 */ /* 0x000fea0003800000 */
[----:B------:R-:W-:Y:S01]  /*10b0*/  ISETP.GE.U32.AND P0, PT, R34, 0x4, PT ;  /* 0x000000042200780c */ /* 0x000fe20003f06070 */
[----:B------:R-:W-:Y:S01]  /*10c0*/  BSSY.RECONVERGENT B1, `(.L_x_389) ;  /* 0x0000023000017945 */ /* 0x000fe20003800200 */
[----:B------:R-:W-:-:S04]  /*10d0*/  LOP3.LUT R0, R55, 0x3, RZ, 0xc0, !PT ;  /* 0x0000000337007812 */ /* 0x000fc800078ec0ff */
[----:B------:R-:W-:-:S07]  /*10e0*/  ISETP.NE.AND P1, PT, R0, RZ, PT ;  /* 0x000000ff0000720c */ /* 0x000fce0003f25270 */
[----:B------:R-:W-:Y:S06]  /*10f0*/  @!P0 BRA `(.L_x_390) ;  /* 0x00000000007c8947 */ /* 0x000fec0003800000 */
[----:B------:R-:W0:Y:S01]  /*1100*/  LDC.64 R4, c[0x0][0x440] ;  /* 0x00011000ff047b82 */ /* 0x000e220000000a00 */
[----:B------:R-:W-:-:S05]  /*1110*/  IMAD R15, R2, R54, R11 ;  /* 0x00000036020f7224 */ /* 0x000fca00078e020b */
[CC--:B------:R-:W-:Y:S02]  /*1120*/  LEA R17, R54.reuse, R15.reuse, 0x5 ;  /* 0x0000000f36117211 */ /* 0x0c0fe400078e28ff */
[----:B------:R-:W1:Y:S01]  /*1130*/  LDC.64 R12, c[0x0][0x448] ;  /* 0x00011200ff0c7b82 */ /* 0x000e620000000a00 */
[----:B------:R-:W-:-:S04]  /*1140*/  LEA R21, R54, R15, 0x6 ;  /* 0x0000000f36157211 */ /* 0x000fc800078e30ff */
[----:B------:R-:W-:Y:S01]  /*1150*/  LEA R23, R54, R21, 0x5 ;  /* 0x0000001536177211 */ /* 0x000fe200078e28ff */
[----:B0-----:R-:W-:-:S04]  /*1160*/  IMAD.WIDE.U32 R8, R15, 0x4, R4 ;  /* 0x000000040f087825 */ /* 0x001fc800078e0004 */
[----:B-1----:R-:W-:Y:S02]  /*1170*/  IMAD.WIDE.U32 R10, R15, 0x4, R12 ;  /* 0x000000040f0a7825 */ /* 0x002fe400078e000c */
[----:B------:R-:W2:Y:S02]  /*1180*/  LDG.E R8, desc[UR6][R8.64] ;  /* 0x0000000608087981 */ /* 0x000ea4000c1e1900 */
[C---:B------:R-:W-:Y:S02]  /*1190*/  IMAD.WIDE.U32 R14, R17.reuse, 0x4, R4 ;  /* 0x00000004110e7825 */ /* 0x040fe400078e0004 */
[----:B------:R-:W3:Y:S02]  /*11a0*/  LDG.E R10, desc[UR6][R10.64] ;  /* 0x000000060a0a7981 */ /* 0x000ee4000c1e1900 */
[----:B------:R-:W-:Y:S02]  /*11b0*/  IMAD.WIDE.U32 R16, R17, 0x4, R12 ;  /* 0x0000000411107825 */ /* 0x000fe400078e000c */
[----:B------:R-:W4:Y:S02]  /*11c0*/  LDG.E R15, desc[UR6][R14.64] ;  /* 0x000000060e0f7981 */ /* 0x000f24000c1e1900 */
[----:B------:R-:W-:-:S02]  /*11d0*/  IMAD.WIDE.U32 R18, R21, 0x4, R4 ;  /* 0x0000000415127825 */ /* 0x000fc400078e0004 */
[----:B------:R-:W5:Y:S02]  /*11e0*/  LDG.E R17, desc[UR6][R16.64] ;  /* 0x0000000610117981 */ /* 0x000f64000c1e1900 */
[----:B------:R-:W-:Y:S02]  /*11f0*/  IMAD.WIDE.U32 R20, R21, 0x4, R12 ;  /* 0x0000000415147825 */ /* 0x000fe400078e000c */
[----:B------:R-:W5:Y:S02]  /*1200*/  LDG.E R19, desc[UR6][R18.64] ;  /* 0x0000000612137981 */ /* 0x000f64000c1e1900 */
[C---:B------:R-:W-:Y:S02]  /*1210*/  IMAD.WIDE.U32 R4, R23.reuse, 0x4, R4 ;  /* 0x0000000417047825 */ /* 0x040fe400078e0004 */
[----:B------:R-:W5:Y:S02]  /*1220*/  LDG.E R21, desc[UR6][R20.64] ;  /* 0x0000000614157981 */ /* 0x000f64000c1e1900 */
[----:B------:R-:W-:-:S02]  /*1230*/  IMAD.WIDE.U32 R12, R23, 0x4, R12 ;  /* 0x00000004170c7825 */ /* 0x000fc400078e000c */
[----:B------:R-:W5:Y:S04]  /*1240*/  LDG.E R5, desc[UR6][R4.64] ;  /* 0x0000000604057981 */ /* 0x000f68000c1e1900 */
[----:B------:R-:W5:Y:S01]  /*1250*/  LDG.E R13, desc[UR6][R12.64] ;  /* 0x000000060c0d7981 */ /* 0x000f62000c1e1900 */
[----:B------:R-:W-:Y:S01]  /*1260*/  IADD3 R2, PT, PT, R2, 0x80, RZ ;  /* 0x0000008002027810 */ /* 0x000fe20007ffe0ff */
[----:B--2---:R-:W-:Y:S01]  /*1270*/  FADD.FTZ R8, R43, R8 ;  /* 0x000000082b087221 */ /* 0x004fe20000010000 */
[----:B---3--:R-:W-:-:S03]  /*1280*/  FADD.FTZ R10, R3, R10 ;  /* 0x0000000a030a7221 */ /* 0x008fc60000010000 */
[----:B----4-:R-:W-:Y:S01]  /*1290*/  FADD.FTZ R8, R8, R15 ;  /* 0x0000000f08087221 */ /* 0x010fe20000010000 */
[----:B-----5:R-:W-:-:S03]  /*12a0*/  FADD.FTZ R10, R10, R17 ;  /* 0x000000110a0a7221 */ /* 0x020fc60000010000 */
[----:B------:R-:W-:Y:S01]  /*12b0*/  FADD.FTZ R8, R8, R19 ;  /* 0x0000001308087221 */ /* 0x000fe20000010000 */
[----:B------:R-:W-:-:S03]  /*12c0*/  FADD.FTZ R10, R10, R21 ;  /* 0x000000150a0a7221 */ /* 0x000fc60000010000 */
[----:B------:R-:W-:Y:S01]  /*12d0*/  FADD.FTZ R43, R8, R5 ;  /* 0x00000005082b7221 */ /* 0x000fe20000010000 */
[----:B------:R-:W-:-:S07]  /*12e0*/  FADD.FTZ R3, R10, R13 ;  /* 0x0000000d0a037221 */ /* 0x000fce0000010000 */
.L_x_390:
[----:B------:R-:W-:Y:S05]  /*12f0*/  BSYNC.RECONVERGENT B1 ;  /* 0x0000000000017941 */ /* 0x000fea0003800200 */
.L_x_389:
[----:B------:R-:W-:Y:S05]  /*1300*/  @!P1 BRA `(.L_x_383) ;  /* 0x00000000003c9947 */ /* 0x000fea0003800000 */
[----:B------:R-:W0:Y:S01]  /*1310*/  LDC.64 R8, c[0x0][0x440] ;  /* 0x00011000ff087b82 */ /* 0x000e220000000a00 */
[----:B------:R-:W-:Y:S01]  /*1320*/  IMAD R2, R2, R54, R7 ;  /* 0x0000003602027224 */ /* 0x000fe200078e0207 */
[----:B------:R-:W-:-:S04]  /*1330*/  IADD3 R0, PT, PT, -R0, RZ, RZ ;  /* 0x000000ff00007210 */ /* 0x000fc80007ffe1ff */
[----:B------:R-:W-:Y:S02]  /*1340*/  IADD3 R13, PT, PT, R57, R2, RZ ;  /* 0x00000002390d7210 */ /* 0x000fe40007ffe0ff */
[----:B------:R-:W1:Y:S05]  /*1350*/  LDC.64 R10, c[0x0][0x448] ;  /* 0x00011200ff0a7b82 */ /* 0x000e6a0000000a00 */
.L_x_391:
[----:B0-----:R-:W-:-:S04]  /*1360*/  IMAD.WIDE.U32 R4, R13, 0x4, R8 ;  /* 0x000000040d047825 */ /* 0x001fc800078e0008 */
[----:B-1----:R-:W-:Y:S02]  /*1370*/  IMAD.WIDE.U32 R6, R13, 0x4, R10 ;  /* 0x000000040d067825 */ /* 0x002fe400078e000a */
[----:B------:R-:W2:Y:S04]  /*1380*/  LDG.E R4, desc[UR6][R4.64] ;  /* 0x0000000604047981 */ /* 0x000ea8000c1e1900 */
[----:B------:R-:W3:Y:S01]  /*1390*/  LDG.E R6, desc[UR6][R6.64] ;  /* 0x0000000606067981 */ /* 0x000ee2000c1e1900 */
[----:B------:R-:W-:Y:S02]  /*13a0*/  IADD3 R0, PT, PT, R0, 0x1, RZ ;  /* 0x0000000100007810 */ /* 0x000fe40007ffe0ff */
[----:B------:R-:W-:Y:S02]  /*13b0*/  LEA R13, R54, R13, 0x5 ;  /* 0x0000000d360d7211 */ /* 0x000fe400078e28ff */
[----:B------:R-:W-:Y:S01]  /*13c0*/  ISETP.NE.AND P0, PT, R0, RZ, PT ;  /* 0x000000ff0000720c */ /* 0x000fe20003f05270 */
[----:B--2---:R-:W-:Y:S01]  /*13d0*/  FADD.FTZ R43, R4, R43 ;  /* 0x0000002b042b7221 */ /* 0x004fe20000010000 */
[----:B---3--:R-:W-:-:S11]  /*13e0*/  FADD.FTZ R3, R6, R3 ;  /* 0x0000000306037221 */ /* 0x008fd60000010000 */
[----:B------:R-:W-:Y:S05]  /*13f0*/  @P0 BRA `(.L_x_391) ;  /* 0xfffffffc00d80947 */ /* 0x000fea000383ffff */
.L_x_383:
[----:B------:R-:W-:Y:S05]  /*1400*/  BSYNC.RECONVERGENT B0 ;  /* 0x0000000000007941 */ /* 0x000fea0003800200 */
.L_x_382:
[----:B------:R-:W0:Y:S01]  /*1410*/  S2R R5, SR_TID.X ;  /* 0x0000000000057919 */ /* 0x000e220000002100 */
[----:B------:R-:W1:Y:S01]  /*1420*/  S2UR UR5, SR_CgaCtaId ;  /* 0x00000000000579c3 */ /* 0x000e620000008800 */
[----:B------:R-:W-:Y:S01]  /*1430*/  UMOV UR4, 0x400 ;  /* 0x0000040000047882 */ /* 0x000fe20000000000 */
[----:B------:R-:W-:Y:S02]  /*1440*/  SHF.L.U32 R58, R58, 0x4, RZ ;  /* 0x000000043a3a7819 */ /* 0x000fe400000006ff */
[----:B------:R-:W-:Y:S02]  /*1450*/  ISETP.NE.AND P0, PT, R57, RZ, PT ;  /* 0x000000ff3900720c */ /* 0x000fe40003f05270 */
[----:B------:R-:W-:Y:S01]  /*1460*/  LOP3.LUT R58, R58, 0x7ffffff0, RZ, 0xc0, !PT ;  /* 0x7ffffff03a3a7812 */ /* 0x000fe200078ec0ff */
[----:B-1----:R-:W-:Y:S01]  /*1470*/  ULEA UR4, UR5, UR4, 0x18 ;  /* 0x0000000405047291 */ /* 0x002fe2000f8ec0ff */
[----:B0-----:R-:W-:-:S04]  /*1480*/  SHF.R.U32.HI R12, RZ, 0x5, R5 ;  /* 0x00000005ff0c7819 */ /* 0x001fc80000011605 */
[----:B------:R-:W-:-:S04]  /*1490*/  LOP3.LUT R0, R12, 0x1f, R5, 0x78, !PT ;  /* 0x0000001f0c007812 */ /* 0x000fc800078e7805 */
[----:B------:R-:W-:Y:S02]  /*14a0*/  LOP3.LUT R2, R0, 0x3e0, R5, 0xf8, !PT ;  /* 0x000003e000027812 */ /* 0x000fe400078ef805 */
[----:B------:R-:W-:Y:S02]  /*14b0*/  SHF.L.U32 R5, R57, 0x7, RZ ;  /* 0x0000000739057819 */ /* 0x000fe400000006ff */
[----:B------:R-:W-:Y:S02]  /*14c0*/  LEA R2, R2, UR4, 0x2 ;  /* 0x0000000402027c11 */ /* 0x000fe4000f8e10ff */
[----:B------:R-:W-:-:S03]  /*14d0*/  SHF.L.U32 R0, R0, 0x2, RZ ;  /* 0x0000000200007819 */ /* 0x000fc600000006ff */
[----:B------:R-:W-:Y:S01]  /*14e0*/  STS [R2], R3 ;  /* 0x0000000302007388 */ /* 0x000fe20000000800 */
[----:B------:R-:W-:-:S03]  /*14f0*/  LOP3.LUT R0, R5, R0, RZ, 0xfc, !PT ;  /* 0x0000000005007212 */ /* 0x000fc600078efcff */
[----:B------:R-:W-:Y:S01]  /*1500*/  STS [R2+0x1000], R43 ;  /* 0x0010002b02007388 */ /* 0x000fe20000000800 */
[----:B------:R-:W-:Y:S06]  /*1510*/  BAR.SYNC.DEFER_BLOCKING 0x0 ;  /* 0x0000000000007b1d */ /* 0x000fec0000010000 */
[----:B------:R-:W0:Y:S04]  /*1520*/  LDS R4, [R0+UR4] ;  /* 0x0000000400047984 */ /* 0x000e280008000800 */
[----:B------:R-:W1:Y:S04]  /*1530*/  LDS R5, [R0+UR4+0x1000] ;  /* 0x0010000400057984 */ /* 0x000e680008000800 */
[----:B0-----:R-:W0:Y:S04]  /*1540*/  SHFL.BFLY PT, R7, R4, 0x1, 0x1f ;  /* 0x0c201f0004077f89 */ /* 0x001e2800000e0000 */
[----:B-1----:R-:W1:Y:S01]  /*1550*/  SHFL.BFLY PT, R6, R5, 0x1, 0x1f ;  /* 0x0c201f0005067f89 */ /* 0x002e6200000e0000 */
        /* <DEDUP_REMOVED lines=9> */
[----:B------:R-:W-:Y:S01]  /*15f0*/  IADD3 R9, PT, PT, R57, R58, RZ ;  /* 0x0000003a39097210 */ /* 0x000fe20007ffe0ff */
[----:B-1----:R-:W-:-:S03]  /*1600*/  FADD.FTZ R2, R7, R2 ;  /* 0x0000000207027221 */ /* 0x002fc60000010000 */
[----:B------:R-:W0:Y:S01]  /*1610*/  SHFL.BFLY PT, R5, R10, 0x8, 0x1f ;  /* 0x0d001f000a057f89 */ /* 0x000e2200000e0000 */
[----:B------:R-:W-:-:S03]  /*1620*/  SHF.L.U32 R7, R9, 0x1, RZ ;  /* 0x0000000109077819 */ /* 0x000fc600000006ff */
[----:B------:R-:W1:Y:S01]  /*1630*/  SHFL.BFLY PT, R3, R2, 0x8, 0x1f ;  /* 0x0d001f0002037f89 */ /* 0x000e6200000e0000 */
[----:B------:R-:W-:Y:S02]  /*1640*/  ISETP.GE.U32.AND P1, PT, R7, R54, PT ;  /* 0x000000360700720c */ /* 0x000fe40003f26070 */
[----:B------:R-:W-:Y:S01]  /*1650*/  @!P0 LEA R7, R12, UR4, 0x2 ;  /* 0x000000040c078c11 */ /* 0x000fe2000f8e10ff */
[----:B0-----:R-:W-:Y:S01]  /*1660*/  FADD.FTZ R5, R10, R5 ;  /* 0x000000050a057221 */ /* 0x001fe20000010000 */
[----:B-1----:R-:W-:-:S04]  /*1670*/  FADD.FTZ R3, R2, R3 ;  /* 0x0000000302037221 */ /* 0x002fc80000010000 */
[----:B------:R-:W0:Y:S04]  /*1680*/  SHFL.BFLY PT, R4, R5, 0x10, 0x1f ;  /* 0x0e001f0005047f89 */ /* 0x000e2800000e0000 */
[----:B------:R-:W1:Y:S01]  /*1690*/  SHFL.BFLY PT, R0, R3, 0x10, 0x1f ;  /* 0x0e001f0003007f89 */ /* 0x000e6200000e0000 */
[----:B0-----:R-:W-:Y:S01]  /*16a0*/  FADD.FTZ R4, R5, R4 ;  /* 0x0000000405047221 */ /* 0x001fe20000010000 */
[----:B-1----:R-:W-:-:S04]  /*16b0*/  FADD.FTZ R0, R3, R0 ;  /* 0x0000000003007221 */ /* 0x002fc80000010000 */
[----:B------:R0:W-:Y:S04]  /*16c0*/  @!P0 STS [R7+0x2000], R4 ;  /* 0x0020000407008388 */ /* 0x0001e80000000800 */
[----:B------:R0:W-:Y:S01]  /*16d0*/  @!P0 STS [R7+0x2080], R0 ;  /* 0x0020800007008388 */ /* 0x0001e20000000800 */
[----:B------:R-:W-:Y:S06]  /*16e0*/  BAR.SYNC.DEFER_BLOCKING 0x0 ;  /* 0x0000000000007b1d */ /* 0x000fec0000010000 */
[----:B------:R-:W-:Y:S05]  /*16f0*/  @P1 EXIT ;  /* 0x000000000000194d */ /* 0x000fea0003800000 */
[----:B------:R-:W-:-:S04]  /*1700*/  ISETP.GT.U32.AND P0, PT, R57, 0xf, PT ;  /* 0x0000000f3900780c */ /* 0x000fc80003f04070 */
[----:B------:R-:W-:-:S13]  /*1710*/  ISETP.NE.OR P0, PT, R12, 0x1f, P0 ;  /* 0x0000001f0c00780c */ /* 0x000fda0000705670 */
[----:B------:R-:W-:Y:S05]  /*1720*/  @P0 EXIT ;  /* 0x000000000000094d */ /* 0x000fea0003800000 */
[----:B------:R-:W-:Y:S01]  /*1730*/  LEA R57, R57, UR4, 0x3 ;  /* 0x0000000439397c11 */ /* 0x000fe2000f8e18ff */
[----:B------:R-:W1:Y:S04]  /*1740*/  LDC.64 R2, c[0x0][0x488] ;  /* 0x00012200ff027b82 */ /* 0x000e680000000a00 */
[----:B0-----:R-:W0:Y:S04]  /*1750*/  LDS.64 R6, [R57+0x2000] ;  /* 0x0020000039067984 */ /* 0x001e280000000a00 */
[----:B------:R-:W2:Y:S01]  /*1760*/  LDS.64 R10, [R57+0x2080] ;  /* 0x00208000390a7984 */ /* 0x000ea20000000a00 */
[----:B------:R-:W3:Y:S01]  /*1770*/  LDC.64 R4, c[0x0][0x480] ;  /* 0x00012000ff047b82 */ /* 0x000ee20000000a00 */
[----:B-1----:R-:W-:-:S04]  /*1780*/  IMAD.WIDE.U32 R2, R9, 0x4, R2 ;  /* 0x0000000409027825 */ /* 0x002fc800078e0002 */
[----:B---3--:R-:W-:Y:S01]  /*1790*/  IMAD.WIDE.U32 R4, R9, 0x4, R4 ;  /* 0x0000000409047825 */ /* 0x008fe200078e0004 */
[----:B0-----:R-:W-:Y:S02]  /*17a0*/  F2FP.BF16.F32.PACK_AB R7, R7, R6 ;  /* 0x000000060707723e */ /* 0x001fe400000010ff */
[----:B--2---:R-:W-:-:S03]  /*17b0*/  F2FP.BF16.F32.PACK_AB R11, R11, R10 ;  /* 0x0000000a0b0b723e */ /* 0x004fc600000010ff */
[----:B------:R-:W-:Y:S04]  /*17c0*/  STG.E desc[UR6][R2.64], R7 ;  /* 0x0000000702007986 */ /* 0x000fe8000c101906 */
[----:B------:R-:W-:Y:S01]  /*17d0*/  STG.E desc[UR6][R4.64], R11 ;  /* 0x0000000b04007986 */ /* 0x000fe2000c101906 */
[----:B------:R-:W-:Y:S05]  /*17e0*/  EXIT ;  /* 0x000000000000794d */ /* 0x000fea0003800000 */
.L_x_392:
        /* <DEDUP_REMOVED lines=9> */
.L_x_6016:


//--------------------- .text._ZN10layer_norm40ln_parallel_residual_bwd_finalize_kernelINS_22Kernel_traits_finalizeILj1024E13__nv_bfloat16S2_S2_S2_fjLb0ELj1024ELj4ENS_18Kernel_traits_baseILj1024ES2_S2_S2_S2_fjLj1024EEEEELb0EEEvNS_9BwdParamsE --------------------------
	.section	.text._ZN10layer_norm40ln_parallel_residual_bwd_finalize_kernelINS_22Kernel_traits_finalizeILj1024E13__nv_bfloat16S2_S2_S2_fjLb0ELj1024ELj4ENS_18Kernel_traits_baseILj1024ES2_S2_S2_S2_fjLj1024EEEEELb0EEEvNS_9BwdParamsE,"ax",@progbits
	.align	128
        .global         _ZN10layer_norm40ln_parallel_residual_bwd_finalize_kernelINS_22Kernel_traits_finalizeILj1024E13__nv_bfloat16S2_S2_S2_fjLb0ELj1024ELj4ENS_18Kernel_traits_baseILj1024ES2_S2_S2_S2_fjLj1024EEEEELb0EEEvNS_9BwdParamsE
        .type           _ZN10layer_norm40ln_parallel_residual_bwd_finalize_kernelINS_22Kernel_traits_finalizeILj1024E13__nv_bfloat16S2_S2_S2_fjLb0ELj1024ELj4ENS_18Kernel_traits_baseILj1024ES2_S2_S2_S2_fjLj1024EEEEELb0EEEvNS_9BwdParamsE,@function
        .size           _ZN10layer_norm40ln_parallel_residual_bwd_finalize_kernelINS_22Kernel_traits_finalizeILj1024E13__nv_bfloat16S2_S2_S2_fjLb0ELj1024ELj4ENS_18Kernel_traits_baseILj1024ES2_S2_S2_S2_fjLj1024EEEEELb0EEEvNS_9BwdParamsE,(.L_x_6017 - _ZN10layer_norm40ln_parallel_residual_bwd_finalize_kernelINS_22Kernel_traits_finalizeILj1024E13__nv_bfloat16S2_S2_S2_fjLb0ELj1024ELj4ENS_18Kernel_traits_baseILj1024ES2_S2_S2_S2_fjLj1024EEEEELb0EEEvNS_9BwdParamsE)
        .other          _ZN10layer_norm40ln_parallel_residual_bwd_finalize_kernelINS_22Kernel_traits_finalizeILj1024E13__nv_bfloat16S2_S2_S2_fjLb0ELj1024ELj4ENS_18Kernel_traits_baseILj1024ES2_S2_S2_S2_fjLj1024EEEEELb0EEEvNS_9BwdParamsE,@"STO_CUDA_ENTRY STV_DEFAULT"
_ZN10layer_norm40ln_parallel_residual_bwd_finalize_kernelINS_22Kernel_traits_finalizeILj1024E13__nv_bfloat16S2_S2_S2_fjLb0ELj1024ELj4ENS_18Kernel_traits_baseILj1024ES2_S2_S2_S2_fjLj1024EEEEELb0EEEvNS_9BwdParamsE:
.text._ZN10layer_norm40ln_parallel_residual_bwd_finalize_kernelINS_22Kernel_traits_finalizeILj1024E13__nv_bfloat16S2_S2_S2_fjLb0ELj1024ELj4ENS_18Kernel_traits_baseILj1024ES2_S2_S2_S2_fjLj1024EEEEELb0EEEvNS_9BwdParamsE:
        /* <DEDUP_REMOVED lines=11> */
[----:B------:R-:W-:Y:S01]  /*00b0*/  HFMA2 R20, -RZ, RZ, 0, 0 ;  /* 0x00000000ff147431 */ /* 0x000fe200000001ff */
[----:B------:R-:W2:Y:S01]  /*00c0*/  LDCU.64 UR6, c[0x0][0x358] ;  /* 0x00006b00ff0677ac */ /* 0x000ea20008000a00 */
[----:B------:R-:W-:Y:S01]  /*00d0*/  MOV R8, R5 ;  /* 0x0000000500087202 */ /* 0x000fe20000000f00 */
[----:B------:R-:W-:Y:S01]  /*00e0*/  HFMA2 R22, -RZ, RZ, 0, 0 ;  /* 0x00000000ff167431 */ /* 0x000fe200000001ff */
[----:B------:R-:W-:Y:S02]  /*00f0*/  MOV R11, RZ ;  /* 0x000000ff000b7202 */ /* 0x000fe40000000f00 */
[----:B------:R-:W-:-:S02]  /*0100*/  MOV R7, RZ ;  /* 0x000000ff00077202 */ /* 0x000fc40000000f00 */
[----:B-1----:R-:W-:-:S04]  /*0110*/  ISETP.GE.U32.AND P0, PT, R8, UR8, PT ;  /* 0x0000000808007c0c */ /* 0x002fc8000bf06070 */
[----:B0-----:R-:W-:Y:S02]  /*0120*/  ISETP.GE.U32.OR P0, PT, R6, R3, P0 ;  /* 0x000000030600720c */ /* 0x001fe40000706470 */
[----:B------:R-:W-:-:S11]  /*0130*/  LOP3.LUT R6, R2, 0x1f, RZ, 0xc0, !PT ;  /* 0x0000001f02067812 */ /* 0x000fd600078ec0ff */
        /* <DEDUP_REMOVED lines=9> */
[----:B------:R-:W-:Y:S02]  /*01d0*/  MOV R11, RZ ;  /* 0x000000ff000b7202 */ /* 0x000fe40000000f00 */
[----:B------:R-:W-:Y:S02]  /*01e0*/  MOV R20, RZ ;  /* 0x000000ff00147202 */ /* 0x000fe40000000f00 */
[----:B------:R-:W-:-:S07]  /*01f0*/  LEA.HI R18, R10, 0x1, RZ, 0x1b ;  /* 0x000000010a127811 */ /* 0x000fce00078fd8ff */
[----:B------:R-:W-:Y:S05]  /*0200*/  @!P0 BRA `(.L_x_396) ;  /* 0x0000000800248947 */ /* 0x000fea0003800000 */
[C---:B------:R-:W-:Y:S01]  /*0210*/  LOP3.LUT R7, R8.reuse, 0x80, RZ, 0xfc, !PT ;  /* 0x0000008008077812 */ /* 0x040fe200078efcff */
[-CC-:B------:R-:W-:Y:S01]  /*0220*/  IMAD R17, R17, R3.reuse, R4.reuse ;  /* 0x0000000311117224 */ /* 0x180fe200078e0204 */
[C---:B------:R-:W-:Y:S01]  /*0230*/  LOP3.LUT R9, R8.reuse, 0xa0, RZ, 0xfc, !PT ;  /* 0x000000a008097812 */ /* 0x040fe200078efcff */
[CCC-:B------:R-:W-:Y:S01]  /*0240*/  IMAD R29, R8.reuse, R3.reuse, R4.reuse ;  /* 0x00000003081d7224 */ /* 0x1c0fe200078e0204 */
[C---:B------:R-:W-:Y:S01]  /*0250*/  LOP3.LUT R12, R8.reuse, 0xc0, RZ, 0xfc, !PT ;  /* 0x000000c0080c7812 */ /* 0x040fe200078efcff */
[-CC-:B------:R-:W-:Y:S01]  /*0260*/  IMAD R25, R7, R3.reuse, R4.reuse ;  /* 0x0000000307197224 */ /* 0x180fe200078e0204 */
[C---:B------:R-:W-:Y:S01]  /*0270*/  LOP3.LUT R13, R8.reuse, 0xe0, RZ, 0xfc, !PT ;  /* 0x000000e0080d7812 */ /* 0x040fe200078efcff */
[-CC-:B------:R-:W-:Y:S01]  /*0280*/  IMAD R19, R9, R3.reuse, R4.reuse ;  /* 0x0000000309137224 */ /* 0x180fe200078e0204 */
[----:B------:R-:W-:Y:S01]  /*0290*/  LOP3.LUT R14, R8, 0x40, RZ, 0xfc, !PT ;  /* 0x00000040080e7812 */ /* 0x000fe200078efcff */
[-CC-:B------:R-:W-:Y:S01]  /*02a0*/  IMAD R21, R12, R3.reuse, R4.reuse ;  /* 0x000000030c157224 */ /* 0x180fe200078e0204 */
[----:B------:R-:W-:Y:S01]  /*02b0*/  LOP3.LUT R16, R8, 0x60, RZ, 0xfc, !PT ;  /* 0x0000006008107812 */ /* 0x000fe200078efcff */
[-CC-:B------:R-:W-:Y:S01]  /*02c0*/  IMAD R23, R13, R3.reuse, R4.reuse ;  /* 0x000000030d177224 */ /* 0x180fe200078e0204 */
[----:B------:R-:W-:Y:S01]  /*02d0*/  LOP3.LUT R18, R18, 0xffffff8, RZ, 0xc0, !PT ;  /* 0x0ffffff812127812 */ /* 0x000fe200078ec0ff */
[----:B------:R-:W-:-:S02]  /*02e0*/  IMAD R15, R14, R3, R4 ;  /* 0x000000030e0f7224 */ /* 0x000fc400078e0204 */
[----:B------:R-:W-:Y:S02]  /*02f0*/  HFMA2 R7, -RZ, RZ, 0, 0 ;  /* 0x00000000ff077431 */ /* 0x000fe400000001ff */
[----:B------:R-:W-:Y:S01]  /*0300*/  IMAD R27, R16, R3, R4 ;  /* 0x00000003101b7224 */ /* 0x000fe200078e0204 */
[----:B------:R-:W-:Y:S02]  /*0310*/  IADD3 R13, PT, PT, R6, R17, RZ ;  /* 0x00000011060d7210 */ /* 0x000fe40007ffe0ff */
[----:B------:R-:W-:Y:S02]  /*0320*/  IADD3 R9, PT, PT, -R18, RZ, RZ ;  /* 0x000000ff12097210 */ /* 0x000fe40007ffe1ff */
[C---:B------:R-:W-:Y:S02]  /*0330*/  IADD3 R4, PT, PT, R6.reuse, R29, RZ ;  /* 0x0000001d06047210 */ /* 0x040fe40007ffe0ff */
[C---:B------:R-:W-:Y:S02]  /*0340*/  IADD3 R25, PT, PT, R6.reuse, R25, RZ ;  /* 0x0000001906197210 */ /* 0x040fe40007ffe0ff */
[----:B------:R-:W-:-:S02]  /*0350*/  IADD3 R19, PT, PT, R6, R19, RZ ;  /* 0x0000001306137210 */ /* 0x000fc40007ffe0ff */
[C---:B------:R-:W-:Y:S02]  /*0360*/  IADD3 R21, PT, PT, R6.reuse, R21, RZ ;  /* 0x0000001506157210 */ /* 0x040fe40007ffe0ff */
[C---:B------:R-:W-:Y:S02]  /*0370*/  IADD3 R23, PT, PT, R6.reuse, R23, RZ ;  /* 0x0000001706177210 */ /* 0x040fe40007ffe0ff */
[C---:B------:R-:W-:Y:S02]  /*0380*/  IADD3 R12, PT, PT, R6.reuse, R15, RZ ;  /* 0x0000000f060c7210 */ /* 0x040fe40007ffe0ff */
[----:B------:R-:W-:-:S07]  /*0390*/  IADD3 R27, PT, PT, R6, R27, RZ ;  /* 0x0000001b061b7210 */ /* 0x000fce0007ffe0ff */
.L_x_397:
[----:B------:R-:W0:Y:S02]  /*03a0*/  LDC.64 R14, c[0x0][0x440] ;  /* 0x00011000ff0e7b82 */ /* 0x000e240000000a00 */
[----:B0-----:R-:W-:-:S05]  /*03b0*/  IMAD.WIDE.U32 R16, R4, 0x4, R14 ;  /* 0x0000000404107825 */ /* 0x001fca00078e000e */
[----:B------:R0:W2:Y:S01]  /*03c0*/  LDG.E R24, desc[UR6][R16.64] ;  /* 0x0000000610187981 */ /* 0x0000a2000c1e1900 */
[----:B------:R-:W-:-:S04]  /*03d0*/  IMAD.WIDE.U32 R28, R12, 0x4, R14 ;  /* 0x000000040c1c7825 */ /* 0x000fc800078e000e */
[----:B0-----:R-:W-:-:S05]  /*03e0*/  IMAD.WIDE.U32 R16, R13, 0x4, R14 ;  /* 0x000000040d107825 */ /* 0x001fca00078e000e */
[----:B------:R-:W3:Y:S01]  /*03f0*/  LDG.E R18, desc[UR6][R16.64] ;  /* 0x0000000610127981 */ /* 0x000ee2000c1e1900 */
[----:B--2---:R-:W-:-:S03]  /*0400*/  FADD.FTZ R26, R24, R7 ;  /* 0x00000007181a7221 */ /* 0x004fc60000010000 */
[----:B------:R0:W2:Y:S02]  /*0410*/  LDG.E R7, desc[UR6][R28.64] ;  /* 0x000000061c077981 */ /* 0x0000a4000c1e1900 */
[----:B0-----:R-:W-:-:S05]  /*0420*/  IMAD.WIDE.U32 R28, R27, 0x4, R14 ;  /* 0x000000041b1c7825 */ /* 0x001fca00078e000e */
[----:B------:R0:W4:Y:S01]  /*0430*/  LDG.E R24, desc[UR6][R28.64] ;  /* 0x000000061c187981 */ /* 0x000122000c1e1900 */
[----:B---3--:R-:W-:Y:S01]  /*0440*/  FADD.FTZ R18, R26, R18 ;  /* 0x000000121a127221 */ /* 0x008fe20000010000 */
[----:B------:R-:W-:-:S04]  /*0450*/  IMAD.WIDE.U32 R16, R19, 0x4, R14 ;  /* 0x0000000413107825 */ /* 0x000fc800078e000e */
[----:B0-----:R-:W-:-:S04]  /*0460*/  IMAD.WIDE.U32 R28, R25, 0x4, R14 ;  /* 0x00000004191c7825 */ /* 0x001fc800078e000e */
[----:B--2---:R-:W-:Y:S02]  /*0470*/  FADD.FTZ R18, R18, R7 ;  /* 0x0000000712127221 */ /* 0x004fe40000010000 */
[----:B------:R0:W2:Y:S02]  /*0480*/  LDG.E R7, desc[UR6][R28.64] ;  /* 0x000000061c077981 */ /* 0x0000a4000c1e1900 */
[----:B----4-:R-:W-:Y:S02]  /*0490*/  FADD.FTZ R18, R18, R24 ;  /* 0x0000001812127221 */ /* 0x010fe40000010000 */
[----:B------:R1:W3:Y:S01]  /*04a0*/  LDG.E R24, desc[UR6][R16.64] ;  /* 0x0000000610187981 */ /* 0x0002e2000c1e1900 */
[----:B0-----:R-:W-:-:S04]  /*04b0*/  IMAD.WIDE.U32 R28, R23, 0x4, R14 ;  /* 0x00000004171c7825 */ /* 0x001fc800078e000e */
[----:B-1----:R-:W-:Y:S02]  /*04c0*/  IMAD.WIDE.U32 R16, R21, 0x4, R14 ;  /* 0x0000000415107825 */ /* 0x002fe400078e000e */
[----:B------:R-:W0:Y:S03]  /*04d0*/  LDC.64 R14, c[0x0][0x448] ;  /* 0x00011200ff0e7b82 */ /* 0x000e260000000a00 */
[----:B------:R-:W4:Y:S04]  /*04e0*/  LDG.E R26, desc[UR6][R16.64] ;  /* 0x00000006101a7981 */ /* 0x000f28000c1e1900 */
[----:B------:R0:W5:Y:S02]  /*04f0*/  LDG.E R16, desc[UR6][R28.64] ;  /* 0x000000061c107981 */ /* 0x000164000c1e1900 */
[----:B0-----:R-:W-:-:S04]  /*0500*/  IMAD.WIDE.U32 R28, R4, 0x4, R14 ;  /* 0x00000004041c7825 */ /* 0x001fc800078e000e */
[----:B--2---:R-:W-:-:S04]  /*0510*/  FADD.FTZ R7, R18, R7 ;  /* 0x0000000712077221 */ /* 0x004fc80000010000 */
[----:B---3--:R-:W-:Y:S02]  /*0520*/  FADD.FTZ R7, R7, R24 ;  /* 0x0000001807077221 */ /* 0x008fe40000010000 */
[----:B------:R0:W2:Y:S02]  /*0530*/  LDG.E R24, desc[UR6][R28.64] ;  /* 0x000000061c187981 */ /* 0x0000a4000c1e1900 */
[----:B0-----:R-:W-:-:S04]  /*0540*/  IMAD.WIDE.U32 R28, R13, 0x4, R14 ;  /* 0x000000040d1c7825 */ /* 0x001fc800078e000e */
[----:B----4-:R-:W-:Y:S01]  /*0550*/  FADD.FTZ R7, R7, R26 ;  /* 0x0000001a07077221 */ /* 0x010fe20000010000 */
[----:B------:R-:W3:Y:S03]  /*0560*/  LDG.E R18, desc[UR6][R28.64] ;  /* 0x000000061c127981 */ /* 0x000ee6000c1e1900 */
[----:B-----5:R-:W-:Y:S01]  /*0570*/  FADD.FTZ R7, R7, R16 ;  /* 0x0000001007077221 */ /* 0x020fe20000010000 */
[----:B------:R-:W-:-:S05]  /*0580*/  IMAD.WIDE.U32 R16, R12, 0x4, R14 ;  /* 0x000000040c107825 */ /* 0x000fca00078e000e */
[----:B------:R0:W4:Y:S02]  /*0590*/  LDG.E R26, desc[UR6][R16.64] ;  /* 0x00000006101a7981 */ /* 0x000124000c1e1900 */
[----:B0-----:R-:W-:-:S04]  /*05a0*/  IMAD.WIDE.U32 R16, R27, 0x4, R14 ;  /* 0x000000041b107825 */ /* 0x001fc800078e000e */
[----:B--2---:R-:W-:-:S04]  /*05b0*/  FADD.FTZ R24, R24, R22 ;  /* 0x0000001618187221 */ /* 0x004fc80000010000 */
[----:B---3--:R-:W-:Y:S02]  /*05c0*/  FADD.FTZ R22, R24, R18 ;  /* 0x0000001218167221 */ /* 0x008fe40000010000 */
[----:B------:R0:W2:Y:S02]  /*05d0*/  LDG.E R18, desc[UR6][R16.64] ;  /* 0x0000000610127981 */ /* 0x0000a4000c1e1900 */
[----:B0-----:R-:W-:-:S05]  /*05e0*/  IMAD.WIDE.U32 R16, R25, 0x4, R14 ;  /* 0x0000000419107825 */ /* 0x001fca00078e000e */
[----:B------:R0:W3:Y:S01]  /*05f0*/  LDG.E R24, desc[UR6][R16.64] ;  /* 0x0000000610187981 */ /* 0x0000e2000c1e1900 */
[----:B----4-:R-:W-:Y:S01]  /*0600*/  FADD.FTZ R26, R22, R26 ;  /* 0x0000001a161a7221 */ /* 0x010fe20000010000 */
[----:B0-----:R-:W-:-:S05]  /*0610*/  IMAD.WIDE.U32 R16, R19, 0x4, R14 ;  /* 0x0000000413107825 */ /* 0x001fca00078e000e */
[----:B------:R0:W4:Y:S02]  /*0620*/  LDG.E R22, desc[UR6][R16.64] ;  /* 0x0000000610167981 */ /* 0x000124000c1e1900 */
[----:B0-----:R-:W0:Y:S01]  /*0630*/  LDC.64 R16, c[0x0][0x450] ;  /* 0x00011400ff107b82 */ /* 0x001e220000000a00 */
[----:B------:R-:W-:-:S04]  /*0640*/  IMAD.WIDE.U32 R28, R21, 0x4, R14 ;  /* 0x00000004151c7825 */ /* 0x000fc800078e000e */
[----:B------:R-:W-:Y:S02]  /*0650*/  IMAD.WIDE.U32 R14, R23, 0x4, R14 ;  /* 0x00000004170e7825 */ /* 0x000fe400078e000e */
[----:B------:R-:W5:Y:S02]  /*0660*/  LDG.E R28, desc[UR6][R28.64] ;  /* 0x000000061c1c7981 */ /* 0x000f64000c1e1900 */
[----:B--2---:R-:W-:-:S04]  /*0670*/  FADD.FTZ R18, R26, R18 ;  /* 0x000000121a127221 */ /* 0x004fc80000010000 */
[----:B---3--:R-:W-:Y:S02]  /*0680*/  FADD.FTZ R18, R18, R24 ;  /* 0x0000001812127221 */ /* 0x008fe40000010000 */
[----:B------:R0:W2:Y:S02]  /*0690*/  LDG.E R24, desc[UR6][R14.64] ;  /* 0x000000060e187981 */ /* 0x0000a4000c1e1900 */
[----:B0-----:R-:W-:-:S04]  /*06a0*/  IMAD.WIDE.U32 R14, R4, 0x4, R16 ;  /* 0x00000004040e7825 */ /* 0x001fc800078e0010 */
[----:B----4-:R-:W-:Y:S02]  /*06b0*/  FADD.FTZ R22, R18, R22 ;  /* 0x0000001612167221 */ /* 0x010fe40000010000 */
[----:B------:R0:W3:Y:S02]  /*06c0*/  LDG.E R18, desc[UR6][R14.64] ;  /* 0x000000060e127981 */ /* 0x0000e4000c1e1900 */
[----:B0-----:R-:W-:-:S05]  /*06d0*/  IMAD.WIDE.U32 R14, R13, 0x4, R16 ;  /* 0x000000040d0e7825 */ /* 0x001fca00078e0010 */
[----:B------:R0:W4:Y:S02]  /*06e0*/  LDG.E R26, desc[UR6][R14.64] ;  /* 0x000000060e1a7981 */ /* 0x000124000c1e1900 */
[----:B0-----:R-:W-:-:S04]  /*06f0*/  IMAD.WIDE.U32 R14, R12, 0x4, R16 ;  /* 0x000000040c0e7825 */ /* 0x001fc800078e0010 */
[----:B---3--:R-:W-:Y:S02]  /*0700*/  FADD.FTZ R18, R18, R11 ;  /* 0x0000000b12127221 */ /* 0x008fe40000010000 */
[----:B------:R-:W3:Y:S01]  /*0710*/  LDG.E R11, desc[UR6][R14.64] ;  /* 0x000000060e0b7981 */ /* 0x000ee2000c1e1900 */
[----:B-----5:R-:W-:Y:S01]  /*0720*/  FADD.FTZ R22, R22, R28 ;  /* 0x0000001c16167221 */ /* 0x020fe20000010000 */
[----:B------:R-:W-:-:S04]  /*0730*/  IMAD.WIDE.U32 R28, R27, 0x4, R16 ;  /* 0x000000041b1c7825 */ /* 0x000fc800078e0010 */
[----:B----4-:R-:W-:Y:S02]  /*0740*/  FADD.FTZ R18, R18, R26 ;  /* 0x0000001a12127221 */ /* 0x010fe40000010000 */
[----:B------:R0:W4:Y:S02]  /*0750*/  LDG.E R26, desc[UR6][R28.64] ;  /* 0x000000061c1a7981 */ /* 0x000124000c1e1900 */
[----:B0-----:R-:W-:-:S04]  /*0760*/  IMAD.WIDE.U32 R28, R25, 0x4, R16 ;  /* 0x00000004191c7825 */ /* 0x001fc800078e0010 */
[----:B---3--:R-:W-:Y:S02]  /*0770*/  FADD.FTZ R11, R18, R11 ;  /* 0x0000000b120b7221 */ /* 0x008fe40000010000 */
[----:B------:R0:W3:Y:S01]  /*0780*/  LDG.E R18, desc[UR6][R28.64] ;  /* 0x000000061c127981 */ /* 0x0000e2000c1e1900 */
[----:B------:R-:W-:-:S04]  /*0790*/  IMAD.WIDE.U32 R14, R21, 0x4, R16 ;  /* 0x00000004150e7825 */ /* 0x000fc800078e0010 */
[----:B0-----:R-:W-:-:S04]  /*07a0*/  IMAD.WIDE.U32 R28, R19, 0x4, R16 ;  /* 0x00000004131c7825 */ /* 0x001fc800078e0010 */
[----:B----4-:R-:W-:Y:S02]  /*07b0*/  FADD.FTZ R11, R11, R26 ;  /* 0x0000001a0b0b7221 */ /* 0x010fe40000010000 */
[----:B------:R-:W4:Y:S02]  /*07c0*/  LDG.E R26, desc[UR6][R28.64] ;  /* 0x000000061c1a7981 */ /* 0x000f24000c1e1900 */
[----:B---3--:R-:W-:Y:S02]  /*07d0*/  FADD.FTZ R11, R11, R18 ;  /* 0x000000120b0b7221 */ /* 0x008fe40000010000 */
[----:B------:R0:W3:Y:S02]  /*07e0*/  LDG.E R18, desc[UR6][R14.64] ;  /* 0x000000060e127981 */ /* 0x0000e4000c1e1900 */
[----:B0-----:R-:W0:Y:S01]  /*07f0*/  LDC.64 R14, c[0x0][0x458] ;  /* 0x00011600ff0e7b82 */ /* 0x001e220000000a00 */
[----:B------:R-:W-:-:S04]  /*0800*/  IMAD.WIDE.U32 R28, R23, 0x4, R16 ;  /* 0x00000004171c7825 */ /* 0x000fc800078e0010 */
[----:B----4-:R-:W-:Y:S02]  /*0810*/  FADD.FTZ R26, R11, R26 ;  /* 0x0000001a0b1a7221 */ /* 0x010fe40000010000 */
[----:B------:R1:W4:Y:S01]  /*0820*/  LDG.E R11, desc[UR6][R28.64] ;  /* 0x000000061c0b7981 */ /* 0x000322000c1e1900 */
[----:B0-----:R-:W-:-:S04]  /*0830*/  IMAD.WIDE.U32 R16, R4, 0x4, R14 ;  /* 0x0000000404107825 */ /* 0x001fc800078e000e */
[----:B-1----:R-:W-:Y:S02]  /*0840*/  IMAD.WIDE.U32 R28, R13, 0x4, R14 ;  /* 0x000000040d1c7825 */ /* 0x002fe400078e000e */
[----:B------:R-:W5:Y:S02]  /*0850*/  LDG.E R17, desc[UR6][R16.64] ;  /* 0x0000000610117981 */ /* 0x000f64000c1e1900 */
[----:B---3--:R-:W-:Y:S02]  /*0860*/  FADD.FTZ R18, R26, R18 ;  /* 0x000000121a127221 */ /* 0x008fe40000010000 */
[----:B------:R-:W3:Y:S01]  /*0870*/  LDG.E R26, desc[UR6][R28.64] ;  /* 0x000000061c1a7981 */ /* 0x000ee2000c1e1900 */
[----:B-----5:R-:W-:Y:S01]  /*0880*/  FADD.FTZ R20, R17, R20 ;  /* 0x0000001411147221 */ /* 0x020fe20000010000 */
[----:B------:R-:W-:-:S04]  /*0890*/  IMAD.WIDE.U32 R16, R12, 0x4, R14 ;  /* 0x000000040c107825 */ /* 0x000fc800078e000e */
[----:B---3--:R-:W-:Y:S02]  /*08a0*/  FADD.FTZ R20, R20, R26 ;  /* 0x0000001a14147221 */ /* 0x008fe40000010000 */
[----:B------:R-:W3:Y:S01]  /*08b0*/  LDG.E R26, desc[UR6][R16.64] ;  /* 0x00000006101a7981 */ /* 0x000ee2000c1e1900 */
        /* <DEDUP_REMOVED lines=10> */
[----:B------:R-:W-:-:S06]  /*0960*/  IMAD.WIDE.U32 R14, R23, 0x4, R14 ;  /* 0x00000004170e7825 */ /* 0x000fcc00078e000e */
[----:B------:R-:W5:Y:S01]  /*0970*/  LDG.E R15, desc[UR6][R14.64] ;  /* 0x000000060e0f7981 */ /* 0x000f62000c1e1900 */
[----:B------:R-:W-:Y:S01]  /*0980*/  IADD3 R9, PT, PT, R9, 0x8, RZ ;  /* 0x0000000809097810 */ /* 0x000fe20007ffe0ff */
[----:B---3--:R-:W-:Y:S02]  /*0990*/  FADD.FTZ R20, R20, R26 ;  /* 0x0000001a14147221 */ /* 0x008fe40000010000 */
[----:B------:R-:W3:Y:S01]  /*09a0*/  LDG.E R26, desc[UR6][R16.64] ;  /* 0x00000006101a7981 */ /* 0x000ee2000c1e1900 */
[----:B------:R-:W-:Y:S01]  /*09b0*/  ISETP.NE.AND P0, PT, R9, RZ, PT ;  /* 0x000000ff0900720c */ /* 0x000fe20003f05270 */
[----:B--2---:R-:W-:Y:S01]  /*09c0*/  FADD.FTZ R22, R22, R24 ;  /* 0x0000001816167221 */ /* 0x004fe20000010000 */
[----:B----4-:R-:W-:Y:S01]  /*09d0*/  FADD.FTZ R11, R18, R11 ;  /* 0x0000000b120b7221 */ /* 0x010fe20000010000 */
[----:B------:R-:W-:Y:S02]  /*09e0*/  IADD3 R8, PT, PT, R8, 0x100, RZ ;  /* 0x0000010008087810 */ /* 0x000fe40007ffe0ff */
[----:B------:R-:W-:-:S02]  /*09f0*/  LEA R4, R3, R4, 0x8 ;  /* 0x0000000403047211 */ /* 0x000fc400078e40ff */
[C---:B------:R-:W-:Y:S02]  /*0a00*/  LEA R13, R3.reuse, R13, 0x8 ;  /* 0x0000000d030d7211 */ /* 0x040fe400078e40ff */
[C---:B------:R-:W-:Y:S02]  /*0a10*/  LEA R12, R3.reuse, R12, 0x8 ;  /* 0x0000000c030c7211 */ /* 0x040fe400078e40ff */
[C---:B------:R-:W-:Y:S02]  /*0a20*/  LEA R27, R3.reuse, R27, 0x8 ;  /* 0x0000001b031b7211 */ /* 0x040fe400078e40ff */
[C---:B------:R-:W-:Y:S02]  /*0a30*/  LEA R25, R3.reuse, R25, 0x8 ;  /* 0x0000001903197211 */ /* 0x040fe400078e40ff */
[C---:B------:R-:W-:Y:S02]  /*0a40*/  LEA R19, R3.reuse, R19, 0x8 ;  /* 0x0000001303137211 */ /* 0x040fe400078e40ff */
[----:B------:R-:W-:-:S02]  /*0a50*/  LEA R21, R3, R21, 0x8 ;  /* 0x0000001503157211 */ /* 0x000fc400078e40ff */
[----:B------:R-:W-:Y:S01]  /*0a60*/  LEA R23, R3, R23, 0x8 ;  /* 0x0000001703177211 */ /* 0x000fe200078e40ff */
[----:B---3--:R-:W-:-:S04]  /*0a70*/  FADD.FTZ R20, R20, R26 ;  /* 0x0000001a14147221 */ /* 0x008fc80000010000 */
[----:B-----5:R-:W-:Y:S01]  /*0a80*/  FADD.FTZ R20, R20, R15 ;  /* 0x0000000f14147221 */ /* 0x020fe20000010000 */
[----:B------:R-:W-:Y:S06]  /*0a90*/  @P0 BRA `(.L_x_397) ;  /* 0xfffffff800400947 */ /* 0x000fec000383ffff */
.L_x_396:
[----:B------:R-:W-:Y:S05]  /*0aa0*/  BSYNC.RECONVERGENT B1 ;  /* 0x0000000000017941 */ /* 0x000fea0003800200 */
.L_x_395:
[----:B------:R-:W-:-:S04]  /*0ab0*/  LEA.HI R9, R10, 0x1, RZ, 0x1b ;  /* 0x000000010a097811 */ /* 0x000fc800078fd8ff */
[----:B------:R-:W-:-:S13]  /*0ac0*/  LOP3.LUT P0, R4, R9, 0x7, RZ, 0xc0, !PT ;  /* 0x0000000709047812 */ /* 0x000fda000780c0ff */
[----:B------:R-:W-:Y:S05]  /*0ad0*/  @!P0 BRA `(.L_x_394) ;  /* 0x0000000400dc8947 */ /* 0x000fea0003800000 */
[----:B------:R-:W-:Y:S01]  /*0ae0*/  ISETP.GE.U32.AND P0, PT, R4, 0x4, PT ;  /* 0x000000040400780c */ /* 0x000fe20003f06070 */
[----:B------:R-:W-:Y:S01]  /*0af0*/  BSSY.RECONVERGENT B1, `(.L_x_398) ;  /* 0x000003e000017945 */ /* 0x000fe20003800200 */
[----:B------:R-:W-:Y:S02]  /*0b00*/  SHF.L.U32 R13, R0, 0x5, RZ ;  /* 0x00000005000d7819 */ /* 0x000fe400000006ff */
[----:B------:R-:W-:Y:S02]  /*0b10*/  LOP3.LUT P1, R9, R9, 0x3, RZ, 0xc0, !PT ;  /* 0x0000000309097812 */ /* 0x000fe4000782c0ff */
[----:B------:R-:W-:-:S07]  /*0b20*/  LOP3.LUT R4, R13, 0x1f, R2, 0xf8, !PT ;  /* 0x0000001f0d047812 */ /* 0x000fce00078ef802 */
[----:B------:R-:W-:Y:S05]  /*0b30*/  @!P0 BRA `(.L_x_399) ;  /* 0x0000000000e48947 */ /* 0x000fea0003800000 */
[----:B------:R-:W0:Y:S01]  /*0b40*/  LDC.64 R18, c[0x0][0x440] ;  /* 0x00011000ff127b82 */ /* 0x000e220000000a00 */
[----:B------:R-:W-:-:S07]  /*0b50*/  IMAD R21, R8, R3, R4 ;  /* 0x0000000308157224 */ /* 0x000fce00078e0204 */
[----:B------:R-:W1:Y:S08]  /*0b60*/  LDC.64 R14, c[0x0][0x450] ;  /* 0x00011400ff0e7b82 */ /* 0x000e700000000a00 */
[----:B------:R-:W2:Y:S01]  /*0b70*/  LDC.64 R16, c[0x0][0x458] ;  /* 0x00011600ff107b82 */ /* 0x000ea20000000a00 */
[----:B0-----:R-:W-:-:S05]  /*0b80*/  IMAD.WIDE.U32 R12, R21, 0x4, R18 ;  /* 0x00000004150c7825 */ /* 0x001fca00078e0012 */
[----:B------:R0:W3:Y:S02]  /*0b90*/  LDG.E R28, desc[UR6][R12.64] ;  /* 0x000000060c1c7981 */ /* 0x0000e4000c1e1900 */
[----:B0-----:R-:W0:Y:S01]  /*0ba0*/  LDC.64 R12, c[0x0][0x448] ;  /* 0x00011200ff0c7b82 */ /* 0x001e220000000a00 */
[----:B-1----:R-:W-:-:S04]  /*0bb0*/  IMAD.WIDE.U32 R26, R21, 0x4, R14 ;  /* 0x00000004151a7825 */ /* 0x002fc800078e000e */
[----:B0-----:R-:W-:-:S06]  /*0bc0*/  IMAD.WIDE.U32 R24, R21, 0x4, R12 ;  /* 0x0000000415187825 */ /* 0x001fcc00078e000c */
[----:B------:R3:W4:Y:S02]  /*0bd0*/  LDG.E R25, desc[UR6][R24.64] ;  /* 0x0000000618197981 */ /* 0x000724000c1e1900 */
[----:B---3--:R-:W-:Y:S02]  /*0be0*/  FADD.FTZ R24, R7, R28 ;  /* 0x0000001c07187221 */ /* 0x008fe40000010000 */
[----:B------:R-:W3:Y:S01]  /*0bf0*/  LDG.E R7, desc[UR6][R26.64] ;  /* 0x000000061a077981 */ /* 0x000ee2000c1e1900 */
[----:B--2---:R-:W-:Y:S01]  /*0c00*/  IMAD.WIDE.U32 R28, R21, 0x4, R16 ;  /* 0x00000004151c7825 */ /* 0x004fe200078e0010 */
[----:B------:R-:W-:-:S04]  /*0c10*/  LEA R23, R3, R21, 0x5 ;  /* 0x0000001503177211 */ /* 0x000fc800078e28ff */
[----:B------:R0:W2:Y:S02]  /*0c20*/  LDG.E R27, desc[UR6][R28.64] ;  /* 0x000000061c1b7981 */ /* 0x0000a4000c1e1900 */
[----:B0-----:R-:W-:-:S04]  /*0c30*/  IMAD.WIDE.U32 R28, R23, 0x4, R18 ;  /* 0x00000004171c7825 */ /* 0x001fc800078e0012 */
[----:B----4-:R-:W-:Y:S01]  /*0c40*/  FADD.FTZ R26, R22, R25 ;  /* 0x00000019161a7221 */ /* 0x010fe20000010000 */
[----:B---3--:R-:W-:Y:S02]  /*0c50*/  FADD.FTZ R7, R11, R7 ;  /* 0x000000070b077221 */ /* 0x008fe40000010000 */
[----:B------:R0:W3:Y:S01]  /*0c60*/  LDG.E R11, desc[UR6][R28.64] ;  /* 0x000000061c0b7981 */ /* 0x0000e2000c1e1900 */
[----:B------:R-:W-:Y:S01]  /*0c70*/  LEA R21, R3, R21, 0x6 ;  /* 0x0000001503157211 */ /* 0x000fe200078e30ff */
[----:B--2---:R-:W-:Y:S01]  /*0c80*/  FADD.FTZ R20, R20, R27 ;  /* 0x0000001b14147221 */ /* 0x004fe20000010000 */
[----:B0-----:R-:W-:-:S05]  /*0c90*/  IMAD.WIDE.U32 R28, R23, 0x4, R12 ;  /* 0x00000004171c7825 */ /* 0x001fca00078e000c */
[----:B------:R-:W2:Y:S01]  /*0ca0*/  LDG.E R25, desc[UR6][R28.64] ;  /* 0x000000061c197981 */ /* 0x000ea2000c1e1900 */
[----:B---3--:R-:W-:Y:S01]  /*0cb0*/  FADD.FTZ R11, R24, R11 ;  /* 0x0000000b180b7221 */ /* 0x008fe20000010000 */
[----:B--2---:R-:W-:Y:S01]  /*0cc0*/  FADD.FTZ R26, R26, R25 ;  /* 0x000000191a1a7221 */ /* 0x004fe20000010000 */
[----:B------:R-:W-:-:S04]  /*0cd0*/  IMAD.WIDE.U32 R24, R23, 0x4, R14 ;  /* 0x0000000417187825 */ /* 0x000fc800078e000e */
[----:B------:R-:W-:Y:S02]  /*0ce0*/  IMAD.WIDE.U32 R22, R23, 0x4, R16 ;  /* 0x0000000417167825 */ /* 0x000fe400078e0010 */
[----:B------:R-:W2:Y:S04]  /*0cf0*/  LDG.E R24, desc[UR6][R24.64] ;  /* 0x0000000618187981 */ /* 0x000ea8000c1e1900 */
[----:B------:R0:W3:Y:S02]  /*0d00*/  LDG.E R27, desc[UR6][R22.64] ;  /* 0x00000006161b7981 */ /* 0x0000e4000c1e1900 */
[----:B0-----:R-:W-:-:S06]  /*0d10*/  IMAD.WIDE.U32 R22, R21, 0x4, R18 ;  /* 0x0000000415167825 */ /* 0x001fcc00078e0012 */
[----:B------:R3:W4:Y:S01]  /*0d20*/  LDG.E R22, desc[UR6][R22.64] ;  /* 0x0000000616167981 */ /* 0x000722000c1e1900 */
[----:B------:R-:W-:Y:S01]  /*0d30*/  IMAD.WIDE.U32 R28, R21, 0x4, R12 ;  /* 0x00000004151c7825 */ /* 0x000fe200078e000c */
[----:B------:R-:W-:-:S05]  /*0d40*/  LEA R25, R3, R21, 0x5 ;  /* 0x0000001503197211 */ /* 0x000fca00078e28ff */
[----:B------:R-:W-:-:S04]  /*0d50*/  IMAD.WIDE.U32 R18, R25, 0x4, R18 ;  /* 0x0000000419127825 */ /* 0x000fc800078e0012 */
[----:B------:R-:W-:Y:S02]  /*0d60*/  IMAD.WIDE.U32 R12, R25, 0x4, R12 ;  /* 0x00000004190c7825 */ /* 0x000fe400078e000c */
[----:B------:R-:W5:Y:S04]  /*0d70*/  LDG.E R19, desc[UR6][R18.64] ;  /* 0x0000000612137981 */ /* 0x000f68000c1e1900 */
[----:B------:R-:W5:Y:S01]  /*0d80*/  LDG.E R13, desc[UR6][R12.64] ;  /* 0x000000060c0d7981 */ /* 0x000f62000c1e1900 */
[----:B--2---:R-:W-:-:S03]  /*0d90*/  FADD.FTZ R24, R7, R24 ;  /* 0x0000001807187221 */ /* 0x004fc60000010000 */
[----:B------:R0:W2:Y:S01]  /*0da0*/  LDG.E R7, desc[UR6][R28.64] ;  /* 0x000000061c077981 */ /* 0x0000a2000c1e1900 */
[----:B---3--:R-:W-:Y:S01]  /*0db0*/  FADD.FTZ R23, R20, R27 ;  /* 0x0000001b14177221 */ /* 0x008fe20000010000 */
[----:B0-----:R-:W-:-:S04]  /*0dc0*/  IMAD.WIDE.U32 R28, R21, 0x4, R14 ;  /* 0x00000004151c7825 */ /* 0x001fc800078e000e */
[----:B------:R-:W-:-:S04]  /*0dd0*/  IMAD.WIDE.U32 R20, R21, 0x4, R16 ;  /* 0x0000000415147825 */ /* 0x000fc800078e0010 */
[----:B------:R-:W-:-:S04]  /*0de0*/  IMAD.WIDE.U32 R14, R25, 0x4, R14 ;  /* 0x00000004190e7825 */ /* 0x000fc800078e000e */
[----:B----4-:R-:W-:Y:S01]  /*0df0*/  FADD.FTZ R22, R11, R22 ;  /* 0x000000160b167221 */ /* 0x010fe20000010000 */
[----:B------:R-:W3:Y:S01]  /*0e00*/  LDG.E R20, desc[UR6][R20.64] ;  /* 0x0000000614147981 */ /* 0x000ee2000c1e1900 */
[----:B------:R-:W-:-:S03]  /*0e10*/  IMAD.WIDE.U32 R16, R25, 0x4, R16 ;  /* 0x0000000419107825 */ /* 0x000fc600078e0010 */
[----:B------:R-:W4:Y:S04]  /*0e20*/  LDG.E R11, desc[UR6][R28.64] ;  /* 0x000000061c0b7981 */ /* 0x000f28000c1e1900 */
[----:B------:R-:W4:Y:S04]  /*0e30*/  LDG.E R14, desc[UR6][R14.64] ;  /* 0x000000060e0e7981 */ /* 0x000f28000c1e1900 */
[----:B------:R-:W4:Y:S01]  /*0e40*/  LDG.E R16, desc[UR6][R16.64] ;  /* 0x0000000610107981 */ /* 0x000f22000c1e1900 */
[----:B------:R-:W-:Y:S01]  /*0e50*/  IADD3 R8, PT, PT, R8, 0x80, RZ ;  /* 0x0000008008087810 */ /* 0x000fe20007ffe0ff */
[----:B--2---:R-:W-:Y:S01]  /*0e60*/  FADD.FTZ R26, R26, R7 ;  /* 0x000000071a1a7221 */ /* 0x004fe20000010000 */
[----:B-----5:R-:W-:-:S03]  /*0e70*/  FADD.FTZ R7, R22, R19 ;  /* 0x0000001316077221 */ /* 0x020fc60000010000 */
[----:B------:R-:W-:Y:S01]  /*0e80*/  FADD.FTZ R22, R26, R13 ;  /* 0x0000000d1a167221 */ /* 0x000fe20000010000 */
[----:B---3--:R-:W-:Y:S01]  /*0e90*/  FADD.FTZ R23, R23, R20 ;  /* 0x0000001417177221 */ /* 0x008fe20000010000 */
[----:B----4-:R-:W-:-:S04]  /*0ea0*/  FADD.FTZ R11, R24, R11 ;  /* 0x0000000b180b7221 */ /* 0x010fc80000010000 */
[----:B------:R-:W-:Y:S01]  /*0eb0*/  FADD.FTZ R11, R11, R14 ;  /* 0x0000000e0b0b7221 */ /* 0x000fe20000010000 */
[----:B------:R-:W-:-:S07]  /*0ec0*/  FADD.FTZ R20, R23, R16 ;  /* 0x0000001017147221 */ /* 0x000fce0000010000 */
.L_x_399:
[----:B------:R-:W-:Y:S05]  /*0ed0*/  BSYNC.RECONVERGENT B1 ;  /* 0x0000000000017941 */ /* 0x000fea0003800200 */
.L_x_398:
[----:B------:R-:W-:Y:S05]  /*0ee0*/  @!P1 BRA `(.L_x_394) ;  /* 0x0000000000d89947 */ /* 0x000fea0003800000 */
[----:B------:R-:W-:Y:S01]  /*0ef0*/  ISETP.NE.AND P1, PT, R9, 0x1, PT ;  /* 0x000000010900780c */ /* 0x000fe20003f25270 */
[----:B------:R-:W-:Y:S01]  /*0f00*/  BSSY.RECONVERGENT B1, `(.L_x_400) ;  /* 0x0000022000017945 */ /* 0x000fe20003800200 */
[----:B------:R-:W-:-:S11]  /*0f10*/  LOP3.LUT P0, RZ, R10, 0x20, RZ, 0xc0, !PT ;  /* 0x000000200aff7812 */ /* 0x000fd6000780c0ff */
[----:B------:R-:W-:Y:S05]  /*0f20*/  @!P1 BRA `(.L_x_401) ;  /* 0x00000000007c9947 */ /* 0x000fea0003800000 */
[----:B------:R-:W0:Y:S01]  /*0f30*/  LDC.64 R12, c[0x0][0x440] ;  /* 0x00011000ff0c7b82 */ /* 0x000e220000000a00 */
[----:B------:R-:W-:-:S07]  /*0f40*/  IMAD R19, R8, R3, R4 ;  /* 0x0000000308137224 */ /* 0x000fce00078e0204 */
[----:B------:R-:W1:Y:S08]  /*0f50*/  LDC.64 R14, c[0x0][0x448] ;  /* 0x00011200ff0e7b82 */ /* 0x000e700000000a00 */
[----:B------:R-:W2:Y:S08]  /*0f60*/  LDC.64 R16, c[0x0][0x450] ;  /* 0x00011400ff107b82 */ /* 0x000eb00000000a00 */
[----:B------:R-:W3:Y:S01]  /*0f70*/  LDC.64 R24, c[0x0][0x458] ;  /* 0x00011600ff187b82 */ /* 0x000ee20000000a00 */
[----:B0-----:R-:W-:Y:S01]  /*0f80*/  IMAD.WIDE.U32 R26, R19, 0x4, R12 ;  /* 0x00000004131a7825 */ /* 0x001fe200078e000c */
[----:B------:R-:W-:-:S04]  /*0f90*/  LEA R21, R3, R19, 0x5 ;  /* 0x0000001303157211 */ /* 0x000fc800078e28ff */
[----:B------:R2:W4:Y:S01]  /*0fa0*/  LDG.E R10, desc[UR6][R26.64] ;  /* 0x000000061a0a7981 */ /* 0x000522000c1e1900 */
[----:B-1----:R-:W-:-:S04]  /*0fb0*/  IMAD.WIDE.U32 R28, R19, 0x4, R14 ;  /* 0x00000004131c7825 */ /* 0x002fc800078e000e */
[----:B--2---:R-:W-:Y:S01]  /*0fc0*/  IMAD.WIDE.U32 R26, R19, 0x4, R16 ;  /* 0x00000004131a7825 */ /* 0x004fe200078e0010 */
[----:B------:R-:W2:Y:S03]  /*0fd0*/  LDG.E R9, desc[UR6][R28.64] ;  /* 0x000000061c097981 */ /* 0x000ea6000c1e1900 */
[----:B------:R-:W-:Y:S02]  /*0fe0*/  IMAD.WIDE.U32 R12, R21, 0x4, R12 ;  /* 0x00000004150c7825 */ /* 0x000fe400078e000c */
[----:B------:R-:W5:Y:S02]  /*0ff0*/  LDG.E R26, desc[UR6][R26.64] ;  /* 0x000000061a1a7981 */ /* 0x000f64000c1e1900 */
[----:B---3--:R-:W-:Y:S02]  /*1000*/  IMAD.WIDE.U32 R18, R19, 0x4, R24 ;  /* 0x0000000413127825 */ /* 0x008fe400078e0018 */
[----:B------:R-:W3:Y:S02]  /*1010*/  LDG.E R12, desc[UR6][R12.64] ;  /* 0x000000060c0c7981 */ /* 0x000ee4000c1e1900 */
[----:B------:R-:W-:-:S02]  /*1020*/  IMAD.WIDE.U32 R14, R21, 0x4, R14 ;  /* 0x00000004150e7825 */ /* 0x000fc400078e000e */
[----:B------:R-:W3:Y:S02]  /*1030*/  LDG.E R19, desc[UR6][R18.64] ;  /* 0x0000000612137981 */ /* 0x000ee4000c1e1900 */
[C---:B------:R-:W-:Y:S02]  /*1040*/  IMAD.WIDE.U32 R16, R21.reuse, 0x4, R16 ;  /* 0x0000000415107825 */ /* 0x040fe400078e0010 */
[----:B------:R-:W3:Y:S02]  /*1050*/  LDG.E R14, desc[UR6][R14.64] ;  /* 0x000000060e0e7981 */ /* 0x000ee4000c1e1900 */
[----:B------:R-:W-:Y:S02]  /*1060*/  IMAD.WIDE.U32 R24, R21, 0x4, R24 ;  /* 0x0000000415187825 */ /* 0x000fe400078e0018 */
[----:B------:R-:W3:Y:S04]  /*1070*/  LDG.E R16, desc[UR6][R16.64] ;  /* 0x0000000610107981 */ /* 0x000ee8000c1e1900 */
[----:B------:R-:W3:Y:S01]  /*1080*/  LDG.E R25, desc[UR6][R24.64] ;  /* 0x0000000618197981 */ /* 0x000ee2000c1e1900 */
[----:B------:R-:W-:Y:S01]  /*1090*/  IADD3 R8, PT, PT, R8, 0x40, RZ ;  /* 0x0000004008087810 */ /* 0x000fe20007ffe0ff */
[----:B----4-:R-:W-:Y:S01]  /*10a0*/  FADD.FTZ R7, R7, R10 ;  /* 0x0000000a07077221 */ /* 0x010fe20000010000 */
[----:B--2---:R-:W-:Y:S01]  /*10b0*/  FADD.FTZ R9, R22, R9 ;  /* 0x0000000916097221 */ /* 0x004fe20000010000 */
[----:B-----5:R-:W-:-:S02]  /*10c0*/  FADD.FTZ R11, R11, R26 ;  /* 0x0000001a0b0b7221 */ /* 0x020fc40000010000 */
[----:B---3--:R-:W-:Y:S01]  /*10d0*/  FADD.FTZ R7, R7, R12 ;  /* 0x0000000c07077221 */ /* 0x008fe20000010000 */
[----:B------:R-:W-:Y:S01]  /*10e0*/  FADD.FTZ R20, R20, R19 ;  /* 0x0000001314147221 */ /* 0x000fe20000010000 */
[----:B------:R-:W-:Y:S01]  /*10f0*/  FADD.FTZ R22, R9, R14 ;  /* 0x0000000e09167221 */ /* 0x000fe20000010000 */
[----:B------:R-:W-:Y:S02]  /*1100*/  FADD.FTZ R11, R11, R16 ;  /* 0x000000100b0b7221 */ /* 0x000fe40000010000 */
[----:B------:R-:W-:-:S07]  /*1110*/  FADD.FTZ R20, R20, R25 ;  /* 0x0000001914147221 */ /* 0x000fce0000010000 */
.L_x_401:
[----:B------:R-:W-:Y:S05]  /*1120*/  BSYNC.RECONVERGENT B1 ;  /* 0x0000000000017941 */ /* 0x000fea0003800200 */
.L_x_400:
[----:B------:R-:W-:Y:S05]  /*1130*/  @P0 BRA `(.L_x_394) ;  /* 0x0000000000440947 */ /* 0x000fea0003800000 */
[----:B------:R-:W0:Y:S01]  /*1140*/  LDC.64 R18, c[0x0][0x440] ;  /* 0x00011000ff127b82 */ /* 0x000e220000000a00 */
[----:B------:R-:W-:-:S07]  /*1150*/  IMAD R9, R8, R3, R4 ;  /* 0x0000000308097224 */ /* 0x000fce00078e0204 */
[----:B------:R-:W1:Y:S08]  /*1160*/  LDC.64 R12, c[0x0][0x448] ;  /* 0x00011200ff0c7b82 */ /* 0x000e700000000a00 */
[----:B------:R-:W2:Y:S08]  /*1170*/  LDC.64 R14, c[0x0][0x450] ;  /* 0x00011400ff0e7b82 */ /* 0x000eb00000000a00 */
[----:B------:R-:W3:Y:S01]  /*1180*/  LDC.64 R16, c[0x0][0x458] ;  /* 0x00011600ff107b82 */ /* 0x000ee20000000a00 */
[----:B0-----:R-:W-:-:S06]  /*1190*/  IMAD.WIDE.U32 R18, R9, 0x4, R18 ;  /* 0x0000000409127825 */ /* 0x001fcc00078e0012 */
[----:B------:R-:W4:Y:S01]  /*11a0*/  LDG.E R18, desc[UR6][R18.64] ;  /* 0x0000000612127981 */ /* 0x000f22000c1e1900 */
[----:B-1----:R-:W-:-:S06]  /*11b0*/  IMAD.WIDE.U32 R12, R9, 0x4, R12 ;  /* 0x00000004090c7825 */ /* 0x002fcc00078e000c */
[----:B------:R-:W5:Y:S01]  /*11c0*/  LDG.E R13, desc[UR6][R12.64] ;  /* 0x000000060c0d7981 */ /* 0x000f62000c1e1900 */
[----:B--2---:R-:W-:-:S06]  /*11d0*/  IMAD.WIDE.U32 R14, R9, 0x4, R14 ;  /* 0x00000004090e7825 */ /* 0x004fcc00078e000e */
[----:B------:R-:W2:Y:S01]  /*11e0*/  LDG.E R14, desc[UR6][R14.64] ;  /* 0x000000060e0e7981 */ /* 0x000ea2000c1e1900 */
[----:B---3--:R-:W-:-:S06]  /*11f0*/  IMAD.WIDE.U32 R16, R9, 0x4, R16 ;  /* 0x0000000409107825 */ /* 0x008fcc00078e0010 */
[----:B------:R-:W3:Y:S01]  /*1200*/  LDG.E R17, desc[UR6][R16.64] ;  /* 0x0000000610117981 */ /* 0x000ee2000c1e1900 */
[----:B----4-:R-:W-:Y:S01]  /*1210*/  FADD.FTZ R7, R7, R18 ;  /* 0x0000001207077221 */ /* 0x010fe20000010000 */
[----:B-----5:R-:W-:Y:S01]  /*1220*/  FADD.FTZ R22, R22, R13 ;  /* 0x0000000d16167221 */ /* 0x020fe20000010000 */
[----:B--2---:R-:W-:Y:S01]  /*1230*/  FADD.FTZ R11, R11, R14 ;  /* 0x0000000e0b0b7221 */ /* 0x004fe20000010000 */
[----:B---3--:R-:W-:-:S07]  /*1240*/  FADD.FTZ R20, R20, R17 ;  /* 0x0000001114147221 */ /* 0x008fce0000010000 */
.L_x_394:
[----:B------:R-:W-:Y:S05]  /*1250*/  BSYNC.RECONVERGENT B0 ;  /* 0x0000000000007941 */ /* 0x000fea0003800200 */
.L_x_393:
[----:B------:R-:W0:Y:S01]  /*1260*/  S2UR UR5, SR_CgaCtaId ;  /* 0x00000000000579c3 */ /* 0x000e220000008800 */
[----:B------:R-:W-:Y:S01]  /*1270*/  UMOV UR4, 0x400 ;  /* 0x0000040000047882 */ /* 0x000fe20000000000 */
[--C-:B------:R-:W-:Y:S02]  /*1280*/  LOP3.LUT R9, R5, 0x1f, R2.reuse, 0x78, !PT ;  /* 0x0000001f05097812 */ /* 0x100fe400078e7802 */
[C---:B------:R-:W-:Y:S02]  /*1290*/  SHF.L.U32 R4, R6.reuse, 0x7, RZ ;  /* 0x0000000706047819 */ /* 0x040fe400000006ff */
[C---:B------:R-:W-:Y:S02]  /*12a0*/  LOP3.LUT R2, R9.reuse, 0x3e0, R2, 0xf8, !PT ;  /* 0x000003e009027812 */ /* 0x040fe400078ef802 */
[----:B------:R-:W-:Y:S02]  /*12b0*/  SHF.L.U32 R9, R9, 0x2, RZ ;  /* 0x0000000209097819 */ /* 0x000fe400000006ff */
[----:B------:R-:W-:-:S02]  /*12c0*/  ISETP.NE.AND P0, PT, R6, RZ, PT ;  /* 0x000000ff0600720c */ /* 0x000fc40003f05270 */
[----:B------:R-:W-:Y:S02]  /*12d0*/  LOP3.LUT R4, R4, R9, RZ, 0xfc, !PT ;  /* 0x0000000904047212 */ /* 0x000fe400078efcff */
[----:B------:R-:W-:Y:S01]  /*12e0*/  SHF.L.U32 R0, R0, 0x4, RZ ;  /* 0x0000000400007819 */ /* 0x000fe200000006ff */
[----:B0-----:R-:W-:-:S06]  /*12f0*/  ULEA UR4, UR5, UR4, 0x18 ;  /* 0x0000000405047291 */ /* 0x001fcc000f8ec0ff */
[----:B------:R-:W-:-:S05]  /*1300*/  LEA R2, R2, UR4, 0x2 ;  /* 0x0000000402027c11 */ /* 0x000fca000f8e10ff */
[----:B------:R-:W-:Y:S04]  /*1310*/  STS [R2], R22 ;  /* 0x0000001602007388 */ /* 0x000fe80000000800 */
[----:B------:R-:W-:Y:S04]  /*1320*/  STS [R2+0x1000], R7 ;  /* 0x0010000702007388 */ /* 0x000fe80000000800 */
[----:B------:R-:W-:Y:S04]  /*1330*/  STS [R2+0x2000], R20 ;  /* 0x0020001402007388 */ /* 0x000fe80000000800 */
[----:B------:R-:W-:Y:S01]  /*1340*/  STS [R2+0x3000], R11 ;  /* 0x0030000b02007388 */ /* 0x000fe20000000800 */
[----:B------:R-:W-:Y:S06]  /*1350*/  BAR.SYNC.DEFER_BLOCKING 0x0 ;  /* 0x0000000000007b1d */ /* 0x000fec0000010000 */
[----:B------:R-:W0:Y:S04]  /*1360*/  LDS R12, [R4+UR4+0x1000] ;  /* 0x00100004040c7984 */ /* 0x000e280008000800 */
[----:B------:R-:W1:Y:S04]  /*1370*/  LDS R8, [R4+UR4] ;  /* 0x0000000404087984 */ /* 0x000e680008000800 */
[----:B------:R-:W2:Y:S04]  /*1380*/  LDS R10, [R4+UR4+0x2000] ;  /* 0x00200004040a7984 */ /* 0x000ea80008000800 */
[----:B------:R-:W3:Y:S04]  /*1390*/  LDS R9, [R4+UR4+0x3000] ;  /* 0x0030000404097984 */ /* 0x000ee80008000800 */
[----:B0-----:R-:W0:Y:S04]  /*13a0*/  SHFL.BFLY PT, R13, R12, 0x1, 0x1f ;  /* 0x0c201f000c0d7f89 */ /* 0x001e2800000e0000 */
[----:B-1----:R-:W1:Y:S04]  /*13b0*/  SHFL.BFLY PT, R15, R8, 0x1, 0x1f ;  /* 0x0c201f00080f7f89 */ /* 0x002e6800000e0000 */
[----:B--2---:R-:W2:Y:S04]  /*13c0*/  SHFL.BFLY PT, R17, R10, 0x1, 0x1f ;  /* 0x0c201f000a117f89 */ /* 0x004ea800000e0000 */
[----:B---3--:R-:W3:Y:S01]  /*13d0*/  SHFL.BFLY PT, R14, R9, 0x1, 0x1f ;  /* 0x0c201f00090e7f89 */ /* 0x008ee200000e0000 */
[----:B0-----:R-:W-:Y:S01]  /*13e0*/  FADD.FTZ R13, R12, R13 ;  /* 0x0000000d0c0d7221 */ /* 0x001fe20000010000 */
[----:B-1----:R-:W-:-:S04]  /*13f0*/  FADD.FTZ R15, R8, R15 ;  /* 0x0000000f080f7221 */ /* 0x002fc80000010000 */
[----:B------:R-:W0:Y:S01]  /*1400*/  SHFL.BFLY PT, R2, R13, 0x2, 0x1f ;  /* 0x0c401f000d027f89 */ /* 0x000e2200000e0000 */
[----:B--2---:R-:W-:Y:S01]  /*1410*/  FADD.FTZ R17, R10, R17 ;  /* 0x000000110a117221 */ /* 0x004fe20000010000 */
[----:B---3--:R-:W-:-:S04]  /*1420*/  FADD.FTZ R11, R9, R14 ;  /* 0x0000000e090b7221 */ /* 0x008fc80000010000 */
[----:B------:R-:W1:Y:S04]  /*1430*/  SHFL.BFLY PT, R16, R17, 0x2, 0x1f ;  /* 0x0c401f0011107f89 */ /* 0x000e6800000e0000 */
[----:B------:R-:W2:Y:S04]  /*1440*/  SHFL.BFLY PT, R14, R15, 0x2, 0x1f ;  /* 0x0c401f000f0e7f89 */ /* 0x000ea800000e0000 */
[----:B------:R-:W3:Y:S01]  /*1450*/  SHFL.BFLY PT, R4, R11, 0x2, 0x1f ;  /* 0x0c401f000b047f89 */ /* 0x000ee200000e0000 */
[----:B0-----:R-:W-:-:S05]  /*1460*/  FADD.FTZ R2, R13, R2 ;  /* 0x000000020d027221 */ /* 0x001fca0000010000 */
[----:B------:R-:W0:Y:S01]  /*1470*/  SHFL.BFLY PT, R7, R2, 0x4, 0x1f ;  /* 0x0c801f0002077f89 */ /* 0x000e2200000e0000 */
[----:B-1----:R-:W-:Y:S01]  /*1480*/  FADD.FTZ R16, R17, R16 ;  /* 0x0000001011107221 */ /* 0x002fe20000010000 */
[----:B------:R-:W-:Y:S01]  /*1490*/  LOP3.LUT R17, R0, 0x7ffffff0, RZ, 0xc0, !PT ;  /* 0x7ffffff000117812 */ /* 0x000fe200078ec0ff */
[----:B--2---:R-:W-:-:S03]  /*14a0*/  FADD.FTZ R14, R15, R14 ;  /* 0x0000000e0f0e7221 */ /* 0x004fc60000010000 */
[----:B------:R-:W1:Y:S01]  /*14b0*/  SHFL.BFLY PT, R19, R16, 0x4, 0x1f ;  /* 0x0c801f0010137f89 */ /* 0x000e6200000e0000 */
[----:B------:R-:W-:Y:S01]  /*14c0*/  IADD3 R0, PT, PT, R6, R17, RZ ;  /* 0x0000001106007210 */ /* 0x000fe20007ffe0ff */
[----:B---3--:R-:W-:Y:S02]  /*14d0*/  FADD.FTZ R10, R11, R4 ;  /* 0x000000040b0a7221 */ /* 0x008fe40000010000 */
[----:B------:R-:W2:Y:S04]  /*14e0*/  SHFL.BFLY PT, R9, R14, 0x4, 0x1f ;  /* 0x0c801f000e097f89 */ /* 0x000ea800000e0000 */
[----:B------:R-:W3:Y:S01]  /*14f0*/  SHFL.BFLY PT, R13, R10, 0x4, 0x1f ;  /* 0x0c801f000a0d7f89 */ /* 0x000ee200000e0000 */
[----:B0-----:R-:W-:-:S05]  /*1500*/  FADD.FTZ R7, R2, R7 ;  /* 0x0000000702077221 */ /* 0x001fca0000010000 */
[----:B------:R-:W0:Y:S01]  /*1510*/  SHFL.BFLY PT, R4, R7, 0x8, 0x1f ;  /* 0x0d001f0007047f89 */ /* 0x000e2200000e0000 */
[----:B-1----:R-:W-:Y:S01]  /*1520*/  FADD.FTZ R19, R16, R19 ;  /* 0x0000001310137221 */ /* 0x002fe20000010000 */
[----:B--2---:R-:W-:-:S04]  /*1530*/  FADD.FTZ R8, R14, R9 ;  /* 0x000000090e087221 */ /* 0x004fc80000010000 */
[----:B------:R-:W1:Y:S01]  /*1540*/  SHFL.BFLY PT, R18, R19, 0x8, 0x1f ;  /* 0x0d001f0013127f89 */ /* 0x000e6200000e0000 */
[----:B---3--:R-:W-:-:S03]  /*1550*/  FADD.FTZ R13, R10, R13 ;  /* 0x0000000d0a0d7221 */ /* 0x008fc60000010000 */
[----:B------:R-:W2:Y:S04]  /*1560*/  SHFL.BFLY PT, R9, R8, 0x8, 0x1f ;  /* 0x0d001f0008097f89 */ /* 0x000ea800000e0000 */
[----:B------:R-:W3:Y:S01]  /*1570*/  SHFL.BFLY PT, R12, R13, 0x8, 0x1f ;  /* 0x0d001f000d0c7f89 */ /* 0x000ee200000e0000 */
[----:B0-----:R-:W-:Y:S01]  /*1580*/  FADD.FTZ R4, R7, R4 ;  /* 0x0000000407047221 */ /* 0x001fe20000010000 */
[----:B-1----:R-:W-:Y:S01]  /*1590*/  FADD.FTZ R18, R19, R18 ;  /* 0x0000001213127221 */ /* 0x002fe20000010000 */
[----:B--2---:R-:W-:-:S04]  /*15a0*/  FADD.FTZ R2, R8, R9 ;  /* 0x0000000908027221 */ /* 0x004fc80000010000 */
[----:B------:R-:W0:Y:S01]  /*15b0*/  SHFL.BFLY PT, R15, R18, 0x10, 0x1f ;  /* 0x0e001f00120f7f89 */ /* 0x000e2200000e0000 */
[----:B------:R-:W-:Y:S01]  /*15c0*/  SHF.L.U32 R8, R0, 0x1, RZ ;  /* 0x0000000100087819 */ /* 0x000fe200000006ff */
[----:B---3--:R-:W-:Y:S02]  /*15d0*/  FADD.FTZ R12, R13, R12 ;  /* 0x0000000c0d0c7221 */ /* 0x008fe40000010000 */
[----:B------:R-:W1:Y:S01]  /*15e0*/  SHFL.BFLY PT, R9, R4, 0x10, 0x1f ;  /* 0x0e001f0004097f89 */ /* 0x000e6200000e0000 */
[----:B------:R-:W-:-:S03]  /*15f0*/  ISETP.GE.U32.AND P1, PT, R8, R3, PT ;  /* 0x000000030800720c */ /* 0x000fc60003f26070 */
[----:B------:R-:W2:Y:S04]  /*1600*/  SHFL.BFLY PT, R11, R2, 0x10, 0x1f ;  /* 0x0e001f00020b7f89 */ /* 0x000ea800000e0000 */
[----:B------:R-:W3:Y:S01]  /*1610*/  SHFL.BFLY PT, R7, R12, 0x10, 0x1f ;  /* 0x0e001f000c077f89 */ /* 0x000ee200000e0000 */
[----:B0-----:R-:W-:Y:S01]  /*1620*/  FADD.FTZ R15, R18, R15 ;  /* 0x0000000f120f7221 */ /* 0x001fe20000010000 */
[----:B-1----:R-:W-:Y:S01]  /*1630*/  FADD.FTZ R9, R4, R9 ;  /* 0x0000000904097221 */ /* 0x002fe20000010000 */
[----:B------:R-:W-:Y:S01]  /*1640*/  @!P0 LEA R4, R5, UR4, 0x2 ;  /* 0x0000000405048c11 */ /* 0x000fe2000f8e10ff */
[----:B--2---:R-:W-:-:S04]  /*1650*/  FADD.FTZ R11, R2, R11 ;  /* 0x0000000b020b7221 */ /* 0x004fc80000010000 */
[----:B------:R0:W-:Y:S01]  /*1660*/  @!P0 STS [R4+0x4080], R9 ;  /* 0x0040800904008388 */ /* 0x0001e20000000800 */
[----:B---3--:R-:W-:-:S03]  /*1670*/  FADD.FTZ R7, R12, R7 ;  /* 0x000000070c077221 */ /* 0x008fc60000010000 */
[----:B------:R0:W-:Y:S04]  /*1680*/  @!P0 STS [R4+0x4000], R11 ;  /* 0x0040000b04008388 */ /* 0x0001e80000000800 */
        /* <DEDUP_REMOVED lines=8> */
[----:B0-----:R-:W0:Y:S04]  /*1710*/  LDC.64 R8, c[0x0][0x480] ;  /* 0x00012000ff087b82 */ /* 0x001e280000000a00 */
[----:B------:R-:W1:Y:S04]  /*1720*/  LDS.64 R12, [R10+0x4000] ;  /* 0x004000000a0c7984 */ /* 0x000e680000000a00 */
[----:B------:R-:W2:Y:S01]  /*1730*/  LDS.64 R14, [R10+0x4080] ;  /* 0x004080000a0e7984 */ /* 0x000ea20000000a00 */
[----:B------:R-:W3:Y:S03]  /*1740*/  LDC.64 R6, c[0x0][0x488] ;  /* 0x00012200ff067b82 */ /* 0x000ee60000000a00 */
[----:B------:R-:W4:Y:S04]  /*1750*/  LDS.64 R16, [R10+0x4100] ;  /* 0x004100000a107984 */ /* 0x000f280000000a00 */
[----:B------:R-:W5:Y:S01]  /*1760*/  LDS.64 R18, [R10+0x4180] ;  /* 0x004180000a127984 */ /* 0x000f620000000a00 */
[----:B------:R-:W1:Y:S01]  /*1770*/  LDC.64 R4, c[0x0][0x498] ;  /* 0x00012600ff047b82 */ /* 0x000e620000000a00 */
[----:B0-----:R-:W-:-:S07]  /*1780*/  IMAD.WIDE.U32 R8, R0, 0x4, R8 ;  /* 0x0000000400087825 */ /* 0x001fce00078e0008 */
[----:B------:R-:W0:Y:S01]  /*1790*/  LDC.64 R2, c[0x0][0x490] ;  /* 0x00012400ff027b82 */ /* 0x000e220000000a00 */
[----:B---3--:R-:W-:-:S04]  /*17a0*/  IMAD.WIDE.U32 R6, R0, 0x4, R6 ;  /* 0x0000000400067825 */ /* 0x008fc800078e0006 */
[C---:B-1----:R-:W-:Y:S01]  /*17b0*/  IMAD.WIDE.U32 R4, R0.reuse, 0x4, R4 ;  /* 0x0000000400047825 */ /* 0x042fe200078e0004 */
[----:B------:R-:W-:Y:S02]  /*17c0*/  F2FP.BF16.F32.PACK_AB R13, R13, R12 ;  /* 0x0000000c0d0d723e */ /* 0x000fe400000010ff */
[----:B--2---:R-:W-:Y:S01]  /*17d0*/  F2FP.BF16.F32.PACK_AB R15, R15, R14 ;  /* 0x0000000e0f0f723e */ /* 0x004fe200000010ff */
[----:B0-----:R-:W-:Y:S02]  /*17e0*/  IMAD.WIDE.U32 R2, R0, 0x4, R2 ;  /* 0x0000000400027825 */ /* 0x001fe400078e0002 */
[----:B------:R-:W-:Y:S01]  /*17f0*/  STG.E desc[UR6][R6.64], R13 ;  /* 0x0000000d06007986 */ /* 0x000fe2000c101906 */
[----:B----4-:R-:W-:-:S03]  /*1800*/  F2FP.BF16.F32.PACK_AB R17, R17, R16 ;  /* 0x000000101111723e */ /* 0x010fc600000010ff */
[----:B------:R-:W-:Y:S01]  /*1810*/  STG.E desc[UR6][R8.64], R15 ;  /* 0x0000000f08007986 */ /* 0x000fe2000c101906 */
[----:B-----5:R-:W-:-:S03]  /*1820*/  F2FP.BF16.F32.PACK_AB R19, R19, R18 ;  /* 0x000000121313723e */ /* 0x020fc600000010ff */
[----:B------:R-:W-:Y:S04]  /*1830*/  STG.E desc[UR6][R4.64], R17 ;  /* 0x0000001104007986 */ /* 0x000fe8000c101906 */
[----:B------:R-:W-:Y:S01]  /*1840*/  STG.E desc[UR6][R2.64], R19 ;  /* 0x0000001302007986 */ /* 0x000fe2000c101906 */
[----:B------:R-:W-:Y:S05]  /*1850*/  EXIT ;  /* 0x000000000000794d */ /* 0x000fea0003800000 */
.L_x_402:
        /* <DEDUP_REMOVED lines=10> */
.L_x_6017:


//--------------------- .text._ZN10layer_norm31ln_parallel_residual_bwd_kernelINS_13Kernel_traitsI13__nv_bfloat16S2_S2_S2_fjLj1024ELj1ELj4ELj1ELj16ENS_18Kernel_traits_baseILj1024ES2_S2_S2_S2_fjLj128EEEEELb1ELb1ELb0EEEvNS_9BwdParamsE --------------------------
	.section	.text._ZN10layer_norm31ln_parallel_residual_bwd_kernelINS_13Kernel_traitsI13__nv_bfloat16S2_S2_S2_fjLj1024ELj1ELj4ELj1ELj16ENS_18Kernel_traits_baseILj1024ES2_S2_S2_S2_fjLj128EEEEELb1ELb1ELb0EEEvNS_9BwdParamsE,"ax",@progbits
	.align	128
        .global         _ZN10layer_norm31ln_parallel_residual_bwd_kernelINS_13Kernel_traitsI13__nv_bfloat16S2_S2_S2_fjLj1024ELj1ELj4ELj1ELj16ENS_18Kernel_traits_baseILj1024ES2_S2_S2_S2_fjLj128EEEEELb1ELb1ELb0EEEvNS_9BwdParamsE
        .type           _ZN10layer_norm31ln_parallel_residual_bwd_kernelINS_13Kernel_traitsI13__nv_bfloat16S2_S2_S2_fjLj1024ELj1ELj4ELj1ELj16ENS_18Kernel_traits_baseILj1024ES2_S2_S2_S2_fjLj128EEEEELb1ELb1ELb0EEEvNS_9BwdParamsE,@function
        .size           _ZN10layer_norm31ln_parallel_residual_bwd_kernelINS_13Kernel_traitsI13__nv_bfloat16S2_S2_S2_fjLj1024ELj1ELj4ELj1ELj16ENS_18Kernel_traits_baseILj1024ES2_S2_S2_S2_fjLj128EEEEELb1ELb1ELb0EEEvNS_9BwdParamsE,(.L_x_6018 - _ZN10layer_norm31ln_parallel_residual_bwd_kernelINS_13Kernel_traitsI13__nv_bfloat16S2_S2_S2_fjLj1024ELj1ELj4ELj1ELj16ENS_18Kernel_traits_baseILj1024ES2_S2_S2_S2_fjLj128EEEEELb1ELb1ELb0EEEvNS_9BwdParamsE)
        .other          _ZN10layer_norm31ln_parallel_residual_bwd_kernelINS_13Kernel_traitsI13__nv_bfloat16S2_S2_S2_fjLj1024ELj1ELj4ELj1ELj16ENS_18Kernel_traits_baseILj1024ES2_S2_S2_S2_fjLj128EEEEELb1ELb1ELb0EEEvNS_9BwdParamsE,@"STO_CUDA_ENTRY STV_DEFAULT"
_ZN10layer_norm31ln_parallel_residual_bwd_kernelINS_13Kernel_traitsI13__nv_bfloat16S2_S2_S2_fjLj1024ELj1ELj4ELj1ELj16ENS_18Kernel_traits_baseILj1024ES2_S2_S2_S2_fjLj128EEEEELb1ELb1ELb0EEEvNS_9BwdParamsE:
.text._ZN10layer_norm31ln_parallel_residual_bwd_kernelINS_13Kernel_traitsI13__nv_bfloat16S2_S2_S2_fjLj1024ELj1ELj4ELj1ELj16ENS_18Kernel_traits_baseILj1024ES2_S2_S2_S2_fjLj128EEEEELb1ELb1ELb0EEEvNS_9BwdParamsE:
[----:B------:R-:W-:Y:S01]  /*0000*/  LDC R1, c[0x0][0x37c] ;  /* 0x0000df00ff017b82 */ /* 0x000fe20000000800 */
[----:B------:R-:W0:Y:S01]  /*0010*/  S2R R18, SR_TID.X ;  /* 0x0000000000127919 */ /* 0x000e220000002100 */
[----:B------:R-:W1:Y:S01]  /*0020*/  LDCU UR4, c[0x0][0x388] ;  /* 0x00007100ff0477ac */ /* 0x000e620008000800 */
[----:B------:R-:W2:Y:S01]  /*0030*/  LDCU.64 UR8, c[0x0][0x358] ;  /* 0x00006b00ff0877ac */ /* 0x000ea20008000a00 */
[----:B------:R-:W3:Y:S01]  /*0040*/  LDCU UR5, c[0x0][0x384] ;  /* 0x00007080ff0577ac */ /* 0x000ee20008000800 */
[----:B------:R-:W4:Y:S01]  /*0050*/  LDCU UR13, c[0x0][0x408] ;  /* 0x00008100ff0d77ac */ /* 0x000f220008000800 */
[----:B------:R-:W0:Y:S01]  /*0060*/  LDCU UR15, c[0x0][0x388] ;  /* 0x00007100ff0f77ac */ /* 0x000e220008000800 */
[----:B-1----:R-:W-:Y:S01]  /*0070*/  MOV R21, UR4 ;  /* 0x0000000400157c02 */ /* 0x002fe20008000f00 */
[----:B------:R-:W1:Y:S03]  /*0080*/  LDCU.U8 UR14, c[0x0][0x410] ;  /* 0x00008200ff0e77ac */ /* 0x000e660008000000 */
[----:B------:R-:W-:Y:S01]  /*0090*/  SHF.R.S32.HI R0, RZ, 0x1f, R21 ;  /* 0x0000001fff007819 */ /* 0x000fe20000011415 */
[----:B------:R-:W1:Y:S03]  /*00a0*/  LDCU UR12, c[0x0][0x400] ;  /* 0x00008000ff0c77ac */ /* 0x000e660008000800 */
[----:B------:R-:W-:Y:S01]  /*00b0*/  LEA.HI R0, R0, R21, RZ, 0x3 ;  /* 0x0000001500007211 */ /* 0x000fe200078f18ff */
[----:B------:R-:W1:Y:S01]  /*00c0*/  LDCU.64 UR6, c[0x0][0x478] ;  /* 0x00008f00ff0677ac */ /* 0x000e620008000a00 */
[C---:B0-----:R-:W-:Y:S01]  /*00d0*/  LOP3.LUT R3, R18.reuse, 0x1f, RZ, 0xc, !PT ;  /* 0x0000001f12037812 */ /* 0x041fe200078e0cff */
[----:B------:R-:W0:Y:S01]  /*00e0*/  LDCU.64 UR20, c[0x0][0x438] ;  /* 0x00008700ff1477ac */ /* 0x000e220008000a00 */
[----:B------:R-:W-:-:S02]  /*00f0*/  LOP3.LUT R19, R18, 0x1f, RZ, 0xc0, !PT ;  /* 0x0000001f12137812 */ /* 0x000fc400078ec0ff */
[----:B------:R-:W-:Y:S01]  /*0100*/  LEA.HI.SX32 R20, R0, R3, 0x1d ;  /* 0x0000000300147211 */ /* 0x000fe200078feaff */
[----:B------:R-:W0:Y:S02]  /*0110*/  LDCU.64 UR10, c[0x0][0x470] ;  /* 0x00008e00ff0a77ac */ /* 0x000e240008000a00 */
[----:B------:R-:W-:Y:S01]  /*0120*/  IMAD.MOV.U32 R13, RZ, RZ, R19 ;  /* 0x000000ffff0d7224 */ /* 0x000fe200078e0013 */
        /* <DEDUP_REMOVED lines=9> */
[----:B------:R-:W-:-:S04]  /*01c0*/  @P3 LOP3.LUT R13, R13, 0x20, RZ, 0xfc, !PT ;  /* 0x000000200d0d3812 */ /* 0x000fc800078efcff */
[----:B------:R2:W5:Y:S01]  /*01d0*/  @P3 LDG.E.128 R40, desc[UR8][R2.64] ;  /* 0x0000000802283981 */ /* 0x000562000c1e1d00 */
[C---:B---3--:R-:W-:Y:S01]  /*01e0*/  @P0 IMAD.WIDE.U32 R6, R13.reuse, 0x10, R4 ;  /* 0x000000100d060825 */ /* 0x048fe200078e0004 */
[----:B------:R-:W-:Y:S01]  /*01f0*/  @P0 IADD3 R13, PT, PT, R13, 0x20, RZ ;  /* 0x000000200d0d0810 */ /* 0x000fe20007ffe0ff */
[----:B------:R-:W3:Y:S01]  /*0200*/  S2UR UR4, SR_CTAID.X ;  /* 0x00000000000479c3 */ /* 0x000ee20000002500 */
[----:B------:R-:W-:Y:S02]  /*0210*/  SHF.R.U32.HI R18, RZ, 0x5, R18 ;  /* 0x00000005ff127819 */ /* 0x000fe40000011612 */
[----:B------:R2:W5:Y:S01]  /*0220*/  @P0 LDG.E.128 R44, desc[UR8][R6.64] ;  /* 0x00000008062c0981 */ /* 0x000562000c1e1d00 */
[----:B----4-:R-:W-:-:S04]  /*0230*/  @P1 IMAD.WIDE.U32 R8, R13, 0x10, R8 ;  /* 0x000000100d081825 */ /* 0x010fc800078e0008 */
[----:B------:R-:W-:Y:S01]  /*0240*/  @P1 VIADD R13, R13, 0x20 ;  /* 0x000000200d0d1836 */ /* 0x000fe20000000000 */
[----:B------:R2:W5:Y:S03]  /*0250*/  @P1 LDG.E.128 R48, desc[UR8][R8.64] ;  /* 0x0000000808301981 */ /* 0x000566000c1e1d00 */
[----:B-1----:R-:W-:-:S05]  /*0260*/  @P2 IMAD.WIDE.U32 R4, R13, 0x10, R10 ;  /* 0x000000100d042825 */ /* 0x002fca00078e000a */
[----:B------:R2:W5:Y:S01]  /*0270*/  @P2 LDG.E.128 R52, desc[UR8][R4.64] ;  /* 0x0000000804342981 */ /* 0x000562000c1e1d00 */
[----:B---3--:R-:W-:-:S06]  /*0280*/  USHF.L.U32 UR4, UR4, 0x2, URZ ;  /* 0x0000000204047899 */ /* 0x008fcc00080006ff */
        /* <DEDUP_REMOVED lines=35> */
[----:B0-2---:R-:W-:Y:S06]  /*04c0*/  @P0 BRA `(.L_x_404) ;  /* 0x000000bc00280947 */ /* 0x005fec0003800000 */
[----:B------:R-:W0:Y:S01]  /*04d0*/  LDCU.U8 UR4, c[0x0][0x410] ;  /* 0x00008200ff0477ac */ /* 0x000e220008000000 */
        /* <DEDUP_REMOVED lines=17> */
[----:B0-----:R-:W-:Y:S01]  /*05f0*/  UISETP.NE.AND UP0, UPT, UR4, URZ, UPT ;  /* 0x000000ff0400728c */ /* 0x001fe2000bf05270 */
[----:B------:R-:W-:-:S02]  /*0600*/  PRMT R8, R50, 0x7632, R8 ;  /* 0x0000763232087816 */ /* 0x000fc40000000008 */
[----:B------:R-:W-:Y:S02]  /*0610*/  CS2R R72, SRZ ;  /* 0x0000000000487805 */ /* 0x000fe4000001ff00 */
[----:B------:R-:W-:Y:S02]  /*0620*/  PRMT R7, R49, 0x7632, R7 ;  /* 0x0000763231077816 */ /* 0x000fe40000000007 */
[----:B------:R-:W-:Y:S02]  /*0630*/  CS2R R74, SRZ ;  /* 0x00000000004a7805 */ /* 0x000fe4000001ff00 */
[----:B------:R-:W-:Y:S02]  /*0640*/  PRMT R6, R48, 0x7632, R6 ;  /* 0x0000763230067816 */ /* 0x000fe40000000006 */
[----:B------:R-:W-:Y:S02]  /*0650*/  CS2R R76, SRZ ;  /* 0x00000000004c7805 */ /* 0x000fe4000001ff00 */
        /* <DEDUP_REMOVED lines=22> */
[----:B------:R-:W-:Y:S02]  /*07c0*/  PLOP3.LUT P4, PT, PT, PT, UP0, 0x80, 0x8 ;  /* 0x000000000008781c */ /* 0x000fe40003f8f008 */
[----:B------:R-:W-:Y:S02]  /*07d0*/  CS2R R134, SRZ ;  /* 0x0000000000867805 */ /* 0x000fe4000001ff00 */
[----:B------:R-:W-:-:S02]  /*07e0*/  CS2R R136, SRZ ;  /* 0x0000000000887805 */ /* 0x000fc4000001ff00 */
[----:B------:R-:W-:-:S07]  /*07f0*/  CS2R R138, SRZ ;  /* 0x00000000008a7805 */ /* 0x000fce000001ff00 */
.L_x_454:
[----:B------:R-:W0:Y:S02]  /*0800*/  LDC.64 R140, c[0x0][0x3c0] ;  /* 0x0000f000ff8c7b82 */ /* 0x000e240000000a00 */
[----:B0-----:R-:W-:-:S06]  /*0810*/  IMAD.WIDE R142, R18, 0x4, R140 ;  /* 0x00000004128e7825 */ /* 0x001fcc00078e028c */
[----:B------:R-:W0:Y:S01]  /*0820*/  LDC.64 R140, c[0x0][0x3c8] ;  /* 0x0000f200ff8c7b82 */ /* 0x000e220000000a00 */
[----:B------:R-:W2:Y:S01]  /*0830*/  LDG.E R142, desc[UR8][R142.64] ;  /* 0x000000088e8e7981 */ /* 0x000ea2000c1e1900 */
[----:B0-----:R-:W-:-:S05]  /*0840*/  IMAD.WIDE R140, R18, 0x4, R140 ;  /* 0x00000004128c7825 */ /* 0x001fca00078e028c */
[----:B-----5:R0:W5:Y:S01]  /*0850*/  LDG.E R150, desc[UR8][R140.64] ;  /* 0x000000088c967981 */ /* 0x020162000c1e1900 */
[----:B------:R-:W-:Y:S01]  /*0860*/  MOV R21, UR15 ;  /* 0x0000000f00157c02 */ /* 0x000fe20008000f00 */
[----:B------:R-:W-:Y:S01]  /*0870*/  BSSY.RECONVERGENT B1, `(.L_x_405) ;  /* 0x0000078000017945 */ /* 0x000fe20003800200 */
[C---:B------:R-:W-:Y:S02]  /*0880*/  ISETP.GE.U32.AND P1, PT, R20.reuse, 0x40, PT ;  /* 0x000000401400780c */ /* 0x040fe40003f26070 */
[----:B------:R-:W-:Y:S02]  /*0890*/  CS2R R216, SRZ ;  /* 0x0000000000d87805 */ /* 0x000fe4000001ff00 */
[----:B------:R-:W-:Y:S01]  /*08a0*/  ISETP.GE.U32.AND P2, PT, R20, 0x60, PT ;  /* 0x000000601400780c */ /* 0x000fe20003f46070 */
[----:B------:R-:W-:Y:S01]  /*08b0*/  IMAD R22, R18, R21, RZ ;  /* 0x0000001512167224 */ /* 0x000fe200078e02ff */
[----:B------:R-:W-:-:S04]  /*08c0*/  ISETP.GE.U32.AND P5, PT, R20, 0x80, PT ;  /* 0x000000801400780c */ /* 0x000fc80003fa6070 */
[----:B------:R-:W-:-:S04]  /*08d0*/  SHF.R.S32.HI R145, RZ, 0x1f, R22 ;  /* 0x0000001fff917819 */ /* 0x000fc80000011416 */
[----:B------:R-:W-:-:S04]  /*08e0*/  LEA.HI R22, R145, R22, RZ, 0x3 ;  /* 0x0000001691167211 */ /* 0x000fc800078f18ff */
[----:B------:R-:W-:-:S05]  /*08f0*/  LEA.HI.SX32 R22, R22, R19, 0x1d ;  /* 0x0000001316167211 */ /* 0x000fca00078feaff */
[----:B------:R-:W-:Y:S01]  /*0900*/  IMAD.MOV.U32 R219, RZ, RZ, R22 ;  /* 0x000000ffffdb7224 */ /* 0x000fe200078e0016 */
[----:B--2---:R-:W-:Y:S01]  /*0910*/  FSEL R201, R142, RZ, !P4 ;  /* 0x000000ff8ec97208 */ /* 0x004fe20006000000 */
[----:B0-----:R-:W-:Y:S06]  /*0920*/  @!P3 BRA `(.L_x_406) ;  /* 0x0000000400b0b947 */ /* 0x001fec0003800000 */
[----:B------:R-:W0:Y:S08]  /*0930*/  LDC.64 R140, c[0x0][0x3a8] ;  /* 0x0000ea00ff8c7b82 */ /* 0x000e300000000a00 */
[----:B------:R-:W1:Y:S01]  /*0940*/  LDC.64 R144, c[0x0][0x428] ;  /* 0x00010a00ff907b82 */ /* 0x000e620000000a00 */
[----:B------:R-:W-:Y:S02]  /*0950*/  ISETP.NE.U32.AND P0, PT, RZ, UR20, PT ;  /* 0x00000014ff007c0c */ /* 0x000fe4000bf05070 */
[----:B------:R-:W-:-:S05]  /*0960*/  ISETP.NE.U32.AND P3, PT, RZ, UR10, PT ;  /* 0x0000000aff007c0c */ /* 0x000fca000bf65070 */
[----:B------:R-:W2:Y:S01]  /*0970*/  LDC.64 R172, c[0x0][0x3b0] ;  /* 0x0000ec00ffac7b82 */ /* 0x000ea20000000a00 */
[----:B0-----:R-:W-:-:S06]  /*0980*/  IMAD.WIDE.U32 R140, R22, 0x10, R140 ;  /* 0x00000010168c7825 */ /* 0x001fcc00078e008c */
[----:B------:R-:W3:Y:S01]  /*0990*/  LDG.E.128 R140, desc[UR8][R140.64] ;  /* 0x000000088c8c7981 */ /* 0x000ee2000c1e1d00 */
[----:B-1----:R-:W-:-:S06]  /*09a0*/  IMAD.WIDE.U32 R144, R22, 0x10, R144 ;  /* 0x0000001016907825 */ /* 0x002fcc00078e0090 */
[----:B------:R-:W4:Y:S01]  /*09b0*/  LDG.E.128 R144, desc[UR8][R144.64] ;  /* 0x0000000890907981 */ /* 0x000f22000c1e1d00 */
[----:B------:R-:W-:Y:S02]  /*09c0*/  ISETP.NE.AND.EX P0, PT, RZ, UR21, PT, P0 ;  /* 0x00000015ff007c0c */ /* 0x000fe4000bf05300 */
[----:B------:R-:W-:Y:S01]  /*09d0*/  SHF.L.U32 R184, R40, 0x10, RZ ;  /* 0x0000001028b87819 */ /* 0x000fe200000006ff */
[----:B------:R-:W-:Y:S01]  /*09e0*/  IMAD.U32 R182, R41, 0x10000, RZ ;  /* 0x0001000029b67824 */ /* 0x000fe200078e00ff */
[----:B------:R-:W-:Y:S01]  /*09f0*/  ISETP.NE.AND.EX P3, PT, RZ, UR11, PT, P3 ;  /* 0x0000000bff007c0c */ /* 0x000fe2000bf65330 */
[----:B--2---:R-:W-:-:S05]  /*0a00*/  IMAD.WIDE.U32 R172, R22, 0x8, R172 ;  /* 0x0000000816ac7825 */ /* 0x004fca00078e00ac */
[----:B------:R0:W5:Y:S03]  /*0a10*/  LDG.E.64 R206, desc[UR8][R172.64] ;  /* 0x00000008acce7981 */ /* 0x000166000c1e1b00 */
[----:B------:R-:W1:Y:S08]  /*0a20*/  @P0 LDC.64 R174, c[0x0][0x438] ;  /* 0x00010e00ffae0b82 */ /* 0x000e700000000a00 */
[----:B------:R-:W2:Y:S01]  /*0a30*/  @P3 LDC.64 R170, c[0x0][0x3b8] ;  /* 0x0000ee00ffaa3b82 */ /* 0x000ea20000000a00 */
[----:B-1----:R-:W-:-:S05]  /*0a40*/  @P0 IMAD.WIDE.U32 R174, R22, 0x10, R174 ;  /* 0x0000001016ae0825 */ /* 0x002fca00078e00ae */
[----:B------:R1:W5:Y:S01]  /*0a50*/  @P0 LDG.E.128 R120, desc[UR8][R174.64] ;  /* 0x00000008ae780981 */ /* 0x000362000c1e1d00 */
[----:B--2---:R-:W-:Y:S01]  /*0a60*/  @P3 IMAD.WIDE.U32 R170, R22, 0x8, R170 ;  /* 0x0000000816aa3825 */ /* 0x004fe200078e00aa */
[----:B0-----:R-:W-:-:S04]  /*0a70*/  SHF.L.U32 R173, R16, 0x10, RZ ;  /* 0x0000001010ad7819 */ /* 0x001fc800000006ff */
[----:B------:R0:W5:Y:S01]  /*0a80*/  @P3 LDG.E.64 R214, desc[UR8][R170.64] ;  /* 0x00000008aad63981 */ /* 0x000162000c1e1b00 */
[----:B-1----:R-:W-:Y:S01]  /*0a90*/  IMAD.U32 R175, R14, 0x10000, RZ ;  /* 0x000100000eaf7824 */ /* 0x002fe200078e00ff */
[----:B------:R-:W-:Y:S01]  /*0aa0*/  SHF.L.U32 R174, R15, 0x10, RZ ;  /* 0x000000100fae7819 */ /* 0x000fe200000006ff */
[----:B------:R-:W-:Y:S01]  /*0ab0*/  IMAD.U32 R177, R43, 0x10000, RZ ;  /* 0x000100002bb17824 */ /* 0x000fe200078e00ff */
[----:B------:R-:W-:Y:S02]  /*0ac0*/  IADD3 R219, PT, PT, R22, 0x20, RZ ;  /* 0x0000002016db7810 */ /* 0x000fe40007ffe0ff */
[C---:B---3--:R-:W-:Y:S02]  /*0ad0*/  PRMT R176, R140.reuse, 0x7632, R176 ;  /* 0x000076328cb07816 */ /* 0x048fe400000000b0 */
[----:B------:R-:W-:Y:S01]  /*0ae0*/  SHF.L.U32 R140, R140, 0x10, RZ ;  /* 0x000000108c8c7819 */ /* 0x000fe200000006ff */
[C---:B------:R-:W-:Y:S01]  /*0af0*/  IMAD.U32 R180, R141.reuse, 0x10000, RZ ;  /* 0x000100008db47824 */ /* 0x040fe200078e00ff */
[----:B------:R-:W-:-:S02]  /*0b00*/  PRMT R178, R141, 0x7632, R178 ;  /* 0x000076328db27816 */ /* 0x000fc400000000b2 */
[----:B------:R-:W-:Y:S01]  /*0b10*/  SHF.L.U32 R176, R176, 0x10, RZ ;  /* 0x00000010b0b07819 */ /* 0x000fe200000006ff */
[----:B------:R-:W-:Y:S01]  /*0b20*/  FADD.FTZ R3, -R201, R140 ;  /* 0x0000008cc9037221 */ /* 0x000fe20000010100 */
[C---:B----4-:R-:W-:Y:S01]  /*0b30*/  PRMT R141, R144.reuse, 0x7632, R141 ;  /* 0x00007632908d7816 */ /* 0x050fe2000000008d */
[C---:B------:R-:W-:Y:S01]  /*0b40*/  IMAD.U32 R220, R143.reuse, 0x10000, RZ ;  /* 0x000100008fdc7824 */ /* 0x040fe200078e00ff */
[----:B------:R-:W-:Y:S01]  /*0b50*/  PRMT R217, R143, 0x7632, R217 ;  /* 0x000076328fd97816 */ /* 0x000fe200000000d9 */
[----:B------:R-:W-:Y:S02]  /*0b60*/  IMAD.U32 R143, R144, 0x10000, RZ ;  /* 0x00010000908f7824 */ /* 0x000fe400078e00ff */
[----:B-----5:R-:W-:Y:S01]  /*0b70*/  FMUL.FTZ R3, R150, R3 ;  /* 0x0000000396037220 */ /* 0x020fe20000410000 */
[----:B------:R-:W-:Y:S01]  /*0b80*/  SHF.L.U32 R178, R178, 0x10, RZ ;  /* 0x00000010b2b27819 */ /* 0x000fe200000006ff */
[----:B------:R-:W-:Y:S02]  /*0b90*/  IMAD.U32 R140, R141, 0x10000, RZ ;  /* 0x000100008d8c7824 */ /* 0x000fe400078e00ff */
[----:B------:R-:W-:Y:S01]  /*0ba0*/  FADD.FTZ R141, -R201, R176 ;  /* 0x000000b0c98d7221 */ /* 0x000fe20000010100 */
[-C--:B------:R-:W-:Y:S01]  /*0bb0*/  FMUL.FTZ R184, R184, R143.reuse ;  /* 0x0000008fb8b87220 */ /* 0x080fe20000410000 */
[----:B------:R-:W-:Y:S01]  /*0bc0*/  FADD.FTZ R84, R84, R143 ;  /* 0x0000008f54547221 */ /* 0x000fe20000010000 */
[----:B------:R-:W-:Y:S01]  /*0bd0*/  FFMA.FTZ R56, R3, R143, R56 ;  /* 0x0000008f03387223 */ /* 0x000fe20000010038 */
[----:B------:R-:W-:Y:S01]  /*0be0*/  FADD.FTZ R143, -R201, R178 ;  /* 0x000000b2c98f7221 */ /* 0x000fe20000010100 */
[----:B------:R-:W-:Y:S01]  /*0bf0*/  FMUL.FTZ R178, R150, R141 ;  /* 0x0000008d96b27220 */ /* 0x000fe20000410000 */
[C---:B------:R-:W-:Y:S01]  /*0c00*/  PRMT R216, R142.reuse, 0x7632, R216 ;  /* 0x000076328ed87816 */ /* 0x040fe200000000d8 */
[-C--:B------:R-:W-:Y:S01]  /*0c10*/  FMUL.FTZ R175, R175, R140.reuse ;  /* 0x0000008cafaf7220 */ /* 0x080fe20000410000 */
[----:B------:R-:W-:Y:S01]  /*0c20*/  SHF.L.U32 R218, R142, 0x10, RZ ;  /* 0x000000108eda7819 */ /* 0x000fe200000006ff */
[----:B------:R-:W-:Y:S01]  /*0c30*/  FADD.FTZ R85, R85, R140 ;  /* 0x0000008c55557221 */ /* 0x000fe20000010000 */
[C---:B------:R-:W-:Y:S01]  /*0c40*/  PRMT R142, R145.reuse, 0x7632, R142 ;  /* 0x00007632918e7816 */ /* 0x040fe2000000008e */
[----:B------:R-:W-:Y:S01]  /*0c50*/  FFMA.FTZ R57, R178, R140, R57 ;  /* 0x0000008cb2397223 */ /* 0x000fe20000010039 */
[----:B------:R-:W-:Y:S01]  /*0c60*/  SHF.L.U32 R145, R145, 0x10, RZ ;  /* 0x0000001091917819 */ /* 0x000fe200000006ff */
[----:B------:R-:W-:Y:S01]  /*0c70*/  FADD.FTZ R140, RZ, R184 ;  /* 0x000000b8ff8c7221 */ /* 0x000fe20000010000 */
[----:B------:R-:W-:Y:S01]  /*0c80*/  FADD.FTZ R183, -R201, R180 ;  /* 0x000000b4c9b77221 */ /* 0x000fe20000010100 */
[----:B------:R-:W-:Y:S01]  /*0c90*/  FFMA.FTZ R141, R3, R184, RZ ;  /* 0x000000b8038d7223 */ /* 0x000fe200000100ff */
[----:B------:R-:W-:Y:S01]  /*0ca0*/  FMUL.FTZ R176, R150, R143 ;  /* 0x0000008f96b07220 */ /* 0x000fe20000410000 */
[----:B------:R-:W-:Y:S01]  /*0cb0*/  FADD.FTZ R143, R140, R175 ;  /* 0x000000af8c8f7221 */ /* 0x000fe20000010000 */
[----:B------:R-:W-:Y:S01]  /*0cc0*/  FMUL.FTZ R183, R150, R183 ;  /* 0x000000b796b77220 */ /* 0x000fe20000410000 */
[----:B------:R-:W-:Y:S01]  /*0cd0*/  FMUL.FTZ R182, R182, R145 ;  /* 0x00000091b6b67220 */ /* 0x000fe20000410000 */
[----:B------:R-:W-:-:S02]  /*0ce0*/  IMAD.U32 R142, R142, 0x10000, RZ ;  /* 0x000100008e8e7824 */ /* 0x000fc400078e00ff */
[----:B------:R-:W-:Y:S01]  /*0cf0*/  FFMA.FTZ R140, R178, R175, R141 ;  /* 0x000000afb28c7223 */ /* 0x000fe2000001008d */
[C---:B------:R-:W-:Y:S01]  /*0d00*/  PRMT R144, R146.reuse, 0x7632, R144 ;  /* 0x0000763292907816 */ /* 0x040fe20000000090 */
[----:B0-----:R-:W-:Y:S01]  /*0d10*/  IMAD.U32 R171, R146, 0x10000, RZ ;  /* 0x0001000092ab7824 */ /* 0x001fe200078e00ff */
[----:B------:R-:W-:Y:S01]  /*0d20*/  SHF.L.U32 R180, R42, 0x10, RZ ;  /* 0x000000102ab47819 */ /* 0x000fe200000006ff */
[----:B------:R-:W-:Y:S01]  /*0d30*/  FADD.FTZ R181, -R201, R218 ;  /* 0x000000dac9b57221 */ /* 0x000fe20000010100 */
[----:B------:R-:W-:Y:S01]  /*0d40*/  SHF.L.U32 R216, R216, 0x10, RZ ;  /* 0x00000010d8d87819 */ /* 0x000fe200000006ff */
[----:B------:R-:W-:Y:S01]  /*0d50*/  FMUL.FTZ R174, R174, R142 ;  /* 0x0000008eaeae7220 */ /* 0x000fe20000410000 */
[----:B------:R-:W-:Y:S01]  /*0d60*/  FADD.FTZ R143, R143, R182 ;  /* 0x000000b68f8f7221 */ /* 0x000fe20000010000 */
[C---:B------:R-:W-:Y:S01]  /*0d70*/  FFMA.FTZ R141, R183.reuse, R182, R140 ;  /* 0x000000b6b78d7223 */ /* 0x040fe2000001008c */
[----:B------:R-:W-:Y:S01]  /*0d80*/  FADD.FTZ R86, R86, R145 ;  /* 0x0000009156567221 */ /* 0x000fe20000010000 */
[----:B------:R-:W-:Y:S01]  /*0d90*/  FFMA.FTZ R58, R183, R145, R58 ;  /* 0x00000091b73a7223 */ /* 0x000fe2000001003a */
[----:B------:R-:W-:Y:S01]  /*0da0*/  SHF.L.U32 R144, R144, 0x10, RZ ;  /* 0x0000001090907819 */ /* 0x000fe200000006ff */
[----:B------:R-:W-:Y:S01]  /*0db0*/  FMUL.FTZ R181, R150, R181 ;  /* 0x000000b596b57220 */ /* 0x000fe20000410000 */
[----:B------:R-:W-:Y:S01]  /*0dc0*/  FMUL.FTZ R180, R180, R171 ;  /* 0x000000abb4b47220 */ /* 0x000fe20000410000 */
[----:B------:R-:W-:Y:S01]  /*0dd0*/  FADD.FTZ R145, -R201, R216 ;  /* 0x000000d8c9917221 */ /* 0x000fe20000010100 */
[----:B------:R-:W-:Y:S01]  /*0de0*/  FADD.FTZ R143, R143, R174 ;  /* 0x000000ae8f8f7221 */ /* 0x000fe20000010000 */
[C---:B------:R-:W-:Y:S01]  /*0df0*/  FFMA.FTZ R140, R176.reuse, R174, R141 ;  /* 0x000000aeb08c7223 */ /* 0x040fe2000001008d */
[----:B------:R-:W-:Y:S01]  /*0e00*/  PRMT R146, R147, 0x7632, R146 ;  /* 0x0000763293927816 */ /* 0x000fe20000000092 */
[----:B------:R-:W-:Y:S01]  /*0e10*/  FADD.FTZ R87, R87, R142 ;  /* 0x0000008e57577221 */ /* 0x000fe20000010000 */
[----:B------:R-:W-:Y:S01]  /*0e20*/  SHF.L.U32 R147, R147, 0x10, RZ ;  /* 0x0000001093937819 */ /* 0x000fe200000006ff */
[----:B------:R-:W-:Y:S01]  /*0e30*/  FFMA.FTZ R59, R176, R142, R59 ;  /* 0x0000008eb03b7223 */ /* 0x000fe2000001003b */
[----:B------:R-:W-:Y:S01]  /*0e40*/  FADD.FTZ R179, -R201, R220 ;  /* 0x000000dcc9b37221 */ /* 0x000fe20000010100 */
[----:B------:R-:W-:-:S02]  /*0e50*/  IMAD.U32 R170, R217, 0x10000, RZ ;  /* 0x00010000d9aa7824 */ /* 0x000fc400078e00ff */
[----:B------:R-:W-:Y:S01]  /*0e60*/  FMUL.FTZ R173, R173, R144 ;  /* 0x00000090adad7220 */ /* 0x000fe20000410000 */
[----:B------:R-:W-:Y:S01]  /*0e70*/  FMUL.FTZ R172, R150, R145 ;  /* 0x0000009196ac7220 */ /* 0x000fe20000410000 */
[----:B------:R-:W-:Y:S01]  /*0e80*/  FADD.FTZ R142, R143, R180 ;  /* 0x000000b48f8e7221 */ /* 0x000fe20000010000 */
[C---:B------:R-:W-:Y:S01]  /*0e90*/  FFMA.FTZ R141, R181.reuse, R180, R140 ;  /* 0x000000b4b58d7223 */ /* 0x040fe2000001008c */
[----:B------:R-:W-:Y:S01]  /*0ea0*/  FADD.FTZ R88, R88, R171 ;  /* 0x000000ab58587221 */ /* 0x000fe20000010000 */
[----:B------:R-:W-:Y:S01]  /*0eb0*/  FFMA.FTZ R60, R181, R171, R60 ;  /* 0x000000abb53c7223 */ /* 0x000fe2000001003c */
[----:B------:R-:W-:Y:S01]  /*0ec0*/  FMUL.FTZ R179, R150, R179 ;  /* 0x000000b396b37220 */ /* 0x000fe20000410000 */
[----:B------:R-:W-:Y:S01]  /*0ed0*/  FMUL.FTZ R177, R177, R147 ;  /* 0x00000093b1b17220 */ /* 0x000fe20000410000 */
[----:B------:R-:W-:Y:S02]  /*0ee0*/  IMAD.U32 R171, R17, 0x10000, RZ ;  /* 0x0001000011ab7824 */ /* 0x000fe400078e00ff */
[----:B------:R-:W-:Y:S01]  /*0ef0*/  FADD.FTZ R143, -R201, R170 ;  /* 0x000000aac98f7221 */ /* 0x000fe20000010100 */
[----:B------:R-:W-:-:S02]  /*0f00*/  IMAD.U32 R146, R146, 0x10000, RZ ;  /* 0x0001000092927824 */ /* 0x000fc400078e00ff */
[----:B------:R-:W-:Y:S01]  /*0f10*/  FADD.FTZ R142, R142, R173 ;  /* 0x000000ad8e8e7221 */ /* 0x000fe20000010000 */
[----:B------:R-:W-:Y:S01]  /*0f20*/  FFMA.FTZ R140, R172, R173, R141 ;  /* 0x000000adac8c7223 */ /* 0x000fe2000001008d */
        /* <DEDUP_REMOVED lines=12> */
.L_x_406:
[----:B------:R-:W-:Y:S05]  /*0ff0*/  BSYNC.RECONVERGENT B1 ;  /* 0x0000000000017941 */ /* 0x000fea0003800200 */
.L_x_405:
[----:B------:R-:W-:Y:S04]  /*1000*/  BSSY.RECONVERGENT B1, `(.L_x_407) ;  /* 0x000006e000017945 */ /* 0x000fe80003800200 */
[----:B------:R-:W-:Y:S05]  /*1010*/  @!P1 BRA `(.L_x_408) ;  /* 0x0000000400b09947 */ /* 0x000fea0003800000 */
        /* <DEDUP_REMOVED lines=9> */
[----:B------:R-:W-:Y:S01]  /*10b0*/  ISETP.NE.AND.EX P0, PT, RZ, UR21, PT, P0 ;  /* 0x00000015ff007c0c */ /* 0x000fe2000bf05300 */
[----:B------:R-:W-:Y:S01]  /*10c0*/  IMAD.U32 R168, R44, 0x10000, RZ ;  /* 0x000100002ca87824 */ /* 0x000fe200078e00ff */
[----:B------:R-:W-:Y:S01]  /*10d0*/  ISETP.NE.AND.EX P3, PT, RZ, UR11, PT, P3 ;  /* 0x0000000bff007c0c */ /* 0x000fe2000bf65330 */
[----:B--2---:R-:W-:Y:S01]  /*10e0*/  IMAD.WIDE.U32 R154, R219, 0x8, R154 ;  /* 0x00000008db9a7825 */ /* 0x004fe200078e009a */
[----:B------:R-:W-:-:S04]  /*10f0*/  SHF.L.U32 R166, R45, 0x10, RZ ;  /* 0x000000102da67819 */ /* 0x000fc800000006ff */
[----:B------:R-:W5:Y:S05]  /*1100*/  LDG.E.64 R204, desc[UR8][R154.64] ;  /* 0x000000089acc7981 */ /* 0x000f6a000c1e1b00 */
[----:B------:R-:W0:Y:S08]  /*1110*/  @P0 LDC.64 R156, c[0x0][0x438] ;  /* 0x00010e00ff9c0b82 */ /* 0x000e300000000a00 */
[----:B------:R-:W1:Y:S01]  /*1120*/  @P3 LDC.64 R152, c[0x0][0x3b8] ;  /* 0x0000ee00ff983b82 */ /* 0x000e620000000a00 */
[----:B0-----:R-:W-:-:S05]  /*1130*/  @P0 IMAD.WIDE.U32 R156, R219, 0x10, R156 ;  /* 0x00000010db9c0825 */ /* 0x001fca00078e009c */
[----:B------:R0:W5:Y:S01]  /*1140*/  @P0 LDG.E.128 R124, desc[UR8][R156.64] ;  /* 0x000000089c7c0981 */ /* 0x000162000c1e1d00 */
[----:B-1----:R-:W-:-:S05]  /*1150*/  @P3 IMAD.WIDE.U32 R152, R219, 0x8, R152 ;  /* 0x00000008db983825 */ /* 0x002fca00078e0098 */
[----:B------:R1:W5:Y:S01]  /*1160*/  @P3 LDG.E.64 R212, desc[UR8][R152.64] ;  /* 0x0000000898d43981 */ /* 0x000362000c1e1b00 */
[----:B0-----:R-:W-:Y:S01]  /*1170*/  SHF.L.U32 R157, R10, 0x10, RZ ;  /* 0x000000100a9d7819 */ /* 0x001fe200000006ff */
[----:B------:R-:W-:Y:S02]  /*1180*/  IMAD.U32 R156, R11, 0x10000, RZ ;  /* 0x000100000b9c7824 */ /* 0x000fe400078e00ff */
[----:B------:R-:W-:Y:S01]  /*1190*/  IMAD.U32 R155, R12, 0x10000, RZ ;  /* 0x000100000c9b7824 */ /* 0x000fe200078e00ff */
[----:B------:R-:W-:Y:S01]  /*11a0*/  SHF.L.U32 R159, R47, 0x10, RZ ;  /* 0x000000102f9f7819 */ /* 0x000fe200000006ff */
[----:B------:R-:W-:Y:S01]  /*11b0*/  VIADD R219, R219, 0x20 ;  /* 0x00000020dbdb7836 */ /* 0x000fe20000000000 */
[C---:B---3--:R-:W-:Y:S01]  /*11c0*/  PRMT R158, R140.reuse, 0x7632, R158 ;  /* 0x000076328c9e7816 */ /* 0x048fe2000000009e */
[----:B------:R-:W-:Y:S01]  /*11d0*/  IMAD.U32 R140, R140, 0x10000, RZ ;  /* 0x000100008c8c7824 */ /* 0x000fe200078e00ff */
[C---:B------:R-:W-:Y:S02]  /*11e0*/  PRMT R160, R141.reuse, 0x7632, R160 ;  /* 0x000076328da07816 */ /* 0x040fe400000000a0 */
[----:B------:R-:W-:Y:S01]  /*11f0*/  SHF.L.U32 R164, R141, 0x10, RZ ;  /* 0x000000108da47819 */ /* 0x000fe200000006ff */
[----:B------:R-:W-:Y:S01]  /*1200*/  FADD.FTZ R169, -R201, R140 ;  /* 0x0000008cc9a97221 */ /* 0x000fe20000010100 */
[----:B------:R-:W-:Y:S01]  /*1210*/  PRMT R221, R143, 0x7632, R221 ;  /* 0x000076328fdd7816 */ /* 0x000fe200000000dd */
[----:B------:R-:W-:Y:S01]  /*1220*/  IMAD.U32 R158, R158, 0x10000, RZ ;  /* 0x000100009e9e7824 */ /* 0x000fe200078e00ff */
[----:B----4-:R-:W-:-:S02]  /*1230*/  PRMT R141, R144, 0x7632, R141 ;  /* 0x00007632908d7816 */ /* 0x010fc4000000008d */
[----:B------:R-:W-:Y:S01]  /*1240*/  SHF.L.U32 R222, R143, 0x10, RZ ;  /* 0x000000108fde7819 */ /* 0x000fe200000006ff */
[----:B-----5:R-:W-:Y:S01]  /*1250*/  FMUL.FTZ R169, R150, R169 ;  /* 0x000000a996a97220 */ /* 0x020fe20000410000 */
[----:B------:R-:W-:Y:S01]  /*1260*/  SHF.L.U32 R143, R144, 0x10, RZ ;  /* 0x00000010908f7819 */ /* 0x000fe200000006ff */
[----:B------:R-:W-:Y:S01]  /*1270*/  IMAD.U32 R160, R160, 0x10000, RZ ;  /* 0x00010000a0a07824 */ /* 0x000fe200078e00ff */
[----:B------:R-:W-:Y:S01]  /*1280*/  SHF.L.U32 R140, R141, 0x10, RZ ;  /* 0x000000108d8c7819 */ /* 0x000fe200000006ff */
[----:B------:R-:W-:Y:S02]  /*1290*/  FADD.FTZ R141, -R201, R158 ;  /* 0x0000009ec98d7221 */ /* 0x000fe40000010100 */
[-C--:B------:R-:W-:Y:S01]  /*12a0*/  FMUL.FTZ R168, R168, R143.reuse ;  /* 0x0000008fa8a87220 */ /* 0x080fe20000410000 */
[----:B------:R-:W-:Y:S01]  /*12b0*/  FADD.FTZ R92, R92, R143 ;  /* 0x0000008f5c5c7221 */ /* 0x000fe20000010000 */
[----:B------:R-:W-:Y:S01]  /*12c0*/  FFMA.FTZ R64, R169, R143, R64 ;  /* 0x0000008fa9407223 */ /* 0x000fe20000010040 */
[----:B------:R-:W-:Y:S01]  /*12d0*/  FADD.FTZ R143, -R201, R160 ;  /* 0x000000a0c98f7221 */ /* 0x000fe20000010100 */
[----:B------:R-:W-:Y:S01]  /*12e0*/  FMUL.FTZ R160, R150, R141 ;  /* 0x0000008d96a07220 */ /* 0x000fe20000410000 */
[C---:B------:R-:W-:Y:S01]  /*12f0*/  PRMT R218, R142.reuse, 0x7632, R218 ;  /* 0x000076328eda7816 */ /* 0x040fe200000000da */
[----:B------:R-:W-:-:S02]  /*1300*/  IMAD.U32 R220, R142, 0x10000, RZ ;  /* 0x000100008edc7824 */ /* 0x000fc400078e00ff */
[-C--:B------:R-:W-:Y:S01]  /*1310*/  FMUL.FTZ R157, R157, R140.reuse ;  /* 0x0000008c9d9d7220 */ /* 0x080fe20000410000 */
[----:B------:R-:W-:Y:S01]  /*1320*/  FADD.FTZ R93, R93, R140 ;  /* 0x0000008c5d5d7221 */ /* 0x000fe20000010000 */
[----:B------:R-:W-:Y:S01]  /*1330*/  FFMA.FTZ R65, R160, R140, R65 ;  /* 0x0000008ca0417223 */ /* 0x000fe20000010041 */
[----:B------:R-:W-:Y:S01]  /*1340*/  PRMT R142, R145, 0x7632, R142 ;  /* 0x00007632918e7816 */ /* 0x000fe2000000008e */
[----:B------:R-:W-:Y:S01]  /*1350*/  FADD.FTZ R140, R217, R168 ;  /* 0x000000a8d98c7221 */ /* 0x000fe20000010000 */
[----:B------:R-:W-:Y:S02]  /*1360*/  IMAD.U32 R145, R145, 0x10000, RZ ;  /* 0x0001000091917824 */ /* 0x000fe400078e00ff */
[----:B------:R-:W-:Y:S01]  /*1370*/  FADD.FTZ R167, -R201, R164 ;  /* 0x000000a4c9a77221 */ /* 0x000fe20000010100 */
[----:B------:R-:W-:Y:S01]  /*1380*/  FFMA.FTZ R141, R169, R168, R216 ;  /* 0x000000a8a98d7223 */ /* 0x000fe200000100d8 */
[----:B------:R-:W-:Y:S01]  /*1390*/  FMUL.FTZ R158, R150, R143 ;  /* 0x0000008f969e7220 */ /* 0x000fe20000410000 */
[----:B------:R-:W-:Y:S01]  /*13a0*/  SHF.L.U32 R142, R142, 0x10, RZ ;  /* 0x000000108e8e7819 */ /* 0x000fe200000006ff */
[----:B------:R-:W-:Y:S01]  /*13b0*/  FADD.FTZ R143, R140, R157 ;  /* 0x0000009d8c8f7221 */ /* 0x000fe20000010000 */
[----:B------:R-:W-:Y:S01]  /*13c0*/  FMUL.FTZ R167, R150, R167 ;  /* 0x000000a796a77220 */ /* 0x000fe20000410000 */
[----:B------:R-:W-:Y:S01]  /*13d0*/  FMUL.FTZ R166, R166, R145 ;  /* 0x00000091a6a67220 */ /* 0x000fe20000410000 */
[----:B------:R-:W-:Y:S01]  /*13e0*/  FFMA.FTZ R140, R160, R157, R141 ;  /* 0x0000009da08c7223 */ /* 0x000fe2000001008d */
[----:B------:R-:W-:Y:S01]  /*13f0*/  PRMT R144, R146, 0x7632, R144 ;  /* 0x0000763292907816 */ /* 0x000fe20000000090 */
[----:B------:R-:W-:Y:S01]  /*1400*/  IMAD.U32 R164, R46, 0x10000, RZ ;  /* 0x000100002ea47824 */ /* 0x000fe200078e00ff */
[----:B-1----:R-:W-:Y:S01]  /*1410*/  SHF.L.U32 R153, R146, 0x10, RZ ;  /* 0x0000001092997819 */ /* 0x002fe200000006ff */
[----:B------:R-:W-:Y:S01]  /*1420*/  FADD.FTZ R165, -R201, R220 ;  /* 0x000000dcc9a57221 */ /* 0x000fe20000010100 */
[----:B------:R-:W-:Y:S01]  /*1430*/  FMUL.FTZ R156, R156, R142 ;  /* 0x0000008e9c9c7220 */ /* 0x000fe20000410000 */
[----:B------:R-:W-:-:S02]  /*1440*/  IMAD.U32 R218, R218, 0x10000, RZ ;  /* 0x00010000dada7824 */ /* 0x000fc400078e00ff */
        /* <DEDUP_REMOVED lines=8> */
[----:B------:R-:W-:Y:S01]  /*14d0*/  FADD.FTZ R143, R143, R156 ;  /* 0x0000009c8f8f7221 */ /* 0x000fe20000010000 */
[C---:B------:R-:W-:Y:S01]  /*14e0*/  FFMA.FTZ R140, R158.reuse, R156, R141 ;  /* 0x0000009c9e8c7223 */ /* 0x040fe2000001008d */
[----:B------:R-:W-:Y:S01]  /*14f0*/  PRMT R146, R147, 0x7632, R146 ;  /* 0x0000763293927816 */ /* 0x000fe20000000092 */
[----:B------:R-:W-:Y:S01]  /*1500*/  FADD.FTZ R95, R95, R142 ;  /* 0x0000008e5f5f7221 */ /* 0x000fe20000010000 */
[----:B------:R-:W-:Y:S01]  /*1510*/  FFMA.FTZ R67, R158, R142, R67 ;  /* 0x0000008e9e437223 */ /* 0x000fe20000010043 */
[----:B------:R-:W-:Y:S01]  /*1520*/  SHF.L.U32 R152, R221, 0x10, RZ ;  /* 0x00000010dd987819 */ /* 0x000fe200000006ff */
[----:B------:R-:W-:-:S02]  /*1530*/  IMAD.U32 R147, R147, 0x10000, RZ ;  /* 0x0001000093937824 */ /* 0x000fc400078e00ff */
[----:B------:R-:W-:Y:S01]  /*1540*/  FADD.FTZ R161, -R201, R222 ;  /* 0x000000dec9a17221 */ /* 0x000fe20000010100 */
[----:B------:R-:W-:Y:S01]  /*1550*/  FMUL.FTZ R155, R155, R144 ;  /* 0x000000909b9b7220 */ /* 0x000fe20000410000 */
[----:B------:R-:W-:Y:S01]  /*1560*/  FMUL.FTZ R154, R150, R145 ;  /* 0x00000091969a7220 */ /* 0x000fe20000410000 */
[----:B------:R-:W-:Y:S01]  /*1570*/  FADD.FTZ R142, R143, R164 ;  /* 0x000000a48f8e7221 */ /* 0x000fe20000010000 */
[C---:B------:R-:W-:Y:S01]  /*1580*/  FFMA.FTZ R141, R165.reuse, R164, R140 ;  /* 0x000000a4a58d7223 */ /* 0x040fe2000001008c */
[----:B------:R-:W-:Y:S01]  /*1590*/  FADD.FTZ R96, R96, R153 ;  /* 0x0000009960607221 */ /* 0x000fe20000010000 */
[----:B------:R-:W-:Y:S01]  /*15a0*/  FFMA.FTZ R68, R165, R153, R68 ;  /* 0x00000099a5447223 */ /* 0x000fe20000010044 */
[----:B------:R-:W-:Y:S01]  /*15b0*/  SHF.L.U32 R153, R13, 0x10, RZ ;  /* 0x000000100d997819 */ /* 0x000fe200000006ff */
[----:B------:R-:W-:Y:S01]  /*15c0*/  FMUL.FTZ R161, R150, R161 ;  /* 0x000000a196a17220 */ /* 0x000fe20000410000 */
[----:B------:R-:W-:Y:S01]  /*15d0*/  SHF.L.U32 R146, R146, 0x10, RZ ;  /* 0x0000001092927819 */ /* 0x000fe200000006ff */
[----:B------:R-:W-:Y:S01]  /*15e0*/  FMUL.FTZ R159, R159, R147 ;  /* 0x000000939f9f7220 */ /* 0x000fe20000410000 */
[----:B------:R-:W-:Y:S01]  /*15f0*/  FADD.FTZ R143, -R201, R152 ;  /* 0x00000098c98f7221 */ /* 0x000fe20000010100 */
        /* <DEDUP_REMOVED lines=14> */
.L_x_408:
[----:B------:R-:W-:Y:S05]  /*16e0*/  BSYNC.RECONVERGENT B1 ;  /* 0x0000000000017941 */ /* 0x000fea0003800200 */
.L_x_407:
        /* <DEDUP_REMOVED lines=12> */
[----:B--2---:R-:W-:Y:S01]  /*17b0*/  IMAD.WIDE.U32 R34, R219, 0x8, R34 ;  /* 0x00000008db227825 */ /* 0x004fe200078e0022 */
[----:B------:R-:W-:Y:S02]  /*17c0*/  ISETP.NE.AND.EX P0, PT, RZ, UR21, PT, P0 ;  /* 0x00000015ff007c0c */ /* 0x000fe4000bf05300 */
[----:B------:R-:W-:Y:S02]  /*17d0*/  SHF.L.U32 R148, R48, 0x10, RZ ;  /* 0x0000001030947819 */ /* 0x000fe400000006ff */
[----:B------:R0:W5:Y:S07]  /*17e0*/  LDG.E.64 R162, desc[UR8][R34.64] ;  /* 0x0000000822a27981 */ /* 0x00016e000c1e1b00 */
[----:B------:R-:W1:Y:S08]  /*17f0*/  @P3 LDC.64 R32, c[0x0][0x3b8] ;  /* 0x0000ee00ff203b82 */ /* 0x000e700000000a00 */
[----:B------:R-:W2:Y:S01]  /*1800*/  @P0 LDC.64 R140, c[0x0][0x438] ;  /* 0x00010e00ff8c0b82 */ /* 0x000ea20000000a00 */
[----:B0-----:R-:W-:-:S02]  /*1810*/  IMAD.U32 R34, R49, 0x10000, RZ ;  /* 0x0001000031227824 */ /* 0x001fc400078e00ff */
[----:B-1----:R-:W-:-:S05]  /*1820*/  @P3 IMAD.WIDE.U32 R32, R219, 0x8, R32 ;  /* 0x00000008db203825 */ /* 0x002fca00078e0020 */
[----:B------:R0:W5:Y:S01]  /*1830*/  @P3 LDG.E.64 R210, desc[UR8][R32.64] ;  /* 0x0000000820d23981 */ /* 0x000162000c1e1b00 */
[----:B--2---:R-:W-:-:S05]  /*1840*/  @P0 IMAD.WIDE.U32 R140, R219, 0x10, R140 ;  /* 0x00000010db8c0825 */ /* 0x004fca00078e008c */
[----:B------:R1:W5:Y:S01]  /*1850*/  @P0 LDG.E.128 R128, desc[UR8][R140.64] ;  /* 0x000000088c800981 */ /* 0x000362000c1e1d00 */
[----:B0-----:R-:W-:Y:S02]  /*1860*/  SHF.L.U32 R32, R50, 0x10, RZ ;  /* 0x0000001032207819 */ /* 0x001fe400000006ff */
[----:B------:R-:W-:Y:S02]  /*1870*/  IADD3 R219, PT, PT, R219, 0x20, RZ ;  /* 0x00000020dbdb7810 */ /* 0x000fe40007ffe0ff */
[C---:B---3--:R-:W-:Y:S02]  /*1880*/  PRMT R23, R24.reuse, 0x7632, R23 ;  /* 0x0000763218177816 */ /* 0x048fe40000000017 */
[----:B------:R-:W-:Y:S02]  /*1890*/  SHF.L.U32 R24, R24, 0x10, RZ ;  /* 0x0000001018187819 */ /* 0x000fe400000006ff */
[C---:B------:R-:W-:Y:S02]  /*18a0*/  PRMT R143, R26.reuse, 0x7632, R143 ;  /* 0x000076321a8f7816 */ /* 0x040fe4000000008f */
[----:B------:R-:W-:Y:S01]  /*18b0*/  SHF.L.U32 R26, R26, 0x10, RZ ;  /* 0x000000101a1a7819 */ /* 0x000fe200000006ff */
[----:B------:R-:W-:Y:S01]  /*18c0*/  FADD.FTZ R151, -R201, R24 ;  /* 0x00000018c9977221 */ /* 0x000fe20000010100 */
[----:B------:R-:W-:Y:S01]  /*18d0*/  PRMT R142, R25, 0x7632, R142 ;  /* 0x00007632198e7816 */ /* 0x000fe2000000008e */
[C---:B------:R-:W-:Y:S01]  /*18e0*/  IMAD.U32 R146, R27.reuse, 0x10000, RZ ;  /* 0x000100001b927824 */ /* 0x040fe200078e00ff */
[----:B------:R-:W-:Y:S01]  /*18f0*/  PRMT R145, R27, 0x7632, R145 ;  /* 0x000076321b917816 */ /* 0x000fe20000000091 */
[----:B------:R-:W-:-:S02]  /*1900*/  IMAD.U32 R144, R25, 0x10000, RZ ;  /* 0x0001000019907824 */ /* 0x000fc400078e00ff */
[----:B-----5:R-:W-:Y:S01]  /*1910*/  FMUL.FTZ R151, R150, R151 ;  /* 0x0000009796977220 */ /* 0x020fe20000410000 */
[C---:B----4-:R-:W-:Y:S02]  /*1920*/  IMAD.U32 R27, R28.reuse, 0x10000, RZ ;  /* 0x000100001c1b7824 */ /* 0x050fe400078e00ff */
[C---:B------:R-:W-:Y:S01]  /*1930*/  FADD.FTZ R35, -R201.reuse, R26 ;  /* 0x0000001ac9237221 */ /* 0x040fe20000010100 */
[----:B------:R-:W-:Y:S01]  /*1940*/  PRMT R25, R28, 0x7632, R25 ;  /* 0x000076321c197816 */ /* 0x000fe20000000019 */
[----:B------:R-:W-:Y:S01]  /*1950*/  IMAD.U32 R33, R30, 0x10000, RZ ;  /* 0x000100001e217824 */ /* 0x000fe200078e00ff */
[----:B------:R-:W-:Y:S01]  /*1960*/  SHF.L.U32 R142, R142, 0x10, RZ ;  /* 0x000000108e8e7819 */ /* 0x000fe200000006ff */
[----:B------:R-:W-:Y:S01]  /*1970*/  FADD.FTZ R149, -R201, R144 ;  /* 0x00000090c9957221 */ /* 0x000fe20000010100 */
[-C--:B------:R-:W-:Y:S01]  /*1980*/  FMUL.FTZ R148, R148, R27.reuse ;  /* 0x0000001b94947220 */ /* 0x080fe20000410000 */
[----:B------:R-:W-:Y:S01]  /*1990*/  FADD.FTZ R100, R100, R27 ;  /* 0x0000001b64647221 */ /* 0x000fe20000010000 */
[----:B------:R-:W-:Y:S01]  /*19a0*/  FFMA.FTZ R72, R151, R27, R72 ;  /* 0x0000001b97487223 */ /* 0x000fe20000010048 */
[C---:B------:R-:W-:Y:S01]  /*19b0*/  FMUL.FTZ R35, R150.reuse, R35 ;  /* 0x0000002396237220 */ /* 0x040fe20000410000 */
[----:B------:R-:W-:Y:S01]  /*19c0*/  FADD.FTZ R27, -R201, R146 ;  /* 0x00000092c91b7221 */ /* 0x000fe20000010100 */
[----:B------:R-:W-:Y:S01]  /*19d0*/  SHF.L.U32 R24, R23, 0x10, RZ ;  /* 0x0000001017187819 */ /* 0x000fe200000006ff */
[----:B------:R-:W-:Y:S01]  /*19e0*/  IMAD.U32 R26, R25, 0x10000, RZ ;  /* 0x00010000191a7824 */ /* 0x000fe200078e00ff */
[C---:B------:R-:W-:Y:S01]  /*19f0*/  PRMT R28, R29.reuse, 0x7632, R28 ;  /* 0x000076321d1c7816 */ /* 0x040fe2000000001c */
[----:B------:R-:W-:Y:S01]  /*1a00*/  FMUL.FTZ R149, R150, R149 ;  /* 0x0000009596957220 */ /* 0x000fe20000410000 */
[----:B------:R-:W-:Y:S01]  /*1a10*/  SHF.L.U32 R29, R29, 0x10, RZ ;  /* 0x000000101d1d7819 */ /* 0x000fe200000006ff */
[-C--:B------:R-:W-:Y:S01]  /*1a20*/  FMUL.FTZ R32, R32, R33.reuse ;  /* 0x0000002120207220 */ /* 0x080fe20000410000 */
[----:B-1----:R-:W-:Y:S01]  /*1a30*/  PRMT R140, R30, 0x7632, R140 ;  /* 0x000076321e8c7816 */ /* 0x002fe2000000008c */
[----:B------:R-:W-:Y:S01]  /*1a40*/  FADD.FTZ R104, R104, R33 ;  /* 0x0000002168687221 */ /* 0x000fe20000010000 */
[----:B------:R-:W-:Y:S01]  /*1a50*/  PRMT R141, R31, 0x7632, R141 ;  /* 0x000076321f8d7816 */ /* 0x000fe2000000008d */
[----:B------:R-:W-:Y:S01]  /*1a60*/  FFMA.FTZ R76, R35, R33, R76 ;  /* 0x00000021234c7223 */ /* 0x000fe2000001004c */
[----:B------:R-:W-:Y:S01]  /*1a70*/  SHF.L.U32 R30, R31, 0x10, RZ ;  /* 0x000000101f1e7819 */ /* 0x000fe200000006ff */
[----:B------:R-:W-:Y:S01]  /*1a80*/  FADD.FTZ R25, -R201, R142 ;  /* 0x0000008ec9197221 */ /* 0x000fe20000010100 */
[----:B------:R-:W-:-:S02]  /*1a90*/  IMAD.U32 R31, R51, 0x10000, RZ ;  /* 0x00010000331f7824 */ /* 0x000fc400078e00ff */
[----:B------:R-:W-:Y:S01]  /*1aa0*/  FMUL.FTZ R33, R150, R27 ;  /* 0x0000001b96217220 */ /* 0x000fe20000410000 */
[----:B------:R-:W-:Y:S01]  /*1ab0*/  FADD.FTZ R23, -R201, R24 ;  /* 0x00000018c9177221 */ /* 0x000fe20000010100 */
[----:B------:R-:W-:Y:S01]  /*1ac0*/  SHF.L.U32 R27, R7, 0x10, RZ ;  /* 0x00000010071b7819 */ /* 0x000fe200000006ff */
[----:B------:R-:W-:Y:S02]  /*1ad0*/  IMAD.U32 R24, R28, 0x10000, RZ ;  /* 0x000100001c187824 */ /* 0x000fe400078e00ff */
[-C--:B------:R-:W-:Y:S01]  /*1ae0*/  FMUL.FTZ R34, R34, R29.reuse ;  /* 0x0000001d22227220 */ /* 0x080fe20000410000 */
[----:B------:R-:W-:Y:S01]  /*1af0*/  FADD.FTZ R102, R102, R29 ;  /* 0x0000001d66667221 */ /* 0x000fe20000010000 */
[----:B------:R-:W-:Y:S01]  /*1b00*/  FFMA.FTZ R74, R149, R29, R74 ;  /* 0x0000001d954a7223 */ /* 0x000fe2000001004a */
[----:B------:R-:W-:Y:S01]  /*1b10*/  FMUL.FTZ R28, R150, R25 ;  /* 0x00000019961c7220 */ /* 0x000fe20000410000 */
[-C--:B------:R-:W-:Y:S01]  /*1b20*/  FMUL.FTZ R31, R31, R30.reuse ;  /* 0x0000001e1f1f7220 */ /* 0x080fe20000410000 */
[----:B------:R-:W-:Y:S01]  /*1b30*/  FADD.FTZ R106, R106, R30 ;  /* 0x0000001e6a6a7221 */ /* 0x000fe20000010000 */
[----:B------:R-:W-:Y:S01]  /*1b40*/  FFMA.FTZ R78, R33, R30, R78 ;  /* 0x0000001e214e7223 */ /* 0x000fe2000001004e */
[----:B------:R-:W-:-:S02]  /*1b50*/  IMAD.U32 R29, R6, 0x10000, RZ ;  /* 0x00010000061d7824 */ /* 0x000fc400078e00ff */
[----:B------:R-:W-:Y:S01]  /*1b60*/  FMUL.FTZ R30, R150, R23 ;  /* 0x00000017961e7220 */ /* 0x000fe20000410000 */
[-C--:B------:R-:W-:Y:S01]  /*1b70*/  FMUL.FTZ R27, R27, R24.reuse ;  /* 0x000000181b1b7220 */ /* 0x080fe20000410000 */
[----:B------:R-:W-:Y:S01]  /*1b80*/  FADD.FTZ R103, R103, R24 ;  /* 0x0000001867677221 */ /* 0x000fe20000010000 */
[----:B------:R-:W-:Y:S01]  /*1b90*/  FFMA.FTZ R75, R28, R24, R75 ;  /* 0x000000181c4b7223 */ /* 0x000fe2000001004b */
[-C--:B------:R-:W-:Y:S01]  /*1ba0*/  FMUL.FTZ R29, R29, R26.reuse ;  /* 0x0000001a1d1d7220 */ /* 0x080fe20000410000 */
[----:B------:R-:W-:Y:S01]  /*1bb0*/  FADD.FTZ R24, R217, R148 ;  /* 0x00000094d9187221 */ /* 0x000fe20000010000 */
[----:B------:R-:W-:Y:S01]  /*1bc0*/  FADD.FTZ R101, R101, R26 ;  /* 0x0000001a65657221 */ /* 0x000fe20000010000 */
[----:B------:R-:W-:Y:S01]  /*1bd0*/  FFMA.FTZ R73, R30, R26, R73 ;  /* 0x0000001a1e497223 */ /* 0x000fe20000010049 */
[----:B------:R-:W-:Y:S01]  /*1be0*/  FFMA.FTZ R23, R151, R148, R216 ;  /* 0x0000009497177223 */ /* 0x000fe200000100d8 */
[----:B------:R-:W-:Y:S01]  /*1bf0*/  SHF.L.U32 R26, R143, 0x10, RZ ;  /* 0x000000108f1a7819 */ /* 0x000fe200000006ff */
[----:B------:R-:W-:Y:S01]  /*1c00*/  FADD.FTZ R25, R24, R29 ;  /* 0x0000001d18197221 */ /* 0x000fe20000010000 */
[----:B------:R-:W-:-:S02]  /*1c10*/  IMAD.U32 R144, R145, 0x10000, RZ ;  /* 0x0001000091907824 */ /* 0x000fc400078e00ff */
[----:B------:R-:W-:Y:S01]  /*1c20*/  FFMA.FTZ R24, R30, R29, R23 ;  /* 0x0000001d1e187223 */ /* 0x000fe20000010017 */
[----:B------:R-:W-:Y:S01]  /*1c30*/  IMAD.U32 R145, R141, 0x10000, RZ ;  /* 0x000100008d917824 */ /* 0x000fe200078e00ff */
[----:B------:R-:W-:Y:S01]  /*1c40*/  SHF.L.U32 R143, R140, 0x10, RZ ;  /* 0x000000108c8f7819 */ /* 0x000fe200000006ff */
[----:B------:R-:W-:Y:S01]  /*1c50*/  FADD.FTZ R141, -R201, R26 ;  /* 0x0000001ac98d7221 */ /* 0x000fe20000010100 */
[----:B------:R-:W-:Y:S01]  /*1c60*/  FADD.FTZ R140, R25, R34 ;  /* 0x00000022198c7221 */ /* 0x000fe20000010000 */
[----:B------:R-:W-:Y:S01]  /*1c70*/  FFMA.FTZ R23, R149, R34, R24 ;  /* 0x0000002295177223 */ /* 0x000fe20000010018 */
[----:B------:R-:W-:Y:S01]  /*1c80*/  SHF.L.U32 R142, R8, 0x10, RZ ;  /* 0x00000010088e7819 */ /* 0x000fe200000006ff */
[----:B------:R-:W-:Y:S01]  /*1c90*/  FMUL.FTZ R26, R150, R141 ;  /* 0x0000008d961a7220 */ /* 0x000fe20000410000 */
[----:B------:R-:W-:Y:S01]  /*1ca0*/  FADD.FTZ R141, R140, R27 ;  /* 0x0000001b8c8d7221 */ /* 0x000fe20000010000 */
[----:B------:R-:W-:Y:S02]  /*1cb0*/  FFMA.FTZ R24, R28, R27, R23 ;  /* 0x0000001b1c187223 */ /* 0x000fe40000010017 */
[-C--:B------:R-:W-:Y:S01]  /*1cc0*/  FMUL.FTZ R25, R142, R143.reuse ;  /* 0x0000008f8e197220 */ /* 0x080fe20000410000 */
[----:B------:R-:W-:Y:S01]  /*1cd0*/  FADD.FTZ R140, R141, R32 ;  /* 0x000000208d8c7221 */ /* 0x000fe20000010000 */
[----:B------:R-:W-:Y:S01]  /*1ce0*/  FFMA.FTZ R141, R35, R32, R24 ;  /* 0x00000020238d7223 */ /* 0x000fe20000010018 */
[----:B------:R-:W-:Y:S01]  /*1cf0*/  FADD.FTZ R105, R105, R143 ;  /* 0x0000008f69697221 */ /* 0x000fe20000010000 */
[----:B------:R-:W-:Y:S01]  /*1d00*/  FFMA.FTZ R77, R26, R143, R77 ;  /* 0x0000008f1a4d7223 */ /* 0x000fe2000001004d */
[----:B------:R-:W-:-:S02]  /*1d10*/  IMAD.U32 R146, R9, 0x10000, RZ ;  /* 0x0001000009927824 */ /* 0x000fc400078e00ff */
[----:B------:R-:W-:Y:S01]  /*1d20*/  FADD.FTZ R143, -R201, R144 ;  /* 0x00000090c98f7221 */ /* 0x000fe20000010100 */
[----:B------:R-:W-:Y:S01]  /*1d30*/  FADD.FTZ R140, R140, R25 ;  /* 0x000000198c8c7221 */ /* 0x000fe20000010000 */
[----:B------:R-:W-:Y:S01]  /*1d40*/  FFMA.FTZ R142, R26, R25, R141 ;  /* 0x000000191a8e7223 */ /* 0x000fe2000001008d */
[----:B------:R-:W-:Y:S01]  /*1d50*/  FMUL.FTZ R23, R146, R145 ;  /* 0x0000009192177220 */ /* 0x000fe20000410000 */
[----:B------:R-:W-:Y:S01]  /*1d60*/  FMUL.FTZ R24, R150, R143 ;  /* 0x0000008f96187220 */ /* 0x000fe20000410000 */
[----:B------:R-:W-:Y:S01]  /*1d70*/  FADD.FTZ R140, R140, R31 ;  /* 0x0000001f8c8c7221 */ /* 0x000fe20000010000 */
[----:B------:R-:W-:Y:S01]  /*1d80*/  FFMA.FTZ R142, R33, R31, R142 ;  /* 0x0000001f218e7223 */ /* 0x000fe2000001008e */
[----:B------:R-:W-:Y:S01]  /*1d90*/  FADD.FTZ R107, R107, R145 ;  /* 0x000000916b6b7221 */ /* 0x000fe20000010000 */
[----:B------:R-:W-:Y:S01]  /*1da0*/  FFMA.FTZ R79, R24, R145, R79 ;  /* 0x00000091184f7223 */ /* 0x000fe2000001004f */
[----:B------:R-:W-:Y:S01]  /*1db0*/  FADD.FTZ R217, R140, R23 ;  /* 0x000000178cd97221 */ /* 0x000fe20000010000 */
[----:B------:R-:W-:-:S07]  /*1dc0*/  FFMA.FTZ R216, R24, R23, R142 ;  /* 0x0000001718d87223 */ /* 0x000fce000001008e */
.L_x_410:
[----:B------:R-:W-:Y:S05]  /*1dd0*/  BSYNC.RECONVERGENT B1 ;  /* 0x0000000000017941 */ /* 0x000fea0003800200 */
.L_x_409:
        /* <DEDUP_REMOVED lines=13> */
[----:B------:R-:W-:-:S04]  /*1eb0*/  ISETP.NE.AND.EX P0, PT, RZ, UR21, PT, P0 ;  /* 0x00000015ff007c0c */ /* 0x000fc8000bf05300 */
[----:B------:R0:W5:Y:S07]  /*1ec0*/  LDG.E.64 R202, desc[UR8][R188.64] ;  /* 0x00000008bcca7981 */ /* 0x00016e000c1e1b00 */
[----:B------:R-:W1:Y:S08]  /*1ed0*/  @P3 LDC.64 R186, c[0x0][0x3b8] ;  /* 0x0000ee00ffba3b82 */ /* 0x000e700000000a00 */
[----:B------:R-:W2:Y:S01]  /*1ee0*/  @P0 LDC.64 R190, c[0x0][0x438] ;  /* 0x00010e00ffbe0b82 */ /* 0x000ea20000000a00 */
[----:B-1----:R-:W-:-:S05]  /*1ef0*/  @P3 IMAD.WIDE.U32 R186, R219, 0x8, R186 ;  /* 0x00000008dbba3825 */ /* 0x002fca00078e00ba */
[----:B------:R-:W5:Y:S01]  /*1f00*/  @P3 LDG.E.64 R208, desc[UR8][R186.64] ;  /* 0x00000008bad03981 */ /* 0x000f62000c1e1b00 */
[----:B0-----:R-:W-:Y:S01]  /*1f10*/  SHF.L.U32 R188, R53, 0x10, RZ ;  /* 0x0000001035bc7819 */ /* 0x001fe200000006ff */
[----:B--2---:R-:W-:-:S05]  /*1f20*/  @P0 IMAD.WIDE.U32 R190, R219, 0x10, R190 ;  /* 0x00000010dbbe0825 */ /* 0x004fca00078e00be */
[----:B------:R0:W5:Y:S02]  /*1f30*/  @P0 LDG.E.128 R36, desc[UR8][R190.64] ;  /* 0x00000008be240981 */ /* 0x000164000c1e1d00 */
[----:B0-----:R-:W-:Y:S01]  /*1f40*/  IMAD.U32 R190, R54, 0x10000, RZ ;  /* 0x0001000036be7824 */ /* 0x001fe200078e00ff */
[C---:B---3--:R-:W-:Y:S01]  /*1f50*/  PRMT R185, R140.reuse, 0x7632, R185 ;  /* 0x000076328cb97816 */ /* 0x048fe200000000b9 */
[----:B------:R-:W-:Y:S01]  /*1f60*/  IMAD.U32 R140, R140, 0x10000, RZ ;  /* 0x000100008c8c7824 */ /* 0x000fe200078e00ff */
[C---:B------:R-:W-:Y:S01]  /*1f70*/  PRMT R193, R142.reuse, 0x7632, R193 ;  /* 0x000076328ec17816 */ /* 0x040fe200000000c1 */
[----:B------:R-:W-:Y:S01]  /*1f80*/  IMAD.U32 R142, R142, 0x10000, RZ ;  /* 0x000100008e8e7824 */ /* 0x000fe200078e00ff */
[----:B------:R-:W-:Y:S02]  /*1f90*/  PRMT R192, R141, 0x7632, R192 ;  /* 0x000076328dc07816 */ /* 0x000fe400000000c0 */
[----:B------:R-:W-:Y:S02]  /*1fa0*/  PRMT R195, R143, 0x7632, R195 ;  /* 0x000076328fc37816 */ /* 0x000fe400000000c3 */
[----:B------:R-:W-:Y:S01]  /*1fb0*/  SHF.L.U32 R194, R141, 0x10, RZ ;  /* 0x000000108dc27819 */ /* 0x000fe200000006ff */
[----:B------:R-:W-:Y:S01]  /*1fc0*/  FADD.FTZ R141, -R201, R140 ;  /* 0x0000008cc98d7221 */ /* 0x000fe20000010100 */
[----:B------:R-:W-:Y:S01]  /*1fd0*/  SHF.L.U32 R196, R143, 0x10, RZ ;  /* 0x000000108fc47819 */ /* 0x000fe200000006ff */
[----:B------:R-:W-:Y:S01]  /*1fe0*/  IMAD.U32 R140, R185, 0x10000, RZ ;  /* 0x00010000b98c7824 */ /* 0x000fe200078e00ff */
[----:B------:R-:W-:Y:S01]  /*1ff0*/  SHF.L.U32 R192, R192, 0x10, RZ ;  /* 0x00000010c0c07819 */ /* 0x000fe200000006ff */
[----:B------:R-:W-:Y:S01]  /*2000*/  FADD.FTZ R189, -R201, R142 ;  /* 0x0000008ec9bd7221 */ /* 0x000fe20000010100 */
[----:B------:R-:W-:Y:S01]  /*2010*/  IMAD.U32 R142, R193, 0x10000, RZ ;  /* 0x00010000c18e7824 */ /* 0x000fe200078e00ff */
[----:B------:R-:W-:Y:S01]  /*2020*/  SHF.L.U32 R186, R195, 0x10, RZ ;  /* 0x00000010c3ba7819 */ /* 0x000fe200000006ff */
[C---:B------:R-:W-:Y:S01]  /*2030*/  FADD.FTZ R193, -R201.reuse, R140 ;  /* 0x0000008cc9c17221 */ /* 0x040fe20000010100 */
[C---:B------:R-:W-:Y:S01]  /*2040*/  FADD.FTZ R187, -R201.reuse, R194 ;  /* 0x000000c2c9bb7221 */ /* 0x040fe20000010100 */
[C---:B------:R-:W-:Y:S01]  /*2050*/  FADD.FTZ R197, -R201.reuse, R196 ;  /* 0x000000c4c9c57221 */ /* 0x040fe20000010100 */
[C---:B------:R-:W-:Y:S01]  /*2060*/  FADD.FTZ R195, -R201.reuse, R192 ;  /* 0x000000c0c9c37221 */ /* 0x040fe20000010100 */
[C---:B------:R-:W-:Y:S01]  /*2070*/  FADD.FTZ R199, -R201.reuse, R142 ;  /* 0x0000008ec9c77221 */ /* 0x040fe20000010100 */
[C---:B----4-:R-:W-:Y:S01]  /*2080*/  PRMT R140, R144.reuse, 0x7632, R140 ;  /* 0x00007632908c7816 */ /* 0x050fe2000000008c */
[----:B------:R-:W-:Y:S01]  /*2090*/  FADD.FTZ R201, -R201, R186 ;  /* 0x000000bac9c97221 */ /* 0x000fe20000010100 */
[----:B------:R-:W-:Y:S01]  /*20a0*/  SHF.L.U32 R143, R144, 0x10, RZ ;  /* 0x00000010908f7819 */ /* 0x000fe200000006ff */
[----:B------:R-:W-:Y:S01]  /*20b0*/  IMAD.U32 R186, R52, 0x10000, RZ ;  /* 0x0001000034ba7824 */ /* 0x000fe200078e00ff */
[----:B------:R-:W-:Y:S01]  /*20c0*/  PRMT R142, R145, 0x7632, R142 ;  /* 0x00007632918e7816 */ /* 0x000fe2000000008e */
[----:B-----5:R-:W-:Y:S01]  /*20d0*/  FMUL.FTZ R185, R150, R141 ;  /* 0x0000008d96b97220 */ /* 0x020fe20000410000 */
[----:B------:R-:W-:Y:S01]  /*20e0*/  SHF.L.U32 R140, R140, 0x10, RZ ;  /* 0x000000108c8c7819 */ /* 0x000fe200000006ff */
[----:B------:R-:W-:-:S02]  /*20f0*/  IMAD.U32 R141, R0, 0x10000, RZ ;  /* 0x00010000008d7824 */ /* 0x000fc400078e00ff */
[----:B------:R-:W-:Y:S01]  /*2100*/  FMUL.FTZ R194, R150, R193 ;  /* 0x000000c196c27220 */ /* 0x000fe20000410000 */
[-C--:B------:R-:W-:Y:S01]  /*2110*/  FMUL.FTZ R186, R186, R143.reuse ;  /* 0x0000008fbaba7220 */ /* 0x080fe20000410000 */
[----:B------:R-:W-:Y:S01]  /*2120*/  FADD.FTZ R132, R132, R143 ;  /* 0x0000008f84847221 */ /* 0x000fe20000010000 */
[----:B------:R-:W-:Y:S01]  /*2130*/  FFMA.FTZ R108, R185, R143, R108 ;  /* 0x0000008fb96c7223 */ /* 0x000fe2000001006c */
[----:B------:R-:W-:Y:S01]  /*2140*/  SHF.L.U32 R142, R142, 0x10, RZ ;  /* 0x000000108e8e7819 */ /* 0x000fe200000006ff */
[----:B------:R-:W-:Y:S02]  /*2150*/  IMAD.U32 R143, R2, 0x10000, RZ ;  /* 0x00010000028f7824 */ /* 0x000fe400078e00ff */
[-C--:B------:R-:W-:Y:S01]  /*2160*/  FMUL.FTZ R193, R141, R140.reuse ;  /* 0x0000008c8dc17220 */ /* 0x080fe20000410000 */
[----:B------:R-:W-:Y:S01]  /*2170*/  FADD.FTZ R133, R133, R140 ;  /* 0x0000008c85857221 */ /* 0x000fe20000010000 */
[----:B------:R-:W-:Y:S01]  /*2180*/  FFMA.FTZ R109, R194, R140, R109 ;  /* 0x0000008cc26d7223 */ /* 0x000fe2000001006d */
[----:B------:R-:W-:Y:S01]  /*2190*/  FADD.FTZ R140, R217, R186 ;  /* 0x000000bad98c7221 */ /* 0x000fe20000010000 */
[----:B------:R-:W-:-:S02]  /*21a0*/  IMAD.U32 R145, R145, 0x10000, RZ ;  /* 0x0001000091917824 */ /* 0x000fc400078e00ff */
[----:B------:R-:W-:Y:S01]  /*21b0*/  FFMA.FTZ R141, R185, R186, R216 ;  /* 0x000000bab98d7223 */ /* 0x000fe200000100d8 */
[----:B------:R-:W-:Y:S01]  /*21c0*/  FMUL.FTZ R196, R150, R195 ;  /* 0x000000c396c47220 */ /* 0x000fe20000410000 */
[-C--:B------:R-:W-:Y:S01]  /*21d0*/  FMUL.FTZ R195, R143, R142.reuse ;  /* 0x0000008e8fc37220 */ /* 0x080fe20000410000 */
[----:B------:R-:W-:Y:S01]  /*21e0*/  FADD.FTZ R143, R140, R193 ;  /* 0x000000c18c8f7221 */ /* 0x000fe20000010000 */
[----:B------:R-:W-:Y:S01]  /*21f0*/  FMUL.FTZ R187, R150, R187 ;  /* 0x000000bb96bb7220 */ /* 0x000fe20000410000 */
[----:B------:R-:W-:Y:S01]  /*2200*/  FMUL.FTZ R188, R188, R145 ;  /* 0x00000091bcbc7220 */ /* 0x000fe20000410000 */
[----:B------:R-:W-:Y:S01]  /*2210*/  FFMA.FTZ R140, R194, R193, R141 ;  /* 0x000000c1c28c7223 */ /* 0x000fe2000001008d */
[----:B------:R-:W-:Y:S01]  /*2220*/  SHF.L.U32 R191, R146, 0x10, RZ ;  /* 0x0000001092bf7819 */ /* 0x000fe200000006ff */
[----:B------:R-:W-:Y:S01]  /*2230*/  FMUL.FTZ R189, R150, R189 ;  /* 0x000000bd96bd7220 */ /* 0x000fe20000410000 */
[----:B------:R-:W-:Y:S01]  /*2240*/  PRMT R144, R146, 0x7632, R144 ;  /* 0x0000763292907816 */ /* 0x000fe20000000090 */
[----:B------:R-:W-:Y:S01]  /*2250*/  FADD.FTZ R135, R135, R142 ;  /* 0x0000008e87877221 */ /* 0x000fe20000010000 */
[----:B------:R-:W-:Y:S01]  /*2260*/  FFMA.FTZ R111, R196, R142, R111 ;  /* 0x0000008ec46f7223 */ /* 0x000fe2000001006f */
[----:B------:R-:W-:Y:S01]  /*2270*/  FADD.FTZ R142, R143, R188 ;  /* 0x000000bc8f8e7221 */ /* 0x000fe20000010000 */
[----:B------:R-:W-:Y:S01]  /*2280*/  FFMA.FTZ R141, R187, R188, R140 ;  /* 0x000000bcbb8d7223 */ /* 0x000fe2000001008c */
[-C--:B------:R-:W-:Y:S01]  /*2290*/  FMUL.FTZ R190, R190, R191.reuse ;  /* 0x000000bfbebe7220 */ /* 0x080fe20000410000 */
[----:B------:R-:W-:Y:S01]  /*22a0*/  FADD.FTZ R136, R136, R191 ;  /* 0x000000bf88887221 */ /* 0x000fe20000010000 */
[----:B------:R-:W-:Y:S01]  /*22b0*/  FFMA.FTZ R112, R189, R191, R112 ;  /* 0x000000bfbd707223 */ /* 0x000fe20000010070 */
[----:B------:R-:W-:Y:S01]  /*22c0*/  FMUL.FTZ R191, R150, R197 ;  /* 0x000000c596bf7220 */ /* 0x000fe20000410000 */
[----:B------:R-:W-:Y:S01]  /*22d0*/  SHF.L.U32 R144, R144, 0x10, RZ ;  /* 0x0000001090907819 */ /* 0x000fe200000006ff */
[----:B------:R-:W-:-:S02]  /*22e0*/  IMAD.U32 R197, R4, 0x10000, RZ ;  /* 0x0001000004c57824 */ /* 0x000fc400078e00ff */
[----:B------:R-:W-:Y:S01]  /*22f0*/  FADD.FTZ R143, R142, R195 ;  /* 0x000000c38e8f7221 */ /* 0x000fe20000010000 */
[----:B------:R-:W-:Y:S01]  /*2300*/  FFMA.FTZ R140, R196, R195, R141 ;  /* 0x000000c3c48c7223 */ /* 0x000fe2000001008d */
[C---:B------:R-:W-:Y:S01]  /*2310*/  PRMT R146, R147.reuse, 0x7632, R146 ;  /* 0x0000763293927816 */ /* 0x040fe20000000092 */
[----:B------:R-:W-:Y:S01]  /*2320*/  IMAD.U32 R147, R147, 0x10000, RZ ;  /* 0x0001000093937824 */ /* 0x000fe200078e00ff */
[----:B------:R-:W-:Y:S01]  /*2330*/  SHF.L.U32 R192, R55, 0x10, RZ ;  /* 0x0000001037c07819 */ /* 0x000fe200000006ff */
[----:B------:R-:W-:Y:S01]  /*2340*/  FMUL.FTZ R197, R197, R144 ;  /* 0x00000090c5c57220 */ /* 0x000fe20000410000 */
[----:B------:R-:W-:Y:S01]  /*2350*/  FMUL.FTZ R198, R150, R199 ;  /* 0x000000c796c67220 */ /* 0x000fe20000410000 */
[----:B------:R-:W-:Y:S01]  /*2360*/  FADD.FTZ R142, R143, R190 ;  /* 0x000000be8f8e7221 */ /* 0x000fe20000010000 */
[----:B------:R-:W-:Y:S01]  /*2370*/  FFMA.FTZ R140, R189, R190, R140 ;  /* 0x000000bebd8c7223 */ /* 0x000fe2000001008c */
[----:B------:R-:W-:Y:S01]  /*2380*/  FADD.FTZ R134, R134, R145 ;  /* 0x0000009186867221 */ /* 0x000fe20000010000 */
[----:B------:R-:W-:Y:S01]  /*2390*/  FFMA.FTZ R110, R187, R145, R110 ;  /* 0x00000091bb6e7223 */ /* 0x000fe2000001006e */
[----:B------:R-:W-:Y:S01]  /*23a0*/  SHF.L.U32 R146, R146, 0x10, RZ ;  /* 0x0000001092927819 */ /* 0x000fe200000006ff */
[----:B------:R-:W-:Y:S01]  /*23b0*/  FMUL.FTZ R192, R192, R147 ;  /* 0x00000093c0c07220 */ /* 0x000fe20000410000 */
        /* <DEDUP_REMOVED lines=15> */
.L_x_412:
[----:B------:R-:W-:Y:S05]  /*24b0*/  BSYNC.RECONVERGENT B1 ;  /* 0x0000000000017941 */ /* 0x000fea0003800200 */
.L_x_411:
[----:B------:R-:W-:Y:S01]  /*24c0*/  UISETP.NE.AND UP0, UPT, UR14, URZ, UPT ;  /* 0x000000ff0e00728c */ /* 0x000fe2000bf05270 */
[----:B------:R-:W-:Y:S01]  /*24d0*/  ISETP.GE.U32.AND P3, PT, R20, 0x20, PT ;  /* 0x000000201400780c */ /* 0x000fe20003f66070 */
[----:B------:R-:W-:-:S04]  /*24e0*/  UMOV UR4, 0xffffffff ;  /* 0xffffffff00047882 */ /* 0x000fc80000000000 */
        /* <DEDUP_REMOVED lines=20> */
.L_x_466:
[----:B-1----:R-:W-:Y:S01]  /*2630*/  FADD.FTZ R140, R147, R140 ;  /* 0x0000008c938c7221 */ /* 0x002fe20000010000 */
[----:B--2---:R-:W-:Y:S01]  /*2640*/  FADD.FTZ R141, R146, R141 ;  /* 0x0000008d928d7221 */ /* 0x004fe20000010000 */
[----:B------:R-:W-:Y:S02]  /*2650*/  BSSY.RECONVERGENT B1, `(.L_x_414) ;  /* 0x0000273000017945 */ /* 0x000fe40003800200 */
[----:B------:R-:W-:Y:S01]  /*2660*/  FMUL.FTZ R140, R140, UR12 ;  /* 0x0000000c8c8c7c20 */ /* 0x000fe20008410000 */
[----:B------:R-:W-:-:S04]  /*2670*/  FMUL.FTZ R201, R141, UR12 ;  /* 0x0000000c8dc97c20 */ /* 0x000fc80008410000 */
        /* <DEDUP_REMOVED lines=15> */
[----:B------:R-:W-:Y:S01]  /*2770*/  FFMA.FTZ R141, R181, R201, R218 ;  /* 0x000000c9b58d7223 */ /* 0x000fe200000100da */
[----:B------:R-:W-:Y:S01]  /*2780*/  LOP3.LUT P6, RZ, R207, 0xff0000, RZ, 0xc0, !PT ;  /* 0x00ff0000cfff7812 */ /* 0x000fe200078cc0ff */
[----:B------:R-:W-:Y:S01]  /*2790*/  FADD.FTZ R143, R177, -R140 ;  /* 0x8000008cb18f7221 */ /* 0x000fe20000010000 */
[----:B------:R-:W-:Y:S01]  /*27a0*/  FADD.FTZ R145, R171, -R142 ;  /* 0x8000008eab917221 */ /* 0x000fe20000010000 */
[----:B------:R-:W-:Y:S01]  /*27b0*/  FADD.FTZ R141, R180, -R141 ;  /* 0x8000008db48d7221 */ /* 0x000fe20000010000 */
[----:B------:R-:W-:Y:S01]  /*27c0*/  ISETP.GE.U32.AND P0, PT, R206, RZ, PT ;  /* 0x000000ffce00720c */ /* 0x000fe20003f06070 */
[C---:B-----5:R-:W-:Y:S01]  /*27d0*/  FMUL.FTZ R143, R150.reuse, R143 ;  /* 0x0000008f968f7220 */ /* 0x060fe20000410000 */
[C---:B------:R-:W-:Y:S01]  /*27e0*/  FMUL.FTZ R145, R150.reuse, R145 ;  /* 0x0000009196917220 */ /* 0x040fe20000410000 */
[----:B------:R-:W-:Y:S01]  /*27f0*/  FMUL.FTZ R141, R150, R141 ;  /* 0x0000008d968d7220 */ /* 0x000fe20000410000 */
[----:B------:R-:W-:Y:S01]  /*2800*/  ISETP.GE.U32.AND.EX P0, PT, R207, 0x1000000, PT, P0 ;  /* 0x01000000cf00780c */ /* 0x000fe20003f06100 */
[----:B------:R-:W-:Y:S01]  /*2810*/  FMUL.FTZ R143, R143, UR13 ;  /* 0x0000000d8f8f7c20 */ /* 0x000fe20008410000 */
[----:B------:R-:W-:Y:S01]  /*2820*/  FMUL.FTZ R145, R145, UR13 ;  /* 0x0000000d91917c20 */ /* 0x000fe20008410000 */
[----:B------:R-:W-:Y:S01]  /*2830*/  FMUL.FTZ R141, R141, UR13 ;  /* 0x0000000d8d8d7c20 */ /* 0x000fe20008410000 */
[----:B------:R-:W-:-:S02]  /*2840*/  FFMA.FTZ R140, R172, R201, R218 ;  /* 0x000000c9ac8c7223 */ /* 0x000fc400000100da */
[----:B------:R-:W-:Y:S02]  /*2850*/  FSEL R216, R143, RZ, P6 ;  /* 0x000000ff8fd87208 */ /* 0x000fe40003000000 */
[----:B------:R-:W-:Y:S01]  /*2860*/  LOP3.LUT P6, RZ, R207, 0xff, RZ, 0xc0, !PT ;  /* 0x000000ffcfff7812 */ /* 0x000fe200078cc0ff */
[----:B0-----:R-:W-:Y:S01]  /*2870*/  FADD.FTZ R147, R173, -R140 ;  /* 0x8000008cad937221 */ /* 0x001fe20000010000 */
[----:B------:R-:W-:Y:S01]  /*2880*/  FSEL R219, R145, RZ, P0 ;  /* 0x000000ff91db7208 */ /* 0x000fe20000000000 */
[-CC-:B------:R-:W-:Y:S01]  /*2890*/  FFMA.FTZ R145, R176, R201.reuse, R218.reuse ;  /* 0x000000c9b0917223 */ /* 0x180fe200000100da */
[----:B------:R-:W-:Y:S01]  /*28a0*/  FSEL R146, R141, RZ, P6 ;  /* 0x000000ff8d927208 */ /* 0x000fe20003000000 */
[--C-:B------:R-:W-:Y:S01]  /*28b0*/  FFMA.FTZ R141, R183, R201, R218.reuse ;  /* 0x000000c9b78d7223 */ /* 0x100fe200000100da */
[----:B------:R-:W-:Y:S01]  /*28c0*/  FMUL.FTZ R147, R150, R147 ;  /* 0x0000009396937220 */ /* 0x000fe20000410000 */
[----:B------:R-:W-:Y:S01]  /*28d0*/  FADD.FTZ R145, R174, -R145 ;  /* 0x80000091ae917221 */ /* 0x000fe20000010000 */
[-CC-:B------:R-:W-:Y:S01]  /*28e0*/  FFMA.FTZ R140, R178, R201.reuse, R218.reuse ;  /* 0x000000c9b28c7223 */ /* 0x180fe200000100da */
[----:B------:R-:W-:Y:S01]  /*28f0*/  FADD.FTZ R143, R182, -R141 ;  /* 0x8000008db68f7221 */ /* 0x000fe20000010000 */
[----:B------:R-:W-:Y:S01]  /*2900*/  FFMA.FTZ R141, R3, R201, R218 ;  /* 0x000000c9038d7223 */ /* 0x000fe200000100da */
[----:B------:R-:W-:Y:S01]  /*2910*/  FMUL.FTZ R147, R147, UR13 ;  /* 0x0000000d93937c20 */ /* 0x000fe20008410000 */
[----:B------:R-:W-:Y:S01]  /*2920*/  LOP3.LUT P0, RZ, R207, 0xff00, RZ, 0xc0, !PT ;  /* 0x0000ff00cfff7812 */ /* 0x000fe2000780c0ff */
[C---:B------:R-:W-:Y:S01]  /*2930*/  FMUL.FTZ R142, R150.reuse, R143 ;  /* 0x0000008f968e7220 */ /* 0x040fe20000410000 */
[----:B------:R-:W-:Y:S01]  /*2940*/  FMUL.FTZ R145, R150, R145 ;  /* 0x0000009196917220 */ /* 0x000fe20000410000 */
[----:B------:R-:W-:Y:S01]  /*2950*/  FADD.FTZ R143, R175, -R140 ;  /* 0x8000008caf8f7221 */ /* 0x000fe20000010000 */
[----:B------:R-:W-:Y:S01]  /*2960*/  FADD.FTZ R141, R184, -R141 ;  /* 0x8000008db88d7221 */ /* 0x000fe20000010000 */
[----:B------:R-:W-:Y:S01]  /*2970*/  FMUL.FTZ R142, R142, UR13 ;  /* 0x0000000d8e8e7c20 */ /* 0x000fe20008410000 */
[----:B------:R-:W-:Y:S01]  /*2980*/  FSEL R217, R147, RZ, P0 ;  /* 0x000000ff93d97208 */ /* 0x000fe20000000000 */
[----:B------:R-:W-:Y:S01]  /*2990*/  FMUL.FTZ R145, R145, UR13 ;  /* 0x0000000d91917c20 */ /* 0x000fe20008410000 */
[----:B------:R-:W-:Y:S01]  /*29a0*/  LOP3.LUT P6, RZ, R206, 0xff0000, RZ, 0xc0, !PT ;  /* 0x00ff0000ceff7812 */ /* 0x000fe200078cc0ff */
[----:B------:R-:W-:Y:S01]  /*29b0*/  FMUL.FTZ R143, R150, R143 ;  /* 0x0000008f968f7220 */ /* 0x000fe20000410000 */
[----:B------:R-:W-:Y:S01]  /*29c0*/  LOP3.LUT P0, RZ, R206, 0xff000000, RZ, 0xc0, !PT ;  /* 0xff000000ceff7812 */ /* 0x000fe2000780c0ff */
[----:B------:R-:W-:Y:S01]  /*29d0*/  FMUL.FTZ R141, R150, R141 ;  /* 0x0000008d968d7220 */ /* 0x000fe20000410000 */
[----:B------:R-:W-:Y:S01]  /*29e0*/  FSEL R144, R142, RZ, P6 ;  /* 0x000000ff8e907208 */ /* 0x000fe20003000000 */
[----:B------:R-:W-:Y:S01]  /*29f0*/  FMUL.FTZ R143, R143, UR13 ;  /* 0x0000000d8f8f7c20 */ /* 0x000fe20008410000 */
[----:B------:R-:W-:Y:S01]  /*2a00*/  FSEL R147, R145, RZ, P0 ;  /* 0x000000ff91937208 */ /* 0x000fe20000000000 */
[----:B------:R-:W-:Y:S01]  /*2a10*/  FMUL.FTZ R141, R141, UR13 ;  /* 0x0000000d8d8d7c20 */ /* 0x000fe20008410000 */
[----:B------:R-:W-:-:S02]  /*2a20*/  LOP3.LUT P6, RZ, R206, 0xff00, RZ, 0xc0, !PT ;  /* 0x0000ff00ceff7812 */ /* 0x000fc400078cc0ff */
[----:B------:R-:W-:Y:S02]  /*2a30*/  LOP3.LUT P0, RZ, R206, 0xff, RZ, 0xc0, !PT ;  /* 0x000000ffceff7812 */ /* 0x000fe4000780c0ff */
[----:B------:R-:W-:Y:S02]  /*2a40*/  FSEL R145, R143, RZ, P6 ;  /* 0x000000ff8f917208 */ /* 0x000fe40003000000 */
[----:B------:R-:W-:Y:S02]  /*2a50*/  FSEL R140, R141, RZ, P0 ;  /* 0x000000ff8d8c7208 */ /* 0x000fe40000000000 */
[----:B------:R-:W-:Y:S02]  /*2a60*/  F2FP.BF16.F32.PACK_AB R143, R219, R216 ;  /* 0x000000d8db8f723e */ /* 0x000fe400000010ff */
[----:B------:R-:W-:Y:S02]  /*2a70*/  F2FP.BF16.F32.PACK_AB R142, R217, R146 ;  /* 0x00000092d98e723e */ /* 0x000fe400000010ff */
[----:B------:R-:W-:-:S02]  /*2a80*/  F2FP.BF16.F32.PACK_AB R141, R147, R144 ;  /* 0x00000090938d723e */ /* 0x000fc400000010ff */
[----:B------:R-:W-:Y:S01]  /*2a90*/  F2FP.BF16.F32.PACK_AB R140, R145, R140 ;  /* 0x0000008c918c723e */ /* 0x000fe200000010ff */
[----:B------:R-:W-:Y:S06]  /*2aa0*/  BRA `(.L_x_419) ;  /* 0x00000020007c7947 */ /* 0x000fec0003800000 */
.L_x_418:
[-CC-:B------:R-:W-:Y:S01]  /*2ab0*/  FFMA.FTZ R80, R179, R201.reuse, R218.reuse ;  /* 0x000000c9b3507223 */ /* 0x180fe200000100da */
[-CC-:B------:R-:W-:Y:S01]  /*2ac0*/  FFMA.FTZ R82, R170, R201.reuse, R218.reuse ;  /* 0x000000c9aa527223 */ /* 0x180fe200000100da */
[----:B------:R-:W-:Y:S01]  /*2ad0*/  FFMA.FTZ R81, R181, R201, R218 ;  /* 0x000000c9b5517223 */ /* 0x000fe200000100da */
[----:B------:R-:W-:Y:S01]  /*2ae0*/  ISETP.GE.U32.AND P0, PT, R206, RZ, PT ;  /* 0x000000ffce00720c */ /* 0x000fe20003f06070 */
[----:B------:R-:W-:Y:S01]  /*2af0*/  FADD.FTZ R83, R177, -R80 ;  /* 0x80000050b1537221 */ /* 0x000fe20000010000 */
[----:B------:R-:W-:Y:S01]  /*2b00*/  FADD.FTZ R141, R171, -R82 ;  /* 0x80000052ab8d7221 */ /* 0x000fe20000010000 */
[----:B------:R-:W-:Y:S01]  /*2b10*/  FADD.FTZ R81, R180, -R81 ;  /* 0x80000051b4517221 */ /* 0x000fe20000010000 */
[C---:B------:R-:W-:Y:S01]  /*2b20*/  ISETP.GE.U32.AND.EX P0, PT, R207.reuse, 0x1000000, PT, P0 ;  /* 0x01000000cf00780c */ /* 0x040fe20003f06100 */
[C---:B-----5:R-:W-:Y:S01]  /*2b30*/  FMUL.FTZ R83, R150.reuse, R83 ;  /* 0x0000005396537220 */ /* 0x060fe20000410000 */
[C---:B------:R-:W-:Y:S01]  /*2b40*/  FMUL.FTZ R140, R150.reuse, R141 ;  /* 0x0000008d968c7220 */ /* 0x040fe20000410000 */
[----:B------:R-:W-:Y:S01]  /*2b50*/  FMUL.FTZ R82, R150, R81 ;  /* 0x0000005196527220 */ /* 0x000fe20000410000 */
[----:B------:R-:W-:Y:S01]  /*2b60*/  LOP3.LUT P6, RZ, R207, 0xff0000, RZ, 0xc0, !PT ;  /* 0x00ff0000cfff7812 */ /* 0x000fe200078cc0ff */
[----:B------:R-:W-:Y:S01]  /*2b70*/  FMUL.FTZ R80, R83, UR13 ;  /* 0x0000000d53507c20 */ /* 0x000fe20008410000 */
[C---:B------:R-:W-:Y:S01]  /*2b80*/  FMUL.FTZ R81, R140.reuse, UR13 ;  /* 0x0000000d8c517c20 */ /* 0x040fe20008410000 */
[----:B------:R-:W-:Y:S01]  /*2b90*/  F2FP.BF16.F32.PACK_AB R83, R140, R83 ;  /* 0x000000538c53723e */ /* 0x000fe200000010ff */
[-CC-:B------:R-:W-:Y:S01]  /*2ba0*/  FFMA.FTZ R140, R172, R201.reuse, R218.reuse ;  /* 0x000000c9ac8c7223 */ /* 0x180fe200000100da */
[-C--:B------:R-:W-:Y:S01]  /*2bb0*/  FFMA.FTZ R143, R176, R201.reuse, R218 ;  /* 0x000000c9b08f7223 */ /* 0x080fe200000100da */
[----:B------:R-:W-:Y:S01]  /*2bc0*/  FSEL R219, R80, RZ, P6 ;  /* 0x000000ff50db7208 */ /* 0x000fe20003000000 */
[----:B------:R-:W-:Y:S01]  /*2bd0*/  FMUL.FTZ R80, R82, UR13 ;  /* 0x0000000d52507c20 */ /* 0x000fe20008410000 */
[----:B------:R-:W-:Y:S01]  /*2be0*/  FSEL R220, R81, RZ, P0 ;  /* 0x000000ff51dc7208 */ /* 0x000fe20000000000 */
[----:B------:R-:W-:Y:S01]  /*2bf0*/  FADD.FTZ R145, R173, -R140 ;  /* 0x8000008cad917221 */ /* 0x000fe20000010000 */
[----:B------:R-:W-:Y:S01]  /*2c00*/  FFMA.FTZ R81, R183, R201, R218 ;  /* 0x000000c9b7517223 */ /* 0x000fe200000100da */
[----:B------:R-:W-:-:S02]  /*2c10*/  LOP3.LUT P6, RZ, R207, 0xff, RZ, 0xc0, !PT ;  /* 0x000000ffcfff7812 */ /* 0x000fc400078cc0ff */
[----:B0-----:R-:W-:Y:S01]  /*2c20*/  FMUL.FTZ R147, R150, R145 ;  /* 0x0000009196937220 */ /* 0x001fe20000410000 */
[----:B------:R-:W-:Y:S01]  /*2c30*/  FADD.FTZ R141, R182, -R81 ;  /* 0x80000051b68d7221 */ /* 0x000fe20000010000 */
[-CC-:B------:R-:W-:Y:S01]  /*2c40*/  FFMA.FTZ R81, R3, R201.reuse, R218.reuse ;  /* 0x000000c903517223 */ /* 0x180fe200000100da */
[----:B------:R-:W-:Y:S01]  /*2c50*/  FSEL R216, R80, RZ, P6 ;  /* 0x000000ff50d87208 */ /* 0x000fe20003000000 */
[----:B------:R-:W-:Y:S01]  /*2c60*/  FADD.FTZ R145, R174, -R143 ;  /* 0x8000008fae917221 */ /* 0x000fe20000010000 */
[----:B------:R-:W-:Y:S01]  /*2c70*/  FFMA.FTZ R80, R178, R201, R218 ;  /* 0x000000c9b2507223 */ /* 0x000fe200000100da */
[C---:B------:R-:W-:Y:S01]  /*2c80*/  F2FP.BF16.F32.PACK_AB R82, R147.reuse, R82 ;  /* 0x000000529352723e */ /* 0x040fe200000010ff */
[----:B------:R-:W-:Y:S01]  /*2c90*/  FMUL.FTZ R143, R150, R141 ;  /* 0x0000008d968f7220 */ /* 0x000fe20000410000 */
[----:B------:R-:W-:Y:S01]  /*2ca0*/  FMUL.FTZ R147, R147, UR13 ;  /* 0x0000000d93937c20 */ /* 0x000fe20008410000 */
[----:B------:R-:W-:Y:S01]  /*2cb0*/  FADD.FTZ R81, R184, -R81 ;  /* 0x80000051b8517221 */ /* 0x000fe20000010000 */
[----:B------:R-:W-:Y:S01]  /*2cc0*/  LOP3.LUT P0, RZ, R207, 0xff00, RZ, 0xc0, !PT ;  /* 0x0000ff00cfff7812 */ /* 0x000fe2000780c0ff */
[C---:B------:R-:W-:Y:S01]  /*2cd0*/  FMUL.FTZ R146, R150.reuse, R145 ;  /* 0x0000009196927220 */ /* 0x040fe20000410000 */
[----:B------:R-:W-:Y:S01]  /*2ce0*/  FADD.FTZ R141, R175, -R80 ;  /* 0x80000050af8d7221 */ /* 0x000fe20000010000 */
[----:B------:R-:W-:Y:S01]  /*2cf0*/  FMUL.FTZ R140, R143, UR13 ;  /* 0x0000000d8f8c7c20 */ /* 0x000fe20008410000 */
[----:B------:R-:W-:Y:S01]  /*2d00*/  FMUL.FTZ R80, R150, R81 ;  /* 0x0000005196507220 */ /* 0x000fe20000410000 */
[----:B------:R-:W-:Y:S01]  /*2d10*/  LOP3.LUT P6, RZ, R206, 0xff0000, RZ, 0xc0, !PT ;  /* 0x00ff0000ceff7812 */ /* 0x000fe200078cc0ff */
[----:B------:R-:W-:Y:S01]  /*2d20*/  FMUL.FTZ R81, R146, UR13 ;  /* 0x0000000d92517c20 */ /* 0x000fe20008410000 */
[----:B------:R-:W-:Y:S01]  /*2d30*/  FSEL R217, R147, RZ, P0 ;  /* 0x000000ff93d97208 */ /* 0x000fe20000000000 */
[----:B------:R-:W-:Y:S01]  /*2d40*/  FMUL.FTZ R141, R150, R141 ;  /* 0x0000008d968d7220 */ /* 0x000fe20000410000 */
[----:B------:R-:W-:-:S02]  /*2d50*/  LOP3.LUT P0, RZ, R206, 0xff000000, RZ, 0xc0, !PT ;  /* 0xff000000ceff7812 */ /* 0x000fc4000780c0ff */
[----:B------:R-:W-:Y:S01]  /*2d60*/  FSEL R144, R140, RZ, P6 ;  /* 0x000000ff8c907208 */ /* 0x000fe20003000000 */
[----:B------:R-:W-:Y:S01]  /*2d70*/  FMUL.FTZ R140, R80, UR13 ;  /* 0x0000000d508c7c20 */ /* 0x000fe20008410000 */
[----:B------:R-:W-:Y:S01]  /*2d80*/  FMUL.FTZ R142, R141, UR13 ;  /* 0x0000000d8d8e7c20 */ /* 0x000fe20008410000 */
[----:B------:R-:W-:Y:S02]  /*2d90*/  FSEL R147, R81, RZ, P0 ;  /* 0x000000ff51937208 */ /* 0x000fe40000000000 */
[C---:B------:R-:W-:Y:S02]  /*2da0*/  LOP3.LUT P6, RZ, R206.reuse, 0xff, RZ, 0xc0, !PT ;  /* 0x000000ffceff7812 */ /* 0x040fe400078cc0ff */
[----:B------:R-:W-:Y:S02]  /*2db0*/  LOP3.LUT P0, RZ, R206, 0xff00, RZ, 0xc0, !PT ;  /* 0x0000ff00ceff7812 */ /* 0x000fe4000780c0ff */
[----:B------:R-:W-:Y:S02]  /*2dc0*/  FSEL R140, R140, RZ, P6 ;  /* 0x000000ff8c8c7208 */ /* 0x000fe40003000000 */
[----:B------:R-:W-:-:S02]  /*2dd0*/  FSEL R145, R142, RZ, P0 ;  /* 0x000000ff8e917208 */ /* 0x000fc40000000000 */
[----:B------:R-:W-:Y:S02]  /*2de0*/  F2FP.BF16.F32.PACK_AB R81, R146, R143 ;  /* 0x0000008f9251723e */ /* 0x000fe400000010ff */
[----:B------:R-:W-:Y:S02]  /*2df0*/  F2FP.BF16.F32.PACK_AB R80, R141, R80 ;  /* 0x000000508d50723e */ /* 0x000fe400000010ff */
[----:B------:R-:W-:Y:S02]  /*2e00*/  F2FP.BF16.F32.PACK_AB R143, R220, R219 ;  /* 0x000000dbdc8f723e */ /* 0x000fe400000010ff */
[----:B------:R-:W-:Y:S02]  /*2e10*/  F2FP.BF16.F32.PACK_AB R142, R217, R216 ;  /* 0x000000d8d98e723e */ /* 0x000fe400000010ff */
[----:B------:R-:W-:Y:S02]  /*2e20*/  F2FP.BF16.F32.PACK_AB R141, R147, R144 ;  /* 0x00000090938d723e */ /* 0x000fe400000010ff */
[----:B------:R-:W-:Y:S01]  /*2e30*/  F2FP.BF16.F32.PACK_AB R140, R145, R140 ;  /* 0x0000008c918c723e */ /* 0x000fe200000010ff */
[----:B------:R-:W-:Y:S06]  /*2e40*/  BRA `(.L_x_419) ;  /* 0x0000001c00947947 */ /* 0x000fec0003800000 */
.L_x_417:
[----:B------:R-:W-:Y:S01]  /*2e50*/  UMOV UR4, UR6 ;  /* 0x0000000600047c82 */ /* 0x000fe20008000000 */
[----:B------:R-:W-:Y:S01]  /*2e60*/  UMOV UR5, UR7 ;  /* 0x0000000700057c82 */ /* 0x000fe20008000000 */
[----:B------:R-:W-:-:S04]  /*2e70*/  UISETP.NE.U32.AND UP0, UPT, UR4, URZ, UPT ;  /* 0x000000ff0400728c */ /* 0x000fc8000bf05070 */
[----:B------:R-:W-:-:S09]  /*2e80*/  UISETP.NE.AND.EX UP0, UPT, UR5, URZ, UPT, UP0 ;  /* 0x000000ff0500728c */ /* 0x000fd2000bf05300 */
[----:B------:R-:W-:Y:S05]  /*2e90*/  BRA.U UP0, `(.L_x_420) ;  /* 0x0000000500087547 */ /* 0x000fea000b800000 */
[-CC-:B------:R-:W-:Y:S01]  /*2ea0*/  FFMA.FTZ R140, R179, R201.reuse, R218.reuse ;  /* 0x000000c9b38c7223 */ /* 0x180fe200000100da */
[----:B------:R-:W-:Y:S02]  /*2eb0*/  IMAD.U32 R141, R123, 0x10000, RZ ;  /* 0x000100007b8d7824 */ /* 0x000fe400078e00ff */
[-CC-:B------:R-:W-:Y:S01]  /*2ec0*/  FFMA.FTZ R144, R170, R201.reuse, R218.reuse ;  /* 0x000000c9aa907223 */ /* 0x180fe200000100da */
[-C--:B0-----:R-:W-:Y:S01]  /*2ed0*/  FFMA.FTZ R147, R181, R201.reuse, R218 ;  /* 0x000000c9b5937223 */ /* 0x081fe200000100da */
[----:B------:R-:W-:Y:S01]  /*2ee0*/  FADD.FTZ R140, R177, -R140 ;  /* 0x8000008cb18c7221 */ /* 0x000fe20000010000 */
[----:B------:R-:W-:Y:S01]  /*2ef0*/  PRMT R142, R123, 0x7632, R142 ;  /* 0x000076327b8e7816 */ /* 0x000fe2000000008e */
[-C--:B------:R-:W-:Y:S01]  /*2f00*/  FFMA.FTZ R216, R172, R201.reuse, R218 ;  /* 0x000000c9acd87223 */ /* 0x080fe200000100da */
[----:B------:R-:W-:Y:S01]  /*2f10*/  FADD.FTZ R219, R171, -R144 ;  /* 0x80000090abdb7221 */ /* 0x000fe20000010000 */
[----:B-----5:R-:W-:Y:S01]  /*2f20*/  FFMA.FTZ R146, R150, R140, R141 ;  /* 0x0000008c96927223 */ /* 0x020fe2000001008d */
[----:B------:R-:W-:Y:S01]  /*2f30*/  PRMT R140, R122, 0x7632, R140 ;  /* 0x000076327a8c7816 */ /* 0x000fe2000000008c */
[----:B------:R-:W-:Y:S01]  /*2f40*/  FADD.FTZ R144, R180, -R147 ;  /* 0x80000093b4907221 */ /* 0x000fe20000010000 */
[----:B------:R-:W-:Y:S01]  /*2f50*/  SHF.L.U32 R145, R142, 0x10, RZ ;  /* 0x000000108e917819 */ /* 0x000fe200000006ff */
[----:B------:R-:W-:Y:S01]  /*2f60*/  FFMA.FTZ R217, R183, R201, R218 ;  /* 0x000000c9b7d97223 */ /* 0x000fe200000100da */
[----:B------:R-:W-:Y:S01]  /*2f70*/  SHF.L.U32 R143, R122, 0x10, RZ ;  /* 0x000000107a8f7819 */ /* 0x000fe200000006ff */
[----:B------:R-:W-:-:S02]  /*2f80*/  IMAD.U32 R147, R140, 0x10000, RZ ;  /* 0x000100008c937824 */ /* 0x000fc400078e00ff */
[----:B------:R-:W-:Y:S01]  /*2f90*/  FADD.FTZ R140, R173, -R216 ;  /* 0x800000d8ad8c7221 */ /* 0x000fe20000010000 */
[----:B------:R-:W-:Y:S01]  /*2fa0*/  FFMA.FTZ R216, R150, R219, R145 ;  /* 0x000000db96d87223 */ /* 0x000fe20000010091 */
[-C--:B------:R-:W-:Y:S01]  /*2fb0*/  FFMA.FTZ R219, R176, R201.reuse, R218 ;  /* 0x000000c9b0db7223 */ /* 0x080fe200000100da */
[C---:B------:R-:W-:Y:S01]  /*2fc0*/  FFMA.FTZ R145, R150.reuse, R144, R143 ;  /* 0x0000009096917223 */ /* 0x040fe2000001008f */
[----:B------:R-:W-:Y:S01]  /*2fd0*/  FFMA.FTZ R147, R150, R140, R147 ;  /* 0x0000008c96937223 */ /* 0x000fe20000010093 */
[C---:B------:R-:W-:Y:S01]  /*2fe0*/  PRMT R140, R121.reuse, 0x7632, R140 ;  /* 0x00007632798c7816 */ /* 0x040fe2000000008c */
[----:B------:R-:W-:Y:S01]  /*2ff0*/  FADD.FTZ R144, R174, -R219 ;  /* 0x800000dbae907221 */ /* 0x000fe20000010000 */
[----:B------:R-:W-:Y:S01]  /*3000*/  ISETP.GE.U32.AND P0, PT, R206, RZ, PT ;  /* 0x000000ffce00720c */ /* 0x000fe20003f06070 */
[----:B------:R-:W-:Y:S01]  /*3010*/  FMUL.FTZ R146, R146, UR13 ;  /* 0x0000000d92927c20 */ /* 0x000fe20008410000 */
[----:B------:R-:W-:Y:S02]  /*3020*/  IMAD.U32 R141, R121, 0x10000, RZ ;  /* 0x00010000798d7824 */ /* 0x000fe400078e00ff */
[----:B------:R-:W-:Y:S01]  /*3030*/  FADD.FTZ R142, R182, -R217 ;  /* 0x800000d9b68e7221 */ /* 0x000fe20000010000 */
[----:B------:R-:W-:Y:S01]  /*3040*/  IMAD.U32 R143, R140, 0x10000, RZ ;  /* 0x000100008c8f7824 */ /* 0x000fe200078e00ff */
[----:B------:R-:W-:Y:S01]  /*3050*/  PRMT R140, R120, 0x7632, R140 ;  /* 0x00007632788c7816 */ /* 0x000fe2000000008c */
[-CC-:B------:R-:W-:Y:S01]  /*3060*/  FFMA.FTZ R217, R3, R201.reuse, R218.reuse ;  /* 0x000000c903d97223 */ /* 0x180fe200000100da */
[C---:B------:R-:W-:Y:S01]  /*3070*/  LOP3.LUT P6, RZ, R207.reuse, 0xff0000, RZ, 0xc0, !PT ;  /* 0x00ff0000cfff7812 */ /* 0x040fe200078cc0ff */
[----:B------:R-:W-:Y:S01]  /*3080*/  FFMA.FTZ R144, R150, R144, R143 ;  /* 0x0000009096907223 */ /* 0x000fe2000001008f */
[----:B------:R-:W-:Y:S01]  /*3090*/  SHF.L.U32 R143, R140, 0x10, RZ ;  /* 0x000000108c8f7819 */ /* 0x000fe200000006ff */
[----:B------:R-:W-:Y:S01]  /*30a0*/  FMUL.FTZ R140, R216, UR13 ;  /* 0x0000000dd88c7c20 */ /* 0x000fe20008410000 */
[----:B------:R-:W-:Y:S01]  /*30b0*/  ISETP.GE.U32.AND.EX P0, PT, R207, 0x1000000, PT, P0 ;  /* 0x01000000cf00780c */ /* 0x000fe20003f06100 */
[----:B------:R-:W-:Y:S01]  /*30c0*/  FFMA.FTZ R222, R178, R201, R218 ;  /* 0x000000c9b2de7223 */ /* 0x000fe200000100da */
[----:B------:R-:W-:Y:S01]  /*30d0*/  FFMA.FTZ R142, R150, R142, R141 ;  /* 0x0000008e968e7223 */ /* 0x000fe2000001008d */
[----:B------:R-:W-:Y:S01]  /*30e0*/  FSEL R216, R146, RZ, P6 ;  /* 0x000000ff92d87208 */ /* 0x000fe20003000000 */
[----:B------:R-:W-:Y:S01]  /*30f0*/  FMUL.FTZ R145, R145, UR13 ;  /* 0x0000000d91917c20 */ /* 0x000fe20008410000 */
[----:B------:R-:W-:Y:S01]  /*3100*/  FMUL.FTZ R147, R147, UR13 ;  /* 0x0000000d93937c20 */ /* 0x000fe20008410000 */
[----:B------:R-:W-:Y:S01]  /*3110*/  FSEL R219, R140, RZ, P0 ;  /* 0x000000ff8cdb7208 */ /* 0x000fe20000000000 */
[----:B------:R-:W-:Y:S01]  /*3120*/  FADD.FTZ R220, R184, -R217 ;  /* 0x800000d9b8dc7221 */ /* 0x000fe20000010000 */
[----:B------:R-:W-:Y:S01]  /*3130*/  SHF.L.U32 R141, R120, 0x10, RZ ;  /* 0x00000010788d7819 */ /* 0x000fe200000006ff */
[----:B------:R-:W-:Y:S01]  /*3140*/  FADD.FTZ R222, R175, -R222 ;  /* 0x800000deafde7221 */ /* 0x000fe20000010000 */
[C---:B------:R-:W-:Y:S01]  /*3150*/  LOP3.LUT P6, RZ, R207.reuse, 0xff, RZ, 0xc0, !PT ;  /* 0x000000ffcfff7812 */ /* 0x040fe200078cc0ff */
[----:B------:R-:W-:Y:S01]  /*3160*/  FMUL.FTZ R142, R142, UR13 ;  /* 0x0000000d8e8e7c20 */ /* 0x000fe20008410000 */
[----:B------:R-:W-:Y:S01]  /*3170*/  LOP3.LUT P0, RZ, R207, 0xff00, RZ, 0xc0, !PT ;  /* 0x0000ff00cfff7812 */ /* 0x000fe2000780c0ff */
[----:B------:R-:W-:Y:S01]  /*3180*/  FMUL.FTZ R140, R144, UR13 ;  /* 0x0000000d908c7c20 */ /* 0x000fe20008410000 */
[----:B------:R-:W-:Y:S01]  /*3190*/  FSEL R146, R145, RZ, P6 ;  /* 0x000000ff91927208 */ /* 0x000fe20003000000 */
[C---:B------:R-:W-:Y:S01]  /*31a0*/  FFMA.FTZ R141, R150.reuse, R220, R141 ;  /* 0x000000dc968d7223 */ /* 0x040fe2000001008d */
[----:B------:R-:W-:Y:S01]  /*31b0*/  FSEL R217, R147, RZ, P0 ;  /* 0x000000ff93d97208 */ /* 0x000fe20000000000 */
[----:B------:R-:W-:Y:S01]  /*31c0*/  FFMA.FTZ R143, R150, R222, R143 ;  /* 0x000000de968f7223 */ /* 0x000fe2000001008f */
[C---:B------:R-:W-:Y:S01]  /*31d0*/  LOP3.LUT P6, RZ, R206.reuse, 0xff0000, RZ, 0xc0, !PT ;  /* 0x00ff0000ceff7812 */ /* 0x040fe200078cc0ff */
[----:B------:R-:W-:Y:S01]  /*31e0*/  FMUL.FTZ R141, R141, UR13 ;  /* 0x0000000d8d8d7c20 */ /* 0x000fe20008410000 */
[----:B------:R-:W-:Y:S01]  /*31f0*/  LOP3.LUT P0, RZ, R206, 0xff000000, RZ, 0xc0, !PT ;  /* 0xff000000ceff7812 */ /* 0x000fe2000780c0ff */
[----:B------:R-:W-:Y:S01]  /*3200*/  FMUL.FTZ R143, R143, UR13 ;  /* 0x0000000d8f8f7c20 */ /* 0x000fe20008410000 */
[----:B------:R-:W-:-:S02]  /*3210*/  FSEL R144, R142, RZ, P6 ;  /* 0x000000ff8e907208 */ /* 0x000fc40003000000 */
[----:B------:R-:W-:Y:S02]  /*3220*/  FSEL R147, R140, RZ, P0 ;  /* 0x000000ff8c937208 */ /* 0x000fe40000000000 */
[C---:B------:R-:W-:Y:S02]  /*3230*/  LOP3.LUT P6, RZ, R206.reuse, 0xff00, RZ, 0xc0, !PT ;  /* 0x0000ff00ceff7812 */ /* 0x040fe400078cc0ff */
[----:B------:R-:W-:Y:S02]  /*3240*/  LOP3.LUT P0, RZ, R206, 0xff, RZ, 0xc0, !PT ;  /* 0x000000ffceff7812 */ /* 0x000fe4000780c0ff */
[----:B------:R-:W-:Y:S02]  /*3250*/  FSEL R145, R143, RZ, P6 ;  /* 0x000000ff8f917208 */ /* 0x000fe40003000000 */
[----:B------:R-:W-:Y:S02]  /*3260*/  FSEL R140, R141, RZ, P0 ;  /* 0x000000ff8d8c7208 */ /* 0x000fe40000000000 */
[----:B------:R-:W-:-:S02]  /*3270*/  F2FP.BF16.F32.PACK_AB R143, R219, R216 ;  /* 0x000000d8db8f723e */ /* 0x000fc400000010ff */
[----:B------:R-:W-:Y:S02]  /*3280*/  F2FP.BF16.F32.PACK_AB R142, R217, R146 ;  /* 0x00000092d98e723e */ /* 0x000fe400000010ff */
[----:B------:R-:W-:Y:S02]  /*3290*/  F2FP.BF16.F32.PACK_AB R141, R147, R144 ;  /* 0x00000090938d723e */ /* 0x000fe400000010ff */
[----:B------:R-:W-:Y:S01]  /*32a0*/  F2FP.BF16.F32.PACK_AB R140, R145, R140 ;  /* 0x0000008c918c723e */ /* 0x000fe200000010ff */
[----:B------:R-:W-:Y:S06]  /*32b0*/  BRA `(.L_x_419) ;  /* 0x0000001800787947 */ /* 0x000fec0003800000 */
.L_x_420:
[-CC-:B------:R-:W-:Y:S01]  /*32c0*/  FFMA.FTZ R80, R179, R201.reuse, R218.reuse ;  /* 0x000000c9b3507223 */ /* 0x180fe200000100da */
[C---:B------:R-:W-:Y:S01]  /*32d0*/  IMAD.U32 R83, R123.reuse, 0x10000, RZ ;  /* 0x000100007b537824 */ /* 0x040fe200078e00ff */
[----:B------:R-:W-:Y:S01]  /*32e0*/  PRMT R141, R123, 0x7632, R141 ;  /* 0x000076327b8d7816 */ /* 0x000fe2000000008d */
[-C--:B------:R-:W-:Y:S01]  /*32f0*/  FFMA.FTZ R144, R170, R201.reuse, R218 ;  /* 0x000000c9aa907223 */ /* 0x080fe200000100da */
[----:B------:R-:W-:Y:S01]  /*3300*/  FADD.FTZ R81, R177, -R80 ;  /* 0x80000050b1517221 */ /* 0x000fe20000010000 */
[----:B------:R-:W-:Y:S01]  /*3310*/  PRMT R82, R122, 0x7632, R82 ;  /* 0x000076327a527816 */ /* 0x000fe20000000052 */
[--C-:B------:R-:W-:Y:S01]  /*3320*/  FFMA.FTZ R142, R172, R201, R218.reuse ;  /* 0x000000c9ac8e7223 */ /* 0x100fe200000100da */
[----:B------:R-:W-:Y:S01]  /*3330*/  SHF.L.U32 R140, R122, 0x10, RZ ;  /* 0x000000107a8c7819 */ /* 0x000fe200000006ff */
[----:B-----5:R-:W-:Y:S01]  /*3340*/  FFMA.FTZ R216, R150, R81, R83 ;  /* 0x0000005196d87223 */ /* 0x020fe20000010053 */
[-CC-:B------:R-:W-:Y:S01]  /*3350*/  FFMA.FTZ R83, R181, R201.reuse, R218.reuse ;  /* 0x000000c9b5537223 */ /* 0x180fe200000100da */
[----:B------:R-:W-:Y:S01]  /*3360*/  FFMA.FTZ R81, R183, R201, R218 ;  /* 0x000000c9b7517223 */ /* 0x000fe200000100da */
[----:B------:R-:W-:Y:S01]  /*3370*/  SHF.L.U32 R145, R141, 0x10, RZ ;  /* 0x000000108d917819 */ /* 0x000fe200000006ff */
[----:B------:R-:W-:Y:S01]  /*3380*/  FADD.FTZ R143, R171, -R144 ;  /* 0x80000090ab8f7221 */ /* 0x000fe20000010000 */
[----:B------:R-:W-:Y:S01]  /*3390*/  FADD.FTZ R83, R180, -R83 ;  /* 0x80000053b4537221 */ /* 0x000fe20000010000 */
[----:B------:R-:W-:-:S02]  /*33a0*/  IMAD.U32 R80, R121, 0x10000, RZ ;  /* 0x0001000079507824 */ /* 0x000fc400078e00ff */
[----:B------:R-:W-:Y:S01]  /*33b0*/  FADD.FTZ R141, R173, -R142 ;  /* 0x8000008ead8d7221 */ /* 0x000fe20000010000 */
[----:B------:R-:W-:Y:S02]  /*33c0*/  IMAD.U32 R82, R82, 0x10000, RZ ;  /* 0x0001000052527824 */ /* 0x000fe400078e00ff */
[----:B------:R-:W-:Y:S01]  /*33d0*/  FADD.FTZ R81, R182, -R81 ;  /* 0x80000051b6517221 */ /* 0x000fe20000010000 */
[C---:B------:R-:W-:Y:S01]  /*33e0*/  FFMA.FTZ R217, R150.reuse, R143, R145 ;  /* 0x0000008f96d97223 */ /* 0x040fe20000010091 */
[C---:B------:R-:W-:Y:S01]  /*33f0*/  FFMA.FTZ R144, R150.reuse, R83, R140 ;  /* 0x0000005396907223 */ /* 0x040fe2000001008c */
[C---:B0-----:R-:W-:Y:S01]  /*3400*/  FFMA.FTZ R147, R150.reuse, R141, R82 ;  /* 0x0000008d96937223 */ /* 0x041fe20000010052 */
[----:B------:R-:W-:Y:S01]  /*3410*/  FFMA.FTZ R143, R150, R81, R80 ;  /* 0x00000051968f7223 */ /* 0x000fe20000010050 */
[----:B------:R-:W-:Y:S01]  /*3420*/  PRMT R83, R121, 0x7632, R83 ;  /* 0x0000763279537816 */ /* 0x000fe20000000053 */
[-C--:B------:R-:W-:Y:S01]  /*3430*/  FFMA.FTZ R141, R176, R201.reuse, R218 ;  /* 0x000000c9b08d7223 */ /* 0x080fe200000100da */
[----:B------:R-:W-:Y:S01]  /*3440*/  PRMT R80, R120, 0x7632, R80 ;  /* 0x0000763278507816 */ /* 0x000fe20000000050 */
[-CC-:B------:R-:W-:Y:S01]  /*3450*/  FFMA.FTZ R140, R178, R201.reuse, R218.reuse ;  /* 0x000000c9b28c7223 */ /* 0x180fe200000100da */
[----:B------:R-:W-:Y:S01]  /*3460*/  FFMA.FTZ R81, R3, R201, R218 ;  /* 0x000000c903517223 */ /* 0x000fe200000100da */
[----:B------:R-:W-:-:S02]  /*3470*/  IMAD.U32 R145, R83, 0x10000, RZ ;  /* 0x0001000053917824 */ /* 0x000fc400078e00ff */
[----:B------:R-:W-:Y:S01]  /*3480*/  FADD.FTZ R141, R174, -R141 ;  /* 0x8000008dae8d7221 */ /* 0x000fe20000010000 */
[----:B------:R-:W-:Y:S01]  /*3490*/  SHF.L.U32 R142, R80, 0x10, RZ ;  /* 0x00000010508e7819 */ /* 0x000fe200000006ff */
[----:B------:R-:W-:Y:S01]  /*34a0*/  FADD.FTZ R83, R175, -R140 ;  /* 0x8000008caf537221 */ /* 0x000fe20000010000 */
[----:B------:R-:W-:Y:S01]  /*34b0*/  SHF.L.U32 R82, R120, 0x10, RZ ;  /* 0x0000001078527819 */ /* 0x000fe200000006ff */
[----:B------:R-:W-:Y:S01]  /*34c0*/  FADD.FTZ R81, R184, -R81 ;  /* 0x80000051b8517221 */ /* 0x000fe20000010000 */
[----:B------:R-:W-:Y:S01]  /*34d0*/  FFMA.FTZ R146, R150, R141, R145 ;  /* 0x0000008d96927223 */ /* 0x000fe20000010091 */
[----:B------:R-:W-:Y:S01]  /*34e0*/  ISETP.GE.U32.AND P0, PT, R206, RZ, PT ;  /* 0x000000ffce00720c */ /* 0x000fe20003f06070 */
[C---:B------:R-:W-:Y:S01]  /*34f0*/  FFMA.FTZ R141, R150.reuse, R83, R142 ;  /* 0x00000053968d7223 */ /* 0x040fe2000001008e */
[----:B------:R-:W-:Y:S01]  /*3500*/  FFMA.FTZ R80, R150, R81, R82 ;  /* 0x0000005196507223 */ /* 0x000fe20000010052 */
[C---:B------:R-:W-:Y:S01]  /*3510*/  F2FP.BF16.F32.PACK_AB R83, R217.reuse, R216 ;  /* 0x000000d8d953723e */ /* 0x040fe200000010ff */
[----:B------:R-:W-:Y:S01]  /*3520*/  FMUL.FTZ R81, R217, UR13 ;  /* 0x0000000dd9517c20 */ /* 0x000fe20008410000 */
[----:B------:R-:W-:Y:S01]  /*3530*/  FMUL.FTZ R216, R216, UR13 ;  /* 0x0000000dd8d87c20 */ /* 0x000fe20008410000 */
[C---:B------:R-:W-:Y:S01]  /*3540*/  ISETP.GE.U32.AND.EX P0, PT, R207.reuse, 0x1000000, PT, P0 ;  /* 0x01000000cf00780c */ /* 0x040fe20003f06100 */
[----:B------:R-:W-:Y:S01]  /*3550*/  FMUL.FTZ R140, R144, UR13 ;  /* 0x0000000d908c7c20 */ /* 0x000fe20008410000 */
[----:B------:R-:W-:Y:S01]  /*3560*/  LOP3.LUT P6, RZ, R207, 0xff0000, RZ, 0xc0, !PT ;  /* 0x00ff0000cfff7812 */ /* 0x000fe200078cc0ff */
[----:B------:R-:W-:Y:S01]  /*3570*/  FMUL.FTZ R145, R146, UR13 ;  /* 0x0000000d92917c20 */ /* 0x000fe20008410000 */
[C---:B------:R-:W-:Y:S01]  /*3580*/  F2FP.BF16.F32.PACK_AB R82, R147.reuse, R144 ;  /* 0x000000909352723e */ /* 0x040fe200000010ff */
[----:B------:R-:W-:Y:S01]  /*3590*/  FMUL.FTZ R147, R147, UR13 ;  /* 0x0000000d93937c20 */ /* 0x000fe20008410000 */
[----:B------:R-:W-:Y:S01]  /*35a0*/  FSEL R220, R81, RZ, P0 ;  /* 0x000000ff51dc7208 */ /* 0x000fe20000000000 */
[----:B------:R-:W-:Y:S01]  /*35b0*/  FMUL.FTZ R81, R143, UR13 ;  /* 0x0000000d8f517c20 */ /* 0x000fe20008410000 */
[----:B------:R-:W-:Y:S01]  /*35c0*/  FSEL R219, R216, RZ, P6 ;  /* 0x000000ffd8db7208 */ /* 0x000fe20003000000 */
[----:B------:R-:W-:Y:S01]  /*35d0*/  FMUL.FTZ R142, R141, UR13 ;  /* 0x0000000d8d8e7c20 */ /* 0x000fe20008410000 */
[----:B------:R-:W-:-:S02]  /*35e0*/  LOP3.LUT P0, RZ, R207, 0xff, RZ, 0xc0, !PT ;  /* 0x000000ffcfff7812 */ /* 0x000fc4000780c0ff */
[----:B------:R-:W-:Y:S02]  /*35f0*/  LOP3.LUT P6, RZ, R207, 0xff00, RZ, 0xc0, !PT ;  /* 0x0000ff00cfff7812 */ /* 0x000fe400078cc0ff */
[----:B------:R-:W-:Y:S01]  /*3600*/  FSEL R216, R140, RZ, P0 ;  /* 0x000000ff8cd87208 */ /* 0x000fe20000000000 */
[----:B------:R-:W-:Y:S01]  /*3610*/  FMUL.FTZ R140, R80, UR13 ;  /* 0x0000000d508c7c20 */ /* 0x000fe20008410000 */
[----:B------:R-:W-:Y:S02]  /*3620*/  FSEL R217, R147, RZ, P6 ;  /* 0x000000ff93d97208 */ /* 0x000fe40003000000 */
[C---:B------:R-:W-:Y:S02]  /*3630*/  LOP3.LUT P0, RZ, R206.reuse, 0xff0000, RZ, 0xc0, !PT ;  /* 0x00ff0000ceff7812 */ /* 0x040fe4000780c0ff */
[----:B------:R-:W-:Y:S02]  /*3640*/  LOP3.LUT P6, RZ, R206, 0xff000000, RZ, 0xc0, !PT ;  /* 0xff000000ceff7812 */ /* 0x000fe400078cc0ff */
        /* <DEDUP_REMOVED lines=13> */
.L_x_416:
        /* <DEDUP_REMOVED lines=8> */
[-C--:B------:R-:W-:Y:S01]  /*37a0*/  FFMA.FTZ R116, R179, R201.reuse, R218 ;  /* 0x000000c9b3747223 */ /* 0x080fe200000100da */
[----:B------:R-:W-:Y:S02]  /*37b0*/  LOP3.LUT P6, RZ, R207, 0xff0000, RZ, 0xc0, !PT ;  /* 0x00ff0000cfff7812 */ /* 0x000fe400078cc0ff */
[----:B------:R-:W-:Y:S01]  /*37c0*/  LOP3.LUT P0, RZ, R215, 0xff0000, RZ, 0xc0, !PT ;  /* 0x00ff0000d7ff7812 */ /* 0x000fe2000780c0ff */
[----:B------:R-:W-:Y:S01]  /*37d0*/  FADD.FTZ R117, R177, -R116 ;  /* 0x80000074b1757221 */ /* 0x000fe20000010000 */
[----:B------:R-:W-:-:S03]  /*37e0*/  FFMA.FTZ R116, R170, R201, R218 ;  /* 0x000000c9aa747223 */ /* 0x000fc600000100da */
[----:B-----5:R-:W-:Y:S01]  /*37f0*/  FMUL.FTZ R117, R150, R117 ;  /* 0x0000007596757220 */ /* 0x020fe20000410000 */
[----:B------:R-:W-:-:S03]  /*3800*/  FADD.FTZ R119, R171, -R116 ;  /* 0x80000074ab777221 */ /* 0x000fc60000010000 */
[----:B------:R-:W-:Y:S01]  /*3810*/  FMUL.FTZ R117, R117, UR13 ;  /* 0x0000000d75757c20 */ /* 0x000fe20008410000 */
[----:B------:R-:W-:-:S04]  /*3820*/  FMUL.FTZ R116, R150, R119 ;  /* 0x0000007796747220 */ /* 0x000fc80000410000 */
[C---:B------:R-:W-:Y:S01]  /*3830*/  FSEL R143, R117.reuse, RZ, P6 ;  /* 0x000000ff758f7208 */ /* 0x040fe20003000000 */
[----:B------:R-:W-:Y:S01]  /*3840*/  FMUL.FTZ R118, R116, UR13 ;  /* 0x0000000d74767c20 */ /* 0x000fe20008410000 */
[----:B------:R-:W-:Y:S01]  /*3850*/  FSEL R119, R117, RZ, P0 ;  /* 0x000000ff75777208 */ /* 0x000fe20000000000 */
[----:B------:R-:W-:Y:S01]  /*3860*/  FFMA.FTZ R117, R181, R201, R218 ;  /* 0x000000c9b5757223 */ /* 0x000fe200000100da */
[----:B------:R-:W-:Y:S02]  /*3870*/  ISETP.GE.U32.AND P6, PT, R214, RZ, PT ;  /* 0x000000ffd600720c */ /* 0x000fe40003fc6070 */
[----:B------:R-:W-:Y:S01]  /*3880*/  ISETP.GE.U32.AND P0, PT, R206, RZ, PT ;  /* 0x000000ffce00720c */ /* 0x000fe20003f06070 */
[----:B------:R-:W-:Y:S01]  /*3890*/  FADD.FTZ R117, R180, -R117 ;  /* 0x80000075b4757221 */ /* 0x000fe20000010000 */
[----:B------:R-:W-:Y:S02]  /*38a0*/  ISETP.GE.U32.AND.EX P6, PT, R215, 0x1000000, PT, P6 ;  /* 0x01000000d700780c */ /* 0x000fe40003fc6160 */
[----:B------:R-:W-:Y:S01]  /*38b0*/  ISETP.GE.U32.AND.EX P0, PT, R207, 0x1000000, PT, P0 ;  /* 0x01000000cf00780c */ /* 0x000fe20003f06100 */
[----:B------:R-:W-:Y:S01]  /*38c0*/  FMUL.FTZ R117, R150, R117 ;  /* 0x0000007596757220 */ /* 0x000fe20000410000 */
[----:B------:R-:W-:-:S02]  /*38d0*/  FSEL R116, R118, RZ, P6 ;  /* 0x000000ff76747208 */ /* 0x000fc40003000000 */
[----:B------:R-:W-:Y:S01]  /*38e0*/  FSEL R140, R118, RZ, P0 ;  /* 0x000000ff768c7208 */ /* 0x000fe20000000000 */
[-C--:B------:R-:W-:Y:S01]  /*38f0*/  FFMA.FTZ R118, R172, R201.reuse, R218 ;  /* 0x000000c9ac767223 */ /* 0x080fe200000100da */
[----:B------:R-:W-:Y:S02]  /*3900*/  LOP3.LUT P0, RZ, R207, 0xff, RZ, 0xc0, !PT ;  /* 0x000000ffcfff7812 */ /* 0x000fe4000780c0ff */
[----:B------:R-:W-:Y:S01]  /*3910*/  LOP3.LUT P6, RZ, R215, 0xff, RZ, 0xc0, !PT ;  /* 0x000000ffd7ff7812 */ /* 0x000fe200078cc0ff */
[----:B------:R-:W-:Y:S01]  /*3920*/  FADD.FTZ R141, R173, -R118 ;  /* 0x80000076ad8d7221 */ /* 0x000fe20000010000 */
[----:B------:R-:W-:Y:S01]  /*3930*/  FMUL.FTZ R118, R117, UR13 ;  /* 0x0000000d75767c20 */ /* 0x000fe20008410000 */
[--C-:B------:R-:W-:Y:S01]  /*3940*/  FFMA.FTZ R117, R183, R201, R218.reuse ;  /* 0x000000c9b7757223 */ /* 0x100fe200000100da */
[----:B------:R-:W-:Y:S01]  /*3950*/  F2FP.BF16.F32.PACK_AB R119, R116, R119 ;  /* 0x000000777477723e */ /* 0x000fe200000010ff */
[----:B------:R-:W-:Y:S01]  /*3960*/  FMUL.FTZ R141, R150, R141 ;  /* 0x0000008d968d7220 */ /* 0x000fe20000410000 */
[-CC-:B------:R-:W-:Y:S01]  /*3970*/  FFMA.FTZ R116, R178, R201.reuse, R218.reuse ;  /* 0x000000c9b2747223 */ /* 0x180fe200000100da */
[----:B------:R-:W-:Y:S01]  /*3980*/  FADD.FTZ R117, R182, -R117 ;  /* 0x80000075b6757221 */ /* 0x000fe20000010000 */
[----:B------:R-:W-:Y:S01]  /*3990*/  FSEL R216, R118, RZ, P0 ;  /* 0x000000ff76d87208 */ /* 0x000fe20000000000 */
[----:B------:R-:W-:Y:S01]  /*39a0*/  FMUL.FTZ R142, R141, UR13 ;  /* 0x0000000d8d8e7c20 */ /* 0x000fe20008410000 */
[----:B------:R-:W-:Y:S01]  /*39b0*/  FFMA.FTZ R141, R176, R201, R218 ;  /* 0x000000c9b08d7223 */ /* 0x000fe200000100da */
[----:B------:R-:W-:Y:S01]  /*39c0*/  FSEL R118, R118, RZ, P6 ;  /* 0x000000ff76767208 */ /* 0x000fe20003000000 */
[----:B------:R-:W-:Y:S01]  /*39d0*/  FMUL.FTZ R117, R150, R117 ;  /* 0x0000007596757220 */ /* 0x000fe20000410000 */
[----:B------:R-:W-:Y:S01]  /*39e0*/  LOP3.LUT P0, RZ, R207, 0xff00, RZ, 0xc0, !PT ;  /* 0x0000ff00cfff7812 */ /* 0x000fe2000780c0ff */
[----:B------:R-:W-:Y:S01]  /*39f0*/  FADD.FTZ R145, R174, -R141 ;  /* 0x8000008dae917221 */ /* 0x000fe20000010000 */
[----:B------:R-:W-:-:S02]  /*3a00*/  LOP3.LUT P6, RZ, R215, 0xff00, RZ, 0xc0, !PT ;  /* 0x0000ff00d7ff7812 */ /* 0x000fc400078cc0ff */
[----:B------:R-:W-:Y:S01]  /*3a10*/  F2FP.BF16.F32.PACK_AB R143, R140, R143 ;  /* 0x0000008f8c8f723e */ /* 0x000fe200000010ff */
[----:B------:R-:W-:Y:S01]  /*3a20*/  FMUL.FTZ R140, R117, UR13 ;  /* 0x0000000d758c7c20 */ /* 0x000fe20008410000 */
[C---:B------:R-:W-:Y:S01]  /*3a30*/  FSEL R219, R142.reuse, RZ, P0 ;  /* 0x000000ff8edb7208 */ /* 0x040fe20000000000 */
[----:B------:R-:W-:Y:S01]  /*3a40*/  FADD.FTZ R117, R175, -R116 ;  /* 0x80000074af757221 */ /* 0x000fe20000010000 */
[----:B------:R-:W-:Y:S01]  /*3a50*/  FSEL R141, R142, RZ, P6 ;  /* 0x000000ff8e8d7208 */ /* 0x000fe20003000000 */
[----:B------:R-:W-:Y:S01]  /*3a60*/  FMUL.FTZ R142, R150, R145 ;  /* 0x00000091968e7220 */ /* 0x000fe20000410000 */
[----:B------:R-:W-:Y:S01]  /*3a70*/  LOP3.LUT P0, RZ, R206, 0xff0000, RZ, 0xc0, !PT ;  /* 0x00ff0000ceff7812 */ /* 0x000fe2000780c0ff */
[----:B------:R-:W-:Y:S01]  /*3a80*/  FFMA.FTZ R145, R3, R201, R218 ;  /* 0x000000c903917223 */ /* 0x000fe200000100da */
[----:B------:R-:W-:Y:S01]  /*3a90*/  LOP3.LUT P6, RZ, R214, 0xff0000, RZ, 0xc0, !PT ;  /* 0x00ff0000d6ff7812 */ /* 0x000fe200078cc0ff */
[----:B------:R-:W-:Y:S01]  /*3aa0*/  FMUL.FTZ R116, R150, R117 ;  /* 0x0000007596747220 */ /* 0x000fe20000410000 */
[----:B0-----:R-:W-:Y:S01]  /*3ab0*/  FSEL R146, R140, RZ, P0 ;  /* 0x000000ff8c927208 */ /* 0x001fe20000000000 */
[----:B------:R-:W-:Y:S01]  /*3ac0*/  FMUL.FTZ R142, R142, UR13 ;  /* 0x0000000d8e8e7c20 */ /* 0x000fe20008410000 */
[----:B------:R-:W-:Y:S01]  /*3ad0*/  LOP3.LUT P0, RZ, R206, 0xff000000, RZ, 0xc0, !PT ;  /* 0xff000000ceff7812 */ /* 0x000fe2000780c0ff */
[----:B------:R-:W-:Y:S01]  /*3ae0*/  FADD.FTZ R145, R184, -R145 ;  /* 0x80000091b8917221 */ /* 0x000fe20000010000 */
[----:B------:R-:W-:Y:S01]  /*3af0*/  FSEL R117, R140, RZ, P6 ;  /* 0x000000ff8c757208 */ /* 0x000fe20003000000 */
[----:B------:R-:W-:Y:S01]  /*3b00*/  FMUL.FTZ R116, R116, UR13 ;  /* 0x0000000d74747c20 */ /* 0x000fe20008410000 */
[----:B------:R-:W-:Y:S01]  /*3b10*/  LOP3.LUT P6, RZ, R214, 0xff000000, RZ, 0xc0, !PT ;  /* 0xff000000d6ff7812 */ /* 0x000fe200078cc0ff */
[----:B------:R-:W-:Y:S01]  /*3b20*/  FMUL.FTZ R145, R150, R145 ;  /* 0x0000009196917220 */ /* 0x000fe20000410000 */
[----:B------:R-:W-:-:S02]  /*3b30*/  FSEL R217, R142, RZ, P0 ;  /* 0x000000ff8ed97208 */ /* 0x000fc40000000000 */
[----:B------:R-:W-:Y:S01]  /*3b40*/  LOP3.LUT P0, RZ, R206, 0xff00, RZ, 0xc0, !PT ;  /* 0x0000ff00ceff7812 */ /* 0x000fe2000780c0ff */
[----:B------:R-:W-:Y:S01]  /*3b50*/  FMUL.FTZ R144, R145, UR13 ;  /* 0x0000000d91907c20 */ /* 0x000fe20008410000 */
[----:B------:R-:W-:Y:S02]  /*3b60*/  FSEL R140, R142, RZ, P6 ;  /* 0x000000ff8e8c7208 */ /* 0x000fe40003000000 */
[----:B------:R-:W-:Y:S02]  /*3b70*/  LOP3.LUT P6, RZ, R214, 0xff00, RZ, 0xc0, !PT ;  /* 0x0000ff00d6ff7812 */ /* 0x000fe400078cc0ff */
[----:B------:R-:W-:Y:S02]  /*3b80*/  FSEL R147, R116, RZ, P0 ;  /* 0x000000ff74937208 */ /* 0x000fe40000000000 */
[----:B------:R-:W-:Y:S02]  /*3b90*/  LOP3.LUT P0, RZ, R214, 0xff, RZ, 0xc0, !PT ;  /* 0x000000ffd6ff7812 */ /* 0x000fe4000780c0ff */
[----:B------:R-:W-:-:S02]  /*3ba0*/  FSEL R145, R116, RZ, P6 ;  /* 0x000000ff74917208 */ /* 0x000fc40003000000 */
[----:B------:R-:W-:Y:S02]  /*3bb0*/  LOP3.LUT P6, RZ, R206, 0xff, RZ, 0xc0, !PT ;  /* 0x000000ffceff7812 */ /* 0x000fe400078cc0ff */
[C---:B------:R-:W-:Y:S02]  /*3bc0*/  FSEL R116, R144.reuse, RZ, P0 ;  /* 0x000000ff90747208 */ /* 0x040fe40000000000 */
[----:B------:R-:W-:Y:S02]  /*3bd0*/  FSEL R144, R144, RZ, P6 ;  /* 0x000000ff90907208 */ /* 0x000fe40003000000 */
[----:B------:R-:W-:Y:S02]  /*3be0*/  F2FP.BF16.F32.PACK_AB R118, R141, R118 ;  /* 0x000000768d76723e */ /* 0x000fe400000010ff */
[----:B------:R-:W-:Y:S02]  /*3bf0*/  F2FP.BF16.F32.PACK_AB R117, R140, R117 ;  /* 0x000000758c75723e */ /* 0x000fe400000010ff */
[----:B------:R-:W-:-:S02]  /*3c00*/  F2FP.BF16.F32.PACK_AB R142, R219, R216 ;  /* 0x000000d8db8e723e */ /* 0x000fc400000010ff */
[----:B------:R-:W-:Y:S02]  /*3c10*/  F2FP.BF16.F32.PACK_AB R141, R217, R146 ;  /* 0x00000092d98d723e */ /* 0x000fe400000010ff */
[----:B------:R-:W-:Y:S02]  /*3c20*/  F2FP.BF16.F32.PACK_AB R116, R145, R116 ;  /* 0x000000749174723e */ /* 0x000fe400000010ff */
[----:B------:R-:W-:Y:S01]  /*3c30*/  F2FP.BF16.F32.PACK_AB R140, R147, R144 ;  /* 0x00000090938c723e */ /* 0x000fe200000010ff */
[----:B------:R-:W-:Y:S06]  /*3c40*/  BRA `(.L_x_419) ;  /* 0x0000001000147947 */ /* 0x000fec0003800000 */
.L_x_422:
[-CC-:B------:R-:W-:Y:S01]  /*3c50*/  FFMA.FTZ R80, R179, R201.reuse, R218.reuse ;  /* 0x000000c9b3507223 */ /* 0x180fe200000100da */
[----:B------:R-:W-:Y:S01]  /*3c60*/  FFMA.FTZ R82, R170, R201, R218 ;  /* 0x000000c9aa527223 */ /* 0x000fe200000100da */
[----:B------:R-:W-:Y:S02]  /*3c70*/  LOP3.LUT P6, RZ, R207, 0xff0000, RZ, 0xc0, !PT ;  /* 0x00ff0000cfff7812 */ /* 0x000fe400078cc0ff */
[----:B------:R-:W-:Y:S01]  /*3c80*/  FADD.FTZ R81, R177, -R80 ;  /* 0x80000050b1517221 */ /* 0x000fe20000010000 */
[----:B------:R-:W-:-:S03]  /*3c90*/  LOP3.LUT P0, RZ, R215, 0xff0000, RZ, 0xc0, !PT ;  /* 0x00ff0000d7ff7812 */ /* 0x000fc6000780c0ff */
[----:B-----5:R-:W-:Y:S01]  /*3ca0*/  FMUL.FTZ R83, R150, R81 ;  /* 0x0000005196537220 */ /* 0x020fe20000410000 */
[----:B------:R-:W-:-:S03]  /*3cb0*/  FADD.FTZ R81, R171, -R82 ;  /* 0x80000052ab517221 */ /* 0x000fc60000010000 */
[----:B------:R-:W-:Y:S01]  /*3cc0*/  FMUL.FTZ R80, R83, UR13 ;  /* 0x0000000d53507c20 */ /* 0x000fe20008410000 */
[----:B------:R-:W-:Y:S01]  /*3cd0*/  FMUL.FTZ R82, R150, R81 ;  /* 0x0000005196527220 */ /* 0x000fe20000410000 */
[----:B------:R-:W-:-:S03]  /*3ce0*/  FFMA.FTZ R81, R181, R201, R218 ;  /* 0x000000c9b5517223 */ /* 0x000fc600000100da */
[----:B------:R-:W-:Y:S01]  /*3cf0*/  FSEL R143, R80, RZ, P6 ;  /* 0x000000ff508f7208 */ /* 0x000fe20003000000 */
[----:B------:R-:W-:Y:S01]  /*3d00*/  FADD.FTZ R81, R180, -R81 ;  /* 0x80000051b4517221 */ /* 0x000fe20000010000 */
[----:B------:R-:W-:Y:S01]  /*3d10*/  FSEL R119, R80, RZ, P0 ;  /* 0x000000ff50777208 */ /* 0x000fe20000000000 */
[----:B------:R-:W-:Y:S01]  /*3d20*/  FMUL.FTZ R80, R82, UR13 ;  /* 0x0000000d52507c20 */ /* 0x000fe20008410000 */
[----:B------:R-:W-:Y:S02]  /*3d30*/  ISETP.GE.U32.AND P6, PT, R214, RZ, PT ;  /* 0x000000ffd600720c */ /* 0x000fe40003fc6070 */
[----:B------:R-:W-:Y:S02]  /*3d40*/  ISETP.GE.U32.AND P0, PT, R206, RZ, PT ;  /* 0x000000ffce00720c */ /* 0x000fe40003f06070 */
[----:B------:R-:W-:Y:S02]  /*3d50*/  ISETP.GE.U32.AND.EX P6, PT, R215, 0x1000000, PT, P6 ;  /* 0x01000000d700780c */ /* 0x000fe40003fc6160 */
[----:B------:R-:W-:-:S02]  /*3d60*/  ISETP.GE.U32.AND.EX P0, PT, R207, 0x1000000, PT, P0 ;  /* 0x01000000cf00780c */ /* 0x000fc40003f06100 */
[C---:B------:R-:W-:Y:S02]  /*3d70*/  FSEL R118, R80.reuse, RZ, P6 ;  /* 0x000000ff50767208 */ /* 0x040fe40003000000 */
[----:B------:R-:W-:Y:S01]  /*3d80*/  FSEL R116, R80, RZ, P0 ;  /* 0x000000ff50747208 */ /* 0x000fe20000000000 */
[--C-:B------:R-:W-:Y:S01]  /*3d90*/  FFMA.FTZ R80, R172, R201, R218.reuse ;  /* 0x000000c9ac507223 */ /* 0x100fe200000100da */
[----:B------:R-:W-:Y:S01]  /*3da0*/  F2FP.BF16.F32.PACK_AB R83, R82, R83 ;  /* 0x000000535253723e */ /* 0x000fe200000010ff */
[----:B------:R-:W-:Y:S01]  /*3db0*/  FMUL.FTZ R82, R150, R81 ;  /* 0x0000005196527220 */ /* 0x000fe20000410000 */
[----:B------:R-:W-:Y:S01]  /*3dc0*/  FFMA.FTZ R81, R183, R201, R218 ;  /* 0x000000c9b7517223 */ /* 0x000fe200000100da */
[----:B------:R-:W-:Y:S01]  /*3dd0*/  FADD.FTZ R117, R173, -R80 ;  /* 0x80000050ad757221 */ /* 0x000fe20000010000 */
[----:B------:R-:W-:Y:S01]  /*3de0*/  LOP3.LUT P0, RZ, R207, 0xff, RZ, 0xc0, !PT ;  /* 0x000000ffcfff7812 */ /* 0x000fe2000780c0ff */
[----:B------:R-:W-:Y:S01]  /*3df0*/  FMUL.FTZ R80, R82, UR13 ;  /* 0x0000000d52507c20 */ /* 0x000fe20008410000 */
[----:B------:R-:W-:Y:S01]  /*3e00*/  LOP3.LUT P6, RZ, R215, 0xff, RZ, 0xc0, !PT ;  /* 0x000000ffd7ff7812 */ /* 0x000fe200078cc0ff */
[----:B------:R-:W-:Y:S01]  /*3e10*/  FMUL.FTZ R117, R150, R117 ;  /* 0x0000007596757220 */ /* 0x000fe20000410000 */
[----:B------:R-:W-:Y:S01]  /*3e20*/  FADD.FTZ R81, R182, -R81 ;  /* 0x80000051b6517221 */ /* 0x000fe20000010000 */
[----:B------:R-:W-:-:S02]  /*3e30*/  F2FP.BF16.F32.PACK_AB R143, R116, R143 ;  /* 0x0000008f748f723e */ /* 0x000fc400000010ff */
[C---:B------:R-:W-:Y:S01]  /*3e40*/  FMUL.FTZ R141, R117.reuse, UR13 ;  /* 0x0000000d758d7c20 */ /* 0x040fe20008410000 */
[----:B------:R-:W-:Y:S01]  /*3e50*/  F2FP.BF16.F32.PACK_AB R82, R117, R82 ;  /* 0x000000527552723e */ /* 0x000fe200000010ff */
[--C-:B------:R-:W-:Y:S01]  /*3e60*/  FFMA.FTZ R117, R176, R201, R218.reuse ;  /* 0x000000c9b0757223 */ /* 0x100fe200000100da */
[----:B------:R-:W-:Y:S01]  /*3e70*/  FSEL R142, R80, RZ, P0 ;  /* 0x000000ff508e7208 */ /* 0x000fe20000000000 */
[----:B------:R-:W-:Y:S01]  /*3e80*/  FMUL.FTZ R116, R150, R81 ;  /* 0x0000005196747220 */ /* 0x000fe20000410000 */
[----:B------:R-:W-:Y:S01]  /*3e90*/  FSEL R140, R80, RZ, P6 ;  /* 0x000000ff508c7208 */ /* 0x000fe20003000000 */
[----:B------:R-:W-:Y:S01]  /*3ea0*/  FFMA.FTZ R80, R178, R201, R218 ;  /* 0x000000c9b2507223 */ /* 0x000fe200000100da */
[----:B------:R-:W-:Y:S01]  /*3eb0*/  FADD.FTZ R117, R174, -R117 ;  /* 0x80000075ae757221 */ /* 0x000fe20000010000 */
[----:B------:R-:W-:Y:S02]  /*3ec0*/  LOP3.LUT P0, RZ, R207, 0xff00, RZ, 0xc0, !PT ;  /* 0x0000ff00cfff7812 */ /* 0x000fe4000780c0ff */
[----:B------:R-:W-:Y:S01]  /*3ed0*/  LOP3.LUT P6, RZ, R215, 0xff00, RZ, 0xc0, !PT ;  /* 0x0000ff00d7ff7812 */ /* 0x000fe200078cc0ff */
[----:B------:R-:W-:Y:S01]  /*3ee0*/  FADD.FTZ R81, R175, -R80 ;  /* 0x80000050af517221 */ /* 0x000fe20000010000 */
[----:B------:R-:W-:Y:S01]  /*3ef0*/  F2FP.BF16.F32.PACK_AB R119, R118, R119 ;  /* 0x000000777677723e */ /* 0x000fe200000010ff */
[----:B------:R-:W-:Y:S01]  /*3f00*/  FMUL.FTZ R145, R150, R117 ;  /* 0x0000007596917220 */ /* 0x000fe20000410000 */
[C---:B------:R-:W-:Y:S01]  /*3f10*/  FSEL R219, R141.reuse, RZ, P0 ;  /* 0x000000ff8ddb7208 */ /* 0x040fe20000000000 */
[----:B------:R-:W-:Y:S01]  /*3f20*/  FMUL.FTZ R118, R116, UR13 ;  /* 0x0000000d74767c20 */ /* 0x000fe20008410000 */
[----:B------:R-:W-:Y:S01]  /*3f30*/  FSEL R221, R141, RZ, P6 ;  /* 0x000000ff8ddd7208 */ /* 0x000fe20003000000 */
[----:B------:R-:W-:Y:S01]  /*3f40*/  FFMA.FTZ R117, R3, R201, R218 ;  /* 0x000000c903757223 */ /* 0x000fe200000100da */
[----:B------:R-:W-:Y:S01]  /*3f50*/  LOP3.LUT P0, RZ, R206, 0xff0000, RZ, 0xc0, !PT ;  /* 0x00ff0000ceff7812 */ /* 0x000fe2000780c0ff */
[----:B------:R-:W-:Y:S01]  /*3f60*/  FMUL.FTZ R80, R150, R81 ;  /* 0x0000005196507220 */ /* 0x000fe20000410000 */
[----:B------:R-:W-:Y:S01]  /*3f70*/  LOP3.LUT P6, RZ, R214, 0xff0000, RZ, 0xc0, !PT ;  /* 0x00ff0000d6ff7812 */ /* 0x000fe200078cc0ff */
[----:B------:R-:W-:Y:S01]  /*3f80*/  FADD.FTZ R117, R184, -R117 ;  /* 0x80000075b8757221 */ /* 0x000fe20000010000 */
[C---:B------:R-:W-:Y:S01]  /*3f90*/  F2FP.BF16.F32.PACK_AB R81, R145.reuse, R116 ;  /* 0x000000749151723e */ /* 0x040fe200000010ff */
[----:B------:R-:W-:Y:S01]  /*3fa0*/  FMUL.FTZ R145, R145, UR13 ;  /* 0x0000000d91917c20 */ /* 0x000fe20008410000 */
[----:B------:R-:W-:Y:S01]  /*3fb0*/  FSEL R141, R118, RZ, P0 ;  /* 0x000000ff768d7208 */ /* 0x000fe20000000000 */
[----:B------:R-:W-:Y:S01]  /*3fc0*/  FMUL.FTZ R117, R150, R117 ;  /* 0x0000007596757220 */ /* 0x000fe20000410000 */
[----:B------:R-:W-:Y:S01]  /*3fd0*/  FSEL R144, R118, RZ, P6 ;  /* 0x000000ff76907208 */ /* 0x000fe20003000000 */
[----:B------:R-:W-:Y:S01]  /*3fe0*/  FMUL.FTZ R116, R80, UR13 ;  /* 0x0000000d50747c20 */ /* 0x000fe20008410000 */
[----:B------:R-:W-:-:S02]  /*3ff0*/  LOP3.LUT P0, RZ, R206, 0xff000000, RZ, 0xc0, !PT ;  /* 0xff000000ceff7812 */ /* 0x000fc4000780c0ff */
[----:B------:R-:W-:Y:S02]  /*4000*/  LOP3.LUT P6, RZ, R214, 0xff000000, RZ, 0xc0, !PT ;  /* 0xff000000d6ff7812 */ /* 0x000fe400078cc0ff */
[C---:B0-----:R-:W-:Y:S02]  /*4010*/  FSEL R146, R145.reuse, RZ, P0 ;  /* 0x000000ff91927208 */ /* 0x041fe40000000000 */
[----:B------:R-:W-:Y:S02]  /*4020*/  FSEL R217, R145, RZ, P6 ;  /* 0x000000ff91d97208 */ /* 0x000fe40003000000 */
[----:B------:R-:W-:Y:S02]  /*4030*/  LOP3.LUT P0, RZ, R206, 0xff00, RZ, 0xc0, !PT ;  /* 0x0000ff00ceff7812 */ /* 0x000fe4000780c0ff */
[----:B------:R-:W-:Y:S02]  /*4040*/  LOP3.LUT P6, RZ, R214, 0xff00, RZ, 0xc0, !PT ;  /* 0x0000ff00d6ff7812 */ /* 0x000fe400078cc0ff */
[----:B------:R-:W-:Y:S01]  /*4050*/  F2FP.BF16.F32.PACK_AB R80, R80, R117 ;  /* 0x000000755050723e */ /* 0x000fe200000010ff */
[----:B------:R-:W-:Y:S01]  /*4060*/  FMUL.FTZ R117, R117, UR13 ;  /* 0x0000000d75757c20 */ /* 0x000fe20008410000 */
[----:B------:R-:W-:-:S02]  /*4070*/  FSEL R145, R116, RZ, P0 ;  /* 0x000000ff74917208 */ /* 0x000fc40000000000 */
[----:B------:R-:W-:Y:S02]  /*4080*/  FSEL R147, R116, RZ, P6 ;  /* 0x000000ff74937208 */ /* 0x000fe40003000000 */
[----:B------:R-:W-:Y:S02]  /*4090*/  LOP3.LUT P0, RZ, R214, 0xff, RZ, 0xc0, !PT ;  /* 0x000000ffd6ff7812 */ /* 0x000fe4000780c0ff */
[----:B------:R-:W-:Y:S02]  /*40a0*/  LOP3.LUT P6, RZ, R206, 0xff, RZ, 0xc0, !PT ;  /* 0x000000ffceff7812 */ /* 0x000fe400078cc0ff */
[----:B------:R-:W-:Y:S02]  /*40b0*/  F2FP.BF16.F32.PACK_AB R118, R221, R140 ;  /* 0x0000008cdd76723e */ /* 0x000fe400000010ff */
[C---:B------:R-:W-:Y:S02]  /*40c0*/  FSEL R116, R117.reuse, RZ, P0 ;  /* 0x000000ff75747208 */ /* 0x040fe40000000000 */
[----:B------:R-:W-:-:S02]  /*40d0*/  FSEL R140, R117, RZ, P6 ;  /* 0x000000ff758c7208 */ /* 0x000fc40003000000 */
[----:B------:R-:W-:Y:S02]  /*40e0*/  F2FP.BF16.F32.PACK_AB R142, R219, R142 ;  /* 0x0000008edb8e723e */ /* 0x000fe400000010ff */
[----:B------:R-:W-:Y:S02]  /*40f0*/  F2FP.BF16.F32.PACK_AB R117, R217, R144 ;  /* 0x00000090d975723e */ /* 0x000fe400000010ff */
[----:B------:R-:W-:Y:S02]  /*4100*/  F2FP.BF16.F32.PACK_AB R141, R146, R141 ;  /* 0x0000008d928d723e */ /* 0x000fe400000010ff */
[----:B------:R-:W-:Y:S02]  /*4110*/  F2FP.BF16.F32.PACK_AB R116, R147, R116 ;  /* 0x000000749374723e */ /* 0x000fe400000010ff */
[----:B------:R-:W-:Y:S01]  /*4120*/  F2FP.BF16.F32.PACK_AB R140, R145, R140 ;  /* 0x0000008c918c723e */ /* 0x000fe200000010ff */
[----:B------:R-:W-:Y:S06]  /*4130*/  BRA `(.L_x_419) ;  /* 0x0000000800d87947 */ /* 0x000fec0003800000 */
.L_x_421:
[----:B------:R-:W-:Y:S01]  /*4140*/  UMOV UR4, UR6 ;  /* 0x0000000600047c82 */ /* 0x000fe20008000000 */
[----:B------:R-:W-:Y:S01]  /*4150*/  UMOV UR5, UR7 ;  /* 0x0000000700057c82 */ /* 0x000fe20008000000 */
[----:B------:R-:W-:-:S04]  /*4160*/  UISETP.NE.U32.AND UP0, UPT, UR4, URZ, UPT ;  /* 0x000000ff0400728c */ /* 0x000fc8000bf05070 */
[----:B------:R-:W-:-:S09]  /*4170*/  UISETP.NE.AND.EX UP0, UPT, UR5, URZ, UPT, UP0 ;  /* 0x000000ff0500728c */ /* 0x000fd2000bf05300 */
[----:B------:R-:W-:Y:S05]  /*4180*/  BRA.U UP0, `(.L_x_423) ;  /* 0x00000005005c7547 */ /* 0x000fea000b800000 */
[-CC-:B------:R-:W-:Y:S01]  /*4190*/  FFMA.FTZ R117, R181, R201.reuse, R218.reuse ;  /* 0x000000c9b5757223 */ /* 0x180fe200000100da */
[----:B------:R-:W-:Y:S01]  /*41a0*/  SHF.L.U32 R116, R122, 0x10, RZ ;  /* 0x000000107a747819 */ /* 0x000fe200000006ff */
[-C--:B------:R-:W-:Y:S01]  /*41b0*/  FFMA.FTZ R118, R179, R201.reuse, R218 ;  /* 0x000000c9b3767223 */ /* 0x080fe200000100da */
[C---:B------:R-:W-:Y:S01]  /*41c0*/  PRMT R140, R123.reuse, 0x7632, R140 ;  /* 0x000076327b8c7816 */ /* 0x040fe2000000008c */
[----:B------:R-:W-:Y:S01]  /*41d0*/  FADD.FTZ R117, R180, -R117 ;  /* 0x80000075b4757221 */ /* 0x000fe20000010000 */
[----:B------:R-:W-:Y:S01]  /*41e0*/  FFMA.FTZ R142, R170, R201, R218 ;  /* 0x000000c9aa8e7223 */ /* 0x000fe200000100da */
[----:B------:R-:W-:Y:S02]  /*41f0*/  IMAD.U32 R141, R123, 0x10000, RZ ;  /* 0x000100007b8d7824 */ /* 0x000fe400078e00ff */
[----:B------:R-:W-:Y:S01]  /*4200*/  FADD.FTZ R119, R177, -R118 ;  /* 0x80000076b1777221 */ /* 0x000fe20000010000 */
[----:B-----5:R-:W-:Y:S01]  /*4210*/  FFMA.FTZ R145, R150, R117, R116 ;  /* 0x0000007596917223 */ /* 0x020fe20000010074 */
[----:B------:R-:W-:Y:S01]  /*4220*/  FFMA.FTZ R117, R3, R201, R218 ;  /* 0x000000c903757223 */ /* 0x000fe200000100da */
[----:B------:R-:W-:-:S02]  /*4230*/  IMAD.U32 R140, R140, 0x10000, RZ ;  /* 0x000100008c8c7824 */ /* 0x000fc400078e00ff */
[--C-:B------:R-:W-:Y:S01]  /*4240*/  FADD.FTZ R143, R171, -R142.reuse ;  /* 0x8000008eab8f7221 */ /* 0x100fe20000010000 */
[----:B0-----:R-:W-:Y:S01]  /*4250*/  FFMA.FTZ R146, R150, R119, R141 ;  /* 0x0000007796927223 */ /* 0x001fe2000001008d */
[----:B------:R-:W-:Y:S01]  /*4260*/  PRMT R142, R122, 0x7632, R142 ;  /* 0x000076327a8e7816 */ /* 0x000fe2000000008e */
[----:B------:R-:W-:Y:S01]  /*4270*/  FFMA.FTZ R141, R176, R201, R218 ;  /* 0x000000c9b08d7223 */ /* 0x000fe200000100da */
[----:B------:R-:W-:Y:S01]  /*4280*/  PRMT R118, R121, 0x7632, R118 ;  /* 0x0000763279767816 */ /* 0x000fe20000000076 */
[----:B------:R-:W-:Y:S02]  /*4290*/  IMAD.U32 R116, R120, 0x10000, RZ ;  /* 0x0001000078747824 */ /* 0x000fe400078e00ff */
[----:B------:R-:W-:Y:S01]  /*42a0*/  FADD.FTZ R117, R184, -R117 ;  /* 0x80000075b8757221 */ /* 0x000fe20000010000 */
[----:B------:R-:W-:Y:S01]  /*42b0*/  FFMA.FTZ R216, R150, R143, R140 ;  /* 0x0000008f96d87223 */ /* 0x000fe2000001008c */
[----:B------:R-:W-:Y:S01]  /*42c0*/  ISETP.GE.U32.AND P0, PT, R214, RZ, PT ;  /* 0x000000ffd600720c */ /* 0x000fe20003f06070 */
[-CC-:B------:R-:W-:Y:S01]  /*42d0*/  FFMA.FTZ R144, R172, R201.reuse, R218.reuse ;  /* 0x000000c9ac907223 */ /* 0x180fe200000100da */
[----:B------:R-:W-:Y:S01]  /*42e0*/  SHF.L.U32 R147, R142, 0x10, RZ ;  /* 0x000000108e937819 */ /* 0x000fe200000006ff */
[----:B------:R-:W-:Y:S01]  /*42f0*/  FFMA.FTZ R119, R183, R201, R218 ;  /* 0x000000c9b7777223 */ /* 0x000fe200000100da */
[----:B------:R-:W-:-:S02]  /*4300*/  IMAD.U32 R118, R118, 0x10000, RZ ;  /* 0x0001000076767824 */ /* 0x000fc400078e00ff */
[----:B------:R-:W-:Y:S01]  /*4310*/  FADD.FTZ R141, R174, -R141 ;  /* 0x8000008dae8d7221 */ /* 0x000fe20000010000 */
[--C-:B------:R-:W-:Y:S01]  /*4320*/  FFMA.FTZ R142, R150, R117, R116.reuse ;  /* 0x00000075968e7223 */ /* 0x100fe20000010074 */
[----:B------:R-:W-:Y:S01]  /*4330*/  PRMT R116, R120, 0x7632, R116 ;  /* 0x0000763278747816 */ /* 0x000fe20000000074 */
[----:B------:R-:W-:Y:S01]  /*4340*/  FMUL.FTZ R217, R216, UR13 ;  /* 0x0000000dd8d97c20 */ /* 0x000fe20008410000 */
[----:B------:R-:W-:Y:S01]  /*4350*/  ISETP.GE.U32.AND.EX P0, PT, R215, 0x1000000, PT, P0 ;  /* 0x01000000d700780c */ /* 0x000fe20003f06100 */
[----:B------:R-:W-:Y:S01]  /*4360*/  FADD.FTZ R143, R173, -R144 ;  /* 0x80000090ad8f7221 */ /* 0x000fe20000010000 */
[----:B------:R-:W-:Y:S01]  /*4370*/  SHF.L.U32 R140, R121, 0x10, RZ ;  /* 0x00000010798c7819 */ /* 0x000fe200000006ff */
[----:B------:R-:W-:Y:S01]  /*4380*/  FADD.FTZ R119, R182, -R119 ;  /* 0x80000077b6777221 */ /* 0x000fe20000010000 */
[----:B------:R-:W-:Y:S01]  /*4390*/  FFMA.FTZ R144, R150, R141, R118 ;  /* 0x0000008d96907223 */ /* 0x000fe20000010076 */
[----:B------:R-:W-:Y:S01]  /*43a0*/  FMUL.FTZ R146, R146, UR13 ;  /* 0x0000000d92927c20 */ /* 0x000fe20008410000 */
[----:B------:R-:W-:Y:S01]  /*43b0*/  LOP3.LUT P6, RZ, R215, 0xff0000, RZ, 0xc0, !PT ;  /* 0x00ff0000d7ff7812 */ /* 0x000fe200078cc0ff */
[----:B------:R-:W-:Y:S01]  /*43c0*/  FFMA.FTZ R147, R150, R143, R147 ;  /* 0x0000008f96937223 */ /* 0x000fe20000010093 */
[----:B------:R-:W-:Y:S01]  /*43d0*/  SHF.L.U32 R141, R116, 0x10, RZ ;  /* 0x00000010748d7819 */ /* 0x000fe200000006ff */
[----:B------:R-:W-:Y:S01]  /*43e0*/  FFMA.FTZ R143, R150, R119, R140 ;  /* 0x00000077968f7223 */ /* 0x000fe2000001008c */
[----:B------:R-:W-:Y:S01]  /*43f0*/  FSEL R116, R217, RZ, P0 ;  /* 0x000000ffd9747208 */ /* 0x000fe20000000000 */
[----:B------:R-:W-:Y:S01]  /*4400*/  FMUL.FTZ R145, R145, UR13 ;  /* 0x0000000d91917c20 */ /* 0x000fe20008410000 */
[----:B------:R-:W-:Y:S01]  /*4410*/  ISETP.GE.U32.AND P0, PT, R206, RZ, PT ;  /* 0x000000ffce00720c */ /* 0x000fe20003f06070 */
[----:B------:R-:W-:Y:S01]  /*4420*/  FFMA.FTZ R118, R178, R201, R218 ;  /* 0x000000c9b2767223 */ /* 0x000fe200000100da */
[C---:B------:R-:W-:Y:S01]  /*4430*/  FSEL R119, R146.reuse, RZ, P6 ;  /* 0x000000ff92777208 */ /* 0x040fe20003000000 */
[----:B------:R-:W-:Y:S01]  /*4440*/  FMUL.FTZ R147, R147, UR13 ;  /* 0x0000000d93937c20 */ /* 0x000fe20008410000 */
[----:B------:R-:W-:Y:S01]  /*4450*/  LOP3.LUT P6, RZ, R207, 0xff0000, RZ, 0xc0, !PT ;  /* 0x00ff0000cfff7812 */ /* 0x000fe200078cc0ff */
[----:B------:R-:W-:Y:S01]  /*4460*/  FADD.FTZ R117, R175, -R118 ;  /* 0x80000076af757221 */ /* 0x000fe20000010000 */
[----:B------:R-:W-:Y:S01]  /*4470*/  ISETP.GE.U32.AND.EX P0, PT, R207, 0x1000000, PT, P0 ;  /* 0x01000000cf00780c */ /* 0x000fe20003f06100 */
[----:B------:R-:W-:Y:S01]  /*4480*/  FMUL.FTZ R143, R143, UR13 ;  /* 0x0000000d8f8f7c20 */ /* 0x000fe20008410000 */
[----:B------:R-:W-:Y:S01]  /*4490*/  FSEL R216, R146, RZ, P6 ;  /* 0x000000ff92d87208 */ /* 0x000fe20003000000 */
[----:B------:R-:W-:Y:S01]  /*44a0*/  FFMA.FTZ R140, R150, R117, R141 ;  /* 0x00000075968c7223 */ /* 0x000fe2000001008d */
[----:B------:R-:W-:Y:S01]  /*44b0*/  LOP3.LUT P6, RZ, R207, 0xff, RZ, 0xc0, !PT ;  /* 0x000000ffcfff7812 */ /* 0x000fe200078cc0ff */
[----:B------:R-:W-:Y:S01]  /*44c0*/  FMUL.FTZ R144, R144, UR13 ;  /* 0x0000000d90907c20 */ /* 0x000fe20008410000 */
[----:B------:R-:W-:-:S02]  /*44d0*/  FSEL R221, R217, RZ, P0 ;  /* 0x000000ffd9dd7208 */ /* 0x000fc40000000000 */
[----:B------:R-:W-:Y:S02]  /*44e0*/  LOP3.LUT P0, RZ, R215, 0xff, RZ, 0xc0, !PT ;  /* 0x000000ffd7ff7812 */ /* 0x000fe4000780c0ff */
[----:B------:R-:W-:Y:S02]  /*44f0*/  F2FP.BF16.F32.PACK_AB R119, R116, R119 ;  /* 0x000000777477723e */ /* 0x000fe400000010ff */
[----:B------:R-:W-:Y:S02]  /*4500*/  FSEL R116, R145, RZ, P6 ;  /* 0x000000ff91747208 */ /* 0x000fe40003000000 */
[----:B------:R-:W-:Y:S02]  /*4510*/  LOP3.LUT P6, RZ, R207, 0xff00, RZ, 0xc0, !PT ;  /* 0x0000ff00cfff7812 */ /* 0x000fe400078cc0ff */
[----:B------:R-:W-:Y:S01]  /*4520*/  FSEL R118, R145, RZ, P0 ;  /* 0x000000ff91767208 */ /* 0x000fe20000000000 */
[----:B------:R-:W-:Y:S01]  /*4530*/  FMUL.FTZ R145, R140, UR13 ;  /* 0x0000000d8c917c20 */ /* 0x000fe20008410000 */
[----:B------:R-:W-:-:S02]  /*4540*/  LOP3.LUT P0, RZ, R215, 0xff00, RZ, 0xc0, !PT ;  /* 0x0000ff00d7ff7812 */ /* 0x000fc4000780c0ff */
[C---:B------:R-:W-:Y:S02]  /*4550*/  FSEL R219, R147.reuse, RZ, P6 ;  /* 0x000000ff93db7208 */ /* 0x040fe40003000000 */
[----:B------:R-:W-:Y:S02]  /*4560*/  LOP3.LUT P6, RZ, R206, 0xff0000, RZ, 0xc0, !PT ;  /* 0x00ff0000ceff7812 */ /* 0x000fe400078cc0ff */
[----:B------:R-:W-:Y:S02]  /*4570*/  FSEL R141, R147, RZ, P0 ;  /* 0x000000ff938d7208 */ /* 0x000fe40000000000 */
[----:B------:R-:W-:Y:S02]  /*4580*/  LOP3.LUT P0, RZ, R214, 0xff0000, RZ, 0xc0, !PT ;  /* 0x00ff0000d6ff7812 */ /* 0x000fe4000780c0ff */
[----:B------:R-:W-:Y:S02]  /*4590*/  FSEL R146, R143, RZ, P6 ;  /* 0x000000ff8f927208 */ /* 0x000fe40003000000 */
[----:B------:R-:W-:-:S02]  /*45a0*/  LOP3.LUT P6, RZ, R206, 0xff000000, RZ, 0xc0, !PT ;  /* 0xff000000ceff7812 */ /* 0x000fc400078cc0ff */
[----:B------:R-:W-:Y:S02]  /*45b0*/  FSEL R117, R143, RZ, P0 ;  /* 0x000000ff8f757208 */ /* 0x000fe40000000000 */
[----:B------:R-:W-:Y:S02]  /*45c0*/  LOP3.LUT P0, RZ, R214, 0xff000000, RZ, 0xc0, !PT ;  /* 0xff000000d6ff7812 */ /* 0x000fe4000780c0ff */
        /* <DEDUP_REMOVED lines=9> */
[----:B------:R-:W-:Y:S02]  /*4660*/  F2FP.BF16.F32.PACK_AB R142, R219, R116 ;  /* 0x00000074db8e723e */ /* 0x000fe400000010ff */
        /* <DEDUP_REMOVED lines=9> */
.L_x_423:
[-CC-:B------:R-:W-:Y:S01]  /*4700*/  FFMA.FTZ R82, R179, R201.reuse, R218.reuse ;  /* 0x000000c9b3527223 */ /* 0x180fe200000100da */
[-C--:B------:R-:W-:Y:S01]  /*4710*/  FFMA.FTZ R118, R170, R201.reuse, R218 ;  /* 0x000000c9aa767223 */ /* 0x080fe200000100da */
[C---:B------:R-:W-:Y:S01]  /*4720*/  PRMT R116, R123.reuse, 0x7632, R116 ;  /* 0x000076327b747816 */ /* 0x040fe20000000074 */
[----:B------:R-:W-:Y:S02]  /*4730*/  IMAD.U32 R117, R123, 0x10000, RZ ;  /* 0x000100007b757824 */ /* 0x000fe400078e00ff */
[----:B------:R-:W-:Y:S01]  /*4740*/  FFMA.FTZ R81, R181, R201, R218 ;  /* 0x000000c9b5517223 */ /* 0x000fe200000100da */
[----:B------:R-:W-:Y:S01]  /*4750*/  FADD.FTZ R83, R177, -R82 ;  /* 0x80000052b1537221 */ /* 0x000fe20000010000 */
[--C-:B------:R-:W-:Y:S01]  /*4760*/  FADD.FTZ R119, R171, -R118.reuse ;  /* 0x80000076ab777221 */ /* 0x100fe20000010000 */
[----:B------:R-:W-:Y:S01]  /*4770*/  SHF.L.U32 R80, R122, 0x10, RZ ;  /* 0x000000107a507819 */ /* 0x000fe200000006ff */
[----:B------:R-:W-:Y:S01]  /*4780*/  IMAD.U32 R116, R116, 0x10000, RZ ;  /* 0x0001000074747824 */ /* 0x000fe200078e00ff */
[----:B------:R-:W-:Y:S01]  /*4790*/  PRMT R118, R122, 0x7632, R118 ;  /* 0x000076327a767816 */ /* 0x000fe20000000076 */
[----:B------:R-:W-:Y:S01]  /*47a0*/  FADD.FTZ R81, R180, -R81 ;  /* 0x80000051b4517221 */ /* 0x000fe20000010000 */
[----:B-----5:R-:W-:Y:S01]  /*47b0*/  FFMA.FTZ R142, R150, R83, R117 ;  /* 0x00000053968e7223 */ /* 0x020fe20000010075 */
[-C--:B------:R-:W-:Y:S01]  /*47c0*/  FFMA.FTZ R140, R172, R201.reuse, R218 ;  /* 0x000000c9ac8c7223 */ /* 0x080fe200000100da */
[----:B------:R-:W-:Y:S01]  /*47d0*/  PRMT R82, R121, 0x7632, R82 ;  /* 0x0000763279527816 */ /* 0x000fe20000000052 */
[----:B------:R-:W-:Y:S01]  /*47e0*/  FFMA.FTZ R117, R176, R201, R218 ;  /* 0x000000c9b0757223 */ /* 0x000fe200000100da */
[----:B------:R-:W-:Y:S01]  /*47f0*/  FFMA.FTZ R145, R150, R119, R116 ;  /* 0x0000007796917223 */ /* 0x000fe20000010074 */
[----:B------:R-:W-:Y:S01]  /*4800*/  SHF.L.U32 R143, R118, 0x10, RZ ;  /* 0x00000010768f7819 */ /* 0x000fe200000006ff */
[----:B------:R-:W-:Y:S01]  /*4810*/  FFMA.FTZ R119, R150, R81, R80 ;  /* 0x0000005196777223 */ /* 0x000fe20000010050 */
[-C--:B------:R-:W-:Y:S01]  /*4820*/  FFMA.FTZ R83, R183, R201.reuse, R218 ;  /* 0x000000c9b7537223 */ /* 0x080fe200000100da */
[----:B------:R-:W-:Y:S01]  /*4830*/  FADD.FTZ R141, R173, -R140 ;  /* 0x8000008cad8d7221 */ /* 0x000fe20000010000 */
[----:B------:R-:W-:Y:S01]  /*4840*/  FFMA.FTZ R81, R3, R201, R218 ;  /* 0x000000c903517223 */ /* 0x000fe200000100da */
[----:B------:R-:W-:-:S02]  /*4850*/  IMAD.U32 R82, R82, 0x10000, RZ ;  /* 0x0001000052527824 */ /* 0x000fc400078e00ff */
[----:B------:R-:W-:Y:S01]  /*4860*/  FADD.FTZ R117, R174, -R117 ;  /* 0x80000075ae757221 */ /* 0x000fe20000010000 */
[----:B------:R-:W-:Y:S01]  /*4870*/  SHF.L.U32 R116, R121, 0x10, RZ ;  /* 0x0000001079747819 */ /* 0x000fe200000006ff */
[----:B------:R-:W-:Y:S01]  /*4880*/  FADD.FTZ R83, R182, -R83 ;  /* 0x80000053b6537221 */ /* 0x000fe20000010000 */
[----:B------:R-:W-:Y:S01]  /*4890*/  FFMA.FTZ R140, R150, R141, R143 ;  /* 0x0000008d968c7223 */ /* 0x000fe2000001008f */
[----:B------:R-:W-:Y:S02]  /*48a0*/  IMAD.U32 R80, R120, 0x10000, RZ ;  /* 0x0001000078507824 */ /* 0x000fe400078e00ff */
[----:B------:R-:W-:Y:S01]  /*48b0*/  FADD.FTZ R81, R184, -R81 ;  /* 0x80000051b8517221 */ /* 0x000fe20000010000 */
[----:B------:R-:W-:Y:S01]  /*48c0*/  FFMA.FTZ R141, R150, R117, R82 ;  /* 0x00000075968d7223 */ /* 0x000fe20000010052 */
[----:B------:R-:W-:Y:S01]  /*48d0*/  FMUL.FTZ R117, R142, UR13 ;  /* 0x0000000d8e757c20 */ /* 0x000fe20008410000 */
[----:B------:R-:W-:Y:S01]  /*48e0*/  LOP3.LUT P0, RZ, R207, 0xff0000, RZ, 0xc0, !PT ;  /* 0x00ff0000cfff7812 */ /* 0x000fe2000780c0ff */
[C---:B------:R-:W-:Y:S01]  /*48f0*/  FFMA.FTZ R118, R150.reuse, R83, R116 ;  /* 0x0000005396767223 */ /* 0x040fe20000010074 */
[----:B------:R-:W-:Y:S01]  /*4900*/  LOP3.LUT P6, RZ, R215, 0xff0000, RZ, 0xc0, !PT ;  /* 0x00ff0000d7ff7812 */ /* 0x000fe200078cc0ff */
[----:B------:R-:W-:Y:S01]  /*4910*/  FFMA.FTZ R116, R150, R81, R80 ;  /* 0x0000005196747223 */ /* 0x000fe20000010050 */
[----:B------:R-:W-:Y:S01]  /*4920*/  FFMA.FTZ R82, R178, R201, R218 ;  /* 0x000000c9b2527223 */ /* 0x000fe200000100da */
[----:B------:R-:W-:-:S02]  /*4930*/  PRMT R80, R120, 0x7632, R80 ;  /* 0x0000763278507816 */ /* 0x000fc40000000050 */
[----:B------:R-:W-:Y:S01]  /*4940*/  FSEL R143, R117, RZ, P0 ;  /* 0x000000ff758f7208 */ /* 0x000fe20000000000 */
[----:B------:R-:W-:Y:S01]  /*4950*/  FADD.FTZ R81, R175, -R82 ;  /* 0x80000052af517221 */ /* 0x000fe20000010000 */
[----:B------:R-:W-:Y:S01]  /*4960*/  FSEL R144, R117, RZ, P6 ;  /* 0x000000ff75907208 */ /* 0x000fe20003000000 */
[----:B------:R-:W-:Y:S01]  /*4970*/  FMUL.FTZ R82, R145, UR13 ;  /* 0x0000000d91527c20 */ /* 0x000fe20008410000 */
[----:B------:R-:W-:Y:S02]  /*4980*/  ISETP.GE.U32.AND P0, PT, R206, RZ, PT ;  /* 0x000000ffce00720c */ /* 0x000fe40003f06070 */
[----:B------:R-:W-:Y:S02]  /*4990*/  ISETP.GE.U32.AND P6, PT, R214, RZ, PT ;  /* 0x000000ffd600720c */ /* 0x000fe40003fc6070 */
[----:B------:R-:W-:Y:S01]  /*49a0*/  SHF.L.U32 R83, R80, 0x10, RZ ;  /* 0x0000001050537819 */ /* 0x000fe200000006ff */
[----:B------:R-:W-:Y:S01]  /*49b0*/  FMUL.FTZ R80, R119, UR13 ;  /* 0x0000000d77507c20 */ /* 0x000fe20008410000 */
[----:B------:R-:W-:-:S02]  /*49c0*/  ISETP.GE.U32.AND.EX P0, PT, R207, 0x1000000, PT, P0 ;  /* 0x01000000cf00780c */ /* 0x000fc40003f06100 */
[----:B------:R-:W-:Y:S01]  /*49d0*/  ISETP.GE.U32.AND.EX P6, PT, R215, 0x1000000, PT, P6 ;  /* 0x01000000d700780c */ /* 0x000fe20003fc6160 */
[----:B------:R-:W-:Y:S01]  /*49e0*/  FFMA.FTZ R117, R150, R81, R83 ;  /* 0x0000005196757223 */ /* 0x000fe20000010053 */
[C---:B------:R-:W-:Y:S02]  /*49f0*/  FSEL R220, R82.reuse, RZ, P0 ;  /* 0x000000ff52dc7208 */ /* 0x040fe40000000000 */
[----:B------:R-:W-:Y:S02]  /*4a00*/  FSEL R81, R82, RZ, P6 ;  /* 0x000000ff52517208 */ /* 0x000fe40003000000 */
[----:B------:R-:W-:Y:S02]  /*4a10*/  LOP3.LUT P0, RZ, R207, 0xff, RZ, 0xc0, !PT ;  /* 0x000000ffcfff7812 */ /* 0x000fe4000780c0ff */
[----:B------:R-:W-:Y:S02]  /*4a20*/  LOP3.LUT P6, RZ, R215, 0xff, RZ, 0xc0, !PT ;  /* 0x000000ffd7ff7812 */ /* 0x000fe400078cc0ff */
[C---:B------:R-:W-:Y:S01]  /*4a30*/  F2FP.BF16.F32.PACK_AB R82, R140.reuse, R119 ;  /* 0x000000778c52723e */ /* 0x040fe200000010ff */
[----:B------:R-:W-:Y:S01]  /*4a40*/  FMUL.FTZ R140, R140, UR13 ;  /* 0x0000000d8c8c7c20 */ /* 0x000fe20008410000 */
[----:B------:R-:W-:-:S02]  /*4a50*/  F2FP.BF16.F32.PACK_AB R83, R145, R142 ;  /* 0x0000008e9153723e */ /* 0x000fc400000010ff */
[----:B------:R-:W-:Y:S02]  /*4a60*/  F2FP.BF16.F32.PACK_AB R119, R81, R144 ;  /* 0x000000905177723e */ /* 0x000fe400000010ff */
[C---:B------:R-:W-:Y:S02]  /*4a70*/  FSEL R142, R80.reuse, RZ, P0 ;  /* 0x000000ff508e7208 */ /* 0x040fe40000000000 */
[----:B------:R-:W-:Y:S01]  /*4a80*/  FSEL R144, R80, RZ, P6 ;  /* 0x000000ff50907208 */ /* 0x000fe20003000000 */
[----:B------:R-:W-:Y:S01]  /*4a90*/  FMUL.FTZ R80, R118, UR13 ;  /* 0x0000000d76507c20 */ /* 0x000fe20008410000 */
[----:B------:R-:W-:Y:S02]  /*4aa0*/  LOP3.LUT P0, RZ, R207, 0xff00, RZ, 0xc0, !PT ;  /* 0x0000ff00cfff7812 */ /* 0x000fe4000780c0ff */
[----:B------:R-:W-:Y:S02]  /*4ab0*/  LOP3.LUT P6, RZ, R215, 0xff00, RZ, 0xc0, !PT ;  /* 0x0000ff00d7ff7812 */ /* 0x000fe400078cc0ff */
[----:B------:R-:W-:-:S02]  /*4ac0*/  FSEL R219, R140, RZ, P0 ;  /* 0x000000ff8cdb7208 */ /* 0x000fc40000000000 */
[----:B------:R-:W-:Y:S01]  /*4ad0*/  FSEL R221, R140, RZ, P6 ;  /* 0x000000ff8cdd7208 */ /* 0x000fe20003000000 */
[C---:B------:R-:W-:Y:S01]  /*4ae0*/  FMUL.FTZ R140, R141.reuse, UR13 ;  /* 0x0000000d8d8c7c20 */ /* 0x040fe20008410000 */
[----:B------:R-:W-:Y:S02]  /*4af0*/  LOP3.LUT P0, RZ, R206, 0xff0000, RZ, 0xc0, !PT ;  /* 0x00ff0000ceff7812 */ /* 0x000fe4000780c0ff */
[----:B------:R-:W-:Y:S02]  /*4b00*/  LOP3.LUT P6, RZ, R214, 0xff0000, RZ, 0xc0, !PT ;  /* 0x00ff0000d6ff7812 */ /* 0x000fe400078cc0ff */
[----:B------:R-:W-:Y:S01]  /*4b10*/  F2FP.BF16.F32.PACK_AB R81, R141, R118 ;  /* 0x000000768d51723e */ /* 0x000fe200000010ff */
[----:B------:R-:W-:Y:S01]  /*4b20*/  FMUL.FTZ R118, R117, UR13 ;  /* 0x0000000d75767c20 */ /* 0x000fe20008410000 */
[C---:B------:R-:W-:Y:S02]  /*4b30*/  FSEL R141, R80.reuse, RZ, P0 ;  /* 0x000000ff508d7208 */ /* 0x040fe40000000000 */
[----:B0-----:R-:W-:-:S02]  /*4b40*/  FSEL R146, R80, RZ, P6 ;  /* 0x000000ff50927208 */ /* 0x001fc40003000000 */
[----:B------:R-:W-:Y:S02]  /*4b50*/  LOP3.LUT P0, RZ, R206, 0xff000000, RZ, 0xc0, !PT ;  /* 0xff000000ceff7812 */ /* 0x000fe4000780c0ff */
[----:B------:R-:W-:Y:S02]  /*4b60*/  LOP3.LUT P6, RZ, R214, 0xff000000, RZ, 0xc0, !PT ;  /* 0xff000000d6ff7812 */ /* 0x000fe400078cc0ff */
[C---:B------:R-:W-:Y:S02]  /*4b70*/  FSEL R216, R140.reuse, RZ, P0 ;  /* 0x000000ff8cd87208 */ /* 0x040fe40000000000 */
[----:B------:R-:W-:Y:S02]  /*4b80*/  FSEL R217, R140, RZ, P6 ;  /* 0x000000ff8cd97208 */ /* 0x000fe40003000000 */
[----:B------:R-:W-:Y:S02]  /*4b90*/  LOP3.LUT P0, RZ, R206, 0xff00, RZ, 0xc0, !PT ;  /* 0x0000ff00ceff7812 */ /* 0x000fe4000780c0ff */
[----:B------:R-:W-:-:S02]  /*4ba0*/  LOP3.LUT P6, RZ, R214, 0xff00, RZ, 0xc0, !PT ;  /* 0x0000ff00d6ff7812 */ /* 0x000fc400078cc0ff */
[----:B------:R-:W-:Y:S01]  /*4bb0*/  F2FP.BF16.F32.PACK_AB R80, R117, R116 ;  /* 0x000000747550723e */ /* 0x000fe200000010ff */
[----:B------:R-:W-:Y:S01]  /*4bc0*/  FMUL.FTZ R116, R116, UR13 ;  /* 0x0000000d74747c20 */ /* 0x000fe20008410000 */
[C---:B------:R-:W-:Y:S02]  /*4bd0*/  FSEL R145, R118.reuse, RZ, P0 ;  /* 0x000000ff76917208 */ /* 0x040fe40000000000 */
[----:B------:R-:W-:Y:S02]  /*4be0*/  FSEL R147, R118, RZ, P6 ;  /* 0x000000ff76937208 */ /* 0x000fe40003000000 */
[----:B------:R-:W-:Y:S02]  /*4bf0*/  LOP3.LUT P0, RZ, R214, 0xff, RZ, 0xc0, !PT ;  /* 0x000000ffd6ff7812 */ /* 0x000fe4000780c0ff */
[----:B------:R-:W-:Y:S02]  /*4c00*/  LOP3.LUT P6, RZ, R206, 0xff, RZ, 0xc0, !PT ;  /* 0x000000ffceff7812 */ /* 0x000fe400078cc0ff */
[----:B------:R-:W-:-:S02]  /*4c10*/  F2FP.BF16.F32.PACK_AB R118, R221, R144 ;  /* 0x00000090dd76723e */ /* 0x000fc400000010ff */
[C---:B------:R-:W-:Y:S02]  /*4c20*/  FSEL R144, R116.reuse, RZ, P0 ;  /* 0x000000ff74907208 */ /* 0x040fe40000000000 */
[----:B------:R-:W-:Y:S02]  /*4c30*/  FSEL R140, R116, RZ, P6 ;  /* 0x000000ff748c7208 */ /* 0x000fe40003000000 */
[----:B------:R-:W-:Y:S02]  /*4c40*/  F2FP.BF16.F32.PACK_AB R143, R220, R143 ;  /* 0x0000008fdc8f723e */ /* 0x000fe400000010ff */
[----:B------:R-:W-:Y:S02]  /*4c50*/  F2FP.BF16.F32.PACK_AB R142, R219, R142 ;  /* 0x0000008edb8e723e */ /* 0x000fe400000010ff */
[----:B------:R-:W-:Y:S02]  /*4c60*/  F2FP.BF16.F32.PACK_AB R117, R217, R146 ;  /* 0x00000092d975723e */ /* 0x000fe400000010ff */
[----:B------:R-:W-:-:S02]  /*4c70*/  F2FP.BF16.F32.PACK_AB R141, R216, R141 ;  /* 0x0000008dd88d723e */ /* 0x000fc400000010ff */
[----:B------:R-:W-:Y:S02]  /*4c80*/  F2FP.BF16.F32.PACK_AB R116, R147, R144 ;  /* 0x000000909374723e */ /* 0x000fe400000010ff */
[----:B------:R-:W-:-:S07]  /*4c90*/  F2FP.BF16.F32.PACK_AB R140, R145, R140 ;  /* 0x0000008c918c723e */ /* 0x000fce00000010ff */
.L_x_419:
        /* <DEDUP_REMOVED lines=12> */
[----:B------:R-:W-:-:S03]  /*4d60*/  VIADD R22, R22, 0x20 ;  /* 0x0000002016167836 */ /* 0x000fc60000000000 */
[----:B------:R1:W-:Y:S04]  /*4d70*/  @P0 STG.E.128 desc[UR8][R144.64], R116 ;  /* 0x0000007490000986 */ /* 0x0003e8000c101d08 */
.L_x_415:
[----:B------:R-:W-:Y:S05]  /*4d80*/  BSYNC.RECONVERGENT B1 ;  /* 0x0000000000017941 */ /* 0x000fea0003800200 */
.L_x_414:
        /* <DEDUP_REMOVED lines=12> */
[-CC-:B-1----:R-:W-:Y:S01]  /*4e50*/  FFMA.FTZ R80, R161, R201.reuse, R218.reuse ;  /* 0x000000c9a1507223 */ /* 0x182fe200000100da */
[----:B------:R-:W-:Y:S01]  /*4e60*/  SHF.L.U32 R81, R127, 0x10, RZ ;  /* 0x000000107f517819 */ /* 0x000fe200000006ff */
[----:B------:R-:W-:Y:S01]  /*4e70*/  FFMA.FTZ R82, R152, R201, R218 ;  /* 0x000000c998527223 */ /* 0x000fe200000100da */
[----:B------:R-:W-:Y:S01]  /*4e80*/  LOP3.LUT P6, RZ, R205, 0xff0000, RZ, 0xc0, !PT ;  /* 0x00ff0000cdff7812 */ /* 0x000fe200078cc0ff */
[--C-:B------:R-:W-:Y:S01]  /*4e90*/  FADD.FTZ R83, R159, -R80.reuse ;  /* 0x800000509f537221 */ /* 0x100fe20000010000 */
[----:B------:R-:W-:-:S03]  /*4ea0*/  PRMT R80, R127, 0x7632, R80 ;  /* 0x000076327f507816 */ /* 0x000fc60000000050 */
[----:B-----5:R-:W-:Y:S01]  /*4eb0*/  FFMA.FTZ R83, R150, R83, R81 ;  /* 0x0000005396537223 */ /* 0x020fe20000010051 */
[----:B------:R-:W-:Y:S01]  /*4ec0*/  FADD.FTZ R81, R153, -R82 ;  /* 0x8000005299517221 */ /* 0x000fe20000010000 */
[----:B------:R-:W-:Y:S01]  /*4ed0*/  IMAD.U32 R117, R80, 0x10000, RZ ;  /* 0x0001000050757824 */ /* 0x000fe200078e00ff */
[----:B------:R-:W-:Y:S01]  /*4ee0*/  PRMT R80, R126, 0x7632, R80 ;  /* 0x000076327e507816 */ /* 0x000fe20000000050 */
[----:B------:R-:W-:Y:S01]  /*4ef0*/  FMUL.FTZ R119, R83, UR13 ;  /* 0x0000000d53777c20 */ /* 0x000fe20008410000 */
[--C-:B------:R-:W-:Y:S01]  /*4f00*/  FFMA.FTZ R82, R154, R201, R218.reuse ;  /* 0x000000c99a527223 */ /* 0x100fe200000100da */
[----:B------:R-:W-:Y:S01]  /*4f10*/  FFMA.FTZ R222, R150, R81, R117 ;  /* 0x0000005196de7223 */ /* 0x000fe20000010075 */
[----:B------:R-:W-:Y:S01]  /*4f20*/  FFMA.FTZ R81, R165, R201, R218 ;  /* 0x000000c9a5517223 */ /* 0x000fe200000100da */
[----:B------:R-:W-:Y:S02]  /*4f30*/  SHF.L.U32 R117, R126, 0x10, RZ ;  /* 0x000000107e757819 */ /* 0x000fe400000006ff */
[----:B------:R-:W-:Y:S01]  /*4f40*/  FSEL R143, R119, RZ, P6 ;  /* 0x000000ff778f7208 */ /* 0x000fe20003000000 */
[----:B------:R-:W-:Y:S01]  /*4f50*/  FMUL.FTZ R118, R222, UR13 ;  /* 0x0000000dde767c20 */ /* 0x000fe20008410000 */
[----:B------:R-:W-:Y:S01]  /*4f60*/  LOP3.LUT P6, RZ, R213, 0xff0000, RZ, 0xc0, !PT ;  /* 0x00ff0000d5ff7812 */ /* 0x000fe200078cc0ff */
[----:B------:R-:W-:Y:S01]  /*4f70*/  FADD.FTZ R81, R164, -R81 ;  /* 0x80000051a4517221 */ /* 0x000fe20000010000 */
[----:B------:R-:W-:-:S02]  /*4f80*/  F2FP.BF16.F32.PACK_AB R83, R222, R83 ;  /* 0x00000053de53723e */ /* 0x000fc400000010ff */
[----:B------:R-:W-:Y:S01]  /*4f90*/  FSEL R119, R119, RZ, P6 ;  /* 0x000000ff77777208 */ /* 0x000fe20003000000 */
[----:B------:R-:W-:Y:S01]  /*4fa0*/  FFMA.FTZ R142, R150, R81, R117 ;  /* 0x00000051968e7223 */ /* 0x000fe20000010075 */
[----:B------:R-:W-:Y:S01]  /*4fb0*/  ISETP.GE.U32.AND P6, PT, R204, RZ, PT ;  /* 0x000000ffcc00720c */ /* 0x000fe20003fc6070 */
[----:B------:R-:W-:Y:S02]  /*4fc0*/  IMAD.U32 R117, R80, 0x10000, RZ ;  /* 0x0001000050757824 */ /* 0x000fe400078e00ff */
[----:B------:R-:W-:Y:S01]  /*4fd0*/  FADD.FTZ R81, R155, -R82 ;  /* 0x800000529b517221 */ /* 0x000fe20000010000 */
[----:B------:R-:W-:Y:S01]  /*4fe0*/  FMUL.FTZ R80, R142, UR13 ;  /* 0x0000000d8e507c20 */ /* 0x000fe20008410000 */
[----:B------:R-:W-:Y:S02]  /*4ff0*/  ISETP.GE.U32.AND.EX P6, PT, R205, 0x1000000, PT, P6 ;  /* 0x01000000cd00780c */ /* 0x000fe40003fc6160 */
[----:B------:R-:W-:Y:S01]  /*5000*/  FFMA.FTZ R223, R150, R81, R117 ;  /* 0x0000005196df7223 */ /* 0x000fe20000010075 */
[----:B------:R-:W-:Y:S01]  /*5010*/  FFMA.FTZ R81, R167, R201, R218 ;  /* 0x000000c9a7517223 */ /* 0x000fe200000100da */
[----:B------:R-:W-:-:S02]  /*5020*/  FSEL R116, R118, RZ, P6 ;  /* 0x000000ff76747208 */ /* 0x000fc40003000000 */
[----:B------:R-:W-:Y:S01]  /*5030*/  ISETP.GE.U32.AND P6, PT, R212, RZ, PT ;  /* 0x000000ffd400720c */ /* 0x000fe20003fc6070 */
[----:B------:R-:W-:Y:S01]  /*5040*/  FMUL.FTZ R82, R223, UR13 ;  /* 0x0000000ddf527c20 */ /* 0x000fe20008410000 */
[----:B------:R-:W-:Y:S01]  /*5050*/  SHF.L.U32 R117, R125, 0x10, RZ ;  /* 0x000000107d757819 */ /* 0x000fe200000006ff */
[----:B------:R-:W-:Y:S01]  /*5060*/  FADD.FTZ R81, R166, -R81 ;  /* 0x80000051a6517221 */ /* 0x000fe20000010000 */
[----:B------:R-:W-:Y:S02]  /*5070*/  ISETP.GE.U32.AND.EX P6, PT, R213, 0x1000000, PT, P6 ;  /* 0x01000000d500780c */ /* 0x000fe40003fc6160 */
[----:B------:R-:W-:Y:S02]  /*5080*/  F2FP.BF16.F32.PACK_AB R143, R116, R143 ;  /* 0x0000008f748f723e */ /* 0x000fe400000010ff */
[----:B------:R-:W-:Y:S01]  /*5090*/  FSEL R224, R118, RZ, P6 ;  /* 0x000000ff76e07208 */ /* 0x000fe20003000000 */
[----:B------:R-:W-:Y:S01]  /*50a0*/  FFMA.FTZ R118, R150, R81, R117 ;  /* 0x0000005196767223 */ /* 0x000fe20000010075 */
[----:B------:R-:W-:Y:S01]  /*50b0*/  LOP3.LUT P6, RZ, R205, 0xff, RZ, 0xc0, !PT ;  /* 0x000000ffcdff7812 */ /* 0x000fe200078cc0ff */
[----:B------:R-:W-:Y:S01]  /*50c0*/  FFMA.FTZ R81, R158, R201, R218 ;  /* 0x000000c99e517223 */ /* 0x000fe200000100da */
[----:B------:R-:W-:Y:S01]  /*50d0*/  F2FP.BF16.F32.PACK_AB R119, R224, R119 ;  /* 0x00000077e077723e */ /* 0x000fe200000010ff */
[----:B------:R-:W-:Y:S01]  /*50e0*/  FMUL.FTZ R140, R118, UR13 ;  /* 0x0000000d768c7c20 */ /* 0x000fe20008410000 */
[----:B------:R-:W-:Y:S01]  /*50f0*/  FSEL R216, R80, RZ, P6 ;  /* 0x000000ff50d87208 */ /* 0x000fe20003000000 */
[----:B------:R-:W-:Y:S01]  /*5100*/  FADD.FTZ R81, R156, -R81 ;  /* 0x800000519c517221 */ /* 0x000fe20000010000 */
[----:B------:R-:W-:-:S04]  /*5110*/  LOP3.LUT P6, RZ, R213, 0xff, RZ, 0xc0, !PT ;  /* 0x000000ffd5ff7812 */ /* 0x000fc800078cc0ff */
[----:B------:R-:W-:Y:S02]  /*5120*/  FSEL R220, R80, RZ, P6 ;  /* 0x000000ff50dc7208 */ /* 0x000fe40003000000 */
[----:B------:R-:W-:Y:S02]  /*5130*/  LOP3.LUT P6, RZ, R205, 0xff00, RZ, 0xc0, !PT ;  /* 0x0000ff00cdff7812 */ /* 0x000fe400078cc0ff */
[----:B------:R-:W-:Y:S02]  /*5140*/  PRMT R80, R125, 0x7632, R80 ;  /* 0x000076327d507816 */ /* 0x000fe40000000050 */
[----:B------:R-:W-:Y:S02]  /*5150*/  FSEL R225, R82, RZ, P6 ;  /* 0x000000ff52e17208 */ /* 0x000fe40003000000 */
[----:B------:R-:W-:Y:S01]  /*5160*/  LOP3.LUT P6, RZ, R213, 0xff00, RZ, 0xc0, !PT ;  /* 0x0000ff00d5ff7812 */ /* 0x000fe200078cc0ff */
[----:B------:R-:W-:Y:S01]  /*5170*/  IMAD.U32 R117, R80, 0x10000, RZ ;  /* 0x0001000050757824 */ /* 0x000fe200078e00ff */
[----:B------:R-:W-:-:S02]  /*5180*/  PRMT R80, R124, 0x7632, R80 ;  /* 0x000076327c507816 */ /* 0x000fc40000000050 */
[----:B------:R-:W-:Y:S01]  /*5190*/  FSEL R227, R82, RZ, P6 ;  /* 0x000000ff52e37208 */ /* 0x000fe20003000000 */
[----:B------:R-:W-:Y:S01]  /*51a0*/  FFMA.FTZ R217, R150, R81, R117 ;  /* 0x0000005196d97223 */ /* 0x000fe20000010075 */
[----:B------:R-:W-:Y:S01]  /*51b0*/  LOP3.LUT P6, RZ, R204, 0xff0000, RZ, 0xc0, !PT ;  /* 0x00ff0000ccff7812 */ /* 0x000fe200078cc0ff */
[----:B------:R-:W-:Y:S01]  /*51c0*/  FFMA.FTZ R82, R160, R201, R218 ;  /* 0x000000c9a0527223 */ /* 0x000fe200000100da */
[----:B------:R-:W-:Y:S01]  /*51d0*/  SHF.L.U32 R117, R80, 0x10, RZ ;  /* 0x0000001050757819 */ /* 0x000fe200000006ff */
[----:B------:R-:W-:Y:S01]  /*51e0*/  FMUL.FTZ R80, R217, UR13 ;  /* 0x0000000dd9507c20 */ /* 0x000fe20008410000 */
[----:B------:R-:W-:Y:S01]  /*51f0*/  FSEL R144, R140, RZ, P6 ;  /* 0x000000ff8c907208 */ /* 0x000fe20003000000 */
[----:B------:R-:W-:Y:S01]  /*5200*/  FADD.FTZ R81, R157, -R82 ;  /* 0x800000529d517221 */ /* 0x000fe20000010000 */
[----:B------:R-:W-:-:S03]  /*5210*/  LOP3.LUT P6, RZ, R212, 0xff0000, RZ, 0xc0, !PT ;  /* 0x00ff0000d4ff7812 */ /* 0x000fc600078cc0ff */
[----:B------:R-:W-:Y:S01]  /*5220*/  FFMA.FTZ R141, R150, R81, R117 ;  /* 0x00000051968d7223 */ /* 0x000fe20000010075 */
[----:B0-----:R-:W-:Y:S01]  /*5230*/  FSEL R146, R140, RZ, P6 ;  /* 0x000000ff8c927208 */ /* 0x001fe20003000000 */
[----:B------:R-:W-:Y:S01]  /*5240*/  FFMA.FTZ R81, R169, R201, R218 ;  /* 0x000000c9a9517223 */ /* 0x000fe200000100da */
[----:B------:R-:W-:Y:S01]  /*5250*/  LOP3.LUT P6, RZ, R204, 0xff000000, RZ, 0xc0, !PT ;  /* 0xff000000ccff7812 */ /* 0x000fe200078cc0ff */
[----:B------:R-:W-:Y:S01]  /*5260*/  FMUL.FTZ R82, R141, UR13 ;  /* 0x0000000d8d527c20 */ /* 0x000fe20008410000 */
[----:B------:R-:W-:Y:S02]  /*5270*/  IMAD.U32 R117, R124, 0x10000, RZ ;  /* 0x000100007c757824 */ /* 0x000fe400078e00ff */
[----:B------:R-:W-:Y:S01]  /*5280*/  FADD.FTZ R81, R168, -R81 ;  /* 0x80000051a8517221 */ /* 0x000fe20000010000 */
[----:B------:R-:W-:Y:S02]  /*5290*/  FSEL R219, R80, RZ, P6 ;  /* 0x000000ff50db7208 */ /* 0x000fe40003000000 */
[----:B------:R-:W-:-:S04]  /*52a0*/  LOP3.LUT P6, RZ, R212, 0xff000000, RZ, 0xc0, !PT ;  /* 0xff000000d4ff7812 */ /* 0x000fc800078cc0ff */
[----:B------:R-:W-:Y:S01]  /*52b0*/  FSEL R221, R80, RZ, P6 ;  /* 0x000000ff50dd7208 */ /* 0x000fe20003000000 */
[----:B------:R-:W-:Y:S01]  /*52c0*/  FFMA.FTZ R80, R150, R81, R117 ;  /* 0x0000005196507223 */ /* 0x000fe20000010075 */
[----:B------:R-:W-:Y:S02]  /*52d0*/  LOP3.LUT P6, RZ, R204, 0xff00, RZ, 0xc0, !PT ;  /* 0x0000ff00ccff7812 */ /* 0x000fe400078cc0ff */
[----:B------:R-:W-:Y:S01]  /*52e0*/  F2FP.BF16.F32.PACK_AB R81, R217, R118 ;  /* 0x00000076d951723e */ /* 0x000fe200000010ff */
[----:B------:R-:W-:Y:S01]  /*52f0*/  FMUL.FTZ R117, R80, UR13 ;  /* 0x0000000d50757c20 */ /* 0x000fe20008410000 */
[----:B------:R-:W-:Y:S02]  /*5300*/  FSEL R145, R82, RZ, P6 ;  /* 0x000000ff52917208 */ /* 0x000fe40003000000 */
[----:B------:R-:W-:Y:S02]  /*5310*/  LOP3.LUT P6, RZ, R212, 0xff00, RZ, 0xc0, !PT ;  /* 0x0000ff00d4ff7812 */ /* 0x000fe400078cc0ff */
[----:B------:R-:W-:-:S02]  /*5320*/  F2FP.BF16.F32.PACK_AB R80, R141, R80 ;  /* 0x000000508d50723e */ /* 0x000fc400000010ff */
[----:B------:R-:W-:Y:S02]  /*5330*/  FSEL R147, R82, RZ, P6 ;  /* 0x000000ff52937208 */ /* 0x000fe40003000000 */
[----:B------:R-:W-:Y:S02]  /*5340*/  LOP3.LUT P6, RZ, R204, 0xff, RZ, 0xc0, !PT ;  /* 0x000000ffccff7812 */ /* 0x000fe400078cc0ff */
[----:B------:R-:W-:Y:S02]  /*5350*/  F2FP.BF16.F32.PACK_AB R82, R223, R142 ;  /* 0x0000008edf52723e */ /* 0x000fe400000010ff */
[----:B------:R-:W-:Y:S02]  /*5360*/  FSEL R140, R117, RZ, P6 ;  /* 0x000000ff758c7208 */ /* 0x000fe40003000000 */
[----:B------:R-:W-:Y:S02]  /*5370*/  LOP3.LUT P6, RZ, R212, 0xff, RZ, 0xc0, !PT ;  /* 0x000000ffd4ff7812 */ /* 0x000fe400078cc0ff */
[----:B------:R-:W-:-:S02]  /*5380*/  F2FP.BF16.F32.PACK_AB R118, R227, R220 ;  /* 0x000000dce376723e */ /* 0x000fc400000010ff */
[----:B------:R-:W-:Y:S02]  /*5390*/  FSEL R116, R117, RZ, P6 ;  /* 0x000000ff75747208 */ /* 0x000fe40003000000 */
[----:B------:R-:W-:Y:S02]  /*53a0*/  F2FP.BF16.F32.PACK_AB R142, R225, R216 ;  /* 0x000000d8e18e723e */ /* 0x000fe400000010ff */
[----:B------:R-:W-:Y:S02]  /*53b0*/  F2FP.BF16.F32.PACK_AB R117, R221, R146 ;  /* 0x00000092dd75723e */ /* 0x000fe400000010ff */
[----:B------:R-:W-:Y:S02]  /*53c0*/  F2FP.BF16.F32.PACK_AB R141, R219, R144 ;  /* 0x00000090db8d723e */ /* 0x000fe400000010ff */
[----:B------:R-:W-:Y:S02]  /*53d0*/  F2FP.BF16.F32.PACK_AB R116, R147, R116 ;  /* 0x000000749374723e */ /* 0x000fe400000010ff */
[----:B------:R-:W-:Y:S01]  /*53e0*/  F2FP.BF16.F32.PACK_AB R140, R145, R140 ;  /* 0x0000008c918c723e */ /* 0x000fe200000010ff */
[----:B------:R-:W-:Y:S06]  /*53f0*/  BRA `(.L_x_429) ;  /* 0x0000001c00dc7947 */ /* 0x000fec0003800000 */
.L_x_428:
[-CC-:B-1----:R-:W-:Y:S01]  /*5400*/  FFMA.FTZ R116, R161, R201.reuse, R218.reuse ;  /* 0x000000c9a1747223 */ /* 0x182fe200000100da */
[----:B------:R-:W-:Y:S01]  /*5410*/  SHF.L.U32 R119, R127, 0x10, RZ ;  /* 0x000000107f777819 */ /* 0x000fe200000006ff */
[-C--:B------:R-:W-:Y:S01]  /*5420*/  FFMA.FTZ R118, R152, R201.reuse, R218 ;  /* 0x000000c998767223 */ /* 0x080fe200000100da */
[----:B------:R-:W-:Y:S01]  /*5430*/  LOP3.LUT P6, RZ, R205, 0xff0000, RZ, 0xc0, !PT ;  /* 0x00ff0000cdff7812 */ /* 0x000fe200078cc0ff */
[--C-:B------:R-:W-:Y:S01]  /*5440*/  FADD.FTZ R117, R159, -R116.reuse ;  /* 0x800000749f757221 */ /* 0x100fe20000010000 */
[----:B------:R-:W-:Y:S01]  /*5450*/  PRMT R116, R127, 0x7632, R116 ;  /* 0x000076327f747816 */ /* 0x000fe20000000074 */
[----:B------:R-:W-:Y:S02]  /*5460*/  FFMA.FTZ R140, R154, R201, R218 ;  /* 0x000000c99a8c7223 */ /* 0x000fe400000100da */
[----:B-----5:R-:W-:Y:S01]  /*5470*/  FFMA.FTZ R117, R150, R117, R119 ;  /* 0x0000007596757223 */ /* 0x020fe20000010077 */
[--C-:B------:R-:W-:Y:S01]  /*5480*/  FADD.FTZ R119, R153, -R118.reuse ;  /* 0x8000007699777221 */ /* 0x100fe20000010000 */
[----:B------:R-:W-:Y:S01]  /*5490*/  IMAD.U32 R141, R116, 0x10000, RZ ;  /* 0x00010000748d7824 */ /* 0x000fe200078e00ff */
[----:B------:R-:W-:Y:S01]  /*54a0*/  PRMT R118, R126, 0x7632, R118 ;  /* 0x000076327e767816 */ /* 0x000fe20000000076 */
[----:B------:R-:W-:-:S02]  /*54b0*/  FMUL.FTZ R117, R117, UR13 ;  /* 0x0000000d75757c20 */ /* 0x000fc40008410000 */
[----:B------:R-:W-:Y:S02]  /*54c0*/  FFMA.FTZ R141, R150, R119, R141 ;  /* 0x00000077968d7223 */ /* 0x000fe4000001008d */
[----:B------:R-:W-:Y:S01]  /*54d0*/  IMAD.U32 R145, R118, 0x10000, RZ ;  /* 0x0001000076917824 */ /* 0x000fe200078e00ff */
[----:B------:R-:W-:Y:S01]  /*54e0*/  FSEL R143, R117, RZ, P6 ;  /* 0x000000ff758f7208 */ /* 0x000fe20003000000 */
[----:B------:R-:W-:Y:S01]  /*54f0*/  FMUL.FTZ R142, R141, UR13 ;  /* 0x0000000d8d8e7c20 */ /* 0x000fe20008410000 */
[----:B------:R-:W-:Y:S02]  /*5500*/  LOP3.LUT P6, RZ, R213, 0xff0000, RZ, 0xc0, !PT ;  /* 0x00ff0000d5ff7812 */ /* 0x000fe400078cc0ff */
[----:B------:R-:W-:Y:S02]  /*5510*/  SHF.L.U32 R141, R126, 0x10, RZ ;  /* 0x000000107e8d7819 */ /* 0x000fe400000006ff */
[----:B------:R-:W-:Y:S01]  /*5520*/  FSEL R119, R117, RZ, P6 ;  /* 0x000000ff75777208 */ /* 0x000fe20003000000 */
[----:B------:R-:W-:Y:S01]  /*5530*/  FFMA.FTZ R117, R165, R201, R218 ;  /* 0x000000c9a5757223 */ /* 0x000fe200000100da */
[----:B------:R-:W-:-:S03]  /*5540*/  ISETP.GE.U32.AND P6, PT, R204, RZ, PT ;  /* 0x000000ffcc00720c */ /* 0x000fc60003fc6070 */
[----:B------:R-:W-:Y:S01]  /*5550*/  FADD.FTZ R117, R164, -R117 ;  /* 0x80000075a4757221 */ /* 0x000fe20000010000 */
[----:B------:R-:W-:-:S03]  /*5560*/  ISETP.GE.U32.AND.EX P6, PT, R205, 0x1000000, PT, P6 ;  /* 0x01000000cd00780c */ /* 0x000fc60003fc6160 */
[----:B------:R-:W-:Y:S01]  /*5570*/  FFMA.FTZ R117, R150, R117, R141 ;  /* 0x0000007596757223 */ /* 0x000fe2000001008d */
[----:B------:R-:W-:Y:S01]  /*5580*/  FSEL R116, R142, RZ, P6 ;  /* 0x000000ff8e747208 */ /* 0x000fe20003000000 */
[----:B------:R-:W-:Y:S01]  /*5590*/  FADD.FTZ R141, R155, -R140 ;  /* 0x8000008c9b8d7221 */ /* 0x000fe20000010000 */
[----:B------:R-:W-:Y:S01]  /*55a0*/  ISETP.GE.U32.AND P6, PT, R212, RZ, PT ;  /* 0x000000ffd400720c */ /* 0x000fe20003fc6070 */
[----:B------:R-:W-:Y:S01]  /*55b0*/  FMUL.FTZ R118, R117, UR13 ;  /* 0x0000000d75767c20 */ /* 0x000fe20008410000 */
[--C-:B------:R-:W-:Y:S01]  /*55c0*/  FFMA.FTZ R117, R167, R201, R218.reuse ;  /* 0x000000c9a7757223 */ /* 0x100fe200000100da */
[----:B------:R-:W-:Y:S01]  /*55d0*/  FFMA.FTZ R145, R150, R141, R145 ;  /* 0x0000008d96917223 */ /* 0x000fe20000010091 */
[----:B------:R-:W-:Y:S02]  /*55e0*/  ISETP.GE.U32.AND.EX P6, PT, R213, 0x1000000, PT, P6 ;  /* 0x01000000d500780c */ /* 0x000fe40003fc6160 */
[----:B------:R-:W-:Y:S01]  /*55f0*/  SHF.L.U32 R141, R125, 0x10, RZ ;  /* 0x000000107d8d7819 */ /* 0x000fe200000006ff */
[----:B------:R-:W-:Y:S01]  /*5600*/  FMUL.FTZ R144, R145, UR13 ;  /* 0x0000000d91907c20 */ /* 0x000fe20008410000 */
[----:B------:R-:W-:Y:S01]  /*5610*/  FSEL R220, R142, RZ, P6 ;  /* 0x000000ff8edc7208 */ /* 0x000fe20003000000 */
[----:B------:R-:W-:Y:S01]  /*5620*/  FADD.FTZ R117, R166, -R117 ;  /* 0x80000075a6757221 */ /* 0x000fe20000010000 */
[----:B------:R-:W-:Y:S01]  /*5630*/  LOP3.LUT P6, RZ, R205, 0xff, RZ, 0xc0, !PT ;  /* 0x000000ffcdff7812 */ /* 0x000fe200078cc0ff */
[----:B------:R-:W-:Y:S01]  /*5640*/  FFMA.FTZ R145, R158, R201, R218 ;  /* 0x000000c99e917223 */ /* 0x000fe200000100da */
[----:B------:R-:W-:Y:S01]  /*5650*/  F2FP.BF16.F32.PACK_AB R143, R116, R143 ;  /* 0x0000008f748f723e */ /* 0x000fe200000010ff */
[----:B------:R-:W-:Y:S01]  /*5660*/  FFMA.FTZ R141, R150, R117, R141 ;  /* 0x00000075968d7223 */ /* 0x000fe2000001008d */
[----:B------:R-:W-:Y:S01]  /*5670*/  FSEL R142, R118, RZ, P6 ;  /* 0x000000ff768e7208 */ /* 0x000fe20003000000 */
[----:B------:R-:W-:Y:S01]  /*5680*/  FADD.FTZ R145, R156, -R145 ;  /* 0x800000919c917221 */ /* 0x000fe20000010000 */
[----:B------:R-:W-:Y:S01]  /*5690*/  LOP3.LUT P6, RZ, R213, 0xff, RZ, 0xc0, !PT ;  /* 0x000000ffd5ff7812 */ /* 0x000fe200078cc0ff */
[----:B------:R-:W-:Y:S01]  /*56a0*/  FMUL.FTZ R140, R141, UR13 ;  /* 0x0000000d8d8c7c20 */ /* 0x000fe20008410000 */
[----:B------:R-:W-:-:S02]  /*56b0*/  PRMT R117, R125, 0x7632, R117 ;  /* 0x000076327d757816 */ /* 0x000fc40000000075 */
[----:B------:R-:W-:Y:S01]  /*56c0*/  FSEL R216, R118, RZ, P6 ;  /* 0x000000ff76d87208 */ /* 0x000fe20003000000 */
[----:B------:R-:W-:Y:S01]  /*56d0*/  FFMA.FTZ R118, R160, R201, R218 ;  /* 0x000000c9a0767223 */ /* 0x000fe200000100da */
[----:B------:R-:W-:Y:S01]  /*56e0*/  LOP3.LUT P6, RZ, R205, 0xff00, RZ, 0xc0, !PT ;  /* 0x0000ff00cdff7812 */ /* 0x000fe200078cc0ff */
[----:B------:R-:W-:Y:S01]  /*56f0*/  IMAD.U32 R117, R117, 0x10000, RZ ;  /* 0x0001000075757824 */ /* 0x000fe200078e00ff */
[----:B------:R-:W-:Y:S01]  /*5700*/  F2FP.BF16.F32.PACK_AB R119, R220, R119 ;  /* 0x00000077dc77723e */ /* 0x000fe200000010ff */
[----:B------:R-:W-:Y:S01]  /*5710*/  FADD.FTZ R141, R157, -R118 ;  /* 0x800000769d8d7221 */ /* 0x000fe20000010000 */
[----:B------:R-:W-:Y:S01]  /*5720*/  FSEL R221, R144, RZ, P6 ;  /* 0x000000ff90dd7208 */ /* 0x000fe20003000000 */
[--C-:B------:R-:W-:Y:S01]  /*5730*/  FFMA.FTZ R145, R150, R145, R117.reuse ;  /* 0x0000009196917223 */ /* 0x100fe20000010075 */
[----:B------:R-:W-:Y:S02]  /*5740*/  LOP3.LUT P6, RZ, R213, 0xff00, RZ, 0xc0, !PT ;  /* 0x0000ff00d5ff7812 */ /* 0x000fe400078cc0ff */
[----:B------:R-:W-:Y:S01]  /*5750*/  PRMT R117, R124, 0x7632, R117 ;  /* 0x000076327c757816 */ /* 0x000fe20000000075 */
[----:B------:R-:W-:Y:S01]  /*5760*/  FMUL.FTZ R145, R145, UR13 ;  /* 0x0000000d91917c20 */ /* 0x000fe20008410000 */
[----:B------:R-:W-:-:S02]  /*5770*/  FSEL R223, R144, RZ, P6 ;  /* 0x000000ff90df7208 */ /* 0x000fc40003000000 */
[----:B------:R-:W-:Y:S02]  /*5780*/  LOP3.LUT P6, RZ, R204, 0xff0000, RZ, 0xc0, !PT ;  /* 0x00ff0000ccff7812 */ /* 0x000fe400078cc0ff */
[----:B------:R-:W-:Y:S02]  /*5790*/  SHF.L.U32 R117, R117, 0x10, RZ ;  /* 0x0000001075757819 */ /* 0x000fe400000006ff */
[----:B------:R-:W-:Y:S02]  /*57a0*/  FSEL R144, R140, RZ, P6 ;  /* 0x000000ff8c907208 */ /* 0x000fe40003000000 */
[----:B------:R-:W-:Y:S01]  /*57b0*/  LOP3.LUT P6, RZ, R212, 0xff0000, RZ, 0xc0, !PT ;  /* 0x00ff0000d4ff7812 */ /* 0x000fe200078cc0ff */
[----:B------:R-:W-:Y:S01]  /*57c0*/  FFMA.FTZ R118, R150, R141, R117 ;  /* 0x0000008d96767223 */ /* 0x000fe20000010075 */
[----:B------:R-:W-:Y:S01]  /*57d0*/  FFMA.FTZ R117, R169, R201, R218 ;  /* 0x000000c9a9757223 */ /* 0x000fe200000100da */
[----:B------:R-:W-:Y:S01]  /*57e0*/  IMAD.U32 R141, R124, 0x10000, RZ ;  /* 0x000100007c8d7824 */ /* 0x000fe200078e00ff */
[----:B0-----:R-:W-:Y:S01]  /*57f0*/  FSEL R146, R140, RZ, P6 ;  /* 0x000000ff8c927208 */ /* 0x001fe20003000000 */
[----:B------:R-:W-:Y:S01]  /*5800*/  FMUL.FTZ R118, R118, UR13 ;  /* 0x0000000d76767c20 */ /* 0x000fe20008410000 */
[----:B------:R-:W-:Y:S01]  /*5810*/  LOP3.LUT P6, RZ, R204, 0xff000000, RZ, 0xc0, !PT ;  /* 0xff000000ccff7812 */ /* 0x000fe200078cc0ff */
[----:B------:R-:W-:Y:S01]  /*5820*/  FADD.FTZ R117, R168, -R117 ;  /* 0x80000075a8757221 */ /* 0x000fe20000010000 */
[----:B------:R-:W-:-:S02]  /*5830*/  F2FP.BF16.F32.PACK_AB R142, R221, R142 ;  /* 0x0000008edd8e723e */ /* 0x000fc400000010ff */
[----:B------:R-:W-:Y:S01]  /*5840*/  FSEL R217, R145, RZ, P6 ;  /* 0x000000ff91d97208 */ /* 0x000fe20003000000 */
[----:B------:R-:W-:Y:S01]  /*5850*/  FFMA.FTZ R117, R150, R117, R141 ;  /* 0x0000007596757223 */ /* 0x000fe2000001008d */
[----:B------:R-:W-:Y:S02]  /*5860*/  LOP3.LUT P6, RZ, R212, 0xff000000, RZ, 0xc0, !PT ;  /* 0xff000000d4ff7812 */ /* 0x000fe400078cc0ff */
[----:B------:R-:W-:Y:S01]  /*5870*/  F2FP.BF16.F32.PACK_AB R141, R217, R144 ;  /* 0x00000090d98d723e */ /* 0x000fe200000010ff */
[----:B------:R-:W-:Y:S01]  /*5880*/  FMUL.FTZ R117, R117, UR13 ;  /* 0x0000000d75757c20 */ /* 0x000fe20008410000 */
[----:B------:R-:W-:Y:S02]  /*5890*/  FSEL R219, R145, RZ, P6 ;  /* 0x000000ff91db7208 */ /* 0x000fe40003000000 */
[----:B------:R-:W-:-:S04]  /*58a0*/  LOP3.LUT P6, RZ, R204, 0xff00, RZ, 0xc0, !PT ;  /* 0x0000ff00ccff7812 */ /* 0x000fc800078cc0ff */
[----:B------:R-:W-:Y:S02]  /*58b0*/  FSEL R145, R118, RZ, P6 ;  /* 0x000000ff76917208 */ /* 0x000fe40003000000 */
[----:B------:R-:W-:-:S04]  /*58c0*/  LOP3.LUT P6, RZ, R212, 0xff00, RZ, 0xc0, !PT ;  /* 0x0000ff00d4ff7812 */ /* 0x000fc800078cc0ff */
        /* <DEDUP_REMOVED lines=8> */
[----:B------:R-:W-:Y:S01]  /*5950*/  F2FP.BF16.F32.PACK_AB R116, R147, R116 ;  /* 0x000000749374723e */ /* 0x000fe200000010ff */
[----:B------:R-:W-:Y:S06]  /*5960*/  BRA `(.L_x_429) ;  /* 0x0000001800807947 */ /* 0x000fec0003800000 */
.L_x_427:
[----:B-1----:R-:W1:Y:S02]  /*5970*/  LDC.64 R116, c[0x0][0x478] ;  /* 0x00011e00ff747b82 */ /* 0x002e640000000a00 */
[----:B-1----:R-:W-:-:S04]  /*5980*/  ISETP.NE.U32.AND P1, PT, R116, RZ, PT ;  /* 0x000000ff7400720c */ /* 0x002fc80003f25070 */
[----:B------:R-:W-:-:S13]  /*5990*/  ISETP.NE.AND.EX P1, PT, R117, RZ, PT, P1 ;  /* 0x000000ff7500720c */ /* 0x000fda0003f25310 */
[----:B------:R-:W-:Y:S05]  /*59a0*/  @!P1 BRA `(.L_x_430) ;  /* 0x00000004003c9947 */ /* 0x000fea0003800000 */
[-CC-:B------:R-:W-:Y:S01]  /*59b0*/  FFMA.FTZ R80, R161, R201.reuse, R218.reuse ;  /* 0x000000c9a1507223 */ /* 0x180fe200000100da */
[----:B------:R-:W-:Y:S01]  /*59c0*/  LOP3.LUT P6, RZ, R205, 0xff0000, RZ, 0xc0, !PT ;  /* 0x00ff0000cdff7812 */ /* 0x000fe200078cc0ff */
[-CC-:B------:R-:W-:Y:S01]  /*59d0*/  FFMA.FTZ R82, R152, R201.reuse, R218.reuse ;  /* 0x000000c998527223 */ /* 0x180fe200000100da */
[-C--:B------:R-:W-:Y:S01]  /*59e0*/  FFMA.FTZ R117, R165, R201.reuse, R218 ;  /* 0x000000c9a5757223 */ /* 0x080fe200000100da */
[----:B------:R-:W-:Y:S01]  /*59f0*/  FADD.FTZ R83, R159, -R80 ;  /* 0x800000509f537221 */ /* 0x000fe20000010000 */
[----:B------:R-:W-:Y:S01]  /*5a00*/  FFMA.FTZ R119, R158, R201, R218 ;  /* 0x000000c99e777223 */ /* 0x000fe200000100da */
[----:B------:R-:W-:Y:S01]  /*5a10*/  FADD.FTZ R81, R153, -R82 ;  /* 0x8000005299517221 */ /* 0x000fe20000010000 */
[----:B------:R-:W-:Y:S01]  /*5a20*/  FADD.FTZ R117, R164, -R117 ;  /* 0x80000075a4757221 */ /* 0x000fe20000010000 */
[----:B-----5:R-:W-:Y:S01]  /*5a30*/  FMUL.FTZ R83, R150, R83 ;  /* 0x0000005396537220 */ /* 0x020fe20000410000 */
[----:B------:R-:W-:Y:S01]  /*5a40*/  FADD.FTZ R119, R156, -R119 ;  /* 0x800000779c777221 */ /* 0x000fe20000010000 */
[C---:B------:R-:W-:Y:S01]  /*5a50*/  FMUL.FTZ R116, R150.reuse, R81 ;  /* 0x0000005196747220 */ /* 0x040fe20000410000 */
[----:B------:R-:W-:Y:S01]  /*5a60*/  FMUL.FTZ R140, R150, R117 ;  /* 0x00000075968c7220 */ /* 0x000fe20000410000 */
[----:B------:R-:W-:Y:S01]  /*5a70*/  FMUL.FTZ R80, R83, UR13 ;  /* 0x0000000d53507c20 */ /* 0x000fe20008410000 */
[----:B------:R-:W-:Y:S01]  /*5a80*/  FFMA.FTZ R82, R160, R201, R218 ;  /* 0x000000c9a0527223 */ /* 0x000fe200000100da */
[----:B------:R-:W-:Y:S01]  /*5a90*/  FMUL.FTZ R81, R116, UR13 ;  /* 0x0000000d74517c20 */ /* 0x000fe20008410000 */
[----:B------:R-:W-:Y:S01]  /*5aa0*/  FMUL.FTZ R119, R150, R119 ;  /* 0x0000007796777220 */ /* 0x000fe20000410000 */
[----:B------:R-:W-:-:S02]  /*5ab0*/  F2FP.BF16.F32.PACK_AB R83, R116, R83 ;  /* 0x000000537453723e */ /* 0x000fc400000010ff */
[----:B------:R-:W-:Y:S02]  /*5ac0*/  FSEL R220, R80, RZ, P6 ;  /* 0x000000ff50dc7208 */ /* 0x000fe40003000000 */
[----:B------:R-:W-:-:S04]  /*5ad0*/  LOP3.LUT P6, RZ, R213, 0xff0000, RZ, 0xc0, !PT ;  /* 0x00ff0000d5ff7812 */ /* 0x000fc800078cc0ff */
[----:B------:R-:W-:Y:S01]  /*5ae0*/  FSEL R222, R80, RZ, P6 ;  /* 0x000000ff50de7208 */ /* 0x000fe20003000000 */
[----:B------:R-:W-:Y:S01]  /*5af0*/  FFMA.FTZ R80, R154, R201, R218 ;  /* 0x000000c99a507223 */ /* 0x000fe200000100da */
[----:B------:R-:W-:-:S03]  /*5b00*/  ISETP.GE.U32.AND P6, PT, R204, RZ, PT ;  /* 0x000000ffcc00720c */ /* 0x000fc60003fc6070 */
[----:B------:R-:W-:Y:S01]  /*5b10*/  FADD.FTZ R143, R155, -R80 ;  /* 0x800000509b8f7221 */ /* 0x000fe20000010000 */
[----:B------:R-:W-:Y:S01]  /*5b20*/  ISETP.GE.U32.AND.EX P6, PT, R205, 0x1000000, PT, P6 ;  /* 0x01000000cd00780c */ /* 0x000fe20003fc6160 */
[----:B------:R-:W-:Y:S02]  /*5b30*/  FMUL.FTZ R80, R140, UR13 ;  /* 0x0000000d8c507c20 */ /* 0x000fe40008410000 */
[----:B------:R-:W-:Y:S01]  /*5b40*/  FMUL.FTZ R143, R150, R143 ;  /* 0x0000008f968f7220 */ /* 0x000fe20000410000 */
[----:B------:R-:W-:Y:S02]  /*5b50*/  FSEL R223, R81, RZ, P6 ;  /* 0x000000ff51df7208 */ /* 0x000fe40003000000 */
[----:B------:R-:W-:-:S04]  /*5b60*/  ISETP.GE.U32.AND P6, PT, R212, RZ, PT ;  /* 0x000000ffd400720c */ /* 0x000fc80003fc6070 */
[----:B------:R-:W-:-:S04]  /*5b70*/  ISETP.GE.U32.AND.EX P6, PT, R213, 0x1000000, PT, P6 ;  /* 0x01000000d500780c */ /* 0x000fc80003fc6160 */
[----:B------:R-:W-:Y:S01]  /*5b80*/  FSEL R225, R81, RZ, P6 ;  /* 0x000000ff51e17208 */ /* 0x000fe20003000000 */
[----:B------:R-:W-:Y:S01]  /*5b90*/  FFMA.FTZ R81, R167, R201, R218 ;  /* 0x000000c9a7517223 */ /* 0x000fe200000100da */
[----:B------:R-:W-:-:S03]  /*5ba0*/  LOP3.LUT P6, RZ, R205, 0xff, RZ, 0xc0, !PT ;  /* 0x000000ffcdff7812 */ /* 0x000fc600078cc0ff */
[----:B------:R-:W-:Y:S01]  /*5bb0*/  FADD.FTZ R117, R166, -R81 ;  /* 0x80000051a6757221 */ /* 0x000fe20000010000 */
[----:B------:R-:W-:Y:S01]  /*5bc0*/  FSEL R142, R80, RZ, P6 ;  /* 0x000000ff508e7208 */ /* 0x000fe20003000000 */
[----:B------:R-:W-:Y:S01]  /*5bd0*/  FMUL.FTZ R81, R143, UR13 ;  /* 0x0000000d8f517c20 */ /* 0x000fe20008410000 */
[----:B------:R-:W-:Y:S01]  /*5be0*/  LOP3.LUT P6, RZ, R213, 0xff, RZ, 0xc0, !PT ;  /* 0x000000ffd5ff7812 */ /* 0x000fe200078cc0ff */
[----:B------:R-:W-:Y:S01]  /*5bf0*/  FMUL.FTZ R118, R150, R117 ;  /* 0x0000007596767220 */ /* 0x000fe20000410000 */
[----:B------:R-:W-:Y:S01]  /*5c00*/  FADD.FTZ R117, R157, -R82 ;  /* 0x800000529d757221 */ /* 0x000fe20000010000 */
[----:B------:R-:W-:Y:S01]  /*5c10*/  FMUL.FTZ R82, R119, UR13 ;  /* 0x0000000d77527c20 */ /* 0x000fe20008410000 */
[----:B------:R-:W-:Y:S01]  /*5c20*/  FSEL R216, R80, RZ, P6 ;  /* 0x000000ff50d87208 */ /* 0x000fe20003000000 */
[----:B------:R-:W-:Y:S01]  /*5c30*/  FMUL.FTZ R80, R118, UR13 ;  /* 0x0000000d76507c20 */ /* 0x000fe20008410000 */
[----:B------:R-:W-:Y:S01]  /*5c40*/  LOP3.LUT P6, RZ, R205, 0xff00, RZ, 0xc0, !PT ;  /* 0x0000ff00cdff7812 */ /* 0x000fe200078cc0ff */
[----:B------:R-:W-:-:S03]  /*5c50*/  FMUL.FTZ R117, R150, R117 ;  /* 0x0000007596757220 */ /* 0x000fc60000410000 */
[----:B------:R-:W-:Y:S02]  /*5c60*/  FSEL R219, R81, RZ, P6 ;  /* 0x000000ff51db7208 */ /* 0x000fe40003000000 */
[----:B------:R-:W-:Y:S02]  /*5c70*/  LOP3.LUT P6, RZ, R213, 0xff00, RZ, 0xc0, !PT ;  /* 0x0000ff00d5ff7812 */ /* 0x000fe400078cc0ff */
[----:B------:R-:W-:Y:S02]  /*5c80*/  F2FP.BF16.F32.PACK_AB R142, R219, R142 ;  /* 0x0000008edb8e723e */ /* 0x000fe400000010ff */
[----:B------:R-:W-:Y:S01]  /*5c90*/  FSEL R221, R81, RZ, P6 ;  /* 0x000000ff51dd7208 */ /* 0x000fe20003000000 */
[----:B------:R-:W-:Y:S01]  /*5ca0*/  FFMA.FTZ R81, R169, R201, R218 ;  /* 0x000000c9a9517223 */ /* 0x000fe200000100da */
[----:B------:R-:W-:-:S03]  /*5cb0*/  LOP3.LUT P6, RZ, R204, 0xff0000, RZ, 0xc0, !PT ;  /* 0x00ff0000ccff7812 */ /* 0x000fc600078cc0ff */
[----:B------:R-:W-:Y:S01]  /*5cc0*/  FADD.FTZ R145, R168, -R81 ;  /* 0x80000051a8917221 */ /* 0x000fe20000010000 */
[----:B------:R-:W-:Y:S01]  /*5cd0*/  FSEL R141, R80, RZ, P6 ;  /* 0x000000ff508d7208 */ /* 0x000fe20003000000 */
[----:B------:R-:W-:Y:S01]  /*5ce0*/  FMUL.FTZ R81, R117, UR13 ;  /* 0x0000000d75517c20 */ /* 0x000fe20008410000 */
[----:B------:R-:W-:-:S04]  /*5cf0*/  LOP3.LUT P6, RZ, R212, 0xff0000, RZ, 0xc0, !PT ;  /* 0x00ff0000d4ff7812 */ /* 0x000fc800078cc0ff */
[----:B------:R-:W-:Y:S01]  /*5d00*/  FSEL R144, R80, RZ, P6 ;  /* 0x000000ff50907208 */ /* 0x000fe20003000000 */
[----:B------:R-:W-:Y:S01]  /*5d10*/  FMUL.FTZ R80, R150, R145 ;  /* 0x0000009196507220 */ /* 0x000fe20000410000 */
[----:B------:R-:W-:-:S03]  /*5d20*/  LOP3.LUT P6, RZ, R204, 0xff000000, RZ, 0xc0, !PT ;  /* 0xff000000ccff7812 */ /* 0x000fc600078cc0ff */
[----:B------:R-:W-:Y:S01]  /*5d30*/  FMUL.FTZ R116, R80, UR13 ;  /* 0x0000000d50747c20 */ /* 0x000fe20008410000 */
[----:B0-----:R-:W-:Y:S02]  /*5d40*/  FSEL R146, R82, RZ, P6 ;  /* 0x000000ff52927208 */ /* 0x001fe40003000000 */
[----:B------:R-:W-:Y:S02]  /*5d50*/  LOP3.LUT P6, RZ, R212, 0xff000000, RZ, 0xc0, !PT ;  /* 0xff000000d4ff7812 */ /* 0x000fe400078cc0ff */
[----:B------:R-:W-:Y:S02]  /*5d60*/  F2FP.BF16.F32.PACK_AB R80, R117, R80 ;  /* 0x000000507550723e */ /* 0x000fe400000010ff */
        /* <DEDUP_REMOVED lines=13> */
[----:B------:R-:W-:Y:S02]  /*5e40*/  F2FP.BF16.F32.PACK_AB R118, R221, R216 ;  /* 0x000000d8dd76723e */ /* 0x000fe400000010ff */
[----:B------:R-:W-:-:S02]  /*5e50*/  F2FP.BF16.F32.PACK_AB R117, R217, R144 ;  /* 0x00000090d975723e */ /* 0x000fc400000010ff */
[----:B------:R-:W-:Y:S02]  /*5e60*/  F2FP.BF16.F32.PACK_AB R141, R146, R141 ;  /* 0x0000008d928d723e */ /* 0x000fe400000010ff */
[----:B------:R-:W-:Y:S02]  /*5e70*/  F2FP.BF16.F32.PACK_AB R116, R147, R116 ;  /* 0x000000749374723e */ /* 0x000fe400000010ff */
[----:B------:R-:W-:Y:S01]  /*5e80*/  F2FP.BF16.F32.PACK_AB R140, R145, R140 ;  /* 0x0000008c918c723e */ /* 0x000fe200000010ff */
[----:B------:R-:W-:Y:S06]  /*5e90*/  BRA `(.L_x_429) ;  /* 0x0000001400347947 */ /* 0x000fec0003800000 */
.L_x_430:
[----:B------:R-:W-:Y:S01]  /*5ea0*/  FFMA.FTZ R116, R161, R201, R218 ;  /* 0x000000c9a1747223 */ /* 0x000fe200000100da */
[----:B------:R-:W-:-:S03]  /*5eb0*/  LOP3.LUT P6, RZ, R205, 0xff0000, RZ, 0xc0, !PT ;  /* 0x00ff0000cdff7812 */ /* 0x000fc600078cc0ff */
[----:B------:R-:W-:Y:S01]  /*5ec0*/  FADD.FTZ R117, R159, -R116 ;  /* 0x800000749f757221 */ /* 0x000fe20000010000 */
[----:B------:R-:W-:-:S03]  /*5ed0*/  FFMA.FTZ R116, R152, R201, R218 ;  /* 0x000000c998747223 */ /* 0x000fc600000100da */
[----:B-----5:R-:W-:Y:S01]  /*5ee0*/  FMUL.FTZ R117, R150, R117 ;  /* 0x0000007596757220 */ /* 0x020fe20000410000 */
[----:B------:R-:W-:Y:S01]  /*5ef0*/  FADD.FTZ R119, R153, -R116 ;  /* 0x8000007499777221 */ /* 0x000fe20000010000 */
[----:B------:R-:W-:Y:S02]  /*5f00*/  FFMA.FTZ R116, R154, R201, R218 ;  /* 0x000000c99a747223 */ /* 0x000fe400000100da */
[----:B------:R-:W-:Y:S01]  /*5f10*/  FMUL.FTZ R117, R117, UR13 ;  /* 0x0000000d75757c20 */ /* 0x000fe20008410000 */
[----:B------:R-:W-:-:S04]  /*5f20*/  FMUL.FTZ R119, R150, R119 ;  /* 0x0000007796777220 */ /* 0x000fc80000410000 */
[----:B------:R-:W-:Y:S01]  /*5f30*/  FSEL R143, R117, RZ, P6 ;  /* 0x000000ff758f7208 */ /* 0x000fe20003000000 */
[----:B------:R-:W-:Y:S01]  /*5f40*/  FMUL.FTZ R118, R119, UR13 ;  /* 0x0000000d77767c20 */ /* 0x000fe20008410000 */
[----:B------:R-:W-:Y:S01]  /*5f50*/  LOP3.LUT P6, RZ, R213, 0xff0000, RZ, 0xc0, !PT ;  /* 0x00ff0000d5ff7812 */ /* 0x000fe200078cc0ff */
[----:B------:R-:W-:-:S03]  /*5f60*/  FADD.FTZ R119, R155, -R116 ;  /* 0x800000749b777221 */ /* 0x000fc60000010000 */
[----:B------:R-:W-:Y:S01]  /*5f70*/  FSEL R220, R117, RZ, P6 ;  /* 0x000000ff75dc7208 */ /* 0x000fe20003000000 */
[----:B------:R-:W-:Y:S01]  /*5f80*/  FFMA.FTZ R117, R165, R201, R218 ;  /* 0x000000c9a5757223 */ /* 0x000fe200000100da */
[----:B------:R-:W-:Y:S01]  /*5f90*/  ISETP.GE.U32.AND P6, PT, R204, RZ, PT ;  /* 0x000000ffcc00720c */ /* 0x000fe20003fc6070 */
[----:B------:R-:W-:Y:S02]  /*5fa0*/  FMUL.FTZ R119, R150, R119 ;  /* 0x0000007796777220 */ /* 0x000fe40000410000 */
[----:B------:R-:W-:Y:S01]  /*5fb0*/  FADD.FTZ R117, R164, -R117 ;  /* 0x80000075a4757221 */ /* 0x000fe20000010000 */
[----:B------:R-:W-:-:S03]  /*5fc0*/  ISETP.GE.U32.AND.EX P6, PT, R205, 0x1000000, PT, P6 ;  /* 0x01000000cd00780c */ /* 0x000fc60003fc6160 */
[----:B------:R-:W-:Y:S01]  /*5fd0*/  FMUL.FTZ R117, R150, R117 ;  /* 0x0000007596757220 */ /* 0x000fe20000410000 */
[----:B------:R-:W-:Y:S02]  /*5fe0*/  FSEL R222, R118, RZ, P6 ;  /* 0x000000ff76de7208 */ /* 0x000fe40003000000 */
[----:B------:R-:W-:Y:S01]  /*5ff0*/  ISETP.GE.U32.AND P6, PT, R212, RZ, PT ;  /* 0x000000ffd400720c */ /* 0x000fe20003fc6070 */
[----:B------:R-:W-:Y:S01]  /*6000*/  FMUL.FTZ R116, R117, UR13 ;  /* 0x0000000d75747c20 */ /* 0x000fe20008410000 */
[----:B------:R-:W-:Y:S01]  /*6010*/  FFMA.FTZ R117, R167, R201, R218 ;  /* 0x000000c9a7757223 */ /* 0x000fe200000100da */
[----:B------:R-:W-:Y:S02]  /*6020*/  F2FP.BF16.F32.PACK_AB R143, R222, R143 ;  /* 0x0000008fde8f723e */ /* 0x000fe400000010ff */
[----:B------:R-:W-:Y:S01]  /*6030*/  ISETP.GE.U32.AND.EX P6, PT, R213, 0x1000000, PT, P6 ;  /* 0x01000000d500780c */ /* 0x000fe20003fc6160 */
[----:B------:R-:W-:-:S03]  /*6040*/  FADD.FTZ R117, R166, -R117 ;  /* 0x80000075a6757221 */ /* 0x000fc60000010000 */
[----:B------:R-:W-:Y:S01]  /*6050*/  FSEL R223, R118, RZ, P6 ;  /* 0x000000ff76df7208 */ /* 0x000fe20003000000 */
[----:B------:R-:W-:Y:S01]  /*6060*/  FMUL.FTZ R118, R119, UR13 ;  /* 0x0000000d77767c20 */ /* 0x000fe20008410000 */
[----:B------:R-:W-:Y:S01]  /*6070*/  LOP3.LUT P6, RZ, R205, 0xff, RZ, 0xc0, !PT ;  /* 0x000000ffcdff7812 */ /* 0x000fe200078cc0ff */
[----:B------:R-:W-:Y:S01]  /*6080*/  FMUL.FTZ R117, R150, R117 ;  /* 0x0000007596757220 */ /* 0x000fe20000410000 */
[----:B------:R-:W-:Y:S02]  /*6090*/  FFMA.FTZ R119, R158, R201, R218 ;  /* 0x000000c99e777223 */ /* 0x000fe400000100da */
[----:B------:R-:W-:Y:S01]  /*60a0*/  FSEL R142, R116, RZ, P6 ;  /* 0x000000ff748e7208 */ /* 0x000fe20003000000 */
[----:B------:R-:W-:Y:S01]  /*60b0*/  FMUL.FTZ R117, R117, UR13 ;  /* 0x0000000d75757c20 */ /* 0x000fe20008410000 */
[----:B------:R-:W-:Y:S01]  /*60c0*/  LOP3.LUT P6, RZ, R213, 0xff, RZ, 0xc0, !PT ;  /* 0x000000ffd5ff7812 */ /* 0x000fe200078cc0ff */
[----:B------:R-:W-:-:S03]  /*60d0*/  FADD.FTZ R119, R156, -R119 ;  /* 0x800000779c777221 */ /* 0x000fc60000010000 */
[----:B------:R-:W-:Y:S01]  /*60e0*/  FSEL R216, R116, RZ, P6 ;  /* 0x000000ff74d87208 */ /* 0x000fe20003000000 */
[----:B------:R-:W-:Y:S01]  /*60f0*/  FFMA.FTZ R116, R160, R201, R218 ;  /* 0x000000c9a0747223 */ /* 0x000fe200000100da */
[----:B------:R-:W-:-:S04]  /*6100*/  LOP3.LUT P6, RZ, R205, 0xff00, RZ, 0xc0, !PT ;  /* 0x0000ff00cdff7812 */ /* 0x000fc800078cc0ff */
[C---:B------:R-:W-:Y:S02]  /*6110*/  FSEL R219, R118.reuse, RZ, P6 ;  /* 0x000000ff76db7208 */ /* 0x040fe40003000000 */
[----:B------:R-:W-:Y:S02]  /*6120*/  LOP3.LUT P6, RZ, R213, 0xff00, RZ, 0xc0, !PT ;  /* 0x0000ff00d5ff7812 */ /* 0x000fe400078cc0ff */
[----:B------:R-:W-:Y:S02]  /*6130*/  F2FP.BF16.F32.PACK_AB R142, R219, R142 ;  /* 0x0000008edb8e723e */ /* 0x000fe400000010ff */
[----:B------:R-:W-:Y:S01]  /*6140*/  FSEL R221, R118, RZ, P6 ;  /* 0x000000ff76dd7208 */ /* 0x000fe20003000000 */
[----:B------:R-:W-:Y:S01]  /*6150*/  FMUL.FTZ R118, R150, R119 ;  /* 0x0000007796767220 */ /* 0x000fe20000410000 */
[----:B------:R-:W-:Y:S01]  /*6160*/  LOP3.LUT P6, RZ, R204, 0xff0000, RZ, 0xc0, !PT ;  /* 0x00ff0000ccff7812 */ /* 0x000fe200078cc0ff */
[----:B------:R-:W-:Y:S02]  /*6170*/  FADD.FTZ R119, R157, -R116 ;  /* 0x800000749d777221 */ /* 0x000fe40000010000 */
[----:B------:R-:W-:Y:S01]  /*6180*/  FMUL.FTZ R118, R118, UR13 ;  /* 0x0000000d76767c20 */ /* 0x000fe20008410000 */
[----:B------:R-:W-:Y:S01]  /*6190*/  FSEL R141, R117, RZ, P6 ;  /* 0x000000ff758d7208 */ /* 0x000fe20003000000 */
[----:B------:R-:W-:Y:S01]  /*61a0*/  FMUL.FTZ R119, R150, R119 ;  /* 0x0000007796777220 */ /* 0x000fe20000410000 */
[----:B------:R-:W-:-:S03]  /*61b0*/  LOP3.LUT P6, RZ, R212, 0xff0000, RZ, 0xc0, !PT ;  /* 0x00ff0000d4ff7812 */ /* 0x000fc600078cc0ff */
[----:B------:R-:W-:Y:S01]  /*61c0*/  FMUL.FTZ R119, R119, UR13 ;  /* 0x0000000d77777c20 */ /* 0x000fe20008410000 */
[----:B------:R-:W-:Y:S01]  /*61d0*/  FSEL R144, R117, RZ, P6 ;  /* 0x000000ff75907208 */ /* 0x000fe20003000000 */
[----:B------:R-:W-:Y:S01]  /*61e0*/  FFMA.FTZ R117, R169, R201, R218 ;  /* 0x000000c9a9757223 */ /* 0x000fe200000100da */
[----:B------:R-:W-:-:S03]  /*61f0*/  LOP3.LUT P6, RZ, R204, 0xff000000, RZ, 0xc0, !PT ;  /* 0xff000000ccff7812 */ /* 0x000fc600078cc0ff */
[----:B------:R-:W-:Y:S01]  /*6200*/  FADD.FTZ R117, R168, -R117 ;  /* 0x80000075a8757221 */ /* 0x000fe20000010000 */
[----:B0-----:R-:W-:Y:S02]  /*6210*/  FSEL R146, R118, RZ, P6 ;  /* 0x000000ff76927208 */ /* 0x001fe40003000000 */
[----:B------:R-:W-:Y:S01]  /*6220*/  LOP3.LUT P6, RZ, R212, 0xff000000, RZ, 0xc0, !PT ;  /* 0xff000000d4ff7812 */ /* 0x000fe200078cc0ff */
[----:B------:R-:W-:Y:S01]  /*6230*/  FMUL.FTZ R117, R150, R117 ;  /* 0x0000007596757220 */ /* 0x000fe20000410000 */
[----:B------:R-:W-:Y:S02]  /*6240*/  F2FP.BF16.F32.PACK_AB R141, R146, R141 ;  /* 0x0000008d928d723e */ /* 0x000fe400000010ff */
[----:B------:R-:W-:Y:S01]  /*6250*/  FSEL R217, R118, RZ, P6 ;  /* 0x000000ff76d97208 */ /* 0x000fe20003000000 */
[----:B------:R-:W-:Y:S01]  /*6260*/  FMUL.FTZ R117, R117, UR13 ;  /* 0x0000000d75757c20 */ /* 0x000fe20008410000 */
[----:B------:R-:W-:Y:S02]  /*6270*/  LOP3.LUT P6, RZ, R204, 0xff00, RZ, 0xc0, !PT ;  /* 0x0000ff00ccff7812 */ /* 0x000fe400078cc0ff */
[----:B------:R-:W-:-:S02]  /*6280*/  F2FP.BF16.F32.PACK_AB R118, R221, R216 ;  /* 0x000000d8dd76723e */ /* 0x000fc400000010ff */
        /* <DEDUP_REMOVED lines=12> */
.L_x_426:
[----:B------:R-:W-:-:S04]  /*6350*/  UISETP.NE.U32.AND UP0, UPT, UR20, URZ, UPT ;  /* 0x000000ff1400728c */ /* 0x000fc8000bf05070 */
[----:B------:R-:W-:-:S09]  /*6360*/  UISETP.NE.AND.EX UP0, UPT, UR21, URZ, UPT, UP0 ;  /* 0x000000ff1500728c */ /* 0x000fd2000bf05300 */
[----:B------:R-:W-:Y:S05]  /*6370*/  BRA.U !UP0, `(.L_x_431) ;  /* 0x0000000908307547 */ /* 0x000fea000b800000 */
[----:B-1----:R-:W1:Y:S02]  /*6380*/  LDC.64 R140, c[0x0][0x478] ;  /* 0x00011e00ff8c7b82 */ /* 0x002e640000000a00 */
[----:B-1----:R-:W-:-:S04]  /*6390*/  ISETP.NE.U32.AND P1, PT, R140, RZ, PT ;  /* 0x000000ff8c00720c */ /* 0x002fc80003f25070 */
[----:B------:R-:W-:-:S13]  /*63a0*/  ISETP.NE.AND.EX P1, PT, R141, RZ, PT, P1 ;  /* 0x000000ff8d00720c */ /* 0x000fda0003f25310 */
[----:B------:R-:W-:Y:S05]  /*63b0*/  @!P1 BRA `(.L_x_432) ;  /* 0x0000000400189947 */ /* 0x000fea0003800000 */
[----:B------:R-:W-:Y:S01]  /*63c0*/  PRMT R82, R127, 0x7632, R82 ;  /* 0x000076327f527816 */ /* 0x000fe20000000052 */
[-CC-:B------:R-:W-:Y:S01]  /*63d0*/  FFMA.FTZ R140, R152, R201.reuse, R218.reuse ;  /* 0x000000c9988c7223 */ /* 0x180fe200000100da */
[-C--:B------:R-:W-:Y:S01]  /*63e0*/  FFMA.FTZ R80, R161, R201.reuse, R218 ;  /* 0x000000c9a1507223 */ /* 0x080fe200000100da */
[----:B------:R-:W-:Y:S02]  /*63f0*/  SHF.L.U32 R83, R127, 0x10, RZ ;  /* 0x000000107f537819 */ /* 0x000fe400000006ff */
[----:B------:R-:W-:Y:S02]  /*6400*/  IMAD.U32 R82, R82, 0x10000, RZ ;  /* 0x0001000052527824 */ /* 0x000fe400078e00ff */
[----:B------:R-:W-:Y:S01]  /*6410*/  FADD.FTZ R141, R153, -R140 ;  /* 0x8000008c998d7221 */ /* 0x000fe20000010000 */
[----:B------:R-:W-:Y:S01]  /*6420*/  FADD.FTZ R81, R159, -R80 ;  /* 0x800000509f517221 */ /* 0x000fe20000010000 */
[----:B------:R-:W-:Y:S01]  /*6430*/  FFMA.FTZ R140, R154, R201, R218 ;  /* 0x000000c99a8c7223 */ /* 0x000fe200000100da */
[----:B------:R-:W-:Y:S01]  /*6440*/  ISETP.GE.U32.AND P6, PT, R204, RZ, PT ;  /* 0x000000ffcc00720c */ /* 0x000fe20003fc6070 */
[--C-:B-----5:R-:W-:Y:S01]  /*6450*/  FFMA.FTZ R221, R150, R141, R82.reuse ;  /* 0x0000008d96dd7223 */ /* 0x120fe20000010052 */
[----:B------:R-:W-:Y:S01]  /*6460*/  PRMT R82, R126, 0x7632, R82 ;  /* 0x000076327e527816 */ /* 0x000fe20000000052 */
[----:B------:R-:W-:Y:S01]  /*6470*/  FFMA.FTZ R142, R150, R81, R83 ;  /* 0x00000051968e7223 */ /* 0x000fe20000010053 */
[-CC-:B------:R-:W-:Y:S01]  /*6480*/  FFMA.FTZ R81, R167, R201.reuse, R218.reuse ;  /* 0x000000c9a7517223 */ /* 0x180fe200000100da */
[----:B------:R-:W-:Y:S01]  /*6490*/  FFMA.FTZ R83, R165, R201, R218 ;  /* 0x000000c9a5537223 */ /* 0x000fe200000100da */
[----:B------:R-:W-:Y:S01]  /*64a0*/  FADD.FTZ R143, R155, -R140 ;  /* 0x8000008c9b8f7221 */ /* 0x000fe20000010000 */
[----:B------:R-:W-:Y:S01]  /*64b0*/  SHF.L.U32 R82, R82, 0x10, RZ ;  /* 0x0000001052527819 */ /* 0x000fe200000006ff */
[----:B------:R-:W-:Y:S01]  /*64c0*/  FMUL.FTZ R140, R221, UR13 ;  /* 0x0000000ddd8c7c20 */ /* 0x000fe20008410000 */
[----:B------:R-:W-:Y:S01]  /*64d0*/  ISETP.GE.U32.AND.EX P6, PT, R205, 0x1000000, PT, P6 ;  /* 0x01000000cd00780c */ /* 0x000fe20003fc6160 */
[C---:B------:R-:W-:Y:S01]  /*64e0*/  IMAD.U32 R80, R125.reuse, 0x10000, RZ ;  /* 0x000100007d507824 */ /* 0x040fe200078e00ff */
[----:B------:R-:W-:Y:S01]  /*64f0*/  SHF.L.U32 R141, R126, 0x10, RZ ;  /* 0x000000107e8d7819 */ /* 0x000fe200000006ff */
[----:B------:R-:W-:Y:S01]  /*6500*/  FADD.FTZ R81, R166, -R81 ;  /* 0x80000051a6517221 */ /* 0x000fe20000010000 */
[----:B------:R-:W-:Y:S01]  /*6510*/  FADD.FTZ R83, R164, -R83 ;  /* 0x80000053a4537221 */ /* 0x000fe20000010000 */
[----:B------:R-:W-:Y:S01]  /*6520*/  FFMA.FTZ R220, R150, R143, R82 ;  /* 0x0000008f96dc7223 */ /* 0x000fe20000010052 */
[----:B------:R-:W-:Y:S01]  /*6530*/  FSEL R224, R140, RZ, P6 ;  /* 0x000000ff8ce07208 */ /* 0x000fe20003000000 */
[----:B------:R-:W-:Y:S01]  /*6540*/  FFMA.FTZ R143, R150, R81, R80 ;  /* 0x00000051968f7223 */ /* 0x000fe20000010050 */
[----:B------:R-:W-:Y:S01]  /*6550*/  PRMT R82, R125, 0x7632, R82 ;  /* 0x000076327d527816 */ /* 0x000fe20000000052 */
[----:B------:R-:W-:Y:S01]  /*6560*/  FMUL.FTZ R140, R142, UR13 ;  /* 0x0000000d8e8c7c20 */ /* 0x000fe20008410000 */
[----:B------:R-:W-:Y:S01]  /*6570*/  FFMA.FTZ R145, R150, R83, R141 ;  /* 0x0000005396917223 */ /* 0x000fe2000001008d */
[----:B------:R-:W-:Y:S01]  /*6580*/  LOP3.LUT P6, RZ, R205, 0xff0000, RZ, 0xc0, !PT ;  /* 0x00ff0000cdff7812 */ /* 0x000fe200078cc0ff */
[----:B------:R-:W-:Y:S01]  /*6590*/  FFMA.FTZ R81, R169, R201, R218 ;  /* 0x000000c9a9517223 */ /* 0x000fe200000100da */
[----:B------:R-:W-:Y:S01]  /*65a0*/  SHF.L.U32 R141, R82, 0x10, RZ ;  /* 0x00000010528d7819 */ /* 0x000fe200000006ff */
[----:B------:R-:W-:-:S02]  /*65b0*/  IMAD.U32 R80, R124, 0x10000, RZ ;  /* 0x000100007c507824 */ /* 0x000fc400078e00ff */
[----:B------:R-:W-:Y:S01]  /*65c0*/  FMUL.FTZ R82, R145, UR13 ;  /* 0x0000000d91527c20 */ /* 0x000fe20008410000 */
[----:B------:R-:W-:Y:S01]  /*65d0*/  FADD.FTZ R81, R168, -R81 ;  /* 0x80000051a8517221 */ /* 0x000fe20000010000 */
[----:B------:R-:W-:Y:S01]  /*65e0*/  FSEL R219, R140, RZ, P6 ;  /* 0x000000ff8cdb7208 */ /* 0x000fe20003000000 */
[----:B------:R-:W-:Y:S01]  /*65f0*/  FFMA.FTZ R83, R158, R201, R218 ;  /* 0x000000c99e537223 */ /* 0x000fe200000100da */
[C---:B------:R-:W-:Y:S01]  /*6600*/  LOP3.LUT P6, RZ, R205.reuse, 0xff, RZ, 0xc0, !PT ;  /* 0x000000ffcdff7812 */ /* 0x040fe200078cc0ff */
[----:B------:R-:W-:Y:S01]  /*6610*/  FFMA.FTZ R140, R150, R81, R80 ;  /* 0x00000051968c7223 */ /* 0x000fe20000010050 */
[----:B------:R-:W-:Y:S01]  /*6620*/  FMUL.FTZ R81, R220, UR13 ;  /* 0x0000000ddc517c20 */ /* 0x000fe20008410000 */
[----:B------:R-:W-:Y:S01]  /*6630*/  FADD.FTZ R83, R156, -R83 ;  /* 0x800000539c537221 */ /* 0x000fe20000010000 */
[----:B------:R-:W-:Y:S01]  /*6640*/  FSEL R217, R82, RZ, P6 ;  /* 0x000000ff52d97208 */ /* 0x000fe20003000000 */
[----:B------:R-:W-:Y:S01]  /*6650*/  FFMA.FTZ R82, R160, R201, R218 ;  /* 0x000000c9a0527223 */ /* 0x000fe200000100da */
[----:B------:R-:W-:Y:S01]  /*6660*/  LOP3.LUT P6, RZ, R205, 0xff00, RZ, 0xc0, !PT ;  /* 0x0000ff00cdff7812 */ /* 0x000fe200078cc0ff */
[----:B------:R-:W-:Y:S01]  /*6670*/  FFMA.FTZ R216, R150, R83, R141 ;  /* 0x0000005396d87223 */ /* 0x000fe2000001008d */
[----:B------:R-:W-:Y:S01]  /*6680*/  FMUL.FTZ R141, R143, UR13 ;  /* 0x0000000d8f8d7c20 */ /* 0x000fe20008410000 */
[----:B------:R-:W-:-:S02]  /*6690*/  PRMT R80, R124, 0x7632, R80 ;  /* 0x000076327c507816 */ /* 0x000fc40000000050 */
[----:B------:R-:W-:Y:S01]  /*66a0*/  FSEL R222, R81, RZ, P6 ;  /* 0x000000ff51de7208 */ /* 0x000fe20003000000 */
[----:B------:R-:W-:Y:S01]  /*66b0*/  FADD.FTZ R81, R157, -R82 ;  /* 0x800000529d517221 */ /* 0x000fe20000010000 */
[----:B------:R-:W-:Y:S01]  /*66c0*/  LOP3.LUT P6, RZ, R204, 0xff0000, RZ, 0xc0, !PT ;  /* 0x00ff0000ccff7812 */ /* 0x000fe200078cc0ff */
[----:B------:R-:W-:Y:S01]  /*66d0*/  FMUL.FTZ R82, R216, UR13 ;  /* 0x0000000dd8527c20 */ /* 0x000fe20008410000 */
[----:B------:R-:W-:Y:S02]  /*66e0*/  IMAD.U32 R83, R80, 0x10000, RZ ;  /* 0x0001000050537824 */ /* 0x000fe400078e00ff */
[----:B------:R-:W-:Y:S01]  /*66f0*/  FMUL.FTZ R80, R140, UR13 ;  /* 0x0000000d8c507c20 */ /* 0x000fe20008410000 */
[----:B0-----:R-:W-:Y:S02]  /*6700*/  FSEL R146, R141, RZ, P6 ;  /* 0x000000ff8d927208 */ /* 0x001fe40003000000 */
[----:B------:R-:W-:Y:S01]  /*6710*/  LOP3.LUT P6, RZ, R204, 0xff000000, RZ, 0xc0, !PT ;  /* 0xff000000ccff7812 */ /* 0x000fe200078cc0ff */
[----:B------:R-:W-:Y:S01]  /*6720*/  FFMA.FTZ R141, R150, R81, R83 ;  /* 0x00000051968d7223 */ /* 0x000fe20000010053 */
[----:B------:R-:W-:-:S02]  /*6730*/  F2FP.BF16.F32.PACK_AB R83, R221, R142 ;  /* 0x0000008edd53723e */ /* 0x000fc400000010ff */
[----:B------:R-:W-:Y:S01]  /*6740*/  FSEL R147, R82, RZ, P6 ;  /* 0x000000ff52937208 */ /* 0x000fe20003000000 */
[----:B------:R-:W-:Y:S01]  /*6750*/  FMUL.FTZ R142, R141, UR13 ;  /* 0x0000000d8d8e7c20 */ /* 0x000fe20008410000 */
        /* <DEDUP_REMOVED lines=12> */
.L_x_432:
[-CC-:B0-----:R-:W-:Y:S01]  /*6820*/  FFMA.FTZ R146, R161, R201.reuse, R218.reuse ;  /* 0x000000c9a1927223 */ /* 0x181fe200000100da */
[C---:B------:R-:W-:Y:S01]  /*6830*/  PRMT R143, R127.reuse, 0x7632, R143 ;  /* 0x000076327f8f7816 */ /* 0x040fe2000000008f */
[-C--:B------:R-:W-:Y:S01]  /*6840*/  FFMA.FTZ R144, R154, R201.reuse, R218 ;  /* 0x000000c99a907223 */ /* 0x080fe200000100da */
[----:B------:R-:W-:Y:S01]  /*6850*/  SHF.L.U32 R147, R127, 0x10, RZ ;  /* 0x000000107f937819 */ /* 0x000fe200000006ff */
[----:B------:R-:W-:Y:S01]  /*6860*/  FADD.FTZ R145, R159, -R146 ;  /* 0x800000929f917221 */ /* 0x000fe20000010000 */
[----:B------:R-:W-:Y:S01]  /*6870*/  SHF.L.U32 R146, R143, 0x10, RZ ;  /* 0x000000108f927819 */ /* 0x000fe200000006ff */
[----:B------:R-:W-:Y:S01]  /*6880*/  FADD.FTZ R143, R155, -R144 ;  /* 0x800000909b8f7221 */ /* 0x000fe20000010000 */
[----:B------:R-:W-:Y:S01]  /*6890*/  FFMA.FTZ R216, R152, R201, R218 ;  /* 0x000000c998d87223 */ /* 0x000fe200000100da */
[----:B-----5:R-:W-:Y:S01]  /*68a0*/  FFMA.FTZ R144, R150, R145, R147 ;  /* 0x0000009196907223 */ /* 0x020fe20000010093 */
[----:B------:R-:W-:Y:S01]  /*68b0*/  PRMT R140, R126, 0x7632, R140 ;  /* 0x000076327e8c7816 */ /* 0x000fe2000000008c */
[----:B------:R-:W-:Y:S01]  /*68c0*/  FFMA.FTZ R141, R165, R201, R218 ;  /* 0x000000c9a58d7223 */ /* 0x000fe200000100da */
[----:B------:R-:W-:Y:S01]  /*68d0*/  FADD.FTZ R217, R153, -R216 ;  /* 0x800000d899d97221 */ /* 0x000fe20000010000 */
[----:B------:R-:W-:Y:S01]  /*68e0*/  FMUL.FTZ R144, R144, UR13 ;  /* 0x0000000d90907c20 */ /* 0x000fe20008410000 */
[----:B------:R-:W-:Y:S01]  /*68f0*/  LOP3.LUT P6, RZ, R205, 0xff0000, RZ, 0xc0, !PT ;  /* 0x00ff0000cdff7812 */ /* 0x000fe200078cc0ff */
[----:B------:R-:W-:-:S02]  /*6900*/  IMAD.U32 R140, R140, 0x10000, RZ ;  /* 0x000100008c8c7824 */ /* 0x000fc400078e00ff */
[----:B------:R-:W-:Y:S01]  /*6910*/  FADD.FTZ R141, R164, -R141 ;  /* 0x8000008da48d7221 */ /* 0x000fe20000010000 */
[----:B------:R-:W-:Y:S02]  /*6920*/  IMAD.U32 R142, R126, 0x10000, RZ ;  /* 0x000100007e8e7824 */ /* 0x000fe400078e00ff */
[----:B------:R-:W-:Y:S01]  /*6930*/  FFMA.FTZ R217, R150, R217, R146 ;  /* 0x000000d996d97223 */ /* 0x000fe20000010092 */
[----:B------:R-:W-:Y:S01]  /*6940*/  FSEL R216, R144, RZ, P6 ;  /* 0x000000ff90d87208 */ /* 0x000fe20003000000 */
[----:B------:R-:W-:Y:S01]  /*6950*/  FFMA.FTZ R147, R150, R143, R140 ;  /* 0x0000008f96937223 */ /* 0x000fe2000001008c */
[----:B------:R-:W-:Y:S01]  /*6960*/  ISETP.GE.U32.AND P6, PT, R204, RZ, PT ;  /* 0x000000ffcc00720c */ /* 0x000fe20003fc6070 */
[----:B------:R-:W-:Y:S01]  /*6970*/  FFMA.FTZ R146, R150, R141, R142 ;  /* 0x0000008d96927223 */ /* 0x000fe2000001008e */
[----:B------:R-:W-:Y:S01]  /*6980*/  PRMT R140, R125, 0x7632, R140 ;  /* 0x000076327d8c7816 */ /* 0x000fe2000000008c */
[-CC-:B------:R-:W-:Y:S01]  /*6990*/  FFMA.FTZ R145, R158, R201.reuse, R218.reuse ;  /* 0x000000c99e917223 */ /* 0x180fe200000100da */
[-CC-:B------:R-:W-:Y:S01]  /*69a0*/  FFMA.FTZ R141, R167, R201.reuse, R218.reuse ;  /* 0x000000c9a78d7223 */ /* 0x180fe200000100da */
[----:B------:R-:W-:Y:S01]  /*69b0*/  FMUL.FTZ R217, R217, UR13 ;  /* 0x0000000dd9d97c20 */ /* 0x000fe20008410000 */
[----:B------:R-:W-:Y:S01]  /*69c0*/  ISETP.GE.U32.AND.EX P6, PT, R205, 0x1000000, PT, P6 ;  /* 0x01000000cd00780c */ /* 0x000fe20003fc6160 */
[----:B------:R-:W-:Y:S01]  /*69d0*/  IMAD.U32 R140, R140, 0x10000, RZ ;  /* 0x000100008c8c7824 */ /* 0x000fe200078e00ff */
[----:B------:R-:W-:Y:S01]  /*69e0*/  SHF.L.U32 R143, R125, 0x10, RZ ;  /* 0x000000107d8f7819 */ /* 0x000fe200000006ff */
[----:B------:R-:W-:Y:S01]  /*69f0*/  FADD.FTZ R145, R156, -R145 ;  /* 0x800000919c917221 */ /* 0x000fe20000010000 */
[----:B------:R-:W-:Y:S01]  /*6a00*/  FADD.FTZ R141, R166, -R141 ;  /* 0x8000008da68d7221 */ /* 0x000fe20000010000 */
[----:B------:R-:W-:Y:S01]  /*6a10*/  FFMA.FTZ R142, R160, R201, R218 ;  /* 0x000000c9a08e7223 */ /* 0x000fe200000100da */
[----:B------:R-:W-:Y:S01]  /*6a20*/  FMUL.FTZ R146, R146, UR13 ;  /* 0x0000000d92927c20 */ /* 0x000fe20008410000 */
[----:B------:R-:W-:Y:S01]  /*6a30*/  FSEL R219, R217, RZ, P6 ;  /* 0x000000ffd9db7208 */ /* 0x000fe20003000000 */
[C-C-:B------:R-:W-:Y:S01]  /*6a40*/  FFMA.FTZ R145, R150.reuse, R145, R140.reuse ;  /* 0x0000009196917223 */ /* 0x140fe2000001008c */
[----:B------:R-:W-:Y:S01]  /*6a50*/  LOP3.LUT P6, RZ, R205, 0xff, RZ, 0xc0, !PT ;  /* 0x000000ffcdff7812 */ /* 0x000fe200078cc0ff */
[----:B------:R-:W-:Y:S01]  /*6a60*/  FFMA.FTZ R144, R150, R141, R143 ;  /* 0x0000008d96907223 */ /* 0x000fe2000001008f */
[----:B------:R-:W-:Y:S01]  /*6a70*/  PRMT R140, R124, 0x7632, R140 ;  /* 0x000076327c8c7816 */ /* 0x000fe2000000008c */
[----:B------:R-:W-:Y:S01]  /*6a80*/  FADD.FTZ R141, R157, -R142 ;  /* 0x8000008e9d8d7221 */ /* 0x000fe20000010000 */
[----:B------:R-:W-:Y:S01]  /*6a90*/  FMUL.FTZ R147, R147, UR13 ;  /* 0x0000000d93937c20 */ /* 0x000fe20008410000 */
[----:B------:R-:W-:Y:S01]  /*6aa0*/  FSEL R142, R146, RZ, P6 ;  /* 0x000000ff928e7208 */ /* 0x000fe20003000000 */
[----:B------:R-:W-:Y:S01]  /*6ab0*/  FMUL.FTZ R144, R144, UR13 ;  /* 0x0000000d90907c20 */ /* 0x000fe20008410000 */
[----:B------:R-:W-:Y:S01]  /*6ac0*/  LOP3.LUT P6, RZ, R205, 0xff00, RZ, 0xc0, !PT ;  /* 0x0000ff00cdff7812 */ /* 0x000fe200078cc0ff */
[----:B------:R-:W-:Y:S01]  /*6ad0*/  FMUL.FTZ R145, R145, UR13 ;  /* 0x0000000d91917c20 */ /* 0x000fe20008410000 */
[----:B------:R-:W-:-:S02]  /*6ae0*/  SHF.L.U32 R143, R140, 0x10, RZ ;  /* 0x000000108c8f7819 */ /* 0x000fc400000006ff */
[----:B------:R-:W-:Y:S02]  /*6af0*/  FSEL R217, R147, RZ, P6 ;  /* 0x000000ff93d97208 */ /* 0x000fe40003000000 */
[----:B------:R-:W-:Y:S01]  /*6b00*/  LOP3.LUT P6, RZ, R204, 0xff0000, RZ, 0xc0, !PT ;  /* 0x00ff0000ccff7812 */ /* 0x000fe200078cc0ff */
[----:B------:R-:W-:Y:S01]  /*6b10*/  FFMA.FTZ R140, R150, R141, R143 ;  /* 0x0000008d968c7223 */ /* 0x000fe2000001008f */
[----:B------:R-:W-:Y:S01]  /*6b20*/  FFMA.FTZ R141, R169, R201, R218 ;  /* 0x000000c9a98d7223 */ /* 0x000fe200000100da */
[----:B------:R-:W-:Y:S01]  /*6b30*/  IMAD.U32 R143, R124, 0x10000, RZ ;  /* 0x000100007c8f7824 */ /* 0x000fe200078e00ff */
[----:B------:R-:W-:Y:S01]  /*6b40*/  FSEL R144, R144, RZ, P6 ;  /* 0x000000ff90907208 */ /* 0x000fe20003000000 */
        /* <DEDUP_REMOVED lines=12> */
[----:B------:R-:W-:Y:S02]  /*6c10*/  F2FP.BF16.F32.PACK_AB R141, R147, R144 ;  /* 0x00000090938d723e */ /* 0x000fe400000010ff */
[----:B------:R-:W-:Y:S01]  /*6c20*/  F2FP.BF16.F32.PACK_AB R140, R145, R140 ;  /* 0x0000008c918c723e */ /* 0x000fe200000010ff */
[----:B------:R-:W-:Y:S06]  /*6c30*/  BRA `(.L_x_429) ;  /* 0x0000000400cc7947 */ /* 0x000fec0003800000 */
.L_x_431:
        /* <DEDUP_REMOVED lines=12> */
[C---:B-----5:R-:W-:Y:S01]  /*6d00*/  FMUL.FTZ R142, R150.reuse, R81 ;  /* 0x00000051968e7220 */ /* 0x060fe20000410000 */
[----:B------:R-:W-:Y:S01]  /*6d10*/  FADD.FTZ R83, R153, -R80 ;  /* 0x8000005099537221 */ /* 0x000fe20000010000 */
[----:B------:R-:W-:Y:S01]  /*6d20*/  FFMA.FTZ R81, R165, R201, R218 ;  /* 0x000000c9a5517223 */ /* 0x000fe200000100da */
[----:B------:R-:W-:Y:S01]  /*6d30*/  FMUL.FTZ R220, R150, R143 ;  /* 0x0000008f96dc7220 */ /* 0x000fe20000410000 */
[----:B------:R-:W-:Y:S01]  /*6d40*/  FMUL.FTZ R80, R142, UR13 ;  /* 0x0000000d8e507c20 */ /* 0x000fe20008410000 */
[----:B------:R-:W-:Y:S01]  /*6d50*/  FMUL.FTZ R221, R150, R83 ;  /* 0x0000005396dd7220 */ /* 0x000fe20000410000 */
[----:B------:R-:W-:Y:S01]  /*6d60*/  FADD.FTZ R81, R164, -R81 ;  /* 0x80000051a4517221 */ /* 0x000fe20000010000 */
[----:B0-----:R-:W-:-:S02]  /*6d70*/  FMUL.FTZ R146, R150, R141 ;  /* 0x0000008d96927220 */ /* 0x001fc40000410000 */
[----:B------:R-:W-:Y:S01]  /*6d80*/  FSEL R219, R80, RZ, P6 ;  /* 0x000000ff50db7208 */ /* 0x000fe20003000000 */
[----:B------:R-:W-:Y:S01]  /*6d90*/  FMUL.FTZ R145, R150, R81 ;  /* 0x0000005196917220 */ /* 0x000fe20000410000 */
[----:B------:R-:W-:Y:S01]  /*6da0*/  ISETP.GE.U32.AND P6, PT, R204, RZ, PT ;  /* 0x000000ffcc00720c */ /* 0x000fe20003fc6070 */
[----:B------:R-:W-:Y:S01]  /*6db0*/  FMUL.FTZ R81, R221, UR13 ;  /* 0x0000000ddd517c20 */ /* 0x000fe20008410000 */
[----:B------:R-:W-:Y:S01]  /*6dc0*/  FMUL.FTZ R140, R146, UR13 ;  /* 0x0000000d928c7c20 */ /* 0x000fe20008410000 */
[----:B------:R-:W-:Y:S01]  /*6dd0*/  FMUL.FTZ R80, R145, UR13 ;  /* 0x0000000d91507c20 */ /* 0x000fe20008410000 */
[----:B------:R-:W-:-:S04]  /*6de0*/  ISETP.GE.U32.AND.EX P6, PT, R205, 0x1000000, PT, P6 ;  /* 0x01000000cd00780c */ /* 0x000fc80003fc6160 */
[----:B------:R-:W-:Y:S01]  /*6df0*/  FSEL R222, R81, RZ, P6 ;  /* 0x000000ff51de7208 */ /* 0x000fe20003000000 */
[----:B------:R-:W-:Y:S01]  /*6e00*/  FFMA.FTZ R81, R167, R201, R218 ;  /* 0x000000c9a7517223 */ /* 0x000fe200000100da */
[----:B------:R-:W-:-:S03]  /*6e10*/  LOP3.LUT P6, RZ, R205, 0xff, RZ, 0xc0, !PT ;  /* 0x000000ffcdff7812 */ /* 0x000fc600078cc0ff */
[----:B------:R-:W-:Y:S01]  /*6e20*/  FADD.FTZ R83, R166, -R81 ;  /* 0x80000051a6537221 */ /* 0x000fe20000010000 */
[----:B------:R-:W-:Y:S01]  /*6e30*/  FSEL R216, R80, RZ, P6 ;  /* 0x000000ff50d87208 */ /* 0x000fe20003000000 */
[--C-:B------:R-:W-:Y:S01]  /*6e40*/  FFMA.FTZ R81, R169, R201, R218.reuse ;  /* 0x000000c9a9517223 */ /* 0x100fe200000100da */
[----:B------:R-:W-:Y:S01]  /*6e50*/  LOP3.LUT P6, RZ, R205, 0xff00, RZ, 0xc0, !PT ;  /* 0x0000ff00cdff7812 */ /* 0x000fe200078cc0ff */
[----:B------:R-:W-:Y:S01]  /*6e60*/  FMUL.FTZ R143, R150, R83 ;  /* 0x00000053968f7220 */ /* 0x000fe20000410000 */
[----:B------:R-:W-:Y:S01]  /*6e70*/  FMUL.FTZ R83, R220, UR13 ;  /* 0x0000000ddc537c20 */ /* 0x000fe20008410000 */
[----:B------:R-:W-:Y:S01]  /*6e80*/  FFMA.FTZ R80, R160, R201, R218 ;  /* 0x000000c9a0507223 */ /* 0x000fe200000100da */
[----:B------:R-:W-:Y:S01]  /*6e90*/  FADD.FTZ R81, R168, -R81 ;  /* 0x80000051a8517221 */ /* 0x000fe20000010000 */
[----:B------:R-:W-:Y:S02]  /*6ea0*/  FMUL.FTZ R82, R143, UR13 ;  /* 0x0000000d8f527c20 */ /* 0x000fe40008410000 */
[----:B------:R-:W-:Y:S01]  /*6eb0*/  FSEL R217, R83, RZ, P6 ;  /* 0x000000ff53d97208 */ /* 0x000fe20003000000 */
[----:B------:R-:W-:Y:S01]  /*6ec0*/  FADD.FTZ R83, R157, -R80 ;  /* 0x800000509d537221 */ /* 0x000fe20000010000 */
[----:B------:R-:W-:Y:S01]  /*6ed0*/  LOP3.LUT P6, RZ, R204, 0xff0000, RZ, 0xc0, !PT ;  /* 0x00ff0000ccff7812 */ /* 0x000fe200078cc0ff */
[----:B------:R-:W-:-:S02]  /*6ee0*/  FMUL.FTZ R80, R150, R81 ;  /* 0x0000005196507220 */ /* 0x000fc40000410000 */
[----:B------:R-:W-:Y:S01]  /*6ef0*/  FMUL.FTZ R141, R150, R83 ;  /* 0x00000053968d7220 */ /* 0x000fe20000410000 */
[----:B------:R-:W-:Y:S01]  /*6f00*/  FSEL R144, R82, RZ, P6 ;  /* 0x000000ff52907208 */ /* 0x000fe20003000000 */
[----:B------:R-:W-:Y:S01]  /*6f10*/  FMUL.FTZ R81, R80, UR13 ;  /* 0x0000000d50517c20 */ /* 0x000fe20008410000 */
        /* <DEDUP_REMOVED lines=16> */
.L_x_433:
[-CC-:B------:R-:W-:Y:S01]  /*7020*/  FFMA.FTZ R140, R161, R201.reuse, R218.reuse ;  /* 0x000000c9a18c7223 */ /* 0x180fe200000100da */
[-C--:B------:R-:W-:Y:S01]  /*7030*/  FFMA.FTZ R142, R152, R201.reuse, R218 ;  /* 0x000000c9988e7223 */ /* 0x080fe200000100da */
[----:B------:R-:W-:Y:S02]  /*7040*/  LOP3.LUT P6, RZ, R205, 0xff0000, RZ, 0xc0, !PT ;  /* 0x00ff0000cdff7812 */ /* 0x000fe400078cc0ff */
[----:B------:R-:W-:Y:S01]  /*7050*/  FADD.FTZ R141, R159, -R140 ;  /* 0x8000008c9f8d7221 */ /* 0x000fe20000010000 */
[----:B------:R-:W-:Y:S01]  /*7060*/  FADD.FTZ R143, R153, -R142 ;  /* 0x8000008e998f7221 */ /* 0x000fe20000010000 */
[--C-:B------:R-:W-:Y:S02]  /*7070*/  FFMA.FTZ R142, R154, R201, R218.reuse ;  /* 0x000000c99a8e7223 */ /* 0x100fe400000100da */
[C---:B-----5:R-:W-:Y:S01]  /*7080*/  FMUL.FTZ R140, R150.reuse, R141 ;  /* 0x0000008d968c7220 */ /* 0x060fe20000410000 */
[----:B------:R-:W-:Y:S01]  /*7090*/  FFMA.FTZ R141, R165, R201, R218 ;  /* 0x000000c9a58d7223 */ /* 0x000fe200000100da */
[----:B------:R-:W-:Y:S01]  /*70a0*/  FMUL.FTZ R143, R150, R143 ;  /* 0x0000008f968f7220 */ /* 0x000fe20000410000 */
[----:B------:R-:W-:Y:S01]  /*70b0*/  FADD.FTZ R145, R155, -R142 ;  /* 0x8000008e9b917221 */ /* 0x000fe20000010000 */
[----:B------:R-:W-:Y:S01]  /*70c0*/  FMUL.FTZ R140, R140, UR13 ;  /* 0x0000000d8c8c7c20 */ /* 0x000fe20008410000 */
[----:B------:R-:W-:Y:S01]  /*70d0*/  FADD.FTZ R141, R164, -R141 ;  /* 0x8000008da48d7221 */ /* 0x000fe20000010000 */
[----:B------:R-:W-:Y:S01]  /*70e0*/  FMUL.FTZ R143, R143, UR13 ;  /* 0x0000000d8f8f7c20 */ /* 0x000fe20008410000 */
[----:B------:R-:W-:-:S02]  /*70f0*/  FMUL.FTZ R144, R150, R145 ;  /* 0x0000009196907220 */ /* 0x000fc40000410000 */
[----:B------:R-:W-:Y:S01]  /*7100*/  FSEL R216, R140, RZ, P6 ;  /* 0x000000ff8cd87208 */ /* 0x000fe20003000000 */
[----:B------:R-:W-:Y:S01]  /*7110*/  FMUL.FTZ R141, R150, R141 ;  /* 0x0000008d968d7220 */ /* 0x000fe20000410000 */
[----:B------:R-:W-:Y:S01]  /*7120*/  ISETP.GE.U32.AND P6, PT, R204, RZ, PT ;  /* 0x000000ffcc00720c */ /* 0x000fe20003fc6070 */
[----:B------:R-:W-:Y:S02]  /*7130*/  FMUL.FTZ R144, R144, UR13 ;  /* 0x0000000d90907c20 */ /* 0x000fe40008410000 */
[----:B------:R-:W-:Y:S01]  /*7140*/  FMUL.FTZ R140, R141, UR13 ;  /* 0x0000000d8d8c7c20 */ /* 0x000fe20008410000 */
[----:B------:R-:W-:Y:S01]  /*7150*/  ISETP.GE.U32.AND.EX P6, PT, R205, 0x1000000, PT, P6 ;  /* 0x01000000cd00780c */ /* 0x000fe20003fc6160 */
[----:B------:R-:W-:-:S03]  /*7160*/  FFMA.FTZ R141, R167, R201, R218 ;  /* 0x000000c9a78d7223 */ /* 0x000fc600000100da */
[----:B------:R-:W-:Y:S01]  /*7170*/  FSEL R219, R143, RZ, P6 ;  /* 0x000000ff8fdb7208 */ /* 0x000fe20003000000 */
[----:B------:R-:W-:Y:S01]  /*7180*/  FADD.FTZ R141, R166, -R141 ;  /* 0x8000008da68d7221 */ /* 0x000fe20000010000 */
[C---:B------:R-:W-:Y:S01]  /*7190*/  LOP3.LUT P6, RZ, R205.reuse, 0xff, RZ, 0xc0, !PT ;  /* 0x000000ffcdff7812 */ /* 0x040fe200078cc0ff */
[--C-:B------:R-:W-:Y:S02]  /*71a0*/  FFMA.FTZ R143, R158, R201, R218.reuse ;  /* 0x000000c99e8f7223 */ /* 0x100fe400000100da */
[----:B------:R-:W-:Y:S01]  /*71b0*/  FMUL.FTZ R142, R150, R141 ;  /* 0x0000008d968e7220 */ /* 0x000fe20000410000 */
[----:B0-----:R-:W-:Y:S01]  /*71c0*/  FSEL R146, R140, RZ, P6 ;  /* 0x000000ff8c927208 */ /* 0x001fe20003000000 */
[----:B------:R-:W-:Y:S01]  /*71d0*/  FADD.FTZ R145, R156, -R143 ;  /* 0x8000008f9c917221 */ /* 0x000fe20000010000 */
[----:B------:R-:W-:Y:S01]  /*71e0*/  LOP3.LUT P6, RZ, R205, 0xff00, RZ, 0xc0, !PT ;  /* 0x0000ff00cdff7812 */ /* 0x000fe200078cc0ff */
[----:B------:R-:W-:Y:S01]  /*71f0*/  FFMA.FTZ R140, R160, R201, R218 ;  /* 0x000000c9a08c7223 */ /* 0x000fe200000100da */
[----:B------:R-:W-:Y:S01]  /*7200*/  FMUL.FTZ R142, R142, UR13 ;  /* 0x0000000d8e8e7c20 */ /* 0x000fe20008410000 */
[----:B------:R-:W-:Y:S01]  /*7210*/  FMUL.FTZ R145, R150, R145 ;  /* 0x0000009196917220 */ /* 0x000fe20000410000 */
[----:B------:R-:W-:Y:S01]  /*7220*/  FSEL R217, R144, RZ, P6 ;  /* 0x000000ff90d97208 */ /* 0x000fe20003000000 */
        /* <DEDUP_REMOVED lines=8> */
[----:B------:R-:W-:Y:S01]  /*72b0*/  FMUL.FTZ R143, R143, UR13 ;  /* 0x0000000d8f8f7c20 */ /* 0x000fe20008410000 */
[----:B------:R-:W-:Y:S01]  /*72c0*/  F2FP.BF16.F32.PACK_AB R142, R217, R146 ;  /* 0x00000092d98e723e */ /* 0x000fe200000010ff */
[----:B------:R-:W-:Y:S01]  /*72d0*/  FMUL.FTZ R141, R150, R141 ;  /* 0x0000008d968d7220 */ /* 0x000fe20000410000 */
[----:B------:R-:W-:-:S02]  /*72e0*/  FSEL R147, R145, RZ, P6 ;  /* 0x000000ff91937208 */ /* 0x000fc40003000000 */
[----:B------:R-:W-:Y:S01]  /*72f0*/  LOP3.LUT P6, RZ, R204, 0xff00, RZ, 0xc0, !PT ;  /* 0x0000ff00ccff7812 */ /* 0x000fe200078cc0ff */
[----:B------:R-:W-:-:S03]  /*7300*/  FMUL.FTZ R141, R141, UR13 ;  /* 0x0000000d8d8d7c20 */ /* 0x000fc60008410000 */
[----:B------:R-:W-:Y:S02]  /*7310*/  FSEL R145, R143, RZ, P6 ;  /* 0x000000ff8f917208 */ /* 0x000fe40003000000 */
[----:B------:R-:W-:Y:S02]  /*7320*/  LOP3.LUT P6, RZ, R204, 0xff, RZ, 0xc0, !PT ;  /* 0x000000ffccff7812 */ /* 0x000fe400078cc0ff */
[----:B------:R-:W-:Y:S02]  /*7330*/  F2FP.BF16.F32.PACK_AB R143, R219, R216 ;  /* 0x000000d8db8f723e */ /* 0x000fe400000010ff */
[----:B------:R-:W-:Y:S02]  /*7340*/  FSEL R140, R141, RZ, P6 ;  /* 0x000000ff8d8c7208 */ /* 0x000fe40003000000 */
[----:B------:R-:W-:Y:S02]  /*7350*/  F2FP.BF16.F32.PACK_AB R141, R147, R144 ;  /* 0x00000090938d723e */ /* 0x000fe400000010ff */
[----:B------:R-:W-:-:S07]  /*7360*/  F2FP.BF16.F32.PACK_AB R140, R145, R140 ;  /* 0x0000008c918c723e */ /* 0x000fce00000010ff */
.L_x_429:
[----:B------:R-:W0:Y:S08]  /*7370*/  @P1 LDC.64 R216, c[0x0][0x478] ;  /* 0x00011e00ffd81b82 */ /* 0x000e300000000a00 */
[----:B------:R-:W1:Y:S08]  /*7380*/  LDC.64 R146, c[0x0][0x468] ;  /* 0x00011a00ff927b82 */ /* 0x000e700000000a00 */
[----:B------:R-:W2:Y:S01]  /*7390*/  @P0 LDC.64 R144, c[0x0][0x470] ;  /* 0x00011c00ff900b82 */ /* 0x000ea20000000a00 */
[----:B0-----:R-:W-:-:S05]  /*73a0*/  @P1 IMAD.WIDE.U32 R216, R22, 0x10, R216 ;  /* 0x0000001016d81825 */ /* 0x001fca00078e00d8 */
[----:B------:R3:W-:Y:S01]  /*73b0*/  @P1 STG.E.128 desc[UR8][R216.64], R80 ;  /* 0x00000050d8001986 */ /* 0x0007e2000c101d08 */
[----:B-1----:R-:W-:-:S05]  /*73c0*/  IMAD.WIDE.U32 R146, R22, 0x10, R146 ;  /* 0x0000001016927825 */ /* 0x002fca00078e0092 */
[----:B------:R3:W-:Y:S01]  /*73d0*/  STG.E.128 desc[UR8][R146.64], R140 ;  /* 0x0000008c92007986 */ /* 0x0007e2000c101d08 */
[C---:B--2---:R-:W-:Y:S01]  /*73e0*/  @P0 IMAD.WIDE.U32 R144, R22.reuse, 0x10, R144 ;  /* 0x0000001016900825 */ /* 0x044fe200078e0090 */
[----:B------:R-:W-:-:S04]  /*73f0*/  IADD3 R22, PT, PT, R22, 0x20, RZ ;  /* 0x0000002016167810 */ /* 0x000fc80007ffe0ff */
[----:B------:R3:W-:Y:S03]  /*7400*/  @P0 STG.E.128 desc[UR8][R144.64], R116 ;  /* 0x0000007490000986 */ /* 0x0007e6000c101d08 */
.L_x_425:
[----:B------:R-:W-:Y:S05]  /*7410*/  BSYNC.RECONVERGENT B1 ;  /* 0x0000000000017941 */ /* 0x000fea0003800200 */
.L_x_424:
        /* <DEDUP_REMOVED lines=12> */
[-C--:B-1-3--:R-:W-:Y:S01]  /*74e0*/  FFMA.FTZ R82, R33, R201.reuse, R218 ;  /* 0x000000c921527223 */ /* 0x08afe200000100da */
[C---:B------:R-:W-:Y:S01]  /*74f0*/  IMAD.U32 R117, R131.reuse, 0x10000, RZ ;  /* 0x0001000083757824 */ /* 0x040fe200078e00ff */
[----:B------:R-:W-:Y:S01]  /*7500*/  PRMT R116, R131, 0x7632, R116 ;  /* 0x0000763283747816 */ /* 0x000fe20000000074 */
[-C--:B------:R-:W-:Y:S01]  /*7510*/  FFMA.FTZ R118, R24, R201.reuse, R218 ;  /* 0x000000c918767223 */ /* 0x080fe200000100da */
[----:B------:R-:W-:Y:S01]  /*7520*/  FADD.FTZ R83, R31, -R82 ;  /* 0x800000521f537221 */ /* 0x000fe20000010000 */
[----:B------:R-:W-:Y:S01]  /*7530*/  FFMA.FTZ R81, R35, R201, R218 ;  /* 0x000000c923517223 */ /* 0x000fe200000100da */
[----:B------:R-:W-:Y:S01]  /*7540*/  SHF.L.U32 R80, R130, 0x10, RZ ;  /* 0x0000001082507819 */ /* 0x000fe200000006ff */
[----:B------:R-:W-:Y:S02]  /*7550*/  IMAD.U32 R116, R116, 0x10000, RZ ;  /* 0x0001000074747824 */ /* 0x000fe400078e00ff */
[--C-:B-----5:R-:W-:Y:S01]  /*7560*/  FFMA.FTZ R142, R150, R83, R117.reuse ;  /* 0x00000053968e7223 */ /* 0x120fe20000010075 */
[----:B------:R-:W-:Y:S01]  /*7570*/  FADD.FTZ R119, R23, -R118 ;  /* 0x8000007617777221 */ /* 0x000fe20000010000 */
[----:B------:R-:W-:Y:S01]  /*7580*/  PRMT R117, R130, 0x7632, R117 ;  /* 0x0000763282757816 */ /* 0x000fe20000000075 */
[----:B------:R-:W-:Y:S01]  /*7590*/  FADD.FTZ R81, R32, -R81 ;  /* 0x8000005120517221 */ /* 0x000fe20000010000 */
[-C--:B------:R-:W-:Y:S01]  /*75a0*/  FFMA.FTZ R140, R26, R201.reuse, R218 ;  /* 0x000000c91a8c7223 */ /* 0x080fe200000100da */
[----:B------:R-:W-:Y:S01]  /*75b0*/  PRMT R82, R129, 0x7632, R82 ;  /* 0x0000763281527816 */ /* 0x000fe20000000052 */
[----:B------:R-:W-:Y:S01]  /*75c0*/  FFMA.FTZ R118, R28, R201, R218 ;  /* 0x000000c91c767223 */ /* 0x000fe200000100da */
[C---:B------:R-:W-:Y:S01]  /*75d0*/  FFMA.FTZ R145, R150.reuse, R119, R116 ;  /* 0x0000007796917223 */ /* 0x040fe20000010074 */
        /* <DEDUP_REMOVED lines=73> */
[----:B------:R-:W-:Y:S01]  /*7a70*/  F2FP.BF16.F32.PACK_AB R140, R145, R140 ;  /* 0x0000008c918c723e */ /* 0x000fe200000010ff */
[----:B------:R-:W-:Y:S06]  /*7a80*/  BRA `(.L_x_439) ;  /* 0x0000001c00dc7947 */ /* 0x000fec0003800000 */
.L_x_438:
[----:B-1-3--:R-:W-:Y:S01]  /*7a90*/  PRMT R140, R131, 0x7632, R140 ;  /* 0x00007632838c7816 */ /* 0x00afe2000000008c */
[-CC-:B------:R-:W-:Y:S01]  /*7aa0*/  FFMA.FTZ R142, R24, R201.reuse, R218.reuse ;  /* 0x000000c9188e7223 */ /* 0x180fe200000100da */
[-CC-:B------:R-:W-:Y:S01]  /*7ab0*/  FFMA.FTZ R118, R33, R201.reuse, R218.reuse ;  /* 0x000000c921767223 */ /* 0x180fe200000100da */
[----:B------:R-:W-:Y:S01]  /*7ac0*/  FFMA.FTZ R117, R35, R201, R218 ;  /* 0x000000c923757223 */ /* 0x000fe200000100da */
[----:B------:R-:W-:Y:S01]  /*7ad0*/  SHF.L.U32 R116, R130, 0x10, RZ ;  /* 0x0000001082747819 */ /* 0x000fe200000006ff */
[----:B------:R-:W-:Y:S02]  /*7ae0*/  IMAD.U32 R140, R140, 0x10000, RZ ;  /* 0x000100008c8c7824 */ /* 0x000fe400078e00ff */
[----:B------:R-:W-:Y:S01]  /*7af0*/  FADD.FTZ R143, R23, -R142 ;  /* 0x8000008e178f7221 */ /* 0x000fe20000010000 */
[----:B------:R-:W-:Y:S02]  /*7b00*/  IMAD.U32 R141, R131, 0x10000, RZ ;  /* 0x00010000838d7824 */ /* 0x000fe400078e00ff */
[----:B------:R-:W-:Y:S01]  /*7b10*/  FADD.FTZ R119, R31, -R118 ;  /* 0x800000761f777221 */ /* 0x000fe20000010000 */
[----:B------:R-:W-:Y:S01]  /*7b20*/  FADD.FTZ R117, R32, -R117 ;  /* 0x8000007520757221 */ /* 0x000fe20000010000 */
[C---:B-----5:R-:W-:Y:S01]  /*7b30*/  FFMA.FTZ R216, R150.reuse, R143, R140 ;  /* 0x0000008f96d87223 */ /* 0x060fe2000001008c */
[----:B------:R-:W-:Y:S01]  /*7b40*/  PRMT R118, R129, 0x7632, R118 ;  /* 0x0000763281767816 */ /* 0x000fe20000000076 */
[C-C-:B0-----:R-:W-:Y:S01]  /*7b50*/  FFMA.FTZ R146, R150.reuse, R119, R141.reuse ;  /* 0x0000007796927223 */ /* 0x141fe2000001008d */
[----:B------:R-:W-:Y:S01]  /*7b60*/  FFMA.FTZ R143, R150, R117, R116 ;  /* 0x00000075968f7223 */ /* 0x000fe20000010074 */
[----:B------:R-:W-:Y:S01]  /*7b70*/  PRMT R141, R130, 0x7632, R141 ;  /* 0x00007632828d7816 */ /* 0x000fe2000000008d */
[-CC-:B------:R-:W-:Y:S01]  /*7b80*/  FFMA.FTZ R117, R151, R201.reuse, R218.reuse ;  /* 0x000000c997757223 */ /* 0x180fe200000100da */
[-CC-:B------:R-:W-:Y:S01]  /*7b90*/  FFMA.FTZ R142, R28, R201.reuse, R218.reuse ;  /* 0x000000c91c8e7223 */ /* 0x180fe200000100da */
[-CC-:B------:R-:W-:Y:S01]  /*7ba0*/  FFMA.FTZ R144, R26, R201.reuse, R218.reuse ;  /* 0x000000c91a907223 */ /* 0x180fe200000100da */
[----:B------:R-:W-:Y:S01]  /*7bb0*/  ISETP.GE.U32.AND P2, PT, R210, RZ, PT ;  /* 0x000000ffd200720c */ /* 0x000fe20003f46070 */
[----:B------:R-:W-:Y:S01]  /*7bc0*/  IMAD.U32 R116, R128, 0x10000, RZ ;  /* 0x0001000080747824 */ /* 0x000fe200078e00ff */
[----:B------:R-:W-:Y:S01]  /*7bd0*/  SHF.L.U32 R147, R141, 0x10, RZ ;  /* 0x000000108d937819 */ /* 0x000fe200000006ff */
[----:B------:R-:W-:Y:S01]  /*7be0*/  FADD.FTZ R117, R148, -R117 ;  /* 0x8000007594757221 */ /* 0x000fe20000010000 */
[----:B------:R-:W-:Y:S01]  /*7bf0*/  FFMA.FTZ R119, R149, R201, R218 ;  /* 0x000000c995777223 */ /* 0x000fe200000100da */
[----:B------:R-:W-:-:S02]  /*7c00*/  IMAD.U32 R118, R118, 0x10000, RZ ;  /* 0x0001000076767824 */ /* 0x000fc400078e00ff */
[----:B------:R-:W-:Y:S01]  /*7c10*/  FADD.FTZ R141, R27, -R142 ;  /* 0x8000008e1b8d7221 */ /* 0x000fe20000010000 */
[----:B------:R-:W-:Y:S01]  /*7c20*/  FADD.FTZ R145, R25, -R144 ;  /* 0x8000009019917221 */ /* 0x000fe20000010000 */
[----:B------:R-:W-:Y:S01]  /*7c30*/  FMUL.FTZ R216, R216, UR13 ;  /* 0x0000000dd8d87c20 */ /* 0x000fe20008410000 */
[----:B------:R-:W-:Y:S01]  /*7c40*/  ISETP.GE.U32.AND.EX P2, PT, R211, 0x1000000, PT, P2 ;  /* 0x01000000d300780c */ /* 0x000fe20003f46120 */
[----:B------:R-:W-:Y:S01]  /*7c50*/  FFMA.FTZ R117, R150, R117, R116 ;  /* 0x0000007596757223 */ /* 0x000fe20000010074 */
[----:B------:R-:W-:Y:S01]  /*7c60*/  SHF.L.U32 R140, R129, 0x10, RZ ;  /* 0x00000010818c7819 */ /* 0x000fe200000006ff */
[----:B------:R-:W-:Y:S01]  /*7c70*/  FADD.FTZ R119, R34, -R119 ;  /* 0x8000007722777221 */ /* 0x000fe20000010000 */
[----:B------:R-:W-:Y:S01]  /*7c80*/  FFMA.FTZ R142, R150, R141, R118 ;  /* 0x0000008d968e7223 */ /* 0x000fe20000010076 */
[----:B------:R-:W-:Y:S01]  /*7c90*/  PRMT R116, R128, 0x7632, R116 ;  /* 0x0000763280747816 */ /* 0x000fe20000000074 */
[----:B------:R-:W-:Y:S01]  /*7ca0*/  FFMA.FTZ R145, R150, R145, R147 ;  /* 0x0000009196917223 */ /* 0x000fe20000010093 */
[----:B------:R-:W-:Y:S01]  /*7cb0*/  FFMA.FTZ R118, R30, R201, R218 ;  /* 0x000000c91e767223 */ /* 0x000fe200000100da */
[----:B------:R-:W-:Y:S01]  /*7cc0*/  FMUL.FTZ R146, R146, UR13 ;  /* 0x0000000d92927c20 */ /* 0x000fe20008410000 */
[----:B------:R-:W-:Y:S01]  /*7cd0*/  LOP3.LUT P6, RZ, R211, 0xff0000, RZ, 0xc0, !PT ;  /* 0x00ff0000d3ff7812 */ /* 0x000fe200078cc0ff */
[----:B------:R-:W-:Y:S01]  /*7ce0*/  FFMA.FTZ R140, R150, R119, R140 ;  /* 0x00000077968c7223 */ /* 0x000fe2000001008c */
[----:B------:R-:W-:Y:S01]  /*7cf0*/  FSEL R147, R216, RZ, P2 ;  /* 0x000000ffd8937208 */ /* 0x000fe20001000000 */
[----:B------:R-:W-:Y:S01]  /*7d00*/  FADD.FTZ R119, R29, -R118 ;  /* 0x800000761d777221 */ /* 0x000fe20000010000 */
[----:B------:R-:W-:Y:S01]  /*7d10*/  ISETP.GE.U32.AND P2, PT, R162, RZ, PT ;  /* 0x000000ffa200720c */ /* 0x000fe20003f46070 */
[----:B------:R-:W-:Y:S01]  /*7d20*/  FMUL.FTZ R143, R143, UR13 ;  /* 0x0000000d8f8f7c20 */ /* 0x000fe20008410000 */
[----:B------:R-:W-:Y:S01]  /*7d30*/  SHF.L.U32 R141, R116, 0x10, RZ ;  /* 0x00000010748d7819 */ /* 0x000fe200000006ff */
[----:B------:R-:W-:Y:S01]  /*7d40*/  FMUL.FTZ R145, R145, UR13 ;  /* 0x0000000d91917c20 */ /* 0x000fe20008410000 */
[----:B------:R-:W-:Y:S01]  /*7d50*/  FSEL R116, R146, RZ, P6 ;  /* 0x000000ff92747208 */ /* 0x000fe20003000000 */
[----:B------:R-:W-:Y:S01]  /*7d60*/  FMUL.FTZ R140, R140, UR13 ;  /* 0x0000000d8c8c7c20 */ /* 0x000fe20008410000 */
[C---:B------:R-:W-:Y:S01]  /*7d70*/  LOP3.LUT P6, RZ, R163.reuse, 0xff0000, RZ, 0xc0, !PT ;  /* 0x00ff0000a3ff7812 */ /* 0x040fe200078cc0ff */
[----:B------:R-:W-:Y:S01]  /*7d80*/  FFMA.FTZ R141, R150, R119, R141 ;  /* 0x00000077968d7223 */ /* 0x000fe2000001008d */
[----:B------:R-:W-:Y:S01]  /*7d90*/  ISETP.GE.U32.AND.EX P2, PT, R163, 0x1000000, PT, P2 ;  /* 0x01000000a300780c */ /* 0x000fe20003f46120 */
[----:B------:R-:W-:Y:S01]  /*7da0*/  FMUL.FTZ R142, R142, UR13 ;  /* 0x0000000d8e8e7c20 */ /* 0x000fe20008410000 */
[----:B------:R-:W-:Y:S01]  /*7db0*/  F2FP.BF16.F32.PACK_AB R119, R147, R116 ;  /* 0x000000749377723e */ /* 0x000fe200000010ff */
[----:B------:R-:W-:Y:S01]  /*7dc0*/  FMUL.FTZ R141, R141, UR13 ;  /* 0x0000000d8d8d7c20 */ /* 0x000fe20008410000 */
[----:B------:R-:W-:Y:S01]  /*7dd0*/  FSEL R147, R146, RZ, P6 ;  /* 0x000000ff92937208 */ /* 0x000fe20003000000 */
[----:B------:R-:W-:Y:S01]  /*7de0*/  FMUL.FTZ R117, R117, UR13 ;  /* 0x0000000d75757c20 */ /* 0x000fe20008410000 */
[----:B------:R-:W-:-:S02]  /*7df0*/  FSEL R216, R216, RZ, P2 ;  /* 0x000000ffd8d87208 */ /* 0x000fc40001000000 */
[----:B------:R-:W-:Y:S02]  /*7e00*/  LOP3.LUT P6, RZ, R163, 0xff, RZ, 0xc0, !PT ;  /* 0x000000ffa3ff7812 */ /* 0x000fe400078cc0ff */
[----:B------:R-:W-:Y:S02]  /*7e10*/  LOP3.LUT P2, RZ, R211, 0xff, RZ, 0xc0, !PT ;  /* 0x000000ffd3ff7812 */ /* 0x000fe4000784c0ff */
[C---:B------:R-:W-:Y:S02]  /*7e20*/  FSEL R116, R143.reuse, RZ, P6 ;  /* 0x000000ff8f747208 */ /* 0x040fe40003000000 */
[----:B------:R-:W-:Y:S02]  /*7e30*/  FSEL R118, R143, RZ, P2 ;  /* 0x000000ff8f767208 */ /* 0x000fe40001000000 */
[----:B------:R-:W-:Y:S02]  /*7e40*/  LOP3.LUT P6, RZ, R163, 0xff00, RZ, 0xc0, !PT ;  /* 0x0000ff00a3ff7812 */ /* 0x000fe400078cc0ff */
[----:B------:R-:W-:-:S02]  /*7e50*/  LOP3.LUT P2, RZ, R211, 0xff00, RZ, 0xc0, !PT ;  /* 0x0000ff00d3ff7812 */ /* 0x000fc4000784c0ff */
[C---:B------:R-:W-:Y:S02]  /*7e60*/  FSEL R221, R145.reuse, RZ, P6 ;  /* 0x000000ff91dd7208 */ /* 0x040fe40003000000 */
[----:B------:R-:W-:Y:S02]  /*7e70*/  FSEL R223, R145, RZ, P2 ;  /* 0x000000ff91df7208 */ /* 0x000fe40001000000 */
[----:B------:R-:W-:Y:S02]  /*7e80*/  LOP3.LUT P6, RZ, R162, 0xff0000, RZ, 0xc0, !PT ;  /* 0x00ff0000a2ff7812 */ /* 0x000fe400078cc0ff */
[----:B------:R-:W-:Y:S02]  /*7e90*/  LOP3.LUT P2, RZ, R210, 0xff0000, RZ, 0xc0, !PT ;  /* 0x00ff0000d2ff7812 */ /* 0x000fe4000784c0ff */
[C---:B------:R-:W-:Y:S02]  /*7ea0*/  FSEL R144, R140.reuse, RZ, P6 ;  /* 0x000000ff8c907208 */ /* 0x040fe40003000000 */
[----:B------:R-:W-:-:S02]  /*7eb0*/  FSEL R146, R140, RZ, P2 ;  /* 0x000000ff8c927208 */ /* 0x000fc40001000000 */
[----:B------:R-:W-:Y:S02]  /*7ec0*/  LOP3.LUT P6, RZ, R162, 0xff000000, RZ, 0xc0, !PT ;  /* 0xff000000a2ff7812 */ /* 0x000fe400078cc0ff */
[----:B------:R-:W-:Y:S02]  /*7ed0*/  LOP3.LUT P2, RZ, R210, 0xff000000, RZ, 0xc0, !PT ;  /* 0xff000000d2ff7812 */ /* 0x000fe4000784c0ff */
[C---:B------:R-:W-:Y:S02]  /*7ee0*/  FSEL R217, R142.reuse, RZ, P6 ;  /* 0x000000ff8ed97208 */ /* 0x040fe40003000000 */
[----:B------:R-:W-:Y:S02]  /*7ef0*/  FSEL R219, R142, RZ, P2 ;  /* 0x000000ff8edb7208 */ /* 0x000fe40001000000 */
[----:B------:R-:W-:Y:S02]  /*7f00*/  LOP3.LUT P6, RZ, R162, 0xff00, RZ, 0xc0, !PT ;  /* 0x0000ff00a2ff7812 */ /* 0x000fe400078cc0ff */
[----:B------:R-:W-:-:S02]  /*7f10*/  LOP3.LUT P2, RZ, R210, 0xff00, RZ, 0xc0, !PT ;  /* 0x0000ff00d2ff7812 */ /* 0x000fc4000784c0ff */
[----:B------:R-:W-:Y:S02]  /*7f20*/  F2FP.BF16.F32.PACK_AB R143, R216, R147 ;  /* 0x00000093d88f723e */ /* 0x000fe400000010ff */
        /* <DEDUP_REMOVED lines=13> */
.L_x_437:
[----:B-1-3--:R-:W1:Y:S02]  /*8000*/  LDC.64 R116, c[0x0][0x478] ;  /* 0x00011e00ff747b82 */ /* 0x00ae640000000a00 */
[----:B-1----:R-:W-:-:S04]  /*8010*/  ISETP.NE.U32.AND P1, PT, R116, RZ, PT ;  /* 0x000000ff7400720c */ /* 0x002fc80003f25070 */
[----:B------:R-:W-:-:S13]  /*8020*/  ISETP.NE.AND.EX P1, PT, R117, RZ, PT, P1 ;  /* 0x000000ff7500720c */ /* 0x000fda0003f25310 */
[----:B------:R-:W-:Y:S05]  /*8030*/  @!P1 BRA `(.L_x_440) ;  /* 0x00000004003c9947 */ /* 0x000fea0003800000 */
[-CC-:B------:R-:W-:Y:S01]  /*8040*/  FFMA.FTZ R80, R33, R201.reuse, R218.reuse ;  /* 0x000000c921507223 */ /* 0x180fe200000100da */
[-CC-:B------:R-:W-:Y:S01]  /*8050*/  FFMA.FTZ R82, R24, R201.reuse, R218.reuse ;  /* 0x000000c918527223 */ /* 0x180fe200000100da */
[----:B------:R-:W-:Y:S01]  /*8060*/  LOP3.LUT P6, RZ, R163, 0xff0000, RZ, 0xc0, !PT ;  /* 0x00ff0000a3ff7812 */ /* 0x000fe200078cc0ff */
[-C--:B------:R-:W-:Y:S01]  /*8070*/  FFMA.FTZ R118, R26, R201.reuse, R218 ;  /* 0x000000c91a767223 */ /* 0x080fe200000100da */
[----:B------:R-:W-:Y:S01]  /*8080*/  FADD.FTZ R83, R31, -R80 ;  /* 0x800000501f537221 */ /* 0x000fe20000010000 */
[----:B------:R-:W-:Y:S01]  /*8090*/  FADD.FTZ R81, R23, -R82 ;  /* 0x8000005217517221 */ /* 0x000fe20000010000 */
[----:B------:R-:W-:Y:S01]  /*80a0*/  LOP3.LUT P2, RZ, R211, 0xff0000, RZ, 0xc0, !PT ;  /* 0x00ff0000d3ff7812 */ /* 0x000fe2000784c0ff */
[--C-:B------:R-:W-:Y:S01]  /*80b0*/  FFMA.FTZ R117, R149, R201, R218.reuse ;  /* 0x000000c995757223 */ /* 0x100fe200000100da */
[C---:B-----5:R-:W-:Y:S01]  /*80c0*/  FMUL.FTZ R83, R150.reuse, R83 ;  /* 0x0000005396537220 */ /* 0x060fe20000410000 */
[----:B------:R-:W-:Y:S01]  /*80d0*/  FMUL.FTZ R82, R150, R81 ;  /* 0x0000005196527220 */ /* 0x000fe20000410000 */
[-CC-:B------:R-:W-:Y:S01]  /*80e0*/  FFMA.FTZ R81, R35, R201.reuse, R218.reuse ;  /* 0x000000c923517223 */ /* 0x180fe200000100da */
[----:B------:R-:W-:Y:S01]  /*80f0*/  FADD.FTZ R117, R34, -R117 ;  /* 0x8000007522757221 */ /* 0x000fe20000010000 */
[----:B------:R-:W-:Y:S01]  /*8100*/  FMUL.FTZ R80, R83, UR13 ;  /* 0x0000000d53507c20 */ /* 0x000fe20008410000 */
[----:B------:R-:W-:Y:S01]  /*8110*/  FFMA.FTZ R145, R151, R201, R218 ;  /* 0x000000c997917223 */ /* 0x000fe200000100da */
[----:B------:R-:W-:Y:S01]  /*8120*/  FADD.FTZ R81, R32, -R81 ;  /* 0x8000005120517221 */ /* 0x000fe20000010000 */
[----:B------:R-:W-:-:S02]  /*8130*/  F2FP.BF16.F32.PACK_AB R83, R82, R83 ;  /* 0x000000535253723e */ /* 0x000fc400000010ff */
[----:B------:R-:W-:Y:S01]  /*8140*/  FSEL R143, R80, RZ, P6 ;  /* 0x000000ff508f7208 */ /* 0x000fe20003000000 */
[----:B------:R-:W-:Y:S01]  /*8150*/  FADD.FTZ R145, R148, -R145 ;  /* 0x8000009194917221 */ /* 0x000fe20000010000 */
[----:B------:R-:W-:Y:S02]  /*8160*/  ISETP.GE.U32.AND P6, PT, R210, RZ, PT ;  /* 0x000000ffd200720c */ /* 0x000fe40003fc6070 */
[----:B------:R-:W-:Y:S01]  /*8170*/  FSEL R119, R80, RZ, P2 ;  /* 0x000000ff50777208 */ /* 0x000fe20001000000 */
[----:B------:R-:W-:Y:S01]  /*8180*/  FMUL.FTZ R80, R82, UR13 ;  /* 0x0000000d52507c20 */ /* 0x000fe20008410000 */
[----:B------:R-:W-:Y:S01]  /*8190*/  ISETP.GE.U32.AND P2, PT, R162, RZ, PT ;  /* 0x000000ffa200720c */ /* 0x000fe20003f46070 */
[----:B------:R-:W-:Y:S01]  /*81a0*/  FMUL.FTZ R82, R150, R81 ;  /* 0x0000005196527220 */ /* 0x000fe20000410000 */
[----:B------:R-:W-:Y:S01]  /*81b0*/  ISETP.GE.U32.AND.EX P6, PT, R211, 0x1000000, PT, P6 ;  /* 0x01000000d300780c */ /* 0x000fe20003fc6160 */
[----:B------:R-:W-:Y:S01]  /*81c0*/  FADD.FTZ R81, R25, -R118 ;  /* 0x8000007619517221 */ /* 0x000fe20000010000 */
[----:B------:R-:W-:Y:S01]  /*81d0*/  ISETP.GE.U32.AND.EX P2, PT, R163, 0x1000000, PT, P2 ;  /* 0x01000000a300780c */ /* 0x000fe20003f46120 */
[----:B------:R-:W-:Y:S01]  /*81e0*/  FFMA.FTZ R118, R30, R201, R218 ;  /* 0x000000c91e767223 */ /* 0x000fe200000100da */
[----:B------:R-:W-:Y:S01]  /*81f0*/  FSEL R116, R80, RZ, P6 ;  /* 0x000000ff50747208 */ /* 0x000fe20003000000 */
[----:B------:R-:W-:Y:S01]  /*8200*/  FMUL.FTZ R81, R150, R81 ;  /* 0x0000005196517220 */ /* 0x000fe20000410000 */
[----:B------:R-:W-:-:S02]  /*8210*/  FSEL R80, R80, RZ, P2 ;  /* 0x000000ff50507208 */ /* 0x000fc40001000000 */
[----:B------:R-:W-:Y:S02]  /*8220*/  LOP3.LUT P2, RZ, R163, 0xff, RZ, 0xc0, !PT ;  /* 0x000000ffa3ff7812 */ /* 0x000fe4000784c0ff */
[----:B------:R-:W-:Y:S01]  /*8230*/  F2FP.BF16.F32.PACK_AB R143, R80, R143 ;  /* 0x0000008f508f723e */ /* 0x000fe200000010ff */
[----:B------:R-:W-:Y:S01]  /*8240*/  FMUL.FTZ R80, R82, UR13 ;  /* 0x0000000d52507c20 */ /* 0x000fe20008410000 */
[----:B------:R-:W-:Y:S02]  /*8250*/  LOP3.LUT P6, RZ, R211, 0xff, RZ, 0xc0, !PT ;  /* 0x000000ffd3ff7812 */ /* 0x000fe400078cc0ff */
[----:B------:R-:W-:Y:S01]  /*8260*/  F2FP.BF16.F32.PACK_AB R119, R116, R119 ;  /* 0x000000777477723e */ /* 0x000fe200000010ff */
[C---:B------:R-:W-:Y:S01]  /*8270*/  FMUL.FTZ R116, R81.reuse, UR13 ;  /* 0x0000000d51747c20 */ /* 0x040fe20008410000 */
[C---:B------:R-:W-:Y:S02]  /*8280*/  FSEL R142, R80.reuse, RZ, P2 ;  /* 0x000000ff508e7208 */ /* 0x040fe40001000000 */
[----:B------:R-:W-:Y:S01]  /*8290*/  FSEL R144, R80, RZ, P6 ;  /* 0x000000ff50907208 */ /* 0x000fe20003000000 */
[----:B------:R-:W-:Y:S01]  /*82a0*/  FFMA.FTZ R80, R28, R201, R218 ;  /* 0x000000c91c507223 */ /* 0x000fe200000100da */
[----:B------:R-:W-:Y:S01]  /*82b0*/  F2FP.BF16.F32.PACK_AB R82, R81, R82 ;  /* 0x000000525152723e */ /* 0x000fe200000010ff */
[----:B------:R-:W-:Y:S01]  /*82c0*/  FMUL.FTZ R81, R150, R117 ;  /* 0x0000007596517220 */ /* 0x000fe20000410000 */
[----:B------:R-:W-:Y:S01]  /*82d0*/  LOP3.LUT P2, RZ, R163, 0xff00, RZ, 0xc0, !PT ;  /* 0x0000ff00a3ff7812 */ /* 0x000fe2000784c0ff */
[----:B------:R-:W-:Y:S01]  /*82e0*/  FADD.FTZ R141, R27, -R80 ;  /* 0x800000501b8d7221 */ /* 0x000fe20000010000 */
[----:B------:R-:W-:Y:S01]  /*82f0*/  LOP3.LUT P6, RZ, R211, 0xff00, RZ, 0xc0, !PT ;  /* 0x0000ff00d3ff7812 */ /* 0x000fe200078cc0ff */
[----:B------:R-:W-:Y:S01]  /*8300*/  FMUL.FTZ R80, R81, UR13 ;  /* 0x0000000d51507c20 */ /* 0x000fe20008410000 */
[C---:B------:R-:W-:Y:S01]  /*8310*/  FSEL R219, R116.reuse, RZ, P2 ;  /* 0x000000ff74db7208 */ /* 0x040fe20001000000 */
[----:B------:R-:W-:Y:S01]  /*8320*/  FADD.FTZ R117, R29, -R118 ;  /* 0x800000761d757221 */ /* 0x000fe20000010000 */
[----:B------:R-:W-:Y:S01]  /*8330*/  FSEL R221, R116, RZ, P6 ;  /* 0x000000ff74dd7208 */ /* 0x000fe20003000000 */
[----:B------:R-:W-:Y:S01]  /*8340*/  FMUL.FTZ R116, R150, R141 ;  /* 0x0000008d96747220 */ /* 0x000fe20000410000 */
[----:B------:R-:W-:Y:S01]  /*8350*/  LOP3.LUT P2, RZ, R162, 0xff0000, RZ, 0xc0, !PT ;  /* 0x00ff0000a2ff7812 */ /* 0x000fe2000784c0ff */
[----:B------:R-:W-:Y:S01]  /*8360*/  FMUL.FTZ R117, R150, R117 ;  /* 0x0000007596757220 */ /* 0x000fe20000410000 */
[----:B------:R-:W-:Y:S01]  /*8370*/  LOP3.LUT P6, RZ, R210, 0xff0000, RZ, 0xc0, !PT ;  /* 0x00ff0000d2ff7812 */ /* 0x000fe200078cc0ff */
[----:B------:R-:W-:Y:S01]  /*8380*/  FMUL.FTZ R140, R116, UR13 ;  /* 0x0000000d748c7c20 */ /* 0x000fe20008410000 */
[C---:B------:R-:W-:Y:S01]  /*8390*/  FSEL R141, R80.reuse, RZ, P2 ;  /* 0x000000ff508d7208 */ /* 0x040fe20001000000 */
[----:B------:R-:W-:Y:S01]  /*83a0*/  FMUL.FTZ R118, R117, UR13 ;  /* 0x0000000d75767c20 */ /* 0x000fe20008410000 */
[----:B0-----:R-:W-:-:S02]  /*83b0*/  FSEL R146, R80, RZ, P6 ;  /* 0x000000ff50927208 */ /* 0x001fc40003000000 */
[----:B------:R-:W-:Y:S02]  /*83c0*/  LOP3.LUT P2, RZ, R162, 0xff000000, RZ, 0xc0, !PT ;  /* 0xff000000a2ff7812 */ /* 0x000fe4000784c0ff */
[----:B------:R-:W-:Y:S02]  /*83d0*/  LOP3.LUT P6, RZ, R210, 0xff000000, RZ, 0xc0, !PT ;  /* 0xff000000d2ff7812 */ /* 0x000fe400078cc0ff */
[----:B------:R-:W-:Y:S01]  /*83e0*/  F2FP.BF16.F32.PACK_AB R81, R116, R81 ;  /* 0x000000517451723e */ /* 0x000fe200000010ff */
[----:B------:R-:W-:Y:S01]  /*83f0*/  FMUL.FTZ R116, R150, R145 ;  /* 0x0000009196747220 */ /* 0x000fe20000410000 */
[C---:B------:R-:W-:Y:S02]  /*8400*/  FSEL R216, R140.reuse, RZ, P2 ;  /* 0x000000ff8cd87208 */ /* 0x040fe40001000000 */
[----:B------:R-:W-:Y:S02]  /*8410*/  FSEL R217, R140, RZ, P6 ;  /* 0x000000ff8cd97208 */ /* 0x000fe40003000000 */
[----:B------:R-:W-:-:S02]  /*8420*/  LOP3.LUT P2, RZ, R162, 0xff00, RZ, 0xc0, !PT ;  /* 0x0000ff00a2ff7812 */ /* 0x000fc4000784c0ff */
[----:B------:R-:W-:Y:S02]  /*8430*/  LOP3.LUT P6, RZ, R210, 0xff00, RZ, 0xc0, !PT ;  /* 0x0000ff00d2ff7812 */ /* 0x000fe400078cc0ff */
[----:B------:R-:W-:Y:S01]  /*8440*/  F2FP.BF16.F32.PACK_AB R80, R117, R116 ;  /* 0x000000747550723e */ /* 0x000fe200000010ff */
[----:B------:R-:W-:Y:S01]  /*8450*/  FMUL.FTZ R116, R116, UR13 ;  /* 0x0000000d74747c20 */ /* 0x000fe20008410000 */
[C---:B------:R-:W-:Y:S02]  /*8460*/  FSEL R145, R118.reuse, RZ, P2 ;  /* 0x000000ff76917208 */ /* 0x040fe40001000000 */
[----:B------:R-:W-:Y:S02]  /*8470*/  FSEL R147, R118, RZ, P6 ;  /* 0x000000ff76937208 */ /* 0x000fe40003000000 */
[----:B------:R-:W-:Y:S02]  /*8480*/  LOP3.LUT P2, RZ, R210, 0xff, RZ, 0xc0, !PT ;  /* 0x000000ffd2ff7812 */ /* 0x000fe4000784c0ff */
[----:B------:R-:W-:-:S02]  /*8490*/  LOP3.LUT P6, RZ, R162, 0xff, RZ, 0xc0, !PT ;  /* 0x000000ffa2ff7812 */ /* 0x000fc400078cc0ff */
[----:B------:R-:W-:Y:S02]  /*84a0*/  F2FP.BF16.F32.PACK_AB R118, R221, R144 ;  /* 0x00000090dd76723e */ /* 0x000fe400000010ff */
[C---:B------:R-:W-:Y:S02]  /*84b0*/  FSEL R144, R116.reuse, RZ, P2 ;  /* 0x000000ff74907208 */ /* 0x040fe40001000000 */
[----:B------:R-:W-:Y:S02]  /*84c0*/  FSEL R140, R116, RZ, P6 ;  /* 0x000000ff748c7208 */ /* 0x000fe40003000000 */
[----:B------:R-:W-:Y:S02]  /*84d0*/  F2FP.BF16.F32.PACK_AB R142, R219, R142 ;  /* 0x0000008edb8e723e */ /* 0x000fe400000010ff */
[----:B------:R-:W-:Y:S02]  /*84e0*/  F2FP.BF16.F32.PACK_AB R117, R217, R146 ;  /* 0x00000092d975723e */ /* 0x000fe400000010ff */
[----:B------:R-:W-:-:S02]  /*84f0*/  F2FP.BF16.F32.PACK_AB R141, R216, R141 ;  /* 0x0000008dd88d723e */ /* 0x000fc400000010ff */
[----:B------:R-:W-:Y:S02]  /*8500*/  F2FP.BF16.F32.PACK_AB R116, R147, R144 ;  /* 0x000000909374723e */ /* 0x000fe400000010ff */
[----:B------:R-:W-:Y:S01]  /*8510*/  F2FP.BF16.F32.PACK_AB R140, R145, R140 ;  /* 0x0000008c918c723e */ /* 0x000fe200000010ff */
[----:B------:R-:W-:Y:S06]  /*8520*/  BRA `(.L_x_439) ;  /* 0x0000001400347947 */ /* 0x000fec0003800000 */
.L_x_440:
        /* <DEDUP_REMOVED lines=29> */
[----:B------:R-:W-:Y:S01]  /*8700*/  FFMA.FTZ R118, R28, R201, R218 ;  /* 0x000000c91c767223 */ /* 0x000fe200000100da */
[----:B------:R-:W-:Y:S01]  /*8710*/  FADD.FTZ R117, R34, -R117 ;  /* 0x8000007522757221 */ /* 0x000fe20000010000 */
[----:B------:R-:W-:Y:S01]  /*8720*/  F2FP.BF16.F32.PACK_AB R119, R140, R119 ;  /* 0x000000778c77723e */ /* 0x000fe200000010ff */
[----:B------:R-:W-:Y:S01]  /*8730*/  FMUL.FTZ R141, R141, UR13 ;  /* 0x0000000d8d8d7c20 */ /* 0x000fe20008410000 */
[----:B------:R-:W-:Y:S01]  /*8740*/  FSEL R142, R116, RZ, P2 ;  /* 0x000000ff748e7208 */ /* 0x000fe20001000000 */
[----:B------:R-:W-:Y:S01]  /*8750*/  FMUL.FTZ R117, R150, R117 ;  /* 0x0000007596757220 */ /* 0x000fe20000410000 */
[----:B------:R-:W-:Y:S01]  /*8760*/  FSEL R140, R116, RZ, P6 ;  /* 0x000000ff748c7208 */ /* 0x000fe20003000000 */
[----:B------:R-:W-:Y:S01]  /*8770*/  FADD.FTZ R145, R27, -R118 ;  /* 0x800000761b917221 */ /* 0x000fe20000010000 */
[----:B------:R-:W-:Y:S01]  /*8780*/  LOP3.LUT P2, RZ, R163, 0xff00, RZ, 0xc0, !PT ;  /* 0x0000ff00a3ff7812 */ /* 0x000fe2000784c0ff */
[----:B------:R-:W-:Y:S01]  /*8790*/  FFMA.FTZ R116, R30, R201, R218 ;  /* 0x000000c91e747223 */ /* 0x000fe200000100da */
[----:B------:R-:W-:Y:S01]  /*87a0*/  LOP3.LUT P6, RZ, R211, 0xff00, RZ, 0xc0, !PT ;  /* 0x0000ff00d3ff7812 */ /* 0x000fe200078cc0ff */
[----:B------:R-:W-:Y:S01]  /*87b0*/  FMUL.FTZ R118, R117, UR13 ;  /* 0x0000000d75767c20 */ /* 0x000fe20008410000 */
[C---:B------:R-:W-:Y:S01]  /*87c0*/  FSEL R221, R141.reuse, RZ, P2 ;  /* 0x000000ff8ddd7208 */ /* 0x040fe20001000000 */
[----:B------:R-:W-:Y:S01]  /*87d0*/  FMUL.FTZ R145, R150, R145 ;  /* 0x0000009196917220 */ /* 0x000fe20000410000 */
[----:B------:R-:W-:Y:S01]  /*87e0*/  FSEL R223, R141, RZ, P6 ;  /* 0x000000ff8ddf7208 */ /* 0x000fe20003000000 */
[----:B------:R-:W-:Y:S01]  /*87f0*/  FADD.FTZ R141, R29, -R116 ;  /* 0x800000741d8d7221 */ /* 0x000fe20000010000 */
[----:B------:R-:W-:Y:S01]  /*8800*/  LOP3.LUT P2, RZ, R162, 0xff0000, RZ, 0xc0, !PT ;  /* 0x00ff0000a2ff7812 */ /* 0x000fe2000784c0ff */
[----:B------:R-:W-:Y:S01]  /*8810*/  FFMA.FTZ R117, R151, R201, R218 ;  /* 0x000000c997757223 */ /* 0x000fe200000100da */
[----:B------:R-:W-:Y:S01]  /*8820*/  LOP3.LUT P6, RZ, R210, 0xff0000, RZ, 0xc0, !PT ;  /* 0x00ff0000d2ff7812 */ /* 0x000fe200078cc0ff */
[----:B------:R-:W-:Y:S01]  /*8830*/  FMUL.FTZ R145, R145, UR13 ;  /* 0x0000000d91917c20 */ /* 0x000fe20008410000 */
[----:B------:R-:W-:Y:S01]  /*8840*/  FSEL R144, R118, RZ, P2 ;  /* 0x000000ff76907208 */ /* 0x000fe20001000000 */
[----:B------:R-:W-:Y:S01]  /*8850*/  FMUL.FTZ R141, R150, R141 ;  /* 0x0000008d968d7220 */ /* 0x000fe20000410000 */
[----:B0-----:R-:W-:Y:S01]  /*8860*/  FSEL R146, R118, RZ, P6 ;  /* 0x000000ff76927208 */ /* 0x001fe20003000000 */
[----:B------:R-:W-:Y:S01]  /*8870*/  FADD.FTZ R117, R148, -R117 ;  /* 0x8000007594757221 */ /* 0x000fe20000010000 */
[----:B------:R-:W-:Y:S01]  /*8880*/  LOP3.LUT P2, RZ, R162, 0xff000000, RZ, 0xc0, !PT ;  /* 0xff000000a2ff7812 */ /* 0x000fe2000784c0ff */
[----:B------:R-:W-:Y:S01]  /*8890*/  FMUL.FTZ R141, R141, UR13 ;  /* 0x0000000d8d8d7c20 */ /* 0x000fe20008410000 */
[----:B------:R-:W-:Y:S01]  /*88a0*/  LOP3.LUT P6, RZ, R210, 0xff000000, RZ, 0xc0, !PT ;  /* 0xff000000d2ff7812 */ /* 0x000fe200078cc0ff */
[----:B------:R-:W-:Y:S01]  /*88b0*/  FMUL.FTZ R117, R150, R117 ;  /* 0x0000007596757220 */ /* 0x000fe20000410000 */
[----:B------:R-:W-:-:S02]  /*88c0*/  FSEL R217, R145, RZ, P2 ;  /* 0x000000ff91d97208 */ /* 0x000fc40001000000 */
[----:B------:R-:W-:Y:S01]  /*88d0*/  FSEL R219, R145, RZ, P6 ;  /* 0x000000ff91db7208 */ /* 0x000fe20003000000 */
[----:B------:R-:W-:Y:S01]  /*88e0*/  FMUL.FTZ R117, R117, UR13 ;  /* 0x0000000d75757c20 */ /* 0x000fe20008410000 */
[----:B------:R-:W-:Y:S02]  /*88f0*/  LOP3.LUT P2, RZ, R162, 0xff00, RZ, 0xc0, !PT ;  /* 0x0000ff00a2ff7812 */ /* 0x000fe4000784c0ff */
[C---:B------:R-:W-:Y:S02]  /*8900*/  LOP3.LUT P6, RZ, R210.reuse, 0xff00, RZ, 0xc0, !PT ;  /* 0x0000ff00d2ff7812 */ /* 0x040fe400078cc0ff */
[C---:B------:R-:W-:Y:S02]  /*8910*/  FSEL R145, R141.reuse, RZ, P2 ;  /* 0x000000ff8d917208 */ /* 0x040fe40001000000 */
[----:B------:R-:W-:Y:S02]  /*8920*/  FSEL R147, R141, RZ, P6 ;  /* 0x000000ff8d937208 */ /* 0x000fe40003000000 */
[----:B------:R-:W-:-:S02]  /*8930*/  LOP3.LUT P2, RZ, R210, 0xff, RZ, 0xc0, !PT ;  /* 0x000000ffd2ff7812 */ /* 0x000fc4000784c0ff */
[----:B------:R-:W-:Y:S02]  /*8940*/  LOP3.LUT P6, RZ, R162, 0xff, RZ, 0xc0, !PT ;  /* 0x000000ffa2ff7812 */ /* 0x000fe400078cc0ff */
[----:B------:R-:W-:Y:S02]  /*8950*/  F2FP.BF16.F32.PACK_AB R118, R223, R140 ;  /* 0x0000008cdf76723e */ /* 0x000fe400000010ff */
[C---:B------:R-:W-:Y:S02]  /*8960*/  FSEL R116, R117.reuse, RZ, P2 ;  /* 0x000000ff75747208 */ /* 0x040fe40001000000 */
[----:B------:R-:W-:Y:S02]  /*8970*/  FSEL R140, R117, RZ, P6 ;  /* 0x000000ff758c7208 */ /* 0x000fe40003000000 */
[----:B------:R-:W-:Y:S02]  /*8980*/  F2FP.BF16.F32.PACK_AB R142, R221, R142 ;  /* 0x0000008edd8e723e */ /* 0x000fe400000010ff */
[----:B------:R-:W-:-:S02]  /*8990*/  F2FP.BF16.F32.PACK_AB R117, R219, R146 ;  /* 0x00000092db75723e */ /* 0x000fc400000010ff */
[----:B------:R-:W-:Y:S02]  /*89a0*/  F2FP.BF16.F32.PACK_AB R141, R217, R144 ;  /* 0x00000090d98d723e */ /* 0x000fe400000010ff */
[----:B------:R-:W-:Y:S02]  /*89b0*/  F2FP.BF16.F32.PACK_AB R116, R147, R116 ;  /* 0x000000749374723e */ /* 0x000fe400000010ff */
[----:B------:R-:W-:Y:S01]  /*89c0*/  F2FP.BF16.F32.PACK_AB R140, R145, R140 ;  /* 0x0000008c918c723e */ /* 0x000fe200000010ff */
[----:B------:R-:W-:Y:S06]  /*89d0*/  BRA `(.L_x_439) ;  /* 0x0000001000087947 */ /* 0x000fec0003800000 */
.L_x_436:
[----:B------:R-:W-:-:S04]  /*89e0*/  UISETP.NE.U32.AND UP0, UPT, UR20, URZ, UPT ;  /* 0x000000ff1400728c */ /* 0x000fc8000bf05070 */
[----:B------:R-:W-:-:S09]  /*89f0*/  UISETP.NE.AND.EX UP0, UPT, UR21, URZ, UPT, UP0 ;  /* 0x000000ff1500728c */ /* 0x000fd2000bf05300 */
[----:B------:R-:W-:Y:S05]  /*8a00*/  BRA.U !UP0, `(.L_x_441) ;  /* 0x0000000908307547 */ /* 0x000fea000b800000 */
[----:B-1-3--:R-:W1:Y:S02]  /*8a10*/  LDC.64 R140, c[0x0][0x478] ;  /* 0x00011e00ff8c7b82 */ /* 0x00ae640000000a00 */
[----:B-1----:R-:W-:-:S04]  /*8a20*/  ISETP.NE.U32.AND P1, PT, R140, RZ, PT ;  /* 0x000000ff8c00720c */ /* 0x002fc80003f25070 */
[----:B------:R-:W-:-:S13]  /*8a30*/  ISETP.NE.AND.EX P1, PT, R141, RZ, PT, P1 ;  /* 0x000000ff8d00720c */ /* 0x000fda0003f25310 */
[----:B------:R-:W-:Y:S05]  /*8a40*/  @!P1 BRA `(.L_x_442) ;  /* 0x0000000400189947 */ /* 0x000fea0003800000 */
[-CC-:B------:R-:W-:Y:S01]  /*8a50*/  FFMA.FTZ R80, R33, R201.reuse, R218.reuse ;  /* 0x000000c921507223 */ /* 0x180fe200000100da */
[C---:B------:R-:W-:Y:S01]  /*8a60*/  IMAD.U32 R83, R131.reuse, 0x10000, RZ ;  /* 0x0001000083537824 */ /* 0x040fe200078e00ff */
[----:B------:R-:W-:Y:S01]  /*8a70*/  PRMT R141, R131, 0x7632, R141 ;  /* 0x00007632838d7816 */ /* 0x000fe2000000008d */
[-C--:B------:R-:W-:Y:S01]  /*8a80*/  FFMA.FTZ R144, R24, R201.reuse, R218 ;  /* 0x000000c918907223 */ /* 0x080fe200000100da */
[----:B------:R-:W-:Y:S01]  /*8a90*/  FADD.FTZ R81, R31, -R80 ;  /* 0x800000501f517221 */ /* 0x000fe20000010000 */
[----:B------:R-:W-:Y:S01]  /*8aa0*/  SHF.L.U32 R140, R130, 0x10, RZ ;  /* 0x00000010828c7819 */ /* 0x000fe200000006ff */
[----:B------:R-:W-:Y:S01]  /*8ab0*/  FFMA.FTZ R142, R26, R201, R218 ;  /* 0x000000c91a8e7223 */ /* 0x000fe200000100da */
[----:B------:R-:W-:Y:S01]  /*8ac0*/  PRMT R82, R130, 0x7632, R82 ;  /* 0x0000763282527816 */ /* 0x000fe20000000052 */
        /* <DEDUP_REMOVED lines=12> */
[----:B------:R-:W-:Y:S01]  /*8b90*/  FFMA.FTZ R143, R150, R81, R80 ;  /* 0x00000051968f7223 */ /* 0x000fe20000010050 */
[-CC-:B------:R-:W-:Y:S01]  /*8ba0*/  FFMA.FTZ R142, R28, R201.reuse, R218.reuse ;  /* 0x000000c91c8e7223 */ /* 0x180fe200000100da */
[----:B------:R-:W-:Y:S01]  /*8bb0*/  PRMT R83, R129, 0x7632, R83 ;  /* 0x0000763281537816 */ /* 0x000fe20000000053 */
[----:B------:R-:W-:Y:S01]  /*8bc0*/  FFMA.FTZ R140, R30, R201, R218 ;  /* 0x000000c91e8c7223 */ /* 0x000fe200000100da */
[----:B------:R-:W-:Y:S01]  /*8bd0*/  PRMT R80, R128, 0x7632, R80 ;  /* 0x0000763280507816 */ /* 0x000fe20000000050 */
[----:B0-----:R-:W-:Y:S01]  /*8be0*/  FFMA.FTZ R147, R150, R141, R82 ;  /* 0x0000008d96937223 */ /* 0x001fe20000010052 */
[----:B------:R-:W-:Y:S01]  /*8bf0*/  FFMA.FTZ R81, R151, R201, R218 ;  /* 0x000000c997517223 */ /* 0x000fe200000100da */
[----:B------:R-:W-:Y:S01]  /*8c00*/  FADD.FTZ R141, R27, -R142 ;  /* 0x8000008e1b8d7221 */ /* 0x000fe20000010000 */
[----:B------:R-:W-:Y:S01]  /*8c10*/  IMAD.U32 R145, R83, 0x10000, RZ ;  /* 0x0001000053917824 */ /* 0x000fe200078e00ff */
        /* <DEDUP_REMOVED lines=41> */
.L_x_442:
[-CC-:B------:R-:W-:Y:S01]  /*8eb0*/  FFMA.FTZ R140, R33, R201.reuse, R218.reuse ;  /* 0x000000c9218c7223 */ /* 0x180fe200000100da */
[C---:B------:R-:W-:Y:S01]  /*8ec0*/  IMAD.U32 R143, R131.reuse, 0x10000, RZ ;  /* 0x00010000838f7824 */ /* 0x040fe200078e00ff */
[----:B------:R-:W-:Y:S01]  /*8ed0*/  PRMT R145, R131, 0x7632, R145 ;  /* 0x0000763283917816 */ /* 0x000fe20000000091 */
[-C--:B------:R-:W-:Y:S01]  /*8ee0*/  FFMA.FTZ R216, R24, R201.reuse, R218 ;  /* 0x000000c918d87223 */ /* 0x080fe200000100da */
[----:B------:R-:W-:Y:S01]  /*8ef0*/  FADD.FTZ R141, R31, -R140 ;  /* 0x8000008c1f8d7221 */ /* 0x000fe20000010000 */
[--C-:B0-----:R-:W-:Y:S01]  /*8f00*/  FFMA.FTZ R146, R26, R201, R218.reuse ;  /* 0x000000c91a927223 */ /* 0x101fe200000100da */
[----:B------:R-:W-:Y:S01]  /*8f10*/  SHF.L.U32 R144, R130, 0x10, RZ ;  /* 0x0000001082907819 */ /* 0x000fe200000006ff */
[----:B------:R-:W-:Y:S02]  /*8f20*/  IMAD.U32 R140, R129, 0x10000, RZ ;  /* 0x00010000818c7824 */ /* 0x000fe400078e00ff */
[----:B-----5:R-:W-:Y:S01]  /*8f30*/  FFMA.FTZ R219, R150, R141, R143 ;  /* 0x0000008d96db7223 */ /* 0x020fe2000001008f */
[-CC-:B------:R-:W-:Y:S01]  /*8f40*/  FFMA.FTZ R141, R149, R201.reuse, R218.reuse ;  /* 0x000000c9958d7223 */ /* 0x180fe200000100da */
[----:B------:R-:W-:Y:S01]  /*8f50*/  FFMA.FTZ R143, R35, R201, R218 ;  /* 0x000000c9238f7223 */ /* 0x000fe200000100da */
[----:B------:R-:W-:Y:S01]  /*8f60*/  PRMT R142, R130, 0x7632, R142 ;  /* 0x00007632828e7816 */ /* 0x000fe2000000008e */
[----:B------:R-:W-:Y:S01]  /*8f70*/  FADD.FTZ R147, R23, -R216 ;  /* 0x800000d817937221 */ /* 0x000fe20000010000 */
[----:B------:R-:W-:Y:S01]  /*8f80*/  SHF.L.U32 R217, R145, 0x10, RZ ;  /* 0x0000001091d97819 */ /* 0x000fe200000006ff */
[----:B------:R-:W-:Y:S01]  /*8f90*/  FADD.FTZ R141, R34, -R141 ;  /* 0x8000008d228d7221 */ /* 0x000fe20000010000 */
[----:B------:R-:W-:Y:S01]  /*8fa0*/  FADD.FTZ R143, R32, -R143 ;  /* 0x8000008f208f7221 */ /* 0x000fe20000010000 */
[----:B------:R-:W-:Y:S01]  /*8fb0*/  FADD.FTZ R145, R25, -R146 ;  /* 0x8000009219917221 */ /* 0x000fe20000010000 */
[----:B------:R-:W-:-:S02]  /*8fc0*/  IMAD.U32 R142, R142, 0x10000, RZ ;  /* 0x000100008e8e7824 */ /* 0x000fc400078e00ff */
[C---:B------:R-:W-:Y:S01]  /*8fd0*/  FFMA.FTZ R146, R150.reuse, R141, R140 ;  /* 0x0000008d96927223 */ /* 0x040fe2000001008c */
[C---:B------:R-:W-:Y:S01]  /*8fe0*/  FFMA.FTZ R220, R150.reuse, R147, R217 ;  /* 0x0000009396dc7223 */ /* 0x040fe200000100d9 */
[----:B------:R-:W-:Y:S01]  /*8ff0*/  FFMA.FTZ R216, R150, R143, R144 ;  /* 0x0000008f96d87223 */ /* 0x000fe20000010090 */
[----:B------:R-:W-:Y:S01]  /*9000*/  PRMT R140, R129, 0x7632, R140 ;  /* 0x00007632818c7816 */ /* 0x000fe2000000008c */
[----:B------:R-:W-:Y:S01]  /*9010*/  FFMA.FTZ R144, R28, R201, R218 ;  /* 0x000000c91c907223 */ /* 0x000fe200000100da */
[----:B------:R-:W-:Y:S01]  /*9020*/  ISETP.GE.U32.AND P2, PT, R162, RZ, PT ;  /* 0x000000ffa200720c */ /* 0x000fe20003f46070 */
[----:B------:R-:W-:Y:S01]  /*9030*/  FFMA.FTZ R217, R150, R145, R142 ;  /* 0x0000009196d97223 */ /* 0x000fe2000001008e */
[----:B------:R-:W-:Y:S01]  /*9040*/  FMUL.FTZ R219, R219, UR13 ;  /* 0x0000000ddbdb7c20 */ /* 0x000fe20008410000 */
[----:B------:R-:W-:Y:S01]  /*9050*/  FMUL.FTZ R220, R220, UR13 ;  /* 0x0000000ddcdc7c20 */ /* 0x000fe20008410000 */
[----:B------:R-:W-:Y:S01]  /*9060*/  FFMA.FTZ R141, R151, R201, R218 ;  /* 0x000000c9978d7223 */ /* 0x000fe200000100da */
[----:B------:R-:W-:-:S02]  /*9070*/  IMAD.U32 R145, R140, 0x10000, RZ ;  /* 0x000100008c917824 */ /* 0x000fc400078e00ff */
[----:B------:R-:W-:Y:S01]  /*9080*/  FADD.FTZ R143, R27, -R144 ;  /* 0x800000901b8f7221 */ /* 0x000fe20000010000 */
[C---:B------:R-:W-:Y:S01]  /*9090*/  LOP3.LUT P6, RZ, R163.reuse, 0xff0000, RZ, 0xc0, !PT ;  /* 0x00ff0000a3ff7812 */ /* 0x040fe200078cc0ff */
[----:B------:R-:W-:Y:S01]  /*90a0*/  FFMA.FTZ R144, R30, R201, R218 ;  /* 0x000000c91e907223 */ /* 0x000fe200000100da */
[----:B------:R-:W-:Y:S01]  /*90b0*/  ISETP.GE.U32.AND.EX P2, PT, R163, 0x1000000, PT, P2 ;  /* 0x01000000a300780c */ /* 0x000fe20003f46120 */
[----:B------:R-:W-:Y:S01]  /*90c0*/  FADD.FTZ R141, R148, -R141 ;  /* 0x8000008d948d7221 */ /* 0x000fe20000010000 */
[----:B------:R-:W-:Y:S01]  /*90d0*/  PRMT R140, R128, 0x7632, R140 ;  /* 0x00007632808c7816 */ /* 0x000fe2000000008c */
[----:B------:R-:W-:Y:S01]  /*90e0*/  FFMA.FTZ R147, R150, R143, R145 ;  /* 0x0000008f96937223 */ /* 0x000fe20000010091 */
[----:B------:R-:W-:Y:S01]  /*90f0*/  SHF.L.U32 R142, R128, 0x10, RZ ;  /* 0x00000010808e7819 */ /* 0x000fe200000006ff */
[----:B------:R-:W-:Y:S01]  /*9100*/  FMUL.FTZ R216, R216, UR13 ;  /* 0x0000000dd8d87c20 */ /* 0x000fe20008410000 */
[----:B------:R-:W-:Y:S01]  /*9110*/  FSEL R219, R219, RZ, P6 ;  /* 0x000000ffdbdb7208 */ /* 0x000fe20003000000 */
[----:B------:R-:W-:Y:S01]  /*9120*/  FMUL.FTZ R217, R217, UR13 ;  /* 0x0000000dd9d97c20 */ /* 0x000fe20008410000 */
[----:B------:R-:W-:Y:S01]  /*9130*/  FSEL R220, R220, RZ, P2 ;  /* 0x000000ffdcdc7208 */ /* 0x000fe20001000000 */
[----:B------:R-:W-:Y:S01]  /*9140*/  FADD.FTZ R143, R29, -R144 ;  /* 0x800000901d8f7221 */ /* 0x000fe20000010000 */
[----:B------:R-:W-:Y:S01]  /*9150*/  SHF.L.U32 R145, R140, 0x10, RZ ;  /* 0x000000108c917819 */ /* 0x000fe200000006ff */
[----:B------:R-:W-:Y:S01]  /*9160*/  FFMA.FTZ R141, R150, R141, R142 ;  /* 0x0000008d968d7223 */ /* 0x000fe2000001008e */
[C---:B------:R-:W-:Y:S01]  /*9170*/  LOP3.LUT P6, RZ, R163.reuse, 0xff, RZ, 0xc0, !PT ;  /* 0x000000ffa3ff7812 */ /* 0x040fe200078cc0ff */
[----:B------:R-:W-:Y:S01]  /*9180*/  FMUL.FTZ R146, R146, UR13 ;  /* 0x0000000d92927c20 */ /* 0x000fe20008410000 */
[----:B------:R-:W-:Y:S01]  /*9190*/  LOP3.LUT P2, RZ, R163, 0xff00, RZ, 0xc0, !PT ;  /* 0x0000ff00a3ff7812 */ /* 0x000fe2000784c0ff */
[----:B------:R-:W-:Y:S01]  /*91a0*/  FMUL.FTZ R147, R147, UR13 ;  /* 0x0000000d93937c20 */ /* 0x000fe20008410000 */
[----:B------:R-:W-:Y:S01]  /*91b0*/  FSEL R142, R216, RZ, P6 ;  /* 0x000000ffd88e7208 */ /* 0x000fe20003000000 */
[----:B------:R-:W-:Y:S01]  /*91c0*/  FFMA.FTZ R143, R150, R143, R145 ;  /* 0x0000008f968f7223 */ /* 0x000fe20000010091 */
[----:B------:R-:W-:Y:S01]  /*91d0*/  FSEL R217, R217, RZ, P2 ;  /* 0x000000ffd9d97208 */ /* 0x000fe20001000000 */
[----:B------:R-:W-:Y:S01]  /*91e0*/  FMUL.FTZ R141, R141, UR13 ;  /* 0x0000000d8d8d7c20 */ /* 0x000fe20008410000 */
[C---:B------:R-:W-:Y:S01]  /*91f0*/  LOP3.LUT P6, RZ, R162.reuse, 0xff0000, RZ, 0xc0, !PT ;  /* 0x00ff0000a2ff7812 */ /* 0x040fe200078cc0ff */
[----:B------:R-:W-:Y:S01]  /*9200*/  FMUL.FTZ R143, R143, UR13 ;  /* 0x0000000d8f8f7c20 */ /* 0x000fe20008410000 */
[----:B------:R-:W-:-:S02]  /*9210*/  LOP3.LUT P2, RZ, R162, 0xff000000, RZ, 0xc0, !PT ;  /* 0xff000000a2ff7812 */ /* 0x000fc4000784c0ff */
[----:B------:R-:W-:Y:S02]  /*9220*/  FSEL R146, R146, RZ, P6 ;  /* 0x000000ff92927208 */ /* 0x000fe40003000000 */
        /* <DEDUP_REMOVED lines=8> */
[----:B------:R-:W-:Y:S01]  /*92b0*/  F2FP.BF16.F32.PACK_AB R140, R145, R140 ;  /* 0x0000008c918c723e */ /* 0x000fe200000010ff */
[----:B------:R-:W-:Y:S06]  /*92c0*/  BRA `(.L_x_439) ;  /* 0x0000000400cc7947 */ /* 0x000fec0003800000 */
.L_x_441:
[----:B-1-3--:R-:W1:Y:S02]  /*92d0*/  LDC.64 R140, c[0x0][0x478] ;  /* 0x00011e00ff8c7b82 */ /* 0x00ae640000000a00 */
[----:B-1----:R-:W-:-:S04]  /*92e0*/  ISETP.NE.U32.AND P1, PT, R140, RZ, PT ;  /* 0x000000ff8c00720c */ /* 0x002fc80003f25070 */
[----:B------:R-:W-:-:S13]  /*92f0*/  ISETP.NE.AND.EX P1, PT, R141, RZ, PT, P1 ;  /* 0x000000ff8d00720c */ /* 0x000fda0003f25310 */
[----:B------:R-:W-:Y:S05]  /*9300*/  @!P1 BRA `(.L_x_443) ;  /* 0x0000000000e89947 */ /* 0x000fea0003800000 */
        /* <DEDUP_REMOVED lines=15> */
[----:B------:R-:W-:-:S02]  /*9400*/  FFMA.FTZ R82, R26, R201, R218 ;  /* 0x000000c91a527223 */ /* 0x000fc400000100da */
[----:B------:R-:W-:Y:S01]  /*9410*/  FSEL R219, R80, RZ, P6 ;  /* 0x000000ff50db7208 */ /* 0x000fe20003000000 */
[----:B------:R-:W-:Y:S01]  /*9420*/  FMUL.FTZ R80, R140, UR13 ;  /* 0x0000000d8c507c20 */ /* 0x000fe20008410000 */
[----:B------:R-:W-:Y:S01]  /*9430*/  FSEL R220, R81, RZ, P2 ;  /* 0x000000ff51dc7208 */ /* 0x000fe20001000000 */
[----:B------:R-:W-:Y:S01]  /*9440*/  FADD.FTZ R143, R25, -R82 ;  /* 0x80000052198f7221 */ /* 0x000fe20000010000 */
[-CC-:B------:R-:W-:Y:S01]  /*9450*/  FFMA.FTZ R81, R149, R201.reuse, R218.reuse ;  /* 0x000000c995517223 */ /* 0x180fe200000100da */
[----:B------:R-:W-:Y:S01]  /*9460*/  LOP3.LUT P6, RZ, R163, 0xff, RZ, 0xc0, !PT ;  /* 0x000000ffa3ff7812 */ /* 0x000fe200078cc0ff */
[--C-:B------:R-:W-:Y:S01]  /*9470*/  FFMA.FTZ R82, R28, R201, R218.reuse ;  /* 0x000000c91c527223 */ /* 0x100fe200000100da */
[----:B0-----:R-:W-:Y:S01]  /*9480*/  FMUL.FTZ R147, R150, R143 ;  /* 0x0000008f96937220 */ /* 0x001fe20000410000 */
[----:B------:R-:W-:Y:S01]  /*9490*/  FADD.FTZ R141, R34, -R81 ;  /* 0x80000051228d7221 */ /* 0x000fe20000010000 */
[-C--:B------:R-:W-:Y:S01]  /*94a0*/  FFMA.FTZ R81, R151, R201.reuse, R218 ;  /* 0x000000c997517223 */ /* 0x080fe200000100da */
        /* <DEDUP_REMOVED lines=32> */
.L_x_443:
[-CC-:B------:R-:W-:Y:S01]  /*96b0*/  FFMA.FTZ R140, R33, R201.reuse, R218.reuse ;  /* 0x000000c9218c7223 */ /* 0x180fe200000100da */
[-CC-:B------:R-:W-:Y:S01]  /*96c0*/  FFMA.FTZ R142, R24, R201.reuse, R218.reuse ;  /* 0x000000c9188e7223 */ /* 0x180fe200000100da */
[----:B------:R-:W-:Y:S01]  /*96d0*/  FFMA.FTZ R141, R35, R201, R218 ;  /* 0x000000c9238d7223 */ /* 0x000fe200000100da */
[----:B------:R-:W-:Y:S01]  /*96e0*/  ISETP.GE.U32.AND P2, PT, R162, RZ, PT ;  /* 0x000000ffa200720c */ /* 0x000fe20003f46070 */
[----:B------:R-:W-:Y:S01]  /*96f0*/  FADD.FTZ R143, R31, -R140 ;  /* 0x8000008c1f8f7221 */ /* 0x000fe20000010000 */
[----:B------:R-:W-:Y:S01]  /*9700*/  FADD.FTZ R145, R23, -R142 ;  /* 0x8000008e17917221 */ /* 0x000fe20000010000 */
[----:B------:R-:W-:Y:S01]  /*9710*/  FADD.FTZ R141, R32, -R141 ;  /* 0x8000008d208d7221 */ /* 0x000fe20000010000 */
[C---:B------:R-:W-:Y:S01]  /*9720*/  LOP3.LUT P6, RZ, R163.reuse, 0xff0000, RZ, 0xc0, !PT ;  /* 0x00ff0000a3ff7812 */ /* 0x040fe200078cc0ff */
[C---:B-----5:R-:W-:Y:S01]  /*9730*/  FMUL.FTZ R143, R150.reuse, R143 ;  /* 0x0000008f968f7220 */ /* 0x060fe20000410000 */
[C---:B------:R-:W-:Y:S01]  /*9740*/  FMUL.FTZ R145, R150.reuse, R145 ;  /* 0x0000009196917220 */ /* 0x040fe20000410000 */
[----:B------:R-:W-:Y:S01]  /*9750*/  FMUL.FTZ R141, R150, R141 ;  /* 0x0000008d968d7220 */ /* 0x000fe20000410000 */
[----:B------:R-:W-:Y:S01]  /*9760*/  ISETP.GE.U32.AND.EX P2, PT, R163, 0x1000000, PT, P2 ;  /* 0x01000000a300780c */ /* 0x000fe20003f46120 */
[----:B------:R-:W-:Y:S01]  /*9770*/  FMUL.FTZ R143, R143, UR13 ;  /* 0x0000000d8f8f7c20 */ /* 0x000fe20008410000 */
[----:B------:R-:W-:Y:S01]  /*9780*/  FMUL.FTZ R145, R145, UR13 ;  /* 0x0000000d91917c20 */ /* 0x000fe20008410000 */
[----:B------:R-:W-:Y:S01]  /*9790*/  FMUL.FTZ R141, R141, UR13 ;  /* 0x0000000d8d8d7c20 */ /* 0x000fe20008410000 */
[-CC-:B------:R-:W-:Y:S01]  /*97a0*/  FFMA.FTZ R140, R26, R201.reuse, R218.reuse ;  /* 0x000000c91a8c7223 */ /* 0x180fe200000100da */
[----:B------:R-:W-:Y:S01]  /*97b0*/  FFMA.FTZ R142, R28, R201, R218 ;  /* 0x000000c91c8e7223 */ /* 0x000fe200000100da */
[----:B------:R-:W-:-:S02]  /*97c0*/  FSEL R216, R143, RZ, P6 ;  /* 0x000000ff8fd87208 */ /* 0x000fc40003000000 */
[----:B------:R-:W-:Y:S02]  /*97d0*/  LOP3.LUT P6, RZ, R163, 0xff, RZ, 0xc0, !PT ;  /* 0x000000ffa3ff7812 */ /* 0x000fe400078cc0ff */
[----:B------:R-:W-:Y:S01]  /*97e0*/  FSEL R219, R145, RZ, P2 ;  /* 0x000000ff91db7208 */ /* 0x000fe20001000000 */
[----:B------:R-:W-:Y:S01]  /*97f0*/  FADD.FTZ R145, R25, -R140 ;  /* 0x8000008c19917221 */ /* 0x000fe20000010000 */
[----:B0-----:R-:W-:Y:S01]  /*9800*/  FSEL R146, R141, RZ, P6 ;  /* 0x000000ff8d927208 */ /* 0x001fe20003000000 */
[-CC-:B------:R-:W-:Y:S01]  /*9810*/  FFMA.FTZ R141, R149, R201.reuse, R218.reuse ;  /* 0x000000c9958d7223 */ /* 0x180fe200000100da */
[----:B------:R-:W-:Y:S01]  /*9820*/  FFMA.FTZ R140, R30, R201, R218 ;  /* 0x000000c91e8c7223 */ /* 0x000fe200000100da */
[----:B------:R-:W-:Y:S01]  /*9830*/  FMUL.FTZ R144, R150, R145 ;  /* 0x0000009196907220 */ /* 0x000fe20000410000 */
[----:B------:R-:W-:Y:S01]  /*9840*/  FADD.FTZ R145, R27, -R142 ;  /* 0x8000008e1b917221 */ /* 0x000fe20000010000 */
        /* <DEDUP_REMOVED lines=26> */
[----:B------:R-:W-:-:S07]  /*99f0*/  F2FP.BF16.F32.PACK_AB R140, R145, R140 ;  /* 0x0000008c918c723e */ /* 0x000fce00000010ff */
.L_x_439:
[----:B------:R-:W0:Y:S08]  /*9a00*/  @P1 LDC.64 R216, c[0x0][0x478] ;  /* 0x00011e00ffd81b82 */ /* 0x000e300000000a00 */
[----:B------:R-:W1:Y:S08]  /*9a10*/  LDC.64 R146, c[0x0][0x468] ;  /* 0x00011a00ff927b82 */ /* 0x000e700000000a00 */
[----:B------:R-:W2:Y:S01]  /*9a20*/  @P0 LDC.64 R144, c[0x0][0x470] ;  /* 0x00011c00ff900b82 */ /* 0x000ea20000000a00 */
[----:B0-----:R-:W-:-:S05]  /*9a30*/  @P1 IMAD.WIDE.U32 R216, R22, 0x10, R216 ;  /* 0x0000001016d81825 */ /* 0x001fca00078e00d8 */
[----:B------:R4:W-:Y:S01]  /*9a40*/  @P1 STG.E.128 desc[UR8][R216.64], R80 ;  /* 0x00000050d8001986 */ /* 0x0009e2000c101d08 */
[----:B-1----:R-:W-:-:S05]  /*9a50*/  IMAD.WIDE.U32 R146, R22, 0x10, R146 ;  /* 0x0000001016927825 */ /* 0x002fca00078e0092 */
[----:B------:R4:W-:Y:S01]  /*9a60*/  STG.E.128 desc[UR8][R146.64], R140 ;  /* 0x0000008c92007986 */ /* 0x0009e2000c101d08 */
[----:B--2---:R-:W-:-:S04]  /*9a70*/  @P0 IMAD.WIDE.U32 R144, R22, 0x10, R144 ;  /* 0x0000001016900825 */ /* 0x004fc800078e0090 */
[----:B------:R-:W-:Y:S01]  /*9a80*/  VIADD R22, R22, 0x20 ;  /* 0x0000002016167836 */ /* 0x000fe20000000000 */
[----:B------:R4:W-:Y:S06]  /*9a90*/  @P0 STG.E.128 desc[UR8][R144.64], R116 ;  /* 0x0000007490000986 */ /* 0x0009ec000c101d08 */
.L_x_435:
[----:B------:R-:W-:Y:S05]  /*9aa0*/  BSYNC.RECONVERGENT B1 ;  /* 0x0000000000017941 */ /* 0x000fea0003800200 */
.L_x_434:
        /* <DEDUP_REMOVED lines=12> */
[----:B-1-34-:R-:W-:Y:S01]  /*9b70*/  PRMT R80, R39, 0x7632, R80 ;  /* 0x0000763227507816 */ /* 0x01afe20000000050 */
[-CC-:B------:R-:W-:Y:S01]  /*9b80*/  FFMA.FTZ R140, R200, R201.reuse, R218.reuse ;  /* 0x000000c9c88c7223 */ /* 0x180fe200000100da */
[-CC-:B------:R-:W-:Y:S01]  /*9b90*/  FFMA.FTZ R81, R191, R201.reuse, R218.reuse ;  /* 0x000000c9bf517223 */ /* 0x180fe200000100da */
[----:B------:R-:W-:Y:S01]  /*9ba0*/  SHF.L.U32 R82, R39, 0x10, RZ ;  /* 0x0000001027527819 */ /* 0x000fe200000006ff */
[-C--:B------:R-:W-:Y:S01]  /*9bb0*/  FFMA.FTZ R118, R198, R201.reuse, R218 ;  /* 0x000000c9c6767223 */ /* 0x080fe200000100da */
[----:B------:R-:W-:Y:S02]  /*9bc0*/  IMAD.U32 R143, R80, 0x10000, RZ ;  /* 0x00010000508f7824 */ /* 0x000fe400078e00ff */
[----:B------:R-:W-:Y:S01]  /*9bd0*/  FADD.FTZ R141, R199, -R140 ;  /* 0x8000008cc78d7221 */ /* 0x000fe20000010000 */
[----:B------:R-:W-:Y:S01]  /*9be0*/  PRMT R80, R38, 0x7632, R80 ;  /* 0x0000763226507816 */ /* 0x000fe20000000050 */
[----:B------:R-:W-:Y:S01]  /*9bf0*/  FADD.FTZ R119, R192, -R81 ;  /* 0x80000051c0777221 */ /* 0x000fe20000010000 */
[--C-:B------:R-:W-:Y:S01]  /*9c00*/  FFMA.FTZ R83, R187, R201, R218.reuse ;  /* 0x000000c9bb537223 */ /* 0x100fe200000100da */
[----:B-----5:R-:W-:Y:S01]  /*9c10*/  FFMA.FTZ R145, R150, R141, R143 ;  /* 0x0000008d96917223 */ /* 0x020fe2000001008f */
[----:B------:R-:W-:Y:S01]  /*9c20*/  SHF.L.U32 R140, R80, 0x10, RZ ;  /* 0x00000010508c7819 */ /* 0x000fe200000006ff */
[----:B------:R-:W-:Y:S01]  /*9c30*/  FFMA.FTZ R117, R189, R201, R218 ;  /* 0x000000c9bd757223 */ /* 0x000fe200000100da */
[----:B------:R-:W-:Y:S01]  /*9c40*/  FFMA.FTZ R142, R150, R119, R82 ;  /* 0x00000077968e7223 */ /* 0x000fe20000010052 */
[----:B------:R-:W-:Y:S01]  /*9c50*/  FADD.FTZ R141, R197, -R118 ;  /* 0x80000076c58d7221 */ /* 0x000fe20000010000 */
[----:B------:R-:W-:-:S02]  /*9c60*/  IMAD.U32 R82, R37, 0x10000, RZ ;  /* 0x0001000025527824 */ /* 0x000fc400078e00ff */
[----:B------:R-:W-:Y:S01]  /*9c70*/  FADD.FTZ R83, R188, -R83 ;  /* 0x80000053bc537221 */ /* 0x000fe20000010000 */
[----:B------:R-:W-:Y:S01]  /*9c80*/  FFMA.FTZ R81, R185, R201, R218 ;  /* 0x000000c9b9517223 */ /* 0x000fe200000100da */
[----:B------:R-:W-:Y:S01]  /*9c90*/  SHF.L.U32 R119, R38, 0x10, RZ ;  /* 0x0000001026777819 */ /* 0x000fe200000006ff */
[----:B------:R-:W-:Y:S01]  /*9ca0*/  FADD.FTZ R117, R190, -R117 ;  /* 0x80000075be757221 */ /* 0x000fe20000010000 */
[----:B------:R-:W-:Y:S01]  /*9cb0*/  PRMT R80, R37, 0x7632, R80 ;  /* 0x0000763225507816 */ /* 0x000fe20000000050 */
[C---:B------:R-:W-:Y:S01]  /*9cc0*/  FFMA.FTZ R118, R150.reuse, R141, R140 ;  /* 0x0000008d96767223 */ /* 0x040fe2000001008c */
[----:B------:R-:W-:Y:S01]  /*9cd0*/  FFMA.FTZ R140, R150, R83, R82 ;  /* 0x00000053968c7223 */ /* 0x000fe20000010052 */
[----:B------:R-:W-:Y:S01]  /*9ce0*/  FFMA.FTZ R116, R196, R201, R218 ;  /* 0x000000c9c4747223 */ /* 0x000fe200000100da */
[----:B------:R-:W-:Y:S01]  /*9cf0*/  SHF.L.U32 R82, R36, 0x10, RZ ;  /* 0x0000001024527819 */ /* 0x000fe200000006ff */
[----:B------:R-:W-:Y:S01]  /*9d00*/  FADD.FTZ R81, R186, -R81 ;  /* 0x80000051ba517221 */ /* 0x000fe20000010000 */
[----:B------:R-:W-:Y:S01]  /*9d10*/  FFMA.FTZ R119, R150, R117, R119 ;  /* 0x0000007596777223 */ /* 0x000fe20000010077 */
[----:B------:R-:W-:-:S02]  /*9d20*/  IMAD.U32 R117, R80, 0x10000, RZ ;  /* 0x0001000050757824 */ /* 0x000fc400078e00ff */
[----:B------:R-:W-:Y:S01]  /*9d30*/  FADD.FTZ R83, R195, -R116 ;  /* 0x80000074c3537221 */ /* 0x000fe20000010000 */
[----:B------:R-:W-:Y:S01]  /*9d40*/  PRMT R80, R36, 0x7632, R80 ;  /* 0x0000763224507816 */ /* 0x000fe20000000050 */
[----:B------:R-:W-:Y:S01]  /*9d50*/  FFMA.FTZ R218, R194, R201, R218 ;  /* 0x000000c9c2da7223 */ /* 0x000fe200000100da */
[----:B------:R-:W-:Y:S01]  /*9d60*/  FFMA.FTZ R116, R150, R81, R82 ;  /* 0x0000005196747223 */ /* 0x000fe20000010052 */
[----:B------:R-:W-:Y:S01]  /*9d70*/  FMUL.FTZ R81, R142, UR13 ;  /* 0x0000000d8e517c20 */ /* 0x000fe20008410000 */
[----:B------:R-:W-:Y:S01]  /*9d80*/  LOP3.LUT P2, RZ, R203, 0xff0000, RZ, 0xc0, !PT ;  /* 0x00ff0000cbff7812 */ /* 0x000fe2000784c0ff */
[----:B------:R-:W-:Y:S01]  /*9d90*/  FFMA.FTZ R141, R150, R83, R117 ;  /* 0x00000053968d7223 */ /* 0x000fe20000010075 */
[----:B------:R-:W-:Y:S02]  /*9da0*/  IMAD.U32 R80, R80, 0x10000, RZ ;  /* 0x0001000050507824 */ /* 0x000fe400078e00ff */
[----:B------:R-:W-:Y:S01]  /*9db0*/  FADD.FTZ R83, R193, -R218 ;  /* 0x800000dac1537221 */ /* 0x000fe20000010000 */
[----:B------:R-:W-:-:S02]  /*9dc0*/  LOP3.LUT P6, RZ, R209, 0xff0000, RZ, 0xc0, !PT ;  /* 0x00ff0000d1ff7812 */ /* 0x000fc400078cc0ff */
[----:B------:R-:W-:Y:S01]  /*9dd0*/  FSEL R143, R81, RZ, P2 ;  /* 0x000000ff518f7208 */ /* 0x000fe20001000000 */
[----:B------:R-:W-:Y:S01]  /*9de0*/  FFMA.FTZ R117, R150, R83, R80 ;  /* 0x0000005396757223 */ /* 0x000fe20000010050 */
[----:B------:R-:W-:Y:S01]  /*9df0*/  ISETP.GE.U32.AND P2, PT, R208, RZ, PT ;  /* 0x000000ffd000720c */ /* 0x000fe20003f46070 */
[----:B------:R-:W-:Y:S01]  /*9e00*/  FMUL.FTZ R80, R119, UR13 ;  /* 0x0000000d77507c20 */ /* 0x000fe20008410000 */
[----:B------:R-:W-:Y:S02]  /*9e10*/  ISETP.GE.U32.AND P5, PT, R202, RZ, PT ;  /* 0x000000ffca00720c */ /* 0x000fe40003fa6070 */
[C---:B------:R-:W-:Y:S01]  /*9e20*/  F2FP.BF16.F32.PACK_AB R83, R145.reuse, R142 ;  /* 0x0000008e9153723e */ /* 0x040fe200000010ff */
[----:B------:R-:W-:Y:S01]  /*9e30*/  FMUL.FTZ R145, R145, UR13 ;  /* 0x0000000d91917c20 */ /* 0x000fe20008410000 */
[----:B------:R-:W-:Y:S01]  /*9e40*/  FSEL R144, R81, RZ, P6 ;  /* 0x000000ff51907208 */ /* 0x000fe20003000000 */
[----:B------:R-:W-:Y:S01]  /*9e50*/  FMUL.FTZ R81, R118, UR13 ;  /* 0x0000000d76517c20 */ /* 0x000fe20008410000 */
[----:B------:R-:W-:-:S02]  /*9e60*/  LOP3.LUT P6, RZ, R209, 0xff, RZ, 0xc0, !PT ;  /* 0x000000ffd1ff7812 */ /* 0x000fc400078cc0ff */
[----:B------:R-:W-:Y:S02]  /*9e70*/  ISETP.GE.U32.AND.EX P2, PT, R209, 0x1000000, PT, P2 ;  /* 0x01000000d100780c */ /* 0x000fe40003f46120 */
[----:B------:R-:W-:Y:S02]  /*9e80*/  ISETP.GE.U32.AND.EX P5, PT, R203, 0x1000000, PT, P5 ;  /* 0x01000000cb00780c */ /* 0x000fe40003fa6150 */
[----:B------:R-:W-:Y:S02]  /*9e90*/  F2FP.BF16.F32.PACK_AB R82, R118, R119 ;  /* 0x000000777652723e */ /* 0x000fe400000010ff */
[C---:B0-----:R-:W-:Y:S02]  /*9ea0*/  FSEL R147, R145.reuse, RZ, P2 ;  /* 0x000000ff91937208 */ /* 0x041fe40001000000 */
[----:B------:R-:W-:Y:S02]  /*9eb0*/  FSEL R118, R80, RZ, P6 ;  /* 0x000000ff50767208 */ /* 0x000fe40003000000 */
[----:B------:R-:W-:-:S02]  /*9ec0*/  FSEL R142, R145, RZ, P5 ;  /* 0x000000ff918e7208 */ /* 0x000fc40002800000 */
[----:B------:R-:W-:Y:S02]  /*9ed0*/  LOP3.LUT P6, RZ, R203, 0xff, RZ, 0xc0, !PT ;  /* 0x000000ffcbff7812 */ /* 0x000fe400078cc0ff */
[----:B------:R-:W-:Y:S02]  /*9ee0*/  LOP3.LUT P5, RZ, R209, 0xff00, RZ, 0xc0, !PT ;  /* 0x0000ff00d1ff7812 */ /* 0x000fe400078ac0ff */
[----:B------:R-:W-:Y:S02]  /*9ef0*/  F2FP.BF16.F32.PACK_AB R119, R147, R144 ;  /* 0x000000909377723e */ /* 0x000fe400000010ff */
[----:B------:R-:W-:Y:S02]  /*9f00*/  LOP3.LUT P2, RZ, R203, 0xff00, RZ, 0xc0, !PT ;  /* 0x0000ff00cbff7812 */ /* 0x000fe4000784c0ff */
[----:B------:R-:W-:Y:S01]  /*9f10*/  FSEL R144, R80, RZ, P6 ;  /* 0x000000ff50907208 */ /* 0x000fe20003000000 */
[----:B------:R-:W-:Y:S01]  /*9f20*/  FMUL.FTZ R80, R140, UR13 ;  /* 0x0000000d8c507c20 */ /* 0x000fe20008410000 */
[----:B------:R-:W-:-:S02]  /*9f30*/  FSEL R145, R81, RZ, P5 ;  /* 0x000000ff51917208 */ /* 0x000fc40002800000 */
[----:B------:R-:W-:Y:S02]  /*9f40*/  LOP3.LUT P5, RZ, R202, 0xff0000, RZ, 0xc0, !PT ;  /* 0x00ff0000caff7812 */ /* 0x000fe400078ac0ff */
[----:B------:R-:W-:Y:S02]  /*9f50*/  LOP3.LUT P6, RZ, R208, 0xff0000, RZ, 0xc0, !PT ;  /* 0x00ff0000d0ff7812 */ /* 0x000fe400078cc0ff */
[----:B------:R-:W-:Y:S01]  /*9f60*/  F2FP.BF16.F32.PACK_AB R143, R142, R143 ;  /* 0x0000008f8e8f723e */ /* 0x000fe200000010ff */
[----:B------:R-:W-:Y:S01]  /*9f70*/  FMUL.FTZ R142, R141, UR13 ;  /* 0x0000000d8d8e7c20 */ /* 0x000fe20008410000 */
[----:B------:R-:W-:Y:S02]  /*9f80*/  FSEL R147, R81, RZ, P2 ;  /* 0x000000ff51937208 */ /* 0x000fe40001000000 */
[----:B------:R-:W-:Y:S01]  /*9f90*/  F2FP.BF16.F32.PACK_AB R81, R141, R140 ;  /* 0x0000008c8d51723e */ /* 0x000fe200000010ff */
[----:B------:R-:W-:Y:S01]  /*9fa0*/  FMUL.FTZ R140, R117, UR13 ;  /* 0x0000000d758c7c20 */ /* 0x000fe20008410000 */
[----:B------:R-:W-:-:S02]  /*9fb0*/  LOP3.LUT P2, RZ, R202, 0xff000000, RZ, 0xc0, !PT ;  /* 0xff000000caff7812 */ /* 0x000fc4000784c0ff */
[C---:B------:R-:W-:Y:S02]  /*9fc0*/  FSEL R141, R80.reuse, RZ, P5 ;  /* 0x000000ff508d7208 */ /* 0x040fe40002800000 */
[----:B------:R-:W-:Y:S02]  /*9fd0*/  FSEL R146, R80, RZ, P6 ;  /* 0x000000ff50927208 */ /* 0x000fe40003000000 */
[----:B------:R-:W-:Y:S02]  /*9fe0*/  LOP3.LUT P5, RZ, R208, 0xff000000, RZ, 0xc0, !PT ;  /* 0xff000000d0ff7812 */ /* 0x000fe400078ac0ff */
[----:B------:R-:W-:Y:S02]  /*9ff0*/  LOP3.LUT P6, RZ, R202, 0xff00, RZ, 0xc0, !PT ;  /* 0x0000ff00caff7812 */ /* 0x000fe400078cc0ff */
[----:B------:R-:W-:Y:S02]  /*a000*/  F2FP.BF16.F32.PACK_AB R118, R145, R118 ;  /* 0x000000769176723e */ /* 0x000fe400000010ff */
[----:B------:R-:W-:-:S02]  /*a010*/  FSEL R150, R142, RZ, P2 ;  /* 0x000000ff8e967208 */ /* 0x000fc40001000000 */
[----:B------:R-:W-:Y:S01]  /*a020*/  F2FP.BF16.F32.PACK_AB R80, R117, R116 ;  /* 0x000000747550723e */ /* 0x000fe200000010ff */
[----:B------:R-:W-:Y:S01]  /*a030*/  FMUL.FTZ R116, R116, UR13 ;  /* 0x0000000d74747c20 */ /* 0x000fe20008410000 */
[----:B------:R-:W-:Y:S02]  /*a040*/  LOP3.LUT P2, RZ, R208, 0xff00, RZ, 0xc0, !PT ;  /* 0x0000ff00d0ff7812 */ /* 0x000fe4000784c0ff */
[----:B------:R-:W-:Y:S02]  /*a050*/  FSEL R201, R142, RZ, P5 ;  /* 0x000000ff8ec97208 */ /* 0x000fe40002800000 */
[----:B------:R-:W-:Y:S02]  /*a060*/  FSEL R145, R140, RZ, P6 ;  /* 0x000000ff8c917208 */ /* 0x000fe40003000000 */
[----:B------:R-:W-:Y:S02]  /*a070*/  LOP3.LUT P5, RZ, R208, 0xff, RZ, 0xc0, !PT ;  /* 0x000000ffd0ff7812 */ /* 0x000fe400078ac0ff */
[----:B------:R-:W-:-:S02]  /*a080*/  LOP3.LUT P6, RZ, R202, 0xff, RZ, 0xc0, !PT ;  /* 0x000000ffcaff7812 */ /* 0x000fc400078cc0ff */
[----:B------:R-:W-:Y:S02]  /*a090*/  F2FP.BF16.F32.PACK_AB R142, R147, R144 ;  /* 0x00000090938e723e */ /* 0x000fe400000010ff */
[----:B------:R-:W-:Y:S02]  /*a0a0*/  FSEL R147, R140, RZ, P2 ;  /* 0x000000ff8c937208 */ /* 0x000fe40001000000 */
[C---:B------:R-:W-:Y:S02]  /*a0b0*/  FSEL R144, R116.reuse, RZ, P5 ;  /* 0x000000ff74907208 */ /* 0x040fe40002800000 */
[----:B------:R-:W-:Y:S02]  /*a0c0*/  FSEL R140, R116, RZ, P6 ;  /* 0x000000ff748c7208 */ /* 0x000fe40003000000 */
[----:B------:R-:W-:Y:S02]  /*a0d0*/  F2FP.BF16.F32.PACK_AB R117, R201, R146 ;  /* 0x00000092c975723e */ /* 0x000fe400000010ff */
[----:B------:R-:W-:-:S02]  /*a0e0*/  F2FP.BF16.F32.PACK_AB R141, R150, R141 ;  /* 0x0000008d968d723e */ /* 0x000fc400000010ff */
[----:B------:R-:W-:Y:S02]  /*a0f0*/  F2FP.BF16.F32.PACK_AB R116, R147, R144 ;  /* 0x000000909374723e */ /* 0x000fe400000010ff */
[----:B------:R-:W-:Y:S01]  /*a100*/  F2FP.BF16.F32.PACK_AB R140, R145, R140 ;  /* 0x0000008c918c723e */ /* 0x000fe200000010ff */
[----:B------:R-:W-:Y:S06]  /*a110*/  BRA `(.L_x_449) ;  /* 0x0000001c00dc7947 */ /* 0x000fec0003800000 */
.L_x_448:
[-CC-:B-1-34-:R-:W-:Y:S01]  /*a120*/  FFMA.FTZ R143, R191, R201.reuse, R218.reuse ;  /* 0x000000c9bf8f7223 */ /* 0x19afe200000100da */
[-CC-:B------:R-:W-:Y:S01]  /*a130*/  FFMA.FTZ R141, R189, R201.reuse, R218.reuse ;  /* 0x000000c9bd8d7223 */ /* 0x180fe200000100da */
[----:B0-----:R-:W-:Y:S01]  /*a140*/  FFMA.FTZ R146, R200, R201, R218 ;  /* 0x000000c9c8927223 */ /* 0x001fe200000100da */
[C---:B------:R-:W-:Y:S01]  /*a150*/  SHF.L.U32 R140, R39.reuse, 0x10, RZ ;  /* 0x00000010278c7819 */ /* 0x040fe200000006ff */
[----:B------:R-:W-:Y:S01]  /*a160*/  FADD.FTZ R143, R192, -R143 ;  /* 0x8000008fc08f7221 */ /* 0x000fe20000010000 */
[----:B------:R-:W-:Y:S01]  /*a170*/  PRMT R118, R39, 0x7632, R118 ;  /* 0x0000763227767816 */ /* 0x000fe20000000076 */
[----:B------:R-:W-:Y:S02]  /*a180*/  IMAD.U32 R116, R38, 0x10000, RZ ;  /* 0x0001000026747824 */ /* 0x000fe400078e00ff */
[----:B------:R-:W-:Y:S01]  /*a190*/  FADD.FTZ R141, R190, -R141 ;  /* 0x8000008dbe8d7221 */ /* 0x000fe20000010000 */
[----:B------:R-:W-:Y:S01]  /*a1a0*/  FADD.FTZ R145, R199, -R146 ;  /* 0x80000092c7917221 */ /* 0x000fe20000010000 */
[----:B-----5:R-:W-:Y:S01]  /*a1b0*/  FFMA.FTZ R146, R150, R143, R140 ;  /* 0x0000008f96927223 */ /* 0x020fe2000001008c */
[----:B------:R-:W-:Y:S01]  /*a1c0*/  SHF.L.U32 R147, R118, 0x10, RZ ;  /* 0x0000001076937819 */ /* 0x000fe200000006ff */
[----:B------:R-:W-:Y:S01]  /*a1d0*/  FFMA.FTZ R143, R150, R141, R116 ;  /* 0x0000008d968f7223 */ /* 0x000fe20000010074 */
[----:B------:R-:W-:Y:S01]  /*a1e0*/  PRMT R141, R38, 0x7632, R141 ;  /* 0x00007632268d7816 */ /* 0x000fe2000000008d */
[-C--:B------:R-:W-:Y:S01]  /*a1f0*/  FFMA.FTZ R144, R198, R201.reuse, R218 ;  /* 0x000000c9c6907223 */ /* 0x080fe200000100da */
[----:B------:R-:W-:Y:S01]  /*a200*/  PRMT R118, R37, 0x7632, R118 ;  /* 0x0000763225767816 */ /* 0x000fe20000000076 */
[-CC-:B------:R-:W-:Y:S01]  /*a210*/  FFMA.FTZ R119, R187, R201.reuse, R218.reuse ;  /* 0x000000c9bb777223 */ /* 0x180fe200000100da */
[-CC-:B------:R-:W-:Y:S01]  /*a220*/  FFMA.FTZ R142, R196, R201.reuse, R218.reuse ;  /* 0x000000c9c48e7223 */ /* 0x180fe200000100da */
[-CC-:B------:R-:W-:Y:S01]  /*a230*/  FFMA.FTZ R117, R185, R201.reuse, R218.reuse ;  /* 0x000000c9b9757223 */ /* 0x180fe200000100da */
[----:B------:R-:W-:Y:S01]  /*a240*/  FFMA.FTZ R218, R194, R201, R218 ;  /* 0x000000c9c2da7223 */ /* 0x000fe200000100da */
[----:B------:R-:W-:Y:S01]  /*a250*/  FFMA.FTZ R201, R150, R145, R147 ;  /* 0x0000009196c97223 */ /* 0x000fe20000010093 */
[----:B------:R-:W-:Y:S01]  /*a260*/  IMAD.U32 R147, R141, 0x10000, RZ ;  /* 0x000100008d937824 */ /* 0x000fe200078e00ff */
[----:B------:R-:W-:Y:S01]  /*a270*/  SHF.L.U32 R118, R118, 0x10, RZ ;  /* 0x0000001076767819 */ /* 0x000fe200000006ff */
[----:B------:R-:W-:Y:S01]  /*a280*/  FADD.FTZ R141, R195, -R142 ;  /* 0x8000008ec38d7221 */ /* 0x000fe20000010000 */
[----:B------:R-:W-:Y:S01]  /*a290*/  FMUL.FTZ R146, R146, UR13 ;  /* 0x0000000d92927c20 */ /* 0x000fe20008410000 */
[----:B------:R-:W-:Y:S01]  /*a2a0*/  LOP3.LUT P5, RZ, R203, 0xff0000, RZ, 0xc0, !PT ;  /* 0x00ff0000cbff7812 */ /* 0x000fe200078ac0ff */
[----:B------:R-:W-:Y:S01]  /*a2b0*/  FADD.FTZ R145, R197, -R144 ;  /* 0x80000090c5917221 */ /* 0x000fe20000010000 */
[----:B------:R-:W-:Y:S01]  /*a2c0*/  FFMA.FTZ R142, R150, R141, R118 ;  /* 0x0000008d968e7223 */ /* 0x000fe20000010076 */
[----:B------:R-:W-:Y:S01]  /*a2d0*/  FMUL.FTZ R118, R201, UR13 ;  /* 0x0000000dc9767c20 */ /* 0x000fe20008410000 */
[----:B------:R-:W-:Y:S01]  /*a2e0*/  FSEL R201, R146, RZ, P5 ;  /* 0x000000ff92c97208 */ /* 0x000fe20002800000 */
[----:B------:R-:W-:Y:S01]  /*a2f0*/  FADD.FTZ R117, R186, -R117 ;  /* 0x80000075ba757221 */ /* 0x000fe20000010000 */
[----:B------:R-:W-:Y:S01]  /*a300*/  SHF.L.U32 R116, R36, 0x10, RZ ;  /* 0x0000001024747819 */ /* 0x000fe200000006ff */
[----:B------:R-:W-:Y:S01]  /*a310*/  FMUL.FTZ R144, R143, UR13 ;  /* 0x0000000d8f907c20 */ /* 0x000fe20008410000 */
[----:B------:R-:W-:Y:S01]  /*a320*/  ISETP.GE.U32.AND P2, PT, R202, RZ, PT ;  /* 0x000000ffca00720c */ /* 0x000fe20003f46070 */
[C---:B------:R-:W-:Y:S01]  /*a330*/  FFMA.FTZ R145, R150.reuse, R145, R147 ;  /* 0x0000009196917223 */ /* 0x040fe20000010093 */
[----:B------:R-:W-:Y:S01]  /*a340*/  LOP3.LUT P6, RZ, R209, 0xff0000, RZ, 0xc0, !PT ;  /* 0x00ff0000d1ff7812 */ /* 0x000fe200078cc0ff */
[----:B------:R-:W-:Y:S01]  /*a350*/  FFMA.FTZ R117, R150, R117, R116 ;  /* 0x0000007596757223 */ /* 0x000fe20000010074 */
[----:B------:R-:W-:Y:S01]  /*a360*/  ISETP.GE.U32.AND P5, PT, R208, RZ, PT ;  /* 0x000000ffd000720c */ /* 0x000fe20003fa6070 */
[----:B------:R-:W-:Y:S01]  /*a370*/  IMAD.U32 R140, R37, 0x10000, RZ ;  /* 0x00010000258c7824 */ /* 0x000fe200078e00ff */
[----:B------:R-:W-:Y:S01]  /*a380*/  ISETP.GE.U32.AND.EX P2, PT, R203, 0x1000000, PT, P2 ;  /* 0x01000000cb00780c */ /* 0x000fe20003f46120 */
[----:B------:R-:W-:Y:S01]  /*a390*/  FADD.FTZ R119, R188, -R119 ;  /* 0x80000077bc777221 */ /* 0x000fe20000010000 */
[----:B------:R-:W-:Y:S01]  /*a3a0*/  FSEL R146, R146, RZ, P6 ;  /* 0x000000ff92927208 */ /* 0x000fe20003000000 */
[----:B------:R-:W-:Y:S01]  /*a3b0*/  FMUL.FTZ R145, R145, UR13 ;  /* 0x0000000d91917c20 */ /* 0x000fe20008410000 */
[C---:B------:R-:W-:Y:S01]  /*a3c0*/  ISETP.GE.U32.AND.EX P5, PT, R209.reuse, 0x1000000, PT, P5 ;  /* 0x01000000d100780c */ /* 0x040fe20003fa6150 */
[----:B------:R-:W-:Y:S01]  /*a3d0*/  FFMA.FTZ R140, R150, R119, R140 ;  /* 0x00000077968c7223 */ /* 0x000fe2000001008c */
[----:B------:R-:W-:Y:S01]  /*a3e0*/  LOP3.LUT P6, RZ, R209, 0xff, RZ, 0xc0, !PT ;  /* 0x000000ffd1ff7812 */ /* 0x000fe200078cc0ff */
[----:B------:R-:W-:Y:S01]  /*a3f0*/  FADD.FTZ R119, R193, -R218 ;  /* 0x800000dac1777221 */ /* 0x000fe20000010000 */
[----:B------:R-:W-:Y:S01]  /*a400*/  PRMT R116, R36, 0x7632, R116 ;  /* 0x0000763224747816 */ /* 0x000fe20000000074 */
[----:B------:R-:W-:Y:S01]  /*a410*/  FMUL.FTZ R140, R140, UR13 ;  /* 0x0000000d8c8c7c20 */ /* 0x000fe20008410000 */
[----:B------:R-:W-:Y:S01]  /*a420*/  FSEL R216, R118, RZ, P2 ;  /* 0x000000ff76d87208 */ /* 0x000fe20001000000 */
[----:B------:R-:W-:Y:S01]  /*a430*/  FMUL.FTZ R142, R142, UR13 ;  /* 0x0000000d8e8e7c20 */ /* 0x000fe20008410000 */
[----:B------:R-:W-:Y:S01]  /*a440*/  FSEL R143, R118, RZ, P5 ;  /* 0x000000ff768f7208 */ /* 0x000fe20002800000 */
[----:B------:R-:W-:Y:S01]  /*a450*/  IMAD.U32 R141, R116, 0x10000, RZ ;  /* 0x00010000748d7824 */ /* 0x000fe200078e00ff */
[----:B------:R-:W-:Y:S01]  /*a460*/  FSEL R118, R144, RZ, P6 ;  /* 0x000000ff90767208 */ /* 0x000fe20003000000 */
[----:B------:R-:W-:Y:S01]  /*a470*/  FMUL.FTZ R117, R117, UR13 ;  /* 0x0000000d75757c20 */ /* 0x000fe20008410000 */
[----:B------:R-:W-:Y:S01]  /*a480*/  LOP3.LUT P2, RZ, R209, 0xff00, RZ, 0xc0, !PT ;  /* 0x0000ff00d1ff7812 */ /* 0x000fe2000784c0ff */
[----:B------:R-:W-:Y:S01]  /*a490*/  FFMA.FTZ R141, R150, R119, R141 ;  /* 0x00000077968d7223 */ /* 0x000fe2000001008d */
[----:B------:R-:W-:-:S02]  /*a4a0*/  LOP3.LUT P6, RZ, R203, 0xff, RZ, 0xc0, !PT ;  /* 0x000000ffcbff7812 */ /* 0x000fc400078cc0ff */
[----:B------:R-:W-:Y:S01]  /*a4b0*/  FSEL R147, R145, RZ, P2 ;  /* 0x000000ff91937208 */ /* 0x000fe20001000000 */
[----:B------:R-:W-:Y:S01]  /*a4c0*/  FMUL.FTZ R141, R141, UR13 ;  /* 0x0000000d8d8d7c20 */ /* 0x000fe20008410000 */
[----:B------:R-:W-:Y:S02]  /*a4d0*/  FSEL R116, R144, RZ, P6 ;  /* 0x000000ff90747208 */ /* 0x000fe40003000000 */
[----:B------:R-:W-:Y:S02]  /*a4e0*/  LOP3.LUT P2, RZ, R203, 0xff00, RZ, 0xc0, !PT ;  /* 0x0000ff00cbff7812 */ /* 0x000fe4000784c0ff */
[----:B------:R-:W-:Y:S02]  /*a4f0*/  LOP3.LUT P5, RZ, R202, 0xff0000, RZ, 0xc0, !PT ;  /* 0x00ff0000caff7812 */ /* 0x000fe400078ac0ff */
[----:B------:R-:W-:Y:S02]  /*a500*/  LOP3.LUT P6, RZ, R208, 0xff0000, RZ, 0xc0, !PT ;  /* 0x00ff0000d0ff7812 */ /* 0x000fe400078cc0ff */
[----:B------:R-:W-:-:S02]  /*a510*/  F2FP.BF16.F32.PACK_AB R119, R143, R146 ;  /* 0x000000928f77723e */ /* 0x000fc400000010ff */
[----:B------:R-:W-:Y:S02]  /*a520*/  F2FP.BF16.F32.PACK_AB R118, R147, R118 ;  /* 0x000000769376723e */ /* 0x000fe400000010ff */
[----:B------:R-:W-:Y:S02]  /*a530*/  FSEL R147, R145, RZ, P2 ;  /* 0x000000ff91937208 */ /* 0x000fe40001000000 */
[C---:B------:R-:W-:Y:S02]  /*a540*/  FSEL R144, R140.reuse, RZ, P5 ;  /* 0x000000ff8c907208 */ /* 0x040fe40002800000 */
[----:B------:R-:W-:Y:S02]  /*a550*/  FSEL R146, R140, RZ, P6 ;  /* 0x000000ff8c927208 */ /* 0x000fe40003000000 */
[----:B------:R-:W-:Y:S02]  /*a560*/  LOP3.LUT P2, RZ, R202, 0xff000000, RZ, 0xc0, !PT ;  /* 0xff000000caff7812 */ /* 0x000fe4000784c0ff */
[----:B------:R-:W-:-:S02]  /*a570*/  LOP3.LUT P5, RZ, R208, 0xff000000, RZ, 0xc0, !PT ;  /* 0xff000000d0ff7812 */ /* 0x000fc400078ac0ff */
[----:B------:R-:W-:Y:S02]  /*a580*/  LOP3.LUT P6, RZ, R202, 0xff00, RZ, 0xc0, !PT ;  /* 0x0000ff00caff7812 */ /* 0x000fe400078cc0ff */
[----:B------:R-:W-:Y:S02]  /*a590*/  F2FP.BF16.F32.PACK_AB R143, R216, R201 ;  /* 0x000000c9d88f723e */ /* 0x000fe400000010ff */
[C---:B------:R-:W-:Y:S02]  /*a5a0*/  FSEL R201, R142.reuse, RZ, P2 ;  /* 0x000000ff8ec97208 */ /* 0x040fe40001000000 */
[----:B------:R-:W-:Y:S02]  /*a5b0*/  FSEL R217, R142, RZ, P5 ;  /* 0x000000ff8ed97208 */ /* 0x000fe40002800000 */
[----:B------:R-:W-:Y:S02]  /*a5c0*/  FSEL R145, R141, RZ, P6 ;  /* 0x000000ff8d917208 */ /* 0x000fe40003000000 */
[----:B------:R-:W-:-:S02]  /*a5d0*/  LOP3.LUT P2, RZ, R208, 0xff00, RZ, 0xc0, !PT ;  /* 0x0000ff00d0ff7812 */ /* 0x000fc4000784c0ff */
[----:B------:R-:W-:Y:S02]  /*a5e0*/  LOP3.LUT P5, RZ, R208, 0xff, RZ, 0xc0, !PT ;  /* 0x000000ffd0ff7812 */ /* 0x000fe400078ac0ff */
[----:B------:R-:W-:Y:S02]  /*a5f0*/  LOP3.LUT P6, RZ, R202, 0xff, RZ, 0xc0, !PT ;  /* 0x000000ffcaff7812 */ /* 0x000fe400078cc0ff */
[----:B------:R-:W-:Y:S02]  /*a600*/  F2FP.BF16.F32.PACK_AB R142, R147, R116 ;  /* 0x00000074938e723e */ /* 0x000fe400000010ff */
[----:B------:R-:W-:Y:S02]  /*a610*/  FSEL R147, R141, RZ, P2 ;  /* 0x000000ff8d937208 */ /* 0x000fe40001000000 */
[C---:B------:R-:W-:Y:S02]  /*a620*/  FSEL R116, R117.reuse, RZ, P5 ;  /* 0x000000ff75747208 */ /* 0x040fe40002800000 */
[----:B------:R-:W-:-:S02]  /*a630*/  FSEL R140, R117, RZ, P6 ;  /* 0x000000ff758c7208 */ /* 0x000fc40003000000 */
[----:B------:R-:W-:Y:S02]  /*a640*/  F2FP.BF16.F32.PACK_AB R117, R217, R146 ;  /* 0x00000092d975723e */ /* 0x000fe400000010ff */
[----:B------:R-:W-:Y:S02]  /*a650*/  F2FP.BF16.F32.PACK_AB R141, R201, R144 ;  /* 0x00000090c98d723e */ /* 0x000fe400000010ff */
[----:B------:R-:W-:Y:S02]  /*a660*/  F2FP.BF16.F32.PACK_AB R116, R147, R116 ;  /* 0x000000749374723e */ /* 0x000fe400000010ff */
[----:B------:R-:W-:Y:S01]  /*a670*/  F2FP.BF16.F32.PACK_AB R140, R145, R140 ;  /* 0x0000008c918c723e */ /* 0x000fe200000010ff */
[----:B------:R-:W-:Y:S06]  /*a680*/  BRA `(.L_x_449) ;  /* 0x0000001800807947 */ /* 0x000fec0003800000 */
.L_x_447:
[----:B-1-34-:R-:W1:Y:S02]  /*a690*/  LDC.64 R116, c[0x0][0x478] ;  /* 0x00011e00ff747b82 */ /* 0x01ae640000000a00 */
[----:B-1----:R-:W-:-:S04]  /*a6a0*/  ISETP.NE.U32.AND P1, PT, R116, RZ, PT ;  /* 0x000000ff7400720c */ /* 0x002fc80003f25070 */
[----:B------:R-:W-:-:S13]  /*a6b0*/  ISETP.NE.AND.EX P1, PT, R117, RZ, PT, P1 ;  /* 0x000000ff7500720c */ /* 0x000fda0003f25310 */
[----:B------:R-:W-:Y:S05]  /*a6c0*/  @!P1 BRA `(.L_x_450) ;  /* 0x00000004003c9947 */ /* 0x000fea0003800000 */
[-CC-:B------:R-:W-:Y:S01]  /*a6d0*/  FFMA.FTZ R118, R200, R201.reuse, R218.reuse ;  /* 0x000000c9c8767223 */ /* 0x180fe200000100da */
[-CC-:B------:R-:W-:Y:S01]  /*a6e0*/  FFMA.FTZ R117, R191, R201.reuse, R218.reuse ;  /* 0x000000c9bf757223 */ /* 0x180fe200000100da */
[-CC-:B------:R-:W-:Y:S01]  /*a6f0*/  FFMA.FTZ R83, R189, R201.reuse, R218.reuse ;  /* 0x000000c9bd537223 */ /* 0x180fe200000100da */
[-C--:B------:R-:W-:Y:S01]  /*a700*/  FFMA.FTZ R80, R194, R201.reuse, R218 ;  /* 0x000000c9c2507223 */ /* 0x080fe200000100da */
[----:B0-----:R-:W-:Y:S01]  /*a710*/  FADD.FTZ R147, R199, -R118 ;  /* 0x80000076c7937221 */ /* 0x001fe20000010000 */
[----:B------:R-:W-:Y:S01]  /*a720*/  FADD.FTZ R145, R192, -R117 ;  /* 0x80000075c0917221 */ /* 0x000fe20000010000 */
[-CC-:B------:R-:W-:Y:S01]  /*a730*/  FFMA.FTZ R116, R198, R201.reuse, R218.reuse ;  /* 0x000000c9c6747223 */ /* 0x180fe200000100da */
[----:B------:R-:W-:Y:S01]  /*a740*/  FADD.FTZ R119, R190, -R83 ;  /* 0x80000053be777221 */ /* 0x000fe20000010000 */
[----:B------:R-:W-:Y:S01]  /*a750*/  FFMA.FTZ R82, R196, R201, R218 ;  /* 0x000000c9c4527223 */ /* 0x000fe200000100da */
[----:B------:R-:W-:Y:S01]  /*a760*/  FADD.FTZ R117, R193, -R80 ;  /* 0x80000050c1757221 */ /* 0x000fe20000010000 */
[----:B-----5:R-:W-:Y:S01]  /*a770*/  FMUL.FTZ R83, R150, R147 ;  /* 0x0000009396537220 */ /* 0x020fe20000410000 */
[----:B------:R-:W-:Y:S01]  /*a780*/  ISETP.GE.U32.AND P2, PT, R202, RZ, PT ;  /* 0x000000ffca00720c */ /* 0x000fe20003f46070 */
[----:B------:R-:W-:Y:S01]  /*a790*/  FMUL.FTZ R80, R150, R145 ;  /* 0x0000009196507220 */ /* 0x000fe20000410000 */
[----:B------:R-:W-:Y:S01]  /*a7a0*/  ISETP.GE.U32.AND P5, PT, R208, RZ, PT ;  /* 0x000000ffd000720c */ /* 0x000fe20003fa6070 */
[----:B------:R-:W-:Y:S01]  /*a7b0*/  FADD.FTZ R143, R197, -R116 ;  /* 0x80000074c58f7221 */ /* 0x000fe20000010000 */
[----:B------:R-:W-:Y:S01]  /*a7c0*/  FADD.FTZ R141, R195, -R82 ;  /* 0x80000052c38d7221 */ /* 0x000fe20000010000 */
[----:B------:R-:W-:Y:S01]  /*a7d0*/  FMUL.FTZ R140, R83, UR13 ;  /* 0x0000000d538c7c20 */ /* 0x000fe20008410000 */
[----:B------:R-:W-:Y:S01]  /*a7e0*/  ISETP.GE.U32.AND.EX P2, PT, R203, 0x1000000, PT, P2 ;  /* 0x01000000cb00780c */ /* 0x000fe20003f46120 */
[----:B------:R-:W-:Y:S01]  /*a7f0*/  FMUL.FTZ R82, R150, R119 ;  /* 0x0000007796527220 */ /* 0x000fe20000410000 */
[----:B------:R-:W-:Y:S01]  /*a800*/  ISETP.GE.U32.AND.EX P5, PT, R209, 0x1000000, PT, P5 ;  /* 0x01000000d100780c */ /* 0x000fe20003fa6150 */
[----:B------:R-:W-:Y:S01]  /*a810*/  FMUL.FTZ R118, R80, UR13 ;  /* 0x0000000d50767c20 */ /* 0x000fe20008410000 */
[----:B------:R-:W-:Y:S01]  /*a820*/  FMUL.FTZ R119, R150, R143 ;  /* 0x0000008f96777220 */ /* 0x000fe20000410000 */
[----:B------:R-:W-:Y:S01]  /*a830*/  LOP3.LUT P6, RZ, R203, 0xff0000, RZ, 0xc0, !PT ;  /* 0x00ff0000cbff7812 */ /* 0x000fe200078cc0ff */
[--C-:B------:R-:W-:Y:S01]  /*a840*/  FFMA.FTZ R81, R187, R201, R218.reuse ;  /* 0x000000c9bb517223 */ /* 0x100fe200000100da */
[----:B------:R-:W-:Y:S01]  /*a850*/  FSEL R144, R140, RZ, P2 ;  /* 0x000000ff8c907208 */ /* 0x000fe20001000000 */
[----:B------:R-:W-:Y:S01]  /*a860*/  FMUL.FTZ R116, R150, R141 ;  /* 0x0000008d96747220 */ /* 0x000fe20000410000 */
[----:B------:R-:W-:Y:S01]  /*a870*/  FSEL R145, R140, RZ, P5 ;  /* 0x000000ff8c917208 */ /* 0x000fe20002800000 */
[----:B------:R-:W-:Y:S01]  /*a880*/  FMUL.FTZ R140, R119, UR13 ;  /* 0x0000000d778c7c20 */ /* 0x000fe20008410000 */
[----:B------:R-:W-:Y:S01]  /*a890*/  FSEL R143, R118, RZ, P6 ;  /* 0x000000ff768f7208 */ /* 0x000fe20003000000 */
[----:B------:R-:W-:Y:S01]  /*a8a0*/  FADD.FTZ R81, R188, -R81 ;  /* 0x80000051bc517221 */ /* 0x000fe20000010000 */
[----:B------:R-:W-:Y:S01]  /*a8b0*/  LOP3.LUT P2, RZ, R209, 0xff0000, RZ, 0xc0, !PT ;  /* 0x00ff0000d1ff7812 */ /* 0x000fe2000784c0ff */
[----:B------:R-:W-:Y:S01]  /*a8c0*/  FFMA.FTZ R201, R185, R201, R218 ;  /* 0x000000c9b9c97223 */ /* 0x000fe200000100da */
[----:B------:R-:W-:Y:S01]  /*a8d0*/  LOP3.LUT P6, RZ, R209, 0xff00, RZ, 0xc0, !PT ;  /* 0x0000ff00d1ff7812 */ /* 0x000fe200078cc0ff */
[----:B------:R-:W-:Y:S01]  /*a8e0*/  FMUL.FTZ R81, R150, R81 ;  /* 0x0000005196517220 */ /* 0x000fe20000410000 */
[----:B------:R-:W-:Y:S01]  /*a8f0*/  F2FP.BF16.F32.PACK_AB R83, R83, R80 ;  /* 0x000000505353723e */ /* 0x000fe200000010ff */
[----:B------:R-:W-:Y:S01]  /*a900*/  FMUL.FTZ R80, R82, UR13 ;  /* 0x0000000d52507c20 */ /* 0x000fe20008410000 */
[----:B------:R-:W-:Y:S01]  /*a910*/  FSEL R142, R118, RZ, P2 ;  /* 0x000000ff768e7208 */ /* 0x000fe20001000000 */
[----:B------:R-:W-:Y:S01]  /*a920*/  FADD.FTZ R201, R186, -R201 ;  /* 0x800000c9bac97221 */ /* 0x000fe20000010000 */
[----:B------:R-:W-:Y:S01]  /*a930*/  FSEL R141, R140, RZ, P6 ;  /* 0x000000ff8c8d7208 */ /* 0x000fe20003000000 */
[C---:B------:R-:W-:Y:S01]  /*a940*/  FMUL.FTZ R117, R150.reuse, R117 ;  /* 0x0000007596757220 */ /* 0x040fe20000410000 */
[----:B------:R-:W-:Y:S01]  /*a950*/  LOP3.LUT P5, RZ, R209, 0xff, RZ, 0xc0, !PT ;  /* 0x000000ffd1ff7812 */ /* 0x000fe200078ac0ff */
[----:B------:R-:W-:Y:S01]  /*a960*/  FMUL.FTZ R150, R150, R201 ;  /* 0x000000c996967220 */ /* 0x000fe20000410000 */
[----:B------:R-:W-:-:S02]  /*a970*/  LOP3.LUT P6, RZ, R203, 0xff, RZ, 0xc0, !PT ;  /* 0x000000ffcbff7812 */ /* 0x000fc400078cc0ff */
[----:B------:R-:W-:Y:S02]  /*a980*/  F2FP.BF16.F32.PACK_AB R82, R119, R82 ;  /* 0x000000527752723e */ /* 0x000fe400000010ff */
[----:B------:R-:W-:Y:S02]  /*a990*/  F2FP.BF16.F32.PACK_AB R119, R145, R142 ;  /* 0x0000008e9177723e */ /* 0x000fe400000010ff */
[C---:B------:R-:W-:Y:S02]  /*a9a0*/  FSEL R118, R80.reuse, RZ, P5 ;  /* 0x000000ff50767208 */ /* 0x040fe40002800000 */
[----:B------:R-:W-:Y:S02]  /*a9b0*/  LOP3.LUT P2, RZ, R203, 0xff00, RZ, 0xc0, !PT ;  /* 0x0000ff00cbff7812 */ /* 0x000fe4000784c0ff */
[----:B------:R-:W-:Y:S01]  /*a9c0*/  FSEL R142, R80, RZ, P6 ;  /* 0x000000ff508e7208 */ /* 0x000fe20003000000 */
[----:B------:R-:W-:Y:S01]  /*a9d0*/  FMUL.FTZ R80, R81, UR13 ;  /* 0x0000000d51507c20 */ /* 0x000fe20008410000 */
[----:B------:R-:W-:-:S02]  /*a9e0*/  LOP3.LUT P5, RZ, R202, 0xff0000, RZ, 0xc0, !PT ;  /* 0x00ff0000caff7812 */ /* 0x000fc400078ac0ff */
[----:B------:R-:W-:Y:S02]  /*a9f0*/  LOP3.LUT P6, RZ, R208, 0xff0000, RZ, 0xc0, !PT ;  /* 0x00ff0000d0ff7812 */ /* 0x000fe400078cc0ff */
[----:B------:R-:W-:Y:S01]  /*aa00*/  FSEL R147, R140, RZ, P2 ;  /* 0x000000ff8c937208 */ /* 0x000fe20001000000 */
[----:B------:R-:W-:Y:S01]  /*aa10*/  FMUL.FTZ R140, R116, UR13 ;  /* 0x0000000d748c7c20 */ /* 0x000fe20008410000 */
[----:B------:R-:W-:Y:S02]  /*aa20*/  F2FP.BF16.F32.PACK_AB R143, R144, R143 ;  /* 0x0000008f908f723e */ /* 0x000fe400000010ff */
[----:B------:R-:W-:Y:S02]  /*aa30*/  F2FP.BF16.F32.PACK_AB R118, R141, R118 ;  /* 0x000000768d76723e */ /* 0x000fe400000010ff */
[----:B------:R-:W-:Y:S01]  /*aa40*/  F2FP.BF16.F32.PACK_AB R81, R116, R81 ;  /* 0x000000517451723e */ /* 0x000fe200000010ff */
[----:B------:R-:W-:Y:S01]  /*aa50*/  FMUL.FTZ R116, R117, UR13 ;  /* 0x0000000d75747c20 */ /* 0x000fe20008410000 */
[----:B------:R-:W-:-:S02]  /*aa60*/  LOP3.LUT P2, RZ, R202, 0xff000000, RZ, 0xc0, !PT ;  /* 0xff000000caff7812 */ /* 0x000fc4000784c0ff */
[C---:B------:R-:W-:Y:S02]  /*aa70*/  FSEL R141, R80.reuse, RZ, P5 ;  /* 0x000000ff508d7208 */ /* 0x040fe40002800000 */
[----:B------:R-:W-:Y:S02]  /*aa80*/  FSEL R144, R80, RZ, P6 ;  /* 0x000000ff50907208 */ /* 0x000fe40003000000 */
[----:B------:R-:W-:Y:S02]  /*aa90*/  LOP3.LUT P5, RZ, R208, 0xff000000, RZ, 0xc0, !PT ;  /* 0xff000000d0ff7812 */ /* 0x000fe400078ac0ff */
[----:B------:R-:W-:Y:S02]  /*aaa0*/  LOP3.LUT P6, RZ, R202, 0xff00, RZ, 0xc0, !PT ;  /* 0x0000ff00caff7812 */ /* 0x000fe400078cc0ff */
[----:B------:R-:W-:Y:S02]  /*aab0*/  FSEL R146, R140, RZ, P2 ;  /* 0x000000ff8c927208 */ /* 0x000fe40001000000 */
[----:B------:R-:W-:Y:S01]  /*aac0*/  F2FP.BF16.F32.PACK_AB R80, R117, R150 ;  /* 0x000000967550723e */ /* 0x000fe200000010ff */
[----:B------:R-:W-:Y:S01]  /*aad0*/  FMUL.FTZ R150, R150, UR13 ;  /* 0x0000000d96967c20 */ /* 0x000fe20008410000 */
[----:B------:R-:W-:-:S02]  /*aae0*/  LOP3.LUT P2, RZ, R208, 0xff00, RZ, 0xc0, !PT ;  /* 0x0000ff00d0ff7812 */ /* 0x000fc4000784c0ff */
[----:B------:R-:W-:Y:S02]  /*aaf0*/  FSEL R201, R140, RZ, P5 ;  /* 0x000000ff8cc97208 */ /* 0x000fe40002800000 */
[----:B------:R-:W-:Y:S02]  /*ab00*/  FSEL R145, R116, RZ, P6 ;  /* 0x000000ff74917208 */ /* 0x000fe40003000000 */
[----:B------:R-:W-:Y:S02]  /*ab10*/  LOP3.LUT P5, RZ, R208, 0xff, RZ, 0xc0, !PT ;  /* 0x000000ffd0ff7812 */ /* 0x000fe400078ac0ff */
[----:B------:R-:W-:Y:S02]  /*ab20*/  LOP3.LUT P6, RZ, R202, 0xff, RZ, 0xc0, !PT ;  /* 0x000000ffcaff7812 */ /* 0x000fe400078cc0ff */
[----:B------:R-:W-:Y:S02]  /*ab30*/  F2FP.BF16.F32.PACK_AB R142, R147, R142 ;  /* 0x0000008e938e723e */ /* 0x000fe400000010ff */
        /* <DEDUP_REMOVED lines=8> */
.L_x_450:
[-CC-:B------:R-:W-:Y:S01]  /*abc0*/  FFMA.FTZ R142, R200, R201.reuse, R218.reuse ;  /* 0x000000c9c88e7223 */ /* 0x180fe200000100da */
[-CC-:B------:R-:W-:Y:S01]  /*abd0*/  FFMA.FTZ R141, R191, R201.reuse, R218.reuse ;  /* 0x000000c9bf8d7223 */ /* 0x180fe200000100da */
[-CC-:B------:R-:W-:Y:S01]  /*abe0*/  FFMA.FTZ R119, R189, R201.reuse, R218.reuse ;  /* 0x000000c9bd777223 */ /* 0x180fe200000100da */
[----:B------:R-:W-:Y:S01]  /*abf0*/  FFMA.FTZ R140, R198, R201, R218 ;  /* 0x000000c9c68c7223 */ /* 0x000fe200000100da */
[----:B------:R-:W-:Y:S01]  /*ac00*/  FADD.FTZ R143, R199, -R142 ;  /* 0x8000008ec78f7221 */ /* 0x000fe20000010000 */
[----:B------:R-:W-:Y:S01]  /*ac10*/  FADD.FTZ R141, R192, -R141 ;  /* 0x8000008dc08d7221 */ /* 0x000fe20000010000 */
[----:B------:R-:W-:Y:S01]  /*ac20*/  LOP3.LUT P6, RZ, R209, 0xff0000, RZ, 0xc0, !PT ;  /* 0x00ff0000d1ff7812 */ /* 0x000fe200078cc0ff */
[----:B------:R-:W-:Y:S01]  /*ac30*/  FADD.FTZ R145, R197, -R140 ;  /* 0x8000008cc5917221 */ /* 0x000fe20000010000 */
[C---:B-----5:R-:W-:Y:S01]  /*ac40*/  FMUL.FTZ R143, R150.reuse, R143 ;  /* 0x0000008f968f7220 */ /* 0x060fe20000410000 */
[----:B------:R-:W-:Y:S01]  /*ac50*/  FMUL.FTZ R141, R150, R141 ;  /* 0x0000008d968d7220 */ /* 0x000fe20000410000 */
[----:B------:R-:W-:Y:S01]  /*ac60*/  ISETP.GE.U32.AND P2, PT, R202, RZ, PT ;  /* 0x000000ffca00720c */ /* 0x000fe20003f46070 */
[-CC-:B------:R-:W-:Y:S01]  /*ac70*/  FFMA.FTZ R117, R187, R201.reuse, R218.reuse ;  /* 0x000000c9bb757223 */ /* 0x180fe200000100da */
[----:B0-----:R-:W-:Y:S01]  /*ac80*/  FMUL.FTZ R146, R143, UR13 ;  /* 0x0000000d8f927c20 */ /* 0x001fe20008410000 */
[----:B------:R-:W-:Y:S01]  /*ac90*/  FADD.FTZ R143, R190, -R119 ;  /* 0x80000077be8f7221 */ /* 0x000fe20000010000 */
[----:B------:R-:W-:Y:S01]  /*aca0*/  FMUL.FTZ R141, R141, UR13 ;  /* 0x0000000d8d8d7c20 */ /* 0x000fe20008410000 */
[----:B------:R-:W-:Y:S01]  /*acb0*/  LOP3.LUT P5, RZ, R203, 0xff0000, RZ, 0xc0, !PT ;  /* 0x00ff0000cbff7812 */ /* 0x000fe200078ac0ff */
[--C-:B------:R-:W-:Y:S01]  /*acc0*/  FFMA.FTZ R118, R196, R201, R218.reuse ;  /* 0x000000c9c4767223 */ /* 0x100fe200000100da */
[----:B------:R-:W-:Y:S01]  /*acd0*/  FMUL.FTZ R143, R150, R143 ;  /* 0x0000008f968f7220 */ /* 0x000fe20000410000 */
[----:B------:R-:W-:Y:S01]  /*ace0*/  FFMA.FTZ R116, R194, R201, R218 ;  /* 0x000000c9c2747223 */ /* 0x000fe200000100da */
[----:B------:R-:W-:Y:S01]  /*acf0*/  FSEL R144, R141, RZ, P6 ;  /* 0x000000ff8d907208 */ /* 0x000fe20003000000 */
[----:B------:R-:W-:Y:S01]  /*ad00*/  FMUL.FTZ R145, R150, R145 ;  /* 0x0000009196917220 */ /* 0x000fe20000410000 */
[----:B------:R-:W-:Y:S01]  /*ad10*/  FMUL.FTZ R140, R143, UR13 ;  /* 0x0000000d8f8c7c20 */ /* 0x000fe20008410000 */
[----:B------:R-:W-:Y:S01]  /*ad20*/  ISETP.GE.U32.AND.EX P2, PT, R203, 0x1000000, PT, P2 ;  /* 0x01000000cb00780c */ /* 0x000fe20003f46120 */
[----:B------:R-:W-:Y:S01]  /*ad30*/  FADD.FTZ R119, R188, -R117 ;  /* 0x80000075bc777221 */ /* 0x000fe20000010000 */
[----:B------:R-:W-:Y:S01]  /*ad40*/  FSEL R142, R141, RZ, P5 ;  /* 0x000000ff8d8e7208 */ /* 0x000fe20002800000 */
[----:B------:R-:W-:Y:S01]  /*ad50*/  FADD.FTZ R141, R195, -R118 ;  /* 0x80000076c38d7221 */ /* 0x000fe20000010000 */
[----:B------:R-:W-:Y:S01]  /*ad60*/  LOP3.LUT P6, RZ, R209, 0xff, RZ, 0xc0, !PT ;  /* 0x000000ffd1ff7812 */ /* 0x000fe200078cc0ff */
[----:B------:R-:W-:Y:S01]  /*ad70*/  FADD.FTZ R117, R193, -R116 ;  /* 0x80000074c1757221 */ /* 0x000fe20000010000 */
[----:B------:R-:W-:Y:S01]  /*ad80*/  ISETP.GE.U32.AND P5, PT, R208, RZ, PT ;  /* 0x000000ffd000720c */ /* 0x000fe20003fa6070 */
[----:B------:R-:W-:Y:S01]  /*ad90*/  FMUL.FTZ R145, R145, UR13 ;  /* 0x0000000d91917c20 */ /* 0x000fe20008410000 */
[----:B------:R-:W-:Y:S01]  /*ada0*/  FSEL R217, R146, RZ, P2 ;  /* 0x000000ff92d97208 */ /* 0x000fe20001000000 */
[----:B------:R-:W-:Y:S01]  /*adb0*/  FMUL.FTZ R116, R150, R119 ;  /* 0x0000007796747220 */ /* 0x000fe20000410000 */
[----:B------:R-:W-:Y:S01]  /*adc0*/  FSEL R118, R140, RZ, P6 ;  /* 0x000000ff8c767208 */ /* 0x000fe20003000000 */
[----:B------:R-:W-:Y:S01]  /*add0*/  FFMA.FTZ R201, R185, R201, R218 ;  /* 0x000000c9b9c97223 */ /* 0x000fe200000100da */
[C---:B------:R-:W-:Y:S01]  /*ade0*/  LOP3.LUT P2, RZ, R209.reuse, 0xff00, RZ, 0xc0, !PT ;  /* 0x0000ff00d1ff7812 */ /* 0x040fe2000784c0ff */
[----:B------:R-:W-:Y:S01]  /*adf0*/  FMUL.FTZ R141, R150, R141 ;  /* 0x0000008d968d7220 */ /* 0x000fe20000410000 */
[----:B------:R-:W-:Y:S01]  /*ae00*/  ISETP.GE.U32.AND.EX P5, PT, R209, 0x1000000, PT, P5 ;  /* 0x01000000d100780c */ /* 0x000fe20003fa6150 */
[----:B------:R-:W-:Y:S01]  /*ae10*/  FMUL.FTZ R116, R116, UR13 ;  /* 0x0000000d74747c20 */ /* 0x000fe20008410000 */
[----:B------:R-:W-:Y:S01]  /*ae20*/  LOP3.LUT P6, RZ, R203, 0xff, RZ, 0xc0, !PT ;  /* 0x000000ffcbff7812 */ /* 0x000fe200078cc0ff */
[----:B------:R-:W-:Y:S01]  /*ae30*/  FMUL.FTZ R117, R150, R117 ;  /* 0x0000007596757220 */ /* 0x000fe20000410000 */
[----:B------:R-:W-:Y:S01]  /*ae40*/  F2FP.BF16.F32.PACK_AB R143, R217, R142 ;  /* 0x0000008ed98f723e */ /* 0x000fe200000010ff */
[----:B------:R-:W-:Y:S01]  /*ae50*/  FADD.FTZ R201, R186, -R201 ;  /* 0x800000c9bac97221 */ /* 0x000fe20000010000 */
[----:B------:R-:W-:Y:S01]  /*ae60*/  FSEL R119, R146, RZ, P5 ;  /* 0x000000ff92777208 */ /* 0x000fe20002800000 */
[----:B------:R-:W-:Y:S01]  /*ae70*/  FMUL.FTZ R117, R117, UR13 ;  /* 0x0000000d75757c20 */ /* 0x000fe20008410000 */
[----:B------:R-:W-:Y:S01]  /*ae80*/  FSEL R147, R145, RZ, P2 ;  /* 0x000000ff91937208 */ /* 0x000fe20001000000 */
[----:B------:R-:W-:Y:S01]  /*ae90*/  FMUL.FTZ R201, R150, R201 ;  /* 0x000000c996c97220 */ /* 0x000fe20000410000 */
[----:B------:R-:W-:Y:S01]  /*aea0*/  FSEL R142, R140, RZ, P6 ;  /* 0x000000ff8c8e7208 */ /* 0x000fe20003000000 */
[----:B------:R-:W-:Y:S01]  /*aeb0*/  FMUL.FTZ R140, R141, UR13 ;  /* 0x0000000d8d8c7c20 */ /* 0x000fe20008410000 */
[----:B------:R-:W-:Y:S01]  /*aec0*/  LOP3.LUT P2, RZ, R203, 0xff00, RZ, 0xc0, !PT ;  /* 0x0000ff00cbff7812 */ /* 0x000fe2000784c0ff */
[----:B------:R-:W-:Y:S01]  /*aed0*/  FMUL.FTZ R201, R201, UR13 ;  /* 0x0000000dc9c97c20 */ /* 0x000fe20008410000 */
[----:B------:R-:W-:-:S02]  /*aee0*/  LOP3.LUT P5, RZ, R202, 0xff0000, RZ, 0xc0, !PT ;  /* 0x00ff0000caff7812 */ /* 0x000fc400078ac0ff */
[----:B------:R-:W-:Y:S02]  /*aef0*/  LOP3.LUT P6, RZ, R208, 0xff0000, RZ, 0xc0, !PT ;  /* 0x00ff0000d0ff7812 */ /* 0x000fe400078cc0ff */
[----:B------:R-:W-:Y:S02]  /*af00*/  F2FP.BF16.F32.PACK_AB R119, R119, R144 ;  /* 0x000000907777723e */ /* 0x000fe400000010ff */
[----:B------:R-:W-:Y:S02]  /*af10*/  F2FP.BF16.F32.PACK_AB R118, R147, R118 ;  /* 0x000000769376723e */ /* 0x000fe400000010ff */
[----:B------:R-:W-:Y:S02]  /*af20*/  FSEL R147, R145, RZ, P2 ;  /* 0x000000ff91937208 */ /* 0x000fe40001000000 */
[C---:B------:R-:W-:Y:S02]  /*af30*/  FSEL R141, R116.reuse, RZ, P5 ;  /* 0x000000ff748d7208 */ /* 0x040fe40002800000 */
[----:B------:R-:W-:-:S02]  /*af40*/  FSEL R144, R116, RZ, P6 ;  /* 0x000000ff74907208 */ /* 0x000fc40003000000 */
[----:B------:R-:W-:Y:S02]  /*af50*/  LOP3.LUT P2, RZ, R202, 0xff000000, RZ, 0xc0, !PT ;  /* 0xff000000caff7812 */ /* 0x000fe4000784c0ff */
[----:B------:R-:W-:Y:S02]  /*af60*/  LOP3.LUT P5, RZ, R208, 0xff000000, RZ, 0xc0, !PT ;  /* 0xff000000d0ff7812 */ /* 0x000fe400078ac0ff */
[----:B------:R-:W-:Y:S02]  /*af70*/  LOP3.LUT P6, RZ, R202, 0xff00, RZ, 0xc0, !PT ;  /* 0x0000ff00caff7812 */ /* 0x000fe400078cc0ff */
[C---:B------:R-:W-:Y:S02]  /*af80*/  FSEL R146, R140.reuse, RZ, P2 ;  /* 0x000000ff8c927208 */ /* 0x040fe40001000000 */
[----:B------:R-:W-:Y:S02]  /*af90*/  FSEL R217, R140, RZ, P5 ;  /* 0x000000ff8cd97208 */ /* 0x000fe40002800000 */
[----:B------:R-:W-:-:S02]  /*afa0*/  FSEL R145, R117, RZ, P6 ;  /* 0x000000ff75917208 */ /* 0x000fc40003000000 */
[C---:B------:R-:W-:Y:S02]  /*afb0*/  LOP3.LUT P2, RZ, R208.reuse, 0xff00, RZ, 0xc0, !PT ;  /* 0x0000ff00d0ff7812 */ /* 0x040fe4000784c0ff */
[----:B------:R-:W-:Y:S02]  /*afc0*/  LOP3.LUT P5, RZ, R208, 0xff, RZ, 0xc0, !PT ;  /* 0x000000ffd0ff7812 */ /* 0x000fe400078ac0ff */
[----:B------:R-:W-:Y:S02]  /*afd0*/  LOP3.LUT P6, RZ, R202, 0xff, RZ, 0xc0, !PT ;  /* 0x000000ffcaff7812 */ /* 0x000fe400078cc0ff */
[----:B------:R-:W-:Y:S02]  /*afe0*/  F2FP.BF16.F32.PACK_AB R142, R147, R142 ;  /* 0x0000008e938e723e */ /* 0x000fe400000010ff */
        /* <DEDUP_REMOVED lines=8> */
.L_x_446:
[----:B------:R-:W-:-:S04]  /*b070*/  UISETP.NE.U32.AND UP0, UPT, UR20, URZ, UPT ;  /* 0x000000ff1400728c */ /* 0x000fc8000bf05070 */
[----:B------:R-:W-:-:S09]  /*b080*/  UISETP.NE.AND.EX UP0, UPT, UR21, URZ, UPT, UP0 ;  /* 0x000000ff1500728c */ /* 0x000fd2000bf05300 */
[----:B------:R-:W-:Y:S05]  /*b090*/  BRA.U !UP0, `(.L_x_451) ;  /* 0x0000000908307547 */ /* 0x000fea000b800000 */
[----:B-1-34-:R-:W1:Y:S02]  /*b0a0*/  LDC.64 R140, c[0x0][0x478] ;  /* 0x00011e00ff8c7b82 */ /* 0x01ae640000000a00 */
[----:B-1----:R-:W-:-:S04]  /*b0b0*/  ISETP.NE.U32.AND P1, PT, R140, RZ, PT ;  /* 0x000000ff8c00720c */ /* 0x002fc80003f25070 */
[----:B------:R-:W-:-:S13]  /*b0c0*/  ISETP.NE.AND.EX P1, PT, R141, RZ, PT, P1 ;  /* 0x000000ff8d00720c */ /* 0x000fda0003f25310 */
[----:B------:R-:W-:Y:S05]  /*b0d0*/  @!P1 BRA `(.L_x_452) ;  /* 0x0000000400189947 */ /* 0x000fea0003800000 */
[----:B------:R-:W-:Y:S01]  /*b0e0*/  PRMT R80, R39, 0x7632, R80 ;  /* 0x0000763227507816 */ /* 0x000fe20000000050 */
[-CC-:B------:R-:W-:Y:S01]  /*b0f0*/  FFMA.FTZ R143, R191, R201.reuse, R218.reuse ;  /* 0x000000c9bf8f7223 */ /* 0x180fe200000100da */
[-CC-:B------:R-:W-:Y:S01]  /*b100*/  FFMA.FTZ R142, R200, R201.reuse, R218.reuse ;  /* 0x000000c9c88e7223 */ /* 0x180fe200000100da */
[----:B------:R-:W-:Y:S01]  /*b110*/  SHF.L.U32 R140, R39, 0x10, RZ ;  /* 0x00000010278c7819 */ /* 0x000fe200000006ff */
[-C--:B------:R-:W-:Y:S01]  /*b120*/  FFMA.FTZ R141, R189, R201.reuse, R218 ;  /* 0x000000c9bd8d7223 */ /* 0x080fe200000100da */
[----:B0-----:R-:W-:Y:S02]  /*b130*/  IMAD.U32 R147, R80, 0x10000, RZ ;  /* 0x0001000050937824 */ /* 0x001fe400078e00ff */
[----:B------:R-:W-:Y:S01]  /*b140*/  FADD.FTZ R143, R192, -R143 ;  /* 0x8000008fc08f7221 */ /* 0x000fe20000010000 */
[----:B------:R-:W-:Y:S01]  /*b150*/  PRMT R80, R38, 0x7632, R80 ;  /* 0x0000763226507816 */ /* 0x000fe20000000050 */
[----:B------:R-:W-:Y:S01]  /*b160*/  FADD.FTZ R145, R199, -R142 ;  /* 0x8000008ec7917221 */ /* 0x000fe20000010000 */
[-CC-:B------:R-:W-:Y:S01]  /*b170*/  FFMA.FTZ R82, R198, R201.reuse, R218.reuse ;  /* 0x000000c9c6527223 */ /* 0x180fe200000100da */
[-CC-:B------:R-:W-:Y:S01]  /*b180*/  FFMA.FTZ R83, R187, R201.reuse, R218.reuse ;  /* 0x000000c9bb537223 */ /* 0x180fe200000100da */
[-CC-:B------:R-:W-:Y:S01]  /*b190*/  FFMA.FTZ R144, R196, R201.reuse, R218.reuse ;  /* 0x000000c9c4907223 */ /* 0x180fe200000100da */
[-CC-:B------:R-:W-:Y:S01]  /*b1a0*/  FFMA.FTZ R81, R185, R201.reuse, R218.reuse ;  /* 0x000000c9b9517223 */ /* 0x180fe200000100da */
[----:B------:R-:W-:Y:S01]  /*b1b0*/  FFMA.FTZ R218, R194, R201, R218 ;  /* 0x000000c9c2da7223 */ /* 0x000fe200000100da */
[C---:B-----5:R-:W-:Y:S01]  /*b1c0*/  FFMA.FTZ R201, R150.reuse, R143, R140 ;  /* 0x0000008f96c97223 */ /* 0x060fe2000001008c */
[----:B------:R-:W-:Y:S01]  /*b1d0*/  FFMA.FTZ R216, R150, R145, R147 ;  /* 0x0000009196d87223 */ /* 0x000fe20000010093 */
[----:B------:R-:W-:-:S02]  /*b1e0*/  IMAD.U32 R140, R80, 0x10000, RZ ;  /* 0x00010000508c7824 */ /* 0x000fc400078e00ff */
[----:B------:R-:W-:Y:S01]  /*b1f0*/  FADD.FTZ R145, R197, -R82 ;  /* 0x80000052c5917221 */ /* 0x000fe20000010000 */
[C---:B------:R-:W-:Y:S01]  /*b200*/  SHF.L.U32 R80, R37.reuse, 0x10, RZ ;  /* 0x0000001025507819 */ /* 0x040fe200000006ff */
[----:B------:R-:W-:Y:S01]  /*b210*/  FADD.FTZ R83, R188, -R83 ;  /* 0x80000053bc537221 */ /* 0x000fe20000010000 */
[----:B------:R-:W-:Y:S01]  /*b220*/  SHF.L.U32 R143, R38, 0x10, RZ ;  /* 0x00000010268f7819 */ /* 0x000fe200000006ff */
[----:B------:R-:W-:Y:S01]  /*b230*/  FADD.FTZ R141, R190, -R141 ;  /* 0x8000008dbe8d7221 */ /* 0x000fe20000010000 */
[C-C-:B------:R-:W-:Y:S01]  /*b240*/  FFMA.FTZ R147, R150.reuse, R145, R140.reuse ;  /* 0x0000009196937223 */ /* 0x140fe2000001008c */
[----:B------:R-:W-:Y:S01]  /*b250*/  PRMT R140, R37, 0x7632, R140 ;  /* 0x00007632258c7816 */ /* 0x000fe2000000008c */
[--C-:B------:R-:W-:Y:S01]  /*b260*/  FFMA.FTZ R142, R150, R83, R80.reuse ;  /* 0x00000053968e7223 */ /* 0x100fe20000010050 */
[----:B------:R-:W-:Y:S01]  /*b270*/  PRMT R80, R36, 0x7632, R80 ;  /* 0x0000763224507816 */ /* 0x000fe20000000050 */
[----:B------:R-:W-:Y:S01]  /*b280*/  FFMA.FTZ R146, R150, R141, R143 ;  /* 0x0000008d96927223 */ /* 0x000fe2000001008f */
[----:B------:R-:W-:-:S02]  /*b290*/  IMAD.U32 R82, R36, 0x10000, RZ ;  /* 0x0001000024527824 */ /* 0x000fc400078e00ff */
[----:B------:R-:W-:Y:S01]  /*b2a0*/  FADD.FTZ R81, R186, -R81 ;  /* 0x80000051ba517221 */ /* 0x000fe20000010000 */
[----:B------:R-:W-:Y:S01]  /*b2b0*/  SHF.L.U32 R143, R140, 0x10, RZ ;  /* 0x000000108c8f7819 */ /* 0x000fe200000006ff */
[----:B------:R-:W-:Y:S01]  /*b2c0*/  FADD.FTZ R141, R195, -R144 ;  /* 0x80000090c38d7221 */ /* 0x000fe20000010000 */
[----:B------:R-:W-:Y:S01]  /*b2d0*/  ISETP.GE.U32.AND P2, PT, R202, RZ, PT ;  /* 0x000000ffca00720c */ /* 0x000fe20003f46070 */
[----:B------:R-:W-:Y:S02]  /*b2e0*/  IMAD.U32 R140, R80, 0x10000, RZ ;  /* 0x00010000508c7824 */ /* 0x000fe400078e00ff */
[----:B------:R-:W-:Y:S01]  /*b2f0*/  FADD.FTZ R83, R193, -R218 ;  /* 0x800000dac1537221 */ /* 0x000fe20000010000 */
[----:B------:R-:W-:Y:S01]  /*b300*/  FFMA.FTZ R80, R150, R81, R82 ;  /* 0x0000005196507223 */ /* 0x000fe20000010052 */
[----:B------:R-:W-:Y:S01]  /*b310*/  FMUL.FTZ R81, R216, UR13 ;  /* 0x0000000dd8517c20 */ /* 0x000fe20008410000 */
[C---:B------:R-:W-:Y:S01]  /*b320*/  FFMA.FTZ R145, R150.reuse, R141, R143 ;  /* 0x0000008d96917223 */ /* 0x040fe2000001008f */
[----:B------:R-:W-:Y:S01]  /*b330*/  ISETP.GE.U32.AND.EX P2, PT, R203, 0x1000000, PT, P2 ;  /* 0x01000000cb00780c */ /* 0x000fe20003f46120 */
[----:B------:R-:W-:Y:S01]  /*b340*/  FFMA.FTZ R141, R150, R83, R140 ;  /* 0x00000053968d7223 */ /* 0x000fe2000001008c */
[----:B------:R-:W-:Y:S01]  /*b350*/  F2FP.BF16.F32.PACK_AB R83, R216, R201 ;  /* 0x000000c9d853723e */ /* 0x000fe200000010ff */
[----:B------:R-:W-:Y:S01]  /*b360*/  FMUL.FTZ R201, R201, UR13 ;  /* 0x0000000dc9c97c20 */ /* 0x000fe20008410000 */
[----:B------:R-:W-:Y:S01]  /*b370*/  LOP3.LUT P5, RZ, R203, 0xff0000, RZ, 0xc0, !PT ;  /* 0x00ff0000cbff7812 */ /* 0x000fe200078ac0ff */
[----:B------:R-:W-:Y:S01]  /*b380*/  FMUL.FTZ R143, R142, UR13 ;  /* 0x0000000d8e8f7c20 */ /* 0x000fe20008410000 */
[----:B------:R-:W-:Y:S01]  /*b390*/  FSEL R150, R81, RZ, P2 ;  /* 0x000000ff51967208 */ /* 0x000fe20001000000 */
[----:B------:R-:W-:Y:S01]  /*b3a0*/  FMUL.FTZ R81, R146, UR13 ;  /* 0x0000000d92517c20 */ /* 0x000fe20008410000 */
[----:B------:R-:W-:Y:S01]  /*b3b0*/  LOP3.LUT P6, RZ, R203, 0xff, RZ, 0xc0, !PT ;  /* 0x000000ffcbff7812 */ /* 0x000fe200078cc0ff */
[----:B------:R-:W-:Y:S01]  /*b3c0*/  FMUL.FTZ R140, R80, UR13 ;  /* 0x0000000d508c7c20 */ /* 0x000fe20008410000 */
[C---:B------:R-:W-:Y:S01]  /*b3d0*/  F2FP.BF16.F32.PACK_AB R82, R147.reuse, R146 ;  /* 0x000000929352723e */ /* 0x040fe200000010ff */
[----:B------:R-:W-:Y:S01]  /*b3e0*/  FMUL.FTZ R147, R147, UR13 ;  /* 0x0000000d93937c20 */ /* 0x000fe20008410000 */
[----:B------:R-:W-:-:S02]  /*b3f0*/  FSEL R201, R201, RZ, P5 ;  /* 0x000000ffc9c97208 */ /* 0x000fc40002800000 */
[----:B------:R-:W-:Y:S02]  /*b400*/  LOP3.LUT P2, RZ, R203, 0xff00, RZ, 0xc0, !PT ;  /* 0x0000ff00cbff7812 */ /* 0x000fe4000784c0ff */
[C---:B------:R-:W-:Y:S02]  /*b410*/  LOP3.LUT P5, RZ, R202.reuse, 0xff0000, RZ, 0xc0, !PT ;  /* 0x00ff0000caff7812 */ /* 0x040fe400078ac0ff */
[----:B------:R-:W-:Y:S02]  /*b420*/  FSEL R146, R81, RZ, P6 ;  /* 0x000000ff51927208 */ /* 0x000fe40003000000 */
[C---:B------:R-:W-:Y:S01]  /*b430*/  F2FP.BF16.F32.PACK_AB R81, R145.reuse, R142 ;  /* 0x0000008e9151723e */ /* 0x040fe200000010ff */
[----:B------:R-:W-:Y:S01]  /*b440*/  FMUL.FTZ R145, R145, UR13 ;  /* 0x0000000d91917c20 */ /* 0x000fe20008410000 */
[----:B------:R-:W-:Y:S01]  /*b450*/  LOP3.LUT P6, RZ, R202, 0xff000000, RZ, 0xc0, !PT ;  /* 0xff000000caff7812 */ /* 0x000fe200078cc0ff */
[----:B------:R-:W-:Y:S01]  /*b460*/  FMUL.FTZ R142, R141, UR13 ;  /* 0x0000000d8d8e7c20 */ /* 0x000fe20008410000 */
[----:B------:R-:W-:-:S02]  /*b470*/  FSEL R147, R147, RZ, P2 ;  /* 0x000000ff93937208 */ /* 0x000fc40001000000 */
[----:B------:R-:W-:Y:S02]  /*b480*/  FSEL R144, R143, RZ, P5 ;  /* 0x000000ff8f907208 */ /* 0x000fe40002800000 */
[C---:B------:R-:W-:Y:S02]  /*b490*/  LOP3.LUT P2, RZ, R202.reuse, 0xff, RZ, 0xc0, !PT ;  /* 0x000000ffcaff7812 */ /* 0x040fe4000784c0ff */
        /* <DEDUP_REMOVED lines=10> */
.L_x_452:
[-CC-:B------:R-:W-:Y:S01]  /*b540*/  FFMA.FTZ R220, R200, R201.reuse, R218.reuse ;  /* 0x000000c9c8dc7223 */ /* 0x180fe200000100da */
[-CC-:B0-----:R-:W-:Y:S01]  /*b550*/  FFMA.FTZ R147, R191, R201.reuse, R218.reuse ;  /* 0x000000c9bf937223 */ /* 0x181fe200000100da */
[-CC-:B------:R-:W-:Y:S01]  /*b560*/  FFMA.FTZ R145, R189, R201.reuse, R218.reuse ;  /* 0x000000c9bd917223 */ /* 0x180fe200000100da */
[-CC-:B------:R-:W-:Y:S01]  /*b570*/  FFMA.FTZ R144, R198, R201.reuse, R218.reuse ;  /* 0x000000c9c6907223 */ /* 0x180fe200000100da */
[-CC-:B------:R-:W-:Y:S01]  /*b580*/  FFMA.FTZ R143, R187, R201.reuse, R218.reuse ;  /* 0x000000c9bb8f7223 */ /* 0x180fe200000100da */
[-CC-:B------:R-:W-:Y:S01]  /*b590*/  FFMA.FTZ R146, R196, R201.reuse, R218.reuse ;  /* 0x000000c9c4927223 */ /* 0x180fe200000100da */
[-CC-:B------:R-:W-:Y:S01]  /*b5a0*/  FFMA.FTZ R141, R185, R201.reuse, R218.reuse ;  /* 0x000000c9b98d7223 */ /* 0x180fe200000100da */
[----:B------:R-:W-:Y:S01]  /*b5b0*/  FFMA.FTZ R218, R194, R201, R218 ;  /* 0x000000c9c2da7223 */ /* 0x000fe200000100da */
[----:B------:R-:W-:Y:S01]  /*b5c0*/  PRMT R201, R39, 0x7632, R201 ;  /* 0x0000763227c97816 */ /* 0x000fe200000000c9 */
[----:B------:R-:W-:Y:S01]  /*b5d0*/  FADD.FTZ R217, R199, -R220 ;  /* 0x800000dcc7d97221 */ /* 0x000fe20000010000 */
[C---:B------:R-:W-:Y:S01]  /*b5e0*/  PRMT R140, R38.reuse, 0x7632, R140 ;  /* 0x00007632268c7816 */ /* 0x040fe2000000008c */
[----:B------:R-:W-:Y:S01]  /*b5f0*/  IMAD.U32 R142, R38, 0x10000, RZ ;  /* 0x00010000268e7824 */ /* 0x000fe200078e00ff */
[----:B------:R-:W-:Y:S01]  /*b600*/  SHF.L.U32 R219, R201, 0x10, RZ ;  /* 0x00000010c9db7819 */ /* 0x000fe200000006ff */
[----:B------:R-:W-:Y:S01]  /*b610*/  FADD.FTZ R201, R192, -R147 ;  /* 0x80000093c0c97221 */ /* 0x000fe20000010000 */
[----:B------:R-:W-:Y:S01]  /*b620*/  FADD.FTZ R147, R197, -R144 ;  /* 0x80000090c5937221 */ /* 0x000fe20000010000 */
[----:B------:R-:W-:Y:S01]  /*b630*/  IMAD.U32 R140, R140, 0x10000, RZ ;  /* 0x000100008c8c7824 */ /* 0x000fe200078e00ff */
[----:B------:R-:W-:Y:S01]  /*b640*/  SHF.L.U32 R216, R39, 0x10, RZ ;  /* 0x0000001027d87819 */ /* 0x000fe200000006ff */
[----:B------:R-:W-:Y:S01]  /*b650*/  FADD.FTZ R145, R190, -R145 ;  /* 0x80000091be917221 */ /* 0x000fe20000010000 */
[C---:B-----5:R-:W-:Y:S01]  /*b660*/  FFMA.FTZ R220, R150.reuse, R217, R219 ;  /* 0x000000d996dc7223 */ /* 0x060fe200000100db */
[--C-:B------:R-:W-:Y:S01]  /*b670*/  FFMA.FTZ R217, R150, R147, R140.reuse ;  /* 0x0000009396d97223 */ /* 0x100fe2000001008c */
[----:B------:R-:W-:Y:S01]  /*b680*/  PRMT R140, R36, 0x7632, R140 ;  /* 0x00007632248c7816 */ /* 0x000fe2000000008c */
[C---:B------:R-:W-:Y:S01]  /*b690*/  FFMA.FTZ R219, R150.reuse, R201, R216 ;  /* 0x000000c996db7223 */ /* 0x040fe200000100d8 */
[----:B------:R-:W-:Y:S01]  /*b6a0*/  FFMA.FTZ R216, R150, R145, R142 ;  /* 0x0000009196d87223 */ /* 0x000fe2000001008e */
[C---:B------:R-:W-:Y:S01]  /*b6b0*/  SHF.L.U32 R147, R37.reuse, 0x10, RZ ;  /* 0x0000001025937819 */ /* 0x040fe200000006ff */
[----:B------:R-:W-:Y:S01]  /*b6c0*/  FADD.FTZ R145, R188, -R143 ;  /* 0x8000008fbc917221 */ /* 0x000fe20000010000 */
[----:B------:R-:W-:Y:S01]  /*b6d0*/  PRMT R144, R37, 0x7632, R144 ;  /* 0x0000763225907816 */ /* 0x000fe20000000090 */
[----:B------:R-:W-:Y:S01]  /*b6e0*/  IMAD.U32 R140, R140, 0x10000, RZ ;  /* 0x000100008c8c7824 */ /* 0x000fe200078e00ff */
[----:B------:R-:W-:Y:S01]  /*b6f0*/  ISETP.GE.U32.AND P2, PT, R202, RZ, PT ;  /* 0x000000ffca00720c */ /* 0x000fe20003f46070 */
[----:B------:R-:W-:Y:S01]  /*b700*/  FADD.FTZ R143, R193, -R218 ;  /* 0x800000dac18f7221 */ /* 0x000fe20000010000 */
[----:B------:R-:W-:Y:S01]  /*b710*/  FMUL.FTZ R219, R219, UR13 ;  /* 0x0000000ddbdb7c20 */ /* 0x000fe20008410000 */
[----:B------:R-:W-:Y:S01]  /*b720*/  SHF.L.U32 R144, R144, 0x10, RZ ;  /* 0x0000001090907819 */ /* 0x000fe200000006ff */
[----:B------:R-:W-:Y:S01]  /*b730*/  FMUL.FTZ R220, R220, UR13 ;  /* 0x0000000ddcdc7c20 */ /* 0x000fe20008410000 */
[----:B------:R-:W-:Y:S01]  /*b740*/  LOP3.LUT P5, RZ, R203, 0xff0000, RZ, 0xc0, !PT ;  /* 0x00ff0000cbff7812 */ /* 0x000fe200078ac0ff */
[----:B------:R-:W-:Y:S01]  /*b750*/  FADD.FTZ R201, R195, -R146 ;  /* 0x80000092c3c97221 */ /* 0x000fe20000010000 */
[----:B------:R-:W-:Y:S01]  /*b760*/  FFMA.FTZ R145, R150, R145, R147 ;  /* 0x0000009196917223 */ /* 0x000fe20000010093 */
[----:B------:R-:W-:Y:S01]  /*b770*/  ISETP.GE.U32.AND.EX P2, PT, R203, 0x1000000, PT, P2 ;  /* 0x01000000cb00780c */ /* 0x000fe20003f46120 */
[----:B------:R-:W-:-:S02]  /*b780*/  IMAD.U32 R142, R36, 0x10000, RZ ;  /* 0x00010000248e7824 */ /* 0x000fc400078e00ff */
[----:B------:R-:W-:Y:S01]  /*b790*/  FADD.FTZ R141, R186, -R141 ;  /* 0x8000008dba8d7221 */ /* 0x000fe20000010000 */
[C---:B------:R-:W-:Y:S01]  /*b7a0*/  FFMA.FTZ R140, R150.reuse, R143, R140 ;  /* 0x0000008f968c7223 */ /* 0x040fe2000001008c */
[----:B------:R-:W-:Y:S01]  /*b7b0*/  FSEL R143, R219, RZ, P5 ;  /* 0x000000ffdb8f7208 */ /* 0x000fe20002800000 */
[----:B------:R-:W-:Y:S01]  /*b7c0*/  FMUL.FTZ R217, R217, UR13 ;  /* 0x0000000dd9d97c20 */ /* 0x000fe20008410000 */
[----:B------:R-:W-:Y:S01]  /*b7d0*/  FFMA.FTZ R144, R150, R201, R144 ;  /* 0x000000c996907223 */ /* 0x000fe20000010090 */
[----:B------:R-:W-:Y:S01]  /*b7e0*/  FMUL.FTZ R216, R216, UR13 ;  /* 0x0000000dd8d87c20 */ /* 0x000fe20008410000 */
[----:B------:R-:W-:Y:S01]  /*b7f0*/  LOP3.LUT P5, RZ, R203, 0xff00, RZ, 0xc0, !PT ;  /* 0x0000ff00cbff7812 */ /* 0x000fe200078ac0ff */
[----:B------:R-:W-:Y:S01]  /*b800*/  FMUL.FTZ R145, R145, UR13 ;  /* 0x0000000d91917c20 */ /* 0x000fe20008410000 */
[----:B------:R-:W-:Y:S01]  /*b810*/  FSEL R220, R220, RZ, P2 ;  /* 0x000000ffdcdc7208 */ /* 0x000fe20001000000 */
[----:B------:R-:W-:Y:S01]  /*b820*/  FFMA.FTZ R141, R150, R141, R142 ;  /* 0x0000008d968d7223 */ /* 0x000fe2000001008e */
[----:B------:R-:W-:Y:S01]  /*b830*/  LOP3.LUT P6, RZ, R203, 0xff, RZ, 0xc0, !PT ;  /* 0x000000ffcbff7812 */ /* 0x000fe200078cc0ff */
[----:B------:R-:W-:Y:S01]  /*b840*/  FMUL.FTZ R142, R144, UR13 ;  /* 0x0000000d908e7c20 */ /* 0x000fe20008410000 */
[----:B------:R-:W-:Y:S01]  /*b850*/  LOP3.LUT P2, RZ, R202, 0xff0000, RZ, 0xc0, !PT ;  /* 0x00ff0000caff7812 */ /* 0x000fe2000784c0ff */
[----:B------:R-:W-:Y:S01]  /*b860*/  FMUL.FTZ R140, R140, UR13 ;  /* 0x0000000d8c8c7c20 */ /* 0x000fe20008410000 */
[----:B------:R-:W-:Y:S01]  /*b870*/  FSEL R217, R217, RZ, P5 ;  /* 0x000000ffd9d97208 */ /* 0x000fe20002800000 */
[----:B------:R-:W-:Y:S01]  /*b880*/  FMUL.FTZ R141, R141, UR13 ;  /* 0x0000000d8d8d7c20 */ /* 0x000fe20008410000 */
[----:B------:R-:W-:-:S02]  /*b890*/  FSEL R216, R216, RZ, P6 ;  /* 0x000000ffd8d87208 */ /* 0x000fc40003000000 */
[C---:B------:R-:W-:Y:S02]  /*b8a0*/  LOP3.LUT P5, RZ, R202.reuse, 0xff00, RZ, 0xc0, !PT ;  /* 0x0000ff00caff7812 */ /* 0x040fe400078ac0ff */
[----:B------:R-:W-:Y:S02]  /*b8b0*/  FSEL R144, R145, RZ, P2 ;  /* 0x000000ff91907208 */ /* 0x000fe40001000000 */
[C---:B------:R-:W-:Y:S02]  /*b8c0*/  LOP3.LUT P6, RZ, R202.reuse, 0xff000000, RZ, 0xc0, !PT ;  /* 0xff000000caff7812 */ /* 0x040fe400078cc0ff */
[----:B------:R-:W-:Y:S02]  /*b8d0*/  LOP3.LUT P2, RZ, R202, 0xff, RZ, 0xc0, !PT ;  /* 0x000000ffcaff7812 */ /* 0x000fe4000784c0ff */
        /* <DEDUP_REMOVED lines=8> */
.L_x_451:
[----:B-1-34-:R-:W1:Y:S02]  /*b960*/  LDC.64 R140, c[0x0][0x478] ;  /* 0x00011e00ff8c7b82 */ /* 0x01ae640000000a00 */
        /* <DEDUP_REMOVED lines=9> */
[-C--:B------:R-:W-:Y:S01]  /*ba00*/  FFMA.FTZ R80, R196, R201.reuse, R218 ;  /* 0x000000c9c4507223 */ /* 0x080fe200000100da */
[----:B------:R-:W-:Y:S01]  /*ba10*/  FADD.FTZ R217, R199, -R140 ;  /* 0x8000008cc7d97221 */ /* 0x000fe20000010000 */
[----:B------:R-:W-:Y:S01]  /*ba20*/  FFMA.FTZ R218, R194, R201, R218 ;  /* 0x000000c9c2da7223 */ /* 0x000fe200000100da */
[----:B------:R-:W-:Y:S01]  /*ba30*/  FADD.FTZ R201, R192, -R143 ;  /* 0x8000008fc0c97221 */ /* 0x000fe20000010000 */
[----:B------:R-:W-:Y:S01]  /*ba40*/  FADD.FTZ R81, R186, -R81 ;  /* 0x80000051ba517221 */ /* 0x000fe20000010000 */
[----:B------:R-:W-:Y:S01]  /*ba50*/  FADD.FTZ R145, R190, -R141 ;  /* 0x8000008dbe917221 */ /* 0x000fe20000010000 */
[----:B-----5:R-:W-:Y:S01]  /*ba60*/  FMUL.FTZ R142, R150, R217 ;  /* 0x000000d9968e7220 */ /* 0x020fe20000410000 */
[----:B------:R-:W-:Y:S01]  /*ba70*/  ISETP.GE.U32.AND P2, PT, R202, RZ, PT ;  /* 0x000000ffca00720c */ /* 0x000fe20003f46070 */
[----:B------:R-:W-:Y:S01]  /*ba80*/  FADD.FTZ R141, R188, -R83 ;  /* 0x80000053bc8d7221 */ /* 0x000fe20000010000 */
[----:B------:R-:W-:Y:S01]  /*ba90*/  FADD.FTZ R143, R195, -R80 ;  /* 0x80000050c38f7221 */ /* 0x000fe20000010000 */
[----:B------:R-:W-:Y:S01]  /*baa0*/  FADD.FTZ R83, R193, -R218 ;  /* 0x800000dac1537221 */ /* 0x000fe20000010000 */
[C---:B------:R-:W-:Y:S01]  /*bab0*/  FMUL.FTZ R201, R150.reuse, R201 ;  /* 0x000000c996c97220 */ /* 0x040fe20000410000 */
[----:B0-----:R-:W-:Y:S01]  /*bac0*/  FADD.FTZ R147, R197, -R82 ;  /* 0x80000052c5937221 */ /* 0x001fe20000010000 */
[----:B------:R-:W-:Y:S01]  /*bad0*/  FMUL.FTZ R80, R150, R81 ;  /* 0x0000005196507220 */ /* 0x000fe20000410000 */
[----:B------:R-:W-:Y:S01]  /*bae0*/  FMUL.FTZ R81, R142, UR13 ;  /* 0x0000000d8e517c20 */ /* 0x000fe20008410000 */
[C---:B------:R-:W-:Y:S01]  /*baf0*/  FMUL.FTZ R140, R150.reuse, R141 ;  /* 0x0000008d968c7220 */ /* 0x040fe20000410000 */
[----:B------:R-:W-:Y:S01]  /*bb00*/  ISETP.GE.U32.AND.EX P2, PT, R203, 0x1000000, PT, P2 ;  /* 0x01000000cb00780c */ /* 0x000fe20003f46120 */
[C---:B------:R-:W-:Y:S01]  /*bb10*/  FMUL.FTZ R82, R150.reuse, R145 ;  /* 0x0000009196527220 */ /* 0x040fe20000410000 */
[C---:B------:R-:W-:Y:S01]  /*bb20*/  FMUL.FTZ R141, R150.reuse, R83 ;  /* 0x00000053968d7220 */ /* 0x040fe20000410000 */
[----:B------:R-:W-:Y:S01]  /*bb30*/  FMUL.FTZ R147, R150, R147 ;  /* 0x0000009396937220 */ /* 0x000fe20000410000 */
[----:B------:R-:W-:Y:S01]  /*bb40*/  F2FP.BF16.F32.PACK_AB R83, R142, R201 ;  /* 0x000000c98e53723e */ /* 0x000fe200000010ff */
[----:B------:R-:W-:Y:S01]  /*bb50*/  FMUL.FTZ R145, R150, R143 ;  /* 0x0000008f96917220 */ /* 0x000fe20000410000 */
        /* <DEDUP_REMOVED lines=30> */
.L_x_453:
[-CC-:B0-----:R-:W-:Y:S01]  /*bd40*/  FFMA.FTZ R146, R200, R201.reuse, R218.reuse ;  /* 0x000000c9c8927223 */ /* 0x181fe200000100da */
[-CC-:B------:R-:W-:Y:S01]  /*bd50*/  FFMA.FTZ R145, R191, R201.reuse, R218.reuse ;  /* 0x000000c9bf917223 */ /* 0x180fe200000100da */
[-CC-:B------:R-:W-:Y:S01]  /*bd60*/  FFMA.FTZ R143, R189, R201.reuse, R218.reuse ;  /* 0x000000c9bd8f7223 */ /* 0x180fe200000100da */
[-C--:B------:R-:W-:Y:S01]  /*bd70*/  FFMA.FTZ R144, R198, R201.reuse, R218 ;  /* 0x000000c9c6907223 */ /* 0x080fe200000100da */
[----:B------:R-:W-:Y:S01]  /*bd80*/  FADD.FTZ R221, R199, -R146 ;  /* 0x80000092c7dd7221 */ /* 0x000fe20000010000 */
[----:B------:R-:W-:Y:S01]  /*bd90*/  FADD.FTZ R219, R192, -R145 ;  /* 0x80000091c0db7221 */ /* 0x000fe20000010000 */
[--C-:B------:R-:W-:Y:S01]  /*bda0*/  FFMA.FTZ R141, R187, R201, R218.reuse ;  /* 0x000000c9bb8d7223 */ /* 0x100fe200000100da */
[----:B------:R-:W-:Y:S01]  /*bdb0*/  FADD.FTZ R147, R190, -R143 ;  /* 0x8000008fbe937221 */ /* 0x000fe20000010000 */
[C---:B-----5:R-:W-:Y:S01]  /*bdc0*/  FMUL.FTZ R221, R150.reuse, R221 ;  /* 0x000000dd96dd7220 */ /* 0x060fe20000410000 */
[----:B------:R-:W-:Y:S01]  /*bdd0*/  FMUL.FTZ R219, R150, R219 ;  /* 0x000000db96db7220 */ /* 0x000fe20000410000 */
[-CC-:B------:R-:W-:Y:S01]  /*bde0*/  FFMA.FTZ R142, R196, R201.reuse, R218.reuse ;  /* 0x000000c9c48e7223 */ /* 0x180fe200000100da */
[-C--:B------:R-:W-:Y:S01]  /*bdf0*/  FFMA.FTZ R140, R194, R201.reuse, R218 ;  /* 0x000000c9c28c7223 */ /* 0x080fe200000100da */
[----:B------:R-:W-:Y:S01]  /*be00*/  FADD.FTZ R217, R197, -R144 ;  /* 0x80000090c5d97221 */ /* 0x000fe20000010000 */
[----:B------:R-:W-:Y:S01]  /*be10*/  FADD.FTZ R143, R188, -R141 ;  /* 0x8000008dbc8f7221 */ /* 0x000fe20000010000 */
[----:B------:R-:W-:Y:S01]  /*be20*/  ISETP.GE.U32.AND P2, PT, R202, RZ, PT ;  /* 0x000000ffca00720c */ /* 0x000fe20003f46070 */
[----:B------:R-:W-:Y:S01]  /*be30*/  FFMA.FTZ R201, R185, R201, R218 ;  /* 0x000000c9b9c97223 */ /* 0x000fe200000100da */
[C---:B------:R-:W-:Y:S01]  /*be40*/  FMUL.FTZ R147, R150.reuse, R147 ;  /* 0x0000009396937220 */ /* 0x040fe20000410000 */
[----:B------:R-:W-:Y:S01]  /*be50*/  FMUL.FTZ R219, R219, UR13 ;  /* 0x0000000ddbdb7c20 */ /* 0x000fe20008410000 */
[----:B------:R-:W-:Y:S01]  /*be60*/  FMUL.FTZ R221, R221, UR13 ;  /* 0x0000000ddddd7c20 */ /* 0x000fe20008410000 */
[----:B------:R-:W-:Y:S01]  /*be70*/  FADD.FTZ R145, R195, -R142 ;  /* 0x8000008ec3917221 */ /* 0x000fe20000010000 */
[C---:B------:R-:W-:Y:S01]  /*be80*/  FMUL.FTZ R217, R150.reuse, R217 ;  /* 0x000000d996d97220 */ /* 0x040fe20000410000 */
[----:B------:R-:W-:Y:S01]  /*be90*/  FMUL.FTZ R143, R150, R143 ;  /* 0x0000008f968f7220 */ /* 0x000fe20000410000 */
[----:B------:R-:W-:Y:S01]  /*bea0*/  LOP3.LUT P5, RZ, R203, 0xff0000, RZ, 0xc0, !PT ;  /* 0x00ff0000cbff7812 */ /* 0x000fe200078ac0ff */
[----:B------:R-:W-:Y:S01]  /*beb0*/  FADD.FTZ R141, R193, -R140 ;  /* 0x8000008cc18d7221 */ /* 0x000fe20000010000 */
[----:B------:R-:W-:Y:S01]  /*bec0*/  ISETP.GE.U32.AND.EX P2, PT, R203, 0x1000000, PT, P2 ;  /* 0x01000000cb00780c */ /* 0x000fe20003f46120 */
[----:B------:R-:W-:Y:S01]  /*bed0*/  FADD.FTZ R201, R186, -R201 ;  /* 0x800000c9bac97221 */ /* 0x000fe20000010000 */
[----:B------:R-:W-:Y:S01]  /*bee0*/  FMUL.FTZ R147, R147, UR13 ;  /* 0x0000000d93937c20 */ /* 0x000fe20008410000 */
[C---:B------:R-:W-:Y:S01]  /*bef0*/  FMUL.FTZ R145, R150.reuse, R145 ;  /* 0x0000009196917220 */ /* 0x040fe20000410000 */
[----:B------:R-:W-:Y:S01]  /*bf00*/  LOP3.LUT P6, RZ, R203, 0xff, RZ, 0xc0, !PT ;  /* 0x000000ffcbff7812 */ /* 0x000fe200078cc0ff */
[----:B------:R-:W-:Y:S01]  /*bf10*/  FMUL.FTZ R217, R217, UR13 ;  /* 0x0000000dd9d97c20 */ /* 0x000fe20008410000 */
[----:B------:R-:W-:Y:S01]  /*bf20*/  FSEL R219, R219, RZ, P5 ;  /* 0x000000ffdbdb7208 */ /* 0x000fe20002800000 */
[----:B------:R-:W-:Y:S01]  /*bf30*/  FMUL.FTZ R143, R143, UR13 ;  /* 0x0000000d8f8f7c20 */ /* 0x000fe20008410000 */
[----:B------:R-:W-:Y:S01]  /*bf40*/  FSEL R146, R221, RZ, P2 ;  /* 0x000000ffdd927208 */ /* 0x000fe20001000000 */
[C---:B------:R-:W-:Y:S01]  /*bf50*/  FMUL.FTZ R141, R150.reuse, R141 ;  /* 0x0000008d968d7220 */ /* 0x040fe20000410000 */
[----:B------:R-:W-:Y:S01]  /*bf60*/  FMUL.FTZ R201, R150, R201 ;  /* 0x000000c996c97220 */ /* 0x000fe20000410000 */
[----:B------:R-:W-:Y:S01]  /*bf70*/  LOP3.LUT P5, RZ, R203, 0xff00, RZ, 0xc0, !PT ;  /* 0x0000ff00cbff7812 */ /* 0x000fe200078ac0ff */
[----:B------:R-:W-:Y:S01]  /*bf80*/  FMUL.FTZ R145, R145, UR13 ;  /* 0x0000000d91917c20 */ /* 0x000fe20008410000 */
[C---:B------:R-:W-:Y:S01]  /*bf90*/  LOP3.LUT P2, RZ, R202.reuse, 0xff0000, RZ, 0xc0, !PT ;  /* 0x00ff0000caff7812 */ /* 0x040fe2000784c0ff */
[----:B------:R-:W-:Y:S01]  /*bfa0*/  FMUL.FTZ R141, R141, UR13 ;  /* 0x0000000d8d8d7c20 */ /* 0x000fe20008410000 */
[----:B------:R-:W-:Y:S01]  /*bfb0*/  FSEL R142, R147, RZ, P6 ;  /* 0x000000ff938e7208 */ /* 0x000fe20003000000 */
        /* <DEDUP_REMOVED lines=12> */
[----:B------:R-:W-:-:S07]  /*c080*/  F2FP.BF16.F32.PACK_AB R140, R145, R140 ;  /* 0x0000008c918c723e */ /* 0x000fce00000010ff */
.L_x_449:
        /* <DEDUP_REMOVED lines=9> */
.L_x_445:
[----:B------:R-:W-:Y:S05]  /*c120*/  BSYNC.RECONVERGENT B1 ;  /* 0x0000000000017941 */ /* 0x000fea0003800200 */
.L_x_444:
[----:B01-34-:R-:W0:Y:S02]  /*c130*/  LDC.64 R140, c[0x0][0x380] ;  /* 0x0000e000ff8c7b82 */ /* 0x01be240000000a00 */
[----:B0-----:R-:W-:-:S04]  /*c140*/  LEA R18, R140, R18, 0x2 ;  /* 0x000000128c127211 */ /* 0x001fc800078e10ff */
[----:B------:R-:W-:-:S13]  /*c150*/  ISETP.GE.AND P0, PT, R18, R141, PT ;  /* 0x0000008d1200720c */ /* 0x000fda0003f06270 */
[----:B------:R-:W-:Y:S05]  /*c160*/  @!P0 BRA `(.L_x_454) ;  /* 0xffffff4400a48947 */ /* 0x000fea000383ffff */
.L_x_404:
[----:B------:R-:W-:Y:S05]  /*c170*/  BSYNC B0 ;  /* 0x0000000000007941 */ /* 0x000fea0003800000 */
.L_x_403:
[----:B-----5:R-:W0:Y:S01]  /*c180*/  S2R R44, SR_TID.X ;  /* 0x00000000002c7919 */ /* 0x020e220000002100 */
[----:B------:R-:W-:Y:S01]  /*c190*/  MOV R4, 0x400 ;  /* 0x0000040000047802 */ /* 0x000fe20000000f00 */
[----:B------:R-:W-:Y:S05]  /*c1a0*/  WARPSYNC.ALL ;  /* 0x0000000000007948 */ /* 0x000fea0003800000 */
[----:B------:R-:W1:Y:S01]  /*c1b0*/  S2R R5, SR_CgaCtaId ;  /* 0x0000000000057919 */ /* 0x000e620000008800 */
[----:B------:R-:W2:Y:S01]  /*c1c0*/  S2UR UR4, SR_CTAID.X ;  /* 0x00000000000479c3 */ /* 0x000ea20000002500 */
[----:B------:R-:W3:Y:S01]  /*c1d0*/  LDCU.128 UR16, c[0x0][0x440] ;  /* 0x00008800ff1077ac */ /* 0x000ee20008000c00 */
[C---:B0-----:R-:W-:Y:S01]  /*c1e0*/  IMAD.SHL.U32 R2, R44.reuse, 0x80, RZ ;  /* 0x000000802c027824 */ /* 0x041fe200078e00ff */
[C---:B------:R-:W-:Y:S01]  /*c1f0*/  SHF.L.U32 R0, R44.reuse, 0x5, RZ ;  /* 0x000000052c007819 */ /* 0x040fe200000006ff */
[----:B--2---:R-:W-:Y:S01]  /*c200*/  IMAD R43, R21, UR4, RZ ;  /* 0x00000004152b7c24 */ /* 0x004fe2000f8e02ff */
[----:B------:R-:W-:-:S02]  /*c210*/  LOP3.LUT R38, R44, 0x7f, RZ, 0x3c, !PT ;  /* 0x0000007f2c267812 */ /* 0x000fc400078e3cff */
[----:B------:R-:W-:Y:S02]  /*c220*/  LOP3.LUT R3, R2, 0x3000, RZ, 0xc0, !PT ;  /* 0x0000300002037812 */ /* 0x000fe400078ec0ff */
[----:B-1----:R-:W-:Y:S01]  /*c230*/  LEA R5, R5, R4, 0x18 ;  /* 0x0000000405057211 */ /* 0x002fe200078ec0ff */
[----:B------:R-:W-:Y:S01]  /*c240*/  IMAD.IADD R38, R38, 0x1, R21 ;  /* 0x0000000126267824 */ /* 0x000fe200078e0215 */
[----:B------:R-:W-:Y:S02]  /*c250*/  LOP3.LUT R0, R3, 0x3e0, R0, 0xf8, !PT ;  /* 0x000003e003007812 */ /* 0x000fe400078ef800 */
[----:B------:R-:W-:Y:S02]  /*c260*/  LEA R6, R44, R5, 0x2 ;  /* 0x000000052c067211 */ /* 0x000fe400078e10ff */
[----:B------:R-:W-:Y:S01]  /*c270*/  IADD3 R44, P0, PT, R43, R44, RZ ;  /* 0x0000002c2b2c7210 */ /* 0x000fe20007f1e0ff */
[----:B------:R-:W-:Y:S01]  /*c280*/  IMAD.IADD R0, R0, 0x1, R5 ;  /* 0x0000000100007824 */ /* 0x000fe200078e0205 */
[----:B------:R-:W-:-:S02]  /*c290*/  ISETP.GE.U32.AND P5, PT, R38, 0x80, PT ;  /* 0x000000802600780c */ /* 0x000fc40003fa6070 */
[----:B------:R-:W-:Y:S01]  /*c2a0*/  IADD3.X R21, PT, PT, RZ, RZ, RZ, P0, !PT ;  /* 0x000000ffff157210 */ /* 0x000fe200007fe4ff */
[----:B------:R-:W-:Y:S01]  /*c2b0*/  IMAD.SHL.U32 R43, R44, 0x4, RZ ;  /* 0x000000042c2b7824 */ /* 0x000fe200078e00ff */
[----:B------:R-:W-:Y:S01]  /*c2c0*/  STS.128 [R0], R84 ;  /* 0x0000005400007388 */ /* 0x000fe20000000c00 */
[----:B------:R-:W-:Y:S02]  /*c2d0*/  ISETP.GE.U32.AND P4, PT, R38, 0x180, PT ;  /* 0x000001802600780c */ /* 0x000fe40003f86070 */
[----:B------:R-:W-:Y:S01]  /*c2e0*/  SHF.L.U64.HI R44, R44, 0x2, R21 ;  /* 0x000000022c2c7819 */ /* 0x000fe20000010215 */
[----:B------:R-:W-:Y:S01]  /*c2f0*/  STS.128 [R0+0x10], R88 ;  /* 0x0000105800007388 */ /* 0x000fe20000000c00 */
[C---:B---3--:R-:W-:Y:S02]  /*c300*/  IADD3 R45, P0, PT, R43.reuse, UR18, RZ ;  /* 0x000000122b2d7c10 */ /* 0x048fe4000ff1e0ff */
[----:B------:R-:W-:Y:S01]  /*c310*/  IADD3 R43, P1, PT, R43, UR16, RZ ;  /* 0x000000102b2b7c10 */ /* 0x000fe2000ff3e0ff */
[----:B------:R-:W-:Y:S01]  /*c320*/  STS.128 [R0+0x400], R92 ;  /* 0x0004005c00007388 */ /* 0x000fe20000000c00 */
[----:B------:R-:W-:-:S02]  /*c330*/  IADD3.X R46, PT, PT, R44, UR19, RZ, P0, !PT ;  /* 0x000000132c2e7c10 */ /* 0x000fc400087fe4ff */
[----:B------:R-:W-:Y:S01]  /*c340*/  ISETP.GE.U32.AND P0, PT, R38, 0x100, PT ;  /* 0x000001002600780c */ /* 0x000fe20003f06070 */
[----:B------:R-:W-:Y:S01]  /*c350*/  STS.128 [R0+0x410], R96 ;  /* 0x0004106000007388 */ /* 0x000fe20000000c00 */
[----:B------:R-:W-:Y:S02]  /*c360*/  IADD3.X R44, PT, PT, R44, UR17, RZ, P1, !PT ;  /* 0x000000112c2c7c10 */ /* 0x000fe40008ffe4ff */
[C---:B------:R-:W-:Y:S01]  /*c370*/  ISETP.GE.U32.AND P3, PT, R38.reuse, 0x200, PT ;  /* 0x000002002600780c */ /* 0x040fe20003f66070 */
[----:B------:R-:W-:Y:S01]  /*c380*/  STS.128 [R0+0x800], R100 ;  /* 0x0008006400007388 */ /* 0x000fe20000000c00 */
[----:B------:R-:W-:-:S03]  /*c390*/  ISETP.GE.U32.AND P2, PT, R38, 0x280, PT ;  /* 0x000002802600780c */ /* 0x000fc60003f46070 */
        /* <DEDUP_REMOVED lines=18> */
[----:B------:R-:W-:Y:S02]  /*c4c0*/  @P5 IMAD.MOV.U32 R3, RZ, RZ, R46 ;  /* 0x000000ffff035224 */ /* 0x000fe400078e002e */
        /* <DEDUP_REMOVED lines=88> */
[----:B--2---:R-:W-:Y:S01]  /*ca50*/  @P5 MOV R2, R43 ;  /* 0x0000002b00025202 */ /* 0x004fe20000000f00 */
[--C-:B------:R-:W-:Y:S01]  /*ca60*/  @P5 IMAD.MOV.U32 R3, RZ, RZ, R44.reuse ;  /* 0x000000ffff035224 */ /* 0x100fe200078e002c */
[----:B------:R-:W-:Y:S01]  /*ca70*/  @P5 IADD3 R43, P6, PT, R43, 0x200, RZ ;  /* 0x000002002b2b5810 */ /* 0x000fe20007fde0ff */
[----:B------:R-:W2:Y:S03]  /*ca80*/  LDS R18, [R6+0x2800] ;  /* 0x0028000006127984 */ /* 0x000ea60000000800 */
[----:B------:R-:W-:Y:S01]  /*ca90*/  @P0 MOV R4, R43 ;  /* 0x0000002b00040202 */ /* 0x000fe20000000f00 */
[----:B------:R1:W-:Y:S01]  /*caa0*/  @P5 STG.E desc[UR8][R2.64], R29 ;  /* 0x0000001d02005986 */ /* 0x0003e2000c101908 */
[----:B------:R-:W-:Y:S01]  /*cab0*/  @P5 IMAD.X R44, RZ, RZ, R44, P6 ;  /* 0x000000ffff2c5224 */ /* 0x000fe200030e062c */
[----:B------:R-:W-:Y:S01]  /*cac0*/  ISETP.GE.U32.AND P5, PT, R38, 0x380, PT ;  /* 0x000003802600780c */ /* 0x000fe20003fa6070 */
[----:B------:R-:W-:Y:S01]  /*cad0*/  FADD.FTZ R14, R14, R17 ;  /* 0x000000110e0e7221 */ /* 0x000fe20000010000 */
[----:B------:R-:W2:Y:S01]  /*cae0*/  LDS R29, [R6+0x1200] ;  /* 0x00120000061d7984 */ /* 0x000ea20000000800 */
[----:B------:R-:W-:-:S02]  /*caf0*/  @P0 IMAD.MOV.U32 R5, RZ, RZ, R44 ;  /* 0x000000ffff050224 */ /* 0x000fc400078e002c */
[----:B0-----:R-:W-:Y:S01]  /*cb00*/  FADD.FTZ R14, R14, R23 ;  /* 0x000000170e0e7221 */ /* 0x001fe20000010000 */
[----:B------:R-:W0:Y:S01]  /*cb10*/  LDS R20, [R6+0x3800] ;  /* 0x0038000006147984 */ /* 0x000e220000000800 */
[----:B-1----:R-:W-:Y:S01]  /*cb20*/  FADD.FTZ R15, RZ, R15 ;  /* 0x0000000fff0f7221 */ /* 0x002fe20000010000 */
[----:B------:R-:W-:Y:S01]  /*cb30*/  @P0 MOV R2, R45 ;  /* 0x0000002d00020202 */ /* 0x000fe20000000f00 */
[----:B------:R-:W-:Y:S01]  /*cb40*/  @P0 IMAD.MOV.U32 R3, RZ, RZ, R46 ;  /* 0x000000ffff030224 */ /* 0x000fe200078e002e */
[----:B------:R-:W-:Y:S01]  /*cb50*/  @P0 IADD3 R45, P6, PT, R45, 0x200, RZ ;  /* 0x000002002d2d0810 */ /* 0x000fe20007fde0ff */
[----:B------:R-:W-:Y:S03]  /*cb60*/  LDS R19, [R6+0x1a00] ;  /* 0x001a000006137984 */ /* 0x000fe60000000800 */
[----:B------:R-:W-:Y:S01]  /*cb70*/  @P0 IADD3.X R46, PT, PT, RZ, R46, RZ, P6, !PT ;  /* 0x0000002eff2e0210 */ /* 0x000fe200037fe4ff */
[----:B------:R-:W1:Y:S01]  /*cb80*/  LDS R8, [R6+0xc00] ;  /* 0x000c000006087984 */ /* 0x000e620000000800 */
[----:B------:R-:W-:-:S03]  /*cb90*/  @P0 IADD3 R43, P6, PT, R43, 0x200, RZ ;  /* 0x000002002b2b0810 */ /* 0x000fc60007fde0ff */
[----:B------:R-:W1:Y:S02]  /*cba0*/  LDS R17, [R6+0x1c00] ;  /* 0x001c000006117984 */ /* 0x000e640000000800 */
[----:B------:R-:W-:Y:S01]  /*cbb0*/  @P0 IMAD.X R44, RZ, RZ, R44, P6 ;  /* 0x000000ffff2c0224 */ /* 0x000fe200030e062c */
[----:B------:R-:W-:Y:S01]  /*cbc0*/  ISETP.GE.U32.AND P6, PT, R38, 0x400, PT ;  /* 0x000004002600780c */ /* 0x000fe20003fc6070 */
[----:B------:R-:W-:Y:S01]  /*cbd0*/  LDS R27, [R6+0x3a00] ;  /* 0x003a0000061b7984 */ /* 0x000fe20000000800 */
[----:B---3--:R-:W-:Y:S01]  /*cbe0*/  FADD.FTZ R41, R14, R41 ;  /* 0x000000290e297221 */ /* 0x008fe20000010000 */
[----:B----4-:R-:W-:Y:S02]  /*cbf0*/  FADD.FTZ R15, R15, R16 ;  /* 0x000000100f0f7221 */ /* 0x010fe40000010000 */
[----:B------:R-:W3:Y:S04]  /*cc00*/  LDS R38, [R6+0x1400] ;  /* 0x0014000006267984 */ /* 0x000ee80000000800 */
[----:B------:R-:W4:Y:S01]  /*cc10*/  LDS R23, [R6+0x2c00] ;  /* 0x002c000006177984 */ /* 0x000f220000000800 */
[----:B--2---:R-:W-:-:S03]  /*cc20*/  FADD.FTZ R15, R15, R18 ;  /* 0x000000120f0f7221 */ /* 0x004fc60000010000 */
[----:B------:R-:W-:Y:S01]  /*cc30*/  LDS R10, [R6+0x1e00] ;  /* 0x001e0000060a7984 */ /* 0x000fe20000000800 */
[----:B------:R-:W-:-:S03]  /*cc40*/  FADD.FTZ R0, R0, R29 ;  /* 0x0000001d00007221 */ /* 0x000fc60000010000 */
[----:B------:R-:W2:Y:S01]  /*cc50*/  LDS R29, [R6+0x3c00] ;  /* 0x003c0000061d7984 */ /* 0x000ea20000000800 */
[----:B------:R-:W-:Y:S01]  /*cc60*/  FADD.FTZ R0, R0, R37 ;  /* 0x0000002500007221 */ /* 0x000fe20000010000 */
[----:B0-----:R-:W-:-:S03]  /*cc70*/  FADD.FTZ R15, R15, R20 ;  /* 0x000000140f0f7221 */ /* 0x001fc60000010000 */
[----:B------:R-:W-:Y:S02]  /*cc80*/  FADD.FTZ R39, R0, R39 ;  /* 0x0000002700277221 */ /* 0x000fe40000010000 */
[----:B------:R-:W0:Y:S04]  /*cc90*/  LDS R0, [R6+0xa00] ;  /* 0x000a000006007984 */ /* 0x000e280000000800 */
[----:B------:R3:W-:Y:S01]  /*cca0*/  @P0 STG.E desc[UR8][R2.64], R39 ;  /* 0x0000002702000986 */ /* 0x0007e2000c101908 */
[----:B-1----:R-:W-:-:S03]  /*ccb0*/  FADD.FTZ R8, RZ, R8 ;  /* 0x00000008ff087221 */ /* 0x002fc60000010000 */
[----:B------:R-:W-:Y:S01]  /*ccc0*/  @P0 STG.E desc[UR8][R4.64], R7 ;  /* 0x0000000704000986 */ /* 0x000fe2000c101908 */
[----:B------:R-:W-:-:S03]  /*ccd0*/  FADD.FTZ R8, R8, R17 ;  /* 0x0000001108087221 */ /* 0x000fc60000010000 */
[----:B------:R-:W1:Y:S01]  /*cce0*/  LDS R7, [R6+0xe00] ;  /* 0x000e000006077984 */ /* 0x000e620000000800 */
[----:B---3--:R-:W-:Y:S01]  /*ccf0*/  @P4 MOV R2, R45 ;  /* 0x0000002d00024202 */ /* 0x008fe20000000f00 */
[----:B------:R-:W-:Y:S01]  /*cd00*/  FADD.FTZ R21, R21, R38 ;  /* 0x0000002615157221 */ /* 0x000fe20000010000 */
[----:B------:R-:W-:Y:S01]  /*cd10*/  @P4 IMAD.MOV.U32 R3, RZ, RZ, R46 ;  /* 0x000000ffff034224 */ /* 0x000fe200078e002e */
[----:B------:R-:W-:Y:S02]  /*cd20*/  @P4 IADD3 R45, P0, PT, R45, 0x200, RZ ;  /* 0x000002002d2d4810 */ /* 0x000fe40007f1e0ff */
[----:B------:R-:W-:Y:S01]  /*cd30*/  FADD.FTZ R21, R21, R40 ;  /* 0x0000002815157221 */ /* 0x000fe20000010000 */
[----:B----4-:R-:W-:Y:S01]  /*cd40*/  FADD.FTZ R8, R8, R23 ;  /* 0x0000001708087221 */ /* 0x010fe20000010000 */
[----:B------:R-:W-:Y:S02]  /*cd50*/  @P4 IADD3.X R46, PT, PT, RZ, R46, RZ, P0, !PT ;  /* 0x0000002eff2e4210 */ /* 0x000fe400007fe4ff */
[----:B------:R-:W-:-:S02]  /*cd60*/  FADD.FTZ R25, R21, R42 ;  /* 0x0000002a15197221 */ /* 0x000fc40000010000 */
[----:B------:R-:W3:Y:S04]  /*cd70*/  LDS R21, [R6+0x2a00] ;  /* 0x002a000006157984 */ /* 0x000ee80000000800 */
[----:B------:R4:W-:Y:S01]  /*cd80*/  @P4 STG.E desc[UR8][R2.64], R25 ;  /* 0x0000001902004986 */ /* 0x0009e2000c101908 */
[----:B--2---:R-:W-:-:S03]  /*cd90*/  FADD.FTZ R29, R8, R29 ;  /* 0x0000001d081d7221 */ /* 0x004fc60000010000 */
[----:B------:R-:W2:Y:S01]  /*cda0*/  LDS R25, [R6+0x2e00] ;  /* 0x002e000006197984 */ /* 0x000ea20000000800 */
[----:B0-----:R-:W-:Y:S01]  /*cdb0*/  FADD.FTZ R0, RZ, R0 ;  /* 0x00000000ff007221 */ /* 0x001fe20000010000 */
[----:B----4-:R-:W-:Y:S01]  /*cdc0*/  @P4 MOV R2, R43 ;  /* 0x0000002b00024202 */ /* 0x010fe20000000f00 */
[----:B------:R-:W-:Y:S01]  /*cdd0*/  @P4 IMAD.MOV.U32 R3, RZ, RZ, R44 ;  /* 0x000000ffff034224 */ /* 0x000fe200078e002c */
[----:B------:R-:W-:Y:S01]  /*cde0*/  @P4 IADD3 R43, P0, PT, R43, 0x200, RZ ;  /* 0x000002002b2b4810 */ /* 0x000fe20007f1e0ff */
[----:B------:R-:W-:-:S03]  /*cdf0*/  FADD.FTZ R0, R0, R19 ;  /* 0x0000001300007221 */ /* 0x000fc60000010000 */
[----:B------:R0:W-:Y:S01]  /*ce00*/  @P4 STG.E desc[UR8][R2.64], R31 ;  /* 0x0000001f02004986 */ /* 0x0001e2000c101908 */
[----:B------:R-:W-:Y:S02]  /*ce10*/  @P4 IMAD.X R44, RZ, RZ, R44, P0 ;  /* 0x000000ffff2c4224 */ /* 0x000fe400000e062c */
[----:B-1----:R-:W-:Y:S01]  /*ce20*/  FADD.FTZ R7, RZ, R7 ;  /* 0x00000007ff077221 */ /* 0x002fe20000010000 */
[----:B------:R-:W1:Y:S03]  /*ce30*/  LDS R31, [R6+0x3e00] ;  /* 0x003e0000061f7984 */ /* 0x000e660000000800 */
[----:B------:R-:W-:Y:S01]  /*ce40*/  FADD.FTZ R10, R7, R10 ;  /* 0x0000000a070a7221 */ /* 0x000fe20000010000 */
[----:B0-----:R-:W-:Y:S01]  /*ce50*/  @P3 IMAD.MOV.U32 R2, RZ, RZ, R45 ;  /* 0x000000ffff023224 */ /* 0x001fe200078e002d */
[----:B------:R-:W-:Y:S02]  /*ce60*/  @P3 MOV R3, R46 ;  /* 0x0000002e00033202 */ /* 0x000fe40000000f00 */
[----:B------:R-:W-:-:S03]  /*ce70*/  @P3 IADD3 R45, P0, PT, R45, 0x200, RZ ;  /* 0x000002002d2d3810 */ /* 0x000fc60007f1e0ff */
[----:B------:R0:W-:Y:S01]  /*ce80*/  @P3 STG.E desc[UR8][R2.64], R41 ;  /* 0x0000002902003986 */ /* 0x0001e2000c101908 */
[----:B------:R-:W-:Y:S01]  /*ce90*/  @P3 IADD3.X R46, PT, PT, RZ, R46, RZ, P0, !PT ;  /* 0x0000002eff2e3210 */ /* 0x000fe200007fe4ff */
[----:B---3--:R-:W-:-:S04]  /*cea0*/  FADD.FTZ R0, R0, R21 ;  /* 0x0000001500007221 */ /* 0x008fc80000010000 */
[----:B------:R-:W-:Y:S01]  /*ceb0*/  FADD.FTZ R27, R0, R27 ;  /* 0x0000001b001b7221 */ /* 0x000fe20000010000 */
[----:B--2---:R-:W-:Y:S01]  /*cec0*/  FADD.FTZ R10, R10, R25 ;  /* 0x000000190a0a7221 */ /* 0x004fe20000010000 */
[----:B0-----:R-:W-:Y:S01]  /*ced0*/  @P3 MOV R2, R43 ;  /* 0x0000002b00023202 */ /* 0x001fe20000000f00 */
[----:B------:R-:W-:Y:S01]  /*cee0*/  @P3 IMAD.MOV.U32 R3, RZ, RZ, R44 ;  /* 0x000000ffff033224 */ /* 0x000fe200078e002c */
[----:B------:R-:W-:-:S04]  /*cef0*/  @P3 IADD3 R43, P4, PT, R43, 0x200, RZ ;  /* 0x000002002b2b3810 */ /* 0x000fc80007f9e0ff */
[----:B------:R0:W-:Y:S01]  /*cf00*/  @P3 STG.E desc[UR8][R2.64], R9 ;  /* 0x0000000902003986 */ /* 0x0001e2000c101908 */
[----:B------:R-:W-:Y:S02]  /*cf10*/  @P3 IMAD.X R44, RZ, RZ, R44, P4 ;  /* 0x000000ffff2c3224 */ /* 0x000fe400020e062c */
[----:B-1----:R-:W-:Y:S01]  /*cf20*/  FADD.FTZ R31, R10, R31 ;  /* 0x0000001f0a1f7221 */ /* 0x002fe20000010000 */
[----:B0-----:R-:W-:Y:S01]  /*cf30*/  @P2 MOV R2, R45 ;  /* 0x0000002d00022202 */ /* 0x001fe20000000f00 */
[----:B------:R-:W-:Y:S01]  /*cf40*/  @P2 IMAD.MOV.U32 R3, RZ, RZ, R46 ;  /* 0x000000ffff032224 */ /* 0x000fe200078e002e */
[----:B------:R-:W-:-:S04]  /*cf50*/  @P2 IADD3 R45, P0, PT, R45, 0x200, RZ ;  /* 0x000002002d2d2810 */ /* 0x000fc80007f1e0ff */
[----:B------:R0:W-:Y:S01]  /*cf60*/  @P2 STG.E desc[UR8][R2.64], R15 ;  /* 0x0000000f02002986 */ /* 0x0001e2000c101908 */
[----:B------:R-:W-:Y:S01]  /*cf70*/  @P2 IMAD.X R46, RZ, RZ, R46, P0 ;  /* 0x000000ffff2e2224 */ /* 0x000fe200000e062e */
        /* <DEDUP_REMOVED lines=9> */
[----:B------:R-:W-:Y:S01]  /*d010*/  @P5 MOV R6, R43 ;  /* 0x0000002b00065202 */ /* 0x000fe20000000f00 */
[----:B0-----:R-:W-:Y:S01]  /*d020*/  @P1 IMAD.MOV.U32 R3, RZ, RZ, R46 ;  /* 0x000000ffff031224 */ /* 0x001fe200078e002e */
[----:B------:R-:W-:-:S02]  /*d030*/  @P1 MOV R2, R45 ;  /* 0x0000002d00021202 */ /* 0x000fc40000000f00 */
[----:B------:R-:W-:Y:S02]  /*d040*/  @P1 IADD3 R45, P0, PT, R45, 0x200, RZ ;  /* 0x000002002d2d1810 */ /* 0x000fe40007f1e0ff */
[-C--:B------:R-:W-:Y:S01]  /*d050*/  @P5 MOV R7, R44.reuse ;  /* 0x0000002c00075202 */ /* 0x080fe20000000f00 */
[----:B------:R0:W-:Y:S01]  /*d060*/  @P1 STG.E desc[UR8][R2.64], R27 ;  /* 0x0000001b02001986 */ /* 0x0001e2000c101908 */
[----:B------:R-:W-:Y:S01]  /*d070*/  @P5 IADD3 R43, P2, PT, R43, 0x200, RZ ;  /* 0x000002002b2b5810 */ /* 0x000fe20007f5e0ff */
[----:B------:R-:W-:Y:S02]  /*d080*/  @P1 IMAD.X R46, RZ, RZ, R46, P0 ;  /* 0x000000ffff2e1224 */ /* 0x000fe400000e062e */
[----:B------:R1:W-:Y:S01]  /*d090*/  @P1 STG.E desc[UR8][R4.64], R11 ;  /* 0x0000000b04001986 */ /* 0x0003e2000c101908 */
[----:B------:R-:W-:Y:S02]  /*d0a0*/  @P5 IADD3.X R44, PT, PT, RZ, R44, RZ, P2, !PT ;  /* 0x0000002cff2c5210 */ /* 0x000fe400017fe4ff */
[----:B0-----:R-:W-:Y:S01]  /*d0b0*/  @P5 MOV R2, R45 ;  /* 0x0000002d00025202 */ /* 0x001fe20000000f00 */
[----:B------:R-:W-:Y:S01]  /*d0c0*/  @P5 IMAD.MOV.U32 R3, RZ, RZ, R46 ;  /* 0x000000ffff035224 */ /* 0x000fe200078e002e */
[----:B------:R-:W-:-:S02]  /*d0d0*/  @P5 IADD3 R45, P0, PT, R45, 0x200, RZ ;  /* 0x000002002d2d5810 */ /* 0x000fc40007f1e0ff */
[----:B-1----:R-:W-:Y:S02]  /*d0e0*/  MOV R4, R43 ;  /* 0x0000002b00047202 */ /* 0x002fe40000000f00 */
[----:B------:R0:W-:Y:S01]  /*d0f0*/  @P5 STG.E desc[UR8][R2.64], R29 ;  /* 0x0000001d02005986 */ /* 0x0001e2000c101908 */
[----:B------:R-:W-:Y:S01]  /*d100*/  @P5 IMAD.X R46, RZ, RZ, R46, P0 ;  /* 0x000000ffff2e5224 */ /* 0x000fe200000e062e */
[----:B------:R-:W-:Y:S02]  /*d110*/  MOV R5, R44 ;  /* 0x0000002c00057202 */ /* 0x000fe40000000f00 */
[----:B------:R1:W-:Y:S01]  /*d120*/  @P5 STG.E desc[UR8][R6.64], R35 ;  /* 0x0000002306005986 */ /* 0x0003e2000c101908 */
[----:B0-----:R-:W-:Y:S01]  /*d130*/  MOV R2, R45 ;  /* 0x0000002d00027202 */ /* 0x001fe20000000f00 */
[----:B------:R-:W-:Y:S01]  /*d140*/  IMAD.MOV.U32 R3, RZ, RZ, R46 ;  /* 0x000000ffff037224 */ /* 0x000fe200078e002e */
[----:B------:R-:W-:Y:S06]  /*d150*/  @!P6 EXIT ;  /* 0x000000000000e94d */ /* 0x000fec0003800000 */
[----:B------:R-:W-:Y:S04]  /*d160*/  STG.E desc[UR8][R2.64], R31 ;  /* 0x0000001f02007986 */ /* 0x000fe8000c101908 */
[----:B------:R-:W-:Y:S01]  /*d170*/  STG.E desc[UR8][R4.64], R13 ;  /* 0x0000000d04007986 */ /* 0x000fe2000c101908 */
[----:B------:R-:W-:Y:S05]  /*d180*/  EXIT ;  /* 0x000000000000794d */ /* 0x000fea0003800000 */
.L_x_413:
        /* <DEDUP_REMOVED lines=8> */
.L_x_456:
[----:B------:R-:W-:Y:S05]  /*d210*/  BSYNC B1 ;  /* 0x0000000000017941 */ /* 0x000fea0003800000 */
.L_x_455:
[----:B------:R-:W-:Y:S01]  /*d220*/  HFMA2 R222, -RZ, RZ, 0, 1.847743988037109375e-06 ;  /* 0x0000001fffde7431 */ /* 0x000fe200000001ff */
[----:B------:R-:W-:Y:S01]  /*d230*/  MOV R220, R216 ;  /* 0x000000d800dc7202 */ /* 0x000fe20000000f00 */
[----:B------:R-:W-:Y:S01]  /*d240*/  IMAD.MOV.U32 R219, RZ, RZ, 0x1 ;  /* 0x00000001ffdb7424 */ /* 0x000fe200078e00ff */
[----:B------:R-:W-:Y:S02]  /*d250*/  MOV R201, 0xffffffff ;  /* 0xffffffff00c97802 */ /* 0x000fe40000000f00 */
[----:B------:R-:W-:-:S07]  /*d260*/  MOV R140, R218 ;  /* 0x000000da008c7202 */ /* 0x000fce0000000f00 */
[----:B------:R-:W-:Y:S05]  /*d270*/  WARPSYNC.COLLECTIVE R201, `(.L_x_457) ;  /* 0x00000000c9087348 */ /* 0x000fea0003c00000 */
[----:B------:R0:W1:Y:S02]  /*d280*/  SHFL.BFLY P0, R218, R220, R219, R222 ;  /* 0x0c0000dbdcda7389 */ /* 0x00006400000000de */
[----:B01----:R-:W-:Y:S05]  /*d290*/  ENDCOLLECTIVE ;  /* 0x000000000000791b */ /* 0x003fea0003800000 */
.L_x_457:
[----:B------:R-:W-:Y:S01]  /*d2a0*/  FADD.FTZ R140, R140, R217 ;  /* 0x000000d98c8c7221 */ /* 0x000fe20000010000 */
[----:B------:R-:W-:-:S04]  /*d2b0*/  HFMA2 R219, -RZ, RZ, 0, 1.1920928955078125e-07 ;  /* 0x00000002ffdb7431 */ /* 0x000fc800000001ff */
[----:B------:R-:W-:Y:S01]  /*d2c0*/  MOV R220, R140 ;  /* 0x0000008c00dc7202 */ /* 0x000fe20000000f00 */
[----:B------:R-:W-:-:S07]  /*d2d0*/  IMAD.MOV.U32 R141, RZ, RZ, R218 ;  /* 0x000000ffff8d7224 */ /* 0x000fce00078e00da */
[----:B------:R-:W-:Y:S05]  /*d2e0*/  WARPSYNC.COLLECTIVE R201, `(.L_x_458) ;  /* 0x00000000c9087348 */ /* 0x000fea0003c00000 */
[----:B------:R0:W1:Y:S02]  /*d2f0*/  SHFL.BFLY P0, R218, R220, R219, R222 ;  /* 0x0c0000dbdcda7389 */ /* 0x00006400000000de */
[----:B01----:R-:W-:Y:S05]  /*d300*/  ENDCOLLECTIVE ;  /* 0x000000000000791b */ /* 0x003fea0003800000 */
.L_x_458:
[----:B------:R-:W-:-:S05]  /*d310*/  FADD.FTZ R141, R141, R216 ;  /* 0x000000d88d8d7221 */ /* 0x000fca0000010000 */
[----:B------:R-:W-:Y:S01]  /*d320*/  MOV R220, R141 ;  /* 0x0000008d00dc7202 */ /* 0x000fe20000000f00 */
[----:B------:R-:W-:-:S07]  /*d330*/  IMAD.MOV.U32 R143, RZ, RZ, R218 ;  /* 0x000000ffff8f7224 */ /* 0x000fce00078e00da */
[----:B------:R-:W-:Y:S05]  /*d340*/  WARPSYNC.COLLECTIVE R201, `(.L_x_459) ;  /* 0x00000000c9087348 */ /* 0x000fea0003c00000 */
[----:B------:R0:W1:Y:S02]  /*d350*/  SHFL.BFLY P0, R218, R220, R219, R222 ;  /* 0x0c0000dbdcda7389 */ /* 0x00006400000000de */
[----:B01----:R-:W-:Y:S05]  /*d360*/  ENDCOLLECTIVE ;  /* 0x000000000000791b */ /* 0x003fea0003800000 */
.L_x_459:
[----:B------:R-:W-:Y:S01]  /*d370*/  FADD.FTZ R143, R140, R143 ;  /* 0x0000008f8c8f7221 */ /* 0x000fe20000010000 */
[----:B------:R-:W-:-:S03]  /*d380*/  HFMA2 R219, -RZ, RZ, 0, 2.384185791015625e-07 ;  /* 0x00000004ffdb7431 */ /* 0x000fc600000001ff */
[----:B------:R-:W-:Y:S01]  /*d390*/  IMAD.MOV.U32 R220, RZ, RZ, R143 ;  /* 0x000000ffffdc7224 */ /* 0x000fe200078e008f */
[----:B------:R-:W-:-:S07]  /*d3a0*/  MOV R142, R218 ;  /* 0x000000da008e7202 */ /* 0x000fce0000000f00 */
[----:B------:R-:W-:Y:S05]  /*d3b0*/  WARPSYNC.COLLECTIVE R201, `(.L_x_460) ;  /* 0x00000000c9087348 */ /* 0x000fea0003c00000 */
[----:B------:R0:W1:Y:S02]  /*d3c0*/  SHFL.BFLY P0, R218, R220, R219, R222 ;  /* 0x0c0000dbdcda7389 */ /* 0x00006400000000de */
[----:B01----:R-:W-:Y:S05]  /*d3d0*/  ENDCOLLECTIVE ;  /* 0x000000000000791b */ /* 0x003fea0003800000 */
.L_x_460:
[----:B------:R-:W-:-:S04]  /*d3e0*/  FADD.FTZ R142, R141, R142 ;  /* 0x0000008e8d8e7221 */ /* 0x000fc80000010000 */
[----:B------:R-:W-:Y:S01]  /*d3f0*/  IMAD.MOV.U32 R220, RZ, RZ, R142 ;  /* 0x000000ffffdc7224 */ /* 0x000fe200078e008e */
[----:B------:R-:W-:-:S07]  /*d400*/  MOV R144, R218 ;  /* 0x000000da00907202 */ /* 0x000fce0000000f00 */
[----:B------:R-:W-:Y:S05]  /*d410*/  WARPSYNC.COLLECTIVE R201, `(.L_x_461) ;  /* 0x00000000c9087348 */ /* 0x000fea0003c00000 */
[----:B------:R0:W1:Y:S02]  /*d420*/  SHFL.BFLY P0, R218, R220, R219, R222 ;  /* 0x0c0000dbdcda7389 */ /* 0x00006400000000de */
[----:B01----:R-:W-:Y:S05]  /*d430*/  ENDCOLLECTIVE ;  /* 0x000000000000791b */ /* 0x003fea0003800000 */
.L_x_461:
[----:B------:R-:W-:-:S05]  /*d440*/  FADD.FTZ R144, R143, R144 ;  /* 0x000000908f907221 */ /* 0x000fca0000010000 */
[----:B------:R-:W-:Y:S01]  /*d450*/  MOV R220, R144 ;  /* 0x0000009000dc7202 */ /* 0x000fe20000000f00 */
[----:B------:R-:W-:Y:S01]  /*d460*/  IMAD.MOV.U32 R219, RZ, RZ, 0x8 ;  /* 0x00000008ffdb7424 */ /* 0x000fe200078e00ff */
[----:B------:R-:W-:-:S07]  /*d470*/  MOV R145, R218 ;  /* 0x000000da00917202 */ /* 0x000fce0000000f00 */
[----:B------:R-:W-:Y:S05]  /*d480*/  WARPSYNC.COLLECTIVE R201, `(.L_x_462) ;  /* 0x00000000c9087348 */ /* 0x000fea0003c00000 */
[----:B------:R0:W1:Y:S02]  /*d490*/  SHFL.BFLY P0, R218, R220, R219, R222 ;  /* 0x0c0000dbdcda7389 */ /* 0x00006400000000de */
[----:B01----:R-:W-:Y:S05]  /*d4a0*/  ENDCOLLECTIVE ;  /* 0x000000000000791b */ /* 0x003fea0003800000 */
.L_x_462:
[----:B------:R-:W-:-:S05]  /*d4b0*/  FADD.FTZ R145, R142, R145 ;  /* 0x000000918e917221 */ /* 0x000fca0000010000 */
[----:B------:R-:W-:Y:S02]  /*d4c0*/  MOV R220, R145 ;  /* 0x0000009100dc7202 */ /* 0x000fe40000000f00 */
[----:B------:R-:W-:-:S07]  /*d4d0*/  MOV R147, R218 ;  /* 0x000000da00937202 */ /* 0x000fce0000000f00 */
[----:B------:R-:W-:Y:S05]  /*d4e0*/  WARPSYNC.COLLECTIVE R201, `(.L_x_463) ;  /* 0x00000000c9087348 */ /* 0x000fea0003c00000 */
[----:B------:R0:W1:Y:S02]  /*d4f0*/  SHFL.BFLY P0, R218, R220, R219, R222 ;  /* 0x0c0000dbdcda7389 */ /* 0x00006400000000de */
[----:B01----:R-:W-:Y:S05]  /*d500*/  ENDCOLLECTIVE ;  /* 0x000000000000791b */ /* 0x003fea0003800000 */
.L_x_463:
[----:B------:R-:W-:Y:S01]  /*d510*/  FADD.FTZ R147, R144, R147 ;  /* 0x0000009390937221 */ /* 0x000fe20000010000 */
[----:B------:R-:W-:-:S04]  /*d520*/  HFMA2 R219, -RZ, RZ, 0, 9.5367431640625e-07 ;  /* 0x00000010ffdb7431 */ /* 0x000fc800000001ff */
[----:B------:R-:W-:Y:S01]  /*d530*/  MOV R220, R147 ;  /* 0x0000009300dc7202 */ /* 0x000fe20000000f00 */
[----:B------:R-:W-:-:S07]  /*d540*/  IMAD.MOV.U32 R146, RZ, RZ, R218 ;  /* 0x000000ffff927224 */ /* 0x000fce00078e00da */
[----:B------:R-:W-:Y:S05]  /*d550*/  WARPSYNC.COLLECTIVE R201, `(.L_x_464) ;  /* 0x00000000c9087348 */ /* 0x000fea0003c00000 */
[----:B------:R0:W1:Y:S02]  /*d560*/  SHFL.BFLY P0, R218, R220, R219, R222 ;  /* 0x0c0000dbdcda7389 */ /* 0x00006400000000de */
[----:B01----:R-:W-:Y:S05]  /*d570*/  ENDCOLLECTIVE ;  /* 0x000000000000791b */ /* 0x003fea0003800000 */
.L_x_464:
[----:B------:R-:W-:-:S05]  /*d580*/  FADD.FTZ R146, R145, R146 ;  /* 0x0000009291927221 */ /* 0x000fca0000010000 */
[----:B------:R-:W-:Y:S01]  /*d590*/  MOV R220, R146 ;  /* 0x0000009200dc7202 */ /* 0x000fe20000000f00 */
[----:B------:R-:W-:-:S07]  /*d5a0*/  IMAD.MOV.U32 R140, RZ, RZ, R218 ;  /* 0x000000ffff8c7224 */ /* 0x000fce00078e00da */
[----:B------:R-:W-:Y:S05]  /*d5b0*/  WARPSYNC.COLLECTIVE R201, `(.L_x_465) ;  /* 0x00000000c9087348 */ /* 0x000fea0003c00000 */
[----:B------:R0:W1:Y:S02]  /*d5c0*/  SHFL.BFLY P0, R218, R220, R219, R222 ;  /* 0x0c0000dbdcda7389 */ /* 0x00006400000000de */
[----:B01----:R-:W-:Y:S05]  /*d5d0*/  ENDCOLLECTIVE ;  /* 0x000000000000791b */ /* 0x003fea0003800000 */
.L_x_465:
[----:B------:R-:W-:Y:S01]  /*d5e0*/  MOV R141, R218 ;  /* 0x000000da008d7202 */ /* 0x000fe20000000f00 */
[----:B------:R-:W-:Y:S06]  /*d5f0*/  BRA `(.L_x_466) ;  /* 0xffffff50000c7947 */ /* 0x000fec000383ffff */
.L_x_467:
        /* <DEDUP_REMOVED lines=16> */
.L_x_6018:


//--------------------- .text._ZN10layer_norm22ln_bwd_finalize_kernelINS_22Kernel_traits_finalizeILj1024E13__nv_bfloat16S2_S2_S2_fjLb0ELj1024ELj4ENS_18Kernel_traits_baseILj1024ES2_S2_S2_S2_fjLj1024EEEEELb0ELb1EEEvNS_9BwdParamsE --------------------------
	.section	.text._ZN10layer_norm22ln_bwd_finalize_kernelINS_22Kernel_traits_finalizeILj1024E13__nv_bfloat16S2_S2_S2_fjLb0ELj1024ELj4ENS_18Kernel_traits_baseILj1024ES2_S2_S2_S2_fjLj1024EEEEELb0ELb1EEEvNS_9BwdParamsE,"ax",@progbits
	.align	128
        .global         _ZN10layer_norm22ln_bwd_finalize_kernelINS_22Kernel_traits_finalizeILj1024E13__nv_bfloat16S2_S2_S2_fjLb0ELj1024ELj4ENS_18Kernel_traits_baseILj1024ES2_S2_S2_S2_fjLj1024EEEEELb0ELb1EEEvNS_9BwdParamsE
        .type           _ZN10layer_norm22ln_bwd_finalize_kernelINS_22Kernel_traits_finalizeILj1024E13__nv_bfloat16S2_S2_S2_fjLb0ELj1024ELj4ENS_18Kernel_traits_baseILj1024ES2_S2_S2_S2_fjLj1024EEEEELb0ELb1EEEvNS_9BwdParamsE,@function
        .size           _ZN10layer_norm22ln_bwd_finalize_kernelINS_22Kernel_traits_finalizeILj1024E13__nv_bfloat16S2_S2_S2_fjLb0ELj1024ELj4ENS_18Kernel_traits_baseILj1024ES2_S2_S2_S2_fjLj1024EEEEELb0ELb1EEEvNS_9BwdParamsE,(.L_x_6019 - _ZN10layer_norm22ln_bwd_finalize_kernelINS_22Kernel_traits_finalizeILj1024E13__nv_bfloat16S2_S2_S2_fjLb0ELj1024ELj4ENS_18Kernel_traits_baseILj1024ES2_S2_S2_S2_fjLj1024EEEEELb0ELb1EEEvNS_9BwdParamsE)
        .other          _ZN10layer_norm22ln_bwd_finalize_kernelINS_22Kernel_traits_finalizeILj1024E13__nv_bfloat16S2_S2_S2_fjLb0ELj1024ELj4ENS_18Kernel_traits_baseILj1024ES2_S2_S2_S2_fjLj1024EEEEELb0ELb1EEEvNS_9BwdParamsE,@"STO_CUDA_ENTRY STV_DEFAULT"
_ZN10layer_norm22ln_bwd_finalize_kernelINS_22Kernel_traits_finalizeILj1024E13__nv_bfloat16S2_S2_S2_fjLb0ELj1024ELj4ENS_18Kernel_traits_baseILj1024ES2_S2_S2_S2_fjLj1024EEEEELb0ELb1EEEvNS_9BwdParamsE:
.text._ZN10layer_norm22ln_bwd_finalize_kernelINS_22Kernel_traits_finalizeILj1024E13__nv_bfloat16S2_S2_S2_fjLb0ELj1024ELj4ENS_18Kernel_traits_baseILj1024ES2_S2_S2_S2_fjLj1024EEEEELb0ELb1EEEvNS_9BwdParamsE:
[----:B------:R-:W-:Y:S01]  /*0000*/  LDC R1, c[0x0][0x37c] ;  /* 0x0000df00ff017b82 */ /* 0x000fe20000000800 */
[----:B------:R-:W0:Y:S01]  /*0010*/  S2R R58, SR_CTAID.X ;  /* 0x00000000003a7919 */ /* 0x000e220000002500 */
[----:B------:R-:W1:Y:S01]  /*0020*/  S2R R57, SR_TID.X ;  /* 0x0000000000397919 */ /* 0x000e620000002100 */
[----:B0-----:R-:W-:-:S04]  /*0030*/  SHF.L.U32 R0, R58, 0x5, RZ ;  /* 0x000000053a007819 */ /* 0x001fc800000006ff */
[----:B-1----:R-:W-:-:S04]  /*0040*/  LOP3.LUT R2, R0, 0x1f, R57, 0xf8, !PT ;  /* 0x0000001f00027812 */ /* 0x002fc800078ef839 */
[----:B------:R-:W-:-:S13]  /*0050*/  ISETP.GT.U32.AND P0, PT, R2, 0x3ff, PT ;  /* 0x000003ff0200780c */ /* 0x000fda0003f04070 */
[----:B------:R-:W-:Y:S05]  /*0060*/  @P0 EXIT ;  /* 0x000000000000094d */ /* 0x000fea0003800000 */
[----:B------:R-:W0:Y:S01]  /*0070*/  LDCU UR8, c[0x0][0x380] ;  /* 0x00007000ff0877ac */ /* 0x000e220008000800 */
[----:B------:R-:W-:Y:S01]  /*0080*/  SHF.R.U32.HI R2, RZ, 0x5, R57 ;  /* 0x00000005ff027819 */ /* 0x000fe20000011639 */
[----:B------:R-:W-:Y:S01]  /*0090*/  BSSY.RECONVERGENT B0, `(.L_x_468) ;  /* 0x0000139000007945 */ /* 0x000fe20003800200 */
[----:B------:R-:W-:Y:S01]  /*00a0*/  HFMA2 R3, -RZ, RZ, 0, 0 ;  /* 0x00000000ff037431 */ /* 0x000fe200000001ff */
[----:B------:R-:W1:Y:S01]  /*00b0*/  LDCU.64 UR6, c[0x0][0x358] ;  /* 0x00006b00ff0677ac */ /* 0x000e620008000a00 */
[----:B------:R-:W-:Y:S02]  /*00c0*/  LOP3.LUT R57, R57, 0x1f, RZ, 0xc0, !PT ;  /* 0x0000001f39397812 */ /* 0x000fe400078ec0ff */
[----:B------:R-:W-:Y:S02]  /*00d0*/  MOV R43, RZ ;  /* 0x000000ff002b7202 */ /* 0x000fe40000000f00 */
[----:B0-----:R-:W-:-:S13]  /*00e0*/  ISETP.GE.U32.AND P0, PT, R2, UR8, PT ;  /* 0x0000000802007c0c */ /* 0x001fda000bf06070 */
[----:B-1----:R-:W-:Y:S05]  /*00f0*/  @P0 BRA `(.L_x_469) ;  /* 0x0000001000c80947 */ /* 0x002fea0003800000 */
[----:B------:R-:W-:Y:S01]  /*0100*/  LOP3.LUT R36, R2, 0x20, RZ, 0xfc, !PT ;  /* 0x0000002002247812 */ /* 0x000fe200078efcff */
[----:B------:R-:W-:Y:S01]  /*0110*/  BSSY.RECONVERGENT B1, `(.L_x_470) ;  /* 0x00000b2000017945 */ /* 0x000fe20003800200 */
[----:B------:R-:W-:Y:S02]  /*0120*/  LOP3.LUT R4, RZ, R2, RZ, 0x33, !PT ;  /* 0x00000002ff047212 */ /* 0x000fe400078e33ff */
[----:B------:R-:W-:Y:S02]  /*0130*/  VIMNMX.U32 R3, PT, PT, R36, UR8, !PT ;  /* 0x0000000824037c48 */ /* 0x000fe4000ffe0000 */
[----:B------:R-:W-:Y:S02]  /*0140*/  MOV R43, RZ ;  /* 0x000000ff002b7202 */ /* 0x000fe40000000f00 */
[----:B------:R-:W-:-:S04]  /*0150*/  IADD3 R3, PT, PT, R3, R4, RZ ;  /* 0x0000000403037210 */ /* 0x000fc80007ffe0ff */
[C---:B------:R-:W-:Y:S02]  /*0160*/  ISETP.GE.U32.AND P1, PT, R3.reuse, 0x1e0, PT ;  /* 0x000001e00300780c */ /* 0x040fe40003f26070 */
[----:B------:R-:W-:Y:S02]  /*0170*/  LEA.HI R54, R3, 0x1, RZ, 0x1b ;  /* 0x0000000103367811 */ /* 0x000fe400078fd8ff */
[----:B------:R-:W-:Y:S02]  /*0180*/  MOV R3, RZ ;  /* 0x000000ff00037202 */ /* 0x000fe40000000f00 */
[----:B------:R-:W-:-:S07]  /*0190*/  LOP3.LUT P0, R56, R54, 0xf, RZ, 0xc0, !PT ;  /* 0x0000000f36387812 */ /* 0x000fce000780c0ff */
[----:B------:R-:W-:Y:S06]  /*01a0*/  @!P1 BRA `(.L_x_471) ;  /* 0x0000000800a09947 */ /* 0x000fec0003800000 */
[----:B------:R-:W0:Y:S01]  /*01b0*/  LDC R55, c[0x0][0x388] ;  /* 0x0000e200ff377b82 */ /* 0x000e220000000800 */
[C---:B------:R-:W-:Y:S01]  /*01c0*/  LOP3.LUT R5, R2.reuse, 0x120, RZ, 0xfc, !PT ;  /* 0x0000012002057812 */ /* 0x040fe200078efcff */
[----:B------:R-:W-:Y:S01]  /*01d0*/  HFMA2 R43, -RZ, RZ, 0, 0 ;  /* 0x00000000ff2b7431 */ /* 0x000fe200000001ff */
[C---:B------:R-:W-:Y:S02]  /*01e0*/  LOP3.LUT R7, R2.reuse, 0x140, RZ, 0xfc, !PT ;  /* 0x0000014002077812 */ /* 0x040fe400078efcff */
[C---:B------:R-:W-:Y:S02]  /*01f0*/  LOP3.LUT R4, R2.reuse, 0x100, RZ, 0xfc, !PT ;  /* 0x0000010002047812 */ /* 0x040fe400078efcff */
[C---:B------:R-:W-:Y:S02]  /*0200*/  LOP3.LUT R9, R2.reuse, 0x160, RZ, 0xfc, !PT ;  /* 0x0000016002097812 */ /* 0x040fe400078efcff */
[C---:B------:R-:W-:Y:S02]  /*0210*/  LOP3.LUT R11, R2.reuse, 0x180, RZ, 0xfc, !PT ;  /* 0x00000180020b7812 */ /* 0x040fe400078efcff */
[----:B------:R-:W-:-:S02]  /*0220*/  LOP3.LUT R12, R2, 0x1a0, RZ, 0xfc, !PT ;  /* 0x000001a0020c7812 */ /* 0x000fc400078efcff */
[C---:B------:R-:W-:Y:S02]  /*0230*/  LOP3.LUT R13, R2.reuse, 0x1c0, RZ, 0xfc, !PT ;  /* 0x000001c0020d7812 */ /* 0x040fe400078efcff */
[C---:B------:R-:W-:Y:S02]  /*0240*/  LOP3.LUT R15, R2.reuse, 0x1e0, RZ, 0xfc, !PT ;  /* 0x000001e0020f7812 */ /* 0x040fe400078efcff */
[C---:B------:R-:W-:Y:S02]  /*0250*/  LOP3.LUT R16, R2.reuse, 0x80, RZ, 0xfc, !PT ;  /* 0x0000008002107812 */ /* 0x040fe400078efcff */
[C---:B------:R-:W-:Y:S02]  /*0260*/  LOP3.LUT R17, R2.reuse, 0xa0, RZ, 0xfc, !PT ;  /* 0x000000a002117812 */ /* 0x040fe400078efcff */
[C---:B------:R-:W-:Y:S02]  /*0270*/  LOP3.LUT R19, R2.reuse, 0xc0, RZ, 0xfc, !PT ;  /* 0x000000c002137812 */ /* 0x040fe400078efcff */
[C---:B------:R-:W-:Y:S01]  /*0280*/  LOP3.LUT R21, R2.reuse, 0xe0, RZ, 0xfc, !PT ;  /* 0x000000e002157812 */ /* 0x040fe200078efcff */
[-CC-:B0-----:R-:W-:Y:S01]  /*0290*/  IMAD R6, R5, R55.reuse, R0.reuse ;  /* 0x0000003705067224 */ /* 0x181fe200078e0200 */
[C---:B------:R-:W-:Y:S01]  /*02a0*/  LOP3.LUT R23, R2.reuse, 0x40, RZ, 0xfc, !PT ;  /* 0x0000004002177812 */ /* 0x040fe200078efcff */
[-CC-:B------:R-:W-:Y:S01]  /*02b0*/  IMAD R8, R7, R55.reuse, R0.reuse ;  /* 0x0000003707087224 */ /* 0x180fe200078e0200 */
[----:B------:R-:W-:Y:S01]  /*02c0*/  LOP3.LUT R25, R2, 0x60, RZ, 0xfc, !PT ;  /* 0x0000006002197812 */ /* 0x000fe200078efcff */
[-CC-:B------:R-:W-:Y:S01]  /*02d0*/  IMAD R36, R36, R55.reuse, R0.reuse ;  /* 0x0000003724247224 */ /* 0x180fe200078e0200 */
[----:B------:R-:W-:Y:S01]  /*02e0*/  LOP3.LUT R27, R54, 0xffffff0, RZ, 0xc0, !PT ;  /* 0x0ffffff0361b7812 */ /* 0x000fe200078ec0ff */
[-CC-:B------:R-:W-:Y:S01]  /*02f0*/  IMAD R4, R4, R55.reuse, R0.reuse ;  /* 0x0000003704047224 */ /* 0x180fe200078e0200 */
[----:B------:R-:W-:Y:S01]  /*0300*/  IADD3 R5, PT, PT, R57, R6, RZ ;  /* 0x0000000639057210 */ /* 0x000fe20007ffe0ff */
[-CC-:B------:R-:W-:Y:S01]  /*0310*/  IMAD R10, R9, R55.reuse, R0.reuse ;  /* 0x00000037090a7224 */ /* 0x180fe200078e0200 */
[----:B------:R-:W-:Y:S01]  /*0320*/  IADD3 R6, PT, PT, R57, R8, RZ ;  /* 0x0000000839067210 */ /* 0x000fe20007ffe0ff */
[----:B------:R-:W-:-:S02]  /*0330*/  IMAD R14, R11, R55, R0 ;  /* 0x000000370b0e7224 */ /* 0x000fc400078e0200 */
[-CC-:B------:R-:W-:Y:S01]  /*0340*/  IMAD R18, R12, R55.reuse, R0.reuse ;  /* 0x000000370c127224 */ /* 0x180fe200078e0200 */
[----:B------:R-:W-:Y:S01]  /*0350*/  IADD3 R7, PT, PT, R57, R10, RZ ;  /* 0x0000000a39077210 */ /* 0x000fe20007ffe0ff */
[-CC-:B------:R-:W-:Y:S01]  /*0360*/  IMAD R20, R13, R55.reuse, R0.reuse ;  /* 0x000000370d147224 */ /* 0x180fe200078e0200 */
[----:B------:R-:W-:Y:S01]  /*0370*/  IADD3 R8, PT, PT, R57, R14, RZ ;  /* 0x0000000e39087210 */ /* 0x000fe20007ffe0ff */
[-CC-:B------:R-:W-:Y:S01]  /*0380*/  IMAD R22, R15, R55.reuse, R0.reuse ;  /* 0x000000370f167224 */ /* 0x180fe200078e0200 */
[C---:B------:R-:W-:Y:S01]  /*0390*/  IADD3 R9, PT, PT, R57.reuse, R18, RZ ;  /* 0x0000001239097210 */ /* 0x040fe20007ffe0ff */
[-CC-:B------:R-:W-:Y:S01]  /*03a0*/  IMAD R24, R16, R55.reuse, R0.reuse ;  /* 0x0000003710187224 */ /* 0x180fe200078e0200 */
[----:B------:R-:W-:Y:S01]  /*03b0*/  IADD3 R16, PT, PT, R57, R4, RZ ;  /* 0x0000000439107210 */ /* 0x000fe20007ffe0ff */
[-CC-:B------:R-:W-:Y:S01]  /*03c0*/  IMAD R26, R17, R55.reuse, R0.reuse ;  /* 0x00000037111a7224 */ /* 0x180fe200078e0200 */
[----:B------:R-:W-:Y:S01]  /*03d0*/  IADD3 R12, PT, PT, R57, R36, RZ ;  /* 0x00000024390c7210 */ /* 0x000fe20007ffe0ff */
[-CC-:B------:R-:W-:Y:S01]  /*03e0*/  IMAD R28, R19, R55.reuse, R0.reuse ;  /* 0x00000037131c7224 */ /* 0x180fe200078e0200 */
[----:B------:R-:W-:Y:S01]  /*03f0*/  IADD3 R19, PT, PT, -R27, RZ, RZ ;  /* 0x000000ff1b137210 */ /* 0x000fe20007ffe1ff */
[-CC-:B------:R-:W-:Y:S01]  /*0400*/  IMAD R30, R21, R55.reuse, R0.reuse ;  /* 0x00000037151e7224 */ /* 0x180fe200078e0200 */
[----:B------:R-:W-:Y:S01]  /*0410*/  IADD3 R10, PT, PT, R57, R20, RZ ;  /* 0x00000014390a7210 */ /* 0x000fe20007ffe0ff */
[-CC-:B------:R-:W-:Y:S01]  /*0420*/  IMAD R32, R23, R55.reuse, R0.reuse ;  /* 0x0000003717207224 */ /* 0x180fe200078e0200 */
[----:B------:R-:W-:Y:S01]  /*0430*/  IADD3 R11, PT, PT, R57, R22, RZ ;  /* 0x00000016390b7210 */ /* 0x000fe20007ffe0ff */
[-CC-:B------:R-:W-:Y:S01]  /*0440*/  IMAD R34, R25, R55.reuse, R0.reuse ;  /* 0x0000003719227224 */ /* 0x180fe200078e0200 */
[C---:B------:R-:W-:Y:S01]  /*0450*/  IADD3 R18, PT, PT, R57.reuse, R24, RZ ;  /* 0x0000001839127210 */ /* 0x040fe20007ffe0ff */
[----:B------:R-:W-:Y:S01]  /*0460*/  IMAD R0, R2, R55, R0 ;  /* 0x0000003702007224 */ /* 0x000fe200078e0200 */
[----:B------:R-:W-:-:S02]  /*0470*/  IADD3 R13, PT, PT, R57, R26, RZ ;  /* 0x0000001a390d7210 */ /* 0x000fc40007ffe0ff */
[C---:B------:R-:W-:Y:S02]  /*0480*/  IADD3 R14, PT, PT, R57.reuse, R28, RZ ;  /* 0x0000001c390e7210 */ /* 0x040fe40007ffe0ff */
[C---:B------:R-:W-:Y:S02]  /*0490*/  IADD3 R15, PT, PT, R57.reuse, R30, RZ ;  /* 0x0000001e390f7210 */ /* 0x040fe40007ffe0ff */
[C---:B------:R-:W-:Y:S02]  /*04a0*/  IADD3 R4, PT, PT, R57.reuse, R32, RZ ;  /* 0x0000002039047210 */ /* 0x040fe40007ffe0ff */
[C---:B------:R-:W-:Y:S02]  /*04b0*/  IADD3 R17, PT, PT, R57.reuse, R34, RZ ;  /* 0x0000002239117210 */ /* 0x040fe40007ffe0ff */
[----:B------:R-:W-:-:S07]  /*04c0*/  IADD3 R0, PT, PT, R57, R0, RZ ;  /* 0x0000000039007210 */ /* 0x000fce0007ffe0ff */
.L_x_472:
        /* <DEDUP_REMOVED lines=118> */
.L_x_471:
[----:B------:R-:W-:Y:S05]  /*0c30*/  BSYNC.RECONVERGENT B1 ;  /* 0x0000000000017941 */ /* 0x000fea0003800200 */
.L_x_470:
        /* <DEDUP_REMOVED lines=9> */
[----:B------:R-:W0:Y:S08]  /*0cd0*/  LDC R32, c[0x0][0x388] ;  /* 0x0000e200ff207b82 */ /* 0x000e300000000800 */
[----:B------:R-:W1:Y:S08]  /*0ce0*/  LDC.64 R6, c[0x0][0x448] ;  /* 0x00011200ff067b82 */ /* 0x000e700000000a00 */
[----:B------:R-:W2:Y:S01]  /*0cf0*/  LDC.64 R8, c[0x0][0x440] ;  /* 0x00011000ff087b82 */ /* 0x000ea20000000a00 */
[----:B0-----:R-:W-:-:S05]  /*0d00*/  IMAD R13, R2, R32, R11 ;  /* 0x00000020020d7224 */ /* 0x001fca00078e020b */
[CC--:B------:R-:W-:Y:S02]  /*0d10*/  LEA R21, R32.reuse, R13.reuse, 0x5 ;  /* 0x0000000d20157211 */ /* 0x0c0fe400078e28ff */
[CC--:B------:R-:W-:Y:S01]  /*0d20*/  LEA R23, R32.reuse, R13.reuse, 0x6 ;  /* 0x0000000d20177211 */ /* 0x0c0fe200078e30ff */
[----:B-1----:R-:W-:Y:S01]  /*0d30*/  IMAD.WIDE.U32 R14, R13, 0x4, R6 ;  /* 0x000000040d0e7825 */ /* 0x002fe200078e0006 */
[----:B------:R-:W-:-:S03]  /*0d40*/  LEA R29, R32, R13, 0x7 ;  /* 0x0000000d201d7211 */ /* 0x000fc600078e38ff */
[--C-:B--2---:R-:W-:Y:S02]  /*0d50*/  IMAD.WIDE.U32 R16, R13, 0x4, R8.reuse ;  /* 0x000000040d107825 */ /* 0x104fe400078e0008 */
[----:B------:R0:W2:Y:S02]  /*0d60*/  LDG.E R14, desc[UR6][R14.64] ;  /* 0x000000060e0e7981 */ /* 0x0000a4000c1e1900 */
[C---:B------:R-:W-:Y:S02]  /*0d70*/  IMAD.WIDE.U32 R18, R21.reuse, 0x4, R8 ;  /* 0x0000000415127825 */ /* 0x040fe400078e0008 */
[----:B------:R1:W3:Y:S01]  /*0d80*/  LDG.E R0, desc[UR6][R16.64] ;  /* 0x0000000610007981 */ /* 0x0002e2000c1e1900 */
[----:B------:R-:W-:Y:S01]  /*0d90*/  LEA R27, R32, R23, 0x5 ;  /* 0x00000017201b7211 */ /* 0x000fe200078e28ff */
[----:B------:R-:W-:Y:S02]  /*0da0*/  IMAD.WIDE.U32 R20, R21, 0x4, R6 ;  /* 0x0000000415147825 */ /* 0x000fe400078e0006 */
[----:B------:R4:W5:Y:S02]  /*0db0*/  LDG.E R4, desc[UR6][R18.64] ;  /* 0x0000000612047981 */ /* 0x000964000c1e1900 */
[----:B------:R-:W-:-:S02]  /*0dc0*/  IMAD.WIDE.U32 R12, R23, 0x4, R8 ;  /* 0x00000004170c7825 */ /* 0x000fc400078e0008 */
[----:B------:R-:W5:Y:S02]  /*0dd0*/  LDG.E R31, desc[UR6][R20.64] ;  /* 0x00000006141f7981 */ /* 0x000f64000c1e1900 */
[----:B------:R-:W-:Y:S01]  /*0de0*/  IMAD.WIDE.U32 R22, R23, 0x4, R6 ;  /* 0x0000000417167825 */ /* 0x000fe200078e0006 */
[----:B0-----:R-:W-:Y:S01]  /*0df0*/  LEA R15, R32, R29, 0x5 ;  /* 0x0000001d200f7211 */ /* 0x001fe200078e28ff */
[----:B------:R0:W5:Y:S02]  /*0e00*/  LDG.E R12, desc[UR6][R12.64] ;  /* 0x000000060c0c7981 */ /* 0x000164000c1e1900 */
[C---:B-1----:R-:W-:Y:S02]  /*0e10*/  IMAD.WIDE.U32 R16, R27.reuse, 0x4, R8 ;  /* 0x000000041b107825 */ /* 0x042fe400078e0008 */
[----:B------:R1:W5:Y:S02]  /*0e20*/  LDG.E R33, desc[UR6][R22.64] ;  /* 0x0000000616217981 */ /* 0x000364000c1e1900 */
[----:B----4-:R-:W-:-:S02]  /*0e30*/  IMAD.WIDE.U32 R18, R27, 0x4, R6 ;  /* 0x000000041b127825 */ /* 0x010fc400078e0006 */
[----:B------:R-:W4:Y:S02]  /*0e40*/  LDG.E R17, desc[UR6][R16.64] ;  /* 0x0000000610117981 */ /* 0x000f24000c1e1900 */
[C---:B------:R-:W-:Y:S01]  /*0e50*/  IMAD.WIDE.U32 R26, R29.reuse, 0x4, R6 ;  /* 0x000000041d1a7825 */ /* 0x040fe200078e0006 */
[----:B0-----:R-:W-:Y:S01]  /*0e60*/  LEA R13, R32, R29, 0x6 ;  /* 0x0000001d200d7211 */ /* 0x001fe200078e30ff */
[----:B------:R-:W4:Y:S02]  /*0e70*/  LDG.E R19, desc[UR6][R18.64] ;  /* 0x0000000612137981 */ /* 0x000f24000c1e1900 */
[--C-:B------:R-:W-:Y:S02]  /*0e80*/  IMAD.WIDE.U32 R24, R29, 0x4, R8.reuse ;  /* 0x000000041d187825 */ /* 0x100fe400078e0008 */
[----:B------:R-:W4:Y:S02]  /*0e90*/  LDG.E R27, desc[UR6][R26.64] ;  /* 0x000000061a1b7981 */ /* 0x000f24000c1e1900 */
[----:B------:R-:W-:-:S02]  /*0ea0*/  IMAD.WIDE.U32 R28, R15, 0x4, R8 ;  /* 0x000000040f1c7825 */ /* 0x000fc400078e0008 */
[----:B------:R0:W4:Y:S02]  /*0eb0*/  LDG.E R10, desc[UR6][R24.64] ;  /* 0x00000006180a7981 */ /* 0x000124000c1e1900 */
[--C-:B------:R-:W-:Y:S01]  /*0ec0*/  IMAD.WIDE.U32 R20, R15, 0x4, R6.reuse ;  /* 0x000000040f147825 */ /* 0x100fe200078e0006 */
[----:B------:R-:W-:Y:S01]  /*0ed0*/  LEA R15, R32, R13, 0x5 ;  /* 0x0000000d200f7211 */ /* 0x000fe200078e28ff */
[----:B------:R-:W4:Y:S02]  /*0ee0*/  LDG.E R29, desc[UR6][R28.64] ;  /* 0x000000061c1d7981 */ /* 0x000f24000c1e1900 */
[C---:B-1----:R-:W-:Y:S02]  /*0ef0*/  IMAD.WIDE.U32 R22, R13.reuse, 0x4, R6 ;  /* 0x000000040d167825 */ /* 0x042fe400078e0006 */
[----:B------:R-:W4:Y:S02]  /*0f00*/  LDG.E R21, desc[UR6][R20.64] ;  /* 0x0000000614157981 */ /* 0x000f24000c1e1900 */
[----:B0-----:R-:W-:-:S02]  /*0f10*/  IMAD.WIDE.U32 R24, R13, 0x4, R8 ;  /* 0x000000040d187825 */ /* 0x001fc400078e0008 */
[----:B------:R-:W4:Y:S02]  /*0f20*/  LDG.E R23, desc[UR6][R22.64] ;  /* 0x0000000616177981 */ /* 0x000f24000c1e1900 */
[C---:B------:R-:W-:Y:S02]  /*0f30*/  IMAD.WIDE.U32 R8, R15.reuse, 0x4, R8 ;  /* 0x000000040f087825 */ /* 0x040fe400078e0008 */
[----:B------:R-:W4:Y:S02]  /*0f40*/  LDG.E R25, desc[UR6][R24.64] ;  /* 0x0000000618197981 */ /* 0x000f24000c1e1900 */
[----:B------:R-:W-:Y:S02]  /*0f50*/  IMAD.WIDE.U32 R6, R15, 0x4, R6 ;  /* 0x000000040f067825 */ /* 0x000fe400078e0006 */
[----:B------:R-:W4:Y:S04]  /*0f60*/  LDG.E R9, desc[UR6][R8.64] ;  /* 0x0000000608097981 */ /* 0x000f28000c1e1900 */
[----:B------:R-:W4:Y:S01]  /*0f70*/  LDG.E R7, desc[UR6][R6.64] ;  /* 0x0000000606077981 */ /* 0x000f22000c1e1900 */
[----:B------:R-:W-:Y:S01]  /*0f80*/  IADD3 R2, PT, PT, R2, 0x100, RZ ;  /* 0x0000010002027810 */ /* 0x000fe20007ffe0ff */
[----:B--2---:R-:W-:Y:S01]  /*0f90*/  FADD.FTZ R14, R3, R14 ;  /* 0x0000000e030e7221 */ /* 0x004fe20000010000 */
[----:B---3--:R-:W-:-:S04]  /*0fa0*/  FADD.FTZ R43, R43, R0 ;  /* 0x000000002b2b7221 */ /* 0x008fc80000010000 */
[----:B-----5:R-:W-:Y:S01]  /*0fb0*/  FADD.FTZ R43, R43, R4 ;  /* 0x000000042b2b7221 */ /* 0x020fe20000010000 */
[----:B------:R-:W-:-:S03]  /*0fc0*/  FADD.FTZ R14, R14, R31 ;  /* 0x0000001f0e0e7221 */ /* 0x000fc60000010000 */
[----:B------:R-:W-:Y:S01]  /*0fd0*/  FADD.FTZ R12, R43, R12 ;  /* 0x0000000c2b0c7221 */ /* 0x000fe20000010000 */
[----:B------:R-:W-:-:S03]  /*0fe0*/  FADD.FTZ R14, R14, R33 ;  /* 0x000000210e0e7221 */ /* 0x000fc60000010000 */
[----:B----4-:R-:W-:Y:S01]  /*0ff0*/  FADD.FTZ R17, R12, R17 ;  /* 0x000000110c117221 */ /* 0x010fe20000010000 */
[----:B------:R-:W-:-:S04]  /*1000*/  FADD.FTZ R14, R14, R19 ;  /* 0x000000130e0e7221 */ /* 0x000fc80000010000 */
[----:B------:R-:W-:Y:S01]  /*1010*/  FADD.FTZ R14, R14, R27 ;  /* 0x0000001b0e0e7221 */ /* 0x000fe20000010000 */
[----:B------:R-:W-:-:S04]  /*1020*/  FADD.FTZ R10, R17, R10 ;  /* 0x0000000a110a7221 */ /* 0x000fc80000010000 */
[----:B------:R-:W-:Y:S01]  /*1030*/  FADD.FTZ R10, R10, R29 ;  /* 0x0000001d0a0a7221 */ /* 0x000fe20000010000 */
[----:B------:R-:W-:-:S04]  /*1040*/  FADD.FTZ R14, R14, R21 ;  /* 0x000000150e0e7221 */ /* 0x000fc80000010000 */
[----:B------:R-:W-:Y:S01]  /*1050*/  FADD.FTZ R14, R14, R23 ;  /* 0x000000170e0e7221 */ /* 0x000fe20000010000 */
[----:B------:R-:W-:-:S04]  /*1060*/  FADD.FTZ R10, R10, R25 ;  /* 0x000000190a0a7221 */ /* 0x000fc80000010000 */
[----:B------:R-:W-:Y:S01]  /*1070*/  FADD.FTZ R43, R10, R9 ;  /* 0x000000090a2b7221 */ /* 0x000fe20000010000 */
[----:B------:R-:W-:-:S07]  /*1080*/  FADD.FTZ R3, R14, R7 ;  /* 0x000000070e037221 */ /* 0x000fce0000010000 */
.L_x_474:
[----:B------:R-:W-:Y:S05]  /*1090*/  BSYNC.RECONVERGENT B1 ;  /* 0x0000000000017941 */ /* 0x000fea0003800200 */
.L_x_473:
[----:B------:R-:W-:Y:S05]  /*10a0*/  @!P1 BRA `(.L_x_469) ;  /* 0x0000000000dc9947 */ /* 0x000fea0003800000 */
[----:B------:R-:W-:Y:S01]  /*10b0*/  ISETP.GE.U32.AND P0, PT, R30, 0x4, PT ;  /* 0x000000041e00780c */ /* 0x000fe20003f06070 */
[----:B------:R-:W-:Y:S01]  /*10c0*/  BSSY.RECONVERGENT B1, `(.L_x_475) ;  /* 0x0000024000017945 */ /* 0x000fe20003800200 */
[----:B------:R-:W-:-:S04]  /*10d0*/  LOP3.LUT R0, R54, 0x3, RZ, 0xc0, !PT ;  /* 0x0000000336007812 */ /* 0x000fc800078ec0ff */
[----:B------:R-:W-:-:S07]  /*10e0*/  ISETP.NE.AND P1, PT, R0, RZ, PT ;  /* 0x000000ff0000720c */ /* 0x000fce0003f25270 */
[----:B------:R-:W-:Y:S06]  /*10f0*/  @!P0 BRA `(.L_x_476) ;  /* 0x0000000000808947 */ /* 0x000fec0003800000 */
[----:B------:R-:W0:Y:S08]  /*1100*/  LDC R4, c[0x0][0x388] ;  /* 0x0000e200ff047b82 */ /* 0x000e300000000800 */
[----:B------:R-:W1:Y:S08]  /*1110*/  LDC.64 R6, c[0x0][0x440] ;  /* 0x00011000ff067b82 */ /* 0x000e700000000a00 */
[----:B------:R-:W2:Y:S01]  /*1120*/  LDC.64 R12, c[0x0][0x448] ;  /* 0x00011200ff0c7b82 */ /* 0x000ea20000000a00 */
[----:B0-----:R-:W-:-:S05]  /*1130*/  IMAD R15, R2, R4, R11 ;  /* 0x00000004020f7224 */ /* 0x001fca00078e020b */
[CC--:B------:R-:W-:Y:S01]  /*1140*/  LEA R17, R4.reuse, R15.reuse, 0x5 ;  /* 0x0000000f04117211 */ /* 0x0c0fe200078e28ff */
[----:B-1----:R-:W-:Y:S01]  /*1150*/  IMAD.WIDE.U32 R8, R15, 0x4, R6 ;  /* 0x000000040f087825 */ /* 0x002fe200078e0006 */
[----:B------:R-:W-:-:S03]  /*1160*/  LEA R21, R4, R15, 0x6 ;  /* 0x0000000f04157211 */ /* 0x000fc600078e30ff */
[----:B--2---:R-:W-:Y:S02]  /*1170*/  IMAD.WIDE.U32 R10, R15, 0x4, R12 ;  /* 0x000000040f0a7825 */ /* 0x004fe400078e000c */
[----:B------:R-:W2:Y:S02]  /*1180*/  LDG.E R8, desc[UR6][R8.64] ;  /* 0x0000000608087981 */ /* 0x000ea4000c1e1900 */
[C---:B------:R-:W-:Y:S01]  /*1190*/  IMAD.WIDE.U32 R14, R17.reuse, 0x4, R6 ;  /* 0x00000004110e7825 */ /* 0x040fe200078e0006 */
[----:B------:R-:W-:Y:S01]  /*11a0*/  LEA R23, R4, R21, 0x5 ;  /* 0x0000001504177211 */ /* 0x000fe200078e28ff */
        /* <DEDUP_REMOVED lines=21> */
.L_x_476:
[----:B------:R-:W-:Y:S05]  /*1300*/  BSYNC.RECONVERGENT B1 ;  /* 0x0000000000017941 */ /* 0x000fea0003800200 */
.L_x_475:
[----:B------:R-:W-:Y:S05]  /*1310*/  @!P1 BRA `(.L_x_469) ;  /* 0x0000000000409947 */ /* 0x000fea0003800000 */
[----:B------:R-:W0:Y:S01]  /*1320*/  LDC R12, c[0x0][0x388] ;  /* 0x0000e200ff0c7b82 */ /* 0x000e220000000800 */
[----:B------:R-:W-:-:S07]  /*1330*/  IADD3 R0, PT, PT, -R0, RZ, RZ ;  /* 0x000000ff00007210 */ /* 0x000fce0007ffe1ff */
[----:B------:R-:W1:Y:S08]  /*1340*/  LDC.64 R8, c[0x0][0x440] ;  /* 0x00011000ff087b82 */ /* 0x000e700000000a00 */
[----:B------:R-:W2:Y:S01]  /*1350*/  LDC.64 R10, c[0x0][0x448] ;  /* 0x00011200ff0a7b82 */ /* 0x000ea20000000a00 */
[----:B0-----:R-:W-:-:S05]  /*1360*/  IMAD R2, R2, R12, R5 ;  /* 0x0000000c02027224 */ /* 0x001fca00078e0205 */
[----:B------:R-:W-:-:S07]  /*1370*/  IADD3 R13, PT, PT, R57, R2, RZ ;  /* 0x00000002390d7210 */ /* 0x000fce0007ffe0ff */
.L_x_477:
[----:B-1----:R-:W-:-:S04]  /*1380*/  IMAD.WIDE.U32 R4, R13, 0x4, R8 ;  /* 0x000000040d047825 */ /* 0x002fc800078e0008 */
[----:B--2---:R-:W-:Y:S02]  /*1390*/  IMAD.WIDE.U32 R6, R13, 0x4, R10 ;  /* 0x000000040d067825 */ /* 0x004fe400078e000a */
        /* <DEDUP_REMOVED lines=8> */
.L_x_469:
[----:B------:R-:W-:Y:S05]  /*1420*/  BSYNC.RECONVERGENT B0 ;  /* 0x0000000000007941 */ /* 0x000fea0003800200 */
.L_x_468:
[----:B------:R-:W0:Y:S01]  /*1430*/  S2R R5, SR_TID.X ;  /* 0x0000000000057919 */ /* 0x000e220000002100 */
[----:B------:R-:W1:Y:S01]  /*1440*/  S2UR UR5, SR_CgaCtaId ;  /* 0x00000000000579c3 */ /* 0x000e620000008800 */
[----:B------:R-:W-:Y:S01]  /*1450*/  UMOV UR4, 0x400 ;  /* 0x0000040000047882 */ /* 0x000fe20000000000 */
[C---:B------:R-:W-:Y:S02]  /*1460*/  ISETP.NE.AND P1, PT, R57.reuse, RZ, PT ;  /* 0x000000ff3900720c */ /* 0x040fe40003f25270 */
[----:B------:R-:W-:Y:S01]  /*1470*/  ISETP.GT.U32.AND P0, PT, R57, 0xf, PT ;  /* 0x0000000f3900780c */ /* 0x000fe20003f04070 */
[----:B-1----:R-:W-:Y:S01]  /*1480*/  ULEA UR4, UR5, UR4, 0x18 ;  /* 0x0000000405047291 */ /* 0x002fe2000f8ec0ff */
[----:B0-----:R-:W-:-:S04]  /*1490*/  SHF.R.U32.HI R12, RZ, 0x5, R5 ;  /* 0x00000005ff0c7819 */ /* 0x001fc80000011605 */
[C-C-:B------:R-:W-:Y:S02]  /*14a0*/  LOP3.LUT R0, R12.reuse, 0x1f, R5.reuse, 0x78, !PT ;  /* 0x0000001f0c007812 */ /* 0x140fe400078e7805 */
[----:B------:R-:W-:Y:S02]  /*14b0*/  ISETP.NE.OR P0, PT, R12, 0x1f, P0 ;  /* 0x0000001f0c00780c */ /* 0x000fe40000705670 */
        /* <DEDUP_REMOVED lines=22> */
[----:B------:R-:W0:Y:S01]  /*1620*/  SHFL.BFLY PT, R5, R10, 0x8, 0x1f ;  /* 0x0d001f000a057f89 */ /* 0x000e2200000e0000 */
[----:B------:R-:W-:-:S03]  /*1630*/  @!P1 LEA R7, R12, UR4, 0x2 ;  /* 0x000000040c079c11 */ /* 0x000fc6000f8e10ff */
[----:B------:R-:W1:Y:S01]  /*1640*/  SHFL.BFLY PT, R3, R2, 0x8, 0x1f ;  /* 0x0d001f0002037f89 */ /* 0x000e6200000e0000 */
        /* <DEDUP_REMOVED lines=10> */
[----:B0-----:R-:W-:Y:S01]  /*16f0*/  LEA R0, R57, UR4, 0x3 ;  /* 0x0000000439007c11 */ /* 0x001fe2000f8e18ff */
[----:B------:R-:W0:Y:S01]  /*1700*/  LDC.64 R2, c[0x0][0x488] ;  /* 0x00012200ff027b82 */ /* 0x000e220000000a00 */
[----:B------:R-:W-:-:S03]  /*1710*/  SHF.L.U32 R58, R58, 0x4, RZ ;  /* 0x000000043a3a7819 */ /* 0x000fc600000006ff */
[----:B------:R-:W1:Y:S01]  /*1720*/  LDS.64 R6, [R0+0x2000] ;  /* 0x0020000000067984 */ /* 0x000e620000000a00 */
[----:B------:R-:W-:-:S03]  /*1730*/  LOP3.LUT R58, R58, 0x7ffffff0, RZ, 0xc0, !PT ;  /* 0x7ffffff03a3a7812 */ /* 0x000fc600078ec0ff */
[----:B------:R-:W2:Y:S01]  /*1740*/  LDS.64 R8, [R0+0x2080] ;  /* 0x0020800000087984 */ /* 0x000ea20000000a00 */
[----:B------:R-:W3:Y:S01]  /*1750*/  LDC.64 R4, c[0x0][0x480] ;  /* 0x00012000ff047b82 */ /* 0x000ee20000000a00 */
[----:B------:R-:W-:-:S05]  /*1760*/  IADD3 R57, PT, PT, R57, R58, RZ ;  /* 0x0000003a39397210 */ /* 0x000fca0007ffe0ff */
[----:B0-----:R-:W-:-:S04]  /*1770*/  IMAD.WIDE.U32 R2, R57, 0x4, R2 ;  /* 0x0000000439027825 */ /* 0x001fc800078e0002 */
[----:B---3--:R-:W-:Y:S01]  /*1780*/  IMAD.WIDE.U32 R4, R57, 0x4, R4 ;  /* 0x0000000439047825 */ /* 0x008fe200078e0004 */
[----:B-1----:R-:W-:Y:S02]  /*1790*/  F2FP.BF16.F32.PACK_AB R7, R7, R6 ;  /* 0x000000060707723e */ /* 0x002fe400000010ff */
[----:B--2---:R-:W-:-:S03]  /*17a0*/  F2FP.BF16.F32.PACK_AB R9, R9, R8 ;  /* 0x000000080909723e */ /* 0x004fc600000010ff */
[----:B------:R-:W-:Y:S04]  /*17b0*/  STG.E desc[UR6][R2.64], R7 ;  /* 0x0000000702007986 */ /* 0x000fe8000c101906 */
[----:B------:R-:W-:Y:S01]  /*17c0*/  STG.E desc[UR6][R4.64], R9 ;  /* 0x0000000904007986 */ /* 0x000fe2000c101906 */
[----:B------:R-:W-:Y:S05]  /*17d0*/  EXIT ;  /* 0x000000000000794d */ /* 0x000fea0003800000 */
.L_x_478:
        /* <DEDUP_REMOVED lines=10> */
.L_x_6019:


//--------------------- .text._ZN10layer_norm40ln_parallel_residual_bwd_finalize_kernelINS_22Kernel_traits_finalizeILj1024E13__nv_bfloat16S2_S2_S2_fjLb0ELj1024ELj4ENS_18Kernel_traits_baseILj1024ES2_S2_S2_S2_fjLj1024EEEEELb1EEEvNS_9BwdParamsE --------------------------
	.section	.text._ZN10layer_norm40ln_parallel_residual_bwd_finalize_kernelINS_22Kernel_traits_finalizeILj1024E13__nv_bfloat16S2_S2_S2_fjLb0ELj1024ELj4ENS_18Kernel_traits_baseILj1024ES2_S2_S2_S2_fjLj1024EEEEELb1EEEvNS_9BwdParamsE,"ax",@progbits
	.align	128
        .global         _ZN10layer_norm40ln_parallel_residual_bwd_finalize_kernelINS_22Kernel_traits_finalizeILj1024E13__nv_bfloat16S2_S2_S2_fjLb0ELj1024ELj4ENS_18Kernel_traits_baseILj1024ES2_S2_S2_S2_fjLj1024EEEEELb1EEEvNS_9BwdParamsE
        .type           _ZN10layer_norm40ln_parallel_residual_bwd_finalize_kernelINS_22Kernel_traits_finalizeILj1024E13__nv_bfloat16S2_S2_S2_fjLb0ELj1024ELj4ENS_18Kernel_traits_baseILj1024ES2_S2_S2_S2_fjLj1024EEEEELb1EEEvNS_9BwdParamsE,@function
        .size           _ZN10layer_norm40ln_parallel_residual_bwd_finalize_kernelINS_22Kernel_traits_finalizeILj1024E13__nv_bfloat16S2_S2_S2_fjLb0ELj1024ELj4ENS_18Kernel_traits_baseILj1024ES2_S2_S2_S2_fjLj1024EEEEELb1EEEvNS_9BwdParamsE,(.L_x_6020 - _ZN10layer_norm40ln_parallel_residual_bwd_finalize_kernelINS_22Kernel_traits_finalizeILj1024E13__nv_bfloat16S2_S2_S2_fjLb0ELj1024ELj4ENS_18Kernel_traits_baseILj1024ES2_S2_S2_S2_fjLj1024EEEEELb1EEEvNS_9BwdParamsE)
        .other          _ZN10layer_norm40ln_parallel_residual_bwd_finalize_kernelINS_22Kernel_traits_finalizeILj1024E13__nv_bfloat16S2_S2_S2_fjLb0ELj1024ELj4ENS_18Kernel_traits_baseILj1024ES2_S2_S2_S2_fjLj1024EEEEELb1EEEvNS_9BwdParamsE,@"STO_CUDA_ENTRY STV_DEFAULT"
_ZN10layer_norm40ln_parallel_residual_bwd_finalize_kernelINS_22Kernel_traits_finalizeILj1024E13__nv_bfloat16S2_S2_S2_fjLb0ELj1024ELj4ENS_18Kernel_traits_baseILj1024ES2_S2_S2_S2_fjLj1024EEEEELb1EEEvNS_9BwdParamsE:
.text._ZN10layer_norm40ln_parallel_residual_bwd_finalize_kernelINS_22Kernel_traits_finalizeILj1024E13__nv_bfloat16S2_S2_S2_fjLb0ELj1024ELj4ENS_18Kernel_traits_baseILj1024ES2_S2_S2_S2_fjLj1024EEEEELb1EEEvNS_9BwdParamsE:
        /* <DEDUP_REMOVED lines=12> */
[----:B------:R-:W-:Y:S01]  /*00c0*/  MOV R6, R3 ;  /* 0x0000000300067202 */ /* 0x000fe20000000f00 */
[----:B------:R-:W-:Y:S01]  /*00d0*/  HFMA2 R22, -RZ, RZ, 0, 0 ;  /* 0x00000000ff167431 */ /* 0x000fe200000001ff */
[----:B------:R-:W-:Y:S02]  /*00e0*/  LOP3.LUT R5, R2, 0x1f, RZ, 0xc0, !PT ;  /* 0x0000001f02057812 */ /* 0x000fe400078ec0ff */
[----:B------:R-:W-:Y:S02]  /*00f0*/  MOV R10, RZ ;  /* 0x000000ff000a7202 */ /* 0x000fe40000000f00 */
[----:B------:R-:W-:-:S02]  /*0100*/  MOV R7, RZ ;  /* 0x000000ff00077202 */ /* 0x000fc40000000f00 */
[----:B0-----:R-:W-:-:S13]  /*0110*/  ISETP.GE.U32.AND P0, PT, R6, UR8, PT ;  /* 0x0000000806007c0c */ /* 0x001fda000bf06070 */
[----:B-1----:R-:W-:Y:S05]  /*0120*/  @P0 BRA `(.L_x_480) ;  /* 0x0000001000500947 */ /* 0x002fea0003800000 */
        /* <DEDUP_REMOVED lines=20> */
[----:B------:R-:W-:-:S04]  /*0270*/  LOP3.LUT R8, R8, 0xffffff8, RZ, 0xc0, !PT ;  /* 0x0ffffff808087812 */ /* 0x000fc800078ec0ff */
[----:B------:R-:W-:Y:S01]  /*0280*/  IADD3 R8, PT, PT, -R8, RZ, RZ ;  /* 0x000000ff08087210 */ /* 0x000fe20007ffe1ff */
[-CC-:B0-----:R-:W-:Y:S02]  /*0290*/  IMAD R28, R28, R11.reuse, R4.reuse ;  /* 0x0000000b1c1c7224 */ /* 0x181fe400078e0204 */
[-CC-:B------:R-:W-:Y:S02]  /*02a0*/  IMAD R12, R12, R11.reuse, R4.reuse ;  /* 0x0000000b0c0c7224 */ /* 0x180fe400078e0204 */
[-CC-:B------:R-:W-:Y:S01]  /*02b0*/  IMAD R14, R13, R11.reuse, R4.reuse ;  /* 0x0000000b0d0e7224 */ /* 0x180fe200078e0204 */
[----:B------:R-:W-:Y:S01]  /*02c0*/  IADD3 R23, PT, PT, R5, R28, RZ ;  /* 0x0000001c05177210 */ /* 0x000fe20007ffe0ff */
[-CC-:B------:R-:W-:Y:S01]  /*02d0*/  IMAD R16, R15, R11.reuse, R4.reuse ;  /* 0x0000000b0f107224 */ /* 0x180fe200078e0204 */
[----:B------:R-:W-:Y:S01]  /*02e0*/  IADD3 R27, PT, PT, R5, R12, RZ ;  /* 0x0000000c051b7210 */ /* 0x000fe20007ffe0ff */
        /* <DEDUP_REMOVED lines=9> */
[----:B------:R-:W-:-:S07]  /*0380*/  IADD3 R4, PT, PT, R5, R4, RZ ;  /* 0x0000000405047210 */ /* 0x000fce0007ffe0ff */
.L_x_483:
        /* <DEDUP_REMOVED lines=51> */
[----:B0-----:R-:W-:-:S04]  /*06c0*/  IMAD.WIDE.U32 R14, R23, 0x4, R16 ;  /* 0x00000004170e7825 */ /* 0x001fc800078e0010 */
[----:B-----5:R-:W-:Y:S01]  /*06d0*/  FADD.FTZ R22, R22, R28 ;  /* 0x0000001c16167221 */ /* 0x020fe20000010000 */
[----:B------:R-:W4:Y:S01]  /*06e0*/  LDG.E R26, desc[UR6][R14.64] ;  /* 0x000000060e1a7981 */ /* 0x000f22000c1e1900 */
[----:B------:R-:W-:-:S04]  /*06f0*/  IMAD.WIDE.U32 R28, R12, 0x4, R16 ;  /* 0x000000040c1c7825 */ /* 0x000fc800078e0010 */
[----:B---3--:R-:W-:Y:S02]  /*0700*/  FADD.FTZ R18, R18, R10 ;  /* 0x0000000a12127221 */ /* 0x008fe40000010000 */
[----:B------:R0:W3:Y:S02]  /*0710*/  LDG.E R10, desc[UR6][R28.64] ;  /* 0x000000061c0a7981 */ /* 0x0000e4000c1e1900 */
[----:B0-----:R-:W-:-:S04]  /*0720*/  IMAD.WIDE.U32 R28, R25, 0x4, R16 ;  /* 0x00000004191c7825 */ /* 0x001fc800078e0010 */
[----:B----4-:R-:W-:Y:S02]  /*0730*/  FADD.FTZ R18, R18, R26 ;  /* 0x0000001a12127221 */ /* 0x010fe40000010000 */
[----:B------:R0:W4:Y:S02]  /*0740*/  LDG.E R26, desc[UR6][R28.64] ;  /* 0x000000061c1a7981 */ /* 0x000124000c1e1900 */
[----:B0-----:R-:W-:-:S04]  /*0750*/  IMAD.WIDE.U32 R28, R27, 0x4, R16 ;  /* 0x000000041b1c7825 */ /* 0x001fc800078e0010 */
[----:B---3--:R-:W-:Y:S02]  /*0760*/  FADD.FTZ R10, R18, R10 ;  /* 0x0000000a120a7221 */ /* 0x008fe40000010000 */
[----:B------:R-:W3:Y:S01]  /*0770*/  LDG.E R18, desc[UR6][R28.64] ;  /* 0x000000061c127981 */ /* 0x000ee2000c1e1900 */
[----:B------:R-:W-:-:S04]  /*0780*/  IMAD.WIDE.U32 R14, R13, 0x4, R16 ;  /* 0x000000040d0e7825 */ /* 0x000fc800078e0010 */
[----:B----4-:R-:W-:Y:S02]  /*0790*/  FADD.FTZ R10, R10, R26 ;  /* 0x0000001a0a0a7221 */ /* 0x010fe40000010000 */
[----:B------:R0:W4:Y:S02]  /*07a0*/  LDG.E R26, desc[UR6][R14.64] ;  /* 0x000000060e1a7981 */ /* 0x000124000c1e1900 */
[----:B0-----:R-:W-:-:S04]  /*07b0*/  IMAD.WIDE.U32 R14, R19, 0x4, R16 ;  /* 0x00000004130e7825 */ /* 0x001fc800078e0010 */
[----:B------:R-:W-:-:S04]  /*07c0*/  IMAD.WIDE.U32 R28, R21, 0x4, R16 ;  /* 0x00000004151c7825 */ /* 0x000fc800078e0010 */
[----:B---3--:R-:W-:Y:S02]  /*07d0*/  FADD.FTZ R10, R10, R18 ;  /* 0x000000120a0a7221 */ /* 0x008fe40000010000 */
[----:B------:R0:W3:Y:S02]  /*07e0*/  LDG.E R18, desc[UR6][R14.64] ;  /* 0x000000060e127981 */ /* 0x0000e4000c1e1900 */
[----:B0-----:R-:W0:Y:S02]  /*07f0*/  LDC.64 R14, c[0x0][0x458] ;  /* 0x00011600ff0e7b82 */ /* 0x001e240000000a00 */
[----:B0-----:R-:W-:-:S06]  /*0800*/  IMAD.WIDE.U32 R16, R4, 0x4, R14 ;  /* 0x0000000404107825 */ /* 0x001fcc00078e000e */
[----:B------:R-:W5:Y:S01]  /*0810*/  LDG.E R17, desc[UR6][R16.64] ;  /* 0x0000000610117981 */ /* 0x000f62000c1e1900 */
[----:B----4-:R-:W-:-:S03]  /*0820*/  FADD.FTZ R26, R10, R26 ;  /* 0x0000001a0a1a7221 */ /* 0x010fc60000010000 */
[----:B------:R3:W4:Y:S02]  /*0830*/  LDG.E R10, desc[UR6][R28.64] ;  /* 0x000000061c0a7981 */ /* 0x000724000c1e1900 */
[----:B---3--:R-:W-:Y:S01]  /*0840*/  FADD.FTZ R29, R26, R18 ;  /* 0x000000121a1d7221 */ /* 0x008fe20000010000 */
[----:B-----5:R-:W-:Y:S01]  /*0850*/  FADD.FTZ R20, R17, R20 ;  /* 0x0000001411147221 */ /* 0x020fe20000010000 */
[----:B------:R-:W-:-:S05]  /*0860*/  IMAD.WIDE.U32 R16, R23, 0x4, R14 ;  /* 0x0000000417107825 */ /* 0x000fca00078e000e */
[----:B------:R0:W3:Y:S02]  /*0870*/  LDG.E R18, desc[UR6][R16.64] ;  /* 0x0000000610127981 */ /* 0x0000e4000c1e1900 */
[----:B0-----:R-:W-:-:S04]  /*0880*/  IMAD.WIDE.U32 R16, R12, 0x4, R14 ;  /* 0x000000040c107825 */ /* 0x001fc800078e000e */
[----:B---3--:R-:W-:Y:S02]  /*0890*/  FADD.FTZ R18, R20, R18 ;  /* 0x0000001214127221 */ /* 0x008fe40000010000 */
        /* <DEDUP_REMOVED lines=11> */
[----:B------:R-:W-:-:S06]  /*0950*/  IMAD.WIDE.U32 R14, R21, 0x4, R14 ;  /* 0x00000004150e7825 */ /* 0x000fcc00078e000e */
[----:B------:R-:W5:Y:S01]  /*0960*/  LDG.E R15, desc[UR6][R14.64] ;  /* 0x000000060e0f7981 */ /* 0x000f62000c1e1900 */
[----:B---3--:R-:W-:-:S03]  /*0970*/  FADD.FTZ R18, R18, R20 ;  /* 0x0000001412127221 */ /* 0x008fc60000010000 */
[----:B------:R-:W3:Y:S01]  /*0980*/  LDG.E R20, desc[UR6][R16.64] ;  /* 0x0000000610147981 */ /* 0x000ee2000c1e1900 */
[----:B------:R-:W-:-:S04]  /*0990*/  IADD3 R8, PT, PT, R8, 0x8, RZ ;  /* 0x0000000808087810 */ /* 0x000fc80007ffe0ff */
[----:B------:R-:W-:Y:S01]  /*09a0*/  ISETP.NE.AND P0, PT, R8, RZ, PT ;  /* 0x000000ff0800720c */ /* 0x000fe20003f05270 */
[----:B--2---:R-:W-:Y:S01]  /*09b0*/  FADD.FTZ R22, R22, R24 ;  /* 0x0000001816167221 */ /* 0x004fe20000010000 */
[----:B----4-:R-:W-:Y:S01]  /*09c0*/  FADD.FTZ R10, R29, R10 ;  /* 0x0000000a1d0a7221 */ /* 0x010fe20000010000 */
[----:B------:R-:W-:Y:S02]  /*09d0*/  IADD3 R6, PT, PT, R6, 0x100, RZ ;  /* 0x0000010006067810 */ /* 0x000fe40007ffe0ff */
[C---:B------:R-:W-:Y:S02]  /*09e0*/  LEA R4, R11.reuse, R4, 0x8 ;  /* 0x000000040b047211 */ /* 0x040fe400078e40ff */
[C---:B------:R-:W-:Y:S02]  /*09f0*/  LEA R23, R11.reuse, R23, 0x8 ;  /* 0x000000170b177211 */ /* 0x040fe400078e40ff */
[C---:B------:R-:W-:Y:S02]  /*0a00*/  LEA R12, R11.reuse, R12, 0x8 ;  /* 0x0000000c0b0c7211 */ /* 0x040fe400078e40ff */
[----:B------:R-:W-:-:S02]  /*0a10*/  LEA R25, R11, R25, 0x8 ;  /* 0x000000190b197211 */ /* 0x000fc400078e40ff */
[C---:B------:R-:W-:Y:S02]  /*0a20*/  LEA R27, R11.reuse, R27, 0x8 ;  /* 0x0000001b0b1b7211 */ /* 0x040fe400078e40ff */
[C---:B------:R-:W-:Y:S02]  /*0a30*/  LEA R13, R11.reuse, R13, 0x8 ;  /* 0x0000000d0b0d7211 */ /* 0x040fe400078e40ff */
[C---:B------:R-:W-:Y:S02]  /*0a40*/  LEA R19, R11.reuse, R19, 0x8 ;  /* 0x000000130b137211 */ /* 0x040fe400078e40ff */
[----:B------:R-:W-:Y:S01]  /*0a50*/  LEA R21, R11, R21, 0x8 ;  /* 0x000000150b157211 */ /* 0x000fe200078e40ff */
[----:B---3--:R-:W-:-:S04]  /*0a60*/  FADD.FTZ R20, R18, R20 ;  /* 0x0000001412147221 */ /* 0x008fc80000010000 */
[----:B-----5:R-:W-:Y:S01]  /*0a70*/  FADD.FTZ R20, R20, R15 ;  /* 0x0000000f14147221 */ /* 0x020fe20000010000 */
[----:B------:R-:W-:Y:S06]  /*0a80*/  @P0 BRA `(.L_x_483) ;  /* 0xfffffff800400947 */ /* 0x000fec000383ffff */
.L_x_482:
[----:B------:R-:W-:Y:S05]  /*0a90*/  BSYNC.RECONVERGENT B1 ;  /* 0x0000000000017941 */ /* 0x000fea0003800200 */
.L_x_481:
        /* <DEDUP_REMOVED lines=9> */
[----:B------:R-:W0:Y:S08]  /*0b30*/  LDC R8, c[0x0][0x388] ;  /* 0x0000e200ff087b82 */ /* 0x000e300000000800 */
[----:B------:R-:W1:Y:S08]  /*0b40*/  LDC.64 R12, c[0x0][0x440] ;  /* 0x00011000ff0c7b82 */ /* 0x000e700000000a00 */
[----:B------:R-:W2:Y:S01]  /*0b50*/  LDC.64 R18, c[0x0][0x458] ;  /* 0x00011600ff127b82 */ /* 0x000ea20000000a00 */
[----:B0-----:R-:W-:-:S07]  /*0b60*/  IMAD R21, R6, R8, R11 ;  /* 0x0000000806157224 */ /* 0x001fce00078e020b */
[----:B------:R-:W0:Y:S01]  /*0b70*/  LDC.64 R16, c[0x0][0x450] ;  /* 0x00011400ff107b82 */ /* 0x000e220000000a00 */
[----:B-1----:R-:W-:-:S05]  /*0b80*/  IMAD.WIDE.U32 R14, R21, 0x4, R12 ;  /* 0x00000004150e7825 */ /* 0x002fca00078e000c */
[----:B------:R1:W3:Y:S02]  /*0b90*/  LDG.E R26, desc[UR6][R14.64] ;  /* 0x000000060e1a7981 */ /* 0x0002e4000c1e1900 */
[----:B-1----:R-:W1:Y:S02]  /*0ba0*/  LDC.64 R14, c[0x0][0x448] ;  /* 0x00011200ff0e7b82 */ /* 0x002e640000000a00 */
[----:B-1----:R-:W-:-:S06]  /*0bb0*/  IMAD.WIDE.U32 R28, R21, 0x4, R14 ;  /* 0x00000004151c7825 */ /* 0x002fcc00078e000e */
[----:B------:R-:W4:Y:S01]  /*0bc0*/  LDG.E R29, desc[UR6][R28.64] ;  /* 0x000000061c1d7981 */ /* 0x000f22000c1e1900 */
[----:B0-----:R-:W-:-:S06]  /*0bd0*/  IMAD.WIDE.U32 R24, R21, 0x4, R16 ;  /* 0x0000000415187825 */ /* 0x001fcc00078e0010 */
[----:B------:R-:W5:Y:S01]  /*0be0*/  LDG.E R25, desc[UR6][R24.64] ;  /* 0x0000000618197981 */ /* 0x000f62000c1e1900 */
[----:B---3--:R-:W-:Y:S01]  /*0bf0*/  FADD.FTZ R7, R7, R26 ;  /* 0x0000001a07077221 */ /* 0x008fe20000010000 */
[----:B--2---:R-:W-:-:S06]  /*0c00*/  IMAD.WIDE.U32 R26, R21, 0x4, R18 ;  /* 0x00000004151a7825 */ /* 0x004fcc00078e0012 */
[----:B------:R0:W2:Y:S02]  /*0c10*/  LDG.E R26, desc[UR6][R26.64] ;  /* 0x000000061a1a7981 */ /* 0x0000a4000c1e1900 */
[----:B0-----:R-:W-:Y:S01]  /*0c20*/  LEA R27, R8, R21, 0x5 ;  /* 0x00000015081b7211 */ /* 0x001fe200078e28ff */
[----:B----4-:R-:W-:-:S04]  /*0c30*/  FADD.FTZ R24, R22, R29 ;  /* 0x0000001d16187221 */ /* 0x010fc80000010000 */
[----:B------:R-:W-:-:S04]  /*0c40*/  IMAD.WIDE.U32 R28, R27, 0x4, R14 ;  /* 0x000000041b1c7825 */ /* 0x000fc800078e000e */
[C---:B------:R-:W-:Y:S02]  /*0c50*/  IMAD.WIDE.U32 R22, R27.reuse, 0x4, R12 ;  /* 0x000000041b167825 */ /* 0x040fe400078e000c */
[----:B------:R-:W3:Y:S04]  /*0c60*/  LDG.E R29, desc[UR6][R28.64] ;  /* 0x000000061c1d7981 */ /* 0x000ee8000c1e1900 */
[----:B------:R-:W4:Y:S01]  /*0c70*/  LDG.E R22, desc[UR6][R22.64] ;  /* 0x0000000616167981 */ /* 0x000f22000c1e1900 */
[----:B------:R-:W-:Y:S01]  /*0c80*/  LEA R21, R8, R21, 0x6 ;  /* 0x0000001508157211 */ /* 0x000fe200078e30ff */
[----:B-----5:R-:W-:Y:S01]  /*0c90*/  FADD.FTZ R10, R10, R25 ;  /* 0x000000190a0a7221 */ /* 0x020fe20000010000 */
[----:B--2---:R-:W-:Y:S01]  /*0ca0*/  FADD.FTZ R20, R20, R26 ;  /* 0x0000001a14147221 */ /* 0x004fe20000010000 */
[----:B---3--:R-:W-:Y:S01]  /*0cb0*/  FADD.FTZ R24, R24, R29 ;  /* 0x0000001d18187221 */ /* 0x008fe20000010000 */
[----:B------:R-:W-:-:S04]  /*0cc0*/  IMAD.WIDE.U32 R28, R27, 0x4, R16 ;  /* 0x000000041b1c7825 */ /* 0x000fc800078e0010 */
[----:B------:R-:W-:-:S04]  /*0cd0*/  IMAD.WIDE.U32 R26, R27, 0x4, R18 ;  /* 0x000000041b1a7825 */ /* 0x000fc800078e0012 */
[----:B----4-:R-:W-:Y:S01]  /*0ce0*/  FADD.FTZ R7, R7, R22 ;  /* 0x0000001607077221 */ /* 0x010fe20000010000 */
[----:B------:R-:W2:Y:S04]  /*0cf0*/  LDG.E R25, desc[UR6][R28.64] ;  /* 0x000000061c197981 */ /* 0x000ea8000c1e1900 */
[----:B------:R0:W3:Y:S02]  /*0d00*/  LDG.E R22, desc[UR6][R26.64] ;  /* 0x000000061a167981 */ /* 0x0000e4000c1e1900 */
[----:B0-----:R-:W-:-:S06]  /*0d10*/  IMAD.WIDE.U32 R26, R21, 0x4, R12 ;  /* 0x00000004151a7825 */ /* 0x001fcc00078e000c */
[----:B------:R-:W4:Y:S01]  /*0d20*/  LDG.E R26, desc[UR6][R26.64] ;  /* 0x000000061a1a7981 */ /* 0x000f22000c1e1900 */
[----:B------:R-:W-:-:S04]  /*0d30*/  IMAD.WIDE.U32 R28, R21, 0x4, R14 ;  /* 0x00000004151c7825 */ /* 0x000fc800078e000e */
[----:B--2---:R-:W-:Y:S01]  /*0d40*/  FADD.FTZ R23, R10, R25 ;  /* 0x000000190a177221 */ /* 0x004fe20000010000 */
[----:B------:R-:W-:Y:S01]  /*0d50*/  LEA R25, R8, R21, 0x5 ;  /* 0x0000001508197211 */ /* 0x000fe200078e28ff */
[----:B---3--:R-:W-:-:S04]  /*0d60*/  FADD.FTZ R22, R20, R22 ;  /* 0x0000001614167221 */ /* 0x008fc80000010000 */
[----:B------:R-:W-:-:S04]  /*0d70*/  IMAD.WIDE.U32 R12, R25, 0x4, R12 ;  /* 0x00000004190c7825 */ /* 0x000fc800078e000c */
[----:B------:R-:W-:Y:S02]  /*0d80*/  IMAD.WIDE.U32 R14, R25, 0x4, R14 ;  /* 0x00000004190e7825 */ /* 0x000fe400078e000e */
[----:B------:R-:W2:Y:S04]  /*0d90*/  LDG.E R13, desc[UR6][R12.64] ;  /* 0x000000060c0d7981 */ /* 0x000ea8000c1e1900 */
[----:B------:R-:W3:Y:S01]  /*0da0*/  LDG.E R15, desc[UR6][R14.64] ;  /* 0x000000060e0f7981 */ /* 0x000ee2000c1e1900 */
[----:B----4-:R-:W-:Y:S01]  /*0db0*/  FADD.FTZ R10, R7, R26 ;  /* 0x0000001a070a7221 */ /* 0x010fe20000010000 */
[C---:B------:R-:W-:Y:S02]  /*0dc0*/  IMAD.WIDE.U32 R26, R21.reuse, 0x4, R16 ;  /* 0x00000004151a7825 */ /* 0x040fe400078e0010 */
[----:B------:R-:W4:Y:S02]  /*0dd0*/  LDG.E R7, desc[UR6][R28.64] ;  /* 0x000000061c077981 */ /* 0x000f24000c1e1900 */
[----:B------:R-:W-:-:S02]  /*0de0*/  IMAD.WIDE.U32 R20, R21, 0x4, R18 ;  /* 0x0000000415147825 */ /* 0x000fc400078e0012 */
[----:B------:R-:W5:Y:S02]  /*0df0*/  LDG.E R8, desc[UR6][R26.64] ;  /* 0x000000061a087981 */ /* 0x000f64000c1e1900 */
[C---:B------:R-:W-:Y:S02]  /*0e00*/  IMAD.WIDE.U32 R16, R25.reuse, 0x4, R16 ;  /* 0x0000000419107825 */ /* 0x040fe400078e0010 */
[----:B------:R-:W3:Y:S02]  /*0e10*/  LDG.E R21, desc[UR6][R20.64] ;  /* 0x0000000614157981 */ /* 0x000ee4000c1e1900 */
[----:B------:R-:W-:Y:S02]  /*0e20*/  IMAD.WIDE.U32 R18, R25, 0x4, R18 ;  /* 0x0000000419127825 */ /* 0x000fe400078e0012 */
[----:B------:R-:W3:Y:S04]  /*0e30*/  LDG.E R16, desc[UR6][R16.64] ;  /* 0x0000000610107981 */ /* 0x000ee8000c1e1900 */
[----:B------:R-:W3:Y:S01]  /*0e40*/  LDG.E R19, desc[UR6][R18.64] ;  /* 0x0000000612137981 */ /* 0x000ee2000c1e1900 */
[----:B------:R-:W-:Y:S01]  /*0e50*/  IADD3 R6, PT, PT, R6, 0x80, RZ ;  /* 0x0000008006067810 */ /* 0x000fe20007ffe0ff */
[----:B----4-:R-:W-:Y:S01]  /*0e60*/  FADD.FTZ R24, R24, R7 ;  /* 0x0000000718187221 */ /* 0x010fe20000010000 */
[----:B-----5:R-:W-:Y:S01]  /*0e70*/  FADD.FTZ R23, R23, R8 ;  /* 0x0000000817177221 */ /* 0x020fe20000010000 */
[----:B--2---:R-:W-:Y:S01]  /*0e80*/  FADD.FTZ R7, R10, R13 ;  /* 0x0000000d0a077221 */ /* 0x004fe20000010000 */
[----:B---3--:R-:W-:Y:S01]  /*0e90*/  FADD.FTZ R8, R22, R21 ;  /* 0x0000001516087221 */ /* 0x008fe20000010000 */
[----:B------:R-:W-:Y:S01]  /*0ea0*/  FADD.FTZ R22, R24, R15 ;  /* 0x0000000f18167221 */ /* 0x000fe20000010000 */
[----:B------:R-:W-:-:S02]  /*0eb0*/  FADD.FTZ R10, R23, R16 ;  /* 0x00000010170a7221 */ /* 0x000fc40000010000 */
[----:B------:R-:W-:-:S07]  /*0ec0*/  FADD.FTZ R20, R8, R19 ;  /* 0x0000001308147221 */ /* 0x000fce0000010000 */
.L_x_485:
[----:B------:R-:W-:Y:S05]  /*0ed0*/  BSYNC.RECONVERGENT B1 ;  /* 0x0000000000017941 */ /* 0x000fea0003800200 */
.L_x_484:
[----:B------:R-:W-:Y:S05]  /*0ee0*/  @!P1 BRA `(.L_x_480) ;  /* 0x0000000000e09947 */ /* 0x000fea0003800000 */
[----:B------:R-:W-:Y:S01]  /*0ef0*/  ISETP.NE.AND P1, PT, R4, 0x1, PT ;  /* 0x000000010400780c */ /* 0x000fe20003f25270 */
[----:B------:R-:W-:Y:S01]  /*0f00*/  BSSY.RECONVERGENT B1, `(.L_x_486) ;  /* 0x0000023000017945 */ /* 0x000fe20003800200 */
[----:B------:R-:W-:-:S11]  /*0f10*/  LOP3.LUT P0, RZ, R9, 0x20, RZ, 0xc0, !PT ;  /* 0x0000002009ff7812 */ /* 0x000fd6000780c0ff */
[----:B------:R-:W-:Y:S05]  /*0f20*/  @!P1 BRA `(.L_x_487) ;  /* 0x0000000000809947 */ /* 0x000fea0003800000 */
[----:B------:R-:W0:Y:S08]  /*0f30*/  LDC R8, c[0x0][0x388] ;  /* 0x0000e200ff087b82 */ /* 0x000e300000000800 */
[----:B------:R-:W1:Y:S08]  /*0f40*/  LDC.64 R12, c[0x0][0x440] ;  /* 0x00011000ff0c7b82 */ /* 0x000e700000000a00 */
[----:B------:R-:W2:Y:S08]  /*0f50*/  LDC.64 R14, c[0x0][0x448] ;  /* 0x00011200ff0e7b82 */ /* 0x000eb00000000a00 */
[----:B------:R-:W3:Y:S01]  /*0f60*/  LDC.64 R16, c[0x0][0x450] ;  /* 0x00011400ff107b82 */ /* 0x000ee20000000a00 */
[----:B0-----:R-:W-:-:S07]  /*0f70*/  IMAD R9, R6, R8, R11 ;  /* 0x0000000806097224 */ /* 0x001fce00078e020b */
[----:B------:R-:W0:Y:S01]  /*0f80*/  LDC.64 R18, c[0x0][0x458] ;  /* 0x00011600ff127b82 */ /* 0x000e220000000a00 */
[----:B-1----:R-:W-:Y:S01]  /*0f90*/  IMAD.WIDE.U32 R28, R9, 0x4, R12 ;  /* 0x00000004091c7825 */ /* 0x002fe200078e000c */
[----:B------:R-:W-:-:S04]  /*0fa0*/  LEA R21, R8, R9, 0x5 ;  /* 0x0000000908157211 */ /* 0x000fc800078e28ff */
[----:B------:R-:W4:Y:S01]  /*0fb0*/  LDG.E R4, desc[UR6][R28.64] ;  /* 0x000000061c047981 */ /* 0x000f22000c1e1900 */
[----:B--2---:R-:W-:-:S04]  /*0fc0*/  IMAD.WIDE.U32 R26, R9, 0x4, R14 ;  /* 0x00000004091a7825 */ /* 0x004fc800078e000e */
[----:B---3--:R-:W-:Y:S01]  /*0fd0*/  IMAD.WIDE.U32 R24, R9, 0x4, R16 ;  /* 0x0000000409187825 */ /* 0x008fe200078e0010 */
[----:B------:R-:W2:Y:S03]  /*0fe0*/  LDG.E R23, desc[UR6][R26.64] ;  /* 0x000000061a177981 */ /* 0x000ea6000c1e1900 */
[----:B------:R-:W-:Y:S02]  /*0ff0*/  IMAD.WIDE.U32 R12, R21, 0x4, R12 ;  /* 0x00000004150c7825 */ /* 0x000fe400078e000c */
[----:B------:R-:W3:Y:S02]  /*1000*/  LDG.E R25, desc[UR6][R24.64] ;  /* 0x0000000618197981 */ /* 0x000ee4000c1e1900 */
[----:B0-----:R-:W-:Y:S02]  /*1010*/  IMAD.WIDE.U32 R8, R9, 0x4, R18 ;  /* 0x0000000409087825 */ /* 0x001fe400078e0012 */
[----:B------:R-:W5:Y:S02]  /*1020*/  LDG.E R13, desc[UR6][R12.64] ;  /* 0x000000060c0d7981 */ /* 0x000f64000c1e1900 */
[----:B------:R-:W-:-:S02]  /*1030*/  IMAD.WIDE.U32 R14, R21, 0x4, R14 ;  /* 0x00000004150e7825 */ /* 0x000fc400078e000e */
[----:B------:R-:W5:Y:S02]  /*1040*/  LDG.E R9, desc[UR6][R8.64] ;  /* 0x0000000608097981 */ /* 0x000f64000c1e1900 */
[C---:B------:R-:W-:Y:S02]  /*1050*/  IMAD.WIDE.U32 R16, R21.reuse, 0x4, R16 ;  /* 0x0000000415107825 */ /* 0x040fe400078e0010 */
[----:B------:R-:W5:Y:S02]  /*1060*/  LDG.E R15, desc[UR6][R14.64] ;  /* 0x000000060e0f7981 */ /* 0x000f64000c1e1900 */
[----:B------:R-:W-:Y:S02]  /*1070*/  IMAD.WIDE.U32 R18, R21, 0x4, R18 ;  /* 0x0000000415127825 */ /* 0x000fe400078e0012 */
[----:B------:R-:W5:Y:S04]  /*1080*/  LDG.E R17, desc[UR6][R16.64] ;  /* 0x0000000610117981 */ /* 0x000f68000c1e1900 */
[----:B------:R-:W5:Y:S01]  /*1090*/  LDG.E R19, desc[UR6][R18.64] ;  /* 0x0000000612137981 */ /* 0x000f62000c1e1900 */
[----:B------:R-:W-:Y:S01]  /*10a0*/  IADD3 R6, PT, PT, R6, 0x40, RZ ;  /* 0x0000004006067810 */ /* 0x000fe20007ffe0ff */
[----:B----4-:R-:W-:Y:S01]  /*10b0*/  FADD.FTZ R4, R7, R4 ;  /* 0x0000000407047221 */ /* 0x010fe20000010000 */
[----:B--2---:R-:W-:Y:S01]  /*10c0*/  FADD.FTZ R22, R22, R23 ;  /* 0x0000001716167221 */ /* 0x004fe20000010000 */
[----:B---3--:R-:W-:-:S02]  /*10d0*/  FADD.FTZ R10, R10, R25 ;  /* 0x000000190a0a7221 */ /* 0x008fc40000010000 */
[----:B-----5:R-:W-:Y:S01]  /*10e0*/  FADD.FTZ R7, R4, R13 ;  /* 0x0000000d04077221 */ /* 0x020fe20000010000 */
[----:B------:R-:W-:Y:S01]  /*10f0*/  FADD.FTZ R20, R20, R9 ;  /* 0x0000000914147221 */ /* 0x000fe20000010000 */
[----:B------:R-:W-:Y:S01]  /*1100*/  FADD.FTZ R22, R22, R15 ;  /* 0x0000000f16167221 */ /* 0x000fe20000010000 */
[----:B------:R-:W-:Y:S02]  /*1110*/  FADD.FTZ R10, R10, R17 ;  /* 0x000000110a0a7221 */ /* 0x000fe40000010000 */
[----:B------:R-:W-:-:S07]  /*1120*/  FADD.FTZ R20, R20, R19 ;  /* 0x0000001314147221 */ /* 0x000fce0000010000 */
.L_x_487:
[----:B------:R-:W-:Y:S05]  /*1130*/  BSYNC.RECONVERGENT B1 ;  /* 0x0000000000017941 */ /* 0x000fea0003800200 */
.L_x_486:
[----:B------:R-:W-:Y:S05]  /*1140*/  @P0 BRA `(.L_x_480) ;  /* 0x0000000000480947 */ /* 0x000fea0003800000 */
[----:B------:R-:W0:Y:S01]  /*1150*/  LDC.64 R16, c[0x0][0x440] ;  /* 0x00011000ff107b82 */ /* 0x000e220000000a00 */
[----:B------:R-:W1:Y:S07]  /*1160*/  LDCU UR4, c[0x0][0x388] ;  /* 0x00007100ff0477ac */ /* 0x000e6e0008000800 */
[----:B------:R-:W2:Y:S08]  /*1170*/  LDC.64 R8, c[0x0][0x448] ;  /* 0x00011200ff087b82 */ /* 0x000eb00000000a00 */
[----:B------:R-:W3:Y:S01]  /*1180*/  LDC.64 R12, c[0x0][0x450] ;  /* 0x00011400ff0c7b82 */ /* 0x000ee20000000a00 */
[----:B-1----:R-:W-:-:S07]  /*1190*/  IMAD R11, R6, UR4, R11 ;  /* 0x00000004060b7c24 */ /* 0x002fce000f8e020b */
[----:B------:R-:W1:Y:S01]  /*11a0*/  LDC.64 R14, c[0x0][0x458] ;  /* 0x00011600ff0e7b82 */ /* 0x000e620000000a00 */
[----:B0-----:R-:W-:-:S06]  /*11b0*/  IMAD.WIDE.U32 R16, R11, 0x4, R16 ;  /* 0x000000040b107825 */ /* 0x001fcc00078e0010 */
[----:B------:R-:W4:Y:S01]  /*11c0*/  LDG.E R16, desc[UR6][R16.64] ;  /* 0x0000000610107981 */ /* 0x000f22000c1e1900 */
[----:B--2---:R-:W-:-:S06]  /*11d0*/  IMAD.WIDE.U32 R8, R11, 0x4, R8 ;  /* 0x000000040b087825 */ /* 0x004fcc00078e0008 */
[----:B------:R-:W2:Y:S01]  /*11e0*/  LDG.E R9, desc[UR6][R8.64] ;  /* 0x0000000608097981 */ /* 0x000ea2000c1e1900 */
[----:B---3--:R-:W-:-:S06]  /*11f0*/  IMAD.WIDE.U32 R12, R11, 0x4, R12 ;  /* 0x000000040b0c7825 */ /* 0x008fcc00078e000c */
[----:B------:R-:W3:Y:S01]  /*1200*/  LDG.E R13, desc[UR6][R12.64] ;  /* 0x000000060c0d7981 */ /* 0x000ee2000c1e1900 */
[----:B-1----:R-:W-:-:S06]  /*1210*/  IMAD.WIDE.U32 R14, R11, 0x4, R14 ;  /* 0x000000040b0e7825 */ /* 0x002fcc00078e000e */
[----:B------:R-:W5:Y:S01]  /*1220*/  LDG.E R15, desc[UR6][R14.64] ;  /* 0x000000060e0f7981 */ /* 0x000f62000c1e1900 */
[----:B----4-:R-:W-:Y:S01]  /*1230*/  FADD.FTZ R7, R7, R16 ;  /* 0x0000001007077221 */ /* 0x010fe20000010000 */
[----:B--2---:R-:W-:Y:S01]  /*1240*/  FADD.FTZ R22, R22, R9 ;  /* 0x0000000916167221 */ /* 0x004fe20000010000 */
[----:B---3--:R-:W-:Y:S01]  /*1250*/  FADD.FTZ R10, R10, R13 ;  /* 0x0000000d0a0a7221 */ /* 0x008fe20000010000 */
[----:B-----5:R-:W-:-:S07]  /*1260*/  FADD.FTZ R20, R20, R15 ;  /* 0x0000000f14147221 */ /* 0x020fce0000010000 */
.L_x_480:
[----:B------:R-:W-:Y:S05]  /*1270*/  BSYNC.RECONVERGENT B0 ;  /* 0x0000000000007941 */ /* 0x000fea0003800200 */
.L_x_479:
[----:B------:R-:W0:Y:S01]  /*1280*/  S2UR UR5, SR_CgaCtaId ;  /* 0x00000000000579c3 */ /* 0x000e220000008800 */
[----:B------:R-:W-:Y:S01]  /*1290*/  UMOV UR4, 0x400 ;  /* 0x0000040000047882 */ /* 0x000fe20000000000 */
[--C-:B------:R-:W-:Y:S02]  /*12a0*/  LOP3.LUT R9, R3, 0x1f, R2.reuse, 0x78, !PT ;  /* 0x0000001f03097812 */ /* 0x100fe400078e7802 */
[----:B------:R-:W-:Y:S02]  /*12b0*/  SHF.L.U32 R11, R5, 0x7, RZ ;  /* 0x00000007050b7819 */ /* 0x000fe400000006ff */
[C---:B------:R-:W-:Y:S02]  /*12c0*/  LOP3.LUT R2, R9.reuse, 0x3e0, R2, 0xf8, !PT ;  /* 0x000003e009027812 */ /* 0x040fe400078ef802 */
[----:B------:R-:W-:Y:S02]  /*12d0*/  SHF.L.U32 R4, R9, 0x2, RZ ;  /* 0x0000000209047819 */ /* 0x000fe400000006ff */
[----:B------:R-:W-:-:S02]  /*12e0*/  ISETP.NE.AND P1, PT, R5, RZ, PT ;  /* 0x000000ff0500720c */ /* 0x000fc40003f25270 */
[----:B------:R-:W-:Y:S02]  /*12f0*/  LOP3.LUT R4, R11, R4, RZ, 0xfc, !PT ;  /* 0x000000040b047212 */ /* 0x000fe400078efcff */
[----:B------:R-:W-:-:S04]  /*1300*/  ISETP.GT.U32.AND P0, PT, R5, 0xf, PT ;  /* 0x0000000f0500780c */ /* 0x000fc80003f04070 */
[----:B------:R-:W-:Y:S01]  /*1310*/  ISETP.NE.OR P0, PT, R3, 0x1f, P0 ;  /* 0x0000001f0300780c */ /* 0x000fe20000705670 */
[----:B0-----:R-:W-:-:S06]  /*1320*/  ULEA UR4, UR5, UR4, 0x18 ;  /* 0x0000000405047291 */ /* 0x001fcc000f8ec0ff */
[----:B------:R-:W-:Y:S02]  /*1330*/  LEA R9, R2, UR4, 0x2 ;  /* 0x0000000402097c11 */ /* 0x000fe4000f8e10ff */
[----:B------:R-:W-:-:S03]  /*1340*/  @!P1 LEA R3, R3, UR4, 0x2 ;  /* 0x0000000403039c11 */ /* 0x000fc6000f8e10ff */
        /* <DEDUP_REMOVED lines=14> */
[----:B-1----:R-:W-:Y:S01]  /*1430*/  FADD.FTZ R13, R2, R13 ;  /* 0x0000000d020d7221 */ /* 0x002fe20000010000 */
[----:B--2---:R-:W-:-:S04]  /*1440*/  FADD.FTZ R15, R6, R15 ;  /* 0x0000000f060f7221 */ /* 0x004fc80000010000 */
[----:B------:R-:W0:Y:S01]  /*1450*/  SHFL.BFLY PT, R10, R13, 0x2, 0x1f ;  /* 0x0c401f000d0a7f89 */ /* 0x000e2200000e0000 */
[----:B---3--:R-:W-:-:S03]  /*1460*/  FADD.FTZ R14, R8, R7 ;  /* 0x00000007080e7221 */ /* 0x008fc60000010000 */
[----:B------:R-:W1:Y:S04]  /*1470*/  SHFL.BFLY PT, R4, R15, 0x2, 0x1f ;  /* 0x0c401f000f047f89 */ /* 0x000e6800000e0000 */
[----:B------:R-:W2:Y:S04]  /*1480*/  SHFL.BFLY PT, R7, R12, 0x2, 0x1f ;  /* 0x0c401f000c077f89 */ /* 0x000ea800000e0000 */
[----:B------:R-:W3:Y:S01]  /*1490*/  SHFL.BFLY PT, R9, R14, 0x2, 0x1f ;  /* 0x0c401f000e097f89 */ /* 0x000ee200000e0000 */
        /* <DEDUP_REMOVED lines=9> */
[----:B-1----:R-:W-:-:S04]  /*1530*/  FADD.FTZ R2, R7, R2 ;  /* 0x0000000207027221 */ /* 0x002fc80000010000 */
[----:B------:R-:W0:Y:S01]  /*1540*/  SHFL.BFLY PT, R13, R12, 0x8, 0x1f ;  /* 0x0d001f000c0d7f89 */ /* 0x000e2200000e0000 */
[----:B--2---:R-:W-:-:S03]  /*1550*/  FADD.FTZ R6, R10, R9 ;  /* 0x000000090a067221 */ /* 0x004fc60000010000 */
[----:B------:R-:W1:Y:S01]  /*1560*/  SHFL.BFLY PT, R9, R2, 0x8, 0x1f ;  /* 0x0d001f0002097f89 */ /* 0x000e6200000e0000 */
[----:B---3--:R-:W-:-:S03]  /*1570*/  FADD.FTZ R17, R8, R17 ;  /* 0x0000001108117221 */ /* 0x008fc60000010000 */
        /* <DEDUP_REMOVED lines=12> */
[----:B------:R0:W-:Y:S01]  /*1640*/  @!P1 STS [R3+0x4180], R2 ;  /* 0x0041800203009388 */ /* 0x0001e20000000800 */
[----:B--2---:R-:W-:-:S03]  /*1650*/  FADD.FTZ R8, R11, R8 ;  /* 0x000000080b087221 */ /* 0x004fc60000010000 */
[----:B------:R0:W-:Y:S01]  /*1660*/  @!P1 STS [R3+0x4080], R4 ;  /* 0x0040800403009388 */ /* 0x0001e20000000800 */
[----:B---3--:R-:W-:-:S03]  /*1670*/  FADD.FTZ R7, R14, R7 ;  /* 0x000000070e077221 */ /* 0x008fc60000010000 */
        /* <DEDUP_REMOVED lines=11> */
[----:B------:R-:W-:Y:S02]  /*1730*/  IADD3 R5, PT, PT, R5, R0, RZ ;  /* 0x0000000005057210 */ /* 0x000fe40007ffe0ff */
[----:B------:R-:W4:Y:S04]  /*1740*/  LDS.64 R10, [R4+0x4100] ;  /* 0x00410000040a7984 */ /* 0x000f280000000a00 */
[----:B------:R-:W5:Y:S01]  /*1750*/  LDS.64 R16, [R4+0x4180] ;  /* 0x0041800004107984 */ /* 0x000f620000000a00 */
[----:B------:R-:W1:Y:S01]  /*1760*/  LDC.64 R6, c[0x0][0x498] ;  /* 0x00012600ff067b82 */ /* 0x000e620000000a00 */
[----:B0-----:R-:W-:-:S07]  /*1770*/  IMAD.WIDE.U32 R14, R5, 0x4, R14 ;  /* 0x00000004050e7825 */ /* 0x001fce00078e000e */
[----:B------:R-:W0:Y:S01]  /*1780*/  LDC.64 R2, c[0x0][0x490] ;  /* 0x00012400ff027b82 */ /* 0x000e220000000a00 */
[----:B---3--:R-:W-:-:S04]  /*1790*/  IMAD.WIDE.U32 R8, R5, 0x4, R8 ;  /* 0x0000000405087825 */ /* 0x008fc800078e0008 */
[----:B-1----:R-:W-:Y:S01]  /*17a0*/  IMAD.WIDE.U32 R6, R5, 0x4, R6 ;  /* 0x0000000405067825 */ /* 0x002fe200078e0006 */
        /* <DEDUP_REMOVED lines=10> */
.L_x_488:
        /* <DEDUP_REMOVED lines=11> */
.L_x_6020:


//--------------------- .text._ZN10layer_norm31ln_parallel_residual_bwd_kernelINS_13Kernel_traitsI13__nv_bfloat16S2_S2_S2_fjLj1024ELj1ELj4ELj1ELj16ENS_18Kernel_traits_baseILj1024ES2_S2_S2_S2_fjLj128EEEEELb1ELb1ELb1EEEvNS_9BwdParamsE --------------------------
	.section	.text._ZN10layer_norm31ln_parallel_residual_bwd_kernelINS_13Kernel_traitsI13__nv_bfloat16S2_S2_S2_fjLj1024ELj1ELj4ELj1ELj16ENS_18Kernel_traits_baseILj1024ES2_S2_S2_S2_fjLj128EEEEELb1ELb1ELb1EEEvNS_9BwdParamsE,"ax",@progbits
	.align	128
        .global         _ZN10layer_norm31ln_parallel_residual_bwd_kernelINS_13Kernel_traitsI13__nv_bfloat16S2_S2_S2_fjLj1024ELj1ELj4ELj1ELj16ENS_18Kernel_traits_baseILj1024ES2_S2_S2_S2_fjLj128EEEEELb1ELb1ELb1EEEvNS_9BwdParamsE
        .type           _ZN10layer_norm31ln_parallel_residual_bwd_kernelINS_13Kernel_traitsI13__nv_bfloat16S2_S2_S2_fjLj1024ELj1ELj4ELj1ELj16ENS_18Kernel_traits_baseILj1024ES2_S2_S2_S2_fjLj128EEEEELb1ELb1ELb1EEEvNS_9BwdParamsE,@function
        .size           _ZN10layer_norm31ln_parallel_residual_bwd_kernelINS_13Kernel_traitsI13__nv_bfloat16S2_S2_S2_fjLj1024ELj1ELj4ELj1ELj16ENS_18Kernel_traits_baseILj1024ES2_S2_S2_S2_fjLj128EEEEELb1ELb1ELb1EEEvNS_9BwdParamsE,(.L_x_6021 - _ZN10layer_norm31ln_parallel_residual_bwd_kernelINS_13Kernel_traitsI13__nv_bfloat16S2_S2_S2_fjLj1024ELj1ELj4ELj1ELj16ENS_18Kernel_traits_baseILj1024ES2_S2_S2_S2_fjLj128EEEEELb1ELb1ELb1EEEvNS_9BwdParamsE)
        .other          _ZN10layer_norm31ln_parallel_residual_bwd_kernelINS_13Kernel_traitsI13__nv_bfloat16S2_S2_S2_fjLj1024ELj1ELj4ELj1ELj16ENS_18Kernel_traits_baseILj1024ES2_S2_S2_S2_fjLj128EEEEELb1ELb1ELb1EEEvNS_9BwdParamsE,@"STO_CUDA_ENTRY STV_DEFAULT"
_ZN10layer_norm31ln_parallel_residual_bwd_kernelINS_13Kernel_traitsI13__nv_bfloat16S2_S2_S2_fjLj1024ELj1ELj4ELj1ELj16ENS_18Kernel_traits_baseILj1024ES2_S2_S2_S2_fjLj128EEEEELb1ELb1ELb1EEEvNS_9BwdParamsE:
.text._ZN10layer_norm31ln_parallel_residual_bwd_kernelINS_13Kernel_traitsI13__nv_bfloat16S2_S2_S2_fjLj1024ELj1ELj4ELj1ELj16ENS_18Kernel_traits_baseILj1024ES2_S2_S2_S2_fjLj128EEEEELb1ELb1ELb1EEEvNS_9BwdParamsE:
        /* <DEDUP_REMOVED lines=33> */
[----:B0-----:R-:W-:Y:S01]  /*0210*/  SHF.R.U32.HI R0, RZ, 0x5, R177 ;  /* 0x00000005ff007819 */ /* 0x001fe200000116b1 */
[----:B------:R-:W0:Y:S01]  /*0220*/  LDCU.64 UR18, c[0x0][0x470] ;  /* 0x00008e00ff1277ac */ /* 0x000e220008000a00 */
[----:B------:R-:W-:Y:S02]  /*0230*/  CS2R R40, SRZ ;  /* 0x0000000000287805 */ /* 0x000fe4000001ff00 */
[----:B------:R-:W-:Y:S02]  /*0240*/  CS2R R46, SRZ ;  /* 0x00000000002e7805 */ /* 0x000fe4000001ff00 */
[----:B------:R-:W-:-:S02]  /*0250*/  LOP3.LUT R138, R0, UR7, RZ, 0xfc, !PT ;  /* 0x00000007008a7c12 */ /* 0x000fc4000f8efcff */
[----:B------:R-:W-:Y:S02]  /*0260*/  CS2R R44, SRZ ;  /* 0x00000000002c7805 */ /* 0x000fe4000001ff00 */
[----:B------:R-:W-:Y:S02]  /*0270*/  CS2R R50, SRZ ;  /* 0x0000000000327805 */ /* 0x000fe4000001ff00 */
[----:B------:R-:W-:Y:S02]  /*0280*/  CS2R R48, SRZ ;  /* 0x0000000000307805 */ /* 0x000fe4000001ff00 */
[----:B--2---:R-:W-:Y:S02]  /*0290*/  ISETP.GE.AND P0, PT, R138, UR8, PT ;  /* 0x000000088a007c0c */ /* 0x004fe4000bf06270 */
[----:B------:R-:W-:Y:S02]  /*02a0*/  CS2R R110, SRZ ;  /* 0x00000000006e7805 */ /* 0x000fe4000001ff00 */
[----:B------:R-:W-:-:S02]  /*02b0*/  CS2R R108, SRZ ;  /* 0x00000000006c7805 */ /* 0x000fc4000001ff00 */
[----:B------:R-:W-:Y:S02]  /*02c0*/  CS2R R114, SRZ ;  /* 0x0000000000727805 */ /* 0x000fe4000001ff00 */
[----:B------:R-:W-:Y:S02]  /*02d0*/  CS2R R112, SRZ ;  /* 0x0000000000707805 */ /* 0x000fe4000001ff00 */
[----:B------:R-:W-:Y:S02]  /*02e0*/  CS2R R54, SRZ ;  /* 0x0000000000367805 */ /* 0x000fe4000001ff00 */
[----:B------:R-:W-:Y:S01]  /*02f0*/  CS2R R52, SRZ ;  /* 0x0000000000347805 */ /* 0x000fe2000001ff00 */
[----:B01-34-:R-:W-:Y:S06]  /*0300*/  @P0 BRA `(.L_x_490) ;  /* 0x000000b8005c0947 */ /* 0x01bfec0003800000 */
[----:B------:R-:W0:Y:S01]  /*0310*/  LDC.64 R2, c[0x0][0x3d0] ;  /* 0x0000f400ff027b82 */ /* 0x000e220000000a00 */
[----:B------:R-:W-:Y:S01]  /*0320*/  LOP3.LUT R177, R177, 0x1f, RZ, 0xc0, !PT ;  /* 0x0000001fb1b17812 */ /* 0x000fe200078ec0ff */
[----:B------:R-:W1:Y:S06]  /*0330*/  LDCU.64 UR14, c[0x0][0x438] ;  /* 0x00008700ff0e77ac */ /* 0x000e6c0008000a00 */
[----:B------:R-:W2:Y:S01]  /*0340*/  LDC.U8 R137, c[0x0][0x410] ;  /* 0x00010400ff897b82 */ /* 0x000ea20000000000 */
[----:B0-----:R-:W-:-:S05]  /*0350*/  IMAD.WIDE.U32 R2, R177, 0x10, R2 ;  /* 0x00000010b1027825 */ /* 0x001fca00078e0002 */
[----:B------:R-:W3:Y:S04]  /*0360*/  LDG.E.128 R8, desc[UR12][R2.64] ;  /* 0x0000000c02087981 */ /* 0x000ee8000c1e1d00 */
[----:B------:R-:W4:Y:S04]  /*0370*/  LDG.E.128 R4, desc[UR12][R2.64+0x200] ;  /* 0x0002000c02047981 */ /* 0x000f28000c1e1d00 */
[----:B------:R-:W5:Y:S04]  /*0380*/  LDG.E.128 R148, desc[UR12][R2.64+0x400] ;  /* 0x0004000c02947981 */ /* 0x000f68000c1e1d00 */
[----:B------:R0:W5:Y:S01]  /*0390*/  LDG.E.128 R140, desc[UR12][R2.64+0x600] ;  /* 0x0006000c028c7981 */ /* 0x000162000c1e1d00 */
[----:B-1----:R-:W-:Y:S01]  /*03a0*/  UISETP.NE.U32.AND UP0, UPT, UR14, URZ, UPT ;  /* 0x000000ff0e00728c */ /* 0x002fe2000bf05070 */
[----:B------:R-:W-:Y:S01]  /*03b0*/  HFMA2 R0, -RZ, RZ, 0, 0 ;  /* 0x00000000ff007431 */ /* 0x000fe200000001ff */
[----:B------:R-:W-:Y:S01]  /*03c0*/  BSSY B1, `(.L_x_491) ;  /* 0x0000b58000017945 */ /* 0x000fe20003800000 */
[----:B------:R-:W-:Y:S01]  /*03d0*/  CS2R R12, SRZ ;  /* 0x00000000000c7805 */ /* 0x000fe2000001ff00 */
[----:B------:R-:W-:Y:S01]  /*03e0*/  UISETP.NE.AND.EX UP0, UPT, UR15, URZ, UPT, UP0 ;  /* 0x000000ff0f00728c */ /* 0x000fe2000bf05300 */
[----:B------:R-:W-:-:S02]  /*03f0*/  CS2R R14, SRZ ;  /* 0x00000000000e7805 */ /* 0x000fc4000001ff00 */
[----:B------:R-:W-:Y:S02]  /*0400*/  CS2R R16, SRZ ;  /* 0x0000000000107805 */ /* 0x000fe4000001ff00 */
        /* <DEDUP_REMOVED lines=24> */
[----:B------:R-:W-:Y:S01]  /*0590*/  IMAD.MOV.U32 R136, RZ, RZ, RZ ;  /* 0x000000ffff887224 */ /* 0x000fe200078e00ff */
[----:B--2---:R-:W-:Y:S02]  /*05a0*/  ISETP.NE.AND P3, PT, R137, RZ, PT ;  /* 0x000000ff8900720c */ /* 0x004fe40003f65270 */
[----:B------:R-:W-:Y:S02]  /*05b0*/  PLOP3.LUT P4, PT, PT, PT, UP0, 0x80, 0x8 ;  /* 0x000000000008781c */ /* 0x000fe40003f8f008 */
[C---:B---3--:R-:W-:Y:S01]  /*05c0*/  PRMT R134, R9.reuse, 0x7632, R134 ;  /* 0x0000763209867816 */ /* 0x048fe20000000086 */
[----:B------:R-:W-:Y:S01]  /*05d0*/  IMAD.U32 R175, R9, 0x10000, RZ ;  /* 0x0001000009af7824 */ /* 0x000fe200078e00ff */
[C---:B------:R-:W-:Y:S01]  /*05e0*/  PRMT R132, R11.reuse, 0x7632, R132 ;  /* 0x000076320b847816 */ /* 0x040fe20000000084 */
[----:B------:R-:W-:Y:S01]  /*05f0*/  IMAD.U32 R173, R11, 0x10000, RZ ;  /* 0x000100000bad7824 */ /* 0x000fe200078e00ff */
[C---:B----4-:R-:W-:Y:S01]  /*0600*/  PRMT R130, R5.reuse, 0x7632, R130 ;  /* 0x0000763205827816 */ /* 0x050fe20000000082 */
[----:B------:R-:W-:Y:S01]  /*0610*/  IMAD.U32 R171, R5, 0x10000, RZ ;  /* 0x0001000005ab7824 */ /* 0x000fe200078e00ff */
[C---:B------:R-:W-:Y:S01]  /*0620*/  PRMT R128, R7.reuse, 0x7632, R128 ;  /* 0x0000763207807816 */ /* 0x040fe20000000080 */
[----:B------:R-:W-:Y:S01]  /*0630*/  IMAD.U32 R169, R7, 0x10000, RZ ;  /* 0x0001000007a97824 */ /* 0x000fe200078e00ff */
[C---:B-----5:R-:W-:Y:S01]  /*0640*/  PRMT R126, R149.reuse, 0x7632, R126 ;  /* 0x00007632957e7816 */ /* 0x060fe2000000007e */
[----:B------:R-:W-:Y:S01]  /*0650*/  IMAD.U32 R165, R149, 0x10000, RZ ;  /* 0x0001000095a57824 */ /* 0x000fe200078e00ff */
[C---:B------:R-:W-:Y:S01]  /*0660*/  PRMT R124, R151.reuse, 0x7632, R124 ;  /* 0x00007632977c7816 */ /* 0x040fe2000000007c */
[----:B------:R-:W-:Y:S01]  /*0670*/  IMAD.U32 R151, R151, 0x10000, RZ ;  /* 0x0001000097977824 */ /* 0x000fe200078e00ff */
[C---:B------:R-:W-:Y:S01]  /*0680*/  PRMT R122, R141.reuse, 0x7632, R122 ;  /* 0x000076328d7a7816 */ /* 0x040fe2000000007a */
[----:B------:R-:W-:Y:S01]  /*0690*/  IMAD.U32 R141, R141, 0x10000, RZ ;  /* 0x000100008d8d7824 */ /* 0x000fe200078e00ff */
[C---:B------:R-:W-:Y:S01]  /*06a0*/  PRMT R120, R143.reuse, 0x7632, R120 ;  /* 0x000076328f787816 */ /* 0x040fe20000000078 */
[----:B------:R-:W-:Y:S01]  /*06b0*/  IMAD.U32 R139, R143, 0x10000, RZ ;  /* 0x000100008f8b7824 */ /* 0x000fe200078e00ff */
[----:B------:R-:W-:Y:S01]  /*06c0*/  PRMT R135, R8, 0x7632, R135 ;  /* 0x0000763208877816 */ /* 0x000fe20000000087 */
        /* <DEDUP_REMOVED lines=15> */
[----:B------:R-:W-:-:S02]  /*07c0*/  SHF.L.U32 R164, R150, 0x10, RZ ;  /* 0x0000001096a47819 */ /* 0x000fc400000006ff */
[----:B------:R-:W-:Y:S02]  /*07d0*/  SHF.L.U32 R176, R8, 0x10, RZ ;  /* 0x0000001008b07819 */ /* 0x000fe400000006ff */
[----:B------:R-:W-:Y:S02]  /*07e0*/  CS2R R8, SRZ ;  /* 0x0000000000087805 */ /* 0x000fe4000001ff00 */
[----:B------:R-:W-:Y:S02]  /*07f0*/  SHF.L.U32 R174, R10, 0x10, RZ ;  /* 0x000000100aae7819 */ /* 0x000fe400000006ff */
[----:B------:R-:W-:Y:S02]  /*0800*/  CS2R R10, SRZ ;  /* 0x00000000000a7805 */ /* 0x000fe4000001ff00 */
[----:B------:R-:W-:Y:S02]  /*0810*/  SHF.L.U32 R172, R4, 0x10, RZ ;  /* 0x0000001004ac7819 */ /* 0x000fe400000006ff */
[----:B------:R-:W-:-:S02]  /*0820*/  CS2R R4, SRZ ;  /* 0x0000000000047805 */ /* 0x000fc4000001ff00 */
[----:B------:R-:W-:Y:S02]  /*0830*/  SHF.L.U32 R170, R6, 0x10, RZ ;  /* 0x0000001006aa7819 */ /* 0x000fe400000006ff */
[----:B------:R-:W-:Y:S02]  /*0840*/  CS2R R6, SRZ ;  /* 0x0000000000067805 */ /* 0x000fe4000001ff00 */
[----:B------:R-:W-:Y:S02]  /*0850*/  SHF.L.U32 R150, R140, 0x10, RZ ;  /* 0x000000108c967819 */ /* 0x000fe400000006ff */
        /* <DEDUP_REMOVED lines=9> */
[----:B------:R-:W-:-:S07]  /*08f0*/  SHF.L.U32 R121, R121, 0x10, RZ ;  /* 0x0000001079797819 */ /* 0x000fce00000006ff */
.L_x_525:
[----:B------:R-:W0:Y:S01]  /*0900*/  LDC.64 R100, c[0x0][0x3a8] ;  /* 0x0000ea00ff647b82 */ /* 0x000e220000000a00 */
[----:B------:R-:W-:-:S05]  /*0910*/  IMAD R76, R138, UR16, RZ ;  /* 0x000000108a4c7c24 */ /* 0x000fca000f8e02ff */
[----:B------:R-:W-:Y:S02]  /*0920*/  SHF.R.S32.HI R77, RZ, 0x1f, R76 ;  /* 0x0000001fff4d7819 */ /* 0x000fe4000001144c */
[----:B------:R-:W1:Y:S02]  /*0930*/  LDC.64 R104, c[0x0][0x428] ;  /* 0x00010a00ff687b82 */ /* 0x000e640000000a00 */
[----:B------:R-:W-:-:S04]  /*0940*/  LEA.HI R76, R77, R76, RZ, 0x3 ;  /* 0x0000004c4d4c7211 */ /* 0x000fc800078f18ff */
[----:B------:R-:W-:Y:S02]  /*0950*/  LEA.HI.SX32 R185, R76, R177, 0x1d ;  /* 0x000000b14cb97211 */ /* 0x000fe400078feaff */
[----:B------:R-:W2:Y:S03]  /*0960*/  LDC.64 R156, c[0x0][0x3c0] ;  /* 0x0000f000ff9c7b82 */ /* 0x000ea60000000a00 */
[----:B0-----:R-:W-:-:S05]  /*0970*/  IMAD.WIDE.U32 R76, R185, 0x10, R100 ;  /* 0x00000010b94c7825 */ /* 0x001fca00078e0064 */
[----:B------:R-:W0:Y:S01]  /*0980*/  LDC.64 R152, c[0x0][0x3c8] ;  /* 0x0000f200ff987b82 */ /* 0x000e220000000a00 */
[----:B------:R-:W3:Y:S01]  /*0990*/  LDG.E.128 R76, desc[UR12][R76.64] ;  /* 0x0000000c4c4c7981 */ /* 0x000ee2000c1e1d00 */
[C---:B------:R-:W-:Y:S01]  /*09a0*/  IADD3 R183, PT, PT, R185.reuse, 0x20, RZ ;  /* 0x00000020b9b77810 */ /* 0x040fe20007ffe0ff */
[----:B-1----:R-:W-:Y:S01]  /*09b0*/  IMAD.WIDE.U32 R80, R185, 0x10, R104 ;  /* 0x00000010b9507825 */ /* 0x002fe200078e0068 */
[----:B------:R-:W-:-:S04]  /*09c0*/  ISETP.NE.U32.AND P0, PT, RZ, UR18, PT ;  /* 0x00000012ff007c0c */ /* 0x000fc8000bf05070 */
[----:B------:R-:W1:Y:S01]  /*09d0*/  @P4 LDC.64 R162, c[0x0][0x438] ;  /* 0x00010e00ffa24b82 */ /* 0x000e620000000a00 */
[----:B------:R-:W-:Y:S01]  /*09e0*/  IMAD.WIDE.U32 R84, R183, 0x10, R100 ;  /* 0x00000010b7547825 */ /* 0x000fe200078e0064 */
[----:B------:R-:W4:Y:S05]  /*09f0*/  LDG.E.128 R80, desc[UR12][R80.64] ;  /* 0x0000000c50507981 */ /* 0x000f2a000c1e1d00 */
[----:B------:R-:W4:Y:S01]  /*0a00*/  LDG.E.128 R84, desc[UR12][R84.64] ;  /* 0x0000000c54547981 */ /* 0x000f22000c1e1d00 */
[----:B------:R-:W-:Y:S02]  /*0a10*/  VIADD R181, R185, 0x40 ;  /* 0x00000040b9b57836 */ /* 0x000fe40000000000 */
[----:B--2---:R-:W-:-:S04]  /*0a20*/  IMAD.WIDE R156, R138, 0x4, R156 ;  /* 0x000000048a9c7825 */ /* 0x004fc800078e029c */
[----:B------:R-:W-:Y:S01]  /*0a30*/  IMAD.WIDE.U32 R92, R181, 0x10, R100 ;  /* 0x00000010b55c7825 */ /* 0x000fe200078e0064 */
[----:B------:R-:W2:Y:S03]  /*0a40*/  LDG.E R180, desc[UR12][R156.64] ;  /* 0x0000000c9cb47981 */ /* 0x000ea6000c1e1900 */
[--C-:B------:R-:W-:Y:S02]  /*0a50*/  IMAD.WIDE.U32 R88, R183, 0x10, R104.reuse ;  /* 0x00000010b7587825 */ /* 0x100fe400078e0068 */
[----:B------:R-:W2:Y:S02]  /*0a60*/  LDG.E.128 R92, desc[UR12][R92.64] ;  /* 0x0000000c5c5c7981 */ /* 0x000ea4000c1e1d00 */
[----:B------:R-:W-:Y:S01]  /*0a70*/  IMAD.WIDE.U32 R96, R181, 0x10, R104 ;  /* 0x00000010b5607825 */ /* 0x000fe200078e0068 */
[----:B------:R-:W-:Y:S01]  /*0a80*/  IADD3 R179, PT, PT, R185, 0x60, RZ ;  /* 0x00000060b9b37810 */ /* 0x000fe20007ffe0ff */
[----:B------:R-:W2:Y:S02]  /*0a90*/  LDG.E.128 R88, desc[UR12][R88.64] ;  /* 0x0000000c58587981 */ /* 0x000ea4000c1e1d00 */
[----:B0-----:R-:W-:-:S02]  /*0aa0*/  IMAD.WIDE R160, R138, 0x4, R152 ;  /* 0x000000048aa07825 */ /* 0x001fc400078e0298 */
[----:B------:R-:W2:Y:S04]  /*0ab0*/  LDG.E.128 R96, desc[UR12][R96.64] ;  /* 0x0000000c60607981 */ /* 0x000ea8000c1e1d00 */
[----:B------:R0:W2:Y:S01]  /*0ac0*/  LDG.E R178, desc[UR12][R160.64] ;  /* 0x0000000ca0b27981 */ /* 0x0000a2000c1e1900 */
[----:B------:R-:W-:-:S04]  /*0ad0*/  IMAD.WIDE.U32 R100, R179, 0x10, R100 ;  /* 0x00000010b3647825 */ /* 0x000fc800078e0064 */
[----:B------:R-:W-:Y:S02]  /*0ae0*/  IMAD.WIDE.U32 R104, R179, 0x10, R104 ;  /* 0x00000010b3687825 */ /* 0x000fe400078e0068 */
[----:B------:R-:W2:Y:S01]  /*0af0*/  LDG.E.128 R100, desc[UR12][R100.64] ;  /* 0x0000000c64647981 */ /* 0x000ea2000c1e1d00 */
[----:B------:R-:W-:Y:S01]  /*0b00*/  ISETP.NE.AND.EX P0, PT, RZ, UR19, PT, P0 ;  /* 0x00000013ff007c0c */ /* 0x000fe2000bf05300 */
[----:B0-----:R-:W0:Y:S02]  /*0b10*/  @P4 LDC.64 R160, c[0x0][0x438] ;  /* 0x00010e00ffa04b82 */ /* 0x001e240000000a00 */
[----:B------:R-:W2:Y:S10]  /*0b20*/  LDG.E.128 R104, desc[UR12][R104.64] ;  /* 0x0000000c68687981 */ /* 0x000eb4000c1e1d00 */
[----:B------:R-:W1:Y:S08]  /*0b30*/  @P0 LDC.64 R152, c[0x0][0x3b8] ;  /* 0x0000ee00ff980b82 */ /* 0x000e700000000a00 */
[----:B------:R-:W0:Y:S08]  /*0b40*/  @P0 LDC.64 R154, c[0x0][0x3b8] ;  /* 0x0000ee00ff9a0b82 */ /* 0x000e300000000a00 */
[----:B------:R-:W0:Y:S08]  /*0b50*/  @P0 LDC.64 R156, c[0x0][0x3b8] ;  /* 0x0000ee00ff9c0b82 */ /* 0x000e300000000a00 */
[----:B------:R-:W0:Y:S01]  /*0b60*/  @P0 LDC.64 R158, c[0x0][0x3b8] ;  /* 0x0000ee00ff9e0b82 */ /* 0x000e220000000a00 */
[----:B-1----:R-:W-:-:S05]  /*0b70*/  @P0 IMAD.WIDE.U32 R166, R185, 0x8, R152 ;  /* 0x00000008b9a60825 */ /* 0x002fca00078e0098 */
[----:B------:R1:W5:Y:S01]  /*0b80*/  @P0 LDG.E.64 R142, desc[UR12][R166.64] ;  /* 0x0000000ca68e0981 */ /* 0x000362000c1e1b00 */
[----:B0-----:R-:W-:Y:S01]  /*0b90*/  @P0 IMAD.WIDE.U32 R154, R183, 0x8, R154 ;  /* 0x00000008b79a0825 */ /* 0x001fe200078e009a */
[----:B------:R-:W0:Y:S04]  /*0ba0*/  @P4 LDC.64 R152, c[0x0][0x438] ;  /* 0x00010e00ff984b82 */ /* 0x000e280000000a00 */
[----:B------:R-:W5:Y:S01]  /*0bb0*/  @P0 LDG.E.64 R144, desc[UR12][R154.64] ;  /* 0x0000000c9a900981 */ /* 0x000f62000c1e1b00 */
[----:B------:R-:W-:-:S05]  /*0bc0*/  @P0 IMAD.WIDE.U32 R156, R181, 0x8, R156 ;  /* 0x00000008b59c0825 */ /* 0x000fca00078e009c */
[----:B------:R1:W5:Y:S01]  /*0bd0*/  @P0 LDG.E.64 R146, desc[UR12][R156.64] ;  /* 0x0000000c9c920981 */ /* 0x000362000c1e1b00 */
[----:B------:R-:W-:-:S05]  /*0be0*/  @P0 IMAD.WIDE.U32 R158, R179, 0x8, R158 ;  /* 0x00000008b39e0825 */ /* 0x000fca00078e009e */
[----:B------:R1:W5:Y:S01]  /*0bf0*/  @P0 LDG.E.64 R148, desc[UR12][R158.64] ;  /* 0x0000000c9e940981 */ /* 0x000362000c1e1b00 */
[C---:B---3--:R-:W-:Y:S01]  /*0c00*/  PRMT R197, R76.reuse, 0x7632, R197 ;  /* 0x000076324cc57816 */ /* 0x048fe200000000c5 */
[----:B------:R-:W-:Y:S01]  /*0c10*/  IMAD.U32 R199, R76, 0x10000, RZ ;  /* 0x000100004cc77824 */ /* 0x000fe200078e00ff */
[C---:B------:R-:W-:Y:S01]  /*0c20*/  PRMT R191, R77.reuse, 0x7632, R191 ;  /* 0x000076324dbf7816 */ /* 0x040fe200000000bf */
[C---:B------:R-:W-:Y:S01]  /*0c30*/  IMAD.U32 R196, R78.reuse, 0x10000, RZ ;  /* 0x000100004ec47824 */ /* 0x040fe200078e00ff */
[----:B------:R-:W-:Y:S02]  /*0c40*/  SHF.L.U32 R198, R77, 0x10, RZ ;  /* 0x000000104dc67819 */ /* 0x000fe400000006ff */
[----:B------:R-:W-:Y:S01]  /*0c50*/  PRMT R188, R78, 0x7632, R188 ;  /* 0x000076324ebc7816 */ /* 0x000fe200000000bc */
[----:B------:R-:W3:Y:S01]  /*0c60*/  @P4 LDC.64 R76, c[0x0][0x438] ;  /* 0x00010e00ff4c4b82 */ /* 0x000ee20000000a00 */
[C---:B------:R-:W-:Y:S02]  /*0c70*/  PRMT R190, R79.reuse, 0x7632, R190 ;  /* 0x000076324fbe7816 */ /* 0x040fe400000000be */
[----:B------:R-:W-:-:S05]  /*0c80*/  SHF.L.U32 R187, R79, 0x10, RZ ;  /* 0x000000104fbb7819 */ /* 0x000fca00000006ff */
[----:B------:R-:W0:Y:S01]  /*0c90*/  LDC.64 R78, c[0x0][0x3b0] ;  /* 0x0000ec00ff4e7b82 */ /* 0x000e220000000a00 */
[C---:B----4-:R-:W-:Y:S01]  /*0ca0*/  PRMT R195, R86.reuse, 0x7632, R195 ;  /* 0x0000763256c37816 */ /* 0x050fe200000000c3 */
[----:B------:R-:W-:Y:S01]  /*0cb0*/  IMAD.U32 R237, R86, 0x10000, RZ ;  /* 0x0001000056ed7824 */ /* 0x000fe200078e00ff */
[C---:B------:R-:W-:Y:S01]  /*0cc0*/  PRMT R193, R87.reuse, 0x7632, R193 ;  /* 0x0000763257c17816 */ /* 0x040fe200000000c1 */
[----:B-1----:R-:W-:Y:S01]  /*0cd0*/  IMAD.U32 R166, R80, 0x10000, RZ ;  /* 0x0001000050a67824 */ /* 0x002fe200078e00ff */
[----:B------:R-:W-:Y:S01]  /*0ce0*/  SHF.L.U32 R231, R87, 0x10, RZ ;  /* 0x0000001057e77819 */ /* 0x000fe200000006ff */
[----:B------:R-:W-:Y:S01]  /*0cf0*/  IMAD.U32 R157, R82, 0x10000, RZ ;  /* 0x00010000529d7824 */ /* 0x000fe200078e00ff */
[----:B------:R-:W-:Y:S01]  /*0d00*/  PRMT R159, R80, 0x7632, R159 ;  /* 0x00007632509f7816 */ /* 0x000fe2000000009f */
[----:B------:R-:W-:Y:S01]  /*0d10*/  IMAD.U32 R203, R84, 0x10000, RZ ;  /* 0x0001000054cb7824 */ /* 0x000fe200078e00ff */
[C---:B------:R-:W-:Y:S02]  /*0d20*/  PRMT R158, R81.reuse, 0x7632, R158 ;  /* 0x00007632519e7816 */ /* 0x040fe4000000009e */
[----:B------:R-:W-:-:S02]  /*0d30*/  SHF.L.U32 R156, R81, 0x10, RZ ;  /* 0x00000010519c7819 */ /* 0x000fc400000006ff */
[----:B------:R-:W-:Y:S02]  /*0d40*/  PRMT R155, R82, 0x7632, R155 ;  /* 0x00007632529b7816 */ /* 0x000fe4000000009b */
[----:B------:R-:W-:Y:S01]  /*0d50*/  PRMT R154, R83, 0x7632, R154 ;  /* 0x00007632539a7816 */ /* 0x000fe2000000009a */
[----:B---3--:R-:W-:Y:S01]  /*0d60*/  @P4 IMAD.WIDE.U32 R86, R179, 0x10, R76 ;  /* 0x00000010b3564825 */ /* 0x008fe200078e004c */
[----:B------:R-:W-:Y:S02]  /*0d70*/  SHF.L.U32 R192, R83, 0x10, RZ ;  /* 0x0000001053c07819 */ /* 0x000fe400000006ff */
[----:B------:R-:W-:Y:S02]  /*0d80*/  PRMT R202, R84, 0x7632, R202 ;  /* 0x0000763254ca7816 */ /* 0x000fe400000000ca */
[C---:B------:R-:W-:Y:S02]  /*0d90*/  PRMT R200, R85.reuse, 0x7632, R200 ;  /* 0x0000763255c87816 */ /* 0x040fe400000000c8 */
[----:B------:R-:W-:Y:S01]  /*0da0*/  SHF.L.U32 R235, R85, 0x10, RZ ;  /* 0x0000001055eb7819 */ /* 0x000fe200000006ff */
[--C-:B0-----:R-:W-:Y:S01]  /*0db0*/  IMAD.WIDE.U32 R76, R185, 0x8, R78.reuse ;  /* 0x00000008b94c7825 */ /* 0x101fe200078e004e */
[----:B--2---:R-:W-:Y:S01]  /*0dc0*/  FSEL R180, R180, RZ, !P3 ;  /* 0x000000ffb4b47208 */ /* 0x004fe20005800000 */
[----:B------:R0:W5:Y:S02]  /*0dd0*/  @P4 LDG.E.128 R64, desc[UR12][R86.64] ;  /* 0x0000000c56404981 */ /* 0x000164000c1e1d00 */
[----:B------:R-:W-:-:S02]  /*0de0*/  IMAD.WIDE.U32 R84, R183, 0x8, R78 ;  /* 0x00000008b7547825 */ /* 0x000fc400078e004e */
[----:B------:R-:W5:Y:S02]  /*0df0*/  LDG.E.64 R76, desc[UR12][R76.64] ;  /* 0x0000000c4c4c7981 */ /* 0x000f64000c1e1b00 */
[--C-:B------:R-:W-:Y:S02]  /*0e00*/  IMAD.WIDE.U32 R82, R181, 0x8, R78.reuse ;  /* 0x00000008b5527825 */ /* 0x100fe400078e004e */
[----:B------:R-:W5:Y:S02]  /*0e10*/  LDG.E.64 R84, desc[UR12][R84.64] ;  /* 0x0000000c54547981 */ /* 0x000f64000c1e1b00 */
[----:B------:R-:W-:Y:S02]  /*0e20*/  IMAD.WIDE.U32 R80, R179, 0x8, R78 ;  /* 0x00000008b3507825 */ /* 0x000fe400078e004e */
[----:B------:R-:W5:Y:S04]  /*0e30*/  LDG.E.64 R82, desc[UR12][R82.64] ;  /* 0x0000000c52527981 */ /* 0x000f68000c1e1b00 */
[----:B------:R-:W5:Y:S01]  /*0e40*/  LDG.E.64 R80, desc[UR12][R80.64] ;  /* 0x0000000c50507981 */ /* 0x000f62000c1e1b00 */
[----:B------:R-:W-:-:S02]  /*0e50*/  IMAD.U32 R197, R197, 0x10000, RZ ;  /* 0x00010000c5c57824 */ /* 0x000fc400078e00ff */
[----:B------:R-:W-:Y:S01]  /*0e60*/  @P4 IMAD.WIDE.U32 R162, R181, 0x10, R162 ;  /* 0x00000010b5a24825 */ /* 0x000fe200078e00a2 */
[----:B------:R-:W-:-:S03]  /*0e70*/  PRMT R78, R92, 0x7632, R78 ;  /* 0x000076325c4e7816 */ /* 0x000fc6000000004e */
[C---:B------:R-:W-:Y:S01]  /*0e80*/  FADD.FTZ R239, -R180.reuse, R197 ;  /* 0x000000c5b4ef7221 */ /* 0x040fe20000010100 */
[----:B------:R-:W-:Y:S01]  /*0e90*/  IMAD.U32 R195, R195, 0x10000, RZ ;  /* 0x00010000c3c37824 */ /* 0x000fe200078e00ff */
[----:B------:R1:W5:Y:S01]  /*0ea0*/  @P4 LDG.E.128 R60, desc[UR12][R162.64] ;  /* 0x0000000ca23c4981 */ /* 0x000362000c1e1d00 */
[----:B------:R-:W-:Y:S01]  /*0eb0*/  FADD.FTZ R79, -R180, R199 ;  /* 0x000000c7b44f7221 */ /* 0x000fe20000010100 */
[----:B0-----:R-:W-:Y:S02]  /*0ec0*/  IMAD.U32 R87, R190, 0x10000, RZ ;  /* 0x00010000be577824 */ /* 0x001fe400078e00ff */
[----:B------:R-:W-:Y:S01]  /*0ed0*/  FADD.FTZ R241, -R180, R187 ;  /* 0x000000bbb4f17221 */ /* 0x000fe20000010100 */
[----:B------:R-:W-:Y:S01]  /*0ee0*/  @P4 IMAD.WIDE.U32 R160, R183, 0x10, R160 ;  /* 0x00000010b7a04825 */ /* 0x000fe200078e00a0 */
[----:B------:R-:W-:-:S03]  /*0ef0*/  SHF.L.U32 R167, R88, 0x10, RZ ;  /* 0x0000001058a77819 */ /* 0x000fc600000006ff */
[C---:B------:R-:W-:Y:S01]  /*0f00*/  FADD.FTZ R187, -R180.reuse, R203 ;  /* 0x000000cbb4bb7221 */ /* 0x040fe20000010100 */
[----:B------:R-:W-:Y:S01]  /*0f10*/  FADD.FTZ R215, -R180, R195 ;  /* 0x000000c3b4d77221 */ /* 0x000fe20000010100 */
[----:B------:R-:W-:Y:S01]  /*0f20*/  SHF.L.U32 R190, R159, 0x10, RZ ;  /* 0x000000109fbe7819 */ /* 0x000fe200000006ff */
[----:B------:R-:W-:Y:S01]  /*0f30*/  FMUL.FTZ R195, R178, R239 ;  /* 0x000000efb2c37220 */ /* 0x000fe20000410000 */
[----:B-1----:R-:W-:Y:S02]  /*0f40*/  PRMT R162, R88, 0x7632, R162 ;  /* 0x0000763258a27816 */ /* 0x002fe400000000a2 */
[----:B------:R-:W-:Y:S01]  /*0f50*/  SHF.L.U32 R227, R94, 0x10, RZ ;  /* 0x000000105ee37819 */ /* 0x000fe200000006ff */
[----:B------:R-:W-:Y:S01]  /*0f60*/  FMUL.FTZ R79, R178, R79 ;  /* 0x0000004fb24f7220 */ /* 0x000fe20000410000 */
[----:B------:R-:W-:Y:S01]  /*0f70*/  PRMT R88, R94, 0x7632, R88 ;  /* 0x000076325e587816 */ /* 0x000fe20000000058 */
[----:B------:R0:W5:Y:S01]  /*0f80*/  @P4 LDG.E.128 R56, desc[UR12][R160.64] ;  /* 0x0000000ca0384981 */ /* 0x000162000c1e1d00 */
[----:B------:R-:W-:Y:S01]  /*0f90*/  SHF.L.U32 R203, R78, 0x10, RZ ;  /* 0x000000104ecb7819 */ /* 0x000fe200000006ff */
[----:B------:R-:W-:Y:S01]  /*0fa0*/  FMUL.FTZ R78, R176, R166 ;  /* 0x000000a6b04e7220 */ /* 0x000fe20000410000 */
[----:B------:R-:W-:Y:S01]  /*0fb0*/  PRMT R94, R99, 0x7632, R94 ;  /* 0x00007632635e7816 */ /* 0x000fe2000000005e */
[----:B------:R-:W-:Y:S01]  /*0fc0*/  FADD.FTZ R117, R190, R117 ;  /* 0x00000075be757221 */ /* 0x000fe20000010000 */
[----:B------:R-:W-:Y:S01]  /*0fd0*/  PRMT R86, R93, 0x7632, R86 ;  /* 0x000076325d567816 */ /* 0x000fe20000000056 */
[----:B------:R-:W-:Y:S01]  /*0fe0*/  FFMA.FTZ R118, R195, R190, R118 ;  /* 0x000000bec3767223 */ /* 0x000fe20000010076 */
[----:B------:R-:W-:Y:S01]  /*0ff0*/  SHF.L.U32 R217, R200, 0x10, RZ ;  /* 0x00000010c8d97819 */ /* 0x000fe200000006ff */
[----:B------:R-:W-:Y:S01]  /*1000*/  @P4 IMAD.WIDE.U32 R152, R185, 0x10, R152 ;  /* 0x00000010b9984825 */ /* 0x000fe200078e0098 */
[----:B------:R-:W-:-:S03]  /*1010*/  PRMT R163, R89, 0x7632, R163 ;  /* 0x0000763259a37816 */ /* 0x000fc600000000a3 */
[----:B------:R-:W-:Y:S01]  /*1020*/  FMUL.FTZ R190, R135, R190 ;  /* 0x000000be87be7220 */ /* 0x000fe20000410000 */
[----:B------:R-:W-:Y:S01]  /*1030*/  SHF.L.U32 R191, R191, 0x10, RZ ;  /* 0x00000010bfbf7819 */ /* 0x000fe200000006ff */
[----:B0-----:R-:W-:Y:S02]  /*1040*/  IMAD.U32 R160, R89, 0x10000, RZ ;  /* 0x0001000059a07824 */ /* 0x001fe400078e00ff */
[----:B------:R-:W-:Y:S01]  /*1050*/  FADD.FTZ R239, RZ, R78 ;  /* 0x0000004effef7221 */ /* 0x000fe20000010000 */
[----:B------:R-:W-:Y:S01]  /*1060*/  SHF.L.U32 R200, R94, 0x10, RZ ;  /* 0x000000105ec87819 */ /* 0x000fe200000006ff */
[----:B------:R-:W-:Y:S01]  /*1070*/  FADD.FTZ R89, -R180, R198 ;  /* 0x000000c6b4597221 */ /* 0x000fe20000010100 */
[----:B------:R-:W-:Y:S01]  /*1080*/  FFMA.FTZ R94, R79, R78, RZ ;  /* 0x0000004e4f5e7223 */ /* 0x000fe200000100ff */
[----:B------:R-:W-:Y:S01]  /*1090*/  SHF.L.U32 R229, R93, 0x10, RZ ;  /* 0x000000105de57819 */ /* 0x000fe200000006ff */
[----:B------:R-:W-:Y:S01]  /*10a0*/  IMAD.U32 R233, R92, 0x10000, RZ ;  /* 0x000100005ce97824 */ /* 0x000fe200078e00ff */
[----:B------:R-:W-:Y:S01]  /*10b0*/  SHF.L.U32 R199, R188, 0x10, RZ ;  /* 0x00000010bcc77819 */ /* 0x000fe200000006ff */
[----:B------:R-:W-:Y:S01]  /*10c0*/  IMAD.U32 R209, R86, 0x10000, RZ ;  /* 0x0001000056d17824 */ /* 0x000fe200078e00ff */
[----:B------:R-:W-:Y:S01]  /*10d0*/  PRMT R92, R100, 0x7632, R92 ;  /* 0x00007632645c7816 */ /* 0x000fe2000000005c */
[----:B------:R-:W-:-:S02]  /*10e0*/  IMAD.U32 R158, R158, 0x10000, RZ ;  /* 0x000100009e9e7824 */ /* 0x000fc400078e00ff */
[----:B------:R-:W-:Y:S01]  /*10f0*/  FMUL.FTZ R86, R175, R156 ;  /* 0x0000009caf567220 */ /* 0x000fe20000410000 */
[----:B------:R-:W-:Y:S01]  /*1100*/  FADD.FTZ R239, R239, R190 ;  /* 0x000000beefef7221 */ /* 0x000fe20000010000 */
[----:B------:R0:W5:Y:S01]  /*1110*/  @P4 LDG.E.128 R52, desc[UR12][R152.64] ;  /* 0x0000000c98344981 */ /* 0x000162000c1e1d00 */
[----:B------:R-:W-:Y:S01]  /*1120*/  FADD.FTZ R201, -R180, R191 ;  /* 0x000000bfb4c97221 */ /* 0x000fe20000010100 */
[----:B------:R-:W-:Y:S01]  /*1130*/  FMUL.FTZ R89, R178, R89 ;  /* 0x00000059b2597220 */ /* 0x000fe20000410000 */
[----:B------:R-:W-:Y:S01]  /*1140*/  FFMA.FTZ R94, R195, R190, R94 ;  /* 0x000000bec35e7223 */ /* 0x000fe2000001005e */
[C---:B------:R-:W-:Y:S01]  /*1150*/  PRMT R93, R101.reuse, 0x7632, R93 ;  /* 0x00007632655d7816 */ /* 0x040fe2000000005d */
[----:B------:R-:W-:Y:S02]  /*1160*/  IMAD.U32 R221, R101, 0x10000, RZ ;  /* 0x0001000065dd7824 */ /* 0x000fe400078e00ff */
[C---:B------:R-:W-:Y:S01]  /*1170*/  FADD.FTZ R199, -R180.reuse, R199 ;  /* 0x000000c7b4c77221 */ /* 0x040fe20000010100 */
[----:B------:R-:W-:Y:S01]  /*1180*/  FADD.FTZ R229, -R180, R229 ;  /* 0x000000e5b4e57221 */ /* 0x000fe20000010100 */
[----:B------:R-:W-:-:S02]  /*1190*/  PRMT R161, R91, 0x7632, R161 ;  /* 0x000076325ba17816 */ /* 0x000fc400000000a1 */
[----:B0-----:R-:W-:Y:S01]  /*11a0*/  SHF.L.U32 R153, R99, 0x10, RZ ;  /* 0x0000001063997819 */ /* 0x001fe200000006ff */
[----:B------:R-:W-:Y:S01]  /*11b0*/  FMUL.FTZ R188, R134, R158 ;  /* 0x0000009e86bc7220 */ /* 0x000fe20000410000 */
[----:B------:R-:W-:Y:S01]  /*11c0*/  SHF.L.U32 R99, R100, 0x10, RZ ;  /* 0x0000001064637819 */ /* 0x000fe200000006ff */
[----:B------:R-:W-:Y:S01]  /*11d0*/  FADD.FTZ R239, R239, R86 ;  /* 0x00000056efef7221 */ /* 0x000fe20000010000 */
[----:B------:R-:W-:Y:S01]  /*11e0*/  SHF.L.U32 R152, R91, 0x10, RZ ;  /* 0x000000105b987819 */ /* 0x000fe200000006ff */
[----:B------:R-:W-:Y:S01]  /*11f0*/  FADD.FTZ R91, -R180, R196 ;  /* 0x000000c4b45b7221 */ /* 0x000fe20000010100 */
[----:B------:R-:W-:Y:S01]  /*1200*/  PRMT R194, R96, 0x7632, R194 ;  /* 0x0000763260c27816 */ /* 0x000fe200000000c2 */
[----:B------:R-:W-:Y:S01]  /*1210*/  FMUL.FTZ R201, R178, R201 ;  /* 0x000000c9b2c97220 */ /* 0x000fe20000410000 */
[----:B------:R-:W-:Y:S01]  /*1220*/  SHF.L.U32 R219, R96, 0x10, RZ ;  /* 0x0000001060db7819 */ /* 0x000fe200000006ff */
[----:B------:R-:W-:Y:S01]  /*1230*/  FFMA.FTZ R94, R89, R86, R94 ;  /* 0x00000056595e7223 */ /* 0x000fe2000001005e */
[----:B------:R-:W-:-:S02]  /*1240*/  PRMT R184, R97, 0x7632, R184 ;  /* 0x0000763261b87816 */ /* 0x000fc400000000b8 */
[----:B------:R-:W-:Y:S01]  /*1250*/  SHF.L.U32 R182, R97, 0x10, RZ ;  /* 0x0000001061b67819 */ /* 0x000fe200000006ff */
[----:B------:R-:W-:Y:S01]  /*1260*/  IMAD.U32 R97, R98, 0x10000, RZ ;  /* 0x0001000062617824 */ /* 0x000fe200078e00ff */
[C---:B------:R-:W-:Y:S02]  /*1270*/  PRMT R100, R103.reuse, 0x7632, R100 ;  /* 0x0000763267647816 */ /* 0x040fe40000000064 */
[----:B------:R-:W-:Y:S01]  /*1280*/  SHF.L.U32 R101, R103, 0x10, RZ ;  /* 0x0000001067657819 */ /* 0x000fe200000006ff */
[----:B------:R-:W-:Y:S01]  /*1290*/  IMAD.U32 R103, R92, 0x10000, RZ ;  /* 0x000100005c677824 */ /* 0x000fe200078e00ff */
[C---:B------:R-:W-:Y:S01]  /*12a0*/  PRMT R186, R90.reuse, 0x7632, R186 ;  /* 0x000076325aba7816 */ /* 0x040fe200000000ba */
[----:B------:R-:W-:Y:S01]  /*12b0*/  IMAD.U32 R225, R95, 0x10000, RZ ;  /* 0x000100005fe17824 */ /* 0x000fe200078e00ff */
[----:B------:R-:W-:Y:S02]  /*12c0*/  SHF.L.U32 R189, R90, 0x10, RZ ;  /* 0x000000105abd7819 */ /* 0x000fe400000006ff */
[----:B------:R-:W-:-:S02]  /*12d0*/  PRMT R96, R98, 0x7632, R96 ;  /* 0x0000763262607816 */ /* 0x000fc40000000060 */
[----:B------:R-:W-:Y:S01]  /*12e0*/  SHF.L.U32 R193, R193, 0x10, RZ ;  /* 0x00000010c1c17819 */ /* 0x000fe200000006ff */
[C---:B------:R-:W-:Y:S01]  /*12f0*/  FMUL.FTZ R199, R178.reuse, R199 ;  /* 0x000000c7b2c77220 */ /* 0x040fe20000410000 */
[----:B------:R-:W-:Y:S01]  /*1300*/  PRMT R90, R95, 0x7632, R90 ;  /* 0x000076325f5a7816 */ /* 0x000fe2000000005a */
[----:B------:R-:W-:Y:S01]  /*1310*/  FMUL.FTZ R159, R178, R229 ;  /* 0x000000e5b29f7220 */ /* 0x000fe20000410000 */
[C---:B------:R-:W-:Y:S02]  /*1320*/  PRMT R98, R102.reuse, 0x7632, R98 ;  /* 0x0000763266627816 */ /* 0x040fe40000000062 */
[----:B------:R-:W-:Y:S01]  /*1330*/  SHF.L.U32 R92, R155, 0x10, RZ ;  /* 0x000000109b5c7819 */ /* 0x000fe200000006ff */
[----:B------:R-:W-:Y:S01]  /*1340*/  FADD.FTZ R239, R239, R188 ;  /* 0x000000bcefef7221 */ /* 0x000fe20000010000 */
[----:B------:R-:W-:Y:S02]  /*1350*/  SHF.L.U32 R95, R102, 0x10, RZ ;  /* 0x00000010665f7819 */ /* 0x000fe400000006ff */
[----:B------:R-:W-:Y:S01]  /*1360*/  SHF.L.U32 R207, R88, 0x10, RZ ;  /* 0x0000001058cf7819 */ /* 0x000fe200000006ff */
[----:B------:R-:W-:Y:S01]  /*1370*/  FMUL.FTZ R88, R174, R157 ;  /* 0x0000009dae587220 */ /* 0x000fe20000410000 */
[----:B------:R-:W-:Y:S01]  /*1380*/  PRMT R102, R106, 0x7632, R102 ;  /* 0x000076326a667816 */ /* 0x000fe20000000066 */
[----:B------:R-:W-:Y:S01]  /*1390*/  FADD.FTZ R197, -R180, R87 ;  /* 0x00000057b4c57221 */ /* 0x000fe20000010100 */
[----:B------:R-:W-:Y:S01]  /*13a0*/  SHF.L.U32 R93, R93, 0x10, RZ ;  /* 0x000000105d5d7819 */ /* 0x000fe200000006ff */
[----:B------:R-:W-:Y:S01]  /*13b0*/  FMUL.FTZ R91, R178, R91 ;  /* 0x0000005bb25b7220 */ /* 0x000fe20000410000 */
[----:B------:R-:W-:Y:S01]  /*13c0*/  FFMA.FTZ R94, R201, R188, R94 ;  /* 0x000000bcc95e7223 */ /* 0x000fe2000001005e */
[----:B------:R-:W-:Y:S01]  /*13d0*/  SHF.L.U32 R87, R98, 0x10, RZ ;  /* 0x0000001062577819 */ /* 0x000fe200000006ff */
[----:B------:R-:W-:Y:S01]  /*13e0*/  FADD.FTZ R211, -R180, R193 ;  /* 0x000000c1b4d37221 */ /* 0x000fe20000010100 */
[----:B------:R-:W-:Y:S01]  /*13f0*/  FADD.FTZ R115, R156, R115 ;  /* 0x000000739c737221 */ /* 0x000fe20000010000 */
[----:B------:R-:W-:Y:S01]  /*1400*/  FFMA.FTZ R116, R89, R156, R116 ;  /* 0x0000009c59747223 */ /* 0x000fe20000010074 */
[----:B------:R-:W-:Y:S01]  /*1410*/  FMUL.FTZ R193, R178, R241 ;  /* 0x000000f1b2c17220 */ /* 0x000fe20000410000 */
[----:B------:R-:W-:Y:S01]  /*1420*/  FADD.FTZ R27, R92, R27 ;  /* 0x0000001b5c1b7221 */ /* 0x000fe20000010000 */
[----:B------:R-:W-:Y:S01]  /*1430*/  FFMA.FTZ R111, R199, R92, R111 ;  /* 0x0000005cc76f7223 */ /* 0x000fe2000001006f */
[----:B------:R-:W-:Y:S01]  /*1440*/  FADD.FTZ R14, R182, R14 ;  /* 0x0000000eb60e7221 */ /* 0x000fe20000010000 */
[-C--:B------:R-:W-:Y:S01]  /*1450*/  FFMA.FTZ R42, R159, R182.reuse, R42 ;  /* 0x000000b69f2a7223 */ /* 0x080fe2000001002a */
[----:B------:R-:W-:Y:S01]  /*1460*/  FMUL.FTZ R156, R165, R182 ;  /* 0x000000b6a59c7220 */ /* 0x000fe20000410000 */
[----:B------:R-:W-:-:S02]  /*1470*/  IMAD.U32 R223, R100, 0x10000, RZ ;  /* 0x0001000064df7824 */ /* 0x000fc400078e00ff */
[----:B------:R-:W-:Y:S01]  /*1480*/  FMUL.FTZ R92, R133, R92 ;  /* 0x0000005c855c7220 */ /* 0x000fe20000410000 */
[----:B------:R-:W-:Y:S01]  /*1490*/  SHF.L.U32 R182, R102, 0x10, RZ ;  /* 0x0000001066b67819 */ /* 0x000fe200000006ff */
[----:B------:R-:W-:Y:S01]  /*14a0*/  FADD.FTZ R239, R239, R88 ;  /* 0x00000058efef7221 */ /* 0x000fe20000010000 */
[----:B------:R-:W-:Y:S01]  /*14b0*/  FFMA.FTZ R102, R91, R88, R94 ;  /* 0x000000585b667223 */ /* 0x000fe2000001005e */
[----:B------:R-:W-:Y:S01]  /*14c0*/  SHF.L.U32 R213, R202, 0x10, RZ ;  /* 0x00000010cad57819 */ /* 0x000fe200000006ff */
[C---:B------:R-:W-:Y:S01]  /*14d0*/  FADD.FTZ R191, -R180.reuse, R93 ;  /* 0x0000005db4bf7221 */ /* 0x040fe20000010100 */
[C---:B------:R-:W-:Y:S01]  /*14e0*/  FADD.FTZ R233, -R180.reuse, R233 ;  /* 0x000000e9b4e97221 */ /* 0x040fe20000010100 */
[C---:B------:R-:W-:Y:S01]  /*14f0*/  FADD.FTZ R95, -R180.reuse, R95 ;  /* 0x0000005fb45f7221 */ /* 0x040fe20000010100 */
[----:B------:R-:W-:Y:S01]  /*1500*/  FADD.FTZ R93, -R180, R87 ;  /* 0x00000057b45d7221 */ /* 0x000fe20000010100 */
[----:B------:R-:W-:Y:S01]  /*1510*/  SHF.L.U32 R154, R154, 0x10, RZ ;  /* 0x000000109a9a7819 */ /* 0x000fe200000006ff */
[----:B------:R-:W-:Y:S01]  /*1520*/  FADD.FTZ R26, R192, R26 ;  /* 0x0000001ac01a7221 */ /* 0x000fe20000010000 */
[-C--:B------:R-:W-:Y:S01]  /*1530*/  FFMA.FTZ R110, R193, R192.reuse, R110 ;  /* 0x000000c0c16e7223 */ /* 0x080fe2000001006e */
[----:B------:R-:W-:Y:S01]  /*1540*/  FADD.FTZ R87, -R180, R223 ;  /* 0x000000dfb4577221 */ /* 0x000fe20000010100 */
[----:B------:R-:W-:Y:S01]  /*1550*/  FMUL.FTZ R192, R173, R192 ;  /* 0x000000c0adc07220 */ /* 0x000fe20000410000 */
[----:B------:R-:W-:Y:S01]  /*1560*/  FADD.FTZ R239, R239, R92 ;  /* 0x0000005cefef7221 */ /* 0x000fe20000010000 */
[C---:B------:R-:W-:Y:S01]  /*1570*/  PRMT R98, R104.reuse, 0x7632, R98 ;  /* 0x0000763268627816 */ /* 0x040fe20000000062 */
[----:B------:R-:W-:Y:S01]  /*1580*/  FFMA.FTZ R102, R199, R92, R102 ;  /* 0x0000005cc7667223 */ /* 0x000fe20000010066 */
[----:B------:R-:W-:Y:S01]  /*1590*/  SHF.L.U32 R223, R104, 0x10, RZ ;  /* 0x0000001068df7819 */ /* 0x000fe200000006ff */
[----:B------:R-:W-:Y:S01]  /*15a0*/  IMAD.U32 R208, R161, 0x10000, RZ ;  /* 0x00010000a1d07824 */ /* 0x000fe200078e00ff */
[C---:B------:R-:W-:Y:S01]  /*15b0*/  PRMT R196, R105.reuse, 0x7632, R196 ;  /* 0x0000763269c47816 */ /* 0x040fe200000000c4 */
[----:B------:R-:W-:Y:S01]  /*15c0*/  FADD.FTZ R213, -R180, R213 ;  /* 0x000000d5b4d57221 */ /* 0x000fe20000010100 */
[----:B------:R-:W-:Y:S01]  /*15d0*/  SHF.L.U32 R104, R105, 0x10, RZ ;  /* 0x0000001069687819 */ /* 0x000fe200000006ff */
[----:B------:R-:W-:Y:S01]  /*15e0*/  IMAD.U32 R105, R106, 0x10000, RZ ;  /* 0x000100006a697824 */ /* 0x000fe200078e00ff */
[----:B------:R-:W-:Y:S01]  /*15f0*/  SHF.L.U32 R205, R90, 0x10, RZ ;  /* 0x000000105acd7819 */ /* 0x000fe200000006ff */
[C---:B------:R-:W-:Y:S01]  /*1600*/  FMUL.FTZ R161, R178.reuse, R233 ;  /* 0x000000e9b2a17220 */ /* 0x040fe20000410000 */
[----:B------:R-:W-:Y:S01]  /*1610*/  FMUL.FTZ R95, R178, R95 ;  /* 0x0000005fb25f7220 */ /* 0x000fe20000410000 */
[----:B------:R-:W-:Y:S01]  /*1620*/  PRMT R100, R107, 0x7632, R100 ;  /* 0x000076326b647816 */ /* 0x000fe20000000064 */
[----:B------:R-:W-:Y:S01]  /*1630*/  FMUL.FTZ R90, R132, R154 ;  /* 0x0000009a845a7220 */ /* 0x000fe20000410000 */
[----:B------:R-:W-:Y:S01]  /*1640*/  FADD.FTZ R239, R239, R192 ;  /* 0x000000c0efef7221 */ /* 0x000fe20000010000 */
[----:B------:R-:W-:Y:S01]  /*1650*/  FMUL.FTZ R197, R178, R197 ;  /* 0x000000c5b2c57220 */ /* 0x000fe20000410000 */
[----:B------:R-:W-:Y:S01]  /*1660*/  FFMA.FTZ R102, R193, R192, R102 ;  /* 0x000000c0c1667223 */ /* 0x000fe20000010066 */
[----:B------:R-:W-:Y:S01]  /*1670*/  FADD.FTZ R114, R158, R114 ;  /* 0x000000729e727221 */ /* 0x000fe20000010000 */
[----:B------:R-:W-:Y:S01]  /*1680*/  FFMA.FTZ R113, R201, R158, R113 ;  /* 0x0000009ec9717223 */ /* 0x000fe20000010071 */
[----:B------:R-:W-:Y:S01]  /*1690*/  FMUL.FTZ R187, R178, R187 ;  /* 0x000000bbb2bb7220 */ /* 0x000fe20000410000 */
[----:B------:R-:W-:Y:S01]  /*16a0*/  FADD.FTZ R235, -R180, R235 ;  /* 0x000000ebb4eb7221 */ /* 0x000fe20000010100 */
[----:B------:R-:W-:-:S02]  /*16b0*/  IMAD.U32 R202, R162, 0x10000, RZ ;  /* 0x00010000a2ca7824 */ /* 0x000fc400078e00ff */
[----:B------:R-:W-:Y:S01]  /*16c0*/  FADD.FTZ R16, R219, R16 ;  /* 0x00000010db107221 */ /* 0x000fe20000010000 */
[-C--:B------:R-:W-:Y:S01]  /*16d0*/  FFMA.FTZ R44, R161, R219.reuse, R44 ;  /* 0x000000dba12c7223 */ /* 0x080fe2000001002c */
[----:B------:R-:W-:Y:S01]  /*16e0*/  FMUL.FTZ R158, R168, R219 ;  /* 0x000000dba89e7220 */ /* 0x000fe20000410000 */
[----:B------:R-:W-:Y:S01]  /*16f0*/  FADD.FTZ R4, R105, R4 ;  /* 0x0000000469047221 */ /* 0x000fe20000010000 */
[-C--:B------:R-:W-:Y:S01]  /*1700*/  FFMA.FTZ R32, R95, R105.reuse, R32 ;  /* 0x000000695f207223 */ /* 0x080fe20000010020 */
[----:B------:R-:W-:Y:S01]  /*1710*/  FMUL.FTZ R94, R140, R105 ;  /* 0x000000698c5e7220 */ /* 0x000fe20000410000 */
[----:B------:R-:W-:Y:S01]  /*1720*/  FMUL.FTZ R213, R178, R213 ;  /* 0x000000d5b2d57220 */ /* 0x000fe20000410000 */
[-C--:B------:R-:W-:Y:S01]  /*1730*/  FMUL.FTZ R162, R172, R167.reuse ;  /* 0x000000a7aca27220 */ /* 0x080fe20000410000 */
[----:B------:R-:W-:Y:S01]  /*1740*/  SHF.L.U32 R219, R100, 0x10, RZ ;  /* 0x0000001064db7819 */ /* 0x000fe200000006ff */
[----:B------:R-:W-:Y:S01]  /*1750*/  FADD.FTZ R105, R239, R90 ;  /* 0x0000005aef697221 */ /* 0x000fe20000010000 */
[----:B------:R-:W-:Y:S01]  /*1760*/  FFMA.FTZ R100, R197, R90, R102 ;  /* 0x0000005ac5647223 */ /* 0x000fe20000010066 */
[----:B------:R-:W-:Y:S01]  /*1770*/  FADD.FTZ R24, R167, R24 ;  /* 0x00000018a7187221 */ /* 0x000fe20000010000 */
[----:B------:R-:W-:Y:S01]  /*1780*/  FFMA.FTZ R108, R187, R167, R108 ;  /* 0x000000a7bb6c7223 */ /* 0x000fe2000001006c */
[----:B------:R-:W-:Y:S01]  /*1790*/  FADD.FTZ R217, -R180, R217 ;  /* 0x000000d9b4d97221 */ /* 0x000fe20000010100 */
[----:B------:R-:W-:Y:S01]  /*17a0*/  FMUL.FTZ R167, R178, R235 ;  /* 0x000000ebb2a77220 */ /* 0x000fe20000410000 */
[----:B------:R-:W-:Y:S01]  /*17b0*/  FADD.FTZ R23, R202, R23 ;  /* 0x00000017ca177221 */ /* 0x000fe20000010000 */
[-C--:B------:R-:W-:Y:S01]  /*17c0*/  FFMA.FTZ R51, R213, R202.reuse, R51 ;  /* 0x000000cad5337223 */ /* 0x080fe20000010033 */
[----:B------:R-:W-:Y:S01]  /*17d0*/  FMUL.FTZ R202, R131, R202 ;  /* 0x000000ca83ca7220 */ /* 0x000fe20000410000 */
[----:B------:R-:W-:Y:S01]  /*17e0*/  FADD.FTZ R105, R105, R162 ;  /* 0x000000a269697221 */ /* 0x000fe20000010000 */
[----:B------:R-:W-:Y:S01]  /*17f0*/  FFMA.FTZ R100, R187, R162, R100 ;  /* 0x000000a2bb647223 */ /* 0x000fe20000010064 */
[----:B------:R-:W-:Y:S01]  /*1800*/  SHF.L.U32 R204, R163, 0x10, RZ ;  /* 0x00000010a3cc7819 */ /* 0x000fe200000006ff */
[----:B------:R-:W-:Y:S01]  /*1810*/  FADD.FTZ R22, R160, R22 ;  /* 0x00000016a0167221 */ /* 0x000fe20000010000 */
[-C--:B------:R-:W-:Y:S01]  /*1820*/  FFMA.FTZ R50, R167, R160.reuse, R50 ;  /* 0x000000a0a7327223 */ /* 0x080fe20000010032 */
[----:B------:R-:W-:Y:S01]  /*1830*/  FMUL.FTZ R217, R178, R217 ;  /* 0x000000d9b2d97220 */ /* 0x000fe20000410000 */
[----:B------:R-:W-:Y:S01]  /*1840*/  FMUL.FTZ R160, R171, R160 ;  /* 0x000000a0aba07220 */ /* 0x000fe20000410000 */
[----:B------:R-:W-:Y:S01]  /*1850*/  FADD.FTZ R105, R105, R202 ;  /* 0x000000ca69697221 */ /* 0x000fe20000010000 */
[----:B------:R-:W-:Y:S01]  /*1860*/  FFMA.FTZ R100, R213, R202, R100 ;  /* 0x000000cad5647223 */ /* 0x000fe20000010064 */
[----:B------:R-:W-:Y:S01]  /*1870*/  FADD.FTZ R21, R204, R21 ;  /* 0x00000015cc157221 */ /* 0x000fe20000010000 */
[-C--:B------:R-:W-:Y:S01]  /*1880*/  FFMA.FTZ R49, R217, R204.reuse, R49 ;  /* 0x000000ccd9317223 */ /* 0x080fe20000010031 */
[----:B------:R-:W-:Y:S01]  /*1890*/  FMUL.FTZ R204, R130, R204 ;  /* 0x000000cc82cc7220 */ /* 0x000fe20000410000 */
[----:B------:R-:W-:Y:S01]  /*18a0*/  FADD.FTZ R105, R105, R160 ;  /* 0x000000a069697221 */ /* 0x000fe20000010000 */
[----:B------:R-:W-:Y:S01]  /*18b0*/  FADD.FTZ R237, -R180, R237 ;  /* 0x000000edb4ed7221 */ /* 0x000fe20000010100 */
[----:B------:R-:W-:Y:S01]  /*18c0*/  FFMA.FTZ R100, R167, R160, R100 ;  /* 0x000000a0a7647223 */ /* 0x000fe20000010064 */
[----:B------:R-:W-:Y:S01]  /*18d0*/  FADD.FTZ R119, R166, R119 ;  /* 0x00000077a6777221 */ /* 0x000fe20000010000 */
[----:B------:R-:W-:Y:S01]  /*18e0*/  FFMA.FTZ R136, R79, R166, R136 ;  /* 0x000000a64f887223 */ /* 0x000fe20000010088 */
[----:B------:R-:W-:Y:S01]  /*18f0*/  SHF.L.U32 R186, R186, 0x10, RZ ;  /* 0x00000010baba7819 */ /* 0x000fe200000006ff */
[----:B------:R-:W-:Y:S01]  /*1900*/  FMUL.FTZ R166, R170, R189 ;  /* 0x000000bdaaa67220 */ /* 0x000fe20000410000 */
[----:B------:R-:W-:Y:S01]  /*1910*/  FADD.FTZ R105, R105, R204 ;  /* 0x000000cc69697221 */ /* 0x000fe20000010000 */
[----:B------:R-:W-:Y:S01]  /*1920*/  FMUL.FTZ R163, R178, R237 ;  /* 0x000000edb2a37220 */ /* 0x000fe20000410000 */
[----:B------:R-:W-:Y:S01]  /*1930*/  FFMA.FTZ R100, R217, R204, R100 ;  /* 0x000000ccd9647223 */ /* 0x000fe20000010064 */
[----:B------:R-:W-:Y:S01]  /*1940*/  FMUL.FTZ R206, R129, R186 ;  /* 0x000000ba81ce7220 */ /* 0x000fe20000410000 */
[----:B------:R-:W-:Y:S01]  /*1950*/  FADD.FTZ R105, R105, R166 ;  /* 0x000000a669697221 */ /* 0x000fe20000010000 */
[----:B------:R-:W-:Y:S01]  /*1960*/  FADD.FTZ R231, -R180, R231 ;  /* 0x000000e7b4e77221 */ /* 0x000fe20000010100 */
[----:B------:R-:W-:Y:S01]  /*1970*/  FMUL.FTZ R215, R178, R215 ;  /* 0x000000d7b2d77220 */ /* 0x000fe20000410000 */
[----:B------:R-:W-:Y:S01]  /*1980*/  FFMA.FTZ R100, R163, R166, R100 ;  /* 0x000000a6a3647223 */ /* 0x000fe20000010064 */
        /* <DEDUP_REMOVED lines=10> */
[C---:B------:R-:W-:Y:S01]  /*1a30*/  FMUL.FTZ R211, R178.reuse, R211 ;  /* 0x000000d3b2d37220 */ /* 0x040fe20000410000 */
[----:B------:R-:W-:Y:S01]  /*1a40*/  FADD.FTZ R20, R189, R20 ;  /* 0x00000014bd147221 */ /* 0x000fe20000010000 */
[----:B------:R-:W-:Y:S01]  /*1a50*/  FFMA.FTZ R48, R163, R189, R48 ;  /* 0x000000bda3307223 */ /* 0x000fe20000010030 */
[----:B------:R-:W-:Y:S01]  /*1a60*/  FMUL.FTZ R180, R169, R152 ;  /* 0x00000098a9b47220 */ /* 0x000fe20000410000 */
[----:B------:R-:W-:Y:S01]  /*1a70*/  FADD.FTZ R105, R105, R206 ;  /* 0x000000ce69697221 */ /* 0x000fe20000010000 */
[----:B------:R-:W-:Y:S01]  /*1a80*/  FMUL.FTZ R189, R178, R231 ;  /* 0x000000e7b2bd7220 */ /* 0x000fe20000410000 */
[----:B------:R-:W-:Y:S01]  /*1a90*/  FFMA.FTZ R100, R215, R206, R100 ;  /* 0x000000ced7647223 */ /* 0x000fe20000010064 */
[----:B------:R-:W-:Y:S01]  /*1aa0*/  FADD.FTZ R17, R208, R17 ;  /* 0x00000011d0117221 */ /* 0x000fe20000010000 */
[-C--:B------:R-:W-:Y:S01]  /*1ab0*/  FFMA.FTZ R45, R211, R208.reuse, R45 ;  /* 0x000000d0d32d7223 */ /* 0x080fe2000001002d */
[----:B------:R-:W-:Y:S01]  /*1ac0*/  FMUL.FTZ R208, R128, R208 ;  /* 0x000000d080d07220 */ /* 0x000fe20000410000 */
[----:B------:R-:W-:Y:S01]  /*1ad0*/  FADD.FTZ R105, R105, R180 ;  /* 0x000000b469697221 */ /* 0x000fe20000010000 */
[----:B------:R-:W-:Y:S01]  /*1ae0*/  FFMA.FTZ R100, R189, R180, R100 ;  /* 0x000000b4bd647223 */ /* 0x000fe20000010064 */
[----:B------:R-:W-:Y:S01]  /*1af0*/  SHF.L.U32 R194, R194, 0x10, RZ ;  /* 0x00000010c2c27819 */ /* 0x000fe200000006ff */
[----:B------:R-:W-:Y:S01]  /*1b00*/  FMUL.FTZ R203, R178, R203 ;  /* 0x000000cbb2cb7220 */ /* 0x000fe20000410000 */
[----:B------:R-:W-:Y:S01]  /*1b10*/  FADD.FTZ R105, R105, R208 ;  /* 0x000000d069697221 */ /* 0x000fe20000010000 */
[----:B------:R-:W-:-:S02]  /*1b20*/  FFMA.FTZ R100, R211, R208, R100 ;  /* 0x000000d0d3647223 */ /* 0x000fc40000010064 */
[----:B------:R-:W-:Y:S01]  /*1b30*/  FADD.FTZ R15, R194, R15 ;  /* 0x0000000fc20f7221 */ /* 0x000fe20000010000 */
[-C--:B------:R-:W-:Y:S01]  /*1b40*/  FFMA.FTZ R43, R203, R194.reuse, R43 ;  /* 0x000000c2cb2b7223 */ /* 0x080fe2000001002b */
[----:B------:R-:W-:Y:S01]  /*1b50*/  FMUL.FTZ R194, R127, R194 ;  /* 0x000000c27fc27220 */ /* 0x000fe20000410000 */
[----:B------:R-:W-:Y:S01]  /*1b60*/  FADD.FTZ R105, R105, R158 ;  /* 0x0000009e69697221 */ /* 0x000fe20000010000 */
[----:B------:R-:W-:Y:S01]  /*1b70*/  FFMA.FTZ R100, R161, R158, R100 ;  /* 0x0000009ea1647223 */ /* 0x000fe20000010064 */
[----:B------:R-:W-:Y:S02]  /*1b80*/  SHF.L.U32 R184, R184, 0x10, RZ ;  /* 0x00000010b8b87819 */ /* 0x000fe400000006ff */
[----:B------:R-:W-:Y:S01]  /*1b90*/  FADD.FTZ R105, R105, R194 ;  /* 0x000000c269697221 */ /* 0x000fe20000010000 */
[----:B------:R-:W-:Y:S01]  /*1ba0*/  FFMA.FTZ R100, R203, R194, R100 ;  /* 0x000000c2cb647223 */ /* 0x000fe20000010064 */
[----:B------:R-:W-:Y:S01]  /*1bb0*/  SHF.L.U32 R106, R107, 0x10, RZ ;  /* 0x000000106b6a7819 */ /* 0x000fe200000006ff */
[----:B------:R-:W-:-:S02]  /*1bc0*/  IMAD.U32 R107, R196, 0x10000, RZ ;  /* 0x00010000c46b7824 */ /* 0x000fc400078e00ff */
[----:B------:R-:W-:Y:S01]  /*1bd0*/  FMUL.FTZ R196, R126, R184 ;  /* 0x000000b87ec47220 */ /* 0x000fe20000410000 */
[----:B------:R-:W-:Y:S01]  /*1be0*/  FADD.FTZ R105, R105, R156 ;  /* 0x0000009c69697221 */ /* 0x000fe20000010000 */
[----:B------:R-:W-:Y:S01]  /*1bf0*/  FMUL.FTZ R209, R178, R209 ;  /* 0x000000d1b2d17220 */ /* 0x000fe20000410000 */
[----:B------:R-:W-:Y:S01]  /*1c00*/  FFMA.FTZ R100, R159, R156, R100 ;  /* 0x0000009c9f647223 */ /* 0x000fe20000010064 */
[----:B------:R-:W-:Y:S01]  /*1c10*/  FADD.FTZ R25, R154, R25 ;  /* 0x000000199a197221 */ /* 0x000fe20000010000 */
[----:B------:R-:W-:Y:S01]  /*1c20*/  FFMA.FTZ R109, R197, R154, R109 ;  /* 0x0000009ac56d7223 */ /* 0x000fe2000001006d */
[----:B------:R-:W-:Y:S02]  /*1c30*/  IMAD.U32 R198, R96, 0x10000, RZ ;  /* 0x0001000060c67824 */ /* 0x000fe400078e00ff */
[----:B------:R-:W-:Y:S01]  /*1c40*/  FMUL.FTZ R207, R178, R207 ;  /* 0x000000cfb2cf7220 */ /* 0x000fe20000410000 */
[----:B------:R-:W-:Y:S01]  /*1c50*/  FADD.FTZ R28, R157, R28 ;  /* 0x0000001c9d1c7221 */ /* 0x000fe20000010000 */
[----:B------:R-:W-:Y:S01]  /*1c60*/  FFMA.FTZ R112, R91, R157, R112 ;  /* 0x0000009d5b707223 */ /* 0x000fe20000010070 */
[----:B------:R-:W-:Y:S01]  /*1c70*/  FMUL.FTZ R154, R164, R97 ;  /* 0x00000061a49a7220 */ /* 0x000fe20000410000 */
[----:B------:R-:W-:Y:S01]  /*1c80*/  FADD.FTZ R105, R105, R196 ;  /* 0x000000c469697221 */ /* 0x000fe20000010000 */
[C---:B------:R-:W-:Y:S01]  /*1c90*/  FMUL.FTZ R157, R178.reuse, R227 ;  /* 0x000000e3b29d7220 */ /* 0x040fe20000410000 */
[----:B------:R-:W-:Y:S01]  /*1ca0*/  FFMA.FTZ R100, R209, R196, R100 ;  /* 0x000000c4d1647223 */ /* 0x000fe20000010064 */
[----:B------:R-:W-:Y:S01]  /*1cb0*/  FMUL.FTZ R155, R178, R225 ;  /* 0x000000e1b29b7220 */ /* 0x000fe20000410000 */
[----:B------:R-:W-:Y:S01]  /*1cc0*/  FADD.FTZ R11, R198, R11 ;  /* 0x0000000bc60b7221 */ /* 0x000fe20000010000 */
[-C--:B------:R-:W-:Y:S01]  /*1cd0*/  FFMA.FTZ R39, R207, R198.reuse, R39 ;  /* 0x000000c6cf277223 */ /* 0x080fe20000010027 */
[----:B------:R-:W-:Y:S01]  /*1ce0*/  FMUL.FTZ R198, R125, R198 ;  /* 0x000000c67dc67220 */ /* 0x000fe20000410000 */
[----:B------:R-:W-:Y:S01]  /*1cf0*/  FADD.FTZ R105, R105, R154 ;  /* 0x0000009a69697221 */ /* 0x000fe20000010000 */
[----:B------:R-:W-:Y:S01]  /*1d00*/  FFMA.FTZ R100, R157, R154, R100 ;  /* 0x0000009a9d647223 */ /* 0x000fe20000010064 */
[----:B------:R-:W-:Y:S01]  /*1d10*/  FADD.FTZ R10, R153, R10 ;  /* 0x0000000a990a7221 */ /* 0x000fe20000010000 */
[----:B------:R-:W-:Y:S01]  /*1d20*/  FFMA.FTZ R38, R155, R153, R38 ;  /* 0x000000999b267223 */ /* 0x000fe20000010026 */
        /* <DEDUP_REMOVED lines=8> */
[----:B------:R-:W-:Y:S01]  /*1db0*/  FFMA.FTZ R102, R155, R153, R100 ;  /* 0x000000999b667223 */ /* 0x000fe20000010064 */
[----:B------:R-:W-:Y:S01]  /*1dc0*/  FADD.FTZ R18, R152, R18 ;  /* 0x0000001298127221 */ /* 0x000fe20000010000 */
[----:B------:R-:W-:Y:S01]  /*1dd0*/  FFMA.FTZ R46, R189, R152, R46 ;  /* 0x00000098bd2e7223 */ /* 0x000fe2000001002e */
[----:B------:R-:W-:Y:S01]  /*1de0*/  FADD.FTZ R12, R97, R12 ;  /* 0x0000000c610c7221 */ /* 0x000fe20000010000 */
[----:B------:R-:W-:Y:S01]  /*1df0*/  FFMA.FTZ R40, R157, R97, R40 ;  /* 0x000000619d287223 */ /* 0x000fe20000010028 */
[----:B------:R-:W-:Y:S01]  /*1e00*/  SHF.L.U32 R152, R98, 0x10, RZ ;  /* 0x0000001062987819 */ /* 0x000fe200000006ff */
[----:B------:R-:W-:Y:S01]  /*1e10*/  FMUL.FTZ R97, R178, R221 ;  /* 0x000000ddb2617220 */ /* 0x000fe20000410000 */
[----:B------:R-:W-:Y:S01]  /*1e20*/  FMUL.FTZ R98, R150, R223 ;  /* 0x000000df96627220 */ /* 0x000fe20000410000 */
[----:B------:R-:W-:Y:S01]  /*1e30*/  FADD.FTZ R105, R105, R200 ;  /* 0x000000c869697221 */ /* 0x000fe20000010000 */
[----:B------:R-:W-:Y:S01]  /*1e40*/  FMUL.FTZ R99, R178, R99 ;  /* 0x00000063b2637220 */ /* 0x000fe20000410000 */
[----:B------:R-:W-:Y:S01]  /*1e50*/  FFMA.FTZ R102, R205, R200, R102 ;  /* 0x000000c8cd667223 */ /* 0x000fe20000010066 */
[----:B------:R-:W-:Y:S01]  /*1e60*/  FADD.FTZ R6, R104, R6 ;  /* 0x0000000668067221 */ /* 0x000fe20000010000 */
[-C--:B------:R-:W-:Y:S01]  /*1e70*/  FFMA.FTZ R34, R97, R104.reuse, R34 ;  /* 0x0000006861227223 */ /* 0x080fe20000010022 */
[----:B------:R-:W-:Y:S01]  /*1e80*/  FMUL.FTZ R96, R141, R104 ;  /* 0x000000688d607220 */ /* 0x000fe20000410000 */
[C---:B------:R-:W-:Y:S01]  /*1e90*/  FMUL.FTZ R100, R178.reuse, R103 ;  /* 0x00000067b2647220 */ /* 0x040fe20000410000 */
[----:B------:R-:W-:Y:S01]  /*1ea0*/  FMUL.FTZ R103, R123, R152 ;  /* 0x000000987b677220 */ /* 0x000fe20000410000 */
[----:B------:R-:W-:Y:S01]  /*1eb0*/  FADD.FTZ R104, R105, R98 ;  /* 0x0000006269687221 */ /* 0x000fe20000010000 */
[----:B------:R-:W-:Y:S01]  /*1ec0*/  FFMA.FTZ R105, R99, R98, R102 ;  /* 0x0000006263697223 */ /* 0x000fe20000010066 */
[----:B------:R-:W-:-:S02]  /*1ed0*/  FMUL.FTZ R102, R178, R191 ;  /* 0x000000bfb2667220 */ /* 0x000fc40000410000 */
[----:B------:R-:W-:Y:S01]  /*1ee0*/  FADD.FTZ R191, R104, R103 ;  /* 0x0000006768bf7221 */ /* 0x000fe20000010000 */
[----:B------:R-:W-:Y:S01]  /*1ef0*/  FFMA.FTZ R104, R100, R103, R105 ;  /* 0x0000006764687223 */ /* 0x000fe20000010069 */
[----:B------:R-:W-:Y:S01]  /*1f00*/  FADD.FTZ R7, R152, R7 ;  /* 0x0000000798077221 */ /* 0x000fe20000010000 */
[----:B------:R-:W-:Y:S01]  /*1f10*/  FFMA.FTZ R35, R100, R152, R35 ;  /* 0x0000009864237223 */ /* 0x000fe20000010023 */
[----:B------:R-:W-:Y:S01]  /*1f20*/  FADD.FTZ R5, R107, R5 ;  /* 0x000000056b057221 */ /* 0x000fe20000010000 */
[-C--:B------:R-:W-:Y:S01]  /*1f30*/  FFMA.FTZ R33, R102, R107.reuse, R33 ;  /* 0x0000006b66217223 */ /* 0x080fe20000010021 */
[----:B------:R-:W-:Y:S01]  /*1f40*/  FMUL.FTZ R105, R122, R107 ;  /* 0x0000006b7a697220 */ /* 0x000fe20000410000 */
[----:B------:R-:W-:Y:S01]  /*1f50*/  FADD.FTZ R152, R191, R96 ;  /* 0x00000060bf987221 */ /* 0x000fe20000010000 */
[----:B------:R-:W-:Y:S01]  /*1f60*/  FFMA.FTZ R107, R97, R96, R104 ;  /* 0x00000060616b7223 */ /* 0x000fe20000010068 */
[----:B------:R-:W-:Y:S02]  /*1f70*/  FMUL.FTZ R104, R178, R93 ;  /* 0x0000005db2687220 */ /* 0x000fe40000410000 */
[----:B------:R-:W-:Y:S01]  /*1f80*/  FADD.FTZ R93, R152, R105 ;  /* 0x00000069985d7221 */ /* 0x000fe20000010000 */
[----:B------:R-:W-:Y:S01]  /*1f90*/  FFMA.FTZ R152, R102, R105, R107 ;  /* 0x0000006966987223 */ /* 0x000fe2000001006b */
[----:B------:R-:W-:Y:S01]  /*1fa0*/  FADD.FTZ R3, R182, R3 ;  /* 0x00000003b6037221 */ /* 0x000fe20000010000 */
[-C--:B------:R-:W-:Y:S01]  /*1fb0*/  FFMA.FTZ R31, R104, R182.reuse, R31 ;  /* 0x000000b6681f7223 */ /* 0x080fe2000001001f */
[----:B------:R-:W-:Y:S01]  /*1fc0*/  FMUL.FTZ R107, R121, R182 ;  /* 0x000000b6796b7220 */ /* 0x000fe20000410000 */
[----:B------:R-:W-:Y:S01]  /*1fd0*/  FMUL.FTZ R101, R178, R101 ;  /* 0x00000065b2657220 */ /* 0x000fe20000410000 */
[----:B------:R-:W-:Y:S01]  /*1fe0*/  FADD.FTZ R182, R93, R94 ;  /* 0x0000005e5db67221 */ /* 0x000fe20000010000 */
[----:B------:R-:W-:Y:S01]  /*1ff0*/  FFMA.FTZ R93, R95, R94, R152 ;  /* 0x0000005e5f5d7223 */ /* 0x000fe20000010098 */
[----:B------:R-:W-:Y:S01]  /*2000*/  FADD.FTZ R2, R106, R2 ;  /* 0x000000026a027221 */ /* 0x000fe20000010000 */
[----:B------:R-:W-:Y:S01]  /*2010*/  FADD.FTZ R13, R184, R13 ;  /* 0x0000000db80d7221 */ /* 0x000fe20000010000 */
[----:B------:R-:W-:Y:S01]  /*2020*/  FFMA.FTZ R41, R209, R184, R41 ;  /* 0x000000b8d1297223 */ /* 0x000fe20000010029 */
[-C--:B------:R-:W-:Y:S01]  /*2030*/  FFMA.FTZ R30, R101, R106.reuse, R30 ;  /* 0x0000006a651e7223 */ /* 0x080fe2000001001e */
[----:B------:R-:W-:Y:S01]  /*2040*/  FMUL.FTZ R106, R139, R106 ;  /* 0x0000006a8b6a7220 */ /* 0x000fe20000410000 */
[----:B------:R-:W-:Y:S01]  /*2050*/  FADD.FTZ R191, R182, R107 ;  /* 0x0000006bb6bf7221 */ /* 0x000fe20000010000 */
[----:B------:R-:W-:Y:S01]  /*2060*/  FFMA.FTZ R184, R104, R107, R93 ;  /* 0x0000006b68b87223 */ /* 0x000fe2000001005d */
[----:B------:R-:W-:Y:S01]  /*2070*/  FMUL.FTZ R182, R178, R87 ;  /* 0x00000057b2b67220 */ /* 0x000fe20000410000 */
[----:B------:R-:W-:Y:S01]  /*2080*/  UMOV UR7, 0xffffffff ;  /* 0xffffffff00077882 */ /* 0x000fe20000000000 */
[----:B------:R-:W-:Y:S01]  /*2090*/  ISETP.NE.U32.AND P1, PT, RZ, UR18, PT ;  /* 0x00000012ff007c0c */ /* 0x000fe2000bf25070 */
[----:B------:R-:W-:Y:S01]  /*20a0*/  FMUL.FTZ R152, R120, R219 ;  /* 0x000000db78987220 */ /* 0x000fe20000410000 */
[----:B------:R-:W-:Y:S01]  /*20b0*/  FADD.FTZ R191, R191, R106 ;  /* 0x0000006abfbf7221 */ /* 0x000fe20000010000 */
[----:B------:R-:W-:Y:S01]  /*20c0*/  FFMA.FTZ R87, R101, R106, R184 ;  /* 0x0000006a65577223 */ /* 0x000fe200000100b8 */
[----:B------:R-:W-:Y:S01]  /*20d0*/  ISETP.NE.AND.EX P1, PT, RZ, UR19, PT, P1 ;  /* 0x00000013ff007c0c */ /* 0x000fe2000bf25310 */
[----:B------:R-:W-:Y:S01]  /*20e0*/  FADD.FTZ R8, R223, R8 ;  /* 0x00000008df087221 */ /* 0x000fe20000010000 */
[----:B------:R-:W-:Y:S01]  /*20f0*/  ISETP.NE.AND P3, PT, R137, RZ, PT ;  /* 0x000000ff8900720c */ /* 0x000fe20003f65270 */
[----:B------:R-:W-:Y:S01]  /*2100*/  FFMA.FTZ R36, R99, R223, R36 ;  /* 0x000000df63247223 */ /* 0x000fe20000010024 */
[----:B------:R-:W-:Y:S01]  /*2110*/  FADD.FTZ R19, R186, R19 ;  /* 0x00000013ba137221 */ /* 0x000fe20000010000 */
[----:B------:R-:W-:Y:S01]  /*2120*/  FFMA.FTZ R47, R215, R186, R47 ;  /* 0x000000bad72f7223 */ /* 0x000fe2000001002f */
[----:B------:R-:W-:Y:S01]  /*2130*/  FADD.FTZ R0, R219, R0 ;  /* 0x00000000db007221 */ /* 0x000fe20000010000 */
[C---:B------:R-:W-:Y:S01]  /*2140*/  FFMA.FTZ R29, R182.reuse, R219, R29 ;  /* 0x000000dbb61d7223 */ /* 0x040fe2000001001d */
[----:B------:R-:W-:Y:S01]  /*2150*/  FADD.FTZ R191, R191, R152 ;  /* 0x00000098bfbf7221 */ /* 0x000fe20000010000 */
[----:B------:R-:W-:Y:S01]  /*2160*/  FFMA.FTZ R87, R182, R152, R87 ;  /* 0x00000098b6577223 */ /* 0x000fe20000010057 */
[----:B------:R-:W-:Y:S06]  /*2170*/  BRA.DIV UR7, `(.L_x_492) ;  /* 0x000000a607ac7947 */ /* 0x000fec000b800000 */
        /* <DEDUP_REMOVED lines=18> */
.L_x_537:
[----:B-1----:R-:W-:Y:S01]  /*22a0*/  FADD.FTZ R184, R87, R184 ;  /* 0x000000b857b87221 */ /* 0x002fe20000010000 */
[----:B--2---:R-:W-:-:S03]  /*22b0*/  FADD.FTZ R186, R191, R186 ;  /* 0x000000babfba7221 */ /* 0x004fc60000010000 */
[----:B0-----:R-:W-:Y:S01]  /*22c0*/  FMUL.FTZ R87, R184, UR17 ;  /* 0x00000011b8577c20 */ /* 0x001fe20008410000 */
        /* <DEDUP_REMOVED lines=23> */
[C---:B------:R-:W-:Y:S01]  /*2440*/  FMUL.FTZ R193, R178.reuse, R193 ;  /* 0x000000c1b2c17220 */ /* 0x040fe20000410000 */
[----:B------:R-:W-:Y:S01]  /*2450*/  FMUL.FTZ R91, R178, R91 ;  /* 0x0000005bb25b7220 */ /* 0x000fe20000410000 */
[----:B-----5:R-:W-:Y:S01]  /*2460*/  ISETP.GE.U32.AND P1, PT, R76, RZ, PT ;  /* 0x000000ff4c00720c */ /* 0x020fe20003f26070 */
[----:B------:R-:W-:Y:S01]  /*2470*/  FADD.FTZ R195, R190, -R195 ;  /* 0x800000c3bec37221 */ /* 0x000fe20000010000 */
[----:B------:R-:W-:Y:S01]  /*2480*/  FADD.FTZ R89, R86, -R89 ;  /* 0x8000005956597221 */ /* 0x000fe20000010000 */
[----:B------:R-:W-:Y:S01]  /*2490*/  FADD.FTZ R199, R92, -R199 ;  /* 0x800000c75cc77221 */ /* 0x000fe20000010000 */
[----:B------:R-:W-:Y:S01]  /*24a0*/  FADD.FTZ R201, R188, -R201 ;  /* 0x800000c9bcc97221 */ /* 0x000fe20000010000 */
[----:B------:R-:W-:Y:S01]  /*24b0*/  FADD.FTZ R79, R78, -R79 ;  /* 0x8000004f4e4f7221 */ /* 0x000fe20000010000 */
[----:B------:R-:W-:Y:S01]  /*24c0*/  FMUL.FTZ R197, R197, UR6 ;  /* 0x00000006c5c57c20 */ /* 0x000fe20008410000 */
[----:B------:R-:W-:Y:S01]  /*24d0*/  FMUL.FTZ R193, R193, UR6 ;  /* 0x00000006c1c17c20 */ /* 0x000fe20008410000 */
[----:B------:R-:W-:Y:S01]  /*24e0*/  FMUL.FTZ R91, R91, UR6 ;  /* 0x000000065b5b7c20 */ /* 0x000fe20008410000 */
[C---:B------:R-:W-:Y:S01]  /*24f0*/  LOP3.LUT P5, RZ, R77.reuse, 0xff0000, RZ, 0xc0, !PT ;  /* 0x00ff00004dff7812 */ /* 0x040fe200078ac0ff */
[C---:B------:R-:W-:Y:S01]  /*2500*/  FMUL.FTZ R195, R178.reuse, R195 ;  /* 0x000000c3b2c37220 */ /* 0x040fe20000410000 */
[C---:B------:R-:W-:Y:S01]  /*2510*/  LOP3.LUT P4, RZ, R77.reuse, 0xff, RZ, 0xc0, !PT ;  /* 0x000000ff4dff7812 */ /* 0x040fe2000788c0ff */
[C---:B------:R-:W-:Y:S01]  /*2520*/  FMUL.FTZ R199, R178.reuse, R199 ;  /* 0x000000c7b2c77220 */ /* 0x040fe20000410000 */
        /* <DEDUP_REMOVED lines=27> */
.L_x_495:
[-CC-:B------:R-:W-:Y:S01]  /*26e0*/  FFMA.FTZ R197, R197, R184.reuse, R186.reuse ;  /* 0x000000b8c5c57223 */ /* 0x180fe200000100ba */
[-CC-:B------:R-:W-:Y:S01]  /*26f0*/  FFMA.FTZ R91, R91, R184.reuse, R186.reuse ;  /* 0x000000b85b5b7223 */ /* 0x180fe200000100ba */
[-CC-:B------:R-:W-:Y:S01]  /*2700*/  FFMA.FTZ R193, R193, R184.reuse, R186.reuse ;  /* 0x000000b8c1c17223 */ /* 0x180fe200000100ba */
[----:B-----5:R-:W-:Y:S01]  /*2710*/  ISETP.GE.U32.AND P1, PT, R76, RZ, PT ;  /* 0x000000ff4c00720c */ /* 0x020fe20003f26070 */
[----:B------:R-:W-:Y:S01]  /*2720*/  FADD.FTZ R197, R90, -R197 ;  /* 0x800000c55ac57221 */ /* 0x000fe20000010000 */
[----:B------:R-:W-:Y:S01]  /*2730*/  FADD.FTZ R91, R88, -R91 ;  /* 0x8000005b585b7221 */ /* 0x000fe20000010000 */
[----:B------:R-:W-:Y:S01]  /*2740*/  FADD.FTZ R193, R192, -R193 ;  /* 0x800000c1c0c17221 */ /* 0x000fe20000010000 */
[-CC-:B------:R-:W-:Y:S01]  /*2750*/  FFMA.FTZ R89, R89, R184.reuse, R186.reuse ;  /* 0x000000b859597223 */ /* 0x180fe200000100ba */
[C---:B------:R-:W-:Y:S01]  /*2760*/  FMUL.FTZ R88, R178.reuse, R197 ;  /* 0x000000c5b2587220 */ /* 0x040fe20000410000 */
[C---:B------:R-:W-:Y:S01]  /*2770*/  FMUL.FTZ R70, R178.reuse, R91 ;  /* 0x0000005bb2467220 */ /* 0x040fe20000410000 */
[----:B------:R-:W-:Y:S01]  /*2780*/  FMUL.FTZ R71, R178, R193 ;  /* 0x000000c1b2477220 */ /* 0x000fe20000410000 */
[-CC-:B------:R-:W-:Y:S01]  /*2790*/  FFMA.FTZ R201, R201, R184.reuse, R186.reuse ;  /* 0x000000b8c9c97223 */ /* 0x180fe200000100ba */
[----:B------:R-:W-:Y:S01]  /*27a0*/  FMUL.FTZ R87, R88, UR6 ;  /* 0x0000000658577c20 */ /* 0x000fe20008410000 */
[----:B------:R-:W-:Y:S01]  /*27b0*/  ISETP.GE.U32.AND.EX P1, PT, R77, 0x1000000, PT, P1 ;  /* 0x010000004d00780c */ /* 0x000fe20003f26110 */
[----:B------:R-:W-:Y:S01]  /*27c0*/  FMUL.FTZ R69, R71, UR6 ;  /* 0x0000000647457c20 */ /* 0x000fe20008410000 */
[----:B------:R-:W-:Y:S01]  /*27d0*/  FMUL.FTZ R68, R70, UR6 ;  /* 0x0000000646447c20 */ /* 0x000fe20008410000 */
[-CC-:B------:R-:W-:Y:S01]  /*27e0*/  FFMA.FTZ R195, R195, R184.reuse, R186.reuse ;  /* 0x000000b8c3c37223 */ /* 0x180fe200000100ba */
[----:B------:R-:W-:Y:S01]  /*27f0*/  LOP3.LUT P5, RZ, R77, 0xff0000, RZ, 0xc0, !PT ;  /* 0x00ff00004dff7812 */ /* 0x000fe200078ac0ff */
[-CC-:B------:R-:W-:Y:S01]  /*2800*/  FFMA.FTZ R199, R199, R184.reuse, R186.reuse ;  /* 0x000000b8c7c77223 */ /* 0x180fe200000100ba */
[----:B------:R-:W-:Y:S01]  /*2810*/  LOP3.LUT P4, RZ, R77, 0xff, RZ, 0xc0, !PT ;  /* 0x000000ff4dff7812 */ /* 0x000fe2000788c0ff */
[----:B------:R-:W-:Y:S01]  /*2820*/  FFMA.FTZ R79, R79, R184, R186 ;  /* 0x000000b84f4f7223 */ /* 0x000fe200000100ba */
[----:B------:R-:W-:Y:S01]  /*2830*/  FADD.FTZ R89, R86, -R89 ;  /* 0x8000005956597221 */ /* 0x000fe20000010000 */
[----:B------:R-:W-:Y:S01]  /*2840*/  FADD.FTZ R201, R188, -R201 ;  /* 0x800000c9bcc97221 */ /* 0x000fe20000010000 */
[----:B------:R-:W-:Y:S01]  /*2850*/  FSEL R91, R87, RZ, P1 ;  /* 0x000000ff575b7208 */ /* 0x000fe20000800000 */
[----:B------:R-:W-:Y:S01]  /*2860*/  FADD.FTZ R195, R190, -R195 ;  /* 0x800000c3bec37221 */ /* 0x000fe20000010000 */
[----:B------:R-:W-:Y:S01]  /*2870*/  FSEL R90, R69, RZ, P5 ;  /* 0x000000ff455a7208 */ /* 0x000fe20002800000 */
[----:B------:R-:W-:Y:S01]  /*2880*/  FADD.FTZ R199, R92, -R199 ;  /* 0x800000c75cc77221 */ /* 0x000fe20000010000 */
[----:B------:R-:W-:Y:S01]  /*2890*/  FSEL R87, R68, RZ, P4 ;  /* 0x000000ff44577208 */ /* 0x000fe20002000000 */
[----:B------:R-:W-:Y:S01]  /*28a0*/  FADD.FTZ R79, R78, -R79 ;  /* 0x8000004f4e4f7221 */ /* 0x000fe20000010000 */
[----:B------:R-:W-:Y:S01]  /*28b0*/  LOP3.LUT P6, RZ, R76, 0xff0000, RZ, 0xc0, !PT ;  /* 0x00ff00004cff7812 */ /* 0x000fe200078cc0ff */
[----:B------:R-:W-:Y:S01]  /*28c0*/  FMUL.FTZ R69, R178, R89 ;  /* 0x00000059b2457220 */ /* 0x000fe20000410000 */
[----:B------:R-:W-:Y:S01]  /*28d0*/  LOP3.LUT P1, RZ, R76, 0xff000000, RZ, 0xc0, !PT ;  /* 0xff0000004cff7812 */ /* 0x000fe2000782c0ff */
[----:B------:R-:W-:Y:S01]  /*28e0*/  FMUL.FTZ R199, R178, R199 ;  /* 0x000000c7b2c77220 */ /* 0x000fe20000410000 */
[----:B------:R-:W-:Y:S01]  /*28f0*/  LOP3.LUT P5, RZ, R76, 0xff, RZ, 0xc0, !PT ;  /* 0x000000ff4cff7812 */ /* 0x000fe200078ac0ff */
[----:B------:R-:W-:Y:S01]  /*2900*/  FMUL.FTZ R195, R178, R195 ;  /* 0x000000c3b2c37220 */ /* 0x000fe20000410000 */
[----:B------:R-:W-:Y:S01]  /*2910*/  LOP3.LUT P4, RZ, R76, 0xff00, RZ, 0xc0, !PT ;  /* 0x0000ff004cff7812 */ /* 0x000fe2000788c0ff */
[C---:B------:R-:W-:Y:S01]  /*2920*/  FMUL.FTZ R76, R178.reuse, R201 ;  /* 0x000000c9b24c7220 */ /* 0x040fe20000410000 */
[----:B------:R-:W-:Y:S01]  /*2930*/  FMUL.FTZ R68, R178, R79 ;  /* 0x0000004fb2447220 */ /* 0x000fe20000410000 */
[----:B------:R-:W-:Y:S01]  /*2940*/  LOP3.LUT P2, RZ, R77, 0xff00, RZ, 0xc0, !PT ;  /* 0x0000ff004dff7812 */ /* 0x000fe2000784c0ff */
[----:B------:R-:W-:Y:S01]  /*2950*/  FMUL.FTZ R77, R69, UR6 ;  /* 0x00000006454d7c20 */ /* 0x000fe20008410000 */
[C---:B------:R-:W-:Y:S01]  /*2960*/  FMUL.FTZ R78, R76.reuse, UR6 ;  /* 0x000000064c4e7c20 */ /* 0x040fe20008410000 */
[----:B------:R-:W-:Y:S01]  /*2970*/  F2FP.BF16.F32.PACK_AB R69, R76, R69 ;  /* 0x000000454c45723e */ /* 0x000fe200000010ff */
[----:B------:R-:W-:Y:S01]  /*2980*/  FMUL.FTZ R76, R68, UR6 ;  /* 0x00000006444c7c20 */ /* 0x000fe20008410000 */
[C---:B------:R-:W-:Y:S01]  /*2990*/  F2FP.BF16.F32.PACK_AB R70, R199.reuse, R70 ;  /* 0x00000046c746723e */ /* 0x040fe200000010ff */
[----:B------:R-:W-:Y:S01]  /*29a0*/  FMUL.FTZ R199, R199, UR6 ;  /* 0x00000006c7c77c20 */ /* 0x000fe20008410000 */
[C---:B------:R-:W-:Y:S01]  /*29b0*/  F2FP.BF16.F32.PACK_AB R68, R195.reuse, R68 ;  /* 0x00000044c344723e */ /* 0x040fe200000010ff */
[----:B------:R-:W-:Y:S01]  /*29c0*/  FMUL.FTZ R195, R195, UR6 ;  /* 0x00000006c3c37c20 */ /* 0x000fe20008410000 */
[----:B------:R-:W-:-:S02]  /*29d0*/  F2FP.BF16.F32.PACK_AB R71, R88, R71 ;  /* 0x000000475847723e */ /* 0x000fc400000010ff */
[----:B------:R-:W-:Y:S02]  /*29e0*/  FSEL R88, R199, RZ, P2 ;  /* 0x000000ffc7587208 */ /* 0x000fe40001000000 */
[----:B------:R-:W-:Y:S02]  /*29f0*/  FSEL R77, R77, RZ, P6 ;  /* 0x000000ff4d4d7208 */ /* 0x000fe40003000000 */
[----:B------:R-:W-:Y:S02]  /*2a00*/  FSEL R86, R78, RZ, P1 ;  /* 0x000000ff4e567208 */ /* 0x000fe40000800000 */
[----:B------:R-:W-:Y:S02]  /*2a10*/  FSEL R76, R76, RZ, P5 ;  /* 0x000000ff4c4c7208 */ /* 0x000fe40002800000 */
[----:B------:R-:W-:Y:S02]  /*2a20*/  FSEL R195, R195, RZ, P4 ;  /* 0x000000ffc3c37208 */ /* 0x000fe40002000000 */
[----:B------:R-:W-:-:S02]  /*2a30*/  F2FP.BF16.F32.PACK_AB R79, R91, R90 ;  /* 0x0000005a5b4f723e */ /* 0x000fc400000010ff */
[----:B------:R-:W-:Y:S02]  /*2a40*/  F2FP.BF16.F32.PACK_AB R78, R88, R87 ;  /* 0x00000057584e723e */ /* 0x000fe400000010ff */
[----:B------:R-:W-:Y:S02]  /*2a50*/  F2FP.BF16.F32.PACK_AB R77, R86, R77 ;  /* 0x0000004d564d723e */ /* 0x000fe400000010ff */
[----:B------:R-:W-:Y:S01]  /*2a60*/  F2FP.BF16.F32.PACK_AB R76, R195, R76 ;  /* 0x0000004cc34c723e */ /* 0x000fe200000010ff */
[----:B------:R-:W-:Y:S06]  /*2a70*/  BRA `(.L_x_496) ;  /* 0x0000001c00847947 */ /* 0x000fec0003800000 */
.L_x_494:
[----:B------:R-:W-:-:S04]  /*2a80*/  UISETP.NE.U32.AND UP0, UPT, UR4, URZ, UPT ;  /* 0x000000ff0400728c */ /* 0x000fc8000bf05070 */
[----:B------:R-:W-:-:S09]  /*2a90*/  UISETP.NE.AND.EX UP0, UPT, UR5, URZ, UPT, UP0 ;  /* 0x000000ff0500728c */ /* 0x000fd2000bf05300 */
[----:B------:R-:W-:Y:S05]  /*2aa0*/  BRA.U UP0, `(.L_x_497) ;  /* 0x0000000500087547 */ /* 0x000fea000b800000 */
[----:B-----5:R-:W-:Y:S01]  /*2ab0*/  PRMT R87, R55, 0x7632, R87 ;  /* 0x0000763237577816 */ /* 0x020fe20000000057 */
[-CC-:B------:R-:W-:Y:S01]  /*2ac0*/  FFMA.FTZ R193, R193, R184.reuse, R186.reuse ;  /* 0x000000b8c1c17223 */ /* 0x180fe200000100ba */
[-CC-:B------:R-:W-:Y:S01]  /*2ad0*/  FFMA.FTZ R197, R197, R184.reuse, R186.reuse ;  /* 0x000000b8c5c57223 */ /* 0x180fe200000100ba */
[--C-:B------:R-:W-:Y:S01]  /*2ae0*/  FFMA.FTZ R191, R91, R184, R186.reuse ;  /* 0x000000b85bbf7223 */ /* 0x100fe200000100ba */
[----:B------:R-:W-:Y:S01]  /*2af0*/  SHF.L.U32 R91, R55, 0x10, RZ ;  /* 0x00000010375b7819 */ /* 0x000fe200000006ff */
[----:B------:R-:W-:Y:S01]  /*2b00*/  IMAD.U32 R93, R87, 0x10000, RZ ;  /* 0x00010000575d7824 */ /* 0x000fe200078e00ff */
[----:B------:R-:W-:Y:S01]  /*2b10*/  SHF.L.U32 R87, R54, 0x10, RZ ;  /* 0x0000001036577819 */ /* 0x000fe200000006ff */
[----:B------:R-:W-:Y:S01]  /*2b20*/  FADD.FTZ R192, R192, -R193 ;  /* 0x800000c1c0c07221 */ /* 0x000fe20000010000 */
[----:B------:R-:W-:Y:S01]  /*2b30*/  FADD.FTZ R197, R90, -R197 ;  /* 0x800000c55ac57221 */ /* 0x000fe20000010000 */
[----:B------:R-:W-:Y:S01]  /*2b40*/  FADD.FTZ R88, R88, -R191 ;  /* 0x800000bf58587221 */ /* 0x000fe20000010000 */
[----:B------:R-:W-:Y:S01]  /*2b50*/  ISETP.GE.U32.AND P1, PT, R76, RZ, PT ;  /* 0x000000ff4c00720c */ /* 0x000fe20003f26070 */
[C---:B------:R-:W-:Y:S01]  /*2b60*/  FFMA.FTZ R91, R178.reuse, R192, R91 ;  /* 0x000000c0b25b7223 */ /* 0x040fe2000001005b */
[C---:B------:R-:W-:Y:S01]  /*2b70*/  FFMA.FTZ R93, R178.reuse, R197, R93 ;  /* 0x000000c5b25d7223 */ /* 0x040fe2000001005d */
[----:B------:R-:W-:Y:S01]  /*2b80*/  FFMA.FTZ R87, R178, R88, R87 ;  /* 0x00000058b2577223 */ /* 0x000fe20000010057 */
[----:B------:R-:W-:Y:S01]  /*2b90*/  LOP3.LUT P5, RZ, R77, 0xff0000, RZ, 0xc0, !PT ;  /* 0x00ff00004dff7812 */ /* 0x000fe200078ac0ff */
[----:B------:R-:W-:Y:S01]  /*2ba0*/  FMUL.FTZ R91, R91, UR6 ;  /* 0x000000065b5b7c20 */ /* 0x000fe20008410000 */
[----:B------:R-:W-:Y:S01]  /*2bb0*/  FMUL.FTZ R93, R93, UR6 ;  /* 0x000000065d5d7c20 */ /* 0x000fe20008410000 */
[----:B------:R-:W-:Y:S01]  /*2bc0*/  FMUL.FTZ R87, R87, UR6 ;  /* 0x0000000657577c20 */ /* 0x000fe20008410000 */
[----:B------:R-:W-:Y:S01]  /*2bd0*/  LOP3.LUT P4, RZ, R77, 0xff, RZ, 0xc0, !PT ;  /* 0x000000ff4dff7812 */ /* 0x000fe2000788c0ff */
[-CC-:B------:R-:W-:Y:S01]  /*2be0*/  FFMA.FTZ R89, R89, R184.reuse, R186.reuse ;  /* 0x000000b859597223 */ /* 0x180fe200000100ba */
[----:B------:R-:W-:Y:S01]  /*2bf0*/  LOP3.LUT P2, RZ, R77, 0xff00, RZ, 0xc0, !PT ;  /* 0x0000ff004dff7812 */ /* 0x000fe2000784c0ff */
[-CC-:B------:R-:W-:Y:S01]  /*2c00*/  FFMA.FTZ R195, R195, R184.reuse, R186.reuse ;  /* 0x000000b8c3c37223 */ /* 0x180fe200000100ba */
[----:B------:R-:W-:Y:S01]  /*2c10*/  ISETP.GE.U32.AND.EX P1, PT, R77, 0x1000000, PT, P1 ;  /* 0x010000004d00780c */ /* 0x000fe20003f26110 */
[-CC-:B------:R-:W-:Y:S01]  /*2c20*/  FFMA.FTZ R77, R79, R184.reuse, R186.reuse ;  /* 0x000000b84f4d7223 */ /* 0x180fe200000100ba */
[----:B------:R-:W-:Y:S01]  /*2c30*/  FSEL R90, R91, RZ, P5 ;  /* 0x000000ff5b5a7208 */ /* 0x000fe20002800000 */
[-CC-:B------:R-:W-:Y:S01]  /*2c40*/  FFMA.FTZ R201, R201, R184.reuse, R186.reuse ;  /* 0x000000b8c9c97223 */ /* 0x180fe200000100ba */
[----:B------:R-:W-:Y:S01]  /*2c50*/  FSEL R93, R93, RZ, P1 ;  /* 0x000000ff5d5d7208 */ /* 0x000fe20000800000 */
[----:B------:R-:W-:Y:S01]  /*2c60*/  FADD.FTZ R78, R78, -R77 ;  /* 0x8000004d4e4e7221 */ /* 0x000fe20000010000 */
[----:B------:R-:W-:Y:S01]  /*2c70*/  FSEL R88, R87, RZ, P4 ;  /* 0x000000ff57587208 */ /* 0x000fe20002000000 */
[----:B------:R-:W-:Y:S01]  /*2c80*/  FFMA.FTZ R199, R199, R184, R186 ;  /* 0x000000b8c7c77223 */ /* 0x000fe200000100ba */
[----:B------:R-:W-:Y:S01]  /*2c90*/  PRMT R79, R54, 0x7632, R79 ;  /* 0x00007632364f7816 */ /* 0x000fe2000000004f */
[----:B------:R-:W-:Y:S01]  /*2ca0*/  FADD.FTZ R86, R86, -R89 ;  /* 0x8000005956567221 */ /* 0x000fe20000010000 */
[----:B------:R-:W-:Y:S01]  /*2cb0*/  LOP3.LUT P6, RZ, R76, 0xff0000, RZ, 0xc0, !PT ;  /* 0x00ff00004cff7812 */ /* 0x000fe200078cc0ff */
[----:B------:R-:W-:Y:S01]  /*2cc0*/  FADD.FTZ R190, R190, -R195 ;  /* 0x800000c3bebe7221 */ /* 0x000fe20000010000 */
[C---:B------:R-:W-:Y:S01]  /*2cd0*/  LOP3.LUT P1, RZ, R76.reuse, 0xff000000, RZ, 0xc0, !PT ;  /* 0xff0000004cff7812 */ /* 0x040fe2000782c0ff */
[----:B------:R-:W-:Y:S01]  /*2ce0*/  IMAD.U32 R91, R79, 0x10000, RZ ;  /* 0x000100004f5b7824 */ /* 0x000fe200078e00ff */
[----:B------:R-:W-:Y:S01]  /*2cf0*/  LOP3.LUT P5, RZ, R76, 0xff, RZ, 0xc0, !PT ;  /* 0x000000ff4cff7812 */ /* 0x000fe200078ac0ff */
[----:B------:R-:W-:Y:S01]  /*2d00*/  FADD.FTZ R188, R188, -R201 ;  /* 0x800000c9bcbc7221 */ /* 0x000fe20000010000 */
[----:B------:R-:W-:Y:S01]  /*2d10*/  LOP3.LUT P4, RZ, R76, 0xff00, RZ, 0xc0, !PT ;  /* 0x0000ff004cff7812 */ /* 0x000fe2000788c0ff */
[----:B------:R-:W-:Y:S01]  /*2d20*/  FADD.FTZ R199, R92, -R199 ;  /* 0x800000c75cc77221 */ /* 0x000fe20000010000 */
[----:B------:R-:W-:-:S02]  /*2d30*/  PRMT R77, R53, 0x7632, R77 ;  /* 0x00007632354d7816 */ /* 0x000fc4000000004d */
[----:B------:R-:W-:Y:S01]  /*2d40*/  PRMT R76, R52, 0x7632, R76 ;  /* 0x00007632344c7816 */ /* 0x000fe2000000004c */
[----:B------:R-:W-:Y:S01]  /*2d50*/  FFMA.FTZ R91, R178, R199, R91 ;  /* 0x000000c7b25b7223 */ /* 0x000fe2000001005b */
[----:B------:R-:W-:Y:S02]  /*2d60*/  SHF.L.U32 R87, R53, 0x10, RZ ;  /* 0x0000001035577819 */ /* 0x000fe400000006ff */
[----:B------:R-:W-:Y:S01]  /*2d70*/  SHF.L.U32 R89, R77, 0x10, RZ ;  /* 0x000000104d597819 */ /* 0x000fe200000006ff */
[----:B------:R-:W-:Y:S01]  /*2d80*/  IMAD.U32 R77, R52, 0x10000, RZ ;  /* 0x00010000344d7824 */ /* 0x000fe200078e00ff */
[----:B------:R-:W-:Y:S01]  /*2d90*/  SHF.L.U32 R79, R76, 0x10, RZ ;  /* 0x000000104c4f7819 */ /* 0x000fe200000006ff */
[C---:B------:R-:W-:Y:S01]  /*2da0*/  FFMA.FTZ R87, R178.reuse, R86, R87 ;  /* 0x00000056b2577223 */ /* 0x040fe20000010057 */
[----:B------:R-:W-:Y:S01]  /*2db0*/  FMUL.FTZ R91, R91, UR6 ;  /* 0x000000065b5b7c20 */ /* 0x000fe20008410000 */
[C---:B------:R-:W-:Y:S01]  /*2dc0*/  FFMA.FTZ R89, R178.reuse, R188, R89 ;  /* 0x000000bcb2597223 */ /* 0x040fe20000010059 */
[C---:B------:R-:W-:Y:S01]  /*2dd0*/  FFMA.FTZ R77, R178.reuse, R78, R77 ;  /* 0x0000004eb24d7223 */ /* 0x040fe2000001004d */
[----:B------:R-:W-:Y:S01]  /*2de0*/  FFMA.FTZ R79, R178, R190, R79 ;  /* 0x000000beb24f7223 */ /* 0x000fe2000001004f */
        /* <DEDUP_REMOVED lines=14> */
.L_x_497:
[----:B-----5:R-:W-:Y:S01]  /*2ed0*/  PRMT R68, R55, 0x7632, R68 ;  /* 0x0000763237447816 */ /* 0x020fe20000000044 */
[-CC-:B------:R-:W-:Y:S01]  /*2ee0*/  FFMA.FTZ R197, R197, R184.reuse, R186.reuse ;  /* 0x000000b8c5c57223 */ /* 0x180fe200000100ba */
[-CC-:B------:R-:W-:Y:S01]  /*2ef0*/  FFMA.FTZ R193, R193, R184.reuse, R186.reuse ;  /* 0x000000b8c1c17223 */ /* 0x180fe200000100ba */
[-C--:B------:R-:W-:Y:S01]  /*2f00*/  FFMA.FTZ R91, R91, R184.reuse, R186 ;  /* 0x000000b85b5b7223 */ /* 0x080fe200000100ba */
[----:B------:R-:W-:Y:S01]  /*2f10*/  SHF.L.U32 R69, R55, 0x10, RZ ;  /* 0x0000001037457819 */ /* 0x000fe200000006ff */
[----:B------:R-:W-:Y:S02]  /*2f20*/  IMAD.U32 R70, R68, 0x10000, RZ ;  /* 0x0001000044467824 */ /* 0x000fe400078e00ff */
[----:B------:R-:W-:Y:S01]  /*2f30*/  FADD.FTZ R197, R90, -R197 ;  /* 0x800000c55ac57221 */ /* 0x000fe20000010000 */
[----:B------:R-:W-:Y:S01]  /*2f40*/  SHF.L.U32 R68, R54, 0x10, RZ ;  /* 0x0000001036447819 */ /* 0x000fe200000006ff */
[----:B------:R-:W-:Y:S01]  /*2f50*/  FADD.FTZ R193, R192, -R193 ;  /* 0x800000c1c0c17221 */ /* 0x000fe20000010000 */
[----:B------:R-:W-:Y:S01]  /*2f60*/  FADD.FTZ R91, R88, -R91 ;  /* 0x8000005b585b7221 */ /* 0x000fe20000010000 */
[----:B------:R-:W-:Y:S01]  /*2f70*/  FFMA.FTZ R192, R178, R197, R70 ;  /* 0x000000c5b2c07223 */ /* 0x000fe20000010046 */
[----:B------:R-:W-:Y:S01]  /*2f80*/  ISETP.GE.U32.AND P1, PT, R76, RZ, PT ;  /* 0x000000ff4c00720c */ /* 0x000fe20003f26070 */
[C---:B------:R-:W-:Y:S01]  /*2f90*/  FFMA.FTZ R193, R178.reuse, R193, R69 ;  /* 0x000000c1b2c17223 */ /* 0x040fe20000010045 */
[----:B------:R-:W-:Y:S01]  /*2fa0*/  FFMA.FTZ R91, R178, R91, R68 ;  /* 0x0000005bb25b7223 */ /* 0x000fe20000010044 */
[----:B------:R-:W-:Y:S01]  /*2fb0*/  FMUL.FTZ R70, R192, UR6 ;  /* 0x00000006c0467c20 */ /* 0x000fe20008410000 */
[----:B------:R-:W-:Y:S01]  /*2fc0*/  ISETP.GE.U32.AND.EX P1, PT, R77, 0x1000000, PT, P1 ;  /* 0x010000004d00780c */ /* 0x000fe20003f26110 */
[----:B------:R-:W-:Y:S01]  /*2fd0*/  FMUL.FTZ R69, R193, UR6 ;  /* 0x00000006c1457c20 */ /* 0x000fe20008410000 */
[----:B------:R-:W-:Y:S01]  /*2fe0*/  FMUL.FTZ R68, R91, UR6 ;  /* 0x000000065b447c20 */ /* 0x000fe20008410000 */
[----:B------:R-:W-:Y:S01]  /*2ff0*/  LOP3.LUT P5, RZ, R77, 0xff0000, RZ, 0xc0, !PT ;  /* 0x00ff00004dff7812 */ /* 0x000fe200078ac0ff */
[-CC-:B------:R-:W-:Y:S01]  /*3000*/  FFMA.FTZ R89, R89, R184.reuse, R186.reuse ;  /* 0x000000b859597223 */ /* 0x180fe200000100ba */
[----:B------:R-:W-:Y:S01]  /*3010*/  LOP3.LUT P4, RZ, R77, 0xff, RZ, 0xc0, !PT ;  /* 0x000000ff4dff7812 */ /* 0x000fe2000788c0ff */
[-CC-:B------:R-:W-:Y:S01]  /*3020*/  FFMA.FTZ R79, R79, R184.reuse, R186.reuse ;  /* 0x000000b84f4f7223 */ /* 0x180fe200000100ba */
[----:B------:R-:W-:Y:S01]  /*3030*/  FSEL R93, R70, RZ, P1 ;  /* 0x000000ff465d7208 */ /* 0x000fe20000800000 */
[-CC-:B------:R-:W-:Y:S01]  /*3040*/  FFMA.FTZ R195, R195, R184.reuse, R186.reuse ;  /* 0x000000b8c3c37223 */ /* 0x180fe200000100ba */
[----:B------:R-:W-:Y:S01]  /*3050*/  FSEL R90, R69, RZ, P5 ;  /* 0x000000ff455a7208 */ /* 0x000fe20002800000 */
[-CC-:B------:R-:W-:Y:S01]  /*3060*/  FFMA.FTZ R201, R201, R184.reuse, R186.reuse ;  /* 0x000000b8c9c97223 */ /* 0x180fe200000100ba */
[----:B------:R-:W-:Y:S01]  /*3070*/  FSEL R87, R68, RZ, P4 ;  /* 0x000000ff44577208 */ /* 0x000fe20002000000 */
[----:B------:R-:W-:Y:S01]  /*3080*/  FFMA.FTZ R199, R199, R184, R186 ;  /* 0x000000b8c7c77223 */ /* 0x000fe200000100ba */
[----:B------:R-:W-:Y:S01]  /*3090*/  PRMT R70, R54, 0x7632, R70 ;  /* 0x0000763236467816 */ /* 0x000fe20000000046 */
[----:B------:R-:W-:Y:S01]  /*30a0*/  FADD.FTZ R89, R86, -R89 ;  /* 0x8000005956597221 */ /* 0x000fe20000010000 */
[C---:B------:R-:W-:Y:S01]  /*30b0*/  PRMT R69, R53.reuse, 0x7632, R69 ;  /* 0x0000763235457816 */ /* 0x040fe20000000045 */
[----:B------:R-:W-:Y:S01]  /*30c0*/  FADD.FTZ R79, R78, -R79 ;  /* 0x8000004f4e4f7221 */ /* 0x000fe20000010000 */
[----:B------:R-:W-:Y:S01]  /*30d0*/  PRMT R68, R52, 0x7632, R68 ;  /* 0x0000763234447816 */ /* 0x000fe20000000044 */
[----:B------:R-:W-:Y:S01]  /*30e0*/  FADD.FTZ R195, R190, -R195 ;  /* 0x800000c3bec37221 */ /* 0x000fe20000010000 */
[----:B------:R-:W-:Y:S01]  /*30f0*/  SHF.L.U32 R71, R70, 0x10, RZ ;  /* 0x0000001046477819 */ /* 0x000fe200000006ff */
[----:B------:R-:W-:Y:S01]  /*3100*/  FADD.FTZ R201, R188, -R201 ;  /* 0x800000c9bcc97221 */ /* 0x000fe20000010000 */
[----:B------:R-:W-:Y:S01]  /*3110*/  LOP3.LUT P6, RZ, R76, 0xff0000, RZ, 0xc0, !PT ;  /* 0x00ff00004cff7812 */ /* 0x000fe200078cc0ff */
[----:B------:R-:W-:Y:S01]  /*3120*/  FADD.FTZ R199, R92, -R199 ;  /* 0x800000c75cc77221 */ /* 0x000fe20000010000 */
[C---:B------:R-:W-:Y:S01]  /*3130*/  LOP3.LUT P1, RZ, R76.reuse, 0xff000000, RZ, 0xc0, !PT ;  /* 0xff0000004cff7812 */ /* 0x040fe2000782c0ff */
[----:B------:R-:W-:Y:S01]  /*3140*/  IMAD.U32 R78, R53, 0x10000, RZ ;  /* 0x00010000354e7824 */ /* 0x000fe200078e00ff */
[----:B------:R-:W-:Y:S01]  /*3150*/  LOP3.LUT P5, RZ, R76, 0xff, RZ, 0xc0, !PT ;  /* 0x000000ff4cff7812 */ /* 0x000fe200078ac0ff */
[----:B------:R-:W-:Y:S01]  /*3160*/  FFMA.FTZ R88, R178, R199, R71 ;  /* 0x000000c7b2587223 */ /* 0x000fe20000010047 */
[----:B------:R-:W-:Y:S01]  /*3170*/  LOP3.LUT P4, RZ, R76, 0xff00, RZ, 0xc0, !PT ;  /* 0x0000ff004cff7812 */ /* 0x000fe2000788c0ff */
[----:B------:R-:W-:Y:S01]  /*3180*/  IMAD.U32 R76, R68, 0x10000, RZ ;  /* 0x00010000444c7824 */ /* 0x000fe200078e00ff */
[----:B------:R-:W-:Y:S01]  /*3190*/  SHF.L.U32 R86, R69, 0x10, RZ ;  /* 0x0000001045567819 */ /* 0x000fe200000006ff */
[----:B------:R-:W-:Y:S01]  /*31a0*/  FFMA.FTZ R69, R178, R89, R78 ;  /* 0x00000059b2457223 */ /* 0x000fe2000001004e */
[----:B------:R-:W-:Y:S01]  /*31b0*/  SHF.L.U32 R70, R52, 0x10, RZ ;  /* 0x0000001034467819 */ /* 0x000fe200000006ff */
[C---:B------:R-:W-:Y:S01]  /*31c0*/  FFMA.FTZ R195, R178.reuse, R195, R76 ;  /* 0x000000c3b2c37223 */ /* 0x040fe2000001004c */
[----:B------:R-:W-:Y:S01]  /*31d0*/  LOP3.LUT P2, RZ, R77, 0xff00, RZ, 0xc0, !PT ;  /* 0x0000ff004dff7812 */ /* 0x000fe2000784c0ff */
[C---:B------:R-:W-:Y:S01]  /*31e0*/  FFMA.FTZ R86, R178.reuse, R201, R86 ;  /* 0x000000c9b2567223 */ /* 0x040fe20000010056 */
[----:B------:R-:W-:Y:S01]  /*31f0*/  FMUL.FTZ R77, R69, UR6 ;  /* 0x00000006454d7c20 */ /* 0x000fe20008410000 */
[----:B------:R-:W-:Y:S01]  /*3200*/  FFMA.FTZ R68, R178, R79, R70 ;  /* 0x0000004fb2447223 */ /* 0x000fe20000010046 */
[C---:B------:R-:W-:Y:S01]  /*3210*/  F2FP.BF16.F32.PACK_AB R70, R88.reuse, R91 ;  /* 0x0000005b5846723e */ /* 0x040fe200000010ff */
[----:B------:R-:W-:Y:S01]  /*3220*/  FMUL.FTZ R88, R88, UR6 ;  /* 0x0000000658587c20 */ /* 0x000fe20008410000 */
[----:B------:R-:W-:Y:S01]  /*3230*/  F2FP.BF16.F32.PACK_AB R69, R86, R69 ;  /* 0x000000455645723e */ /* 0x000fe200000010ff */
        /* <DEDUP_REMOVED lines=12> */
[----:B------:R-:W-:Y:S02]  /*3300*/  F2FP.BF16.F32.PACK_AB R77, R86, R77 ;  /* 0x0000004d564d723e */ /* 0x000fe400000010ff */
[----:B------:R-:W-:Y:S01]  /*3310*/  F2FP.BF16.F32.PACK_AB R76, R195, R76 ;  /* 0x0000004cc34c723e */ /* 0x000fe200000010ff */
[----:B------:R-:W-:Y:S06]  /*3320*/  BRA `(.L_x_496) ;  /* 0x0000001400587947 */ /* 0x000fec0003800000 */
.L_x_493:
        /* <DEDUP_REMOVED lines=15> */
[----:B-----5:R-:W-:Y:S01]  /*3420*/  ISETP.GE.U32.AND P1, PT, R76, RZ, PT ;  /* 0x000000ff4c00720c */ /* 0x020fe20003f26070 */
[C---:B------:R-:W-:Y:S01]  /*3430*/  FMUL.FTZ R197, R178.reuse, R197 ;  /* 0x000000c5b2c57220 */ /* 0x040fe20000410000 */
[----:B------:R-:W-:Y:S01]  /*3440*/  FMUL.FTZ R193, R178, R193 ;  /* 0x000000c1b2c17220 */ /* 0x000fe20000410000 */
[----:B------:R-:W-:Y:S01]  /*3450*/  FADD.FTZ R199, R92, -R199 ;  /* 0x800000c75cc77221 */ /* 0x000fe20000010000 */
[----:B------:R-:W-:Y:S01]  /*3460*/  ISETP.GE.U32.AND.EX P5, PT, R77, 0x1000000, PT, P1 ;  /* 0x010000004d00780c */ /* 0x000fe20003fa6110 */
[----:B------:R-:W-:Y:S01]  /*3470*/  FMUL.FTZ R197, R197, UR6 ;  /* 0x00000006c5c57c20 */ /* 0x000fe20008410000 */
[----:B------:R-:W-:Y:S01]  /*3480*/  FMUL.FTZ R91, R178, R91 ;  /* 0x0000005bb25b7220 */ /* 0x000fe20000410000 */
[----:B------:R-:W-:Y:S01]  /*3490*/  ISETP.GE.U32.AND P1, PT, R142, RZ, PT ;  /* 0x000000ff8e00720c */ /* 0x000fe20003f26070 */
[----:B------:R-:W-:Y:S01]  /*34a0*/  FMUL.FTZ R193, R193, UR6 ;  /* 0x00000006c1c17c20 */ /* 0x000fe20008410000 */
[----:B------:R-:W-:Y:S01]  /*34b0*/  LOP3.LUT P2, RZ, R77, 0xff0000, RZ, 0xc0, !PT ;  /* 0x00ff00004dff7812 */ /* 0x000fe2000784c0ff */
[----:B------:R-:W-:Y:S01]  /*34c0*/  FMUL.FTZ R199, R178, R199 ;  /* 0x000000c7b2c77220 */ /* 0x000fe20000410000 */
[-CC-:B------:R-:W-:Y:S01]  /*34d0*/  FFMA.FTZ R89, R89, R184.reuse, R186.reuse ;  /* 0x000000b859597223 */ /* 0x180fe200000100ba */
[----:B------:R-:W-:Y:S01]  /*34e0*/  FSEL R93, R197, RZ, P5 ;  /* 0x000000ffc55d7208 */ /* 0x000fe20002800000 */
[----:B------:R-:W-:Y:S01]  /*34f0*/  FMUL.FTZ R91, R91, UR6 ;  /* 0x000000065b5b7c20 */ /* 0x000fe20008410000 */
[-CC-:B------:R-:W-:Y:S01]  /*3500*/  FFMA.FTZ R201, R201, R184.reuse, R186.reuse ;  /* 0x000000b8c9c97223 */ /* 0x180fe200000100ba */
[----:B------:R-:W-:Y:S01]  /*3510*/  LOP3.LUT P6, RZ, R143, 0xff0000, RZ, 0xc0, !PT ;  /* 0x00ff00008fff7812 */ /* 0x000fe200078cc0ff */
[----:B------:R-:W-:Y:S01]  /*3520*/  FMUL.FTZ R199, R199, UR6 ;  /* 0x00000006c7c77c20 */ /* 0x000fe20008410000 */
[----:B------:R-:W-:Y:S01]  /*3530*/  LOP3.LUT P4, RZ, R77, 0xff, RZ, 0xc0, !PT ;  /* 0x000000ff4dff7812 */ /* 0x000fe2000788c0ff */
[----:B------:R-:W-:Y:S01]  /*3540*/  FADD.FTZ R89, R86, -R89 ;  /* 0x8000005956597221 */ /* 0x000fe20000010000 */
[C---:B------:R-:W-:Y:S01]  /*3550*/  LOP3.LUT P5, RZ, R143.reuse, 0xff, RZ, 0xc0, !PT ;  /* 0x000000ff8fff7812 */ /* 0x040fe200078ac0ff */
[----:B------:R-:W-:Y:S01]  /*3560*/  FADD.FTZ R201, R188, -R201 ;  /* 0x800000c9bcc97221 */ /* 0x000fe20000010000 */
[----:B------:R-:W-:Y:S01]  /*3570*/  ISETP.GE.U32.AND.EX P1, PT, R143, 0x1000000, PT, P1 ;  /* 0x010000008f00780c */ /* 0x000fe20003f26110 */
[-CC-:B------:R-:W-:Y:S01]  /*3580*/  FFMA.FTZ R195, R195, R184.reuse, R186.reuse ;  /* 0x000000b8c3c37223 */ /* 0x180fe200000100ba */
[----:B------:R-:W-:Y:S01]  /*3590*/  FSEL R88, R193, RZ, P2 ;  /* 0x000000ffc1587208 */ /* 0x000fe20001000000 */
[----:B------:R-:W-:Y:S01]  /*35a0*/  FFMA.FTZ R79, R79, R184, R186 ;  /* 0x000000b84f4f7223 */ /* 0x000fe200000100ba */
[----:B------:R-:W-:Y:S01]  /*35b0*/  LOP3.LUT P2, RZ, R77, 0xff00, RZ, 0xc0, !PT ;  /* 0x0000ff004dff7812 */ /* 0x000fe2000784c0ff */
[C---:B------:R-:W-:Y:S01]  /*35c0*/  FMUL.FTZ R89, R178.reuse, R89 ;  /* 0x00000059b2597220 */ /* 0x040fe20000410000 */
[----:B------:R-:W-:Y:S01]  /*35d0*/  FSEL R75, R193, RZ, P6 ;  /* 0x000000ffc14b7208 */ /* 0x000fe20003000000 */
[----:B------:R-:W-:Y:S01]  /*35e0*/  FMUL.FTZ R201, R178, R201 ;  /* 0x000000c9b2c97220 */ /* 0x000fe20000410000 */
[----:B------:R-:W-:Y:S01]  /*35f0*/  FSEL R72, R197, RZ, P1 ;  /* 0x000000ffc5487208 */ /* 0x000fe20000800000 */
[----:B------:R-:W-:Y:S01]  /*3600*/  FADD.FTZ R195, R190, -R195 ;  /* 0x800000c3bec37221 */ /* 0x000fe20000010000 */
[C---:B------:R-:W-:Y:S01]  /*3610*/  FSEL R87, R91.reuse, RZ, P4 ;  /* 0x000000ff5b577208 */ /* 0x040fe20002000000 */
[----:B------:R-:W-:Y:S01]  /*3620*/  FADD.FTZ R77, R78, -R79 ;  /* 0x8000004f4e4d7221 */ /* 0x000fe20000010000 */
[----:B------:R-:W-:Y:S01]  /*3630*/  FSEL R74, R91, RZ, P5 ;  /* 0x000000ff5b4a7208 */ /* 0x000fe20002800000 */
[----:B------:R-:W-:Y:S01]  /*3640*/  FMUL.FTZ R89, R89, UR6 ;  /* 0x0000000659597c20 */ /* 0x000fe20008410000 */
[C---:B------:R-:W-:Y:S01]  /*3650*/  LOP3.LUT P6, RZ, R76.reuse, 0xff0000, RZ, 0xc0, !PT ;  /* 0x00ff00004cff7812 */ /* 0x040fe200078cc0ff */
[----:B------:R-:W-:Y:S01]  /*3660*/  FMUL.FTZ R201, R201, UR6 ;  /* 0x00000006c9c97c20 */ /* 0x000fe20008410000 */
[----:B------:R-:W-:Y:S01]  /*3670*/  LOP3.LUT P1, RZ, R76, 0xff000000, RZ, 0xc0, !PT ;  /* 0xff0000004cff7812 */ /* 0x000fe2000782c0ff */
[----:B------:R-:W-:Y:S01]  /*3680*/  FMUL.FTZ R195, R178, R195 ;  /* 0x000000c3b2c37220 */ /* 0x000fe20000410000 */
[----:B------:R-:W-:Y:S01]  /*3690*/  LOP3.LUT P4, RZ, R76, 0xff00, RZ, 0xc0, !PT ;  /* 0x0000ff004cff7812 */ /* 0x000fe2000788c0ff */
[----:B------:R-:W-:Y:S01]  /*36a0*/  FMUL.FTZ R77, R178, R77 ;  /* 0x0000004db24d7220 */ /* 0x000fe20000410000 */
[----:B------:R-:W-:Y:S01]  /*36b0*/  LOP3.LUT P5, RZ, R76, 0xff, RZ, 0xc0, !PT ;  /* 0x000000ff4cff7812 */ /* 0x000fe200078ac0ff */
[----:B------:R-:W-:Y:S01]  /*36c0*/  FMUL.FTZ R195, R195, UR6 ;  /* 0x00000006c3c37c20 */ /* 0x000fe20008410000 */
[----:B------:R-:W-:Y:S01]  /*36d0*/  FSEL R76, R199, RZ, P2 ;  /* 0x000000ffc74c7208 */ /* 0x000fe20001000000 */
[----:B------:R-:W-:Y:S01]  /*36e0*/  FMUL.FTZ R77, R77, UR6 ;  /* 0x000000064d4d7c20 */ /* 0x000fe20008410000 */
[----:B------:R-:W-:-:S02]  /*36f0*/  LOP3.LUT P2, RZ, R143, 0xff00, RZ, 0xc0, !PT ;  /* 0x0000ff008fff7812 */ /* 0x000fc4000784c0ff */
[----:B------:R-:W-:Y:S02]  /*3700*/  F2FP.BF16.F32.PACK_AB R79, R93, R88 ;  /* 0x000000585d4f723e */ /* 0x000fe400000010ff */
[----:B------:R-:W-:Y:S02]  /*3710*/  FSEL R73, R199, RZ, P2 ;  /* 0x000000ffc7497208 */ /* 0x000fe40001000000 */
[C---:B------:R-:W-:Y:S02]  /*3720*/  LOP3.LUT P2, RZ, R142.reuse, 0xff0000, RZ, 0xc0, !PT ;  /* 0x00ff00008eff7812 */ /* 0x040fe4000784c0ff */
[----:B------:R-:W-:Y:S02]  /*3730*/  F2FP.BF16.F32.PACK_AB R74, R73, R74 ;  /* 0x0000004a494a723e */ /* 0x000fe400000010ff */
[----:B------:R-:W-:Y:S02]  /*3740*/  FSEL R88, R89, RZ, P6 ;  /* 0x000000ff59587208 */ /* 0x000fe40003000000 */
[----:B------:R-:W-:-:S02]  /*3750*/  LOP3.LUT P6, RZ, R142, 0xff000000, RZ, 0xc0, !PT ;  /* 0xff0000008eff7812 */ /* 0x000fc400078cc0ff */
[----:B------:R-:W-:Y:S02]  /*3760*/  FSEL R73, R89, RZ, P2 ;  /* 0x000000ff59497208 */ /* 0x000fe40001000000 */
[----:B------:R-:W-:Y:S02]  /*3770*/  FSEL R91, R201, RZ, P1 ;  /* 0x000000ffc95b7208 */ /* 0x000fe40000800000 */
[C---:B------:R-:W-:Y:S02]  /*3780*/  LOP3.LUT P2, RZ, R142.reuse, 0xff00, RZ, 0xc0, !PT ;  /* 0x0000ff008eff7812 */ /* 0x040fe4000784c0ff */
[----:B------:R-:W-:Y:S02]  /*3790*/  LOP3.LUT P1, RZ, R142, 0xff, RZ, 0xc0, !PT ;  /* 0x000000ff8eff7812 */ /* 0x000fe4000782c0ff */
[----:B------:R-:W-:Y:S02]  /*37a0*/  F2FP.BF16.F32.PACK_AB R78, R76, R87 ;  /* 0x000000574c4e723e */ /* 0x000fe400000010ff */
[----:B------:R-:W-:-:S02]  /*37b0*/  F2FP.BF16.F32.PACK_AB R75, R72, R75 ;  /* 0x0000004b484b723e */ /* 0x000fc400000010ff */
[----:B------:R-:W-:Y:S02]  /*37c0*/  FSEL R76, R201, RZ, P6 ;  /* 0x000000ffc94c7208 */ /* 0x000fe40003000000 */
[C---:B------:R-:W-:Y:S02]  /*37d0*/  FSEL R89, R195.reuse, RZ, P4 ;  /* 0x000000ffc3597208 */ /* 0x040fe40002000000 */
[----:B------:R-:W-:Y:S02]  /*37e0*/  FSEL R87, R195, RZ, P2 ;  /* 0x000000ffc3577208 */ /* 0x000fe40001000000 */
[C---:B------:R-:W-:Y:S02]  /*37f0*/  FSEL R72, R77.reuse, RZ, P1 ;  /* 0x000000ff4d487208 */ /* 0x040fe40000800000 */
[----:B------:R-:W-:Y:S02]  /*3800*/  FSEL R86, R77, RZ, P5 ;  /* 0x000000ff4d567208 */ /* 0x000fe40002800000 */
[----:B------:R-:W-:-:S02]  /*3810*/  F2FP.BF16.F32.PACK_AB R73, R76, R73 ;  /* 0x000000494c49723e */ /* 0x000fc400000010ff */
[----:B------:R-:W-:Y:S02]  /*3820*/  F2FP.BF16.F32.PACK_AB R77, R91, R88 ;  /* 0x000000585b4d723e */ /* 0x000fe400000010ff */
[----:B------:R-:W-:Y:S02]  /*3830*/  F2FP.BF16.F32.PACK_AB R72, R87, R72 ;  /* 0x000000485748723e */ /* 0x000fe400000010ff */
[----:B------:R-:W-:Y:S01]  /*3840*/  F2FP.BF16.F32.PACK_AB R76, R89, R86 ;  /* 0x00000056594c723e */ /* 0x000fe200000010ff */
[----:B------:R-:W-:Y:S06]  /*3850*/  BRA `(.L_x_496) ;  /* 0x00000010000c7947 */ /* 0x000fec0003800000 */
.L_x_499:
[-CC-:B------:R-:W-:Y:S01]  /*3860*/  FFMA.FTZ R193, R193, R184.reuse, R186.reuse ;  /* 0x000000b8c1c17223 */ /* 0x180fe200000100ba */
[-CC-:B------:R-:W-:Y:S01]  /*3870*/  FFMA.FTZ R91, R91, R184.reuse, R186.reuse ;  /* 0x000000b85b5b7223 */ /* 0x180fe200000100ba */
[-CC-:B------:R-:W-:Y:S01]  /*3880*/  FFMA.FTZ R199, R199, R184.reuse, R186.reuse ;  /* 0x000000b8c7c77223 */ /* 0x180fe200000100ba */
[-CC-:B------:R-:W-:Y:S01]  /*3890*/  FFMA.FTZ R197, R197, R184.reuse, R186.reuse ;  /* 0x000000b8c5c57223 */ /* 0x180fe200000100ba */
[----:B------:R-:W-:Y:S01]  /*38a0*/  FADD.FTZ R193, R192, -R193 ;  /* 0x800000c1c0c17221 */ /* 0x000fe20000010000 */
[----:B------:R-:W-:Y:S01]  /*38b0*/  FADD.FTZ R91, R88, -R91 ;  /* 0x8000005b585b7221 */ /* 0x000fe20000010000 */
[----:B-----5:R-:W-:Y:S01]  /*38c0*/  LOP3.LUT P6, RZ, R77, 0xff0000, RZ, 0xc0, !PT ;  /* 0x00ff00004dff7812 */ /* 0x020fe200078cc0ff */
[----:B------:R-:W-:Y:S01]  /*38d0*/  FADD.FTZ R199, R92, -R199 ;  /* 0x800000c75cc77221 */ /* 0x000fe20000010000 */
[C---:B------:R-:W-:Y:S01]  /*38e0*/  FMUL.FTZ R71, R178.reuse, R193 ;  /* 0x000000c1b2477220 */ /* 0x040fe20000410000 */
[----:B------:R-:W-:Y:S01]  /*38f0*/  LOP3.LUT P4, RZ, R143, 0xff0000, RZ, 0xc0, !PT ;  /* 0x00ff00008fff7812 */ /* 0x000fe2000788c0ff */
[----:B------:R-:W-:Y:S01]  /*3900*/  FMUL.FTZ R70, R178, R91 ;  /* 0x0000005bb2467220 */ /* 0x000fe20000410000 */
[----:B------:R-:W-:Y:S01]  /*3910*/  FADD.FTZ R197, R90, -R197 ;  /* 0x800000c55ac57221 */ /* 0x000fe20000010000 */
[----:B------:R-:W-:Y:S01]  /*3920*/  FMUL.FTZ R68, R71, UR6 ;  /* 0x0000000647447c20 */ /* 0x000fe20008410000 */
[----:B------:R-:W-:Y:S01]  /*3930*/  LOP3.LUT P5, RZ, R77, 0xff, RZ, 0xc0, !PT ;  /* 0x000000ff4dff7812 */ /* 0x000fe200078ac0ff */
[C---:B------:R-:W-:Y:S01]  /*3940*/  FMUL.FTZ R199, R178.reuse, R199 ;  /* 0x000000c7b2c77220 */ /* 0x040fe20000410000 */
[----:B------:R-:W-:Y:S01]  /*3950*/  FMUL.FTZ R88, R178, R197 ;  /* 0x000000c5b2587220 */ /* 0x000fe20000410000 */
[----:B------:R-:W-:Y:S01]  /*3960*/  ISETP.GE.U32.AND P1, PT, R76, RZ, PT ;  /* 0x000000ff4c00720c */ /* 0x000fe20003f26070 */
[-CC-:B------:R-:W-:Y:S01]  /*3970*/  FFMA.FTZ R89, R89, R184.reuse, R186.reuse ;  /* 0x000000b859597223 */ /* 0x180fe200000100ba */
[C---:B------:R-:W-:Y:S01]  /*3980*/  FSEL R87, R68.reuse, RZ, P6 ;  /* 0x000000ff44577208 */ /* 0x040fe20003000000 */
[-CC-:B------:R-:W-:Y:S01]  /*3990*/  FFMA.FTZ R201, R201, R184.reuse, R186.reuse ;  /* 0x000000b8c9c97223 */ /* 0x180fe200000100ba */
[----:B------:R-:W-:Y:S01]  /*39a0*/  FSEL R75, R68, RZ, P4 ;  /* 0x000000ff444b7208 */ /* 0x000fe20002000000 */
[----:B------:R-:W-:Y:S01]  /*39b0*/  FMUL.FTZ R68, R70, UR6 ;  /* 0x0000000646447c20 */ /* 0x000fe20008410000 */
[----:B------:R-:W-:Y:S01]  /*39c0*/  LOP3.LUT P6, RZ, R143, 0xff, RZ, 0xc0, !PT ;  /* 0x000000ff8fff7812 */ /* 0x000fe200078cc0ff */
[----:B------:R-:W-:Y:S01]  /*39d0*/  FMUL.FTZ R69, R88, UR6 ;  /* 0x0000000658457c20 */ /* 0x000fe20008410000 */
[----:B------:R-:W-:Y:S01]  /*39e0*/  ISETP.GE.U32.AND P2, PT, R142, RZ, PT ;  /* 0x000000ff8e00720c */ /* 0x000fe20003f46070 */
[-CC-:B------:R-:W-:Y:S01]  /*39f0*/  FFMA.FTZ R79, R79, R184.reuse, R186.reuse ;  /* 0x000000b84f4f7223 */ /* 0x180fe200000100ba */
[----:B------:R-:W-:Y:S01]  /*3a00*/  FSEL R72, R68, RZ, P5 ;  /* 0x000000ff44487208 */ /* 0x000fe20002800000 */
[----:B------:R-:W-:Y:S01]  /*3a10*/  FADD.FTZ R89, R86, -R89 ;  /* 0x8000005956597221 */ /* 0x000fe20000010000 */
[----:B------:R-:W-:Y:S01]  /*3a20*/  FSEL R74, R68, RZ, P6 ;  /* 0x000000ff444a7208 */ /* 0x000fe20003000000 */
[----:B------:R-:W-:Y:S01]  /*3a30*/  FMUL.FTZ R68, R199, UR6 ;  /* 0x00000006c7447c20 */ /* 0x000fe20008410000 */
[C---:B------:R-:W-:Y:S01]  /*3a40*/  ISETP.GE.U32.AND.EX P1, PT, R77.reuse, 0x1000000, PT, P1 ;  /* 0x010000004d00780c */ /* 0x040fe20003f26110 */
[----:B------:R-:W-:Y:S01]  /*3a50*/  FADD.FTZ R201, R188, -R201 ;  /* 0x800000c9bcc97221 */ /* 0x000fe20000010000 */
[----:B------:R-:W-:Y:S01]  /*3a60*/  LOP3.LUT P4, RZ, R77, 0xff00, RZ, 0xc0, !PT ;  /* 0x0000ff004dff7812 */ /* 0x000fe2000788c0ff */
[----:B------:R-:W-:Y:S01]  /*3a70*/  FFMA.FTZ R195, R195, R184, R186 ;  /* 0x000000b8c3c37223 */ /* 0x000fe200000100ba */
[----:B------:R-:W-:Y:S01]  /*3a80*/  ISETP.GE.U32.AND.EX P2, PT, R143, 0x1000000, PT, P2 ;  /* 0x010000008f00780c */ /* 0x000fe20003f46120 */
[----:B------:R-:W-:Y:S01]  /*3a90*/  FMUL.FTZ R89, R178, R89 ;  /* 0x00000059b2597220 */ /* 0x000fe20000410000 */
[C---:B------:R-:W-:Y:S01]  /*3aa0*/  FSEL R90, R69.reuse, RZ, P1 ;  /* 0x000000ff455a7208 */ /* 0x040fe20000800000 */
[----:B------:R-:W-:Y:S01]  /*3ab0*/  FADD.FTZ R195, R190, -R195 ;  /* 0x800000c3bec37221 */ /* 0x000fe20000010000 */
[----:B------:R-:W-:Y:S01]  /*3ac0*/  FSEL R92, R69, RZ, P2 ;  /* 0x000000ff455c7208 */ /* 0x000fe20001000000 */
[----:B------:R-:W-:Y:S01]  /*3ad0*/  FADD.FTZ R69, R78, -R79 ;  /* 0x8000004f4e457221 */ /* 0x000fe20000010000 */
[----:B------:R-:W-:Y:S01]  /*3ae0*/  FSEL R73, R68, RZ, P4 ;  /* 0x000000ff44497208 */ /* 0x000fe20002000000 */
[----:B------:R-:W-:Y:S01]  /*3af0*/  FMUL.FTZ R195, R178, R195 ;  /* 0x000000c3b2c37220 */ /* 0x000fe20000410000 */
[----:B------:R-:W-:-:S02]  /*3b00*/  LOP3.LUT P1, RZ, R76, 0xff0000, RZ, 0xc0, !PT ;  /* 0x00ff00004cff7812 */ /* 0x000fc4000782c0ff */
[C---:B------:R-:W-:Y:S02]  /*3b10*/  LOP3.LUT P2, RZ, R76.reuse, 0xff000000, RZ, 0xc0, !PT ;  /* 0xff0000004cff7812 */ /* 0x040fe4000784c0ff */
[C---:B------:R-:W-:Y:S02]  /*3b20*/  LOP3.LUT P5, RZ, R76.reuse, 0xff00, RZ, 0xc0, !PT ;  /* 0x0000ff004cff7812 */ /* 0x040fe400078ac0ff */
[----:B------:R-:W-:Y:S01]  /*3b30*/  LOP3.LUT P6, RZ, R76, 0xff, RZ, 0xc0, !PT ;  /* 0x000000ff4cff7812 */ /* 0x000fe200078cc0ff */
[C---:B------:R-:W-:Y:S01]  /*3b40*/  FMUL.FTZ R76, R178.reuse, R201 ;  /* 0x000000c9b24c7220 */ /* 0x040fe20000410000 */
[----:B------:R-:W-:Y:S02]  /*3b50*/  LOP3.LUT P4, RZ, R143, 0xff00, RZ, 0xc0, !PT ;  /* 0x0000ff008fff7812 */ /* 0x000fe4000788c0ff */
[----:B------:R-:W-:Y:S01]  /*3b60*/  F2FP.BF16.F32.PACK_AB R78, R73, R72 ;  /* 0x00000048494e723e */ /* 0x000fe200000010ff */
[----:B------:R-:W-:Y:S01]  /*3b70*/  FMUL.FTZ R72, R178, R69 ;  /* 0x00000045b2487220 */ /* 0x000fe20000410000 */
[----:B------:R-:W-:Y:S01]  /*3b80*/  FSEL R77, R68, RZ, P4 ;  /* 0x000000ff444d7208 */ /* 0x000fe20002000000 */
[----:B------:R-:W-:Y:S01]  /*3b90*/  FMUL.FTZ R68, R89, UR6 ;  /* 0x0000000659447c20 */ /* 0x000fe20008410000 */
[----:B------:R-:W-:Y:S01]  /*3ba0*/  LOP3.LUT P4, RZ, R142, 0xff0000, RZ, 0xc0, !PT ;  /* 0x00ff00008eff7812 */ /* 0x000fe2000788c0ff */
[----:B------:R-:W-:Y:S01]  /*3bb0*/  FMUL.FTZ R73, R195, UR6 ;  /* 0x00000006c3497c20 */ /* 0x000fe20008410000 */
[C---:B------:R-:W-:Y:S01]  /*3bc0*/  F2FP.BF16.F32.PACK_AB R69, R76.reuse, R89 ;  /* 0x000000594c45723e */ /* 0x040fe200000010ff */
[----:B------:R-:W-:Y:S01]  /*3bd0*/  FMUL.FTZ R76, R76, UR6 ;  /* 0x000000064c4c7c20 */ /* 0x000fe20008410000 */
[----:B------:R-:W-:-:S02]  /*3be0*/  F2FP.BF16.F32.PACK_AB R71, R88, R71 ;  /* 0x000000475847723e */ /* 0x000fc400000010ff */
[----:B------:R-:W-:Y:S02]  /*3bf0*/  F2FP.BF16.F32.PACK_AB R74, R77, R74 ;  /* 0x0000004a4d4a723e */ /* 0x000fe400000010ff */
[C---:B------:R-:W-:Y:S02]  /*3c00*/  FSEL R77, R68.reuse, RZ, P1 ;  /* 0x000000ff444d7208 */ /* 0x040fe40000800000 */
[----:B------:R-:W-:Y:S02]  /*3c10*/  FSEL R88, R68, RZ, P4 ;  /* 0x000000ff44587208 */ /* 0x000fe40002000000 */
[----:B------:R-:W-:Y:S02]  /*3c20*/  F2FP.BF16.F32.PACK_AB R79, R90, R87 ;  /* 0x000000575a4f723e */ /* 0x000fe400000010ff */
[----:B------:R-:W-:Y:S01]  /*3c30*/  F2FP.BF16.F32.PACK_AB R68, R195, R72 ;  /* 0x00000048c344723e */ /* 0x000fe200000010ff */
[----:B------:R-:W-:Y:S01]  /*3c40*/  FMUL.FTZ R72, R72, UR6 ;  /* 0x0000000648487c20 */ /* 0x000fe20008410000 */
[----:B------:R-:W-:-:S02]  /*3c50*/  LOP3.LUT P1, RZ, R142, 0xff000000, RZ, 0xc0, !PT ;  /* 0xff0000008eff7812 */ /* 0x000fc4000782c0ff */
[----:B------:R-:W-:Y:S02]  /*3c60*/  FSEL R90, R76, RZ, P2 ;  /* 0x000000ff4c5a7208 */ /* 0x000fe40001000000 */
[C---:B------:R-:W-:Y:S02]  /*3c70*/  LOP3.LUT P4, RZ, R142.reuse, 0xff00, RZ, 0xc0, !PT ;  /* 0x0000ff008eff7812 */ /* 0x040fe4000788c0ff */
[----:B------:R-:W-:Y:S02]  /*3c80*/  LOP3.LUT P2, RZ, R142, 0xff, RZ, 0xc0, !PT ;  /* 0x000000ff8eff7812 */ /* 0x000fe4000784c0ff */
[----:B------:R-:W-:Y:S02]  /*3c90*/  FSEL R91, R76, RZ, P1 ;  /* 0x000000ff4c5b7208 */ /* 0x000fe40000800000 */
[C---:B------:R-:W-:Y:S02]  /*3ca0*/  FSEL R87, R73.reuse, RZ, P5 ;  /* 0x000000ff49577208 */ /* 0x040fe40002800000 */
[----:B------:R-:W-:-:S02]  /*3cb0*/  FSEL R89, R73, RZ, P4 ;  /* 0x000000ff49597208 */ /* 0x000fc40002000000 */
        /* <DEDUP_REMOVED lines=9> */
.L_x_498:
[----:B------:R-:W-:-:S04]  /*3d50*/  UISETP.NE.U32.AND UP0, UPT, UR4, URZ, UPT ;  /* 0x000000ff0400728c */ /* 0x000fc8000bf05070 */
[----:B------:R-:W-:-:S09]  /*3d60*/  UISETP.NE.AND.EX UP0, UPT, UR5, URZ, UPT, UP0 ;  /* 0x000000ff0500728c */ /* 0x000fd2000bf05300 */
[----:B------:R-:W-:Y:S05]  /*3d70*/  BRA.U UP0, `(.L_x_500) ;  /* 0x00000005005c7547 */ /* 0x000fea000b800000 */
[-CC-:B------:R-:W-:Y:S01]  /*3d80*/  FFMA.FTZ R193, R193, R184.reuse, R186.reuse ;  /* 0x000000b8c1c17223 */ /* 0x180fe200000100ba */
[----:B-----5:R-:W-:Y:S01]  /*3d90*/  SHF.L.U32 R73, R55, 0x10, RZ ;  /* 0x0000001037497819 */ /* 0x020fe200000006ff */
[-C--:B------:R-:W-:Y:S01]  /*3da0*/  FFMA.FTZ R197, R197, R184.reuse, R186 ;  /* 0x000000b8c5c57223 */ /* 0x080fe200000100ba */
[----:B------:R-:W-:Y:S01]  /*3db0*/  PRMT R72, R55, 0x7632, R72 ;  /* 0x0000763237487816 */ /* 0x000fe20000000048 */
[----:B------:R-:W-:Y:S01]  /*3dc0*/  FADD.FTZ R193, R192, -R193 ;  /* 0x800000c1c0c17221 */ /* 0x000fe20000010000 */
[-C--:B------:R-:W-:Y:S01]  /*3dd0*/  FFMA.FTZ R91, R91, R184.reuse, R186 ;  /* 0x000000b85b5b7223 */ /* 0x080fe200000100ba */
[----:B------:R-:W-:Y:S01]  /*3de0*/  FADD.FTZ R197, R90, -R197 ;  /* 0x800000c55ac57221 */ /* 0x000fe20000010000 */
[----:B------:R-:W-:Y:S01]  /*3df0*/  SHF.L.U32 R74, R72, 0x10, RZ ;  /* 0x00000010484a7819 */ /* 0x000fe200000006ff */
[----:B------:R-:W-:Y:S01]  /*3e00*/  FFMA.FTZ R73, R178, R193, R73 ;  /* 0x000000c1b2497223 */ /* 0x000fe20000010049 */
[----:B------:R-:W-:Y:S02]  /*3e10*/  IMAD.U32 R72, R54, 0x10000, RZ ;  /* 0x0001000036487824 */ /* 0x000fe400078e00ff */
[----:B------:R-:W-:Y:S01]  /*3e20*/  FADD.FTZ R91, R88, -R91 ;  /* 0x8000005b585b7221 */ /* 0x000fe20000010000 */
[----:B------:R-:W-:Y:S01]  /*3e30*/  LOP3.LUT P6, RZ, R77, 0xff0000, RZ, 0xc0, !PT ;  /* 0x00ff00004dff7812 */ /* 0x000fe200078cc0ff */
[----:B------:R-:W-:Y:S01]  /*3e40*/  FMUL.FTZ R73, R73, UR6 ;  /* 0x0000000649497c20 */ /* 0x000fe20008410000 */
[----:B------:R-:W-:Y:S01]  /*3e50*/  LOP3.LUT P4, RZ, R143, 0xff0000, RZ, 0xc0, !PT ;  /* 0x00ff00008fff7812 */ /* 0x000fe2000788c0ff */
[C---:B------:R-:W-:Y:S01]  /*3e60*/  FFMA.FTZ R74, R178.reuse, R197, R74 ;  /* 0x000000c5b24a7223 */ /* 0x040fe2000001004a */
[----:B------:R-:W-:Y:S01]  /*3e70*/  FFMA.FTZ R72, R178, R91, R72 ;  /* 0x0000005bb2487223 */ /* 0x000fe20000010048 */
[----:B------:R-:W-:Y:S01]  /*3e80*/  ISETP.GE.U32.AND P1, PT, R76, RZ, PT ;  /* 0x000000ff4c00720c */ /* 0x000fe20003f26070 */
[-CC-:B------:R-:W-:Y:S01]  /*3e90*/  FFMA.FTZ R199, R199, R184.reuse, R186.reuse ;  /* 0x000000b8c7c77223 */ /* 0x180fe200000100ba */
[C---:B------:R-:W-:Y:S01]  /*3ea0*/  FSEL R90, R73.reuse, RZ, P6 ;  /* 0x000000ff495a7208 */ /* 0x040fe20003000000 */
[----:B------:R-:W-:Y:S01]  /*3eb0*/  FMUL.FTZ R87, R74, UR6 ;  /* 0x000000064a577c20 */ /* 0x000fe20008410000 */
[----:B------:R-:W-:Y:S01]  /*3ec0*/  FSEL R75, R73, RZ, P4 ;  /* 0x000000ff494b7208 */ /* 0x000fe20002000000 */
[----:B------:R-:W-:Y:S01]  /*3ed0*/  FMUL.FTZ R74, R72, UR6 ;  /* 0x00000006484a7c20 */ /* 0x000fe20008410000 */
[----:B------:R-:W-:Y:S01]  /*3ee0*/  PRMT R73, R54, 0x7632, R73 ;  /* 0x0000763236497816 */ /* 0x000fe20000000049 */
[----:B------:R-:W-:Y:S01]  /*3ef0*/  FADD.FTZ R199, R92, -R199 ;  /* 0x800000c75cc77221 */ /* 0x000fe20000010000 */
[----:B------:R-:W-:Y:S01]  /*3f00*/  ISETP.GE.U32.AND P2, PT, R142, RZ, PT ;  /* 0x000000ff8e00720c */ /* 0x000fe20003f46070 */
[-CC-:B------:R-:W-:Y:S01]  /*3f10*/  FFMA.FTZ R89, R89, R184.reuse, R186.reuse ;  /* 0x000000b859597223 */ /* 0x180fe200000100ba */
[----:B------:R-:W-:Y:S01]  /*3f20*/  LOP3.LUT P5, RZ, R77, 0xff, RZ, 0xc0, !PT ;  /* 0x000000ff4dff7812 */ /* 0x000fe200078ac0ff */
[-CC-:B------:R-:W-:Y:S01]  /*3f30*/  FFMA.FTZ R201, R201, R184.reuse, R186.reuse ;  /* 0x000000b8c9c97223 */ /* 0x180fe200000100ba */
[----:B------:R-:W-:Y:S01]  /*3f40*/  SHF.L.U32 R73, R73, 0x10, RZ ;  /* 0x0000001049497819 */ /* 0x000fe200000006ff */
[----:B------:R-:W-:Y:S01]  /*3f50*/  FADD.FTZ R89, R86, -R89 ;  /* 0x8000005956597221 */ /* 0x000fe20000010000 */
[----:B------:R-:W-:Y:S01]  /*3f60*/  LOP3.LUT P6, RZ, R143, 0xff, RZ, 0xc0, !PT ;  /* 0x000000ff8fff7812 */ /* 0x000fe200078cc0ff */
[-CC-:B------:R-:W-:Y:S01]  /*3f70*/  FFMA.FTZ R79, R79, R184.reuse, R186.reuse ;  /* 0x000000b84f4f7223 */ /* 0x180fe200000100ba */
[----:B------:R-:W-:Y:S01]  /*3f80*/  ISETP.GE.U32.AND.EX P1, PT, R77, 0x1000000, PT, P1 ;  /* 0x010000004d00780c */ /* 0x000fe20003f26110 */
[----:B------:R-:W-:Y:S01]  /*3f90*/  FFMA.FTZ R199, R178, R199, R73 ;  /* 0x000000c7b2c77223 */ /* 0x000fe20000010049 */
[----:B------:R-:W-:Y:S01]  /*3fa0*/  ISETP.GE.U32.AND.EX P2, PT, R143, 0x1000000, PT, P2 ;  /* 0x010000008f00780c */ /* 0x000fe20003f46120 */
[----:B------:R-:W-:Y:S01]  /*3fb0*/  FADD.FTZ R201, R188, -R201 ;  /* 0x800000c9bcc97221 */ /* 0x000fe20000010000 */
[----:B------:R-:W-:Y:S01]  /*3fc0*/  FSEL R88, R74, RZ, P5 ;  /* 0x000000ff4a587208 */ /* 0x000fe20002800000 */
[----:B------:R-:W-:Y:S01]  /*3fd0*/  FMUL.FTZ R199, R199, UR6 ;  /* 0x00000006c7c77c20 */ /* 0x000fe20008410000 */
[----:B------:R-:W-:Y:S01]  /*3fe0*/  FSEL R91, R87, RZ, P1 ;  /* 0x000000ff575b7208 */ /* 0x000fe20000800000 */
[----:B------:R-:W-:Y:S01]  /*3ff0*/  FFMA.FTZ R195, R195, R184, R186 ;  /* 0x000000b8c3c37223 */ /* 0x000fe200000100ba */
[----:B------:R-:W-:Y:S01]  /*4000*/  FSEL R72, R87, RZ, P2 ;  /* 0x000000ff57487208 */ /* 0x000fe20001000000 */
[----:B------:R-:W-:Y:S01]  /*4010*/  FADD.FTZ R79, R78, -R79 ;  /* 0x8000004f4e4f7221 */ /* 0x000fe20000010000 */
[----:B------:R-:W-:Y:S01]  /*4020*/  FSEL R74, R74, RZ, P6 ;  /* 0x000000ff4a4a7208 */ /* 0x000fe20003000000 */
[----:B------:R-:W-:Y:S01]  /*4030*/  FADD.FTZ R195, R190, -R195 ;  /* 0x800000c3bec37221 */ /* 0x000fe20000010000 */
[----:B------:R-:W-:-:S02]  /*4040*/  LOP3.LUT P1, RZ, R76, 0xff0000, RZ, 0xc0, !PT ;  /* 0x00ff00004cff7812 */ /* 0x000fc4000782c0ff */
[C---:B------:R-:W-:Y:S02]  /*4050*/  LOP3.LUT P2, RZ, R76.reuse, 0xff000000, RZ, 0xc0, !PT ;  /* 0xff0000004cff7812 */ /* 0x040fe4000784c0ff */
[C---:B------:R-:W-:Y:S02]  /*4060*/  LOP3.LUT P5, RZ, R76.reuse, 0xff00, RZ, 0xc0, !PT ;  /* 0x0000ff004cff7812 */ /* 0x040fe400078ac0ff */
[----:B------:R-:W-:Y:S02]  /*4070*/  LOP3.LUT P6, RZ, R76, 0xff, RZ, 0xc0, !PT ;  /* 0x000000ff4cff7812 */ /* 0x000fe400078cc0ff */
[----:B------:R-:W-:Y:S02]  /*4080*/  LOP3.LUT P4, RZ, R77, 0xff00, RZ, 0xc0, !PT ;  /* 0x0000ff004dff7812 */ /* 0x000fe4000788c0ff */
[C---:B------:R-:W-:Y:S02]  /*4090*/  PRMT R76, R53.reuse, 0x7632, R76 ;  /* 0x00007632354c7816 */ /* 0x040fe4000000004c */
[----:B------:R-:W-:-:S02]  /*40a0*/  SHF.L.U32 R77, R53, 0x10, RZ ;  /* 0x00000010354d7819 */ /* 0x000fc400000006ff */
[----:B------:R-:W-:Y:S01]  /*40b0*/  PRMT R73, R52, 0x7632, R73 ;  /* 0x0000763234497816 */ /* 0x000fe20000000049 */
[----:B------:R-:W-:Y:S01]  /*40c0*/  IMAD.U32 R87, R76, 0x10000, RZ ;  /* 0x000100004c577824 */ /* 0x000fe200078e00ff */
[----:B------:R-:W-:Y:S01]  /*40d0*/  SHF.L.U32 R76, R52, 0x10, RZ ;  /* 0x00000010344c7819 */ /* 0x000fe200000006ff */
[C---:B------:R-:W-:Y:S01]  /*40e0*/  FFMA.FTZ R77, R178.reuse, R89, R77 ;  /* 0x00000059b24d7223 */ /* 0x040fe2000001004d */
[----:B------:R-:W-:Y:S01]  /*40f0*/  FSEL R89, R199, RZ, P4 ;  /* 0x000000ffc7597208 */ /* 0x000fe20002000000 */
[C---:B------:R-:W-:Y:S01]  /*4100*/  FFMA.FTZ R87, R178.reuse, R201, R87 ;  /* 0x000000c9b2577223 */ /* 0x040fe20000010057 */
[----:B------:R-:W-:Y:S01]  /*4110*/  LOP3.LUT P4, RZ, R143, 0xff00, RZ, 0xc0, !PT ;  /* 0x0000ff008fff7812 */ /* 0x000fe2000788c0ff */
[----:B------:R-:W-:Y:S01]  /*4120*/  FMUL.FTZ R77, R77, UR6 ;  /* 0x000000064d4d7c20 */ /* 0x000fe20008410000 */
[----:B------:R-:W-:Y:S01]  /*4130*/  SHF.L.U32 R78, R73, 0x10, RZ ;  /* 0x00000010494e7819 */ /* 0x000fe200000006ff */
[----:B------:R-:W-:Y:S01]  /*4140*/  FMUL.FTZ R87, R87, UR6 ;  /* 0x0000000657577c20 */ /* 0x000fe20008410000 */
[----:B------:R-:W-:Y:S01]  /*4150*/  FSEL R73, R199, RZ, P4 ;  /* 0x000000ffc7497208 */ /* 0x000fe20002000000 */
[----:B------:R-:W-:Y:S01]  /*4160*/  FFMA.FTZ R76, R178, R79, R76 ;  /* 0x0000004fb24c7223 */ /* 0x000fe2000001004c */
[----:B------:R-:W-:Y:S01]  /*4170*/  LOP3.LUT P4, RZ, R142, 0xff0000, RZ, 0xc0, !PT ;  /* 0x00ff00008eff7812 */ /* 0x000fe2000788c0ff */
[----:B------:R-:W-:Y:S01]  /*4180*/  FFMA.FTZ R195, R178, R195, R78 ;  /* 0x000000c3b2c37223 */ /* 0x000fe2000001004e */
[----:B------:R-:W-:-:S02]  /*4190*/  F2FP.BF16.F32.PACK_AB R74, R73, R74 ;  /* 0x0000004a494a723e */ /* 0x000fc400000010ff */
[----:B------:R-:W-:Y:S01]  /*41a0*/  F2FP.BF16.F32.PACK_AB R78, R89, R88 ;  /* 0x00000058594e723e */ /* 0x000fe200000010ff */
[----:B------:R-:W-:Y:S01]  /*41b0*/  FMUL.FTZ R195, R195, UR6 ;  /* 0x00000006c3c37c20 */ /* 0x000fe20008410000 */
[----:B------:R-:W-:Y:S02]  /*41c0*/  F2FP.BF16.F32.PACK_AB R79, R91, R90 ;  /* 0x0000005a5b4f723e */ /* 0x000fe400000010ff */
[C---:B------:R-:W-:Y:S02]  /*41d0*/  FSEL R88, R77.reuse, RZ, P1 ;  /* 0x000000ff4d587208 */ /* 0x040fe40000800000 */
[----:B------:R-:W-:Y:S01]  /*41e0*/  FSEL R73, R77, RZ, P4 ;  /* 0x000000ff4d497208 */ /* 0x000fe20002000000 */
[----:B------:R-:W-:Y:S01]  /*41f0*/  FMUL.FTZ R77, R76, UR6 ;  /* 0x000000064c4d7c20 */ /* 0x000fe20008410000 */
[----:B------:R-:W-:Y:S02]  /*4200*/  LOP3.LUT P1, RZ, R142, 0xff000000, RZ, 0xc0, !PT ;  /* 0xff0000008eff7812 */ /* 0x000fe4000782c0ff */
[----:B------:R-:W-:-:S02]  /*4210*/  FSEL R91, R87, RZ, P2 ;  /* 0x000000ff575b7208 */ /* 0x000fc40001000000 */
[C---:B------:R-:W-:Y:S02]  /*4220*/  LOP3.LUT P4, RZ, R142.reuse, 0xff00, RZ, 0xc0, !PT ;  /* 0x0000ff008eff7812 */ /* 0x040fe4000788c0ff */
[----:B------:R-:W-:Y:S02]  /*4230*/  LOP3.LUT P2, RZ, R142, 0xff, RZ, 0xc0, !PT ;  /* 0x000000ff8eff7812 */ /* 0x000fe4000784c0ff */
[----:B------:R-:W-:Y:S02]  /*4240*/  F2FP.BF16.F32.PACK_AB R75, R72, R75 ;  /* 0x0000004b484b723e */ /* 0x000fe400000010ff */
        /* <DEDUP_REMOVED lines=10> */
.L_x_500:
[-C--:B------:R-:W-:Y:S01]  /*42f0*/  FFMA.FTZ R193, R193, R184.reuse, R186 ;  /* 0x000000b8c1c17223 */ /* 0x080fe200000100ba */
[----:B-----5:R-:W-:Y:S01]  /*4300*/  PRMT R68, R55, 0x7632, R68 ;  /* 0x0000763237447816 */ /* 0x020fe20000000044 */
[-CC-:B------:R-:W-:Y:S01]  /*4310*/  FFMA.FTZ R91, R91, R184.reuse, R186.reuse ;  /* 0x000000b85b5b7223 */ /* 0x180fe200000100ba */
[----:B------:R-:W-:Y:S02]  /*4320*/  IMAD.U32 R69, R55, 0x10000, RZ ;  /* 0x0001000037457824 */ /* 0x000fe400078e00ff */
[----:B------:R-:W-:Y:S01]  /*4330*/  FADD.FTZ R193, R192, -R193 ;  /* 0x800000c1c0c17221 */ /* 0x000fe20000010000 */
[----:B------:R-:W-:Y:S01]  /*4340*/  SHF.L.U32 R70, R68, 0x10, RZ ;  /* 0x0000001044467819 */ /* 0x000fe200000006ff */
[----:B------:R-:W-:Y:S01]  /*4350*/  FADD.FTZ R91, R88, -R91 ;  /* 0x8000005b585b7221 */ /* 0x000fe20000010000 */
[----:B------:R-:W-:Y:S01]  /*4360*/  SHF.L.U32 R68, R54, 0x10, RZ ;  /* 0x0000001036447819 */ /* 0x000fe200000006ff */
[C---:B------:R-:W-:Y:S01]  /*4370*/  FFMA.FTZ R193, R178.reuse, R193, R69 ;  /* 0x000000c1b2c17223 */ /* 0x040fe20000010045 */
[----:B------:R-:W-:Y:S01]  /*4380*/  LOP3.LUT P6, RZ, R77, 0xff0000, RZ, 0xc0, !PT ;  /* 0x00ff00004dff7812 */ /* 0x000fe200078cc0ff */
[-C--:B------:R-:W-:Y:S01]  /*4390*/  FFMA.FTZ R197, R197, R184.reuse, R186 ;  /* 0x000000b8c5c57223 */ /* 0x080fe200000100ba */
[----:B------:R-:W-:Y:S01]  /*43a0*/  LOP3.LUT P4, RZ, R143, 0xff0000, RZ, 0xc0, !PT ;  /* 0x00ff00008fff7812 */ /* 0x000fe2000788c0ff */
[----:B------:R-:W-:Y:S01]  /*43b0*/  FFMA.FTZ R91, R178, R91, R68 ;  /* 0x0000005bb25b7223 */ /* 0x000fe20000010044 */
[----:B------:R-:W-:Y:S01]  /*43c0*/  FMUL.FTZ R68, R193, UR6 ;  /* 0x00000006c1447c20 */ /* 0x000fe20008410000 */
[----:B------:R-:W-:Y:S01]  /*43d0*/  LOP3.LUT P5, RZ, R77, 0xff, RZ, 0xc0, !PT ;  /* 0x000000ff4dff7812 */ /* 0x000fe200078ac0ff */
[----:B------:R-:W-:Y:S01]  /*43e0*/  FADD.FTZ R197, R90, -R197 ;  /* 0x800000c55ac57221 */ /* 0x000fe20000010000 */
[----:B------:R-:W-:Y:S01]  /*43f0*/  ISETP.GE.U32.AND P1, PT, R76, RZ, PT ;  /* 0x000000ff4c00720c */ /* 0x000fe20003f26070 */
[-C--:B------:R-:W-:Y:S01]  /*4400*/  FFMA.FTZ R199, R199, R184.reuse, R186 ;  /* 0x000000b8c7c77223 */ /* 0x080fe200000100ba */
[----:B------:R-:W-:Y:S01]  /*4410*/  FSEL R87, R68, RZ, P6 ;  /* 0x000000ff44577208 */ /* 0x000fe20003000000 */
[----:B------:R-:W-:Y:S01]  /*4420*/  FFMA.FTZ R90, R178, R197, R70 ;  /* 0x000000c5b25a7223 */ /* 0x000fe20000010046 */
[----:B------:R-:W-:Y:S01]  /*4430*/  FSEL R88, R68, RZ, P4 ;  /* 0x000000ff44587208 */ /* 0x000fe20002000000 */
[----:B------:R-:W-:Y:S01]  /*4440*/  FMUL.FTZ R68, R91, UR6 ;  /* 0x000000065b447c20 */ /* 0x000fe20008410000 */
[----:B------:R-:W-:Y:S01]  /*4450*/  LOP3.LUT P6, RZ, R143, 0xff, RZ, 0xc0, !PT ;  /* 0x000000ff8fff7812 */ /* 0x000fe200078cc0ff */
[----:B------:R-:W-:Y:S01]  /*4460*/  FMUL.FTZ R69, R90, UR6 ;  /* 0x000000065a457c20 */ /* 0x000fe20008410000 */
[----:B------:R-:W-:Y:S01]  /*4470*/  ISETP.GE.U32.AND P2, PT, R142, RZ, PT ;  /* 0x000000ff8e00720c */ /* 0x000fe20003f46070 */
[-C--:B------:R-:W-:Y:S01]  /*4480*/  FFMA.FTZ R79, R79, R184.reuse, R186 ;  /* 0x000000b84f4f7223 */ /* 0x080fe200000100ba */
[----:B------:R-:W-:Y:S01]  /*4490*/  FSEL R73, R68, RZ, P5 ;  /* 0x000000ff44497208 */ /* 0x000fe20002800000 */
[----:B------:R-:W-:Y:S01]  /*44a0*/  FADD.FTZ R199, R92, -R199 ;  /* 0x800000c75cc77221 */ /* 0x000fe20000010000 */
[----:B------:R-:W-:Y:S01]  /*44b0*/  FSEL R74, R68, RZ, P6 ;  /* 0x000000ff444a7208 */ /* 0x000fe20003000000 */
[----:B------:R-:W-:Y:S01]  /*44c0*/  FADD.FTZ R79, R78, -R79 ;  /* 0x8000004f4e4f7221 */ /* 0x000fe20000010000 */
[----:B------:R-:W-:Y:S01]  /*44d0*/  PRMT R68, R54, 0x7632, R68 ;  /* 0x0000763236447816 */ /* 0x000fe20000000044 */
[-CC-:B------:R-:W-:Y:S01]  /*44e0*/  FFMA.FTZ R89, R89, R184.reuse, R186.reuse ;  /* 0x000000b859597223 */ /* 0x180fe200000100ba */
[----:B------:R-:W-:Y:S01]  /*44f0*/  ISETP.GE.U32.AND.EX P1, PT, R77, 0x1000000, PT, P1 ;  /* 0x010000004d00780c */ /* 0x000fe20003f26110 */
[-CC-:B------:R-:W-:Y:S01]  /*4500*/  FFMA.FTZ R201, R201, R184.reuse, R186.reuse ;  /* 0x000000b8c9c97223 */ /* 0x180fe200000100ba */
[----:B------:R-:W-:Y:S01]  /*4510*/  ISETP.GE.U32.AND.EX P2, PT, R143, 0x1000000, PT, P2 ;  /* 0x010000008f00780c */ /* 0x000fe20003f46120 */
[----:B------:R-:W-:Y:S01]  /*4520*/  IMAD.U32 R71, R68, 0x10000, RZ ;  /* 0x0001000044477824 */ /* 0x000fe200078e00ff */
[----:B------:R-:W-:Y:S01]  /*4530*/  FSEL R192, R69, RZ, P1 ;  /* 0x000000ff45c07208 */ /* 0x000fe20000800000 */
[----:B------:R-:W-:Y:S01]  /*4540*/  FFMA.FTZ R195, R195, R184, R186 ;  /* 0x000000b8c3c37223 */ /* 0x000fe200000100ba */
[----:B------:R-:W-:Y:S01]  /*4550*/  FSEL R93, R69, RZ, P2 ;  /* 0x000000ff455d7208 */ /* 0x000fe20001000000 */
[----:B------:R-:W-:Y:S01]  /*4560*/  FFMA.FTZ R78, R178, R199, R71 ;  /* 0x000000c7b24e7223 */ /* 0x000fe20000010047 */
[----:B------:R-:W-:Y:S01]  /*4570*/  PRMT R69, R53, 0x7632, R69 ;  /* 0x0000763235457816 */ /* 0x000fe20000000045 */
[----:B------:R-:W-:Y:S01]  /*4580*/  FADD.FTZ R89, R86, -R89 ;  /* 0x8000005956597221 */ /* 0x000fe20000010000 */
[----:B------:R-:W-:Y:S01]  /*4590*/  PRMT R68, R52, 0x7632, R68 ;  /* 0x0000763234447816 */ /* 0x000fe20000000044 */
[----:B------:R-:W-:Y:S01]  /*45a0*/  FMUL.FTZ R75, R78, UR6 ;  /* 0x000000064e4b7c20 */ /* 0x000fe20008410000 */
[----:B------:R-:W-:Y:S01]  /*45b0*/  LOP3.LUT P4, RZ, R77, 0xff00, RZ, 0xc0, !PT ;  /* 0x0000ff004dff7812 */ /* 0x000fe2000788c0ff */
[----:B------:R-:W-:Y:S01]  /*45c0*/  FADD.FTZ R201, R188, -R201 ;  /* 0x800000c9bcc97221 */ /* 0x000fe20000010000 */
[----:B------:R-:W-:Y:S01]  /*45d0*/  SHF.L.U32 R71, R53, 0x10, RZ ;  /* 0x0000001035477819 */ /* 0x000fe200000006ff */
[----:B------:R-:W-:Y:S01]  /*45e0*/  FADD.FTZ R195, R190, -R195 ;  /* 0x800000c3bec37221 */ /* 0x000fe20000010000 */
[----:B------:R-:W-:Y:S01]  /*45f0*/  SHF.L.U32 R72, R69, 0x10, RZ ;  /* 0x0000001045487819 */ /* 0x000fe200000006ff */
[----:B------:R-:W-:Y:S01]  /*4600*/  IMAD.U32 R70, R52, 0x10000, RZ ;  /* 0x0001000034467824 */ /* 0x000fe200078e00ff */
[----:B------:R-:W-:Y:S01]  /*4610*/  SHF.L.U32 R68, R68, 0x10, RZ ;  /* 0x0000001044447819 */ /* 0x000fe200000006ff */
[----:B------:R-:W-:Y:S01]  /*4620*/  FFMA.FTZ R69, R178, R89, R71 ;  /* 0x00000059b2457223 */ /* 0x000fe20000010047 */
[----:B------:R-:W-:-:S02]  /*4630*/  LOP3.LUT P1, RZ, R76, 0xff0000, RZ, 0xc0, !PT ;  /* 0x00ff00004cff7812 */ /* 0x000fc4000782c0ff */
[----:B------:R-:W-:Y:S01]  /*4640*/  LOP3.LUT P2, RZ, R76, 0xff000000, RZ, 0xc0, !PT ;  /* 0xff0000004cff7812 */ /* 0x000fe2000784c0ff */
[----:B------:R-:W-:Y:S01]  /*4650*/  FFMA.FTZ R195, R178, R195, R68 ;  /* 0x000000c3b2c37223 */ /* 0x000fe20000010044 */
[C---:B------:R-:W-:Y:S01]  /*4660*/  LOP3.LUT P5, RZ, R76.reuse, 0xff00, RZ, 0xc0, !PT ;  /* 0x0000ff004cff7812 */ /* 0x040fe200078ac0ff */
[----:B------:R-:W-:Y:S01]  /*4670*/  FMUL.FTZ R68, R69, UR6 ;  /* 0x0000000645447c20 */ /* 0x000fe20008410000 */
[----:B------:R-:W-:Y:S01]  /*4680*/  LOP3.LUT P6, RZ, R76, 0xff, RZ, 0xc0, !PT ;  /* 0x000000ff4cff7812 */ /* 0x000fe200078cc0ff */
[C---:B------:R-:W-:Y:S01]  /*4690*/  FFMA.FTZ R76, R178.reuse, R201, R72 ;  /* 0x000000c9b24c7223 */ /* 0x040fe20000010048 */
[----:B------:R-:W-:Y:S01]  /*46a0*/  FSEL R86, R75, RZ, P4 ;  /* 0x000000ff4b567208 */ /* 0x000fe20002000000 */
[----:B------:R-:W-:Y:S01]  /*46b0*/  FFMA.FTZ R72, R178, R79, R70 ;  /* 0x0000004fb2487223 */ /* 0x000fe20000010046 */
[----:B------:R-:W-:Y:S02]  /*46c0*/  LOP3.LUT P4, RZ, R143, 0xff00, RZ, 0xc0, !PT ;  /* 0x0000ff008fff7812 */ /* 0x000fe4000788c0ff */
[C---:B------:R-:W-:Y:S01]  /*46d0*/  F2FP.BF16.F32.PACK_AB R69, R76.reuse, R69 ;  /* 0x000000454c45723e */ /* 0x040fe200000010ff */
[----:B------:R-:W-:Y:S01]  /*46e0*/  FMUL.FTZ R76, R76, UR6 ;  /* 0x000000064c4c7c20 */ /* 0x000fe20008410000 */
[----:B------:R-:W-:-:S02]  /*46f0*/  FSEL R77, R75, RZ, P4 ;  /* 0x000000ff4b4d7208 */ /* 0x000fc40002000000 */
[----:B------:R-:W-:Y:S02]  /*4700*/  LOP3.LUT P4, RZ, R142, 0xff0000, RZ, 0xc0, !PT ;  /* 0x00ff00008eff7812 */ /* 0x000fe4000788c0ff */
[----:B------:R-:W-:Y:S02]  /*4710*/  F2FP.BF16.F32.PACK_AB R75, R93, R88 ;  /* 0x000000585d4b723e */ /* 0x000fe400000010ff */
[----:B------:R-:W-:Y:S02]  /*4720*/  F2FP.BF16.F32.PACK_AB R74, R77, R74 ;  /* 0x0000004a4d4a723e */ /* 0x000fe400000010ff */
[----:B------:R-:W-:Y:S02]  /*4730*/  F2FP.BF16.F32.PACK_AB R70, R78, R91 ;  /* 0x0000005b4e46723e */ /* 0x000fe400000010ff */
[C---:B------:R-:W-:Y:S02]  /*4740*/  FSEL R77, R68.reuse, RZ, P1 ;  /* 0x000000ff444d7208 */ /* 0x040fe40000800000 */
[----:B------:R-:W-:-:S02]  /*4750*/  FSEL R88, R68, RZ, P4 ;  /* 0x000000ff44587208 */ /* 0x000fc40002000000 */
[----:B------:R-:W-:Y:S02]  /*4760*/  F2FP.BF16.F32.PACK_AB R71, R90, R193 ;  /* 0x000000c15a47723e */ /* 0x000fe400000010ff */
[----:B------:R-:W-:Y:S01]  /*4770*/  F2FP.BF16.F32.PACK_AB R78, R86, R73 ;  /* 0x00000049564e723e */ /* 0x000fe200000010ff */
[C---:B------:R-:W-:Y:S01]  /*4780*/  FMUL.FTZ R73, R195.reuse, UR6 ;  /* 0x00000006c3497c20 */ /* 0x040fe20008410000 */
[----:B------:R-:W-:Y:S01]  /*4790*/  F2FP.BF16.F32.PACK_AB R68, R195, R72 ;  /* 0x00000048c344723e */ /* 0x000fe200000010ff */
[----:B------:R-:W-:Y:S01]  /*47a0*/  FMUL.FTZ R72, R72, UR6 ;  /* 0x0000000648487c20 */ /* 0x000fe20008410000 */
[----:B------:R-:W-:Y:S02]  /*47b0*/  LOP3.LUT P1, RZ, R142, 0xff000000, RZ, 0xc0, !PT ;  /* 0xff0000008eff7812 */ /* 0x000fe4000782c0ff */
[----:B------:R-:W-:Y:S02]  /*47c0*/  FSEL R90, R76, RZ, P2 ;  /* 0x000000ff4c5a7208 */ /* 0x000fe40001000000 */
[----:B------:R-:W-:-:S02]  /*47d0*/  LOP3.LUT P4, RZ, R142, 0xff00, RZ, 0xc0, !PT ;  /* 0x0000ff008eff7812 */ /* 0x000fc4000788c0ff */
        /* <DEDUP_REMOVED lines=10> */
[----:B------:R-:W-:-:S07]  /*4880*/  F2FP.BF16.F32.PACK_AB R76, R87, R76 ;  /* 0x0000004c574c723e */ /* 0x000fce00000010ff */
.L_x_496:
[----:B------:R-:W-:Y:S01]  /*4890*/  ISETP.NE.U32.AND P1, PT, RZ, UR4, PT ;  /* 0x00000004ff007c0c */ /* 0x000fe2000bf25070 */
[----:B------:R-:W0:Y:S03]  /*48a0*/  LDC.64 R86, c[0x0][0x468] ;  /* 0x00011a00ff567b82 */ /* 0x000e260000000a00 */
[----:B------:R-:W-:-:S05]  /*48b0*/  ISETP.NE.AND.EX P1, PT, RZ, UR5, PT, P1 ;  /* 0x00000005ff007c0c */ /* 0x000fca000bf25310 */
[----:B------:R-:W1:Y:S08]  /*48c0*/  @P0 LDC.64 R88, c[0x0][0x470] ;  /* 0x00011c00ff580b82 */ /* 0x000e700000000a00 */
[----:B------:R-:W2:Y:S01]  /*48d0*/  @P1 LDC.64 R92, c[0x0][0x478] ;  /* 0x00011e00ff5c1b82 */ /* 0x000ea20000000a00 */
[----:B0-----:R-:W-:-:S04]  /*48e0*/  IMAD.WIDE.U32 R90, R185, 0x10, R86 ;  /* 0x00000010b95a7825 */ /* 0x001fc800078e0056 */
[----:B-1----:R-:W-:-:S04]  /*48f0*/  @P0 IMAD.WIDE.U32 R88, R185, 0x10, R88 ;  /* 0x00000010b9580825 */ /* 0x002fc800078e0058 */
[----:B--2---:R-:W-:-:S05]  /*4900*/  @P1 IMAD.WIDE.U32 R92, R185, 0x10, R92 ;  /* 0x00000010b95c1825 */ /* 0x004fca00078e005c */
[----:B------:R0:W-:Y:S04]  /*4910*/  @P1 STG.E.128 desc[UR12][R92.64], R68 ;  /* 0x000000445c001986 */ /* 0x0001e8000c101d0c */
[----:B------:R0:W-:Y:S04]  /*4920*/  STG.E.128 desc[UR12][R90.64], R76 ;  /* 0x0000004c5a007986 */ /* 0x0001e8000c101d0c */
[----:B------:R0:W-:Y:S01]  /*4930*/  @P0 STG.E.128 desc[UR12][R88.64], R72 ;  /* 0x0000004858000986 */ /* 0x0001e2000c101d0c */
[----:B------:R-:W-:Y:S05]  /*4940*/  @!P0 BRA `(.L_x_501) ;  /* 0x0000001400488947 */ /* 0x000fea0003800000 */
[----:B------:R-:W-:-:S04]  /*4950*/  UISETP.NE.U32.AND UP0, UPT, UR7, URZ, UPT ;  /* 0x000000ff0700728c */ /* 0x000fc8000bf05070 */
[----:B------:R-:W-:-:S06]  /*4960*/  UISETP.NE.AND.EX UP0, UPT, UR8, URZ, UPT, UP0 ;  /* 0x000000ff0800728c */ /* 0x000fcc000bf05300 */
[----:B------:R-:W-:-:S13]  /*4970*/  PLOP3.LUT P4, PT, PT, PT, UP0, 0x80, 0x8 ;  /* 0x000000000008781c */ /* 0x000fda0003f8f008 */
[----:B------:R-:W-:Y:S05]  /*4980*/  @!P4 BRA `(.L_x_502) ;  /* 0x0000000800ccc947 */ /* 0x000fea0003800000 */
[----:B------:R-:W-:Y:S05]  /*4990*/  @!P1 BRA `(.L_x_503) ;  /* 0x00000004006c9947 */ /* 0x000fea0003800000 */
[-CC-:B------:R-:W-:Y:S01]  /*49a0*/  FFMA.FTZ R189, R189, R184.reuse, R186.reuse ;  /* 0x000000b8bdbd7223 */ /* 0x180fe200000100ba */
[----:B0-----:R-:W-:Y:S01]  /*49b0*/  SHF.L.U32 R69, R59, 0x10, RZ ;  /* 0x000000103b457819 */ /* 0x001fe200000006ff */
[-C--:B------:R-:W-:Y:S01]  /*49c0*/  FFMA.FTZ R211, R211, R184.reuse, R186 ;  /* 0x000000b8d3d37223 */ /* 0x080fe200000100ba */
[----:B------:R-:W-:Y:S01]  /*49d0*/  PRMT R68, R59, 0x7632, R68 ;  /* 0x000076323b447816 */ /* 0x000fe20000000044 */
[----:B------:R-:W-:Y:S01]  /*49e0*/  FADD.FTZ R189, R180, -R189 ;  /* 0x800000bdb4bd7221 */ /* 0x000fe20000010000 */
[-CC-:B------:R-:W-:Y:S01]  /*49f0*/  FFMA.FTZ R167, R167, R184.reuse, R186.reuse ;  /* 0x000000b8a7a77223 */ /* 0x180fe200000100ba */
[----:B------:R-:W-:Y:S01]  /*4a00*/  FADD.FTZ R211, R208, -R211 ;  /* 0x800000d3d0d37221 */ /* 0x000fe20000010000 */
[----:B------:R-:W-:Y:S01]  /*4a10*/  FFMA.FTZ R163, R163, R184, R186 ;  /* 0x000000b8a3a37223 */ /* 0x000fe200000100ba */
[--C-:B------:R-:W-:Y:S01]  /*4a20*/  FFMA.FTZ R71, R178, R189, R69.reuse ;  /* 0x000000bdb2477223 */ /* 0x100fe20000010045 */
[----:B------:R-:W-:Y:S01]  /*4a30*/  PRMT R69, R58, 0x7632, R69 ;  /* 0x000076323a457816 */ /* 0x000fe20000000045 */
[----:B------:R-:W-:-:S02]  /*4a40*/  IMAD.U32 R73, R68, 0x10000, RZ ;  /* 0x0001000044497824 */ /* 0x000fc400078e00ff */
[----:B------:R-:W-:Y:S01]  /*4a50*/  FADD.FTZ R167, R160, -R167 ;  /* 0x800000a7a0a77221 */ /* 0x000fe20000010000 */
[C---:B------:R-:W-:Y:S01]  /*4a60*/  PRMT R68, R57.reuse, 0x7632, R68 ;  /* 0x0000763239447816 */ /* 0x040fe20000000044 */
[----:B------:R-:W-:Y:S02]  /*4a70*/  IMAD.U32 R70, R57, 0x10000, RZ ;  /* 0x0001000039467824 */ /* 0x000fe400078e00ff */
[-CC-:B------:R-:W-:Y:S01]  /*4a80*/  FFMA.FTZ R217, R217, R184.reuse, R186.reuse ;  /* 0x000000b8d9d97223 */ /* 0x180fe200000100ba */
[----:B------:R-:W-:Y:S01]  /*4a90*/  SHF.L.U32 R72, R58, 0x10, RZ ;  /* 0x000000103a487819 */ /* 0x000fe200000006ff */
[----:B------:R-:W-:Y:S01]  /*4aa0*/  FFMA.FTZ R90, R178, R211, R73 ;  /* 0x000000d3b25a7223 */ /* 0x000fe20000010049 */
[----:B------:R-:W-:Y:S01]  /*4ab0*/  SHF.L.U32 R74, R69, 0x10, RZ ;  /* 0x00000010454a7819 */ /* 0x000fe200000006ff */
[----:B------:R-:W-:Y:S01]  /*4ac0*/  FADD.FTZ R163, R166, -R163 ;  /* 0x800000a3a6a37221 */ /* 0x000fe20000010000 */
[----:B------:R-:W-:Y:S01]  /*4ad0*/  FMUL.FTZ R69, R71, UR6 ;  /* 0x0000000647457c20 */ /* 0x000fe20008410000 */
[----:B------:R-:W-:Y:S01]  /*4ae0*/  ISETP.GE.U32.AND P2, PT, R84, RZ, PT ;  /* 0x000000ff5400720c */ /* 0x000fe20003f46070 */
[-C--:B------:R-:W-:Y:S01]  /*4af0*/  FFMA.FTZ R215, R215, R184.reuse, R186 ;  /* 0x000000b8d7d77223 */ /* 0x080fe200000100ba */
[----:B------:R-:W-:Y:S01]  /*4b00*/  LOP3.LUT P5, RZ, R85, 0xff0000, RZ, 0xc0, !PT ;  /* 0x00ff000055ff7812 */ /* 0x000fe200078ac0ff */
[----:B------:R-:W-:Y:S01]  /*4b10*/  FFMA.FTZ R167, R178, R167, R70 ;  /* 0x000000a7b2a77223 */ /* 0x000fe20000010046 */
[----:B------:R-:W-:Y:S01]  /*4b20*/  SHF.L.U32 R68, R68, 0x10, RZ ;  /* 0x0000001044447819 */ /* 0x000fe200000006ff */
[----:B------:R-:W-:Y:S01]  /*4b30*/  FADD.FTZ R217, R204, -R217 ;  /* 0x800000d9ccd97221 */ /* 0x000fe20000010000 */
[----:B------:R-:W-:Y:S01]  /*4b40*/  FMUL.FTZ R70, R90, UR6 ;  /* 0x000000065a467c20 */ /* 0x000fe20008410000 */
[----:B------:R-:W-:Y:S01]  /*4b50*/  FFMA.FTZ R163, R178, R163, R72 ;  /* 0x000000a3b2a37223 */ /* 0x000fe20000010048 */
[----:B------:R-:W-:Y:S01]  /*4b60*/  LOP3.LUT P6, RZ, R145, 0xff0000, RZ, 0xc0, !PT ;  /* 0x00ff000091ff7812 */ /* 0x000fe200078cc0ff */
[----:B------:R-:W-:Y:S01]  /*4b70*/  FADD.FTZ R215, R206, -R215 ;  /* 0x800000d7ced77221 */ /* 0x000fe20000010000 */
[----:B------:R-:W-:Y:S01]  /*4b80*/  ISETP.GE.U32.AND.EX P2, PT, R85, 0x1000000, PT, P2 ;  /* 0x010000005500780c */ /* 0x000fe20003f46120 */
[----:B------:R-:W-:Y:S01]  /*4b90*/  FFMA.FTZ R72, R178, R217, R68 ;  /* 0x000000d9b2487223 */ /* 0x000fe20000010044 */
[----:B------:R-:W-:Y:S01]  /*4ba0*/  FSEL R79, R69, RZ, P5 ;  /* 0x000000ff454f7208 */ /* 0x000fe20002800000 */
[----:B------:R-:W-:Y:S01]  /*4bb0*/  FMUL.FTZ R68, R163, UR6 ;  /* 0x00000006a3447c20 */ /* 0x000fe20008410000 */
[----:B------:R-:W-:Y:S01]  /*4bc0*/  ISETP.GE.U32.AND P5, PT, R144, RZ, PT ;  /* 0x000000ff9000720c */ /* 0x000fe20003fa6070 */
[----:B------:R-:W-:Y:S01]  /*4bd0*/  FFMA.FTZ R88, R178, R215, R74 ;  /* 0x000000d7b2587223 */ /* 0x000fe2000001004a */
[----:B------:R-:W-:Y:S01]  /*4be0*/  FSEL R75, R69, RZ, P6 ;  /* 0x000000ff454b7208 */ /* 0x000fe20003000000 */
[-CC-:B------:R-:W-:Y:S01]  /*4bf0*/  FFMA.FTZ R213, R213, R184.reuse, R186.reuse ;  /* 0x000000b8d5d57223 */ /* 0x180fe200000100ba */
[----:B------:R-:W-:Y:S01]  /*4c00*/  FSEL R92, R70, RZ, P2 ;  /* 0x000000ff465c7208 */ /* 0x000fe20001000000 */
[----:B------:R-:W-:Y:S01]  /*4c10*/  FMUL.FTZ R69, R88, UR6 ;  /* 0x0000000658457c20 */ /* 0x000fe20008410000 */
[----:B------:R-:W-:Y:S01]  /*4c20*/  LOP3.LUT P6, RZ, R85, 0xff, RZ, 0xc0, !PT ;  /* 0x000000ff55ff7812 */ /* 0x000fe200078cc0ff */
[----:B------:R-:W-:Y:S01]  /*4c30*/  FFMA.FTZ R187, R187, R184, R186 ;  /* 0x000000b8bbbb7223 */ /* 0x000fe200000100ba */
[C---:B------:R-:W-:Y:S01]  /*4c40*/  LOP3.LUT P2, RZ, R145.reuse, 0xff, RZ, 0xc0, !PT ;  /* 0x000000ff91ff7812 */ /* 0x040fe2000784c0ff */
[----:B------:R-:W-:Y:S01]  /*4c50*/  FADD.FTZ R213, R202, -R213 ;  /* 0x800000d5cad57221 */ /* 0x000fe20000010000 */
[----:B------:R-:W-:Y:S01]  /*4c60*/  ISETP.GE.U32.AND.EX P5, PT, R145, 0x1000000, PT, P5 ;  /* 0x010000009100780c */ /* 0x000fe20003fa6150 */
[----:B------:R-:W-:Y:S01]  /*4c70*/  FADD.FTZ R187, R162, -R187 ;  /* 0x800000bba2bb7221 */ /* 0x000fe20000010000 */
[----:B------:R-:W-:Y:S01]  /*4c80*/  FSEL R78, R68, RZ, P6 ;  /* 0x000000ff444e7208 */ /* 0x000fe20003000000 */
[----:B------:R-:W-:Y:S01]  /*4c90*/  FMUL.FTZ R74, R72, UR6 ;  /* 0x00000006484a7c20 */ /* 0x000fe20008410000 */
[----:B------:R-:W-:-:S02]  /*4ca0*/  FSEL R76, R68, RZ, P2 ;  /* 0x000000ff444c7208 */ /* 0x000fc40001000000 */
[----:B------:R-:W-:Y:S01]  /*4cb0*/  FSEL R160, R70, RZ, P5 ;  /* 0x000000ff46a07208 */ /* 0x000fe20002800000 */
[----:B------:R-:W-:Y:S01]  /*4cc0*/  FMUL.FTZ R70, R167, UR6 ;  /* 0x00000006a7467c20 */ /* 0x000fe20008410000 */
[----:B------:R-:W-:Y:S02]  /*4cd0*/  PRMT R68, R56, 0x7632, R68 ;  /* 0x0000763238447816 */ /* 0x000fe40000000044 */
[----:B------:R-:W-:Y:S02]  /*4ce0*/  LOP3.LUT P5, RZ, R85, 0xff00, RZ, 0xc0, !PT ;  /* 0x0000ff0055ff7812 */ /* 0x000fe400078ac0ff */
[----:B------:R-:W-:Y:S01]  /*4cf0*/  LOP3.LUT P6, RZ, R145, 0xff00, RZ, 0xc0, !PT ;  /* 0x0000ff0091ff7812 */ /* 0x000fe200078cc0ff */
[----:B------:R-:W-:Y:S01]  /*4d00*/  IMAD.U32 R68, R68, 0x10000, RZ ;  /* 0x0001000044447824 */ /* 0x000fe200078e00ff */
[C---:B------:R-:W-:Y:S02]  /*4d10*/  FSEL R89, R69.reuse, RZ, P5 ;  /* 0x000000ff45597208 */ /* 0x040fe40002800000 */
[----:B------:R-:W-:Y:S01]  /*4d20*/  FSEL R91, R69, RZ, P6 ;  /* 0x000000ff455b7208 */ /* 0x000fe20003000000 */
[----:B------:R-:W-:Y:S01]  /*4d30*/  FFMA.FTZ R68, R178, R213, R68 ;  /* 0x000000d5b2447223 */ /* 0x000fe20000010044 */
[----:B------:R-:W-:-:S02]  /*4d40*/  LOP3.LUT P2, RZ, R84, 0xff0000, RZ, 0xc0, !PT ;  /* 0x00ff000054ff7812 */ /* 0x000fc4000784c0ff */
[----:B------:R-:W-:Y:S02]  /*4d50*/  LOP3.LUT P5, RZ, R144, 0xff0000, RZ, 0xc0, !PT ;  /* 0x00ff000090ff7812 */ /* 0x000fe400078ac0ff */
[----:B------:R-:W-:Y:S02]  /*4d60*/  SHF.L.U32 R69, R56, 0x10, RZ ;  /* 0x0000001038457819 */ /* 0x000fe400000006ff */
[----:B------:R-:W-:Y:S02]  /*4d70*/  LOP3.LUT P6, RZ, R84, 0xff000000, RZ, 0xc0, !PT ;  /* 0xff00000054ff7812 */ /* 0x000fe400078cc0ff */
[----:B------:R-:W-:Y:S01]  /*4d80*/  FSEL R77, R70, RZ, P2 ;  /* 0x000000ff464d7208 */ /* 0x000fe20001000000 */
[----:B------:R-:W-:Y:S01]  /*4d90*/  FFMA.FTZ R187, R178, R187, R69 ;  /* 0x000000bbb2bb7223 */ /* 0x000fe20000010045 */
[----:B------:R-:W-:Y:S02]  /*4da0*/  FSEL R73, R70, RZ, P5 ;  /* 0x000000ff46497208 */ /* 0x000fe40002800000 */
[----:B------:R-:W-:-:S02]  /*4db0*/  LOP3.LUT P2, RZ, R84, 0xff00, RZ, 0xc0, !PT ;  /* 0x0000ff0054ff7812 */ /* 0x000fc4000784c0ff */
[----:B------:R-:W-:Y:S02]  /*4dc0*/  LOP3.LUT P5, RZ, R84, 0xff, RZ, 0xc0, !PT ;  /* 0x000000ff54ff7812 */ /* 0x000fe400078ac0ff */
[----:B------:R-:W-:Y:S01]  /*4dd0*/  F2FP.BF16.F32.PACK_AB R69, R72, R167 ;  /* 0x000000a74845723e */ /* 0x000fe200000010ff */
[----:B------:R-:W-:Y:S01]  /*4de0*/  FMUL.FTZ R72, R68, UR6 ;  /* 0x0000000644487c20 */ /* 0x000fe20008410000 */
[----:B------:R-:W-:Y:S02]  /*4df0*/  FSEL R84, R74, RZ, P6 ;  /* 0x000000ff4a547208 */ /* 0x000fe40003000000 */
[----:B------:R-:W-:Y:S02]  /*4e00*/  LOP3.LUT P6, RZ, R144, 0xff000000, RZ, 0xc0, !PT ;  /* 0xff00000090ff7812 */ /* 0x000fe400078cc0ff */
[----:B------:R-:W-:Y:S02]  /*4e10*/  F2FP.BF16.F32.PACK_AB R70, R88, R163 ;  /* 0x000000a35846723e */ /* 0x000fe400000010ff */
[----:B------:R-:W-:-:S02]  /*4e20*/  FSEL R88, R74, RZ, P6 ;  /* 0x000000ff4a587208 */ /* 0x000fc40003000000 */
[----:B------:R-:W-:Y:S01]  /*4e30*/  F2FP.BF16.F32.PACK_AB R68, R68, R187 ;  /* 0x000000bb4444723e */ /* 0x000fe200000010ff */
[----:B------:R-:W-:Y:S01]  /*4e40*/  FMUL.FTZ R187, R187, UR6 ;  /* 0x00000006bbbb7c20 */ /* 0x000fe20008410000 */
[----:B------:R-:W-:Y:S02]  /*4e50*/  LOP3.LUT P6, RZ, R144, 0xff00, RZ, 0xc0, !PT ;  /* 0x0000ff0090ff7812 */ /* 0x000fe400078cc0ff */
[----:B------:R-:W-:Y:S02]  /*4e60*/  FSEL R85, R72, RZ, P2 ;  /* 0x000000ff48557208 */ /* 0x000fe40001000000 */
[----:B------:R-:W-:Y:S02]  /*4e70*/  LOP3.LUT P2, RZ, R144, 0xff, RZ, 0xc0, !PT ;  /* 0x000000ff90ff7812 */ /* 0x000fe4000784c0ff */
[----:B------:R-:W-:Y:S02]  /*4e80*/  F2FP.BF16.F32.PACK_AB R78, R89, R78 ;  /* 0x0000004e594e723e */ /* 0x000fe400000010ff */
[----:B------:R-:W-:-:S02]  /*4e90*/  F2FP.BF16.F32.PACK_AB R74, R91, R76 ;  /* 0x0000004c5b4a723e */ /* 0x000fc400000010ff */
[----:B------:R-:W-:Y:S02]  /*4ea0*/  FSEL R89, R72, RZ, P6 ;  /* 0x000000ff48597208 */ /* 0x000fe40003000000 */
[C---:B------:R-:W-:Y:S02]  /*4eb0*/  FSEL R72, R187.reuse, RZ, P2 ;  /* 0x000000ffbb487208 */ /* 0x040fe40001000000 */
[----:B------:R-:W-:Y:S02]  /*4ec0*/  FSEL R76, R187, RZ, P5 ;  /* 0x000000ffbb4c7208 */ /* 0x000fe40002800000 */
[----:B------:R-:W-:Y:S02]  /*4ed0*/  F2FP.BF16.F32.PACK_AB R71, R90, R71 ;  /* 0x000000475a47723e */ /* 0x000fe400000010ff */
[----:B------:R-:W-:Y:S02]  /*4ee0*/  F2FP.BF16.F32.PACK_AB R75, R160, R75 ;  /* 0x0000004ba04b723e */ /* 0x000fe400000010ff */
[----:B------:R-:W-:-:S02]  /*4ef0*/  F2FP.BF16.F32.PACK_AB R79, R92, R79 ;  /* 0x0000004f5c4f723e */ /* 0x000fc400000010ff */
[----:B------:R-:W-:Y:S02]  /*4f00*/  F2FP.BF16.F32.PACK_AB R73, R88, R73 ;  /* 0x000000495849723e */ /* 0x000fe400000010ff */
[----:B------:R-:W-:Y:S02]  /*4f10*/  F2FP.BF16.F32.PACK_AB R77, R84, R77 ;  /* 0x0000004d544d723e */ /* 0x000fe400000010ff */
[----:B------:R-:W-:Y:S02]  /*4f20*/  F2FP.BF16.F32.PACK_AB R72, R89, R72 ;  /* 0x000000485948723e */ /* 0x000fe400000010ff */
[----:B------:R-:W-:Y:S01]  /*4f30*/  F2FP.BF16.F32.PACK_AB R76, R85, R76 ;  /* 0x0000004c554c723e */ /* 0x000fe200000010ff */
[----:B------:R-:W-:Y:S06]  /*4f40*/  BRA `(.L_x_504) ;  /* 0x0000001c00bc7947 */ /* 0x000fec0003800000 */
.L_x_503:
[-CC-:B------:R-:W-:Y:S01]  /*4f50*/  FFMA.FTZ R189, R189, R184.reuse, R186.reuse ;  /* 0x000000b8bdbd7223 */ /* 0x180fe200000100ba */
[----:B0-----:R-:W-:Y:S01]  /*4f60*/  SHF.L.U32 R73, R59, 0x10, RZ ;  /* 0x000000103b497819 */ /* 0x001fe200000006ff */
[-C--:B------:R-:W-:Y:S01]  /*4f70*/  FFMA.FTZ R211, R211, R184.reuse, R186 ;  /* 0x000000b8d3d37223 */ /* 0x080fe200000100ba */
[----:B------:R-:W-:Y:S01]  /*4f80*/  PRMT R72, R59, 0x7632, R72 ;  /* 0x000076323b487816 */ /* 0x000fe20000000048 */
[----:B------:R-:W-:Y:S01]  /*4f90*/  FADD.FTZ R189, R180, -R189 ;  /* 0x800000bdb4bd7221 */ /* 0x000fe20000010000 */
[-CC-:B------:R-:W-:Y:S01]  /*4fa0*/  FFMA.FTZ R163, R163, R184.reuse, R186.reuse ;  /* 0x000000b8a3a37223 */ /* 0x180fe200000100ba */
[-C--:B------:R-:W-:Y:S01]  /*4fb0*/  FFMA.FTZ R217, R217, R184.reuse, R186 ;  /* 0x000000b8d9d97223 */ /* 0x080fe200000100ba */
[----:B------:R-:W-:Y:S01]  /*4fc0*/  SHF.L.U32 R75, R72, 0x10, RZ ;  /* 0x00000010484b7819 */ /* 0x000fe200000006ff */
[----:B------:R-:W-:Y:S01]  /*4fd0*/  FFMA.FTZ R189, R178, R189, R73 ;  /* 0x000000bdb2bd7223 */ /* 0x000fe20000010049 */
[----:B------:R-:W-:Y:S01]  /*4fe0*/  PRMT R72, R57, 0x7632, R72 ;  /* 0x0000763239487816 */ /* 0x000fe20000000048 */
[----:B------:R-:W-:Y:S01]  /*4ff0*/  FADD.FTZ R211, R208, -R211 ;  /* 0x800000d3d0d37221 */ /* 0x000fe20000010000 */
[----:B------:R-:W-:Y:S01]  /*5000*/  LOP3.LUT P5, RZ, R85, 0xff0000, RZ, 0xc0, !PT ;  /* 0x00ff000055ff7812 */ /* 0x000fe200078ac0ff */
[----:B------:R-:W-:Y:S01]  /*5010*/  FMUL.FTZ R189, R189, UR6 ;  /* 0x00000006bdbd7c20 */ /* 0x000fe20008410000 */
[----:B------:R-:W-:Y:S01]  /*5020*/  PRMT R73, R58, 0x7632, R73 ;  /* 0x000076323a497816 */ /* 0x000fe20000000049 */
[----:B------:R-:W-:Y:S01]  /*5030*/  FFMA.FTZ R215, R215, R184, R186 ;  /* 0x000000b8d7d77223 */ /* 0x000fe200000100ba */
[----:B------:R-:W-:Y:S01]  /*5040*/  FADD.FTZ R163, R166, -R163 ;  /* 0x800000a3a6a37221 */ /* 0x000fe20000010000 */
[----:B------:R-:W-:-:S02]  /*5050*/  IMAD.U32 R76, R58, 0x10000, RZ ;  /* 0x000100003a4c7824 */ /* 0x000fc400078e00ff */
[----:B------:R-:W-:Y:S01]  /*5060*/  FADD.FTZ R217, R204, -R217 ;  /* 0x800000d9ccd97221 */ /* 0x000fe20000010000 */
[----:B------:R-:W-:Y:S02]  /*5070*/  IMAD.U32 R72, R72, 0x10000, RZ ;  /* 0x0001000048487824 */ /* 0x000fe400078e00ff */
[----:B------:R-:W-:Y:S01]  /*5080*/  FFMA.FTZ R75, R178, R211, R75 ;  /* 0x000000d3b24b7223 */ /* 0x000fe2000001004b */
[----:B------:R-:W-:Y:S01]  /*5090*/  FSEL R79, R189, RZ, P5 ;  /* 0x000000ffbd4f7208 */ /* 0x000fe20002800000 */
[----:B------:R-:W-:Y:S01]  /*50a0*/  FADD.FTZ R215, R206, -R215 ;  /* 0x800000d7ced77221 */ /* 0x000fe20000010000 */
[----:B------:R-:W-:Y:S01]  /*50b0*/  SHF.L.U32 R78, R73, 0x10, RZ ;  /* 0x00000010494e7819 */ /* 0x000fe200000006ff */
[----:B------:R-:W-:Y:S01]  /*50c0*/  FFMA.FTZ R76, R178, R163, R76 ;  /* 0x000000a3b24c7223 */ /* 0x000fe2000001004c */
[----:B------:R-:W-:Y:S01]  /*50d0*/  ISETP.GE.U32.AND P2, PT, R84, RZ, PT ;  /* 0x000000ff5400720c */ /* 0x000fe20003f46070 */
[----:B------:R-:W-:Y:S01]  /*50e0*/  FFMA.FTZ R217, R178, R217, R72 ;  /* 0x000000d9b2d97223 */ /* 0x000fe20000010048 */
[----:B------:R-:W-:Y:S01]  /*50f0*/  ISETP.GE.U32.AND P5, PT, R144, RZ, PT ;  /* 0x000000ff9000720c */ /* 0x000fe20003fa6070 */
[----:B------:R-:W-:Y:S01]  /*5100*/  FMUL.FTZ R72, R75, UR6 ;  /* 0x000000064b487c20 */ /* 0x000fe20008410000 */
[----:B------:R-:W-:Y:S01]  /*5110*/  LOP3.LUT P6, RZ, R145, 0xff0000, RZ, 0xc0, !PT ;  /* 0x00ff000091ff7812 */ /* 0x000fe200078cc0ff */
[----:B------:R-:W-:Y:S01]  /*5120*/  FFMA.FTZ R78, R178, R215, R78 ;  /* 0x000000d7b24e7223 */ /* 0x000fe2000001004e */
[----:B------:R-:W-:Y:S01]  /*5130*/  ISETP.GE.U32.AND.EX P2, PT, R85, 0x1000000, PT, P2 ;  /* 0x010000005500780c */ /* 0x000fe20003f46120 */
[----:B------:R-:W-:Y:S01]  /*5140*/  FMUL.FTZ R76, R76, UR6 ;  /* 0x000000064c4c7c20 */ /* 0x000fe20008410000 */
[----:B------:R-:W-:Y:S01]  /*5150*/  ISETP.GE.U32.AND.EX P5, PT, R145, 0x1000000, PT, P5 ;  /* 0x010000009100780c */ /* 0x000fe20003fa6150 */
[-CC-:B------:R-:W-:Y:S01]  /*5160*/  FFMA.FTZ R167, R167, R184.reuse, R186.reuse ;  /* 0x000000b8a7a77223 */ /* 0x180fe200000100ba */
[----:B------:R-:W-:Y:S01]  /*5170*/  FSEL R75, R189, RZ, P6 ;  /* 0x000000ffbd4b7208 */ /* 0x000fe20003000000 */
[-CC-:B------:R-:W-:Y:S01]  /*5180*/  FFMA.FTZ R213, R213, R184.reuse, R186.reuse ;  /* 0x000000b8d5d57223 */ /* 0x180fe200000100ba */
[----:B------:R-:W-:Y:S01]  /*5190*/  LOP3.LUT P6, RZ, R85, 0xff, RZ, 0xc0, !PT ;  /* 0x000000ff55ff7812 */ /* 0x000fe200078cc0ff */
[----:B------:R-:W-:Y:S01]  /*51a0*/  FADD.FTZ R167, R160, -R167 ;  /* 0x800000a7a0a77221 */ /* 0x000fe20000010000 */
[----:B------:R-:W-:Y:S01]  /*51b0*/  FSEL R90, R72, RZ, P2 ;  /* 0x000000ff485a7208 */ /* 0x000fe20001000000 */
[----:B------:R-:W-:Y:S01]  /*51c0*/  FADD.FTZ R213, R202, -R213 ;  /* 0x800000d5cad57221 */ /* 0x000fe20000010000 */
[----:B------:R-:W-:Y:S01]  /*51d0*/  FSEL R92, R72, RZ, P5 ;  /* 0x000000ff485c7208 */ /* 0x000fe20002800000 */
[----:B------:R-:W-:Y:S01]  /*51e0*/  FMUL.FTZ R72, R78, UR6 ;  /* 0x000000064e487c20 */ /* 0x000fe20008410000 */
[----:B------:R-:W-:Y:S01]  /*51f0*/  FSEL R78, R76, RZ, P6 ;  /* 0x000000ff4c4e7208 */ /* 0x000fe20003000000 */
[----:B------:R-:W-:Y:S01]  /*5200*/  FFMA.FTZ R187, R187, R184, R186 ;  /* 0x000000b8bbbb7223 */ /* 0x000fe200000100ba */
[----:B------:R-:W-:Y:S01]  /*5210*/  LOP3.LUT P5, RZ, R85, 0xff00, RZ, 0xc0, !PT ;  /* 0x0000ff0055ff7812 */ /* 0x000fe200078ac0ff */
[----:B------:R-:W-:Y:S01]  /*5220*/  FMUL.FTZ R217, R217, UR6 ;  /* 0x00000006d9d97c20 */ /* 0x000fe20008410000 */
[----:B------:R-:W-:Y:S01]  /*5230*/  LOP3.LUT P6, RZ, R145, 0xff00, RZ, 0xc0, !PT ;  /* 0x0000ff0091ff7812 */ /* 0x000fe200078cc0ff */
[----:B------:R-:W-:Y:S01]  /*5240*/  FADD.FTZ R187, R162, -R187 ;  /* 0x800000bba2bb7221 */ /* 0x000fe20000010000 */
[----:B------:R-:W-:-:S02]  /*5250*/  SHF.L.U32 R74, R57, 0x10, RZ ;  /* 0x00000010394a7819 */ /* 0x000fc400000006ff */
[C---:B------:R-:W-:Y:S02]  /*5260*/  FSEL R89, R72.reuse, RZ, P5 ;  /* 0x000000ff48597208 */ /* 0x040fe40002800000 */
[----:B------:R-:W-:Y:S01]  /*5270*/  FSEL R91, R72, RZ, P6 ;  /* 0x000000ff485b7208 */ /* 0x000fe20003000000 */
[----:B------:R-:W-:Y:S01]  /*5280*/  FFMA.FTZ R74, R178, R167, R74 ;  /* 0x000000a7b24a7223 */ /* 0x000fe2000001004a */
[----:B------:R-:W-:Y:S02]  /*5290*/  PRMT R72, R56, 0x7632, R72 ;  /* 0x0000763238487816 */ /* 0x000fe40000000048 */
[----:B------:R-:W-:Y:S01]  /*52a0*/  LOP3.LUT P2, RZ, R145, 0xff, RZ, 0xc0, !PT ;  /* 0x000000ff91ff7812 */ /* 0x000fe2000784c0ff */
[----:B------:R-:W-:Y:S01]  /*52b0*/  FMUL.FTZ R74, R74, UR6 ;  /* 0x000000064a4a7c20 */ /* 0x000fe20008410000 */
[----:B------:R-:W-:Y:S02]  /*52c0*/  SHF.L.U32 R72, R72, 0x10, RZ ;  /* 0x0000001048487819 */ /* 0x000fe400000006ff */
[----:B------:R-:W-:-:S02]  /*52d0*/  FSEL R76, R76, RZ, P2 ;  /* 0x000000ff4c4c7208 */ /* 0x000fc40001000000 */
[----:B------:R-:W-:Y:S01]  /*52e0*/  LOP3.LUT P2, RZ, R84, 0xff0000, RZ, 0xc0, !PT ;  /* 0x00ff000054ff7812 */ /* 0x000fe2000784c0ff */
[----:B------:R-:W-:Y:S01]  /*52f0*/  FFMA.FTZ R72, R178, R213, R72 ;  /* 0x000000d5b2487223 */ /* 0x000fe20000010048 */
[----:B------:R-:W-:Y:S02]  /*5300*/  LOP3.LUT P5, RZ, R144, 0xff0000, RZ, 0xc0, !PT ;  /* 0x00ff000090ff7812 */ /* 0x000fe400078ac0ff */
[----:B------:R-:W-:Y:S01]  /*5310*/  LOP3.LUT P6, RZ, R84, 0xff000000, RZ, 0xc0, !PT ;  /* 0xff00000054ff7812 */ /* 0x000fe200078cc0ff */
[----:B------:R-:W-:Y:S01]  /*5320*/  FMUL.FTZ R72, R72, UR6 ;  /* 0x0000000648487c20 */ /* 0x000fe20008410000 */
[----:B------:R-:W-:Y:S02]  /*5330*/  SHF.L.U32 R73, R56, 0x10, RZ ;  /* 0x0000001038497819 */ /* 0x000fe400000006ff */
[C---:B------:R-:W-:Y:S02]  /*5340*/  FSEL R77, R74.reuse, RZ, P2 ;  /* 0x000000ff4a4d7208 */ /* 0x040fe40001000000 */
[----:B------:R-:W-:Y:S01]  /*5350*/  FSEL R88, R74, RZ, P5 ;  /* 0x000000ff4a587208 */ /* 0x000fe20002800000 */
[----:B------:R-:W-:Y:S01]  /*5360*/  FFMA.FTZ R73, R178, R187, R73 ;  /* 0x000000bbb2497223 */ /* 0x000fe20000010049 */
[----:B------:R-:W-:-:S02]  /*5370*/  LOP3.LUT P2, RZ, R84, 0xff00, RZ, 0xc0, !PT ;  /* 0x0000ff0054ff7812 */ /* 0x000fc4000784c0ff */
[----:B------:R-:W-:Y:S01]  /*5380*/  LOP3.LUT P5, RZ, R84, 0xff, RZ, 0xc0, !PT ;  /* 0x000000ff54ff7812 */ /* 0x000fe200078ac0ff */
[----:B------:R-:W-:Y:S01]  /*5390*/  FMUL.FTZ R73, R73, UR6 ;  /* 0x0000000649497c20 */ /* 0x000fe20008410000 */
[C---:B------:R-:W-:Y:S02]  /*53a0*/  FSEL R84, R217.reuse, RZ, P6 ;  /* 0x000000ffd9547208 */ /* 0x040fe40003000000 */
[----:B------:R-:W-:Y:S02]  /*53b0*/  LOP3.LUT P6, RZ, R144, 0xff000000, RZ, 0xc0, !PT ;  /* 0xff00000090ff7812 */ /* 0x000fe400078cc0ff */
[----:B------:R-:W-:Y:S02]  /*53c0*/  FSEL R85, R72, RZ, P2 ;  /* 0x000000ff48557208 */ /* 0x000fe40001000000 */
[----:B------:R-:W-:Y:S02]  /*53d0*/  FSEL R217, R217, RZ, P6 ;  /* 0x000000ffd9d97208 */ /* 0x000fe40003000000 */
[----:B------:R-:W-:-:S02]  /*53e0*/  LOP3.LUT P6, RZ, R144, 0xff00, RZ, 0xc0, !PT ;  /* 0x0000ff0090ff7812 */ /* 0x000fc400078cc0ff */
[----:B------:R-:W-:Y:S02]  /*53f0*/  LOP3.LUT P2, RZ, R144, 0xff, RZ, 0xc0, !PT ;  /* 0x000000ff90ff7812 */ /* 0x000fe4000784c0ff */
[----:B------:R-:W-:Y:S02]  /*5400*/  F2FP.BF16.F32.PACK_AB R78, R89, R78 ;  /* 0x0000004e594e723e */ /* 0x000fe400000010ff */
[----:B------:R-:W-:Y:S02]  /*5410*/  F2FP.BF16.F32.PACK_AB R74, R91, R76 ;  /* 0x0000004c5b4a723e */ /* 0x000fe400000010ff */
[----:B------:R-:W-:Y:S02]  /*5420*/  FSEL R89, R72, RZ, P6 ;  /* 0x000000ff48597208 */ /* 0x000fe40003000000 */
[C---:B------:R-:W-:Y:S02]  /*5430*/  FSEL R72, R73.reuse, RZ, P2 ;  /* 0x000000ff49487208 */ /* 0x040fe40001000000 */
        /* <DEDUP_REMOVED lines=8> */
.L_x_502:
[----:B------:R-:W-:Y:S05]  /*54c0*/  @!P1 BRA `(.L_x_505) ;  /* 0x00000004003c9947 */ /* 0x000fea0003800000 */
[-CC-:B------:R-:W-:Y:S01]  /*54d0*/  FFMA.FTZ R189, R189, R184.reuse, R186.reuse ;  /* 0x000000b8bdbd7223 */ /* 0x180fe200000100ba */
[-CC-:B------:R-:W-:Y:S01]  /*54e0*/  FFMA.FTZ R211, R211, R184.reuse, R186.reuse ;  /* 0x000000b8d3d37223 */ /* 0x180fe200000100ba */
[-CC-:B------:R-:W-:Y:S01]  /*54f0*/  FFMA.FTZ R163, R163, R184.reuse, R186.reuse ;  /* 0x000000b8a3a37223 */ /* 0x180fe200000100ba */
[----:B------:R-:W-:Y:S01]  /*5500*/  LOP3.LUT P5, RZ, R85, 0xff0000, RZ, 0xc0, !PT ;  /* 0x00ff000055ff7812 */ /* 0x000fe200078ac0ff */
[----:B------:R-:W-:Y:S01]  /*5510*/  FADD.FTZ R189, R180, -R189 ;  /* 0x800000bdb4bd7221 */ /* 0x000fe20000010000 */
[----:B0-----:R-:W-:Y:S01]  /*5520*/  FADD.FTZ R91, R208, -R211 ;  /* 0x800000d3d05b7221 */ /* 0x001fe20000010000 */
[-CC-:B------:R-:W-:Y:S01]  /*5530*/  FFMA.FTZ R215, R215, R184.reuse, R186.reuse ;  /* 0x000000b8d7d77223 */ /* 0x180fe200000100ba */
[----:B------:R-:W-:Y:S01]  /*5540*/  FADD.FTZ R163, R166, -R163 ;  /* 0x800000a3a6a37221 */ /* 0x000fe20000010000 */
[C---:B------:R-:W-:Y:S01]  /*5550*/  FMUL.FTZ R72, R178.reuse, R189 ;  /* 0x000000bdb2487220 */ /* 0x040fe20000410000 */
[----:B------:R-:W-:Y:S01]  /*5560*/  FMUL.FTZ R91, R178, R91 ;  /* 0x0000005bb25b7220 */ /* 0x000fe20000410000 */
[----:B------:R-:W-:Y:S01]  /*5570*/  ISETP.GE.U32.AND P2, PT, R84, RZ, PT ;  /* 0x000000ff5400720c */ /* 0x000fe20003f46070 */
[----:B------:R-:W-:Y:S01]  /*5580*/  FADD.FTZ R73, R206, -R215 ;  /* 0x800000d7ce497221 */ /* 0x000fe20000010000 */
[----:B------:R-:W-:Y:S01]  /*5590*/  FMUL.FTZ R68, R72, UR6 ;  /* 0x0000000648447c20 */ /* 0x000fe20008410000 */
[-CC-:B------:R-:W-:Y:S01]  /*55a0*/  FFMA.FTZ R167, R167, R184.reuse, R186.reuse ;  /* 0x000000b8a7a77223 */ /* 0x180fe200000100ba */
[----:B------:R-:W-:Y:S01]  /*55b0*/  LOP3.LUT P6, RZ, R145, 0xff0000, RZ, 0xc0, !PT ;  /* 0x00ff000091ff7812 */ /* 0x000fe200078cc0ff */
[----:B------:R-:W-:Y:S01]  /*55c0*/  FMUL.FTZ R69, R91, UR6 ;  /* 0x000000065b457c20 */ /* 0x000fe20008410000 */
[----:B------:R-:W-:Y:S01]  /*55d0*/  ISETP.GE.U32.AND.EX P2, PT, R85, 0x1000000, PT, P2 ;  /* 0x010000005500780c */ /* 0x000fe20003f46120 */
[----:B------:R-:W-:Y:S01]  /*55e0*/  FMUL.FTZ R70, R178, R163 ;  /* 0x000000a3b2467220 */ /* 0x000fe20000410000 */
[----:B------:R-:W-:Y:S01]  /*55f0*/  FSEL R79, R68, RZ, P5 ;  /* 0x000000ff444f7208 */ /* 0x000fe20002800000 */
[----:B------:R-:W-:Y:S01]  /*5600*/  FMUL.FTZ R73, R178, R73 ;  /* 0x00000049b2497220 */ /* 0x000fe20000410000 */
[----:B------:R-:W-:Y:S01]  /*5610*/  ISETP.GE.U32.AND P5, PT, R144, RZ, PT ;  /* 0x000000ff9000720c */ /* 0x000fe20003fa6070 */
[----:B------:R-:W-:Y:S01]  /*5620*/  FADD.FTZ R167, R160, -R167 ;  /* 0x800000a7a0a77221 */ /* 0x000fe20000010000 */
[----:B------:R-:W-:Y:S01]  /*5630*/  FSEL R75, R68, RZ, P6 ;  /* 0x000000ff444b7208 */ /* 0x000fe20003000000 */
[----:B------:R-:W-:Y:S01]  /*5640*/  FMUL.FTZ R68, R70, UR6 ;  /* 0x0000000646447c20 */ /* 0x000fe20008410000 */
[----:B------:R-:W-:Y:S01]  /*5650*/  ISETP.GE.U32.AND.EX P5, PT, R145, 0x1000000, PT, P5 ;  /* 0x010000009100780c */ /* 0x000fe20003fa6150 */
[----:B------:R-:W-:Y:S01]  /*5660*/  FMUL.FTZ R71, R73, UR6 ;  /* 0x0000000649477c20 */ /* 0x000fe20008410000 */
[----:B------:R-:W-:Y:S01]  /*5670*/  FSEL R76, R69, RZ, P2 ;  /* 0x000000ff454c7208 */ /* 0x000fe20001000000 */
[-CC-:B------:R-:W-:Y:S01]  /*5680*/  FFMA.FTZ R217, R217, R184.reuse, R186.reuse ;  /* 0x000000b8d9d97223 */ /* 0x180fe200000100ba */
[----:B------:R-:W-:Y:S01]  /*5690*/  LOP3.LUT P6, RZ, R85, 0xff, RZ, 0xc0, !PT ;  /* 0x000000ff55ff7812 */ /* 0x000fe200078cc0ff */
[-CC-:B------:R-:W-:Y:S01]  /*56a0*/  FFMA.FTZ R213, R213, R184.reuse, R186.reuse ;  /* 0x000000b8d5d57223 */ /* 0x180fe200000100ba */
[----:B------:R-:W-:Y:S01]  /*56b0*/  LOP3.LUT P2, RZ, R145, 0xff, RZ, 0xc0, !PT ;  /* 0x000000ff91ff7812 */ /* 0x000fe2000784c0ff */
[----:B------:R-:W-:Y:S01]  /*56c0*/  FADD.FTZ R217, R204, -R217 ;  /* 0x800000d9ccd97221 */ /* 0x000fe20000010000 */
[----:B------:R-:W-:Y:S01]  /*56d0*/  FSEL R90, R69, RZ, P5 ;  /* 0x000000ff455a7208 */ /* 0x000fe20002800000 */
[----:B------:R-:W-:Y:S01]  /*56e0*/  FMUL.FTZ R69, R178, R167 ;  /* 0x000000a7b2457220 */ /* 0x000fe20000410000 */
[----:B------:R-:W-:Y:S01]  /*56f0*/  LOP3.LUT P5, RZ, R85, 0xff00, RZ, 0xc0, !PT ;  /* 0x0000ff0055ff7812 */ /* 0x000fe200078ac0ff */
[----:B------:R-:W-:Y:S01]  /*5700*/  FFMA.FTZ R187, R187, R184, R186 ;  /* 0x000000b8bbbb7223 */ /* 0x000fe200000100ba */
[----:B------:R-:W-:Y:S01]  /*5710*/  FSEL R78, R68, RZ, P6 ;  /* 0x000000ff444e7208 */ /* 0x000fe20003000000 */
[----:B------:R-:W-:Y:S01]  /*5720*/  FADD.FTZ R213, R202, -R213 ;  /* 0x800000d5cad57221 */ /* 0x000fe20000010000 */
[----:B------:R-:W-:Y:S01]  /*5730*/  FSEL R89, R68, RZ, P2 ;  /* 0x000000ff44597208 */ /* 0x000fe20001000000 */
[----:B------:R-:W-:Y:S01]  /*5740*/  FMUL.FTZ R68, R69, UR6 ;  /* 0x0000000645447c20 */ /* 0x000fe20008410000 */
[----:B------:R-:W-:Y:S01]  /*5750*/  FSEL R93, R71, RZ, P5 ;  /* 0x000000ff475d7208 */ /* 0x000fe20002800000 */
[----:B------:R-:W-:Y:S01]  /*5760*/  FADD.FTZ R187, R162, -R187 ;  /* 0x800000bba2bb7221 */ /* 0x000fe20000010000 */
[----:B------:R-:W-:-:S02]  /*5770*/  LOP3.LUT P2, RZ, R84, 0xff0000, RZ, 0xc0, !PT ;  /* 0x00ff000054ff7812 */ /* 0x000fc4000784c0ff */
[----:B------:R-:W-:Y:S02]  /*5780*/  LOP3.LUT P5, RZ, R144, 0xff0000, RZ, 0xc0, !PT ;  /* 0x00ff000090ff7812 */ /* 0x000fe400078ac0ff */
[C---:B------:R-:W-:Y:S02]  /*5790*/  FSEL R77, R68.reuse, RZ, P2 ;  /* 0x000000ff444d7208 */ /* 0x040fe40001000000 */
[----:B------:R-:W-:Y:S01]  /*57a0*/  FSEL R88, R68, RZ, P5 ;  /* 0x000000ff44587208 */ /* 0x000fe20002800000 */
[----:B------:R-:W-:Y:S01]  /*57b0*/  FMUL.FTZ R68, R178, R217 ;  /* 0x000000d9b2447220 */ /* 0x000fe20000410000 */
[----:B------:R-:W-:Y:S02]  /*57c0*/  LOP3.LUT P6, RZ, R145, 0xff00, RZ, 0xc0, !PT ;  /* 0x0000ff0091ff7812 */ /* 0x000fe400078cc0ff */
[----:B------:R-:W-:Y:S01]  /*57d0*/  F2FP.BF16.F32.PACK_AB R70, R73, R70 ;  /* 0x000000464946723e */ /* 0x000fe200000010ff */
[----:B------:R-:W-:Y:S01]  /*57e0*/  FMUL.FTZ R74, R68, UR6 ;  /* 0x00000006444a7c20 */ /* 0x000fe20008410000 */
[----:B------:R-:W-:Y:S01]  /*57f0*/  FSEL R92, R71, RZ, P6 ;  /* 0x000000ff475c7208 */ /* 0x000fe20003000000 */
[----:B------:R-:W-:Y:S01]  /*5800*/  FMUL.FTZ R73, R178, R213 ;  /* 0x000000d5b2497220 */ /* 0x000fe20000410000 */
[----:B------:R-:W-:-:S02]  /*5810*/  LOP3.LUT P6, RZ, R84, 0xff000000, RZ, 0xc0, !PT ;  /* 0xff00000054ff7812 */ /* 0x000fc400078cc0ff */
[----:B------:R-:W-:Y:S01]  /*5820*/  F2FP.BF16.F32.PACK_AB R71, R91, R72 ;  /* 0x000000485b47723e */ /* 0x000fe200000010ff */
[----:B------:R-:W-:Y:S01]  /*5830*/  FMUL.FTZ R72, R178, R187 ;  /* 0x000000bbb2487220 */ /* 0x000fe20000410000 */
[----:B------:R-:W-:Y:S02]  /*5840*/  F2FP.BF16.F32.PACK_AB R75, R90, R75 ;  /* 0x0000004b5a4b723e */ /* 0x000fe400000010ff */
[----:B------:R-:W-:Y:S02]  /*5850*/  FSEL R90, R74, RZ, P6 ;  /* 0x000000ff4a5a7208 */ /* 0x000fe40003000000 */
[----:B------:R-:W-:Y:S01]  /*5860*/  F2FP.BF16.F32.PACK_AB R79, R76, R79 ;  /* 0x0000004f4c4f723e */ /* 0x000fe200000010ff */
[----:B------:R-:W-:Y:S01]  /*5870*/  FMUL.FTZ R76, R73, UR6 ;  /* 0x00000006494c7c20 */ /* 0x000fe20008410000 */
[----:B------:R-:W-:Y:S02]  /*5880*/  LOP3.LUT P6, RZ, R144, 0xff000000, RZ, 0xc0, !PT ;  /* 0xff00000090ff7812 */ /* 0x000fe400078cc0ff */
[----:B------:R-:W-:-:S02]  /*5890*/  LOP3.LUT P2, RZ, R84, 0xff00, RZ, 0xc0, !PT ;  /* 0x0000ff0054ff7812 */ /* 0x000fc4000784c0ff */
[----:B------:R-:W-:Y:S02]  /*58a0*/  F2FP.BF16.F32.PACK_AB R69, R68, R69 ;  /* 0x000000454445723e */ /* 0x000fe400000010ff */
[----:B------:R-:W-:Y:S02]  /*58b0*/  FSEL R91, R74, RZ, P6 ;  /* 0x000000ff4a5b7208 */ /* 0x000fe40003000000 */
        /* <DEDUP_REMOVED lines=10> */
[----:B------:R-:W-:-:S02]  /*5960*/  F2FP.BF16.F32.PACK_AB R78, R93, R78 ;  /* 0x0000004e5d4e723e */ /* 0x000fc400000010ff */
[----:B------:R-:W-:Y:S02]  /*5970*/  F2FP.BF16.F32.PACK_AB R73, R91, R88 ;  /* 0x000000585b49723e */ /* 0x000fe400000010ff */
[----:B------:R-:W-:Y:S02]  /*5980*/  F2FP.BF16.F32.PACK_AB R77, R90, R77 ;  /* 0x0000004d5a4d723e */ /* 0x000fe400000010ff */
[----:B------:R-:W-:Y:S02]  /*5990*/  F2FP.BF16.F32.PACK_AB R72, R89, R84 ;  /* 0x000000545948723e */ /* 0x000fe400000010ff */
[----:B------:R-:W-:Y:S01]  /*59a0*/  F2FP.BF16.F32.PACK_AB R76, R85, R76 ;  /* 0x0000004c554c723e */ /* 0x000fe200000010ff */
[----:B------:R-:W-:Y:S06]  /*59b0*/  BRA `(.L_x_504) ;  /* 0x0000001400207947 */ /* 0x000fec0003800000 */
.L_x_505:
[-CC-:B------:R-:W-:Y:S01]  /*59c0*/  FFMA.FTZ R211, R211, R184.reuse, R186.reuse ;  /* 0x000000b8d3d37223 */ /* 0x180fe200000100ba */
[-CC-:B------:R-:W-:Y:S01]  /*59d0*/  FFMA.FTZ R189, R189, R184.reuse, R186.reuse ;  /* 0x000000b8bdbd7223 */ /* 0x180fe200000100ba */
[----:B------:R-:W-:Y:S01]  /*59e0*/  ISETP.GE.U32.AND P2, PT, R84, RZ, PT ;  /* 0x000000ff5400720c */ /* 0x000fe20003f46070 */
[-CC-:B------:R-:W-:Y:S01]  /*59f0*/  FFMA.FTZ R163, R163, R184.reuse, R186.reuse ;  /* 0x000000b8a3a37223 */ /* 0x180fe200000100ba */
[----:B------:R-:W-:Y:S01]  /*5a00*/  FADD.FTZ R211, R208, -R211 ;  /* 0x800000d3d0d37221 */ /* 0x000fe20000010000 */
[----:B------:R-:W-:Y:S01]  /*5a10*/  FADD.FTZ R189, R180, -R189 ;  /* 0x800000bdb4bd7221 */ /* 0x000fe20000010000 */
[----:B------:R-:W-:Y:S01]  /*5a20*/  ISETP.GE.U32.AND.EX P2, PT, R85, 0x1000000, PT, P2 ;  /* 0x010000005500780c */ /* 0x000fe20003f46120 */
[-CC-:B------:R-:W-:Y:S01]  /*5a30*/  FFMA.FTZ R215, R215, R184.reuse, R186.reuse ;  /* 0x000000b8d7d77223 */ /* 0x180fe200000100ba */
[C---:B------:R-:W-:Y:S01]  /*5a40*/  FMUL.FTZ R211, R178.reuse, R211 ;  /* 0x000000d3b2d37220 */ /* 0x040fe20000410000 */
[----:B------:R-:W-:Y:S01]  /*5a50*/  FMUL.FTZ R189, R178, R189 ;  /* 0x000000bdb2bd7220 */ /* 0x000fe20000410000 */
[----:B------:R-:W-:Y:S01]  /*5a60*/  FADD.FTZ R163, R166, -R163 ;  /* 0x800000a3a6a37221 */ /* 0x000fe20000010000 */
[----:B------:R-:W-:Y:S01]  /*5a70*/  FADD.FTZ R215, R206, -R215 ;  /* 0x800000d7ced77221 */ /* 0x000fe20000010000 */
[----:B------:R-:W-:Y:S01]  /*5a80*/  FMUL.FTZ R211, R211, UR6 ;  /* 0x00000006d3d37c20 */ /* 0x000fe20008410000 */
[----:B------:R-:W-:Y:S01]  /*5a90*/  FMUL.FTZ R189, R189, UR6 ;  /* 0x00000006bdbd7c20 */ /* 0x000fe20008410000 */
[-CC-:B------:R-:W-:Y:S01]  /*5aa0*/  FFMA.FTZ R167, R167, R184.reuse, R186.reuse ;  /* 0x000000b8a7a77223 */ /* 0x180fe200000100ba */
[----:B------:R-:W-:Y:S01]  /*5ab0*/  LOP3.LUT P5, RZ, R85, 0xff0000, RZ, 0xc0, !PT ;  /* 0x00ff000055ff7812 */ /* 0x000fe200078ac0ff */
[----:B------:R-:W-:Y:S01]  /*5ac0*/  FMUL.FTZ R163, R178, R163 ;  /* 0x000000a3b2a37220 */ /* 0x000fe20000410000 */
[----:B0-----:R-:W-:Y:S01]  /*5ad0*/  FSEL R72, R211, RZ, P2 ;  /* 0x000000ffd3487208 */ /* 0x001fe20001000000 */
[-CC-:B------:R-:W-:Y:S01]  /*5ae0*/  FFMA.FTZ R217, R217, R184.reuse, R186.reuse ;  /* 0x000000b8d9d97223 */ /* 0x180fe200000100ba */
[----:B------:R-:W-:Y:S01]  /*5af0*/  ISETP.GE.U32.AND P2, PT, R144, RZ, PT ;  /* 0x000000ff9000720c */ /* 0x000fe20003f46070 */
[----:B------:R-:W-:Y:S01]  /*5b00*/  FMUL.FTZ R215, R178, R215 ;  /* 0x000000d7b2d77220 */ /* 0x000fe20000410000 */
[C---:B------:R-:W-:Y:S01]  /*5b10*/  LOP3.LUT P6, RZ, R145.reuse, 0xff0000, RZ, 0xc0, !PT ;  /* 0x00ff000091ff7812 */ /* 0x040fe200078cc0ff */
[----:B------:R-:W-:Y:S01]  /*5b20*/  FADD.FTZ R167, R160, -R167 ;  /* 0x800000a7a0a77221 */ /* 0x000fe20000010000 */
[----:B------:R-:W-:Y:S01]  /*5b30*/  ISETP.GE.U32.AND.EX P2, PT, R145, 0x1000000, PT, P2 ;  /* 0x010000009100780c */ /* 0x000fe20003f46120 */
[----:B------:R-:W-:Y:S01]  /*5b40*/  FMUL.FTZ R163, R163, UR6 ;  /* 0x00000006a3a37c20 */ /* 0x000fe20008410000 */
[----:B------:R-:W-:Y:S01]  /*5b50*/  FSEL R79, R189, RZ, P5 ;  /* 0x000000ffbd4f7208 */ /* 0x000fe20002800000 */
[----:B------:R-:W-:Y:S01]  /*5b60*/  FADD.FTZ R217, R204, -R217 ;  /* 0x800000d9ccd97221 */ /* 0x000fe20000010000 */
[----:B------:R-:W-:Y:S01]  /*5b70*/  LOP3.LUT P5, RZ, R85, 0xff, RZ, 0xc0, !PT ;  /* 0x000000ff55ff7812 */ /* 0x000fe200078ac0ff */
[-CC-:B------:R-:W-:Y:S01]  /*5b80*/  FFMA.FTZ R213, R213, R184.reuse, R186.reuse ;  /* 0x000000b8d5d57223 */ /* 0x180fe200000100ba */
[----:B------:R-:W-:Y:S01]  /*5b90*/  FSEL R75, R189, RZ, P6 ;  /* 0x000000ffbd4b7208 */ /* 0x000fe20003000000 */
[----:B------:R-:W-:Y:S01]  /*5ba0*/  FMUL.FTZ R215, R215, UR6 ;  /* 0x00000006d7d77c20 */ /* 0x000fe20008410000 */
[----:B------:R-:W-:Y:S01]  /*5bb0*/  FSEL R76, R211, RZ, P2 ;  /* 0x000000ffd34c7208 */ /* 0x000fe20001000000 */
[C---:B------:R-:W-:Y:S01]  /*5bc0*/  FMUL.FTZ R167, R178.reuse, R167 ;  /* 0x000000a7b2a77220 */ /* 0x040fe20000410000 */
[----:B------:R-:W-:Y:S01]  /*5bd0*/  LOP3.LUT P6, RZ, R145, 0xff, RZ, 0xc0, !PT ;  /* 0x000000ff91ff7812 */ /* 0x000fe200078cc0ff */
[----:B------:R-:W-:Y:S01]  /*5be0*/  FMUL.FTZ R217, R178, R217 ;  /* 0x000000d9b2d97220 */ /* 0x000fe20000410000 */
[----:B------:R-:W-:Y:S01]  /*5bf0*/  LOP3.LUT P2, RZ, R85, 0xff00, RZ, 0xc0, !PT ;  /* 0x0000ff0055ff7812 */ /* 0x000fe2000784c0ff */
[----:B------:R-:W-:Y:S01]  /*5c00*/  FADD.FTZ R213, R202, -R213 ;  /* 0x800000d5cad57221 */ /* 0x000fe20000010000 */
[----:B------:R-:W-:Y:S01]  /*5c10*/  FSEL R78, R163, RZ, P5 ;  /* 0x000000ffa34e7208 */ /* 0x000fe20002800000 */
[----:B------:R-:W-:Y:S01]  /*5c20*/  FMUL.FTZ R167, R167, UR6 ;  /* 0x00000006a7a77c20 */ /* 0x000fe20008410000 */
[----:B------:R-:W-:Y:S01]  /*5c30*/  LOP3.LUT P5, RZ, R145, 0xff00, RZ, 0xc0, !PT ;  /* 0x0000ff0091ff7812 */ /* 0x000fe200078ac0ff */
[----:B------:R-:W-:Y:S01]  /*5c40*/  FFMA.FTZ R187, R187, R184, R186 ;  /* 0x000000b8bbbb7223 */ /* 0x000fe200000100ba */
[----:B------:R-:W-:Y:S01]  /*5c50*/  FSEL R74, R163, RZ, P6 ;  /* 0x000000ffa34a7208 */ /* 0x000fe20003000000 */
[----:B------:R-:W-:Y:S01]  /*5c60*/  FMUL.FTZ R217, R217, UR6 ;  /* 0x00000006d9d97c20 */ /* 0x000fe20008410000 */
[----:B------:R-:W-:Y:S01]  /*5c70*/  FSEL R89, R215, RZ, P2 ;  /* 0x000000ffd7597208 */ /* 0x000fe20001000000 */
[----:B------:R-:W-:Y:S01]  /*5c80*/  FMUL.FTZ R213, R178, R213 ;  /* 0x000000d5b2d57220 */ /* 0x000fe20000410000 */
[----:B------:R-:W-:Y:S01]  /*5c90*/  LOP3.LUT P6, RZ, R84, 0xff0000, RZ, 0xc0, !PT ;  /* 0x00ff000054ff7812 */ /* 0x000fe200078cc0ff */
[----:B------:R-:W-:Y:S01]  /*5ca0*/  FADD.FTZ R187, R162, -R187 ;  /* 0x800000bba2bb7221 */ /* 0x000fe20000010000 */
[----:B------:R-:W-:Y:S01]  /*5cb0*/  LOP3.LUT P2, RZ, R144, 0xff0000, RZ, 0xc0, !PT ;  /* 0x00ff000090ff7812 */ /* 0x000fe2000784c0ff */
[----:B------:R-:W-:Y:S01]  /*5cc0*/  FMUL.FTZ R213, R213, UR6 ;  /* 0x00000006d5d57c20 */ /* 0x000fe20008410000 */
[----:B------:R-:W-:Y:S01]  /*5cd0*/  FSEL R215, R215, RZ, P5 ;  /* 0x000000ffd7d77208 */ /* 0x000fe20002800000 */
[----:B------:R-:W-:Y:S01]  /*5ce0*/  FMUL.FTZ R187, R178, R187 ;  /* 0x000000bbb2bb7220 */ /* 0x000fe20000410000 */
[----:B------:R-:W-:-:S02]  /*5cf0*/  LOP3.LUT P5, RZ, R84, 0xff000000, RZ, 0xc0, !PT ;  /* 0xff00000054ff7812 */ /* 0x000fc400078ac0ff */
[----:B------:R-:W-:Y:S01]  /*5d00*/  FSEL R77, R167, RZ, P6 ;  /* 0x000000ffa74d7208 */ /* 0x000fe20003000000 */
[----:B------:R-:W-:Y:S01]  /*5d10*/  FMUL.FTZ R187, R187, UR6 ;  /* 0x00000006bbbb7c20 */ /* 0x000fe20008410000 */
[----:B------:R-:W-:Y:S02]  /*5d20*/  FSEL R73, R167, RZ, P2 ;  /* 0x000000ffa7497208 */ /* 0x000fe40001000000 */
[C---:B------:R-:W-:Y:S02]  /*5d30*/  LOP3.LUT P6, RZ, R84.reuse, 0xff00, RZ, 0xc0, !PT ;  /* 0x0000ff0054ff7812 */ /* 0x040fe400078cc0ff */
[----:B------:R-:W-:Y:S02]  /*5d40*/  LOP3.LUT P2, RZ, R84, 0xff, RZ, 0xc0, !PT ;  /* 0x000000ff54ff7812 */ /* 0x000fe4000784c0ff */
        /* <DEDUP_REMOVED lines=18> */
.L_x_501:
[----:B------:R-:W-:-:S04]  /*5e70*/  UISETP.NE.U32.AND UP0, UPT, UR7, URZ, UPT ;  /* 0x000000ff0700728c */ /* 0x000fc8000bf05070 */
[----:B------:R-:W-:-:S06]  /*5e80*/  UISETP.NE.AND.EX UP0, UPT, UR8, URZ, UPT, UP0 ;  /* 0x000000ff0800728c */ /* 0x000fcc000bf05300 */
[----:B------:R-:W-:-:S13]  /*5e90*/  PLOP3.LUT P4, PT, PT, PT, UP0, 0x80, 0x8 ;  /* 0x000000000008781c */ /* 0x000fda0003f8f008 */
[----:B------:R-:W-:Y:S05]  /*5ea0*/  @!P4 BRA `(.L_x_506) ;  /* 0x000000080024c947 */ /* 0x000fea0003800000 */
[----:B------:R-:W-:Y:S05]  /*5eb0*/  @!P1 BRA `(.L_x_507) ;  /* 0x0000000400189947 */ /* 0x000fea0003800000 */
[----:B0-----:R-:W-:Y:S01]  /*5ec0*/  PRMT R69, R59, 0x7632, R69 ;  /* 0x000076323b457816 */ /* 0x001fe20000000045 */
[-CC-:B------:R-:W-:Y:S01]  /*5ed0*/  FFMA.FTZ R211, R211, R184.reuse, R186.reuse ;  /* 0x000000b8d3d37223 */ /* 0x180fe200000100ba */
[-CC-:B------:R-:W-:Y:S01]  /*5ee0*/  FFMA.FTZ R163, R163, R184.reuse, R186.reuse ;  /* 0x000000b8a3a37223 */ /* 0x180fe200000100ba */
[-C--:B------:R-:W-:Y:S01]  /*5ef0*/  FFMA.FTZ R189, R189, R184.reuse, R186 ;  /* 0x000000b8bdbd7223 */ /* 0x080fe200000100ba */
[----:B------:R-:W-:Y:S01]  /*5f00*/  PRMT R68, R58, 0x7632, R68 ;  /* 0x000076323a447816 */ /* 0x000fe20000000044 */
[----:B------:R-:W-:Y:S01]  /*5f10*/  FFMA.FTZ R167, R167, R184, R186 ;  /* 0x000000b8a7a77223 */ /* 0x000fe200000100ba */
[----:B------:R-:W-:Y:S01]  /*5f20*/  SHF.L.U32 R78, R69, 0x10, RZ ;  /* 0x00000010454e7819 */ /* 0x000fe200000006ff */
[----:B------:R-:W-:Y:S01]  /*5f30*/  FADD.FTZ R211, R208, -R211 ;  /* 0x800000d3d0d37221 */ /* 0x000fe20000010000 */
[----:B------:R-:W-:Y:S01]  /*5f40*/  SHF.L.U32 R70, R58, 0x10, RZ ;  /* 0x000000103a467819 */ /* 0x000fe200000006ff */
[----:B------:R-:W-:Y:S01]  /*5f50*/  FADD.FTZ R163, R166, -R163 ;  /* 0x800000a3a6a37221 */ /* 0x000fe20000010000 */
[----:B------:R-:W-:Y:S01]  /*5f60*/  FADD.FTZ R189, R180, -R189 ;  /* 0x800000bdb4bd7221 */ /* 0x000fe20000010000 */
[----:B------:R-:W-:-:S02]  /*5f70*/  IMAD.U32 R71, R59, 0x10000, RZ ;  /* 0x000100003b477824 */ /* 0x000fc400078e00ff */
[-C--:B------:R-:W-:Y:S01]  /*5f80*/  FFMA.FTZ R215, R215, R184.reuse, R186 ;  /* 0x000000b8d7d77223 */ /* 0x080fe200000100ba */
[----:B------:R-:W-:Y:S02]  /*5f90*/  IMAD.U32 R76, R68, 0x10000, RZ ;  /* 0x00010000444c7824 */ /* 0x000fe400078e00ff */
[----:B------:R-:W-:Y:S01]  /*5fa0*/  FADD.FTZ R167, R160, -R167 ;  /* 0x800000a7a0a77221 */ /* 0x000fe20000010000 */
[----:B------:R-:W-:Y:S01]  /*5fb0*/  SHF.L.U32 R68, R57, 0x10, RZ ;  /* 0x0000001039447819 */ /* 0x000fe200000006ff */
[C---:B------:R-:W-:Y:S01]  /*5fc0*/  FFMA.FTZ R160, R178.reuse, R211, R78 ;  /* 0x000000d3b2a07223 */ /* 0x040fe2000001004e */
[C---:B------:R-:W-:Y:S01]  /*5fd0*/  FFMA.FTZ R189, R178.reuse, R189, R71 ;  /* 0x000000bdb2bd7223 */ /* 0x040fe20000010047 */
[----:B------:R-:W-:Y:S01]  /*5fe0*/  FFMA.FTZ R163, R178, R163, R70 ;  /* 0x000000a3b2a37223 */ /* 0x000fe20000010046 */
[----:B------:R-:W-:Y:S01]  /*5ff0*/  ISETP.GE.U32.AND P2, PT, R84, RZ, PT ;  /* 0x000000ff5400720c */ /* 0x000fe20003f46070 */
[----:B------:R-:W-:Y:S01]  /*6000*/  FADD.FTZ R215, R206, -R215 ;  /* 0x800000d7ced77221 */ /* 0x000fe20000010000 */
[-C--:B------:R-:W-:Y:S01]  /*6010*/  FFMA.FTZ R187, R187, R184.reuse, R186 ;  /* 0x000000b8bbbb7223 */ /* 0x080fe200000100ba */
[----:B------:R-:W-:Y:S01]  /*6020*/  FFMA.FTZ R167, R178, R167, R68 ;  /* 0x000000a7b2a77223 */ /* 0x000fe20000010044 */
[----:B------:R-:W-:Y:S01]  /*6030*/  FMUL.FTZ R70, R160, UR6 ;  /* 0x00000006a0467c20 */ /* 0x000fe20008410000 */
[----:B------:R-:W-:Y:S01]  /*6040*/  ISETP.GE.U32.AND.EX P2, PT, R85, 0x1000000, PT, P2 ;  /* 0x010000005500780c */ /* 0x000fe20003f46120 */
[----:B------:R-:W-:Y:S01]  /*6050*/  FMUL.FTZ R69, R189, UR6 ;  /* 0x00000006bd457c20 */ /* 0x000fe20008410000 */
[----:B------:R-:W-:Y:S01]  /*6060*/  FMUL.FTZ R68, R163, UR6 ;  /* 0x00000006a3447c20 */ /* 0x000fe20008410000 */
[----:B------:R-:W-:Y:S01]  /*6070*/  FFMA.FTZ R92, R178, R215, R76 ;  /* 0x000000d7b25c7223 */ /* 0x000fe2000001004c */
[C---:B------:R-:W-:Y:S01]  /*6080*/  LOP3.LUT P5, RZ, R85.reuse, 0xff0000, RZ, 0xc0, !PT ;  /* 0x00ff000055ff7812 */ /* 0x040fe200078ac0ff */
[----:B------:R-:W-:Y:S01]  /*6090*/  FADD.FTZ R187, R162, -R187 ;  /* 0x800000bba2bb7221 */ /* 0x000fe20000010000 */
[----:B------:R-:W-:Y:S01]  /*60a0*/  LOP3.LUT P6, RZ, R85, 0xff, RZ, 0xc0, !PT ;  /* 0x000000ff55ff7812 */ /* 0x000fe200078cc0ff */
[-CC-:B------:R-:W-:Y:S01]  /*60b0*/  FFMA.FTZ R213, R213, R184.reuse, R186.reuse ;  /* 0x000000b8d5d57223 */ /* 0x180fe200000100ba */
[----:B------:R-:W-:Y:S01]  /*60c0*/  FSEL R162, R70, RZ, P2 ;  /* 0x000000ff46a27208 */ /* 0x000fe20001000000 */
[----:B------:R-:W-:Y:S01]  /*60d0*/  FMUL.FTZ R70, R92, UR6 ;  /* 0x000000065c467c20 */ /* 0x000fe20008410000 */
[----:B------:R-:W-:Y:S01]  /*60e0*/  FSEL R93, R69, RZ, P5 ;  /* 0x000000ff455d7208 */ /* 0x000fe20002800000 */
[----:B------:R-:W-:Y:S01]  /*60f0*/  FFMA.FTZ R217, R217, R184, R186 ;  /* 0x000000b8d9d97223 */ /* 0x000fe200000100ba */
[----:B------:R-:W-:Y:S01]  /*6100*/  FSEL R90, R68, RZ, P6 ;  /* 0x000000ff445a7208 */ /* 0x000fe20003000000 */
[----:B------:R-:W-:Y:S01]  /*6110*/  FADD.FTZ R213, R202, -R213 ;  /* 0x800000d5cad57221 */ /* 0x000fe20000010000 */
[----:B------:R-:W-:Y:S01]  /*6120*/  LOP3.LUT P2, RZ, R85, 0xff00, RZ, 0xc0, !PT ;  /* 0x0000ff0055ff7812 */ /* 0x000fe2000784c0ff */
[----:B------:R-:W-:Y:S01]  /*6130*/  FADD.FTZ R217, R204, -R217 ;  /* 0x800000d9ccd97221 */ /* 0x000fe20000010000 */
[----:B------:R-:W-:Y:S01]  /*6140*/  PRMT R69, R57, 0x7632, R69 ;  /* 0x0000763239457816 */ /* 0x000fe20000000045 */
[----:B------:R-:W-:Y:S01]  /*6150*/  FMUL.FTZ R71, R167, UR6 ;  /* 0x00000006a7477c20 */ /* 0x000fe20008410000 */
[----:B------:R-:W-:-:S02]  /*6160*/  PRMT R68, R56, 0x7632, R68 ;  /* 0x0000763238447816 */ /* 0x000fc40000000044 */
[----:B------:R-:W-:Y:S01]  /*6170*/  FSEL R91, R70, RZ, P2 ;  /* 0x000000ff465b7208 */ /* 0x000fe20001000000 */
[----:B------:R-:W-:Y:S01]  /*6180*/  IMAD.U32 R70, R56, 0x10000, RZ ;  /* 0x0001000038467824 */ /* 0x000fe200078e00ff */
[----:B------:R-:W-:Y:S02]  /*6190*/  SHF.L.U32 R69, R69, 0x10, RZ ;  /* 0x0000001045457819 */ /* 0x000fe400000006ff */
[----:B------:R-:W-:Y:S01]  /*61a0*/  SHF.L.U32 R76, R68, 0x10, RZ ;  /* 0x00000010444c7819 */ /* 0x000fe200000006ff */
[----:B------:R-:W-:Y:S01]  /*61b0*/  FFMA.FTZ R68, R178, R187, R70 ;  /* 0x000000bbb2447223 */ /* 0x000fe20000010046 */
[----:B------:R-:W-:Y:S01]  /*61c0*/  LOP3.LUT P5, RZ, R84, 0xff0000, RZ, 0xc0, !PT ;  /* 0x00ff000054ff7812 */ /* 0x000fe200078ac0ff */
[----:B------:R-:W-:Y:S01]  /*61d0*/  FFMA.FTZ R78, R178, R217, R69 ;  /* 0x000000d9b24e7223 */ /* 0x000fe20000010045 */
[----:B------:R-:W-:Y:S01]  /*61e0*/  LOP3.LUT P6, RZ, R84, 0xff000000, RZ, 0xc0, !PT ;  /* 0xff00000054ff7812 */ /* 0x000fe200078cc0ff */
[----:B------:R-:W-:Y:S01]  /*61f0*/  FFMA.FTZ R213, R178, R213, R76 ;  /* 0x000000d5b2d57223 */ /* 0x000fe2000001004c */
[----:B------:R-:W-:Y:S01]  /*6200*/  FSEL R88, R71, RZ, P5 ;  /* 0x000000ff47587208 */ /* 0x000fe20002800000 */
[----:B------:R-:W-:Y:S01]  /*6210*/  FMUL.FTZ R79, R78, UR6 ;  /* 0x000000064e4f7c20 */ /* 0x000fe20008410000 */
[----:B------:R-:W-:Y:S01]  /*6220*/  FMUL.FTZ R76, R68, UR6 ;  /* 0x00000006444c7c20 */ /* 0x000fe20008410000 */
[----:B------:R-:W-:Y:S01]  /*6230*/  FMUL.FTZ R77, R213, UR6 ;  /* 0x00000006d54d7c20 */ /* 0x000fe20008410000 */
[----:B------:R-:W-:-:S02]  /*6240*/  LOP3.LUT P2, RZ, R84, 0xff, RZ, 0xc0, !PT ;  /* 0x000000ff54ff7812 */ /* 0x000fc4000784c0ff */
[----:B------:R-:W-:Y:S02]  /*6250*/  LOP3.LUT P5, RZ, R84, 0xff00, RZ, 0xc0, !PT ;  /* 0x0000ff0054ff7812 */ /* 0x000fe400078ac0ff */
[----:B------:R-:W-:Y:S02]  /*6260*/  FSEL R89, R79, RZ, P6 ;  /* 0x000000ff4f597208 */ /* 0x000fe40003000000 */
[----:B------:R-:W-:Y:S02]  /*6270*/  FSEL R76, R76, RZ, P2 ;  /* 0x000000ff4c4c7208 */ /* 0x000fe40001000000 */
[----:B------:R-:W-:Y:S02]  /*6280*/  FSEL R85, R77, RZ, P5 ;  /* 0x000000ff4d557208 */ /* 0x000fe40002800000 */
[----:B------:R-:W-:Y:S02]  /*6290*/  F2FP.BF16.F32.PACK_AB R69, R78, R167 ;  /* 0x000000a74e45723e */ /* 0x000fe400000010ff */
[----:B------:R-:W-:-:S02]  /*62a0*/  F2FP.BF16.F32.PACK_AB R71, R160, R189 ;  /* 0x000000bda047723e */ /* 0x000fc400000010ff */
[----:B------:R-:W-:Y:S02]  /*62b0*/  F2FP.BF16.F32.PACK_AB R70, R92, R163 ;  /* 0x000000a35c46723e */ /* 0x000fe400000010ff */
[----:B------:R-:W-:Y:S02]  /*62c0*/  F2FP.BF16.F32.PACK_AB R68, R213, R68 ;  /* 0x00000044d544723e */ /* 0x000fe400000010ff */
[----:B------:R-:W-:Y:S02]  /*62d0*/  F2FP.BF16.F32.PACK_AB R79, R162, R93 ;  /* 0x0000005da24f723e */ /* 0x000fe400000010ff */
[----:B------:R-:W-:Y:S02]  /*62e0*/  F2FP.BF16.F32.PACK_AB R78, R91, R90 ;  /* 0x0000005a5b4e723e */ /* 0x000fe400000010ff */
[----:B------:R-:W-:Y:S02]  /*62f0*/  F2FP.BF16.F32.PACK_AB R77, R89, R88 ;  /* 0x00000058594d723e */ /* 0x000fe400000010ff */
[----:B------:R-:W-:Y:S01]  /*6300*/  F2FP.BF16.F32.PACK_AB R76, R85, R76 ;  /* 0x0000004c554c723e */ /* 0x000fe200000010ff */
[----:B------:R-:W-:Y:S06]  /*6310*/  BRA `(.L_x_504) ;  /* 0x0000000800c87947 */ /* 0x000fec0003800000 */
.L_x_507:
        /* <DEDUP_REMOVED lines=8> */
[----:B------:R-:W-:Y:S02]  /*63a0*/  IMAD.U32 R76, R59, 0x10000, RZ ;  /* 0x000100003b4c7824 */ /* 0x000fe400078e00ff */
[-CC-:B------:R-:W-:Y:S01]  /*63b0*/  FFMA.FTZ R167, R167, R184.reuse, R186.reuse ;  /* 0x000000b8a7a77223 */ /* 0x180fe200000100ba */
[-C--:B------:R-:W-:Y:S01]  /*63c0*/  FFMA.FTZ R163, R163, R184.reuse, R186 ;  /* 0x000000b8a3a37223 */ /* 0x080fe200000100ba */
[----:B------:R-:W-:Y:S01]  /*63d0*/  FFMA.FTZ R211, R178, R211, R77 ;  /* 0x000000d3b2d37223 */ /* 0x000fe2000001004d */
[----:B------:R-:W-:Y:S01]  /*63e0*/  SHF.L.U32 R89, R78, 0x10, RZ ;  /* 0x000000104e597819 */ /* 0x000fe200000006ff */
[----:B------:R-:W-:Y:S01]  /*63f0*/  FADD.FTZ R215, R206, -R215 ;  /* 0x800000d7ced77221 */ /* 0x000fe20000010000 */
[----:B------:R-:W-:Y:S01]  /*6400*/  SHF.L.U32 R79, R58, 0x10, RZ ;  /* 0x000000103a4f7819 */ /* 0x000fe200000006ff */
[--C-:B------:R-:W-:Y:S01]  /*6410*/  FFMA.FTZ R189, R178, R189, R76.reuse ;  /* 0x000000bdb2bd7223 */ /* 0x100fe2000001004c */
[----:B------:R-:W-:Y:S01]  /*6420*/  ISETP.GE.U32.AND P2, PT, R84, RZ, PT ;  /* 0x000000ff5400720c */ /* 0x000fe20003f46070 */
[----:B------:R-:W-:Y:S01]  /*6430*/  FADD.FTZ R167, R160, -R167 ;  /* 0x800000a7a0a77221 */ /* 0x000fe20000010000 */
[----:B------:R-:W-:Y:S01]  /*6440*/  FADD.FTZ R163, R166, -R163 ;  /* 0x800000a3a6a37221 */ /* 0x000fe20000010000 */
[C---:B------:R-:W-:Y:S01]  /*6450*/  PRMT R77, R57.reuse, 0x7632, R77 ;  /* 0x00007632394d7816 */ /* 0x040fe2000000004d */
[----:B------:R-:W-:Y:S01]  /*6460*/  IMAD.U32 R88, R57, 0x10000, RZ ;  /* 0x0001000039587824 */ /* 0x000fe200078e00ff */
[----:B------:R-:W-:Y:S01]  /*6470*/  PRMT R76, R56, 0x7632, R76 ;  /* 0x00007632384c7816 */ /* 0x000fe2000000004c */
[-CC-:B------:R-:W-:Y:S01]  /*6480*/  FFMA.FTZ R213, R213, R184.reuse, R186.reuse ;  /* 0x000000b8d5d57223 */ /* 0x180fe200000100ba */
[-CC-:B------:R-:W-:Y:S01]  /*6490*/  FFMA.FTZ R217, R217, R184.reuse, R186.reuse ;  /* 0x000000b8d9d97223 */ /* 0x180fe200000100ba */
[----:B------:R-:W-:Y:S01]  /*64a0*/  FFMA.FTZ R187, R187, R184, R186 ;  /* 0x000000b8bbbb7223 */ /* 0x000fe200000100ba */
[----:B------:R-:W-:Y:S01]  /*64b0*/  FMUL.FTZ R211, R211, UR6 ;  /* 0x00000006d3d37c20 */ /* 0x000fe20008410000 */
[C---:B------:R-:W-:Y:S01]  /*64c0*/  FFMA.FTZ R89, R178.reuse, R215, R89 ;  /* 0x000000d7b2597223 */ /* 0x040fe20000010059 */
[----:B------:R-:W-:Y:S01]  /*64d0*/  ISETP.GE.U32.AND.EX P2, PT, R85, 0x1000000, PT, P2 ;  /* 0x010000005500780c */ /* 0x000fe20003f46120 */
[----:B------:R-:W-:Y:S01]  /*64e0*/  FMUL.FTZ R189, R189, UR6 ;  /* 0x00000006bdbd7c20 */ /* 0x000fe20008410000 */
[C---:B------:R-:W-:Y:S01]  /*64f0*/  FFMA.FTZ R79, R178.reuse, R163, R79 ;  /* 0x000000a3b24f7223 */ /* 0x040fe2000001004f */
[----:B------:R-:W-:Y:S01]  /*6500*/  SHF.L.U32 R90, R77, 0x10, RZ ;  /* 0x000000104d5a7819 */ /* 0x000fe200000006ff */
[----:B------:R-:W-:Y:S01]  /*6510*/  FFMA.FTZ R88, R178, R167, R88 ;  /* 0x000000a7b2587223 */ /* 0x000fe20000010058 */
[----:B------:R-:W-:Y:S01]  /*6520*/  SHF.L.U32 R78, R76, 0x10, RZ ;  /* 0x000000104c4e7819 */ /* 0x000fe200000006ff */
[----:B------:R-:W-:Y:S01]  /*6530*/  FADD.FTZ R213, R202, -R213 ;  /* 0x800000d5cad57221 */ /* 0x000fe20000010000 */
[----:B------:R-:W-:Y:S01]  /*6540*/  LOP3.LUT P5, RZ, R85, 0xff0000, RZ, 0xc0, !PT ;  /* 0x00ff000055ff7812 */ /* 0x000fe200078ac0ff */
[----:B------:R-:W-:Y:S01]  /*6550*/  FADD.FTZ R217, R204, -R217 ;  /* 0x800000d9ccd97221 */ /* 0x000fe20000010000 */
[----:B------:R-:W-:Y:S01]  /*6560*/  FADD.FTZ R187, R162, -R187 ;  /* 0x800000bba2bb7221 */ /* 0x000fe20000010000 */
[----:B------:R-:W-:Y:S01]  /*6570*/  IMAD.U32 R76, R56, 0x10000, RZ ;  /* 0x00010000384c7824 */ /* 0x000fe200078e00ff */
[----:B------:R-:W-:Y:S01]  /*6580*/  FSEL R160, R211, RZ, P2 ;  /* 0x000000ffd3a07208 */ /* 0x000fe20001000000 */
[----:B------:R-:W-:Y:S01]  /*6590*/  FMUL.FTZ R77, R89, UR6 ;  /* 0x00000006594d7c20 */ /* 0x000fe20008410000 */
[----:B------:R-:W-:Y:S01]  /*65a0*/  FMUL.FTZ R79, R79, UR6 ;  /* 0x000000064f4f7c20 */ /* 0x000fe20008410000 */
[----:B------:R-:W-:Y:S01]  /*65b0*/  LOP3.LUT P2, RZ, R85, 0xff00, RZ, 0xc0, !PT ;  /* 0x0000ff0055ff7812 */ /* 0x000fe2000784c0ff */
[----:B------:R-:W-:Y:S01]  /*65c0*/  FMUL.FTZ R88, R88, UR6 ;  /* 0x0000000658587c20 */ /* 0x000fe20008410000 */
[----:B------:R-:W-:Y:S01]  /*65d0*/  FSEL R189, R189, RZ, P5 ;  /* 0x000000ffbdbd7208 */ /* 0x000fe20002800000 */
[C---:B------:R-:W-:Y:S01]  /*65e0*/  FFMA.FTZ R90, R178.reuse, R217, R90 ;  /* 0x000000d9b25a7223 */ /* 0x040fe2000001005a */
[C---:B------:R-:W-:Y:S01]  /*65f0*/  FFMA.FTZ R78, R178.reuse, R213, R78 ;  /* 0x000000d5b24e7223 */ /* 0x040fe2000001004e */
        /* <DEDUP_REMOVED lines=8> */
[----:B------:R-:W-:Y:S02]  /*6680*/  FSEL R77, R88, RZ, P5 ;  /* 0x000000ff584d7208 */ /* 0x000fe40002800000 */
[C---:B------:R-:W-:Y:S02]  /*6690*/  LOP3.LUT P6, RZ, R84.reuse, 0xff000000, RZ, 0xc0, !PT ;  /* 0xff00000054ff7812 */ /* 0x040fe400078cc0ff */
        /* <DEDUP_REMOVED lines=10> */
.L_x_506:
[----:B------:R-:W-:Y:S05]  /*6740*/  @!P1 BRA `(.L_x_508) ;  /* 0x0000000000e89947 */ /* 0x000fea0003800000 */
[-CC-:B------:R-:W-:Y:S01]  /*6750*/  FFMA.FTZ R211, R211, R184.reuse, R186.reuse ;  /* 0x000000b8d3d37223 */ /* 0x180fe200000100ba */
[-CC-:B------:R-:W-:Y:S01]  /*6760*/  FFMA.FTZ R189, R189, R184.reuse, R186.reuse ;  /* 0x000000b8bdbd7223 */ /* 0x180fe200000100ba */
[-CC-:B------:R-:W-:Y:S01]  /*6770*/  FFMA.FTZ R163, R163, R184.reuse, R186.reuse ;  /* 0x000000b8a3a37223 */ /* 0x180fe200000100ba */
[----:B------:R-:W-:Y:S01]  /*6780*/  ISETP.GE.U32.AND P2, PT, R84, RZ, PT ;  /* 0x000000ff5400720c */ /* 0x000fe20003f46070 */
[----:B------:R-:W-:Y:S01]  /*6790*/  FADD.FTZ R211, R208, -R211 ;  /* 0x800000d3d0d37221 */ /* 0x000fe20000010000 */
[----:B------:R-:W-:Y:S01]  /*67a0*/  FADD.FTZ R189, R180, -R189 ;  /* 0x800000bdb4bd7221 */ /* 0x000fe20000010000 */
[-CC-:B------:R-:W-:Y:S01]  /*67b0*/  FFMA.FTZ R167, R167, R184.reuse, R186.reuse ;  /* 0x000000b8a7a77223 */ /* 0x180fe200000100ba */
[----:B------:R-:W-:Y:S01]  /*67c0*/  FADD.FTZ R163, R166, -R163 ;  /* 0x800000a3a6a37221 */ /* 0x000fe20000010000 */
[C---:B0-----:R-:W-:Y:S01]  /*67d0*/  FMUL.FTZ R78, R178.reuse, R211 ;  /* 0x000000d3b24e7220 */ /* 0x041fe20000410000 */
[----:B------:R-:W-:Y:S01]  /*67e0*/  FMUL.FTZ R189, R178, R189 ;  /* 0x000000bdb2bd7220 */ /* 0x000fe20000410000 */
[----:B------:R-:W-:Y:S01]  /*67f0*/  ISETP.GE.U32.AND.EX P2, PT, R85, 0x1000000, PT, P2 ;  /* 0x010000005500780c */ /* 0x000fe20003f46120 */
[-CC-:B------:R-:W-:Y:S01]  /*6800*/  FFMA.FTZ R215, R215, R184.reuse, R186.reuse ;  /* 0x000000b8d7d77223 */ /* 0x180fe200000100ba */
[----:B------:R-:W-:Y:S01]  /*6810*/  FMUL.FTZ R69, R78, UR6 ;  /* 0x000000064e457c20 */ /* 0x000fe20008410000 */
[----:B------:R-:W-:Y:S01]  /*6820*/  FADD.FTZ R167, R160, -R167 ;  /* 0x800000a7a0a77221 */ /* 0x000fe20000010000 */
[----:B------:R-:W-:Y:S01]  /*6830*/  FMUL.FTZ R68, R189, UR6 ;  /* 0x00000006bd447c20 */ /* 0x000fe20008410000 */
[----:B------:R-:W-:Y:S01]  /*6840*/  LOP3.LUT P5, RZ, R85, 0xff0000, RZ, 0xc0, !PT ;  /* 0x00ff000055ff7812 */ /* 0x000fe200078ac0ff */
[----:B------:R-:W-:Y:S01]  /*6850*/  FMUL.FTZ R70, R178, R163 ;  /* 0x000000a3b2467220 */ /* 0x000fe20000410000 */
[----:B------:R-:W-:Y:S01]  /*6860*/  FSEL R93, R69, RZ, P2 ;  /* 0x000000ff455d7208 */ /* 0x000fe20001000000 */
[----:B------:R-:W-:Y:S01]  /*6870*/  FADD.FTZ R215, R206, -R215 ;  /* 0x800000d7ced77221 */ /* 0x000fe20000010000 */
[----:B------:R-:W-:Y:S01]  /*6880*/  FMUL.FTZ R69, R178, R167 ;  /* 0x000000a7b2457220 */ /* 0x000fe20000410000 */
[-CC-:B------:R-:W-:Y:S01]  /*6890*/  FFMA.FTZ R213, R213, R184.reuse, R186.reuse ;  /* 0x000000b8d5d57223 */ /* 0x180fe200000100ba */
[-CC-:B------:R-:W-:Y:S01]  /*68a0*/  FFMA.FTZ R217, R217, R184.reuse, R186.reuse ;  /* 0x000000b8d9d97223 */ /* 0x180fe200000100ba */
[----:B------:R-:W-:Y:S01]  /*68b0*/  FFMA.FTZ R187, R187, R184, R186 ;  /* 0x000000b8bbbb7223 */ /* 0x000fe200000100ba */
[----:B------:R-:W-:Y:S01]  /*68c0*/  FMUL.FTZ R71, R70, UR6 ;  /* 0x0000000646477c20 */ /* 0x000fe20008410000 */
[----:B------:R-:W-:Y:S01]  /*68d0*/  FSEL R92, R68, RZ, P5 ;  /* 0x000000ff445c7208 */ /* 0x000fe20002800000 */
[----:B------:R-:W-:Y:S01]  /*68e0*/  FMUL.FTZ R215, R178, R215 ;  /* 0x000000d7b2d77220 */ /* 0x000fe20000410000 */
[----:B------:R-:W-:Y:S01]  /*68f0*/  LOP3.LUT P6, RZ, R85, 0xff, RZ, 0xc0, !PT ;  /* 0x000000ff55ff7812 */ /* 0x000fe200078cc0ff */
[----:B------:R-:W-:Y:S01]  /*6900*/  FMUL.FTZ R68, R69, UR6 ;  /* 0x0000000645447c20 */ /* 0x000fe20008410000 */
[----:B------:R-:W-:Y:S01]  /*6910*/  LOP3.LUT P5, RZ, R84, 0xff0000, RZ, 0xc0, !PT ;  /* 0x00ff000054ff7812 */ /* 0x000fe200078ac0ff */
[----:B------:R-:W-:Y:S01]  /*6920*/  FADD.FTZ R217, R204, -R217 ;  /* 0x800000d9ccd97221 */ /* 0x000fe20000010000 */
[----:B------:R-:W-:Y:S01]  /*6930*/  FADD.FTZ R187, R162, -R187 ;  /* 0x800000bba2bb7221 */ /* 0x000fe20000010000 */
[----:B------:R-:W-:Y:S01]  /*6940*/  FADD.FTZ R213, R202, -R213 ;  /* 0x800000d5cad57221 */ /* 0x000fe20000010000 */
[----:B------:R-:W-:Y:S01]  /*6950*/  FMUL.FTZ R76, R215, UR6 ;  /* 0x00000006d74c7c20 */ /* 0x000fe20008410000 */
[----:B------:R-:W-:-:S02]  /*6960*/  FSEL R90, R71, RZ, P6 ;  /* 0x000000ff475a7208 */ /* 0x000fc40003000000 */
[----:B------:R-:W-:Y:S01]  /*6970*/  LOP3.LUT P2, RZ, R85, 0xff00, RZ, 0xc0, !PT ;  /* 0x0000ff0055ff7812 */ /* 0x000fe2000784c0ff */
[----:B------:R-:W-:Y:S01]  /*6980*/  FMUL.FTZ R213, R178, R213 ;  /* 0x000000d5b2d57220 */ /* 0x000fe20000410000 */
[----:B------:R-:W-:Y:S01]  /*6990*/  FSEL R88, R68, RZ, P5 ;  /* 0x000000ff44587208 */ /* 0x000fe20002800000 */
[----:B------:R-:W-:Y:S01]  /*69a0*/  FMUL.FTZ R68, R178, R187 ;  /* 0x000000bbb2447220 */ /* 0x000fe20000410000 */
[----:B------:R-:W-:Y:S01]  /*69b0*/  F2FP.BF16.F32.PACK_AB R71, R78, R189 ;  /* 0x000000bd4e47723e */ /* 0x000fe200000010ff */
[----:B------:R-:W-:Y:S01]  /*69c0*/  FMUL.FTZ R78, R178, R217 ;  /* 0x000000d9b24e7220 */ /* 0x000fe20000410000 */
[----:B------:R-:W-:Y:S01]  /*69d0*/  FSEL R91, R76, RZ, P2 ;  /* 0x000000ff4c5b7208 */ /* 0x000fe20001000000 */
[----:B------:R-:W-:Y:S01]  /*69e0*/  FMUL.FTZ R76, R68, UR6 ;  /* 0x00000006444c7c20 */ /* 0x000fe20008410000 */
[----:B------:R-:W-:Y:S01]  /*69f0*/  FMUL.FTZ R77, R213, UR6 ;  /* 0x00000006d54d7c20 */ /* 0x000fe20008410000 */
[----:B------:R-:W-:Y:S01]  /*6a00*/  FMUL.FTZ R79, R78, UR6 ;  /* 0x000000064e4f7c20 */ /* 0x000fe20008410000 */
[----:B------:R-:W-:-:S02]  /*6a10*/  LOP3.LUT P6, RZ, R84, 0xff000000, RZ, 0xc0, !PT ;  /* 0xff00000054ff7812 */ /* 0x000fc400078cc0ff */
[C---:B------:R-:W-:Y:S02]  /*6a20*/  LOP3.LUT P2, RZ, R84.reuse, 0xff, RZ, 0xc0, !PT ;  /* 0x000000ff54ff7812 */ /* 0x040fe4000784c0ff */
[----:B------:R-:W-:Y:S02]  /*6a30*/  LOP3.LUT P5, RZ, R84, 0xff00, RZ, 0xc0, !PT ;  /* 0x0000ff0054ff7812 */ /* 0x000fe400078ac0ff */
        /* <DEDUP_REMOVED lines=11> */
.L_x_508:
[-CC-:B------:R-:W-:Y:S01]  /*6af0*/  FFMA.FTZ R211, R211, R184.reuse, R186.reuse ;  /* 0x000000b8d3d37223 */ /* 0x180fe200000100ba */
[-CC-:B------:R-:W-:Y:S01]  /*6b00*/  FFMA.FTZ R189, R189, R184.reuse, R186.reuse ;  /* 0x000000b8bdbd7223 */ /* 0x180fe200000100ba */
[-CC-:B------:R-:W-:Y:S01]  /*6b10*/  FFMA.FTZ R167, R167, R184.reuse, R186.reuse ;  /* 0x000000b8a7a77223 */ /* 0x180fe200000100ba */
[-CC-:B------:R-:W-:Y:S01]  /*6b20*/  FFMA.FTZ R163, R163, R184.reuse, R186.reuse ;  /* 0x000000b8a3a37223 */ /* 0x180fe200000100ba */
[----:B------:R-:W-:Y:S01]  /*6b30*/  FADD.FTZ R211, R208, -R211 ;  /* 0x800000d3d0d37221 */ /* 0x000fe20000010000 */
[----:B------:R-:W-:Y:S01]  /*6b40*/  FADD.FTZ R189, R180, -R189 ;  /* 0x800000bdb4bd7221 */ /* 0x000fe20000010000 */
[-CC-:B------:R-:W-:Y:S01]  /*6b50*/  FFMA.FTZ R215, R215, R184.reuse, R186.reuse ;  /* 0x000000b8d7d77223 */ /* 0x180fe200000100ba */
[----:B------:R-:W-:Y:S01]  /*6b60*/  FADD.FTZ R167, R160, -R167 ;  /* 0x800000a7a0a77221 */ /* 0x000fe20000010000 */
[C---:B------:R-:W-:Y:S01]  /*6b70*/  FMUL.FTZ R211, R178.reuse, R211 ;  /* 0x000000d3b2d37220 */ /* 0x040fe20000410000 */
[----:B------:R-:W-:Y:S01]  /*6b80*/  FMUL.FTZ R189, R178, R189 ;  /* 0x000000bdb2bd7220 */ /* 0x000fe20000410000 */
[----:B------:R-:W-:Y:S01]  /*6b90*/  FADD.FTZ R163, R166, -R163 ;  /* 0x800000a3a6a37221 */ /* 0x000fe20000010000 */
[----:B------:R-:W-:Y:S01]  /*6ba0*/  FADD.FTZ R215, R206, -R215 ;  /* 0x800000d7ced77221 */ /* 0x000fe20000010000 */
[----:B------:R-:W-:Y:S01]  /*6bb0*/  ISETP.GE.U32.AND P2, PT, R84, RZ, PT ;  /* 0x000000ff5400720c */ /* 0x000fe20003f46070 */
[-CC-:B------:R-:W-:Y:S01]  /*6bc0*/  FFMA.FTZ R213, R213, R184.reuse, R186.reuse ;  /* 0x000000b8d5d57223 */ /* 0x180fe200000100ba */
[-CC-:B------:R-:W-:Y:S01]  /*6bd0*/  FFMA.FTZ R217, R217, R184.reuse, R186.reuse ;  /* 0x000000b8d9d97223 */ /* 0x180fe200000100ba */
[----:B------:R-:W-:Y:S01]  /*6be0*/  FFMA.FTZ R187, R187, R184, R186 ;  /* 0x000000b8bbbb7223 */ /* 0x000fe200000100ba */
[----:B------:R-:W-:Y:S01]  /*6bf0*/  FMUL.FTZ R211, R211, UR6 ;  /* 0x00000006d3d37c20 */ /* 0x000fe20008410000 */
[----:B------:R-:W-:Y:S01]  /*6c00*/  FMUL.FTZ R189, R189, UR6 ;  /* 0x00000006bdbd7c20 */ /* 0x000fe20008410000 */
[C---:B------:R-:W-:Y:S01]  /*6c10*/  LOP3.LUT P5, RZ, R85.reuse, 0xff0000, RZ, 0xc0, !PT ;  /* 0x00ff000055ff7812 */ /* 0x040fe200078ac0ff */
[C---:B------:R-:W-:Y:S01]  /*6c20*/  FMUL.FTZ R163, R178.reuse, R163 ;  /* 0x000000a3b2a37220 */ /* 0x040fe20000410000 */
[----:B------:R-:W-:Y:S01]  /*6c30*/  ISETP.GE.U32.AND.EX P2, PT, R85, 0x1000000, PT, P2 ;  /* 0x010000005500780c */ /* 0x000fe20003f46120 */
[C---:B------:R-:W-:Y:S01]  /*6c40*/  FMUL.FTZ R215, R178.reuse, R215 ;  /* 0x000000d7b2d77220 */ /* 0x040fe20000410000 */
[----:B------:R-:W-:Y:S01]  /*6c50*/  FMUL.FTZ R167, R178, R167 ;  /* 0x000000a7b2a77220 */ /* 0x000fe20000410000 */
[----:B------:R-:W-:Y:S01]  /*6c60*/  FADD.FTZ R213, R202, -R213 ;  /* 0x800000d5cad57221 */ /* 0x000fe20000010000 */
[----:B------:R-:W-:Y:S01]  /*6c70*/  FADD.FTZ R217, R204, -R217 ;  /* 0x800000d9ccd97221 */ /* 0x000fe20000010000 */
[----:B------:R-:W-:Y:S01]  /*6c80*/  FADD.FTZ R187, R162, -R187 ;  /* 0x800000bba2bb7221 */ /* 0x000fe20000010000 */
[----:B------:R-:W-:Y:S01]  /*6c90*/  FMUL.FTZ R163, R163, UR6 ;  /* 0x00000006a3a37c20 */ /* 0x000fe20008410000 */
[----:B0-----:R-:W-:Y:S01]  /*6ca0*/  FSEL R88, R211, RZ, P2 ;  /* 0x000000ffd3587208 */ /* 0x001fe20001000000 */
[----:B------:R-:W-:Y:S01]  /*6cb0*/  FMUL.FTZ R215, R215, UR6 ;  /* 0x00000006d7d77c20 */ /* 0x000fe20008410000 */
[----:B------:R-:W-:Y:S01]  /*6cc0*/  FSEL R79, R189, RZ, P5 ;  /* 0x000000ffbd4f7208 */ /* 0x000fe20002800000 */
[----:B------:R-:W-:Y:S01]  /*6cd0*/  FMUL.FTZ R167, R167, UR6 ;  /* 0x00000006a7a77c20 */ /* 0x000fe20008410000 */
[C---:B------:R-:W-:Y:S01]  /*6ce0*/  LOP3.LUT P6, RZ, R85.reuse, 0xff, RZ, 0xc0, !PT ;  /* 0x000000ff55ff7812 */ /* 0x040fe200078cc0ff */
[C---:B------:R-:W-:Y:S01]  /*6cf0*/  FMUL.FTZ R213, R178.reuse, R213 ;  /* 0x000000d5b2d57220 */ /* 0x040fe20000410000 */
        /* <DEDUP_REMOVED lines=8> */
[----:B------:R-:W-:Y:S01]  /*6d80*/  FMUL.FTZ R187, R187, UR6 ;  /* 0x00000006bbbb7c20 */ /* 0x000fe20008410000 */
[----:B------:R-:W-:-:S02]  /*6d90*/  FSEL R77, R167, RZ, P5 ;  /* 0x000000ffa74d7208 */ /* 0x000fc40002800000 */
[C---:B------:R-:W-:Y:S02]  /*6da0*/  LOP3.LUT P6, RZ, R84.reuse, 0xff000000, RZ, 0xc0, !PT ;  /* 0xff00000054ff7812 */ /* 0x040fe400078cc0ff */
[C---:B------:R-:W-:Y:S02]  /*6db0*/  LOP3.LUT P2, RZ, R84.reuse, 0xff00, RZ, 0xc0, !PT ;  /* 0x0000ff0054ff7812 */ /* 0x040fe4000784c0ff */
[----:B------:R-:W-:Y:S02]  /*6dc0*/  LOP3.LUT P5, RZ, R84, 0xff, RZ, 0xc0, !PT ;  /* 0x000000ff54ff7812 */ /* 0x000fe400078ac0ff */
[----:B------:R-:W-:Y:S02]  /*6dd0*/  FSEL R84, R217, RZ, P6 ;  /* 0x000000ffd9547208 */ /* 0x000fe40003000000 */
[----:B------:R-:W-:Y:S02]  /*6de0*/  FSEL R213, R213, RZ, P2 ;  /* 0x000000ffd5d57208 */ /* 0x000fe40001000000 */
[----:B------:R-:W-:-:S02]  /*6df0*/  FSEL R76, R187, RZ, P5 ;  /* 0x000000ffbb4c7208 */ /* 0x000fc40002800000 */
[----:B------:R-:W-:Y:S02]  /*6e00*/  F2FP.BF16.F32.PACK_AB R79, R88, R79 ;  /* 0x0000004f584f723e */ /* 0x000fe400000010ff */
[----:B------:R-:W-:Y:S02]  /*6e10*/  F2FP.BF16.F32.PACK_AB R78, R215, R78 ;  /* 0x0000004ed74e723e */ /* 0x000fe400000010ff */
[----:B------:R-:W-:Y:S02]  /*6e20*/  F2FP.BF16.F32.PACK_AB R77, R84, R77 ;  /* 0x0000004d544d723e */ /* 0x000fe400000010ff */
[----:B------:R-:W-:-:S07]  /*6e30*/  F2FP.BF16.F32.PACK_AB R76, R213, R76 ;  /* 0x0000004cd54c723e */ /* 0x000fce00000010ff */
.L_x_504:
        /* <DEDUP_REMOVED lines=11> */
[-CC-:B0-----:R-:W-:Y:S01]  /*6ef0*/  FFMA.FTZ R68, R155, R184.reuse, R186.reuse ;  /* 0x000000b89b447223 */ /* 0x181fe200000100ba */
[----:B------:R-:W-:Y:S01]  /*6f00*/  SHF.L.U32 R69, R63, 0x10, RZ ;  /* 0x000000103f457819 */ /* 0x000fe200000006ff */
[-CC-:B------:R-:W-:Y:S01]  /*6f10*/  FFMA.FTZ R205, R205, R184.reuse, R186.reuse ;  /* 0x000000b8cdcd7223 */ /* 0x180fe200000100ba */
[-C--:B------:R-:W-:Y:S01]  /*6f20*/  FFMA.FTZ R159, R159, R184.reuse, R186 ;  /* 0x000000b89f9f7223 */ /* 0x080fe200000100ba */
[--C-:B------:R-:W-:Y:S01]  /*6f30*/  FADD.FTZ R153, R153, -R68.reuse ;  /* 0x8000004499997221 */ /* 0x100fe20000010000 */
[----:B------:R-:W-:Y:S01]  /*6f40*/  PRMT R68, R63, 0x7632, R68 ;  /* 0x000076323f447816 */ /* 0x000fe20000000044 */
[----:B------:R-:W-:Y:S01]  /*6f50*/  FADD.FTZ R205, R200, -R205 ;  /* 0x800000cdc8cd7221 */ /* 0x000fe20000010000 */
[-CC-:B------:R-:W-:Y:S01]  /*6f60*/  FFMA.FTZ R157, R157, R184.reuse, R186.reuse ;  /* 0x000000b89d9d7223 */ /* 0x180fe200000100ba */
[----:B------:R-:W-:Y:S01]  /*6f70*/  FFMA.FTZ R71, R178, R153, R69 ;  /* 0x00000099b2477223 */ /* 0x000fe20000010045 */
[----:B------:R-:W-:Y:S01]  /*6f80*/  SHF.L.U32 R73, R68, 0x10, RZ ;  /* 0x0000001044497819 */ /* 0x000fe200000006ff */
[----:B------:R-:W-:Y:S01]  /*6f90*/  FADD.FTZ R159, R156, -R159 ;  /* 0x8000009f9c9f7221 */ /* 0x000fe20000010000 */
[----:B------:R-:W-:Y:S01]  /*6fa0*/  PRMT R69, R62, 0x7632, R69 ;  /* 0x000076323e457816 */ /* 0x000fe20000000045 */
[----:B------:R-:W-:Y:S01]  /*6fb0*/  FFMA.FTZ R209, R209, R184, R186 ;  /* 0x000000b8d1d17223 */ /* 0x000fe200000100ba */
[C---:B------:R-:W-:Y:S01]  /*6fc0*/  SHF.L.U32 R70, R61.reuse, 0x10, RZ ;  /* 0x000000103d467819 */ /* 0x040fe200000006ff */
[----:B------:R-:W-:Y:S01]  /*6fd0*/  FFMA.FTZ R88, R178, R205, R73 ;  /* 0x000000cdb2587223 */ /* 0x000fe20000010049 */
[----:B------:R-:W-:Y:S01]  /*6fe0*/  PRMT R68, R61, 0x7632, R68 ;  /* 0x000076323d447816 */ /* 0x000fe20000000044 */
[----:B------:R-:W-:Y:S01]  /*6ff0*/  FADD.FTZ R157, R154, -R157 ;  /* 0x8000009d9a9d7221 */ /* 0x000fe20000010000 */
[----:B------:R-:W-:Y:S01]  /*7000*/  SHF.L.U32 R74, R69, 0x10, RZ ;  /* 0x00000010454a7819 */ /* 0x000fe200000006ff */
[----:B------:R-:W-:-:S02]  /*7010*/  IMAD.U32 R72, R62, 0x10000, RZ ;  /* 0x000100003e487824 */ /* 0x000fc400078e00ff */
[----:B------:R-:W-:Y:S01]  /*7020*/  FMUL.FTZ R69, R71, UR6 ;  /* 0x0000000647457c20 */ /* 0x000fe20008410000 */
[----:B------:R-:W-:Y:S01]  /*7030*/  ISETP.GE.U32.AND P2, PT, R82, RZ, PT ;  /* 0x000000ff5200720c */ /* 0x000fe20003f46070 */
[-C--:B------:R-:W-:Y:S01]  /*7040*/  FFMA.FTZ R207, R207, R184.reuse, R186 ;  /* 0x000000b8cfcf7223 */ /* 0x080fe200000100ba */
[----:B------:R-:W-:Y:S01]  /*7050*/  LOP3.LUT P5, RZ, R83, 0xff0000, RZ, 0xc0, !PT ;  /* 0x00ff000053ff7812 */ /* 0x000fe200078ac0ff */
[----:B------:R-:W-:Y:S01]  /*7060*/  FFMA.FTZ R159, R178, R159, R70 ;  /* 0x0000009fb29f7223 */ /* 0x000fe20000010046 */
[----:B------:R-:W-:Y:S01]  /*7070*/  FADD.FTZ R209, R196, -R209 ;  /* 0x800000d1c4d17221 */ /* 0x000fe20000010000 */
[----:B------:R-:W-:Y:S02]  /*7080*/  IMAD.U32 R68, R68, 0x10000, RZ ;  /* 0x0001000044447824 */ /* 0x000fe400078e00ff */
        /* <DEDUP_REMOVED lines=27> */
[----:B------:R-:W-:Y:S02]  /*7240*/  LOP3.LUT P6, RZ, R147, 0xff00, RZ, 0xc0, !PT ;  /* 0x0000ff0093ff7812 */ /* 0x000fe400078cc0ff */
[----:B------:R-:W-:Y:S02]  /*7250*/  SHF.L.U32 R68, R68, 0x10, RZ ;  /* 0x0000001044447819 */ /* 0x000fe400000006ff */
[----:B------:R-:W-:-:S02]  /*7260*/  FSEL R85, R69, RZ, P5 ;  /* 0x000000ff45557208 */ /* 0x000fc40002800000 */
[----:B------:R-:W-:Y:S01]  /*7270*/  FSEL R89, R69, RZ, P6 ;  /* 0x000000ff45597208 */ /* 0x000fe20003000000 */
[----:B------:R-:W-:Y:S01]  /*7280*/  FFMA.FTZ R68, R178, R203, R68 ;  /* 0x000000cbb2447223 */ /* 0x000fe20000010044 */
[----:B------:R-:W-:Y:S02]  /*7290*/  LOP3.LUT P2, RZ, R82, 0xff0000, RZ, 0xc0, !PT ;  /* 0x00ff000052ff7812 */ /* 0x000fe4000784c0ff */
[----:B------:R-:W-:Y:S02]  /*72a0*/  LOP3.LUT P5, RZ, R146, 0xff0000, RZ, 0xc0, !PT ;  /* 0x00ff000092ff7812 */ /* 0x000fe400078ac0ff */
[----:B------:R-:W-:Y:S02]  /*72b0*/  SHF.L.U32 R69, R60, 0x10, RZ ;  /* 0x000000103c457819 */ /* 0x000fe400000006ff */
[----:B------:R-:W-:Y:S02]  /*72c0*/  LOP3.LUT P6, RZ, R82, 0xff000000, RZ, 0xc0, !PT ;  /* 0xff00000052ff7812 */ /* 0x000fe400078cc0ff */
[----:B------:R-:W-:Y:S01]  /*72d0*/  FSEL R77, R70, RZ, P2 ;  /* 0x000000ff464d7208 */ /* 0x000fe20001000000 */
[----:B------:R-:W-:Y:S01]  /*72e0*/  FFMA.FTZ R161, R178, R161, R69 ;  /* 0x000000a1b2a17223 */ /* 0x000fe20000010045 */
[----:B------:R-:W-:-:S02]  /*72f0*/  FSEL R73, R70, RZ, P5 ;  /* 0x000000ff46497208 */ /* 0x000fc40002800000 */
[C---:B------:R-:W-:Y:S02]  /*7300*/  LOP3.LUT P2, RZ, R82.reuse, 0xff00, RZ, 0xc0, !PT ;  /* 0x0000ff0052ff7812 */ /* 0x040fe4000784c0ff */
[----:B------:R-:W-:Y:S02]  /*7310*/  LOP3.LUT P5, RZ, R82, 0xff, RZ, 0xc0, !PT ;  /* 0x000000ff52ff7812 */ /* 0x000fe400078ac0ff */
[----:B------:R-:W-:Y:S01]  /*7320*/  F2FP.BF16.F32.PACK_AB R69, R72, R159 ;  /* 0x0000009f4845723e */ /* 0x000fe200000010ff */
[----:B------:R-:W-:Y:S01]  /*7330*/  FMUL.FTZ R72, R68, UR6 ;  /* 0x0000000644487c20 */ /* 0x000fe20008410000 */
[----:B------:R-:W-:Y:S02]  /*7340*/  FSEL R82, R74, RZ, P6 ;  /* 0x000000ff4a527208 */ /* 0x000fe40003000000 */
[----:B------:R-:W-:Y:S02]  /*7350*/  LOP3.LUT P6, RZ, R146, 0xff000000, RZ, 0xc0, !PT ;  /* 0xff00000092ff7812 */ /* 0x000fe400078cc0ff */
[----:B------:R-:W-:-:S02]  /*7360*/  F2FP.BF16.F32.PACK_AB R70, R84, R157 ;  /* 0x0000009d5446723e */ /* 0x000fc400000010ff */
[----:B------:R-:W-:Y:S02]  /*7370*/  FSEL R84, R74, RZ, P6 ;  /* 0x000000ff4a547208 */ /* 0x000fe40003000000 */
[----:B------:R-:W-:Y:S01]  /*7380*/  F2FP.BF16.F32.PACK_AB R68, R68, R161 ;  /* 0x000000a14444723e */ /* 0x000fe200000010ff */
[----:B------:R-:W-:Y:S01]  /*7390*/  FMUL.FTZ R161, R161, UR6 ;  /* 0x00000006a1a17c20 */ /* 0x000fe20008410000 */
[----:B------:R-:W-:Y:S02]  /*73a0*/  LOP3.LUT P6, RZ, R146, 0xff00, RZ, 0xc0, !PT ;  /* 0x0000ff0092ff7812 */ /* 0x000fe400078cc0ff */
[----:B------:R-:W-:Y:S02]  /*73b0*/  FSEL R83, R72, RZ, P2 ;  /* 0x000000ff48537208 */ /* 0x000fe40001000000 */
[----:B------:R-:W-:Y:S02]  /*73c0*/  LOP3.LUT P2, RZ, R146, 0xff, RZ, 0xc0, !PT ;  /* 0x000000ff92ff7812 */ /* 0x000fe4000784c0ff */
[----:B------:R-:W-:-:S02]  /*73d0*/  F2FP.BF16.F32.PACK_AB R78, R85, R78 ;  /* 0x0000004e554e723e */ /* 0x000fc400000010ff */
[----:B------:R-:W-:Y:S02]  /*73e0*/  F2FP.BF16.F32.PACK_AB R74, R89, R76 ;  /* 0x0000004c594a723e */ /* 0x000fe400000010ff */
[----:B------:R-:W-:Y:S02]  /*73f0*/  FSEL R85, R72, RZ, P6 ;  /* 0x000000ff48557208 */ /* 0x000fe40003000000 */
[C---:B------:R-:W-:Y:S02]  /*7400*/  FSEL R72, R161.reuse, RZ, P2 ;  /* 0x000000ffa1487208 */ /* 0x040fe40001000000 */
[----:B------:R-:W-:Y:S02]  /*7410*/  FSEL R76, R161, RZ, P5 ;  /* 0x000000ffa14c7208 */ /* 0x000fe40002800000 */
[----:B------:R-:W-:Y:S02]  /*7420*/  F2FP.BF16.F32.PACK_AB R71, R88, R71 ;  /* 0x000000475847723e */ /* 0x000fe400000010ff */
[----:B------:R-:W-:-:S02]  /*7430*/  F2FP.BF16.F32.PACK_AB R75, R92, R75 ;  /* 0x0000004b5c4b723e */ /* 0x000fc400000010ff */
[----:B------:R-:W-:Y:S02]  /*7440*/  F2FP.BF16.F32.PACK_AB R79, R90, R79 ;  /* 0x0000004f5a4f723e */ /* 0x000fe400000010ff */
[----:B------:R-:W-:Y:S02]  /*7450*/  F2FP.BF16.F32.PACK_AB R73, R84, R73 ;  /* 0x000000495449723e */ /* 0x000fe400000010ff */
[----:B------:R-:W-:Y:S02]  /*7460*/  F2FP.BF16.F32.PACK_AB R77, R82, R77 ;  /* 0x0000004d524d723e */ /* 0x000fe400000010ff */
[----:B------:R-:W-:Y:S02]  /*7470*/  F2FP.BF16.F32.PACK_AB R72, R85, R72 ;  /* 0x000000485548723e */ /* 0x000fe400000010ff */
[----:B------:R-:W-:Y:S01]  /*7480*/  F2FP.BF16.F32.PACK_AB R76, R83, R76 ;  /* 0x0000004c534c723e */ /* 0x000fe200000010ff */
[----:B------:R-:W-:Y:S06]  /*7490*/  BRA `(.L_x_512) ;  /* 0x0000001c00b07947 */ /* 0x000fec0003800000 */
.L_x_511:
[-CC-:B0-----:R-:W-:Y:S01]  /*74a0*/  FFMA.FTZ R72, R155, R184.reuse, R186.reuse ;  /* 0x000000b89b487223 */ /* 0x181fe200000100ba */
[----:B------:R-:W-:Y:S02]  /*74b0*/  IMAD.U32 R73, R63, 0x10000, RZ ;  /* 0x000100003f497824 */ /* 0x000fe400078e00ff */
[-CC-:B------:R-:W-:Y:S01]  /*74c0*/  FFMA.FTZ R205, R205, R184.reuse, R186.reuse ;  /* 0x000000b8cdcd7223 */ /* 0x180fe200000100ba */
[-C--:B------:R-:W-:Y:S01]  /*74d0*/  FFMA.FTZ R157, R157, R184.reuse, R186 ;  /* 0x000000b89d9d7223 */ /* 0x080fe200000100ba */
[--C-:B------:R-:W-:Y:S01]  /*74e0*/  FADD.FTZ R153, R153, -R72.reuse ;  /* 0x8000004899997221 */ /* 0x100fe20000010000 */
[----:B------:R-:W-:Y:S01]  /*74f0*/  PRMT R72, R63, 0x7632, R72 ;  /* 0x000076323f487816 */ /* 0x000fe20000000048 */
[-CC-:B------:R-:W-:Y:S01]  /*7500*/  FFMA.FTZ R209, R209, R184.reuse, R186.reuse ;  /* 0x000000b8d1d17223 */ /* 0x180fe200000100ba */
[----:B------:R-:W-:Y:S01]  /*7510*/  FADD.FTZ R205, R200, -R205 ;  /* 0x800000cdc8cd7221 */ /* 0x000fe20000010000 */
[----:B------:R-:W-:Y:S01]  /*7520*/  FFMA.FTZ R153, R178, R153, R73 ;  /* 0x00000099b2997223 */ /* 0x000fe20000010049 */
[----:B------:R-:W-:Y:S01]  /*7530*/  SHF.L.U32 R75, R72, 0x10, RZ ;  /* 0x00000010484b7819 */ /* 0x000fe200000006ff */
[-C--:B------:R-:W-:Y:S01]  /*7540*/  FFMA.FTZ R207, R207, R184.reuse, R186 ;  /* 0x000000b8cfcf7223 */ /* 0x080fe200000100ba */
[----:B------:R-:W-:Y:S01]  /*7550*/  PRMT R72, R61, 0x7632, R72 ;  /* 0x000076323d487816 */ /* 0x000fe20000000048 */
[----:B------:R-:W-:Y:S01]  /*7560*/  FMUL.FTZ R153, R153, UR6 ;  /* 0x0000000699997c20 */ /* 0x000fe20008410000 */
[----:B------:R-:W-:Y:S01]  /*7570*/  LOP3.LUT P5, RZ, R83, 0xff0000, RZ, 0xc0, !PT ;  /* 0x00ff000053ff7812 */ /* 0x000fe200078ac0ff */
[----:B------:R-:W-:Y:S01]  /*7580*/  FADD.FTZ R157, R154, -R157 ;  /* 0x8000009d9a9d7221 */ /* 0x000fe20000010000 */
[----:B------:R-:W-:Y:S01]  /*7590*/  PRMT R73, R62, 0x7632, R73 ;  /* 0x000076323e497816 */ /* 0x000fe20000000049 */
[----:B------:R-:W-:Y:S01]  /*75a0*/  FADD.FTZ R209, R196, -R209 ;  /* 0x800000d1c4d17221 */ /* 0x000fe20000010000 */
[----:B------:R-:W-:Y:S01]  /*75b0*/  SHF.L.U32 R76, R62, 0x10, RZ ;  /* 0x000000103e4c7819 */ /* 0x000fe200000006ff */
[----:B------:R-:W-:Y:S01]  /*75c0*/  FFMA.FTZ R75, R178, R205, R75 ;  /* 0x000000cdb24b7223 */ /* 0x000fe2000001004b */
[----:B------:R-:W-:Y:S01]  /*75d0*/  SHF.L.U32 R72, R72, 0x10, RZ ;  /* 0x0000001048487819 */ /* 0x000fe200000006ff */
[----:B------:R-:W-:Y:S01]  /*75e0*/  FADD.FTZ R207, R198, -R207 ;  /* 0x800000cfc6cf7221 */ /* 0x000fe20000010000 */
[----:B------:R-:W-:Y:S01]  /*75f0*/  FSEL R79, R153, RZ, P5 ;  /* 0x000000ff994f7208 */ /* 0x000fe20002800000 */
[----:B------:R-:W-:Y:S01]  /*7600*/  IMAD.U32 R78, R73, 0x10000, RZ ;  /* 0x00010000494e7824 */ /* 0x000fe200078e00ff */
[----:B------:R-:W-:Y:S01]  /*7610*/  ISETP.GE.U32.AND P2, PT, R82, RZ, PT ;  /* 0x000000ff5200720c */ /* 0x000fe20003f46070 */
[----:B------:R-:W-:Y:S01]  /*7620*/  FFMA.FTZ R76, R178, R157, R76 ;  /* 0x0000009db24c7223 */ /* 0x000fe2000001004c */
[----:B------:R-:W-:Y:S01]  /*7630*/  ISETP.GE.U32.AND P5, PT, R146, RZ, PT ;  /* 0x000000ff9200720c */ /* 0x000fe20003fa6070 */
[C---:B------:R-:W-:Y:S01]  /*7640*/  FFMA.FTZ R209, R178.reuse, R209, R72 ;  /* 0x000000d1b2d17223 */ /* 0x040fe20000010048 */
[----:B------:R-:W-:Y:S01]  /*7650*/  LOP3.LUT P6, RZ, R147, 0xff0000, RZ, 0xc0, !PT ;  /* 0x00ff000093ff7812 */ /* 0x000fe200078cc0ff */
[----:B------:R-:W-:Y:S01]  /*7660*/  FMUL.FTZ R72, R75, UR6 ;  /* 0x000000064b487c20 */ /* 0x000fe20008410000 */
[----:B------:R-:W-:Y:S01]  /*7670*/  ISETP.GE.U32.AND.EX P2, PT, R83, 0x1000000, PT, P2 ;  /* 0x010000005300780c */ /* 0x000fe20003f46120 */
[----:B------:R-:W-:Y:S01]  /*7680*/  FFMA.FTZ R78, R178, R207, R78 ;  /* 0x000000cfb24e7223 */ /* 0x000fe2000001004e */
[----:B------:R-:W-:Y:S01]  /*7690*/  ISETP.GE.U32.AND.EX P5, PT, R147, 0x1000000, PT, P5 ;  /* 0x010000009300780c */ /* 0x000fe20003fa6150 */
[----:B------:R-:W-:Y:S01]  /*76a0*/  FMUL.FTZ R76, R76, UR6 ;  /* 0x000000064c4c7c20 */ /* 0x000fe20008410000 */
[----:B------:R-:W-:Y:S01]  /*76b0*/  FSEL R75, R153, RZ, P6 ;  /* 0x000000ff994b7208 */ /* 0x000fe20003000000 */
[-CC-:B------:R-:W-:Y:S01]  /*76c0*/  FFMA.FTZ R159, R159, R184.reuse, R186.reuse ;  /* 0x000000b89f9f7223 */ /* 0x180fe200000100ba */
[----:B------:R-:W-:Y:S01]  /*76d0*/  LOP3.LUT P6, RZ, R83, 0xff, RZ, 0xc0, !PT ;  /* 0x000000ff53ff7812 */ /* 0x000fe200078cc0ff */
[-CC-:B------:R-:W-:Y:S01]  /*76e0*/  FFMA.FTZ R203, R203, R184.reuse, R186.reuse ;  /* 0x000000b8cbcb7223 */ /* 0x180fe200000100ba */
[----:B------:R-:W-:Y:S01]  /*76f0*/  FSEL R88, R72, RZ, P2 ;  /* 0x000000ff48587208 */ /* 0x000fe20001000000 */
[----:B------:R-:W-:Y:S01]  /*7700*/  FADD.FTZ R159, R156, -R159 ;  /* 0x8000009f9c9f7221 */ /* 0x000fe20000010000 */
[----:B------:R-:W-:Y:S01]  /*7710*/  FSEL R90, R72, RZ, P5 ;  /* 0x000000ff485a7208 */ /* 0x000fe20002800000 */
[----:B------:R-:W-:Y:S01]  /*7720*/  FMUL.FTZ R72, R78, UR6 ;  /* 0x000000064e487c20 */ /* 0x000fe20008410000 */
[----:B------:R-:W-:Y:S01]  /*7730*/  FSEL R78, R76, RZ, P6 ;  /* 0x000000ff4c4e7208 */ /* 0x000fe20003000000 */
[----:B------:R-:W-:Y:S01]  /*7740*/  FADD.FTZ R203, R194, -R203 ;  /* 0x800000cbc2cb7221 */ /* 0x000fe20000010000 */
[----:B------:R-:W-:Y:S01]  /*7750*/  LOP3.LUT P5, RZ, R83, 0xff00, RZ, 0xc0, !PT ;  /* 0x0000ff0053ff7812 */ /* 0x000fe200078ac0ff */
[----:B------:R-:W-:Y:S01]  /*7760*/  FFMA.FTZ R161, R161, R184, R186 ;  /* 0x000000b8a1a17223 */ /* 0x000fe200000100ba */
[----:B------:R-:W-:Y:S01]  /*7770*/  LOP3.LUT P6, RZ, R147, 0xff00, RZ, 0xc0, !PT ;  /* 0x0000ff0093ff7812 */ /* 0x000fe200078cc0ff */
[----:B------:R-:W-:Y:S01]  /*7780*/  FMUL.FTZ R209, R209, UR6 ;  /* 0x00000006d1d17c20 */ /* 0x000fe20008410000 */
[----:B------:R-:W-:Y:S01]  /*7790*/  SHF.L.U32 R74, R61, 0x10, RZ ;  /* 0x000000103d4a7819 */ /* 0x000fe200000006ff */
[----:B------:R-:W-:Y:S01]  /*77a0*/  FADD.FTZ R161, R158, -R161 ;  /* 0x800000a19ea17221 */ /* 0x000fe20000010000 */
[----:B------:R-:W-:Y:S01]  /*77b0*/  FSEL R85, R72, RZ, P5 ;  /* 0x000000ff48557208 */ /* 0x000fe20002800000 */
[----:B------:R-:W-:Y:S01]  /*77c0*/  IMAD.U32 R73, R60, 0x10000, RZ ;  /* 0x000100003c497824 */ /* 0x000fe200078e00ff */
[----:B------:R-:W-:Y:S01]  /*77d0*/  FSEL R89, R72, RZ, P6 ;  /* 0x000000ff48597208 */ /* 0x000fe20003000000 */
[----:B------:R-:W-:Y:S01]  /*77e0*/  FFMA.FTZ R74, R178, R159, R74 ;  /* 0x0000009fb24a7223 */ /* 0x000fe2000001004a */
[----:B------:R-:W-:Y:S01]  /*77f0*/  PRMT R72, R60, 0x7632, R72 ;  /* 0x000076323c487816 */ /* 0x000fe20000000048 */
[----:B------:R-:W-:Y:S01]  /*7800*/  FFMA.FTZ R73, R178, R161, R73 ;  /* 0x000000a1b2497223 */ /* 0x000fe20000010049 */
[----:B------:R-:W-:Y:S01]  /*7810*/  LOP3.LUT P2, RZ, R147, 0xff, RZ, 0xc0, !PT ;  /* 0x000000ff93ff7812 */ /* 0x000fe2000784c0ff */
[----:B------:R-:W-:Y:S01]  /*7820*/  FMUL.FTZ R74, R74, UR6 ;  /* 0x000000064a4a7c20 */ /* 0x000fe20008410000 */
[----:B------:R-:W-:Y:S01]  /*7830*/  SHF.L.U32 R72, R72, 0x10, RZ ;  /* 0x0000001048487819 */ /* 0x000fe200000006ff */
[----:B------:R-:W-:Y:S01]  /*7840*/  FMUL.FTZ R73, R73, UR6 ;  /* 0x0000000649497c20 */ /* 0x000fe20008410000 */
[----:B------:R-:W-:-:S02]  /*7850*/  FSEL R76, R76, RZ, P2 ;  /* 0x000000ff4c4c7208 */ /* 0x000fc40001000000 */
[----:B------:R-:W-:Y:S01]  /*7860*/  LOP3.LUT P2, RZ, R82, 0xff0000, RZ, 0xc0, !PT ;  /* 0x00ff000052ff7812 */ /* 0x000fe2000784c0ff */
[----:B------:R-:W-:Y:S01]  /*7870*/  FFMA.FTZ R72, R178, R203, R72 ;  /* 0x000000cbb2487223 */ /* 0x000fe20000010048 */
[----:B------:R-:W-:Y:S02]  /*7880*/  LOP3.LUT P5, RZ, R146, 0xff0000, RZ, 0xc0, !PT ;  /* 0x00ff000092ff7812 */ /* 0x000fe400078ac0ff */
[----:B------:R-:W-:Y:S01]  /*7890*/  LOP3.LUT P6, RZ, R82, 0xff000000, RZ, 0xc0, !PT ;  /* 0xff00000052ff7812 */ /* 0x000fe200078cc0ff */
[----:B------:R-:W-:Y:S01]  /*78a0*/  FMUL.FTZ R72, R72, UR6 ;  /* 0x0000000648487c20 */ /* 0x000fe20008410000 */
[C---:B------:R-:W-:Y:S02]  /*78b0*/  FSEL R77, R74.reuse, RZ, P2 ;  /* 0x000000ff4a4d7208 */ /* 0x040fe40001000000 */
[----:B------:R-:W-:Y:S02]  /*78c0*/  FSEL R84, R74, RZ, P5 ;  /* 0x000000ff4a547208 */ /* 0x000fe40002800000 */
[----:B------:R-:W-:-:S02]  /*78d0*/  LOP3.LUT P2, RZ, R82, 0xff00, RZ, 0xc0, !PT ;  /* 0x0000ff0052ff7812 */ /* 0x000fc4000784c0ff */
[----:B------:R-:W-:Y:S02]  /*78e0*/  LOP3.LUT P5, RZ, R82, 0xff, RZ, 0xc0, !PT ;  /* 0x000000ff52ff7812 */ /* 0x000fe400078ac0ff */
        /* <DEDUP_REMOVED lines=18> */
.L_x_510:
[----:B------:R-:W-:Y:S05]  /*7a10*/  @!P1 BRA `(.L_x_513) ;  /* 0x00000004003c9947 */ /* 0x000fea0003800000 */
[-CC-:B0-----:R-:W-:Y:S01]  /*7a20*/  FFMA.FTZ R68, R155, R184.reuse, R186.reuse ;  /* 0x000000b89b447223 */ /* 0x181fe200000100ba */
[-CC-:B------:R-:W-:Y:S01]  /*7a30*/  FFMA.FTZ R205, R205, R184.reuse, R186.reuse ;  /* 0x000000b8cdcd7223 */ /* 0x180fe200000100ba */
[-C--:B------:R-:W-:Y:S01]  /*7a40*/  FFMA.FTZ R157, R157, R184.reuse, R186 ;  /* 0x000000b89d9d7223 */ /* 0x080fe200000100ba */
[----:B------:R-:W-:Y:S01]  /*7a50*/  LOP3.LUT P5, RZ, R83, 0xff0000, RZ, 0xc0, !PT ;  /* 0x00ff000053ff7812 */ /* 0x000fe200078ac0ff */
[----:B------:R-:W-:Y:S01]  /*7a60*/  FADD.FTZ R153, R153, -R68 ;  /* 0x8000004499997221 */ /* 0x000fe20000010000 */
[----:B------:R-:W-:Y:S01]  /*7a70*/  FADD.FTZ R89, R200, -R205 ;  /* 0x800000cdc8597221 */ /* 0x000fe20000010000 */
        /* <DEDUP_REMOVED lines=73> */
.L_x_513:
[-CC-:B------:R-:W-:Y:S01]  /*7f10*/  FFMA.FTZ R205, R205, R184.reuse, R186.reuse ;  /* 0x000000b8cdcd7223 */ /* 0x180fe200000100ba */
[-CC-:B0-----:R-:W-:Y:S01]  /*7f20*/  FFMA.FTZ R72, R155, R184.reuse, R186.reuse ;  /* 0x000000b89b487223 */ /* 0x181fe200000100ba */
[----:B------:R-:W-:Y:S01]  /*7f30*/  ISETP.GE.U32.AND P2, PT, R82, RZ, PT ;  /* 0x000000ff5200720c */ /* 0x000fe20003f46070 */
[-C--:B------:R-:W-:Y:S01]  /*7f40*/  FFMA.FTZ R157, R157, R184.reuse, R186 ;  /* 0x000000b89d9d7223 */ /* 0x080fe200000100ba */
        /* <DEDUP_REMOVED lines=13> */
[----:B------:R-:W-:Y:S01]  /*8020*/  FSEL R72, R205, RZ, P2 ;  /* 0x000000ffcd487208 */ /* 0x000fe20001000000 */
        /* <DEDUP_REMOVED lines=57> */
.L_x_509:
[----:B------:R-:W-:Y:S05]  /*83c0*/  @!P4 BRA `(.L_x_514) ;  /* 0x000000080024c947 */ /* 0x000fea0003800000 */
[----:B------:R-:W-:Y:S05]  /*83d0*/  @!P1 BRA `(.L_x_515) ;  /* 0x0000000400189947 */ /* 0x000fea0003800000 */
[-CC-:B0-----:R-:W-:Y:S01]  /*83e0*/  FFMA.FTZ R68, R155, R184.reuse, R186.reuse ;  /* 0x000000b89b447223 */ /* 0x181fe200000100ba */
[----:B------:R-:W-:Y:S01]  /*83f0*/  PRMT R69, R63, 0x7632, R69 ;  /* 0x000076323f457816 */ /* 0x000fe20000000045 */
[-CC-:B------:R-:W-:Y:S01]  /*8400*/  FFMA.FTZ R205, R205, R184.reuse, R186.reuse ;  /* 0x000000b8cdcd7223 */ /* 0x180fe200000100ba */
[-C--:B------:R-:W-:Y:S01]  /*8410*/  FFMA.FTZ R157, R157, R184.reuse, R186 ;  /* 0x000000b89d9d7223 */ /* 0x080fe200000100ba */
[--C-:B------:R-:W-:Y:S01]  /*8420*/  FADD.FTZ R153, R153, -R68.reuse ;  /* 0x8000004499997221 */ /* 0x100fe20000010000 */
[----:B------:R-:W-:Y:S01]  /*8430*/  PRMT R68, R62, 0x7632, R68 ;  /* 0x000076323e447816 */ /* 0x000fe20000000044 */
[----:B------:R-:W-:Y:S01]  /*8440*/  FADD.FTZ R205, R200, -R205 ;  /* 0x800000cdc8cd7221 */ /* 0x000fe20000010000 */
[----:B------:R-:W-:Y:S02]  /*8450*/  IMAD.U32 R78, R69, 0x10000, RZ ;  /* 0x00010000454e7824 */ /* 0x000fe400078e00ff */
[-CC-:B------:R-:W-:Y:S01]  /*8460*/  FFMA.FTZ R159, R159, R184.reuse, R186.reuse ;  /* 0x000000b89f9f7223 */ /* 0x180fe200000100ba */
[----:B------:R-:W-:Y:S01]  /*8470*/  SHF.L.U32 R71, R63, 0x10, RZ ;  /* 0x000000103f477819 */ /* 0x000fe200000006ff */
[-C--:B------:R-:W-:Y:S01]  /*8480*/  FFMA.FTZ R207, R207, R184.reuse, R186 ;  /* 0x000000b8cfcf7223 */ /* 0x080fe200000100ba */
[----:B------:R-:W-:Y:S01]  /*8490*/  SHF.L.U32 R70, R62, 0x10, RZ ;  /* 0x000000103e467819 */ /* 0x000fe200000006ff */
[----:B------:R-:W-:Y:S01]  /*84a0*/  FADD.FTZ R157, R154, -R157 ;  /* 0x8000009d9a9d7221 */ /* 0x000fe20000010000 */
[----:B------:R-:W-:Y:S01]  /*84b0*/  SHF.L.U32 R76, R68, 0x10, RZ ;  /* 0x00000010444c7819 */ /* 0x000fe200000006ff */
[----:B------:R-:W-:Y:S01]  /*84c0*/  FFMA.FTZ R92, R178, R205, R78 ;  /* 0x000000cdb25c7223 */ /* 0x000fe2000001004e */
[----:B------:R-:W-:Y:S01]  /*84d0*/  FADD.FTZ R159, R156, -R159 ;  /* 0x8000009f9c9f7221 */ /* 0x000fe20000010000 */
[----:B------:R-:W-:Y:S01]  /*84e0*/  IMAD.U32 R68, R61, 0x10000, RZ ;  /* 0x000100003d447824 */ /* 0x000fe200078e00ff */
[----:B------:R-:W-:Y:S01]  /*84f0*/  ISETP.GE.U32.AND P2, PT, R82, RZ, PT ;  /* 0x000000ff5200720c */ /* 0x000fe20003f46070 */
[----:B------:R-:W-:Y:S01]  /*8500*/  FADD.FTZ R207, R198, -R207 ;  /* 0x800000cfc6cf7221 */ /* 0x000fe20000010000 */
[C---:B------:R-:W-:Y:S01]  /*8510*/  FFMA.FTZ R153, R178.reuse, R153, R71 ;  /* 0x00000099b2997223 */ /* 0x040fe20000010047 */
[----:B------:R-:W-:Y:S01]  /*8520*/  FFMA.FTZ R157, R178, R157, R70 ;  /* 0x0000009db29d7223 */ /* 0x000fe20000010046 */
[----:B------:R-:W-:Y:S01]  /*8530*/  FMUL.FTZ R70, R92, UR6 ;  /* 0x000000065c467c20 */ /* 0x000fe20008410000 */
[C---:B------:R-:W-:Y:S01]  /*8540*/  FFMA.FTZ R159, R178.reuse, R159, R68 ;  /* 0x0000009fb29f7223 */ /* 0x040fe20000010044 */
[----:B------:R-:W-:Y:S01]  /*8550*/  ISETP.GE.U32.AND.EX P2, PT, R83, 0x1000000, PT, P2 ;  /* 0x010000005300780c */ /* 0x000fe20003f46120 */
[----:B------:R-:W-:Y:S01]  /*8560*/  FFMA.FTZ R90, R178, R207, R76 ;  /* 0x000000cfb25a7223 */ /* 0x000fe2000001004c */
[----:B------:R-:W-:Y:S01]  /*8570*/  FMUL.FTZ R69, R153, UR6 ;  /* 0x0000000699457c20 */ /* 0x000fe20008410000 */
[----:B------:R-:W-:Y:S01]  /*8580*/  FMUL.FTZ R68, R157, UR6 ;  /* 0x000000069d447c20 */ /* 0x000fe20008410000 */
[----:B------:R-:W-:Y:S01]  /*8590*/  LOP3.LUT P5, RZ, R83, 0xff0000, RZ, 0xc0, !PT ;  /* 0x00ff000053ff7812 */ /* 0x000fe200078ac0ff */
[-CC-:B------:R-:W-:Y:S01]  /*85a0*/  FFMA.FTZ R203, R203, R184.reuse, R186.reuse ;  /* 0x000000b8cbcb7223 */ /* 0x180fe200000100ba */
[----:B------:R-:W-:Y:S01]  /*85b0*/  LOP3.LUT P6, RZ, R83, 0xff, RZ, 0xc0, !PT ;  /* 0x000000ff53ff7812 */ /* 0x000fe200078cc0ff */
[-CC-:B------:R-:W-:Y:S01]  /*85c0*/  FFMA.FTZ R209, R209, R184.reuse, R186.reuse ;  /* 0x000000b8d1d17223 */ /* 0x180fe200000100ba */
[----:B------:R-:W-:Y:S01]  /*85d0*/  FSEL R154, R70, RZ, P2 ;  /* 0x000000ff469a7208 */ /* 0x000fe20001000000 */
[----:B------:R-:W-:Y:S01]  /*85e0*/  FMUL.FTZ R70, R90, UR6 ;  /* 0x000000065a467c20 */ /* 0x000fe20008410000 */
[----:B------:R-:W-:Y:S01]  /*85f0*/  LOP3.LUT P2, RZ, R83, 0xff00, RZ, 0xc0, !PT ;  /* 0x0000ff0053ff7812 */ /* 0x000fe2000784c0ff */
[----:B------:R-:W-:Y:S01]  /*8600*/  FFMA.FTZ R161, R161, R184, R186 ;  /* 0x000000b8a1a17223 */ /* 0x000fe200000100ba */
[----:B------:R-:W-:Y:S01]  /*8610*/  FSEL R91, R69, RZ, P5 ;  /* 0x000000ff455b7208 */ /* 0x000fe20002800000 */
[----:B------:R-:W-:Y:S01]  /*8620*/  FADD.FTZ R203, R194, -R203 ;  /* 0x800000cbc2cb7221 */ /* 0x000fe20000010000 */
[----:B------:R-:W-:Y:S01]  /*8630*/  FSEL R88, R68, RZ, P6 ;  /* 0x000000ff44587208 */ /* 0x000fe20003000000 */
[----:B------:R-:W-:Y:S01]  /*8640*/  FADD.FTZ R209, R196, -R209 ;  /* 0x800000d1c4d17221 */ /* 0x000fe20000010000 */
[----:B------:R-:W-:Y:S01]  /*8650*/  PRMT R69, R61, 0x7632, R69 ;  /* 0x000076323d457816 */ /* 0x000fe20000000045 */
[----:B------:R-:W-:Y:S01]  /*8660*/  FADD.FTZ R161, R158, -R161 ;  /* 0x800000a19ea17221 */ /* 0x000fe20000010000 */
[----:B------:R-:W-:Y:S01]  /*8670*/  PRMT R68, R60, 0x7632, R68 ;  /* 0x000076323c447816 */ /* 0x000fe20000000044 */
[----:B------:R-:W-:Y:S01]  /*8680*/  FMUL.FTZ R71, R159, UR6 ;  /* 0x000000069f477c20 */ /* 0x000fe20008410000 */
[----:B------:R-:W-:-:S02]  /*8690*/  FSEL R89, R70, RZ, P2 ;  /* 0x000000ff46597208 */ /* 0x000fc40001000000 */
[----:B------:R-:W-:Y:S01]  /*86a0*/  SHF.L.U32 R69, R69, 0x10, RZ ;  /* 0x0000001045457819 */ /* 0x000fe200000006ff */
[----:B------:R-:W-:Y:S01]  /*86b0*/  IMAD.U32 R76, R68, 0x10000, RZ ;  /* 0x00010000444c7824 */ /* 0x000fe200078e00ff */
[----:B------:R-:W-:Y:S02]  /*86c0*/  SHF.L.U32 R70, R60, 0x10, RZ ;  /* 0x000000103c467819 */ /* 0x000fe400000006ff */
[----:B------:R-:W-:Y:S01]  /*86d0*/  LOP3.LUT P5, RZ, R82, 0xff0000, RZ, 0xc0, !PT ;  /* 0x00ff000052ff7812 */ /* 0x000fe200078ac0ff */
[C---:B------:R-:W-:Y:S01]  /*86e0*/  FFMA.FTZ R78, R178.reuse, R209, R69 ;  /* 0x000000d1b24e7223 */ /* 0x040fe20000010045 */
[C---:B------:R-:W-:Y:S01]  /*86f0*/  FFMA.FTZ R203, R178.reuse, R203, R76 ;  /* 0x000000cbb2cb7223 */ /* 0x040fe2000001004c */
[----:B------:R-:W-:Y:S01]  /*8700*/  FFMA.FTZ R68, R178, R161, R70 ;  /* 0x000000a1b2447223 */ /* 0x000fe20000010046 */
        /* <DEDUP_REMOVED lines=16> */
[----:B------:R-:W-:-:S02]  /*8810*/  F2FP.BF16.F32.PACK_AB R77, R85, R84 ;  /* 0x00000054554d723e */ /* 0x000fc400000010ff */
[----:B------:R-:W-:Y:S01]  /*8820*/  F2FP.BF16.F32.PACK_AB R76, R83, R76 ;  /* 0x0000004c534c723e */ /* 0x000fe200000010ff */
[----:B------:R-:W-:Y:S06]  /*8830*/  BRA `(.L_x_512) ;  /* 0x0000000800c87947 */ /* 0x000fec0003800000 */
.L_x_515:
[-CC-:B0-----:R-:W-:Y:S01]  /*8840*/  FFMA.FTZ R76, R155, R184.reuse, R186.reuse ;  /* 0x000000b89b4c7223 */ /* 0x181fe200000100ba */
[----:B------:R-:W-:Y:S01]  /*8850*/  PRMT R77, R63, 0x7632, R77 ;  /* 0x000076323f4d7816 */ /* 0x000fe2000000004d */
[-C--:B------:R-:W-:Y:S01]  /*8860*/  FFMA.FTZ R205, R205, R184.reuse, R186 ;  /* 0x000000b8cdcd7223 */ /* 0x080fe200000100ba */
[----:B------:R-:W-:Y:S01]  /*8870*/  PRMT R78, R62, 0x7632, R78 ;  /* 0x000076323e4e7816 */ /* 0x000fe2000000004e */
[----:B------:R-:W-:Y:S01]  /*8880*/  FADD.FTZ R153, R153, -R76 ;  /* 0x8000004c99997221 */ /* 0x000fe20000010000 */
[----:B------:R-:W-:Y:S01]  /*8890*/  SHF.L.U32 R77, R77, 0x10, RZ ;  /* 0x000000104d4d7819 */ /* 0x000fe200000006ff */
[----:B------:R-:W-:Y:S01]  /*88a0*/  FADD.FTZ R205, R200, -R205 ;  /* 0x800000cdc8cd7221 */ /* 0x000fe20000010000 */
[----:B------:R-:W-:Y:S01]  /*88b0*/  SHF.L.U32 R76, R63, 0x10, RZ ;  /* 0x000000103f4c7819 */ /* 0x000fe200000006ff */
[-CC-:B------:R-:W-:Y:S01]  /*88c0*/  FFMA.FTZ R207, R207, R184.reuse, R186.reuse ;  /* 0x000000b8cfcf7223 */ /* 0x180fe200000100ba */
[-CC-:B------:R-:W-:Y:S01]  /*88d0*/  FFMA.FTZ R159, R159, R184.reuse, R186.reuse ;  /* 0x000000b89f9f7223 */ /* 0x180fe200000100ba */
[-C--:B------:R-:W-:Y:S01]  /*88e0*/  FFMA.FTZ R157, R157, R184.reuse, R186 ;  /* 0x000000b89d9d7223 */ /* 0x080fe200000100ba */
[C---:B------:R-:W-:Y:S01]  /*88f0*/  FFMA.FTZ R205, R178.reuse, R205, R77 ;  /* 0x000000cdb2cd7223 */ /* 0x040fe2000001004d */
[--C-:B------:R-:W-:Y:S01]  /*8900*/  FFMA.FTZ R153, R178, R153, R76.reuse ;  /* 0x00000099b2997223 */ /* 0x100fe2000001004c */
[----:B------:R-:W-:Y:S01]  /*8910*/  SHF.L.U32 R85, R78, 0x10, RZ ;  /* 0x000000104e557819 */ /* 0x000fe200000006ff */
[----:B------:R-:W-:Y:S01]  /*8920*/  FADD.FTZ R207, R198, -R207 ;  /* 0x800000cfc6cf7221 */ /* 0x000fe20000010000 */
[----:B------:R-:W-:Y:S01]  /*8930*/  PRMT R76, R60, 0x7632, R76 ;  /* 0x000076323c4c7816 */ /* 0x000fe2000000004c */
[----:B------:R-:W-:Y:S01]  /*8940*/  FADD.FTZ R159, R156, -R159 ;  /* 0x8000009f9c9f7221 */ /* 0x000fe20000010000 */
[C---:B------:R-:W-:Y:S01]  /*8950*/  SHF.L.U32 R84, R61.reuse, 0x10, RZ ;  /* 0x000000103d547819 */ /* 0x040fe200000006ff */
[----:B------:R-:W-:Y:S01]  /*8960*/  FADD.FTZ R157, R154, -R157 ;  /* 0x8000009d9a9d7221 */ /* 0x000fe20000010000 */
[----:B------:R-:W-:Y:S01]  /*8970*/  ISETP.GE.U32.AND P2, PT, R82, RZ, PT ;  /* 0x000000ff5200720c */ /* 0x000fe20003f46070 */
[----:B------:R-:W-:Y:S01]  /*8980*/  IMAD.U32 R79, R62, 0x10000, RZ ;  /* 0x000100003e4f7824 */ /* 0x000fe200078e00ff */
[----:B------:R-:W-:Y:S01]  /*8990*/  PRMT R77, R61, 0x7632, R77 ;  /* 0x000076323d4d7816 */ /* 0x000fe2000000004d */
[-CC-:B------:R-:W-:Y:S01]  /*89a0*/  FFMA.FTZ R203, R203, R184.reuse, R186.reuse ;  /* 0x000000b8cbcb7223 */ /* 0x180fe200000100ba */
[-CC-:B------:R-:W-:Y:S01]  /*89b0*/  FFMA.FTZ R209, R209, R184.reuse, R186.reuse ;  /* 0x000000b8d1d17223 */ /* 0x180fe200000100ba */
[----:B------:R-:W-:Y:S01]  /*89c0*/  FFMA.FTZ R161, R161, R184, R186 ;  /* 0x000000b8a1a17223 */ /* 0x000fe200000100ba */
[----:B------:R-:W-:Y:S01]  /*89d0*/  FMUL.FTZ R205, R205, UR6 ;  /* 0x00000006cdcd7c20 */ /* 0x000fe20008410000 */
[----:B------:R-:W-:Y:S01]  /*89e0*/  SHF.L.U32 R78, R76, 0x10, RZ ;  /* 0x000000104c4e7819 */ /* 0x000fe200000006ff */
[C---:B------:R-:W-:Y:S01]  /*89f0*/  FFMA.FTZ R85, R178.reuse, R207, R85 ;  /* 0x000000cfb2557223 */ /* 0x040fe20000010055 */
[----:B------:R-:W-:Y:S01]  /*8a00*/  ISETP.GE.U32.AND.EX P2, PT, R83, 0x1000000, PT, P2 ;  /* 0x010000005300780c */ /* 0x000fe20003f46120 */
[----:B------:R-:W-:Y:S01]  /*8a10*/  FMUL.FTZ R153, R153, UR6 ;  /* 0x0000000699997c20 */ /* 0x000fe20008410000 */
[----:B------:R-:W-:Y:S01]  /*8a20*/  FFMA.FTZ R79, R178, R157, R79 ;  /* 0x0000009db24f7223 */ /* 0x000fe2000001004f */
[----:B------:R-:W-:Y:S01]  /*8a30*/  SHF.L.U32 R76, R60, 0x10, RZ ;  /* 0x000000103c4c7819 */ /* 0x000fe200000006ff */
[----:B------:R-:W-:Y:S01]  /*8a40*/  FFMA.FTZ R84, R178, R159, R84 ;  /* 0x0000009fb2547223 */ /* 0x000fe20000010054 */
[----:B------:R-:W-:Y:S01]  /*8a50*/  LOP3.LUT P5, RZ, R83, 0xff0000, RZ, 0xc0, !PT ;  /* 0x00ff000053ff7812 */ /* 0x000fe200078ac0ff */
[----:B------:R-:W-:Y:S01]  /*8a60*/  FADD.FTZ R203, R194, -R203 ;  /* 0x800000cbc2cb7221 */ /* 0x000fe20000010000 */
        /* <DEDUP_REMOVED lines=31> */
.L_x_514:
[----:B------:R-:W-:Y:S05]  /*8c60*/  @!P1 BRA `(.L_x_516) ;  /* 0x0000000000e89947 */ /* 0x000fea0003800000 */
[-CC-:B------:R-:W-:Y:S01]  /*8c70*/  FFMA.FTZ R205, R205, R184.reuse, R186.reuse ;  /* 0x000000b8cdcd7223 */ /* 0x180fe200000100ba */
[-CC-:B0-----:R-:W-:Y:S01]  /*8c80*/  FFMA.FTZ R68, R155, R184.reuse, R186.reuse ;  /* 0x000000b89b447223 */ /* 0x181fe200000100ba */
[-C--:B------:R-:W-:Y:S01]  /*8c90*/  FFMA.FTZ R157, R157, R184.reuse, R186 ;  /* 0x000000b89d9d7223 */ /* 0x080fe200000100ba */
[----:B------:R-:W-:Y:S01]  /*8ca0*/  ISETP.GE.U32.AND P2, PT, R82, RZ, PT ;  /* 0x000000ff5200720c */ /* 0x000fe20003f46070 */
[----:B------:R-:W-:Y:S01]  /*8cb0*/  FADD.FTZ R205, R200, -R205 ;  /* 0x800000cdc8cd7221 */ /* 0x000fe20000010000 */
[----:B------:R-:W-:Y:S01]  /*8cc0*/  FADD.FTZ R153, R153, -R68 ;  /* 0x8000004499997221 */ /* 0x000fe20000010000 */
[-CC-:B------:R-:W-:Y:S01]  /*8cd0*/  FFMA.FTZ R159, R159, R184.reuse, R186.reuse ;  /* 0x000000b89f9f7223 */ /* 0x180fe200000100ba */
[----:B------:R-:W-:Y:S01]  /*8ce0*/  FADD.FTZ R157, R154, -R157 ;  /* 0x8000009d9a9d7221 */ /* 0x000fe20000010000 */
[C---:B------:R-:W-:Y:S01]  /*8cf0*/  FMUL.FTZ R78, R178.reuse, R205 ;  /* 0x000000cdb24e7220 */ /* 0x040fe20000410000 */
        /* <DEDUP_REMOVED lines=49> */
.L_x_516:
[-CC-:B------:R-:W-:Y:S01]  /*9010*/  FFMA.FTZ R205, R205, R184.reuse, R186.reuse ;  /* 0x000000b8cdcd7223 */ /* 0x180fe200000100ba */
[-CC-:B0-----:R-:W-:Y:S01]  /*9020*/  FFMA.FTZ R76, R155, R184.reuse, R186.reuse ;  /* 0x000000b89b4c7223 */ /* 0x181fe200000100ba */
[-CC-:B------:R-:W-:Y:S01]  /*9030*/  FFMA.FTZ R159, R159, R184.reuse, R186.reuse ;  /* 0x000000b89f9f7223 */ /* 0x180fe200000100ba */
[-C--:B------:R-:W-:Y:S01]  /*9040*/  FFMA.FTZ R157, R157, R184.reuse, R186 ;  /* 0x000000b89d9d7223 */ /* 0x080fe200000100ba */
        /* <DEDUP_REMOVED lines=23> */
[----:B------:R-:W-:Y:S01]  /*91c0*/  FSEL R84, R205, RZ, P2 ;  /* 0x000000ffcd547208 */ /* 0x000fe20001000000 */
        /* <DEDUP_REMOVED lines=25> */
.L_x_512:
        /* <DEDUP_REMOVED lines=11> */
[----:B0-----:R-:W-:Y:S01]  /*9410*/  PRMT R68, R67, 0x7632, R68 ;  /* 0x0000763243447816 */ /* 0x001fe20000000044 */
[-CC-:B------:R-:W-:Y:S01]  /*9420*/  FFMA.FTZ R69, R182, R184.reuse, R186.reuse ;  /* 0x000000b8b6457223 */ /* 0x180fe200000100ba */
[-CC-:B------:R-:W-:Y:S01]  /*9430*/  FFMA.FTZ R101, R101, R184.reuse, R186.reuse ;  /* 0x000000b865657223 */ /* 0x180fe200000100ba */
[-CC-:B------:R-:W-:Y:S01]  /*9440*/  FFMA.FTZ R97, R97, R184.reuse, R186.reuse ;  /* 0x000000b861617223 */ /* 0x180fe200000100ba */
[-CC-:B------:R-:W-:Y:S01]  /*9450*/  FFMA.FTZ R95, R95, R184.reuse, R186.reuse ;  /* 0x000000b85f5f7223 */ /* 0x180fe200000100ba */
[----:B------:R-:W-:Y:S02]  /*9460*/  IMAD.U32 R71, R68, 0x10000, RZ ;  /* 0x0001000044477824 */ /* 0x000fe400078e00ff */
[----:B------:R-:W-:Y:S01]  /*9470*/  FADD.FTZ R69, R152, -R69 ;  /* 0x8000004598457221 */ /* 0x000fe20000010000 */
[----:B------:R-:W-:Y:S01]  /*9480*/  FADD.FTZ R101, R106, -R101 ;  /* 0x800000656a657221 */ /* 0x000fe20000010000 */
[----:B------:R-:W-:Y:S01]  /*9490*/  SHF.L.U32 R70, R65, 0x10, RZ ;  /* 0x0000001041467819 */ /* 0x000fe200000006ff */
[----:B------:R-:W-:Y:S01]  /*94a0*/  FADD.FTZ R97, R96, -R97 ;  /* 0x8000006160617221 */ /* 0x000fe20000010000 */
[----:B------:R-:W-:Y:S01]  /*94b0*/  FFMA.FTZ R84, R178, R69, R71 ;  /* 0x00000045b2547223 */ /* 0x000fe20000010047 */
[----:B------:R-:W-:Y:S01]  /*94c0*/  SHF.L.U32 R71, R67, 0x10, RZ ;  /* 0x0000001043477819 */ /* 0x000fe200000006ff */
[-C--:B------:R-:W-:Y:S01]  /*94d0*/  FFMA.FTZ R102, R102, R184.reuse, R186 ;  /* 0x000000b866667223 */ /* 0x080fe200000100ba */
[----:B------:R-:W-:Y:S01]  /*94e0*/  PRMT R69, R66, 0x7632, R69 ;  /* 0x0000763242457816 */ /* 0x000fe20000000045 */
[----:B------:R-:W-:Y:S01]  /*94f0*/  FADD.FTZ R95, R94, -R95 ;  /* 0x8000005f5e5f7221 */ /* 0x000fe20000010000 */
[----:B------:R-:W-:Y:S01]  /*9500*/  PRMT R68, R65, 0x7632, R68 ;  /* 0x0000763241447816 */ /* 0x000fe20000000044 */
[----:B------:R-:W-:Y:S01]  /*9510*/  FFMA.FTZ R71, R178, R101, R71 ;  /* 0x00000065b2477223 */ /* 0x000fe20000010047 */
[----:B------:R-:W-:Y:S01]  /*9520*/  SHF.L.U32 R72, R66, 0x10, RZ ;  /* 0x0000001042487819 */ /* 0x000fe200000006ff */
[----:B------:R-:W-:Y:S01]  /*9530*/  IMAD.U32 R74, R69, 0x10000, RZ ;  /* 0x00010000454a7824 */ /* 0x000fe200078e00ff */
[----:B------:R-:W-:Y:S01]  /*9540*/  ISETP.GE.U32.AND P2, PT, R80, RZ, PT ;  /* 0x000000ff5000720c */ /* 0x000fe20003f46070 */
[----:B------:R-:W-:Y:S01]  /*9550*/  FMUL.FTZ R69, R71, UR6 ;  /* 0x0000000647457c20 */ /* 0x000fe20008410000 */
[----:B------:R-:W-:Y:S01]  /*9560*/  LOP3.LUT P5, RZ, R81, 0xff0000, RZ, 0xc0, !PT ;  /* 0x00ff000051ff7812 */ /* 0x000fe200078ac0ff */
[-C--:B------:R-:W-:Y:S01]  /*9570*/  FFMA.FTZ R104, R104, R184.reuse, R186 ;  /* 0x000000b868687223 */ /* 0x080fe200000100ba */
[----:B------:R-:W-:Y:S01]  /*9580*/  SHF.L.U32 R68, R68, 0x10, RZ ;  /* 0x0000001044447819 */ /* 0x000fe200000006ff */
[----:B------:R-:W-:Y:S01]  /*9590*/  FFMA.FTZ R97, R178, R97, R70 ;  /* 0x00000061b2617223 */ /* 0x000fe20000010046 */
[----:B------:R-:W-:Y:S01]  /*95a0*/  FADD.FTZ R105, R105, -R102 ;  /* 0x8000006669697221 */ /* 0x000fe20000010000 */
[----:B------:R-:W-:Y:S01]  /*95b0*/  FMUL.FTZ R70, R84, UR6 ;  /* 0x0000000654467c20 */ /* 0x000fe20008410000 */
[C---:B------:R-:W-:Y:S01]  /*95c0*/  FFMA.FTZ R95, R178.reuse, R95, R72 ;  /* 0x0000005fb25f7223 */ /* 0x040fe20000010048 */
        /* <DEDUP_REMOVED lines=14> */
[----:B------:R-:W-:Y:S01]  /*96b0*/  LOP3.LUT P2, RZ, R149, 0xff, RZ, 0xc0, !PT ;  /* 0x000000ff95ff7812 */ /* 0x000fe2000784c0ff */
        /* <DEDUP_REMOVED lines=13> */
[----:B------:R-:W-:Y:S01]  /*9790*/  LOP3.LUT P2, RZ, R80, 0xff0000, RZ, 0xc0, !PT ;  /* 0x00ff000050ff7812 */ /* 0x000fe2000784c0ff */
[----:B------:R-:W-:Y:S01]  /*97a0*/  FFMA.FTZ R68, R178, R103, R68 ;  /* 0x00000067b2447223 */ /* 0x000fe20000010044 */
[----:B------:R-:W-:Y:S02]  /*97b0*/  LOP3.LUT P5, RZ, R148, 0xff0000, RZ, 0xc0, !PT ;  /* 0x00ff000094ff7812 */ /* 0x000fe400078ac0ff */
[----:B------:R-:W-:Y:S01]  /*97c0*/  FSEL R85, R69, RZ, P6 ;  /* 0x000000ff45557208 */ /* 0x000fe20003000000 */
[----:B------:R-:W-:Y:S01]  /*97d0*/  IMAD.U32 R69, R64, 0x10000, RZ ;  /* 0x0001000040457824 */ /* 0x000fe200078e00ff */
        /* <DEDUP_REMOVED lines=30> */
.L_x_519:
[-CC-:B------:R-:W-:Y:S01]  /*99c0*/  FFMA.FTZ R101, R101, R184.reuse, R186.reuse ;  /* 0x000000b865657223 */ /* 0x180fe200000100ba */
[-C--:B0-----:R-:W-:Y:S01]  /*99d0*/  FFMA.FTZ R73, R182, R184.reuse, R186 ;  /* 0x000000b8b6497223 */ /* 0x081fe200000100ba */
[C---:B------:R-:W-:Y:S01]  /*99e0*/  PRMT R72, R67.reuse, 0x7632, R72 ;  /* 0x0000763243487816 */ /* 0x040fe20000000048 */
[----:B------:R-:W-:Y:S02]  /*99f0*/  IMAD.U32 R75, R67, 0x10000, RZ ;  /* 0x00010000434b7824 */ /* 0x000fe400078e00ff */
[----:B------:R-:W-:Y:S01]  /*9a00*/  FADD.FTZ R101, R106, -R101 ;  /* 0x800000656a657221 */ /* 0x000fe20000010000 */
[-CC-:B------:R-:W-:Y:S01]  /*9a10*/  FFMA.FTZ R95, R95, R184.reuse, R186.reuse ;  /* 0x000000b85f5f7223 */ /* 0x180fe200000100ba */
[----:B------:R-:W-:Y:S01]  /*9a20*/  FADD.FTZ R77, R152, -R73 ;  /* 0x80000049984d7221 */ /* 0x000fe20000010000 */
[----:B------:R-:W-:Y:S01]  /*9a30*/  SHF.L.U32 R79, R72, 0x10, RZ ;  /* 0x00000010484f7819 */ /* 0x000fe200000006ff */
[----:B------:R-:W-:Y:S01]  /*9a40*/  FFMA.FTZ R75, R178, R101, R75 ;  /* 0x00000065b24b7223 */ /* 0x000fe2000001004b */
[----:B------:R-:W-:Y:S01]  /*9a50*/  PRMT R73, R66, 0x7632, R73 ;  /* 0x0000763242497816 */ /* 0x000fe20000000049 */
[-CC-:B------:R-:W-:Y:S01]  /*9a60*/  FFMA.FTZ R104, R104, R184.reuse, R186.reuse ;  /* 0x000000b868687223 */ /* 0x180fe200000100ba */
[----:B------:R-:W-:Y:S01]  /*9a70*/  SHF.L.U32 R76, R66, 0x10, RZ ;  /* 0x00000010424c7819 */ /* 0x000fe200000006ff */
[----:B------:R-:W-:Y:S01]  /*9a80*/  FADD.FTZ R95, R94, -R95 ;  /* 0x8000005f5e5f7221 */ /* 0x000fe20000010000 */
[----:B------:R-:W-:Y:S01]  /*9a90*/  ISETP.GE.U32.AND P2, PT, R80, RZ, PT ;  /* 0x000000ff5000720c */ /* 0x000fe20003f46070 */
[-C--:B------:R-:W-:Y:S01]  /*9aa0*/  FFMA.FTZ R102, R102, R184.reuse, R186 ;  /* 0x000000b866667223 */ /* 0x080fe200000100ba */
[----:B------:R-:W-:Y:S01]  /*9ab0*/  PRMT R72, R65, 0x7632, R72 ;  /* 0x0000763241487816 */ /* 0x000fe20000000048 */
[----:B------:R-:W-:Y:S01]  /*9ac0*/  FMUL.FTZ R75, R75, UR6 ;  /* 0x000000064b4b7c20 */ /* 0x000fe20008410000 */
[----:B------:R-:W-:Y:S01]  /*9ad0*/  SHF.L.U32 R78, R73, 0x10, RZ ;  /* 0x00000010494e7819 */ /* 0x000fe200000006ff */
[----:B------:R-:W-:Y:S01]  /*9ae0*/  FADD.FTZ R107, R107, -R104 ;  /* 0x800000686b6b7221 */ /* 0x000fe20000010000 */
[C---:B------:R-:W-:Y:S01]  /*9af0*/  FFMA.FTZ R77, R178.reuse, R77, R79 ;  /* 0x0000004db24d7223 */ /* 0x040fe2000001004f */
[C---:B------:R-:W-:Y:S01]  /*9b00*/  FFMA.FTZ R76, R178.reuse, R95, R76 ;  /* 0x0000005fb24c7223 */ /* 0x040fe2000001004c */
[----:B------:R-:W-:Y:S01]  /*9b10*/  ISETP.GE.U32.AND.EX P6, PT, R81, 0x1000000, PT, P2 ;  /* 0x010000005100780c */ /* 0x000fe20003fc6120 */
[----:B------:R-:W-:Y:S01]  /*9b20*/  FADD.FTZ R105, R105, -R102 ;  /* 0x8000006669697221 */ /* 0x000fe20000010000 */
[----:B------:R-:W-:Y:S01]  /*9b30*/  LOP3.LUT P5, RZ, R81, 0xff0000, RZ, 0xc0, !PT ;  /* 0x00ff000051ff7812 */ /* 0x000fe200078ac0ff */
[----:B------:R-:W-:Y:S01]  /*9b40*/  FFMA.FTZ R78, R178, R107, R78 ;  /* 0x0000006bb24e7223 */ /* 0x000fe2000001004e */
[----:B------:R-:W-:Y:S01]  /*9b50*/  ISETP.GE.U32.AND P2, PT, R148, RZ, PT ;  /* 0x000000ff9400720c */ /* 0x000fe20003f46070 */
[----:B------:R-:W-:Y:S01]  /*9b60*/  FMUL.FTZ R77, R77, UR6 ;  /* 0x000000064d4d7c20 */ /* 0x000fe20008410000 */
[----:B------:R-:W-:Y:S01]  /*9b70*/  SHF.L.U32 R72, R72, 0x10, RZ ;  /* 0x0000001048487819 */ /* 0x000fe200000006ff */
[----:B------:R-:W-:Y:S01]  /*9b80*/  FMUL.FTZ R76, R76, UR6 ;  /* 0x000000064c4c7c20 */ /* 0x000fe20008410000 */
[----:B------:R-:W-:Y:S01]  /*9b90*/  FSEL R79, R75, RZ, P5 ;  /* 0x000000ff4b4f7208 */ /* 0x000fe20002800000 */
[-C--:B------:R-:W-:Y:S01]  /*9ba0*/  FFMA.FTZ R97, R97, R184.reuse, R186 ;  /* 0x000000b861617223 */ /* 0x080fe200000100ba */
[----:B------:R-:W-:Y:S01]  /*9bb0*/  LOP3.LUT P5, RZ, R81, 0xff, RZ, 0xc0, !PT ;  /* 0x000000ff51ff7812 */ /* 0x000fe200078ac0ff */
[----:B------:R-:W-:Y:S01]  /*9bc0*/  FFMA.FTZ R105, R178, R105, R72 ;  /* 0x00000069b2697223 */ /* 0x000fe20000010048 */
[----:B------:R-:W-:Y:S01]  /*9bd0*/  ISETP.GE.U32.AND.EX P2, PT, R149, 0x1000000, PT, P2 ;  /* 0x010000009500780c */ /* 0x000fe20003f46120 */
[----:B------:R-:W-:Y:S01]  /*9be0*/  FMUL.FTZ R72, R78, UR6 ;  /* 0x000000064e487c20 */ /* 0x000fe20008410000 */
[----:B------:R-:W-:Y:S01]  /*9bf0*/  FSEL R78, R76, RZ, P5 ;  /* 0x000000ff4c4e7208 */ /* 0x000fe20002800000 */
[----:B------:R-:W-:Y:S01]  /*9c00*/  FADD.FTZ R97, R96, -R97 ;  /* 0x8000006160617221 */ /* 0x000fe20000010000 */
[----:B------:R-:W-:Y:S01]  /*9c10*/  FSEL R88, R77, RZ, P2 ;  /* 0x000000ff4d587208 */ /* 0x000fe20001000000 */
[----:B------:R-:W-:Y:S01]  /*9c20*/  IMAD.U32 R74, R65, 0x10000, RZ ;  /* 0x00010000414a7824 */ /* 0x000fe200078e00ff */
[----:B------:R-:W-:Y:S01]  /*9c30*/  FSEL R84, R77, RZ, P6 ;  /* 0x000000ff4d547208 */ /* 0x000fe20003000000 */
[-C--:B------:R-:W-:Y:S01]  /*9c40*/  FFMA.FTZ R100, R100, R184.reuse, R186 ;  /* 0x000000b864647223 */ /* 0x080fe200000100ba */
[----:B------:R-:W-:Y:S01]  /*9c50*/  LOP3.LUT P2, RZ, R81, 0xff00, RZ, 0xc0, !PT ;  /* 0x0000ff0051ff7812 */ /* 0x000fe2000784c0ff */
[----:B------:R-:W-:Y:S01]  /*9c60*/  FFMA.FTZ R74, R178, R97, R74 ;  /* 0x00000061b24a7223 */ /* 0x000fe2000001004a */
[----:B------:R-:W-:Y:S01]  /*9c70*/  LOP3.LUT P5, RZ, R149, 0xff00, RZ, 0xc0, !PT ;  /* 0x0000ff0095ff7812 */ /* 0x000fe200078ac0ff */
[----:B------:R-:W-:Y:S01]  /*9c80*/  FADD.FTZ R103, R103, -R100 ;  /* 0x8000006467677221 */ /* 0x000fe20000010000 */
[----:B------:R-:W-:Y:S01]  /*9c90*/  LOP3.LUT P6, RZ, R149, 0xff0000, RZ, 0xc0, !PT ;  /* 0x00ff000095ff7812 */ /* 0x000fe200078cc0ff */
[----:B------:R-:W-:Y:S01]  /*9ca0*/  FMUL.FTZ R74, R74, UR6 ;  /* 0x000000064a4a7c20 */ /* 0x000fe20008410000 */
[C---:B------:R-:W-:Y:S01]  /*9cb0*/  FSEL R83, R72.reuse, RZ, P2 ;  /* 0x000000ff48537208 */ /* 0x040fe20001000000 */
[----:B------:R-:W-:Y:S01]  /*9cc0*/  FFMA.FTZ R99, R99, R184, R186 ;  /* 0x000000b863637223 */ /* 0x000fe200000100ba */
[----:B------:R-:W-:Y:S01]  /*9cd0*/  FSEL R85, R72, RZ, P5 ;  /* 0x000000ff48557208 */ /* 0x000fe20002800000 */
[----:B------:R-:W-:Y:S01]  /*9ce0*/  FMUL.FTZ R105, R105, UR6 ;  /* 0x0000000669697c20 */ /* 0x000fe20008410000 */
[----:B------:R-:W-:Y:S01]  /*9cf0*/  FSEL R75, R75, RZ, P6 ;  /* 0x000000ff4b4b7208 */ /* 0x000fe20003000000 */
[----:B------:R-:W-:Y:S01]  /*9d00*/  FADD.FTZ R99, R98, -R99 ;  /* 0x8000006362637221 */ /* 0x000fe20000010000 */
[----:B------:R-:W-:-:S02]  /*9d10*/  PRMT R72, R64, 0x7632, R72 ;  /* 0x0000763240487816 */ /* 0x000fc40000000048 */
[----:B------:R-:W-:Y:S02]  /*9d20*/  LOP3.LUT P6, RZ, R149, 0xff, RZ, 0xc0, !PT ;  /* 0x000000ff95ff7812 */ /* 0x000fe400078cc0ff */
[----:B------:R-:W-:Y:S01]  /*9d30*/  LOP3.LUT P2, RZ, R148, 0xff0000, RZ, 0xc0, !PT ;  /* 0x00ff000094ff7812 */ /* 0x000fe2000784c0ff */
[----:B------:R-:W-:Y:S01]  /*9d40*/  IMAD.U32 R72, R72, 0x10000, RZ ;  /* 0x0001000048487824 */ /* 0x000fe200078e00ff */
[----:B------:R-:W-:Y:S02]  /*9d50*/  FSEL R76, R76, RZ, P6 ;  /* 0x000000ff4c4c7208 */ /* 0x000fe40003000000 */
[----:B------:R-:W-:Y:S01]  /*9d60*/  LOP3.LUT P6, RZ, R80, 0xff0000, RZ, 0xc0, !PT ;  /* 0x00ff000050ff7812 */ /* 0x000fe200078cc0ff */
[----:B------:R-:W-:Y:S01]  /*9d70*/  FFMA.FTZ R72, R178, R103, R72 ;  /* 0x00000067b2487223 */ /* 0x000fe20000010048 */
[----:B------:R-:W-:Y:S02]  /*9d80*/  LOP3.LUT P5, RZ, R80, 0xff000000, RZ, 0xc0, !PT ;  /* 0xff00000050ff7812 */ /* 0x000fe400078ac0ff */
[----:B------:R-:W-:Y:S01]  /*9d90*/  SHF.L.U32 R73, R64, 0x10, RZ ;  /* 0x0000001040497819 */ /* 0x000fe200000006ff */
[----:B------:R-:W-:Y:S01]  /*9da0*/  FMUL.FTZ R72, R72, UR6 ;  /* 0x0000000648487c20 */ /* 0x000fe20008410000 */
[----:B------:R-:W-:-:S02]  /*9db0*/  FSEL R77, R74, RZ, P6 ;  /* 0x000000ff4a4d7208 */ /* 0x000fc40003000000 */
[----:B------:R-:W-:Y:S01]  /*9dc0*/  FSEL R82, R74, RZ, P2 ;  /* 0x000000ff4a527208 */ /* 0x000fe20001000000 */
[----:B------:R-:W-:Y:S01]  /*9dd0*/  FFMA.FTZ R73, R178, R99, R73 ;  /* 0x00000063b2497223 */ /* 0x000fe20000010049 */
[C---:B------:R-:W-:Y:S02]  /*9de0*/  LOP3.LUT P6, RZ, R80.reuse, 0xff00, RZ, 0xc0, !PT ;  /* 0x0000ff0050ff7812 */ /* 0x040fe400078cc0ff */
[----:B------:R-:W-:Y:S01]  /*9df0*/  LOP3.LUT P2, RZ, R80, 0xff, RZ, 0xc0, !PT ;  /* 0x000000ff50ff7812 */ /* 0x000fe2000784c0ff */
[----:B------:R-:W-:Y:S01]  /*9e00*/  FMUL.FTZ R73, R73, UR6 ;  /* 0x0000000649497c20 */ /* 0x000fe20008410000 */
[----:B------:R-:W-:Y:S02]  /*9e10*/  FSEL R80, R105, RZ, P5 ;  /* 0x000000ff69507208 */ /* 0x000fe40002800000 */
[----:B------:R-:W-:Y:S02]  /*9e20*/  LOP3.LUT P5, RZ, R148, 0xff000000, RZ, 0xc0, !PT ;  /* 0xff00000094ff7812 */ /* 0x000fe400078ac0ff */
[----:B------:R-:W-:-:S02]  /*9e30*/  FSEL R81, R72, RZ, P6 ;  /* 0x000000ff48517208 */ /* 0x000fc40003000000 */
[----:B------:R-:W-:Y:S02]  /*9e40*/  FSEL R105, R105, RZ, P5 ;  /* 0x000000ff69697208 */ /* 0x000fe40002800000 */
[C---:B------:R-:W-:Y:S02]  /*9e50*/  LOP3.LUT P5, RZ, R148.reuse, 0xff00, RZ, 0xc0, !PT ;  /* 0x0000ff0094ff7812 */ /* 0x040fe400078ac0ff */
[----:B------:R-:W-:Y:S02]  /*9e60*/  LOP3.LUT P6, RZ, R148, 0xff, RZ, 0xc0, !PT ;  /* 0x000000ff94ff7812 */ /* 0x000fe400078cc0ff */
[----:B------:R-:W-:Y:S02]  /*9e70*/  F2FP.BF16.F32.PACK_AB R78, R83, R78 ;  /* 0x0000004e534e723e */ /* 0x000fe400000010ff */
[----:B------:R-:W-:Y:S02]  /*9e80*/  F2FP.BF16.F32.PACK_AB R74, R85, R76 ;  /* 0x0000004c554a723e */ /* 0x000fe400000010ff */
        /* <DEDUP_REMOVED lines=10> */
.L_x_518:
[----:B------:R-:W-:Y:S05]  /*9f30*/  @!P1 BRA `(.L_x_521) ;  /* 0x00000004003c9947 */ /* 0x000fea0003800000 */
[-CC-:B------:R-:W-:Y:S01]  /*9f40*/  FFMA.FTZ R101, R101, R184.reuse, R186.reuse ;  /* 0x000000b865657223 */ /* 0x180fe200000100ba */
[-CC-:B0-----:R-:W-:Y:S01]  /*9f50*/  FFMA.FTZ R69, R182, R184.reuse, R186.reuse ;  /* 0x000000b8b6457223 */ /* 0x181fe200000100ba */
[-CC-:B------:R-:W-:Y:S01]  /*9f60*/  FFMA.FTZ R95, R95, R184.reuse, R186.reuse ;  /* 0x000000b85f5f7223 */ /* 0x180fe200000100ba */
[----:B------:R-:W-:Y:S01]  /*9f70*/  LOP3.LUT P5, RZ, R81, 0xff0000, RZ, 0xc0, !PT ;  /* 0x00ff000051ff7812 */ /* 0x000fe200078ac0ff */
[----:B------:R-:W-:Y:S01]  /*9f80*/  FADD.FTZ R101, R106, -R101 ;  /* 0x800000656a657221 */ /* 0x000fe20000010000 */
[----:B------:R-:W-:Y:S01]  /*9f90*/  FADD.FTZ R69, R152, -R69 ;  /* 0x8000004598457221 */ /* 0x000fe20000010000 */
[-C--:B------:R-:W-:Y:S01]  /*9fa0*/  FFMA.FTZ R104, R104, R184.reuse, R186 ;  /* 0x000000b868687223 */ /* 0x080fe200000100ba */
        /* <DEDUP_REMOVED lines=16> */
[-C--:B------:R-:W-:Y:S01]  /*a0b0*/  FFMA.FTZ R102, R102, R184.reuse, R186 ;  /* 0x000000b866667223 */ /* 0x080fe200000100ba */
[----:B------:R-:W-:Y:S01]  /*a0c0*/  ISETP.GE.U32.AND.EX P5, PT, R149, 0x1000000, PT, P5 ;  /* 0x010000009500780c */ /* 0x000fe20003fa6150 */
[----:B------:R-:W-:Y:S01]  /*a0d0*/  FMUL.FTZ R68, R70, UR6 ;  /* 0x0000000646447c20 */ /* 0x000fe20008410000 */
[----:B------:R-:W-:Y:S01]  /*a0e0*/  FSEL R88, R69, RZ, P2 ;  /* 0x000000ff45587208 */ /* 0x000fe20001000000 */
[----:B------:R-:W-:Y:S01]  /*a0f0*/  FMUL.FTZ R71, R75, UR6 ;  /* 0x000000064b477c20 */ /* 0x000fe20008410000 */
[----:B------:R-:W-:Y:S01]  /*a100*/  LOP3.LUT P6, RZ, R81, 0xff, RZ, 0xc0, !PT ;  /* 0x000000ff51ff7812 */ /* 0x000fe200078cc0ff */
[----:B------:R-:W-:Y:S01]  /*a110*/  FADD.FTZ R105, R105, -R102 ;  /* 0x8000006669697221 */ /* 0x000fe20000010000 */
[----:B------:R-:W-:Y:S01]  /*a120*/  LOP3.LUT P2, RZ, R149, 0xff, RZ, 0xc0, !PT ;  /* 0x000000ff95ff7812 */ /* 0x000fe2000784c0ff */
[-CC-:B------:R-:W-:Y:S01]  /*a130*/  FFMA.FTZ R100, R100, R184.reuse, R186.reuse ;  /* 0x000000b864647223 */ /* 0x180fe200000100ba */
[----:B------:R-:W-:Y:S01]  /*a140*/  FSEL R91, R69, RZ, P5 ;  /* 0x000000ff455b7208 */ /* 0x000fe20002800000 */
[C---:B------:R-:W-:Y:S01]  /*a150*/  FMUL.FTZ R69, R178.reuse, R97 ;  /* 0x00000061b2457220 */ /* 0x040fe20000410000 */
[----:B------:R-:W-:Y:S01]  /*a160*/  LOP3.LUT P5, RZ, R81, 0xff00, RZ, 0xc0, !PT ;  /* 0x0000ff0051ff7812 */ /* 0x000fe200078ac0ff */
[----:B------:R-:W-:Y:S01]  /*a170*/  FMUL.FTZ R72, R178, R105 ;  /* 0x00000069b2487220 */ /* 0x000fe20000410000 */
[C---:B------:R-:W-:Y:S01]  /*a180*/  FSEL R78, R68.reuse, RZ, P6 ;  /* 0x000000ff444e7208 */ /* 0x040fe20003000000 */
[----:B------:R-:W-:Y:S01]  /*a190*/  FFMA.FTZ R99, R99, R184, R186 ;  /* 0x000000b863637223 */ /* 0x000fe200000100ba */
[----:B------:R-:W-:Y:S01]  /*a1a0*/  FSEL R74, R68, RZ, P2 ;  /* 0x000000ff444a7208 */ /* 0x000fe20001000000 */
[----:B------:R-:W-:Y:S01]  /*a1b0*/  FMUL.FTZ R68, R69, UR6 ;  /* 0x0000000645447c20 */ /* 0x000fe20008410000 */
[----:B------:R-:W-:Y:S01]  /*a1c0*/  FSEL R83, R71, RZ, P5 ;  /* 0x000000ff47537208 */ /* 0x000fe20002800000 */
[----:B------:R-:W-:Y:S01]  /*a1d0*/  FADD.FTZ R73, R103, -R100 ;  /* 0x8000006467497221 */ /* 0x000fe20000010000 */
[----:B------:R-:W-:Y:S01]  /*a1e0*/  LOP3.LUT P2, RZ, R80, 0xff0000, RZ, 0xc0, !PT ;  /* 0x00ff000050ff7812 */ /* 0x000fe2000784c0ff */
[----:B------:R-:W-:Y:S01]  /*a1f0*/  FADD.FTZ R99, R98, -R99 ;  /* 0x8000006362637221 */ /* 0x000fe20000010000 */
[----:B------:R-:W-:Y:S01]  /*a200*/  LOP3.LUT P5, RZ, R148, 0xff0000, RZ, 0xc0, !PT ;  /* 0x00ff000094ff7812 */ /* 0x000fe200078ac0ff */
[C---:B------:R-:W-:Y:S01]  /*a210*/  FMUL.FTZ R73, R178.reuse, R73 ;  /* 0x00000049b2497220 */ /* 0x040fe20000410000 */
[----:B------:R-:W-:Y:S01]  /*a220*/  LOP3.LUT P6, RZ, R149, 0xff00, RZ, 0xc0, !PT ;  /* 0x0000ff0095ff7812 */ /* 0x000fe200078cc0ff */
[----:B------:R-:W-:Y:S01]  /*a230*/  FMUL.FTZ R178, R178, R99 ;  /* 0x00000063b2b27220 */ /* 0x000fe20000410000 */
[----:B------:R-:W-:-:S02]  /*a240*/  FSEL R77, R68, RZ, P2 ;  /* 0x000000ff444d7208 */ /* 0x000fc40001000000 */
[----:B------:R-:W-:Y:S01]  /*a250*/  FSEL R82, R68, RZ, P5 ;  /* 0x000000ff44527208 */ /* 0x000fe20002800000 */
[----:B------:R-:W-:Y:S01]  /*a260*/  FMUL.FTZ R68, R72, UR6 ;  /* 0x0000000648447c20 */ /* 0x000fe20008410000 */
[----:B------:R-:W-:Y:S02]  /*a270*/  FSEL R89, R71, RZ, P6 ;  /* 0x000000ff47597208 */ /* 0x000fe40003000000 */
[C---:B------:R-:W-:Y:S02]  /*a280*/  LOP3.LUT P6, RZ, R80.reuse, 0xff000000, RZ, 0xc0, !PT ;  /* 0xff00000050ff7812 */ /* 0x040fe400078cc0ff */
[C---:B------:R-:W-:Y:S02]  /*a290*/  LOP3.LUT P2, RZ, R80.reuse, 0xff00, RZ, 0xc0, !PT ;  /* 0x0000ff0050ff7812 */ /* 0x040fe4000784c0ff */
[----:B------:R-:W-:Y:S02]  /*a2a0*/  LOP3.LUT P5, RZ, R80, 0xff, RZ, 0xc0, !PT ;  /* 0x000000ff50ff7812 */ /* 0x000fe400078ac0ff */
[----:B------:R-:W-:-:S02]  /*a2b0*/  FSEL R80, R68, RZ, P6 ;  /* 0x000000ff44507208 */ /* 0x000fc40003000000 */
[----:B------:R-:W-:Y:S01]  /*a2c0*/  F2FP.BF16.F32.PACK_AB R69, R72, R69 ;  /* 0x000000454845723e */ /* 0x000fe200000010ff */
[----:B------:R-:W-:Y:S01]  /*a2d0*/  FMUL.FTZ R72, R73, UR6 ;  /* 0x0000000649487c20 */ /* 0x000fe20008410000 */
[----:B------:R-:W-:Y:S02]  /*a2e0*/  LOP3.LUT P6, RZ, R148, 0xff000000, RZ, 0xc0, !PT ;  /* 0xff00000094ff7812 */ /* 0x000fe400078cc0ff */
[----:B------:R-:W-:Y:S02]  /*a2f0*/  F2FP.BF16.F32.PACK_AB R71, R85, R76 ;  /* 0x0000004c5547723e */ /* 0x000fe400000010ff */
[----:B------:R-:W-:Y:S02]  /*a300*/  FSEL R85, R68, RZ, P6 ;  /* 0x000000ff44557208 */ /* 0x000fe40003000000 */
[----:B------:R-:W-:Y:S01]  /*a310*/  F2FP.BF16.F32.PACK_AB R68, R73, R178 ;  /* 0x000000b24944723e */ /* 0x000fe200000010ff */
[----:B------:R-:W-:Y:S01]  /*a320*/  FMUL.FTZ R178, R178, UR6 ;  /* 0x00000006b2b27c20 */ /* 0x000fe20008410000 */
[----:B------:R-:W-:-:S02]  /*a330*/  LOP3.LUT P6, RZ, R148, 0xff00, RZ, 0xc0, !PT ;  /* 0x0000ff0094ff7812 */ /* 0x000fc400078cc0ff */
[----:B------:R-:W-:Y:S02]  /*a340*/  FSEL R81, R72, RZ, P2 ;  /* 0x000000ff48517208 */ /* 0x000fe40001000000 */
        /* <DEDUP_REMOVED lines=10> */
[----:B------:R-:W-:-:S02]  /*a3f0*/  F2FP.BF16.F32.PACK_AB R77, R80, R77 ;  /* 0x0000004d504d723e */ /* 0x000fc400000010ff */
[----:B------:R-:W-:Y:S02]  /*a400*/  F2FP.BF16.F32.PACK_AB R72, R83, R72 ;  /* 0x000000485348723e */ /* 0x000fe400000010ff */
[----:B------:R-:W-:Y:S01]  /*a410*/  F2FP.BF16.F32.PACK_AB R76, R81, R76 ;  /* 0x0000004c514c723e */ /* 0x000fe200000010ff */
[----:B------:R-:W-:Y:S06]  /*a420*/  BRA `(.L_x_520) ;  /* 0x0000001400147947 */ /* 0x000fec0003800000 */
.L_x_521:
[-CC-:B0-----:R-:W-:Y:S01]  /*a430*/  FFMA.FTZ R73, R182, R184.reuse, R186.reuse ;  /* 0x000000b8b6497223 */ /* 0x181fe200000100ba */
[-CC-:B------:R-:W-:Y:S01]  /*a440*/  FFMA.FTZ R101, R101, R184.reuse, R186.reuse ;  /* 0x000000b865657223 */ /* 0x180fe200000100ba */
[-CC-:B------:R-:W-:Y:S01]  /*a450*/  FFMA.FTZ R95, R95, R184.reuse, R186.reuse ;  /* 0x000000b85f5f7223 */ /* 0x180fe200000100ba */
[----:B------:R-:W-:Y:S01]  /*a460*/  ISETP.GE.U32.AND P2, PT, R80, RZ, PT ;  /* 0x000000ff5000720c */ /* 0x000fe20003f46070 */
[----:B------:R-:W-:Y:S01]  /*a470*/  FADD.FTZ R73, R152, -R73 ;  /* 0x8000004998497221 */ /* 0x000fe20000010000 */
[----:B------:R-:W-:Y:S01]  /*a480*/  FADD.FTZ R101, R106, -R101 ;  /* 0x800000656a657221 */ /* 0x000fe20000010000 */
[-C--:B------:R-:W-:Y:S01]  /*a490*/  FFMA.FTZ R104, R104, R184.reuse, R186 ;  /* 0x000000b868687223 */ /* 0x080fe200000100ba */
[----:B------:R-:W-:Y:S01]  /*a4a0*/  FADD.FTZ R95, R94, -R95 ;  /* 0x8000005f5e5f7221 */ /* 0x000fe20000010000 */
[C---:B------:R-:W-:Y:S01]  /*a4b0*/  FMUL.FTZ R73, R178.reuse, R73 ;  /* 0x00000049b2497220 */ /* 0x040fe20000410000 */
[----:B------:R-:W-:Y:S01]  /*a4c0*/  FMUL.FTZ R101, R178, R101 ;  /* 0x00000065b2657220 */ /* 0x000fe20000410000 */
[----:B------:R-:W-:Y:S01]  /*a4d0*/  ISETP.GE.U32.AND.EX P6, PT, R81, 0x1000000, PT, P2 ;  /* 0x010000005100780c */ /* 0x000fe20003fc6120 */
[----:B------:R-:W-:Y:S01]  /*a4e0*/  FADD.FTZ R107, R107, -R104 ;  /* 0x800000686b6b7221 */ /* 0x000fe20000010000 */
[----:B------:R-:W-:Y:S01]  /*a4f0*/  FMUL.FTZ R73, R73, UR6 ;  /* 0x0000000649497c20 */ /* 0x000fe20008410000 */
[----:B------:R-:W-:Y:S01]  /*a500*/  FMUL.FTZ R101, R101, UR6 ;  /* 0x0000000665657c20 */ /* 0x000fe20008410000 */
[----:B------:R-:W-:Y:S01]  /*a510*/  ISETP.GE.U32.AND P2, PT, R148, RZ, PT ;  /* 0x000000ff9400720c */ /* 0x000fe20003f46070 */
[-CC-:B------:R-:W-:Y:S01]  /*a520*/  FFMA.FTZ R97, R97, R184.reuse, R186.reuse ;  /* 0x000000b861617223 */ /* 0x180fe200000100ba */
[----:B------:R-:W-:Y:S01]  /*a530*/  LOP3.LUT P5, RZ, R81, 0xff0000, RZ, 0xc0, !PT ;  /* 0x00ff000051ff7812 */ /* 0x000fe200078ac0ff */
[----:B------:R-:W-:Y:S01]  /*a540*/  FMUL.FTZ R95, R178, R95 ;  /* 0x0000005fb25f7220 */ /* 0x000fe20000410000 */
[-C--:B------:R-:W-:Y:S01]  /*a550*/  FFMA.FTZ R102, R102, R184.reuse, R186 ;  /* 0x000000b866667223 */ /* 0x080fe200000100ba */
[----:B------:R-:W-:Y:S01]  /*a560*/  FSEL R72, R73, RZ, P6 ;  /* 0x000000ff49487208 */ /* 0x000fe20003000000 */
        /* <DEDUP_REMOVED lines=8> */
[-C--:B------:R-:W-:Y:S01]  /*a5f0*/  FFMA.FTZ R100, R100, R184.reuse, R186 ;  /* 0x000000b864647223 */ /* 0x080fe200000100ba */
[----:B------:R-:W-:Y:S01]  /*a600*/  FSEL R75, R101, RZ, P6 ;  /* 0x000000ff654b7208 */ /* 0x000fe20003000000 */
[----:B------:R-:W-:Y:S01]  /*a610*/  FMUL.FTZ R107, R107, UR6 ;  /* 0x000000066b6b7c20 */ /* 0x000fe20008410000 */
[----:B------:R-:W-:Y:S01]  /*a620*/  FSEL R76, R73, RZ, P2 ;  /* 0x000000ff494c7208 */ /* 0x000fe20001000000 */
[C---:B------:R-:W-:Y:S01]  /*a630*/  FMUL.FTZ R97, R178.reuse, R97 ;  /* 0x00000061b2617220 */ /* 0x040fe20000410000 */
[----:B------:R-:W-:Y:S01]  /*a640*/  LOP3.LUT P6, RZ, R149, 0xff, RZ, 0xc0, !PT ;  /* 0x000000ff95ff7812 */ /* 0x000fe200078cc0ff */
[C---:B------:R-:W-:Y:S01]  /*a650*/  FMUL.FTZ R105, R178.reuse, R105 ;  /* 0x00000069b2697220 */ /* 0x040fe20000410000 */
[----:B------:R-:W-:Y:S01]  /*a660*/  LOP3.LUT P2, RZ, R81, 0xff00, RZ, 0xc0, !PT ;  /* 0x0000ff0051ff7812 */ /* 0x000fe2000784c0ff */
[----:B------:R-:W-:Y:S01]  /*a670*/  FADD.FTZ R103, R103, -R100 ;  /* 0x8000006467677221 */ /* 0x000fe20000010000 */
[----:B------:R-:W-:Y:S01]  /*a680*/  FSEL R78, R95, RZ, P5 ;  /* 0x000000ff5f4e7208 */ /* 0x000fe20002800000 */
[----:B------:R-:W-:Y:S01]  /*a690*/  FFMA.FTZ R99, R99, R184, R186 ;  /* 0x000000b863637223 */ /* 0x000fe200000100ba */
[----:B------:R-:W-:Y:S01]  /*a6a0*/  LOP3.LUT P5, RZ, R149, 0xff00, RZ, 0xc0, !PT ;  /* 0x0000ff0095ff7812 */ /* 0x000fe200078ac0ff */
[----:B------:R-:W-:Y:S01]  /*a6b0*/  FMUL.FTZ R97, R97, UR6 ;  /* 0x0000000661617c20 */ /* 0x000fe20008410000 */
        /* <DEDUP_REMOVED lines=34> */
.L_x_517:
[----:B------:R-:W-:Y:S05]  /*a8e0*/  @!P4 BRA `(.L_x_522) ;  /* 0x000000080024c947 */ /* 0x000fea0003800000 */
[----:B------:R-:W-:Y:S05]  /*a8f0*/  @!P1 BRA `(.L_x_523) ;  /* 0x0000000400189947 */ /* 0x000fea0003800000 */
[----:B0-----:R-:W-:Y:S01]  /*a900*/  PRMT R69, R67, 0x7632, R69 ;  /* 0x0000763243457816 */ /* 0x001fe20000000045 */
[-CC-:B------:R-:W-:Y:S01]  /*a910*/  FFMA.FTZ R71, R182, R184.reuse, R186.reuse ;  /* 0x000000b8b6477223 */ /* 0x180fe200000100ba */
[-CC-:B------:R-:W-:Y:S01]  /*a920*/  FFMA.FTZ R95, R95, R184.reuse, R186.reuse ;  /* 0x000000b85f5f7223 */ /* 0x180fe200000100ba */
[-C--:B------:R-:W-:Y:S01]  /*a930*/  FFMA.FTZ R101, R101, R184.reuse, R186 ;  /* 0x000000b865657223 */ /* 0x080fe200000100ba */
[----:B------:R-:W-:Y:S01]  /*a940*/  PRMT R68, R66, 0x7632, R68 ;  /* 0x0000763242447816 */ /* 0x000fe20000000044 */
[----:B------:R-:W-:Y:S01]  /*a950*/  FADD.FTZ R71, R152, -R71 ;  /* 0x8000004798477221 */ /* 0x000fe20000010000 */
[----:B------:R-:W-:Y:S01]  /*a960*/  SHF.L.U32 R69, R69, 0x10, RZ ;  /* 0x0000001045457819 */ /* 0x000fe200000006ff */
[-CC-:B------:R-:W-:Y:S01]  /*a970*/  FFMA.FTZ R97, R97, R184.reuse, R186.reuse ;  /* 0x000000b861617223 */ /* 0x180fe200000100ba */
[----:B------:R-:W-:Y:S01]  /*a980*/  SHF.L.U32 R78, R67, 0x10, RZ ;  /* 0x00000010434e7819 */ /* 0x000fe200000006ff */
[-C--:B------:R-:W-:Y:S01]  /*a990*/  FFMA.FTZ R104, R104, R184.reuse, R186 ;  /* 0x000000b868687223 */ /* 0x080fe200000100ba */
[----:B------:R-:W-:Y:S01]  /*a9a0*/  FADD.FTZ R95, R94, -R95 ;  /* 0x8000005f5e5f7221 */ /* 0x000fe20000010000 */
[----:B------:R-:W-:Y:S01]  /*a9b0*/  FADD.FTZ R101, R106, -R101 ;  /* 0x800000656a657221 */ /* 0x000fe20000010000 */
[----:B------:R-:W-:Y:S01]  /*a9c0*/  IMAD.U32 R70, R66, 0x10000, RZ ;  /* 0x0001000042467824 */ /* 0x000fe200078e00ff */
[----:B------:R-:W-:Y:S01]  /*a9d0*/  SHF.L.U32 R76, R68, 0x10, RZ ;  /* 0x00000010444c7819 */ /* 0x000fe200000006ff */
[----:B------:R-:W-:Y:S01]  /*a9e0*/  FFMA.FTZ R90, R178, R71, R69 ;  /* 0x00000047b25a7223 */ /* 0x000fe20000010045 */
[----:B------:R-:W-:Y:S01]  /*a9f0*/  SHF.L.U32 R68, R65, 0x10, RZ ;  /* 0x0000001041447819 */ /* 0x000fe200000006ff */
[----:B------:R-:W-:Y:S01]  /*aa00*/  FADD.FTZ R97, R96, -R97 ;  /* 0x8000006160617221 */ /* 0x000fe20000010000 */
        /* <DEDUP_REMOVED lines=10> */
[C---:B------:R-:W-:Y:S01]  /*aab0*/  LOP3.LUT P5, RZ, R81.reuse, 0xff0000, RZ, 0xc0, !PT ;  /* 0x00ff000051ff7812 */ /* 0x040fe200078ac0ff */
[-CC-:B------:R-:W-:Y:S01]  /*aac0*/  FFMA.FTZ R100, R100, R184.reuse, R186.reuse ;  /* 0x000000b864647223 */ /* 0x180fe200000100ba */
[C---:B------:R-:W-:Y:S01]  /*aad0*/  LOP3.LUT P6, RZ, R81.reuse, 0xff, RZ, 0xc0, !PT ;  /* 0x000000ff51ff7812 */ /* 0x040fe200078cc0ff */
        /* <DEDUP_REMOVED lines=13> */
[----:B------:R-:W-:Y:S01]  /*abb0*/  FSEL R85, R70, RZ, P2 ;  /* 0x000000ff46557208 */ /* 0x000fe20001000000 */
[----:B------:R-:W-:Y:S01]  /*abc0*/  IMAD.U32 R69, R69, 0x10000, RZ ;  /* 0x0001000045457824 */ /* 0x000fe200078e00ff */
[----:B------:R-:W-:-:S02]  /*abd0*/  SHF.L.U32 R70, R64, 0x10, RZ ;  /* 0x0000001040467819 */ /* 0x000fc400000006ff */
        /* <DEDUP_REMOVED lines=24> */
.L_x_523:
[----:B0-----:R-:W-:Y:S01]  /*ad60*/  PRMT R76, R67, 0x7632, R76 ;  /* 0x00007632434c7816 */ /* 0x001fe2000000004c */
[-CC-:B------:R-:W-:Y:S01]  /*ad70*/  FFMA.FTZ R101, R101, R184.reuse, R186.reuse ;  /* 0x000000b865657223 */ /* 0x180fe200000100ba */
[-C--:B------:R-:W-:Y:S01]  /*ad80*/  FFMA.FTZ R77, R182, R184.reuse, R186 ;  /* 0x000000b8b64d7223 */ /* 0x080fe200000100ba */
[----:B------:R-:W-:Y:S01]  /*ad90*/  PRMT R78, R66, 0x7632, R78 ;  /* 0x00007632424e7816 */ /* 0x000fe2000000004e */
[-CC-:B------:R-:W-:Y:S01]  /*ada0*/  FFMA.FTZ R104, R104, R184.reuse, R186.reuse ;  /* 0x000000b868687223 */ /* 0x180fe200000100ba */
[----:B------:R-:W-:Y:S01]  /*adb0*/  IMAD.U32 R79, R76, 0x10000, RZ ;  /* 0x000100004c4f7824 */ /* 0x000fe200078e00ff */
[----:B------:R-:W-:Y:S01]  /*adc0*/  SHF.L.U32 R76, R67, 0x10, RZ ;  /* 0x00000010434c7819 */ /* 0x000fe200000006ff */
[----:B------:R-:W-:Y:S01]  /*add0*/  FADD.FTZ R101, R106, -R101 ;  /* 0x800000656a657221 */ /* 0x000fe20000010000 */
[----:B------:R-:W-:Y:S01]  /*ade0*/  FADD.FTZ R77, R152, -R77 ;  /* 0x8000004d984d7221 */ /* 0x000fe20000010000 */
[-CC-:B------:R-:W-:Y:S01]  /*adf0*/  FFMA.FTZ R97, R97, R184.reuse, R186.reuse ;  /* 0x000000b861617223 */ /* 0x180fe200000100ba */
[-C--:B------:R-:W-:Y:S01]  /*ae00*/  FFMA.FTZ R95, R95, R184.reuse, R186 ;  /* 0x000000b85f5f7223 */ /* 0x080fe200000100ba */
[C-C-:B------:R-:W-:Y:S01]  /*ae10*/  FFMA.FTZ R101, R178.reuse, R101, R76.reuse ;  /* 0x00000065b2657223 */ /* 0x140fe2000001004c */
[----:B------:R-:W-:Y:S01]  /*ae20*/  FFMA.FTZ R85, R178, R77, R79 ;  /* 0x0000004db2557223 */ /* 0x000fe2000001004f */
[----:B------:R-:W-:Y:S01]  /*ae30*/  PRMT R76, R64, 0x7632, R76 ;  /* 0x00007632404c7816 */ /* 0x000fe2000000004c */
[----:B------:R-:W-:Y:S01]  /*ae40*/  FADD.FTZ R107, R107, -R104 ;  /* 0x800000686b6b7221 */ /* 0x000fe20000010000 */
[----:B------:R-:W-:Y:S01]  /*ae50*/  SHF.L.U32 R79, R66, 0x10, RZ ;  /* 0x00000010424f7819 */ /* 0x000fe200000006ff */
[----:B------:R-:W-:Y:S01]  /*ae60*/  IMAD.U32 R83, R78, 0x10000, RZ ;  /* 0x000100004e537824 */ /* 0x000fe200078e00ff */
[C---:B------:R-:W-:Y:S01]  /*ae70*/  SHF.L.U32 R82, R65.reuse, 0x10, RZ ;  /* 0x0000001041527819 */ /* 0x040fe200000006ff */
[----:B------:R-:W-:Y:S01]  /*ae80*/  FADD.FTZ R97, R96, -R97 ;  /* 0x8000006160617221 */ /* 0x000fe20000010000 */
[----:B------:R-:W-:Y:S01]  /*ae90*/  ISETP.GE.U32.AND P2, PT, R80, RZ, PT ;  /* 0x000000ff5000720c */ /* 0x000fe20003f46070 */
[----:B------:R-:W-:Y:S01]  /*aea0*/  FADD.FTZ R95, R94, -R95 ;  /* 0x8000005f5e5f7221 */ /* 0x000fe20000010000 */
[----:B------:R-:W-:Y:S01]  /*aeb0*/  PRMT R77, R65, 0x7632, R77 ;  /* 0x00007632414d7816 */ /* 0x000fe2000000004d */
[-CC-:B------:R-:W-:Y:S01]  /*aec0*/  FFMA.FTZ R100, R100, R184.reuse, R186.reuse ;  /* 0x000000b864647223 */ /* 0x180fe200000100ba */
[-CC-:B------:R-:W-:Y:S01]  /*aed0*/  FFMA.FTZ R102, R102, R184.reuse, R186.reuse ;  /* 0x000000b866667223 */ /* 0x180fe200000100ba */
[----:B------:R-:W-:Y:S01]  /*aee0*/  FFMA.FTZ R99, R99, R184, R186 ;  /* 0x000000b863637223 */ /* 0x000fe200000100ba */
[----:B------:R-:W-:Y:S01]  /*aef0*/  FMUL.FTZ R85, R85, UR6 ;  /* 0x0000000655557c20 */ /* 0x000fe20008410000 */
[----:B------:R-:W-:-:S02]  /*af00*/  IMAD.U32 R78, R76, 0x10000, RZ ;  /* 0x000100004c4e7824 */ /* 0x000fc400078e00ff */
        /* <DEDUP_REMOVED lines=39> */
.L_x_522:
[----:B------:R-:W-:Y:S05]  /*b180*/  @!P1 BRA `(.L_x_524) ;  /* 0x0000000000e89947 */ /* 0x000fea0003800000 */
[-CC-:B0-----:R-:W-:Y:S01]  /*b190*/  FFMA.FTZ R69, R182, R184.reuse, R186.reuse ;  /* 0x000000b8b6457223 */ /* 0x181fe200000100ba */
        /* <DEDUP_REMOVED lines=10> */
[-C--:B------:R-:W-:Y:S01]  /*b240*/  FFMA.FTZ R95, R95, R184.reuse, R186 ;  /* 0x000000b85f5f7223 */ /* 0x080fe200000100ba */
[----:B------:R-:W-:Y:S01]  /*b250*/  FMUL.FTZ R69, R90, UR6 ;  /* 0x000000065a457c20 */ /* 0x000fe20008410000 */
[----:B------:R-:W-:Y:S01]  /*b260*/  FMUL.FTZ R68, R101, UR6 ;  /* 0x0000000665447c20 */ /* 0x000fe20008410000 */
[----:B------:R-:W-:Y:S01]  /*b270*/  LOP3.LUT P5, RZ, R81, 0xff0000, RZ, 0xc0, !PT ;  /* 0x00ff000051ff7812 */ /* 0x000fe200078ac0ff */
[----:B------:R-:W-:Y:S01]  /*b280*/  FADD.FTZ R107, R107, -R104 ;  /* 0x800000686b6b7221 */ /* 0x000fe20000010000 */
[----:B------:R-:W-:Y:S01]  /*b290*/  FADD.FTZ R95, R94, -R95 ;  /* 0x8000005f5e5f7221 */ /* 0x000fe20000010000 */
[----:B------:R-:W-:Y:S01]  /*b2a0*/  FSEL R89, R69, RZ, P2 ;  /* 0x000000ff45597208 */ /* 0x000fe20001000000 */
[----:B------:R-:W-:Y:S01]  /*b2b0*/  FMUL.FTZ R69, R178, R97 ;  /* 0x00000061b2457220 */ /* 0x000fe20000410000 */
[-CC-:B------:R-:W-:Y:S01]  /*b2c0*/  FFMA.FTZ R100, R100, R184.reuse, R186.reuse ;  /* 0x000000b864647223 */ /* 0x180fe200000100ba */
[-CC-:B------:R-:W-:Y:S01]  /*b2d0*/  FFMA.FTZ R102, R102, R184.reuse, R186.reuse ;  /* 0x000000b866667223 */ /* 0x180fe200000100ba */
[----:B------:R-:W-:Y:S01]  /*b2e0*/  FFMA.FTZ R99, R99, R184, R186 ;  /* 0x000000b863637223 */ /* 0x000fe200000100ba */
[----:B------:R-:W-:Y:S01]  /*b2f0*/  FSEL R88, R68, RZ, P5 ;  /* 0x000000ff44587208 */ /* 0x000fe20002800000 */
[C---:B------:R-:W-:Y:S01]  /*b300*/  FMUL.FTZ R107, R178.reuse, R107 ;  /* 0x0000006bb26b7220 */ /* 0x040fe20000410000 */
[----:B------:R-:W-:Y:S01]  /*b310*/  FMUL.FTZ R68, R69, UR6 ;  /* 0x0000000645447c20 */ /* 0x000fe20008410000 */
[----:B------:R-:W-:Y:S01]  /*b320*/  FMUL.FTZ R70, R178, R95 ;  /* 0x0000005fb2467220 */ /* 0x000fe20000410000 */
[----:B------:R-:W-:Y:S01]  /*b330*/  LOP3.LUT P5, RZ, R80, 0xff0000, RZ, 0xc0, !PT ;  /* 0x00ff000050ff7812 */ /* 0x000fe200078ac0ff */
[----:B------:R-:W-:Y:S01]  /*b340*/  FADD.FTZ R103, R103, -R100 ;  /* 0x8000006467677221 */ /* 0x000fe20000010000 */
[----:B------:R-:W-:Y:S01]  /*b350*/  FADD.FTZ R105, R105, -R102 ;  /* 0x8000006669697221 */ /* 0x000fe20000010000 */
[----:B------:R-:W-:Y:S01]  /*b360*/  FADD.FTZ R99, R98, -R99 ;  /* 0x8000006362637221 */ /* 0x000fe20000010000 */
[----:B------:R-:W-:Y:S01]  /*b370*/  FMUL.FTZ R76, R107, UR6 ;  /* 0x000000066b4c7c20 */ /* 0x000fe20008410000 */
[C---:B------:R-:W-:Y:S01]  /*b380*/  LOP3.LUT P2, RZ, R81.reuse, 0xff00, RZ, 0xc0, !PT ;  /* 0x0000ff0051ff7812 */ /* 0x040fe2000784c0ff */
[----:B------:R-:W-:Y:S01]  /*b390*/  FMUL.FTZ R71, R70, UR6 ;  /* 0x0000000646477c20 */ /* 0x000fe20008410000 */
[----:B------:R-:W-:Y:S01]  /*b3a0*/  FSEL R82, R68, RZ, P5 ;  /* 0x000000ff44527208 */ /* 0x000fe20002800000 */
[C---:B------:R-:W-:Y:S01]  /*b3b0*/  FMUL.FTZ R103, R178.reuse, R103 ;  /* 0x00000067b2677220 */ /* 0x040fe20000410000 */
[----:B------:R-:W-:Y:S01]  /*b3c0*/  LOP3.LUT P6, RZ, R81, 0xff, RZ, 0xc0, !PT ;  /* 0x000000ff51ff7812 */ /* 0x000fe200078cc0ff */
[C---:B------:R-:W-:Y:S01]  /*b3d0*/  FMUL.FTZ R78, R178.reuse, R105 ;  /* 0x00000069b24e7220 */ /* 0x040fe20000410000 */
[----:B------:R-:W-:Y:S01]  /*b3e0*/  FMUL.FTZ R68, R178, R99 ;  /* 0x00000063b2447220 */ /* 0x000fe20000410000 */
[----:B------:R-:W-:Y:S01]  /*b3f0*/  FSEL R85, R76, RZ, P2 ;  /* 0x000000ff4c557208 */ /* 0x000fe20001000000 */
[----:B------:R-:W-:Y:S01]  /*b400*/  FMUL.FTZ R77, R103, UR6 ;  /* 0x00000006674d7c20 */ /* 0x000fe20008410000 */
[----:B------:R-:W-:Y:S01]  /*b410*/  FSEL R84, R71, RZ, P6 ;  /* 0x000000ff47547208 */ /* 0x000fe20003000000 */
        /* <DEDUP_REMOVED lines=17> */
.L_x_524:
[-CC-:B------:R-:W-:Y:S01]  /*b530*/  FFMA.FTZ R101, R101, R184.reuse, R186.reuse ;  /* 0x000000b865657223 */ /* 0x180fe200000100ba */
[-CC-:B0-----:R-:W-:Y:S01]  /*b540*/  FFMA.FTZ R77, R182, R184.reuse, R186.reuse ;  /* 0x000000b8b64d7223 */ /* 0x181fe200000100ba */
[-CC-:B------:R-:W-:Y:S01]  /*b550*/  FFMA.FTZ R97, R97, R184.reuse, R186.reuse ;  /* 0x000000b861617223 */ /* 0x180fe200000100ba */
[-CC-:B------:R-:W-:Y:S01]  /*b560*/  FFMA.FTZ R95, R95, R184.reuse, R186.reuse ;  /* 0x000000b85f5f7223 */ /* 0x180fe200000100ba */
[----:B------:R-:W-:Y:S01]  /*b570*/  FADD.FTZ R101, R106, -R101 ;  /* 0x800000656a657221 */ /* 0x000fe20000010000 */
[----:B------:R-:W-:Y:S01]  /*b580*/  FADD.FTZ R77, R152, -R77 ;  /* 0x8000004d984d7221 */ /* 0x000fe20000010000 */
[-C--:B------:R-:W-:Y:S01]  /*b590*/  FFMA.FTZ R104, R104, R184.reuse, R186 ;  /* 0x000000b868687223 */ /* 0x080fe200000100ba */
        /* <DEDUP_REMOVED lines=11> */
[C---:B------:R-:W-:Y:S01]  /*b650*/  FMUL.FTZ R97, R178.reuse, R97 ;  /* 0x00000061b2617220 */ /* 0x040fe20000410000 */
[C---:B------:R-:W-:Y:S01]  /*b660*/  FMUL.FTZ R95, R178.reuse, R95 ;  /* 0x0000005fb25f7220 */ /* 0x040fe20000410000 */
[----:B------:R-:W-:Y:S01]  /*b670*/  FMUL.FTZ R107, R178, R107 ;  /* 0x0000006bb26b7220 */ /* 0x000fe20000410000 */
[----:B------:R-:W-:Y:S01]  /*b680*/  LOP3.LUT P5, RZ, R81, 0xff0000, RZ, 0xc0, !PT ;  /* 0x00ff000051ff7812 */ /* 0x000fe200078ac0ff */
[----:B------:R-:W-:Y:S01]  /*b690*/  FADD.FTZ R103, R103, -R100 ;  /* 0x8000006467677221 */ /* 0x000fe20000010000 */
[----:B------:R-:W-:Y:S01]  /*b6a0*/  ISETP.GE.U32.AND.EX P2, PT, R81, 0x1000000, PT, P2 ;  /* 0x010000005100780c */ /* 0x000fe20003f46120 */
[----:B------:R-:W-:Y:S01]  /*b6b0*/  FADD.FTZ R105, R105, -R102 ;  /* 0x8000006669697221 */ /* 0x000fe20000010000 */
[----:B------:R-:W-:Y:S01]  /*b6c0*/  FADD.FTZ R99, R98, -R99 ;  /* 0x8000006362637221 */ /* 0x000fe20000010000 */
[----:B------:R-:W-:Y:S01]  /*b6d0*/  FMUL.FTZ R95, R95, UR6 ;  /* 0x000000065f5f7c20 */ /* 0x000fe20008410000 */
[----:B------:R-:W-:Y:S01]  /*b6e0*/  FSEL R82, R77, RZ, P2 ;  /* 0x000000ff4d527208 */ /* 0x000fe20001000000 */
[----:B------:R-:W-:Y:S01]  /*b6f0*/  FMUL.FTZ R107, R107, UR6 ;  /* 0x000000066b6b7c20 */ /* 0x000fe20008410000 */
[----:B------:R-:W-:Y:S01]  /*b700*/  FSEL R79, R101, RZ, P5 ;  /* 0x000000ff654f7208 */ /* 0x000fe20002800000 */
[----:B------:R-:W-:Y:S01]  /*b710*/  FMUL.FTZ R97, R97, UR6 ;  /* 0x0000000661617c20 */ /* 0x000fe20008410000 */
[C---:B------:R-:W-:Y:S01]  /*b720*/  FMUL.FTZ R103, R178.reuse, R103 ;  /* 0x00000067b2677220 */ /* 0x040fe20000410000 */
[C---:B------:R-:W-:Y:S01]  /*b730*/  FMUL.FTZ R105, R178.reuse, R105 ;  /* 0x00000069b2697220 */ /* 0x040fe20000410000 */
[----:B------:R-:W-:Y:S01]  /*b740*/  FMUL.FTZ R99, R178, R99 ;  /* 0x00000063b2637220 */ /* 0x000fe20000410000 */
[----:B------:R-:W-:Y:S01]  /*b750*/  LOP3.LUT P6, RZ, R81, 0xff, RZ, 0xc0, !PT ;  /* 0x000000ff51ff7812 */ /* 0x000fe200078cc0ff */
[----:B------:R-:W-:Y:S01]  /*b760*/  FMUL.FTZ R103, R103, UR6 ;  /* 0x0000000667677c20 */ /* 0x000fe20008410000 */
[----:B------:R-:W-:Y:S01]  /*b770*/  LOP3.LUT P2, RZ, R81, 0xff00, RZ, 0xc0, !PT ;  /* 0x0000ff0051ff7812 */ /* 0x000fe2000784c0ff */
[----:B------:R-:W-:Y:S01]  /*b780*/  FMUL.FTZ R105, R105, UR6 ;  /* 0x0000000669697c20 */ /* 0x000fe20008410000 */
[----:B------:R-:W-:Y:S01]  /*b790*/  LOP3.LUT P5, RZ, R80, 0xff0000, RZ, 0xc0, !PT ;  /* 0x00ff000050ff7812 */ /* 0x000fe200078ac0ff */
[----:B------:R-:W-:Y:S01]  /*b7a0*/  FMUL.FTZ R99, R99, UR6 ;  /* 0x0000000663637c20 */ /* 0x000fe20008410000 */
[----:B------:R-:W-:-:S02]  /*b7b0*/  FSEL R78, R95, RZ, P6 ;  /* 0x000000ff5f4e7208 */ /* 0x000fc40003000000 */
[----:B------:R-:W-:Y:S02]  /*b7c0*/  FSEL R107, R107, RZ, P2 ;  /* 0x000000ff6b6b7208 */ /* 0x000fe40001000000 */
[----:B------:R-:W-:Y:S02]  /*b7d0*/  FSEL R77, R97, RZ, P5 ;  /* 0x000000ff614d7208 */ /* 0x000fe40002800000 */
[C---:B------:R-:W-:Y:S02]  /*b7e0*/  LOP3.LUT P6, RZ, R80.reuse, 0xff000000, RZ, 0xc0, !PT ;  /* 0xff00000050ff7812 */ /* 0x040fe400078cc0ff */
[C---:B------:R-:W-:Y:S02]  /*b7f0*/  LOP3.LUT P2, RZ, R80.reuse, 0xff00, RZ, 0xc0, !PT ;  /* 0x0000ff0050ff7812 */ /* 0x040fe4000784c0ff */
[----:B------:R-:W-:Y:S02]  /*b800*/  LOP3.LUT P5, RZ, R80, 0xff, RZ, 0xc0, !PT ;  /* 0x000000ff50ff7812 */ /* 0x000fe400078ac0ff */
[----:B------:R-:W-:-:S02]  /*b810*/  FSEL R80, R105, RZ, P6 ;  /* 0x000000ff69507208 */ /* 0x000fc40003000000 */
[----:B------:R-:W-:Y:S02]  /*b820*/  FSEL R103, R103, RZ, P2 ;  /* 0x000000ff67677208 */ /* 0x000fe40001000000 */
[----:B------:R-:W-:Y:S02]  /*b830*/  FSEL R76, R99, RZ, P5 ;  /* 0x000000ff634c7208 */ /* 0x000fe40002800000 */
[----:B------:R-:W-:Y:S02]  /*b840*/  F2FP.BF16.F32.PACK_AB R79, R82, R79 ;  /* 0x0000004f524f723e */ /* 0x000fe400000010ff */
[----:B------:R-:W-:Y:S02]  /*b850*/  F2FP.BF16.F32.PACK_AB R78, R107, R78 ;  /* 0x0000004e6b4e723e */ /* 0x000fe400000010ff */
[----:B------:R-:W-:Y:S02]  /*b860*/  F2FP.BF16.F32.PACK_AB R77, R80, R77 ;  /* 0x0000004d504d723e */ /* 0x000fe400000010ff */
[----:B------:R-:W-:-:S07]  /*b870*/  F2FP.BF16.F32.PACK_AB R76, R103, R76 ;  /* 0x0000004c674c723e */ /* 0x000fce00000010ff */
.L_x_520:
        /* <DEDUP_REMOVED lines=13> */
.L_x_491:
        /* <DEDUP_REMOVED lines=29> */
[----:B------:R-:W-:Y:S02]  /*bb20*/  MOV R46, R42 ;  /* 0x0000002a002e7202 */ /* 0x000fe40000000f00 */
[----:B------:R-:W-:Y:S01]  /*bb30*/  MOV R47, R41 ;  /* 0x00000029002f7202 */ /* 0x000fe20000000f00 */
[----:B------:R-:W-:Y:S01]  /*bb40*/  IMAD.MOV.U32 R41, RZ, RZ, R39 ;  /* 0x000000ffff297224 */ /* 0x000fe200078e0027 */
[----:B------:R-:W-:Y:S02]  /*bb50*/  MOV R19, R13 ;  /* 0x0000000d00137202 */ /* 0x000fe40000000f00 */
[----:B------:R-:W-:Y:S02]  /*bb60*/  MOV R13, R11 ;  /* 0x0000000b000d7202 */ /* 0x000fe40000000f00 */
[----:B------:R-:W-:Y:S02]  /*bb70*/  MOV R42, R38 ;  /* 0x00000026002a7202 */ /* 0x000fe40000000f00 */
[----:B------:R-:W-:Y:S01]  /*bb80*/  MOV R43, R37 ;  /* 0x00000025002b7202 */ /* 0x000fe20000000f00 */
[----:B------:R-:W-:Y:S01]  /*bb90*/  IMAD.MOV.U32 R37, RZ, RZ, R35 ;  /* 0x000000ffff257224 */ /* 0x000fe200078e0023 */
[----:B------:R-:W-:-:S02]  /*bba0*/  MOV R15, R9 ;  /* 0x00000009000f7202 */ /* 0x000fc40000000f00 */
[----:B------:R-:W-:Y:S02]  /*bbb0*/  MOV R9, R7 ;  /* 0x0000000700097202 */ /* 0x000fe40000000f00 */
[----:B------:R-:W-:Y:S02]  /*bbc0*/  MOV R38, R34 ;  /* 0x0000002200267202 */ /* 0x000fe40000000f00 */
[----:B------:R-:W-:Y:S01]  /*bbd0*/  MOV R39, R33 ;  /* 0x0000002100277202 */ /* 0x000fe20000000f00 */
[----:B------:R-:W-:Y:S01]  /*bbe0*/  IMAD.MOV.U32 R33, RZ, RZ, R31 ;  /* 0x000000ffff217224 */ /* 0x000fe200078e001f */
        /* <DEDUP_REMOVED lines=9> */
.L_x_490:
[----:B------:R-:W-:Y:S05]  /*bc80*/  BSYNC B0 ;  /* 0x0000000000007941 */ /* 0x000fea0003800000 */
.L_x_489:
[----:B------:R-:W0:Y:S01]  /*bc90*/  S2R R64, SR_TID.X ;  /* 0x0000000000407919 */ /* 0x000e220000002100 */
[----:B------:R-:W-:Y:S01]  /*bca0*/  MOV R28, 0x400 ;  /* 0x00000400001c7802 */ /* 0x000fe20000000f00 */
[----:B------:R-:W-:Y:S05]  /*bcb0*/  WARPSYNC.ALL ;  /* 0x0000000000007948 */ /* 0x000fea0003800000 */
[----:B------:R-:W1:Y:S01]  /*bcc0*/  S2R R29, SR_CgaCtaId ;  /* 0x00000000001d7919 */ /* 0x000e620000008800 */
[----:B------:R-:W2:Y:S01]  /*bcd0*/  LDCU.128 UR20, c[0x0][0x440] ;  /* 0x00008800ff1477ac */ /* 0x000ea20008000c00 */
[C---:B0-----:R-:W-:Y:S01]  /*bce0*/  IMAD.SHL.U32 R2, R64.reuse, 0x80, RZ ;  /* 0x0000008040027824 */ /* 0x041fe200078e00ff */
[----:B------:R-:W-:-:S04]  /*bcf0*/  SHF.L.U32 R0, R64, 0x5, RZ ;  /* 0x0000000540007819 */ /* 0x000fc800000006ff */
[----:B------:R-:W-:Y:S02]  /*bd00*/  LOP3.LUT R3, R2, 0x3000, RZ, 0xc0, !PT ;  /* 0x0000300002037812 */ /* 0x000fe400078ec0ff */
[----:B-1----:R-:W-:Y:S02]  /*bd10*/  LEA R29, R29, R28, 0x18 ;  /* 0x0000001c1d1d7211 */ /* 0x002fe400078ec0ff */
[----:B------:R-:W-:-:S04]  /*bd20*/  LOP3.LUT R0, R3, 0x3e0, R0, 0xf8, !PT ;  /* 0x000003e003007812 */ /* 0x000fc800078ef800 */
[----:B------:R-:W-:Y:S01]  /*bd30*/  IADD3 R0, PT, PT, R0, R29, RZ ;  /* 0x0000001d00007210 */ /* 0x000fe20007ffe0ff */
[----:B------:R-:W-:-:S04]  /*bd40*/  IMAD R29, R64, 0x4, R29 ;  /* 0x00000004401d7824 */ /* 0x000fc800078e021d */
        /* <DEDUP_REMOVED lines=11> */
[----:B------:R-:W3:Y:S04]  /*be00*/  LDS R24, [R29+0x400] ;  /* 0x000400001d187984 */ /* 0x000ee80000000800 */
[----:B------:R-:W4:Y:S04]  /*be10*/  LDS R21, [R29+0x1000] ;  /* 0x001000001d157984 */ /* 0x000f280000000800 */
[----:B------:R-:W5:Y:S04]  /*be20*/  LDS R16, [R29+0x1200] ;  /* 0x001200001d107984 */ /* 0x000f680000000800 */
[----:B------:R-:W2:Y:S04]  /*be30*/  LDS R13, [R29+0x1400] ;  /* 0x001400001d0d7984 */ /* 0x000ea80000000800 */
[----:B------:R-:W-:Y:S04]  /*be40*/  LDS R7, [R29+0x1600] ;  /* 0x001600001d077984 */ /* 0x000fe80000000800 */
[----:B------:R-:W-:Y:S04]  /*be50*/  LDS R8, [R29+0x1800] ;  /* 0x001800001d087984 */ /* 0x000fe80000000800 */
[----:B------:R-:W2:Y:S04]  /*be60*/  LDS R4, [R29+0xa00] ;  /* 0x000a00001d047984 */ /* 0x000ea80000000800 */
[----:B------:R-:W2:Y:S01]  /*be70*/  LDS R9, [R29+0x1a00] ;  /* 0x001a00001d097984 */ /* 0x000ea20000000800 */
[----:B0-----:R-:W-:-:S03]  /*be80*/  FADD.FTZ R2, RZ, R2 ;  /* 0x00000002ff027221 */ /* 0x001fc60000010000 */
[----:B------:R-:W0:Y:S01]  /*be90*/  LDS R5, [R29+0xc00] ;  /* 0x000c00001d057984 */ /* 0x000e220000000800 */
[----:B-1----:R-:W-:-:S03]  /*bea0*/  FADD.FTZ R3, RZ, R3 ;  /* 0x00000003ff037221 */ /* 0x002fc60000010000 */
[----:B------:R-:W1:Y:S01]  /*beb0*/  LDS R10, [R29+0x1c00] ;  /* 0x001c00001d0a7984 */ /* 0x000e620000000800 */
[----:B---3--:R-:W-:-:S03]  /*bec0*/  FADD.FTZ R24, RZ, R24 ;  /* 0x00000018ff187221 */ /* 0x008fc60000010000 */
[----:B------:R-:W3:Y:S01]  /*bed0*/  LDS R6, [R29+0xe00] ;  /* 0x000e00001d067984 */ /* 0x000ee20000000800 */
[----:B----4-:R-:W-:-:S03]  /*bee0*/  FADD.FTZ R21, R2, R21 ;  /* 0x0000001502157221 */ /* 0x010fc60000010000 */
[----:B------:R-:W4:Y:S01]  /*bef0*/  LDS R11, [R29+0x1e00] ;  /* 0x001e00001d0b7984 */ /* 0x000f220000000800 */
[----:B-----5:R-:W-:-:S03]  /*bf00*/  FADD.FTZ R16, R3, R16 ;  /* 0x0000001003107221 */ /* 0x020fc60000010000 */
[----:B------:R-:W5:Y:S01]  /*bf10*/  LDS R2, [R29+0x600] ;  /* 0x000600001d027984 */ /* 0x000f620000000800 */
[----:B--2---:R-:W-:-:S03]  /*bf20*/  FADD.FTZ R13, R24, R13 ;  /* 0x0000000d180d7221 */ /* 0x004fc60000010000 */
[----:B------:R-:W2:Y:S04]  /*bf30*/  LDS R3, [R29+0x800] ;  /* 0x000800001d037984 */ /* 0x000ea80000000800 */
[----:B------:R-:W2:Y:S04]  /*bf40*/  LDS R12, [R29+0x2000] ;  /* 0x002000001d0c7984 */ /* 0x000ea80000000800 */
[----:B------:R-:W2:Y:S01]  /*bf50*/  LDS R15, [R29+0x2200] ;  /* 0x002200001d0f7984 */ /* 0x000ea20000000800 */
[----:B------:R-:W-:-:S03]  /*bf60*/  FADD.FTZ R4, RZ, R4 ;  /* 0x00000004ff047221 */ /* 0x000fc60000010000 */
[----:B------:R-:W2:Y:S01]  /*bf70*/  LDS R14, [R29+0x2400] ;  /* 0x002400001d0e7984 */ /* 0x000ea20000000800 */
[----:B------:R-:W-:-:S03]  /*bf80*/  FADD.FTZ R4, R4, R9 ;  /* 0x0000000904047221 */ /* 0x000fc60000010000 */
[----:B------:R-:W2:Y:S04]  /*bf90*/  LDS R17, [R29+0x2600] ;  /* 0x002600001d117984 */ /* 0x000ea80000000800 */
[----:B------:R-:W2:Y:S01]  /*bfa0*/  LDS R18, [R29+0x2800] ;  /* 0x002800001d127984 */ /* 0x000ea20000000800 */
[----:B0-----:R-:W-:-:S03]  /*bfb0*/  FADD.FTZ R5, RZ, R5 ;  /* 0x00000005ff057221 */ /* 0x001fc60000010000 */
[----:B------:R-:W0:Y:S01]  /*bfc0*/  LDS R19, [R29+0x2a00] ;  /* 0x002a00001d137984 */ /* 0x000e220000000800 */
[----:B-1----:R-:W-:-:S03]  /*bfd0*/  FADD.FTZ R5, R5, R10 ;  /* 0x0000000a05057221 */ /* 0x002fc60000010000 */
[----:B------:R-:W1:Y:S01]  /*bfe0*/  LDS R20, [R29+0x2c00] ;  /* 0x002c00001d147984 */ /* 0x000e620000000800 */
[----:B---3--:R-:W-:-:S03]  /*bff0*/  FADD.FTZ R6, RZ, R6 ;  /* 0x00000006ff067221 */ /* 0x008fc60000010000 */
[----:B------:R-:W3:Y:S01]  /*c000*/  LDS R23, [R29+0x2e00] ;  /* 0x002e00001d177984 */ /* 0x000ee20000000800 */
[----:B----4-:R-:W-:-:S03]  /*c010*/  FADD.FTZ R6, R6, R11 ;  /* 0x0000000b06067221 */ /* 0x010fc60000010000 */
[----:B------:R-:W4:Y:S01]  /*c020*/  LDS R25, [R29+0x3000] ;  /* 0x003000001d197984 */ /* 0x000f220000000800 */
[----:B-----5:R-:W-:-:S03]  /*c030*/  FADD.FTZ R2, RZ, R2 ;  /* 0x00000002ff027221 */ /* 0x020fc60000010000 */
[----:B------:R-:W5:Y:S01]  /*c040*/  LDS R22, [R29+0x3200] ;  /* 0x003200001d167984 */ /* 0x000f620000000800 */
[----:B--2---:R-:W-:Y:S01]  /*c050*/  FADD.FTZ R3, RZ, R3 ;  /* 0x00000003ff037221 */ /* 0x004fe20000010000 */
[----:B------:R-:W-:Y:S02]  /*c060*/  FADD.FTZ R2, R2, R7 ;  /* 0x0000000702027221 */ /* 0x000fe40000010000 */
[----:B------:R-:W2:Y:S01]  /*c070*/  LDS R24, [R29+0x3400] ;  /* 0x003400001d187984 */ /* 0x000ea20000000800 */
[----:B------:R-:W-:Y:S01]  /*c080*/  FADD.FTZ R3, R3, R8 ;  /* 0x0000000803037221 */ /* 0x000fe20000010000 */
[----:B------:R-:W-:Y:S01]  /*c090*/  FADD.FTZ R12, R21, R12 ;  /* 0x0000000c150c7221 */ /* 0x000fe20000010000 */
[----:B------:R-:W3:Y:S01]  /*c0a0*/  LDC R8, c[0x0][0x388] ;  /* 0x0000e200ff087b82 */ /* 0x000ee20000000800 */
[----:B------:R-:W2:Y:S01]  /*c0b0*/  LDS R27, [R29+0x3600] ;  /* 0x003600001d1b7984 */ /* 0x000ea20000000800 */
[----:B------:R-:W-:-:S03]  /*c0c0*/  FADD.FTZ R15, R16, R15 ;  /* 0x0000000f100f7221 */ /* 0x000fc60000010000 */
[----:B------:R-:W2:Y:S01]  /*c0d0*/  LDS R26, [R29+0x3800] ;  /* 0x003800001d1a7984 */ /* 0x000ea20000000800 */
[----:B------:R-:W-:-:S03]  /*c0e0*/  FADD.FTZ R13, R13, R14 ;  /* 0x0000000e0d0d7221 */ /* 0x000fc60000010000 */
[----:B------:R-:W2:Y:S01]  /*c0f0*/  LDS R31, [R29+0x3a00] ;  /* 0x003a00001d1f7984 */ /* 0x000ea20000000800 */
[----:B------:R-:W-:-:S03]  /*c100*/  FADD.FTZ R2, R2, R17 ;  /* 0x0000001102027221 */ /* 0x000fc60000010000 */
[----:B------:R-:W2:Y:S01]  /*c110*/  LDS R28, [R29+0x3c00] ;  /* 0x003c00001d1c7984 */ /* 0x000ea20000000800 */
[----:B------:R-:W-:-:S03]  /*c120*/  FADD.FTZ R3, R3, R18 ;  /* 0x0000001203037221 */ /* 0x000fc60000010000 */
[----:B------:R-:W2:Y:S01]  /*c130*/  LDS R57, [R29+0x3e00] ;  /* 0x003e00001d397984 */ /* 0x000ea20000000800 */
[----:B0-----:R-:W-:Y:S01]  /*c140*/  FADD.FTZ R4, R4, R19 ;  /* 0x0000001304047221 */ /* 0x001fe20000010000 */
[----:B------:R-:W-:Y:S01]  /*c150*/  BAR.SYNC.DEFER_BLOCKING 0x0 ;  /* 0x0000000000007b1d */ /* 0x000fe20000010000 */
[----:B-1----:R-:W-:Y:S01]  /*c160*/  FADD.FTZ R5, R5, R20 ;  /* 0x0000001405057221 */ /* 0x002fe20000010000 */
[----:B---3--:R-:W-:Y:S02]  /*c170*/  IMAD R11, R8, UR9, RZ ;  /* 0x00000009080b7c24 */ /* 0x008fe4000f8e02ff */
[----:B------:R-:W-:Y:S01]  /*c180*/  FADD.FTZ R6, R6, R23 ;  /* 0x0000001706067221 */ /* 0x000fe20000010000 */
[----:B----4-:R-:W-:Y:S01]  /*c190*/  FADD.FTZ R25, R12, R25 ;  /* 0x000000190c197221 */ /* 0x010fe20000010000 */
[----:B-----5:R-:W-:Y:S01]  /*c1a0*/  FADD.FTZ R15, R15, R22 ;  /* 0x000000160f0f7221 */ /* 0x020fe20000010000 */
[----:B------:R-:W-:Y:S01]  /*c1b0*/  IADD3 R22, P0, PT, R11, R64, RZ ;  /* 0x000000400b167210 */ /* 0x000fe20007f1e0ff */
[----:B--2---:R-:W-:-:S03]  /*c1c0*/  FADD.FTZ R13, R13, R24 ;  /* 0x000000180d0d7221 */ /* 0x004fc60000010000 */
[----:B------:R-:W-:Y:S01]  /*c1d0*/  SHF.L.U32 R20, R22, 0x2, RZ ;  /* 0x0000000216147819 */ /* 0x000fe200000006ff */
        /* <DEDUP_REMOVED lines=10> */
[----:B------:R0:W-:Y:S04]  /*c280*/  STS.128 [R0+0x810], R40 ;  /* 0x0008102800007388 */ /* 0x0001e80000000c00 */
[----:B------:R-:W-:Y:S04]  /*c290*/  STS.128 [R0+0xc00], R36 ;  /* 0x000c002400007388 */ /* 0x000fe80000000c00 */
[----:B------:R-:W-:Y:S01]  /*c2a0*/  STS.128 [R0+0xc10], R32 ;  /* 0x000c102000007388 */ /* 0x000fe20000000c00 */
[----:B------:R-:W-:Y:S01]  /*c2b0*/  BAR.SYNC.DEFER_BLOCKING 0x0 ;  /* 0x0000000000007b1d */ /* 0x000fe20000010000 */
[----:B0-----:R-:W-:-:S02]  /*c2c0*/  IADD3.X R41, PT, PT, RZ, RZ, RZ, P0, !PT ;  /* 0x000000ffff297210 */ /* 0x001fc400007fe4ff */
[----:B------:R-:W-:Y:S02]  /*c2d0*/  IADD3 R2, P0, PT, R20, UR22, RZ ;  /* 0x0000001614027c10 */ /* 0x000fe4000ff1e0ff */
[----:B------:R-:W-:Y:S01]  /*c2e0*/  SHF.L.U64.HI R22, R22, 0x2, R41 ;  /* 0x0000000216167819 */ /* 0x000fe20000010229 */
        /* <DEDUP_REMOVED lines=29> */
[----:B------:R-:W-:Y:S01]  /*c4c0*/  FADD.FTZ R45, R45, R4 ;  /* 0x000000042d2d7221 */ /* 0x000fe20000010000 */
[----:B------:R-:W-:Y:S02]  /*c4d0*/  IADD3 R4, P1, PT, R20, UR20, RZ ;  /* 0x0000001414047c10 */ /* 0x000fe4000ff3e0ff */
[----:B------:R-:W5:Y:S01]  /*c4e0*/  LDS R16, [R29+0x3400] ;  /* 0x003400001d107984 */ /* 0x000f620000000800 */
[----:B------:R-:W-:-:S03]  /*c4f0*/  FADD.FTZ R6, RZ, R6 ;  /* 0x00000006ff067221 */ /* 0x000fc60000010000 */
[----:B------:R-:W5:Y:S01]  /*c500*/  LDS R35, [R29+0x2800] ;  /* 0x002800001d237984 */ /* 0x000f620000000800 */
[----:B0-----:R-:W-:-:S03]  /*c510*/  FADD.FTZ R0, R0, R17 ;  /* 0x0000001100007221 */ /* 0x001fc60000010000 */
[----:B------:R-:W0:Y:S01]  /*c520*/  LDS R23, [R29+0x1c00] ;  /* 0x001c00001d177984 */ /* 0x000e220000000800 */
[----:B-1----:R-:W-:-:S03]  /*c530*/  FADD.FTZ R8, RZ, R8 ;  /* 0x00000008ff087221 */ /* 0x002fc60000010000 */
[----:B------:R-:W1:Y:S01]  /*c540*/  LDS R47, [R29+0x3600] ;  /* 0x003600001d2f7984 */ /* 0x000e620000000800 */
[----:B--2---:R-:W-:Y:S01]  /*c550*/  FADD.FTZ R41, R30, R3 ;  /* 0x000000031e297221 */ /* 0x004fe20000010000 */
[----:B------:R-:W-:Y:S02]  /*c560*/  IADD3.X R3, PT, PT, R22, UR23, RZ, P0, !PT ;  /* 0x0000001716037c10 */ /* 0x000fe400087fe4ff */
[----:B------:R-:W2:Y:S01]  /*c570*/  LDS R37, [R29+0x2a00] ;  /* 0x002a00001d257984 */ /* 0x000ea20000000800 */
[----:B---3--:R-:W-:Y:S01]  /*c580*/  FADD.FTZ R43, R32, R5 ;  /* 0x00000005202b7221 */ /* 0x008fe20000010000 */
[----:B------:R-:W-:Y:S02]  /*c590*/  IADD3.X R5, PT, PT, R22, UR21, RZ, P1, !PT ;  /* 0x0000001516057c10 */ /* 0x000fe40008ffe4ff */
[----:B------:R-:W3:Y:S01]  /*c5a0*/  LDS R12, [R29+0x1e00] ;  /* 0x001e00001d0c7984 */ /* 0x000ee20000000800 */
[----:B----4-:R-:W-:-:S03]  /*c5b0*/  FADD.FTZ R6, R6, R19 ;  /* 0x0000001306067221 */ /* 0x010fc60000010000 */
[----:B------:R-:W4:Y:S01]  /*c5c0*/  LDS R49, [R29+0x3800] ;  /* 0x003800001d317984 */ /* 0x000f220000000800 */
[----:B-----5:R-:W-:-:S03]  /*c5d0*/  FADD.FTZ R10, RZ, R10 ;  /* 0x0000000aff0a7221 */ /* 0x020fc60000010000 */
[----:B------:R-:W5:Y:S01]  /*c5e0*/  LDS R39, [R29+0x2c00] ;  /* 0x002c00001d277984 */ /* 0x000f620000000800 */
[----:B------:R-:W-:-:S03]  /*c5f0*/  FADD.FTZ R0, R0, R33 ;  /* 0x0000002100007221 */ /* 0x000fc60000010000 */
[----:B------:R-:W5:Y:S01]  /*c600*/  LDS R51, [R29+0x3a00] ;  /* 0x003a00001d337984 */ /* 0x000f620000000800 */
[----:B------:R-:W-:-:S03]  /*c610*/  FADD.FTZ R8, R8, R21 ;  /* 0x0000001508087221 */ /* 0x000fc60000010000 */
[----:B------:R-:W5:Y:S01]  /*c620*/  LDS R14, [R29+0x2e00] ;  /* 0x002e00001d0e7984 */ /* 0x000f620000000800 */
[----:B------:R-:W-:-:S03]  /*c630*/  FADD.FTZ R11, RZ, R11 ;  /* 0x0000000bff0b7221 */ /* 0x000fc60000010000 */
[----:B------:R-:W5:Y:S01]  /*c640*/  LDS R53, [R29+0x3c00] ;  /* 0x003c00001d357984 */ /* 0x000f620000000800 */
[----:B------:R-:W-:-:S03]  /*c650*/  FADD.FTZ R45, R45, R16 ;  /* 0x000000102d2d7221 */ /* 0x000fc60000010000 */
[----:B------:R-:W5:Y:S01]  /*c660*/  LDS R18, [R29+0x3e00] ;  /* 0x003e00001d127984 */ /* 0x000f620000000800 */
[----:B------:R-:W-:Y:S01]  /*c670*/  FADD.FTZ R6, R6, R35 ;  /* 0x0000002306067221 */ /* 0x000fe20000010000 */
[----:B0-----:R-:W-:Y:S02]  /*c680*/  FADD.FTZ R10, R10, R23 ;  /* 0x000000170a0a7221 */ /* 0x001fe40000010000 */
[----:B------:R-:W-:Y:S01]  /*c690*/  STG.E desc[UR12][R2.64], R41 ;  /* 0x0000002902007986 */ /* 0x000fe2000c10190c */
[----:B-1----:R-:W-:-:S03]  /*c6a0*/  FADD.FTZ R47, R0, R47 ;  /* 0x0000002f002f7221 */ /* 0x002fc60000010000 */
[----:B------:R-:W-:Y:S01]  /*c6b0*/  STG.E desc[UR12][R4.64], R25 ;  /* 0x0000001904007986 */ /* 0x000fe2000c10190c */
[----:B--2---:R-:W-:-:S03]  /*c6c0*/  FADD.FTZ R8, R8, R37 ;  /* 0x0000002508087221 */ /* 0x004fc60000010000 */
[----:B------:R-:W-:Y:S01]  /*c6d0*/  STG.E desc[UR12][R2.64+0x200], R43 ;  /* 0x0002002b02007986 */ /* 0x000fe2000c10190c */
[----:B---3--:R-:W-:-:S03]  /*c6e0*/  FADD.FTZ R11, R11, R12 ;  /* 0x0000000c0b0b7221 */ /* 0x008fc60000010000 */
        /* <DEDUP_REMOVED lines=20> */
.L_x_492:
        /* <DEDUP_REMOVED lines=8> */
.L_x_527:
[----:B------:R-:W-:Y:S05]  /*c8b0*/  BSYNC B2 ;  /* 0x0000000000027941 */ /* 0x000fea0003800000 */
.L_x_526:
        /* <DEDUP_REMOVED lines=8> */
.L_x_528:
[----:B------:R-:W-:Y:S01]  /*c940*/  FADD.FTZ R184, R191, R184 ;  /* 0x000000b8bfb87221 */ /* 0x000fe20000010000 */
[----:B------:R-:W-:-:S04]  /*c950*/  HFMA2 R218, -RZ, RZ, 0, 1.1920928955078125e-07 ;  /* 0x00000002ffda7431 */ /* 0x000fc800000001ff */
[----:B------:R-:W-:Y:S01]  /*c960*/  MOV R221, R184 ;  /* 0x000000b800dd7202 */ /* 0x000fe20000000f00 */
[----:B------:R-:W-:-:S07]  /*c970*/  IMAD.MOV.U32 R186, RZ, RZ, R216 ;  /* 0x000000ffffba7224 */ /* 0x000fce00078e00d8 */
[----:B------:R-:W-:Y:S05]  /*c980*/  WARPSYNC.COLLECTIVE R214, `(.L_x_529) ;  /* 0x00000000d6087348 */ /* 0x000fea0003c00000 */
[----:B------:R0:W1:Y:S02]  /*c990*/  SHFL.BFLY P2, R216, R221, R218, R223 ;  /* 0x0c0000daddd87389 */ /* 0x00006400000400df */
[----:B01----:R-:W-:Y:S05]  /*c9a0*/  ENDCOLLECTIVE ;  /* 0x000000000000791b */ /* 0x003fea0003800000 */
.L_x_529:
[----:B------:R-:W-:-:S05]  /*c9b0*/  FADD.FTZ R186, R87, R186 ;  /* 0x000000ba57ba7221 */ /* 0x000fca0000010000 */
[----:B------:R-:W-:Y:S01]  /*c9c0*/  MOV R221, R186 ;  /* 0x000000ba00dd7202 */ /* 0x000fe20000000f00 */
[----:B------:R-:W-:-:S07]  /*c9d0*/  IMAD.MOV.U32 R93, RZ, RZ, R216 ;  /* 0x000000ffff5d7224 */ /* 0x000fce00078e00d8 */
[----:B------:R-:W-:Y:S05]  /*c9e0*/  WARPSYNC.COLLECTIVE R214, `(.L_x_530) ;  /* 0x00000000d6087348 */ /* 0x000fea0003c00000 */
[----:B------:R0:W1:Y:S02]  /*c9f0*/  SHFL.BFLY P2, R216, R221, R218, R223 ;  /* 0x0c0000daddd87389 */ /* 0x00006400000400df */
[----:B01----:R-:W-:Y:S05]  /*ca00*/  ENDCOLLECTIVE ;  /* 0x000000000000791b */ /* 0x003fea0003800000 */
.L_x_530:
[----:B------:R-:W-:Y:S01]  /*ca10*/  FADD.FTZ R93, R184, R93 ;  /* 0x0000005db85d7221 */ /* 0x000fe20000010000 */
[----:B------:R-:W-:-:S03]  /*ca20*/  HFMA2 R218, -RZ, RZ, 0, 2.384185791015625e-07 ;  /* 0x00000004ffda7431 */ /* 0x000fc600000001ff */
[----:B------:R-:W-:Y:S01]  /*ca30*/  IMAD.MOV.U32 R221, RZ, RZ, R93 ;  /* 0x000000ffffdd7224 */ /* 0x000fe200078e005d */
[----:B------:R-:W-:-:S07]  /*ca40*/  MOV R219, R216 ;  /* 0x000000d800db7202 */ /* 0x000fce0000000f00 */
[----:B------:R-:W-:Y:S05]  /*ca50*/  WARPSYNC.COLLECTIVE R214, `(.L_x_531) ;  /* 0x00000000d6087348 */ /* 0x000fea0003c00000 */
[----:B------:R0:W1:Y:S02]  /*ca60*/  SHFL.BFLY P2, R216, R221, R218, R223 ;  /* 0x0c0000daddd87389 */ /* 0x00006400000400df */
[----:B01----:R-:W-:Y:S05]  /*ca70*/  ENDCOLLECTIVE ;  /* 0x000000000000791b */ /* 0x003fea0003800000 */
.L_x_531:
[----:B------:R-:W-:-:S04]  /*ca80*/  FADD.FTZ R219, R186, R219 ;  /* 0x000000dbbadb7221 */ /* 0x000fc80000010000 */
[----:B------:R-:W-:Y:S01]  /*ca90*/  IMAD.MOV.U32 R221, RZ, RZ, R219 ;  /* 0x000000ffffdd7224 */ /* 0x000fe200078e00db */
[----:B------:R-:W-:-:S07]  /*caa0*/  MOV R210, R216 ;  /* 0x000000d800d27202 */ /* 0x000fce0000000f00 */
[----:B------:R-:W-:Y:S05]  /*cab0*/  WARPSYNC.COLLECTIVE R214, `(.L_x_532) ;  /* 0x00000000d6087348 */ /* 0x000fea0003c00000 */
[----:B------:R0:W1:Y:S02]  /*cac0*/  SHFL.BFLY P2, R216, R221, R218, R223 ;  /* 0x0c0000daddd87389 */ /* 0x00006400000400df */
[----:B01----:R-:W-:Y:S05]  /*cad0*/  ENDCOLLECTIVE ;  /* 0x000000000000791b */ /* 0x003fea0003800000 */
.L_x_532:
[----:B------:R-:W-:-:S05]  /*cae0*/  FADD.FTZ R210, R93, R210 ;  /* 0x000000d25dd27221 */ /* 0x000fca0000010000 */
[----:B------:R-:W-:Y:S01]  /*caf0*/  MOV R221, R210 ;  /* 0x000000d200dd7202 */ /* 0x000fe20000000f00 */
[----:B------:R-:W-:Y:S01]  /*cb00*/  IMAD.MOV.U32 R218, RZ, RZ, 0x8 ;  /* 0x00000008ffda7424 */ /* 0x000fe200078e00ff */
[----:B------:R-:W-:-:S07]  /*cb10*/  MOV R212, R216 ;  /* 0x000000d800d47202 */ /* 0x000fce0000000f00 */
[----:B------:R-:W-:Y:S05]  /*cb20*/  WARPSYNC.COLLECTIVE R214, `(.L_x_533) ;  /* 0x00000000d6087348 */ /* 0x000fea0003c00000 */
[----:B------:R0:W1:Y:S02]  /*cb30*/  SHFL.BFLY P2, R216, R221, R218, R223 ;  /* 0x0c0000daddd87389 */ /* 0x00006400000400df */
[----:B01----:R-:W-:Y:S05]  /*cb40*/  ENDCOLLECTIVE ;  /* 0x000000000000791b */ /* 0x003fea0003800000 */
.L_x_533:
[----:B------:R-:W-:-:S05]  /*cb50*/  FADD.FTZ R212, R219, R212 ;  /* 0x000000d4dbd47221 */ /* 0x000fca0000010000 */
[----:B------:R-:W-:Y:S02]  /*cb60*/  MOV R221, R212 ;  /* 0x000000d400dd7202 */ /* 0x000fe40000000f00 */
[----:B------:R-:W-:-:S07]  /*cb70*/  MOV R87, R216 ;  /* 0x000000d800577202 */ /* 0x000fce0000000f00 */
[----:B------:R-:W-:Y:S05]  /*cb80*/  WARPSYNC.COLLECTIVE R214, `(.L_x_534) ;  /* 0x00000000d6087348 */ /* 0x000fea0003c00000 */
[----:B------:R0:W1:Y:S02]  /*cb90*/  SHFL.BFLY P2, R216, R221, R218, R223 ;  /* 0x0c0000daddd87389 */ /* 0x00006400000400df */
[----:B01----:R-:W-:Y:S05]  /*cba0*/  ENDCOLLECTIVE ;  /* 0x000000000000791b */ /* 0x003fea0003800000 */
.L_x_534:
[----:B------:R-:W-:Y:S01]  /*cbb0*/  FADD.FTZ R87, R210, R87 ;  /* 0x00000057d2577221 */ /* 0x000fe20000010000 */
[----:B------:R-:W-:-:S04]  /*cbc0*/  HFMA2 R218, -RZ, RZ, 0, 9.5367431640625e-07 ;  /* 0x00000010ffda7431 */ /* 0x000fc800000001ff */
[----:B------:R-:W-:Y:S01]  /*cbd0*/  MOV R221, R87 ;  /* 0x0000005700dd7202 */ /* 0x000fe20000000f00 */
[----:B------:R-:W-:-:S07]  /*cbe0*/  IMAD.MOV.U32 R191, RZ, RZ, R216 ;  /* 0x000000ffffbf7224 */ /* 0x000fce00078e00d8 */
[----:B------:R-:W-:Y:S05]  /*cbf0*/  WARPSYNC.COLLECTIVE R214, `(.L_x_535) ;  /* 0x00000000d6087348 */ /* 0x000fea0003c00000 */
[----:B------:R0:W1:Y:S02]  /*cc00*/  SHFL.BFLY P2, R216, R221, R218, R223 ;  /* 0x0c0000daddd87389 */ /* 0x00006400000400df */
[----:B01----:R-:W-:Y:S05]  /*cc10*/  ENDCOLLECTIVE ;  /* 0x000000000000791b */ /* 0x003fea0003800000 */
.L_x_535:
[----:B------:R-:W-:-:S05]  /*cc20*/  FADD.FTZ R191, R212, R191 ;  /* 0x000000bfd4bf7221 */ /* 0x000fca0000010000 */
[----:B------:R-:W-:Y:S01]  /*cc30*/  MOV R221, R191 ;  /* 0x000000bf00dd7202 */ /* 0x000fe20000000f00 */
[----:B------:R-:W-:-:S07]  /*cc40*/  IMAD.MOV.U32 R184, RZ, RZ, R216 ;  /* 0x000000ffffb87224 */ /* 0x000fce00078e00d8 */
[----:B------:R-:W-:Y:S05]  /*cc50*/  WARPSYNC.COLLECTIVE R214, `(.L_x_536) ;  /* 0x00000000d6087348 */ /* 0x000fea0003c00000 */
[----:B------:R0:W1:Y:S02]  /*cc60*/  SHFL.BFLY P2, R216, R221, R218, R223 ;  /* 0x0c0000daddd87389 */ /* 0x00006400000400df */
[----:B01----:R-:W-:Y:S05]  /*cc70*/  ENDCOLLECTIVE ;  /* 0x000000000000791b */ /* 0x003fea0003800000 */
.L_x_536:
[----:B------:R-:W-:Y:S01]  /*cc80*/  MOV R186, R216 ;  /* 0x000000d800ba7202 */ /* 0x000fe20000000f00 */
[----:B------:R-:W-:Y:S06]  /*cc90*/  BRA `(.L_x_537) ;  /* 0xffffff5400807947 */ /* 0x000fec000383ffff */
.L_x_538:
        /* <DEDUP_REMOVED lines=14> */
.L_x_6021:


//--------------------- .text._ZN10layer_norm31ln_parallel_residual_bwd_kernelINS_13Kernel_traitsI6__halfS2_S2_S2_fjLj1024ELj1ELj4ELj1ELj16ENS_18Kernel_traits_baseILj1024ES2_S2_S2_S2_fjLj128EEEEELb0ELb0ELb0EEEvNS_9BwdParamsE --------------------------
	.section	.text._ZN10layer_norm31ln_parallel_residual_bwd_kernelINS_13Kernel_traitsI6__halfS2_S2_S2_fjLj1024ELj1ELj4ELj1ELj16ENS_18Kernel_traits_baseILj1024ES2_S2_S2_S2_fjLj128EEEEELb0ELb0ELb0EEEvNS_9BwdParamsE,"ax",@progbits
	.align	128
        .global         _ZN10layer_norm31ln_parallel_residual_bwd_kernelINS_13Kernel_traitsI6__halfS2_S2_S2_fjLj1024ELj1ELj4ELj1ELj16ENS_18Kernel_traits_baseILj1024ES2_S2_S2_S2_fjLj128EEEEELb0ELb0ELb0EEEvNS_9BwdParamsE
        .type           _ZN10layer_norm31ln_parallel_residual_bwd_kernelINS_13Kernel_traitsI6__halfS2_S2_S2_fjLj1024ELj1ELj4ELj1ELj16ENS_18Kernel_traits_baseILj1024ES2_S2_S2_S2_fjLj128EEEEELb0ELb0ELb0EEEvNS_9BwdParamsE,@function
        .size           _ZN10layer_norm31ln_parallel_residual_bwd_kernelINS_13Kernel_traitsI6__halfS2_S2_S2_fjLj1024ELj1ELj4ELj1ELj16ENS_18Kernel_traits_baseILj1024ES2_S2_S2_S2_fjLj128EEEEELb0ELb0ELb0EEEvNS_9BwdParamsE,(.L_x_6022 - _ZN10layer_norm31ln_parallel_residual_bwd_kernelINS_13Kernel_traitsI6__halfS2_S2_S2_fjLj1024ELj1ELj4ELj1ELj16ENS_18Kernel_traits_baseILj1024ES2_S2_S2_S2_fjLj128EEEEELb0ELb0ELb0EEEvNS_9BwdParamsE)
        .other          _ZN10layer_norm31ln_parallel_residual_bwd_kernelINS_13Kernel_traitsI6__halfS2_S2_S2_fjLj1024ELj1ELj4ELj1ELj16ENS_18Kernel_traits_baseILj1024ES2_S2_S2_S2_fjLj128EEEEELb0ELb0ELb0EEEvNS_9BwdParamsE,@"STO_CUDA_ENTRY STV_DEFAULT"
_ZN10layer_norm31ln_parallel_residual_bwd_kernelINS_13Kernel_traitsI6__halfS2_S2_S2_fjLj1024ELj1ELj4ELj1ELj16ENS_18Kernel_traits_baseILj1024ES2_S2_S2_S2_fjLj128EEEEELb0ELb0ELb0EEEvNS_9BwdParamsE:
.text._ZN10layer_norm31ln_parallel_residual_bwd_kernelINS_13Kernel_traitsI6__halfS2_S2_S2_fjLj1024ELj1ELj4ELj1ELj16ENS_18Kernel_traits_baseILj1024ES2_S2_S2_S2_fjLj128EEEEELb0ELb0ELb0EEEvNS_9BwdParamsE:
[----:B------:R-:W0:Y:S01]  /*0000*/  LDC R1, c[0x0][0x37c] ;  /* 0x0000df00ff017b82 */ /* 0x000e220000000800 */
[----:B------:R-:W1:Y:S01]  /*0010*/  S2R R227, SR_TID.X ;  /* 0x0000000000e37919 */ /* 0x000e620000002100 */
[----:B------:R-:W2:Y:S01]  /*0020*/  LDCU UR4, c[0x0][0x388] ;  /* 0x00007100ff0477ac */ /* 0x000ea20008000800 */
[----:B0-----:R-:W-:-:S05]  /*0030*/  IADD3 R1, PT, PT, R1, -0x48, RZ ;  /* 0xffffffb801017810 */ /* 0x001fca0007ffe0ff */
[----:B------:R-:W0:Y:S01]  /*0040*/  LDC.64 R2, c[0x0][0x3d0] ;  /* 0x0000f400ff027b82 */ /* 0x000e220000000a00 */
[----:B------:R-:W3:Y:S01]  /*0050*/  LDCU.64 UR10, c[0x0][0x358] ;  /* 0x00006b00ff0a77ac */ /* 0x000ee20008000a00 */
[----:B------:R-:W4:Y:S06]  /*0060*/  LDCU UR5, c[0x0][0x384] ;  /* 0x00007080ff0577ac */ /* 0x000f2c0008000800 */
[----:B------:R-:W3:Y:S01]  /*0070*/  LDC.64 R4, c[0x0][0x3d8] ;  /* 0x0000f600ff047b82 */ /* 0x000ee20000000a00 */
[----:B------:R-:W0:Y:S01]  /*0080*/  LDCU UR24, c[0x0][0x388] ;  /* 0x00007100ff1877ac */ /* 0x000e220008000800 */
[----:B------:R-:W0:Y:S01]  /*0090*/  LDCU.U8 UR15, c[0x0][0x410] ;  /* 0x00008200ff0f77ac */ /* 0x000e220008000000 */
[----:B--2---:R-:W-:-:S05]  /*00a0*/  MOV R6, UR4 ;  /* 0x0000000400067c02 */ /* 0x004fca0008000f00 */
[----:B------:R-:W2:Y:S01]  /*00b0*/  LDC.64 R8, c[0x0][0x3d8] ;  /* 0x0000f600ff087b82 */ /* 0x000ea20000000a00 */
[----:B------:R-:W0:Y:S01]  /*00c0*/  LDCU UR14, c[0x0][0x400] ;  /* 0x00008000ff0e77ac */ /* 0x000e220008000800 */
[----:B------:R-:W-:Y:S01]  /*00d0*/  SHF.R.S32.HI R0, RZ, 0x1f, R6 ;  /* 0x0000001fff007819 */ /* 0x000fe20000011406 */
[----:B------:R4:W-:Y:S01]  /*00e0*/  STL [R1+0x40], R6 ;  /* 0x0000400601007387 */ /* 0x0009e20000100800 */
[----:B------:R-:W0:Y:S02]  /*00f0*/  LDCU.64 UR6, c[0x0][0x470] ;  /* 0x00008e00ff0677ac */ /* 0x000e240008000a00 */
[----:B------:R-:W-:Y:S02]  /*0100*/  LEA.HI R0, R0, R6, RZ, 0x3 ;  /* 0x0000000600007211 */ /* 0x000fe400078f18ff */
[----:B------:R-:W2:Y:S01]  /*0110*/  LDC.64 R14, c[0x0][0x3d0] ;  /* 0x0000f400ff0e7b82 */ /* 0x000ea20000000a00 */
[----:B------:R-:W0:Y:S01]  /*0120*/  LDCU.64 UR12, c[0x0][0x438] ;  /* 0x00008700ff0c77ac */ /* 0x000e220008000a00 */
[C---:B-1----:R-:W-:Y:S01]  /*0130*/  LOP3.LUT R7, R227.reuse, 0x1f, RZ, 0xc, !PT ;  /* 0x0000001fe3077812 */ /* 0x042fe200078e0cff */
[----:B------:R-:W1:Y:S01]  /*0140*/  LDCU.64 UR8, c[0x0][0x478] ;  /* 0x00008f00ff0877ac */ /* 0x000e620008000a00 */
[----:B------:R-:W-:-:S02]  /*0150*/  LOP3.LUT R10, R227, 0x1f, RZ, 0xc0, !PT ;  /* 0x0000001fe30a7812 */ /* 0x000fc400078ec0ff */
[----:B------:R-:W-:Y:S02]  /*0160*/  LEA.HI.SX32 R252, R0, R7, 0x1d ;  /* 0x0000000700fc7211 */ /* 0x000fe400078feaff */
[----:B------:R-:W1:Y:S01]  /*0170*/  LDC.64 R16, c[0x0][0x3d8] ;  /* 0x0000f600ff107b82 */ /* 0x000e620000000a00 */
[----:B------:R-:W-:Y:S02]  /*0180*/  MOV R23, R10 ;  /* 0x0000000a00177202 */ /* 0x000fe40000000f00 */
[C---:B------:R-:W-:Y:S02]  /*0190*/  ISETP.GE.U32.AND P3, PT, R252.reuse, 0x20, PT ;  /* 0x00000020fc00780c */ /* 0x040fe40003f66070 */
[C---:B------:R-:W-:Y:S02]  /*01a0*/  ISETP.GE.U32.AND P0, PT, R252.reuse, 0x40, PT ;  /* 0x00000040fc00780c */ /* 0x040fe40003f06070 */
[C---:B------:R-:W-:Y:S01]  /*01b0*/  ISETP.GE.U32.AND P1, PT, R252.reuse, 0x60, PT ;  /* 0x00000060fc00780c */ /* 0x040fe20003f26070 */
[----:B----4-:R-:W4:Y:S01]  /*01c0*/  LDC.64 R6, c[0x0][0x3d0] ;  /* 0x0000f400ff067b82 */ /* 0x010f220000000a00 */
[----:B------:R-:W-:-:S07]  /*01d0*/  ISETP.GE.U32.AND P2, PT, R252, 0x80, PT ;  /* 0x00000080fc00780c */ /* 0x000fce0003f46070 */
[----:B------:R-:W1:Y:S01]  /*01e0*/  LDC.64 R18, c[0x0][0x3d0] ;  /* 0x0000f400ff127b82 */ /* 0x000e620000000a00 */
[----:B0-----:R-:W-:-:S04]  /*01f0*/  @P3 IMAD.WIDE.U32 R2, R23, 0x10, R2 ;  /* 0x0000001017023825 */ /* 0x001fc800078e0002 */
[C---:B---3--:R-:W-:Y:S01]  /*0200*/  @P3 IMAD.WIDE.U32 R4, R23.reuse, 0x10, R4 ;  /* 0x0000001017043825 */ /* 0x048fe200078e0004 */
[----:B------:R-:W-:Y:S01]  /*0210*/  @P3 LOP3.LUT R23, R23, 0x20, RZ, 0xfc, !PT ;  /* 0x0000002017173812 */ /* 0x000fe200078efcff */
[----:B------:R0:W5:Y:S01]  /*0220*/  @P3 LDG.E.128 R36, desc[UR10][R2.64] ;  /* 0x0000000a02243981 */ /* 0x000162000c1e1d00 */
[----:B------:R-:W3:Y:S03]  /*0230*/  LDC.64 R20, c[0x0][0x3d8] ;  /* 0x0000f600ff147b82 */ /* 0x000ee60000000a00 */
[C---:B--2---:R-:W-:Y:S01]  /*0240*/  @P0 IMAD.WIDE.U32 R12, R23.reuse, 0x10, R8 ;  /* 0x00000010170c0825 */ /* 0x044fe200078e0008 */
[----:B------:R0:W5:Y:S03]  /*0250*/  @P3 LDG.E.128 R40, desc[UR10][R4.64] ;  /* 0x0000000a04283981 */ /* 0x000166000c1e1d00 */
[C---:B----4-:R-:W-:Y:S01]  /*0260*/  @P0 IMAD.WIDE.U32 R10, R23.reuse, 0x10, R6 ;  /* 0x00000010170a0825 */ /* 0x050fe200078e0006 */
[----:B------:R-:W-:Y:S01]  /*0270*/  @P0 IADD3 R23, PT, PT, R23, 0x20, RZ ;  /* 0x0000002017170810 */ /* 0x000fe20007ffe0ff */
[----:B------:R-:W2:Y:S01]  /*0280*/  S2UR UR4, SR_CTAID.X ;  /* 0x00000000000479c3 */ /* 0x000ea20000002500 */
[----:B------:R0:W-:Y:S03]  /*0290*/  STL [R1+0x30], RZ ;  /* 0x000030ff01007387 */ /* 0x0001e60000100800 */
[C---:B------:R-:W-:Y:S01]  /*02a0*/  @P1 IMAD.WIDE.U32 R14, R23.reuse, 0x10, R14 ;  /* 0x00000010170e1825 */ /* 0x040fe200078e000e */
[----:B------:R-:W-:Y:S01]  /*02b0*/  SHF.R.U32.HI R227, RZ, 0x5, R227 ;  /* 0x00000005ffe37819 */ /* 0x000fe200000116e3 */
[----:B------:R0:W5:Y:S02]  /*02c0*/  @P0 LDG.E.128 R44, desc[UR10][R10.64] ;  /* 0x0000000a0a2c0981 */ /* 0x000164000c1e1d00 */
[C---:B-1----:R-:W-:Y:S01]  /*02d0*/  @P1 IMAD.WIDE.U32 R16, R23.reuse, 0x10, R16 ;  /* 0x0000001017101825 */ /* 0x042fe200078e0010 */
[----:B------:R-:W-:Y:S01]  /*02e0*/  @P1 IADD3 R23, PT, PT, R23, 0x20, RZ ;  /* 0x0000002017171810 */ /* 0x000fe20007ffe0ff */
[----:B------:R0:W5:Y:S04]  /*02f0*/  @P1 LDG.E.128 R52, desc[UR10][R14.64] ;  /* 0x0000000a0e341981 */ /* 0x000168000c1e1d00 */
[C---:B------:R-:W-:Y:S01]  /*0300*/  @P2 IMAD.WIDE.U32 R6, R23.reuse, 0x10, R18 ;  /* 0x0000001017062825 */ /* 0x040fe200078e0012 */
[----:B------:R0:W5:Y:S03]  /*0310*/  @P1 LDG.E.128 R56, desc[UR10][R16.64] ;  /* 0x0000000a10381981 */ /* 0x000166000c1e1d00 */
[----:B---3--:R-:W-:Y:S01]  /*0320*/  @P2 IMAD.WIDE.U32 R8, R23, 0x10, R20 ;  /* 0x0000001017082825 */ /* 0x008fe200078e0014 */
[----:B------:R0:W5:Y:S04]  /*0330*/  @P2 LDG.E.128 R60, desc[UR10][R6.64] ;  /* 0x0000000a063c2981 */ /* 0x000168000c1e1d00 */
[----:B------:R0:W5:Y:S04]  /*0340*/  @P2 LDG.E.128 R64, desc[UR10][R8.64] ;  /* 0x0000000a08402981 */ /* 0x000168000c1e1d00 */
[----:B------:R0:W-:Y:S04]  /*0350*/  STL [R1+0x34], RZ ;  /* 0x000034ff01007387 */ /* 0x0001e80000100800 */
[----:B------:R0:W-:Y:S04]  /*0360*/  STL [R1+0x38], RZ ;  /* 0x000038ff01007387 */ /* 0x0001e80000100800 */
[----:B------:R0:W-:Y:S04]  /*0370*/  STL [R1+0x3c], RZ ;  /* 0x00003cff01007387 */ /* 0x0001e80000100800 */
[----:B------:R0:W-:Y:S04]  /*0380*/  STL [R1+0x20], RZ ;  /* 0x000020ff01007387 */ /* 0x0001e80000100800 */
[----:B------:R0:W-:Y:S04]  /*0390*/  STL [R1+0x24], RZ ;  /* 0x000024ff01007387 */ /* 0x0001e80000100800 */
[----:B------:R0:W-:Y:S01]  /*03a0*/  STL [R1+0x28], RZ ;  /* 0x000028ff01007387 */ /* 0x0001e20000100800 */
[----:B--2---:R-:W-:-:S03]  /*03b0*/  USHF.L.U32 UR4, UR4, 0x2, URZ ;  /* 0x0000000204047899 */ /* 0x004fc600080006ff */
[----:B------:R0:W-:Y:S04]  /*03c0*/  STL [R1+0x2c], RZ ;  /* 0x00002cff01007387 */ /* 0x0001e80000100800 */
[----:B------:R0:W-:Y:S04]  /*03d0*/  STL [R1+0x10], RZ ;  /* 0x000010ff01007387 */ /* 0x0001e80000100800 */
[----:B------:R0:W-:Y:S04]  /*03e0*/  STL [R1+0x14], RZ ;  /* 0x000014ff01007387 */ /* 0x0001e80000100800 */
[----:B------:R0:W-:Y:S04]  /*03f0*/  STL [R1+0x18], RZ ;  /* 0x000018ff01007387 */ /* 0x0001e80000100800 */
[----:B------:R0:W-:Y:S04]  /*0400*/  STL [R1+0x1c], RZ ;  /* 0x00001cff01007387 */ /* 0x0001e80000100800 */
[----:B------:R0:W-:Y:S01]  /*0410*/  STL [R1], RZ ;  /* 0x000000ff01007387 */ /* 0x0001e20000100800 */
[----:B------:R-:W-:-:S03]  /*0420*/  LOP3.LUT R227, R227, UR4, RZ, 0xfc, !PT ;  /* 0x00000004e3e37c12 */ /* 0x000fc6000f8efcff */
[----:B------:R0:W-:Y:S04]  /*0430*/  STL [R1+0x4], RZ ;  /* 0x000004ff01007387 */ /* 0x0001e80000100800 */
[----:B------:R0:W-:Y:S04]  /*0440*/  STL [R1+0x8], RZ ;  /* 0x000008ff01007387 */ /* 0x0001e80000100800 */
[----:B------:R0:W-:Y:S04]  /*0450*/  STL [R1+0xc], RZ ;  /* 0x00000cff01007387 */ /* 0x0001e80000100800 */
[----:B------:R0:W5:Y:S01]  /*0460*/  @P0 LDG.E.128 R48, desc[UR10][R12.64] ;  /* 0x0000000a0c300981 */ /* 0x000162000c1e1d00 */
[----:B------:R-:W-:Y:S01]  /*0470*/  ISETP.GE.AND P0, PT, R227, UR5, PT ;  /* 0x00000005e3007c0c */ /* 0x000fe2000bf06270 */
        /* <DEDUP_REMOVED lines=57> */
[----:B0-----:R-:W-:Y:S06]  /*0810*/  @P0 BRA `(.L_x_540) ;  /* 0x00000080000c0947 */ /* 0x001fec0003800000 */
[----:B------:R0:W-:Y:S01]  /*0820*/  STL [R1+0x30], RZ ;  /* 0x000030ff01007387 */ /* 0x0001e20000100800 */
[----:B------:R-:W1:Y:S01]  /*0830*/  LDCU.U8 UR4, c[0x0][0x410] ;  /* 0x00008200ff0477ac */ /* 0x000e620008000000 */
[----:B------:R-:W-:Y:S02]  /*0840*/  CS2R R248, SRZ ;  /* 0x0000000000f87805 */ /* 0x000fe4000001ff00 */
[----:B------:R-:W-:Y:S01]  /*0850*/  CS2R R250, SRZ ;  /* 0x0000000000fa7805 */ /* 0x000fe2000001ff00 */
[----:B------:R0:W-:Y:S01]  /*0860*/  STL [R1+0x34], RZ ;  /* 0x000034ff01007387 */ /* 0x0001e20000100800 */
[----:B------:R-:W-:Y:S02]  /*0870*/  CS2R R244, SRZ ;  /* 0x0000000000f47805 */ /* 0x000fe4000001ff00 */
[----:B------:R-:W-:Y:S02]  /*0880*/  CS2R R246, SRZ ;  /* 0x0000000000f67805 */ /* 0x000fe4000001ff00 */
[----:B------:R-:W-:Y:S01]  /*0890*/  CS2R R240, SRZ ;  /* 0x0000000000f07805 */ /* 0x000fe2000001ff00 */
[----:B------:R0:W-:Y:S01]  /*08a0*/  STL [R1+0x38], RZ ;  /* 0x000038ff01007387 */ /* 0x0001e20000100800 */
[----:B------:R-:W-:-:S02]  /*08b0*/  CS2R R242, SRZ ;  /* 0x0000000000f27805 */ /* 0x000fc4000001ff00 */
        /* <DEDUP_REMOVED lines=8> */
[----:B------:R-:W-:Y:S01]  /*0940*/  CS2R R220, SRZ ;  /* 0x0000000000dc7805 */ /* 0x000fe2000001ff00 */
[----:B-1----:R-:W-:Y:S01]  /*0950*/  UISETP.NE.AND UP0, UPT, UR4, URZ, UPT ;  /* 0x000000ff0400728c */ /* 0x002fe2000bf05270 */
[----:B------:R0:W-:Y:S01]  /*0960*/  STL [R1+0x24], RZ ;  /* 0x000024ff01007387 */ /* 0x0001e20000100800 */
[----:B------:R-:W-:Y:S02]  /*0970*/  CS2R R222, SRZ ;  /* 0x0000000000de7805 */ /* 0x000fe4000001ff00 */
[----:B------:R-:W-:Y:S02]  /*0980*/  CS2R R216, SRZ ;  /* 0x0000000000d87805 */ /* 0x000fe4000001ff00 */
[----:B------:R-:W-:Y:S01]  /*0990*/  CS2R R218, SRZ ;  /* 0x0000000000da7805 */ /* 0x000fe2000001ff00 */
[----:B------:R0:W-:Y:S01]  /*09a0*/  STL [R1+0x28], RZ ;  /* 0x000028ff01007387 */ /* 0x0001e20000100800 */
[----:B------:R-:W-:Y:S02]  /*09b0*/  CS2R R212, SRZ ;  /* 0x0000000000d47805 */ /* 0x000fe4000001ff00 */
[----:B------:R-:W-:-:S02]  /*09c0*/  CS2R R214, SRZ ;  /* 0x0000000000d67805 */ /* 0x000fc4000001ff00 */
[----:B------:R-:W-:Y:S01]  /*09d0*/  CS2R R72, SRZ ;  /* 0x0000000000487805 */ /* 0x000fe2000001ff00 */
        /* <DEDUP_REMOVED lines=20> */
[----:B------:R0:W-:Y:S01]  /*0b20*/  STL [R1], RZ ;  /* 0x000000ff01007387 */ /* 0x0001e20000100800 */
        /* <DEDUP_REMOVED lines=22> */
[----:B------:R-:W-:-:S02]  /*0c90*/  PLOP3.LUT P2, PT, PT, PT, UP0, 0x80, 0x8 ;  /* 0x000000000008781c */ /* 0x000fc40003f4f008 */
[----:B------:R-:W-:Y:S02]  /*0ca0*/  CS2R R130, SRZ ;  /* 0x0000000000827805 */ /* 0x000fe4000001ff00 */
[----:B------:R-:W-:Y:S02]  /*0cb0*/  CS2R R132, SRZ ;  /* 0x0000000000847805 */ /* 0x000fe4000001ff00 */
[----:B0-----:R-:W-:-:S07]  /*0cc0*/  CS2R R134, SRZ ;  /* 0x0000000000867805 */ /* 0x001fce000001ff00 */
.L_x_590:
[----:B------:R-:W0:Y:S02]  /*0cd0*/  LDC.64 R160, c[0x0][0x3c0] ;  /* 0x0000f000ffa07b82 */ /* 0x000e240000000a00 */
[----:B0-----:R-:W-:-:S05]  /*0ce0*/  IMAD.WIDE R160, R227, 0x4, R160 ;  /* 0x00000004e3a07825 */ /* 0x001fca00078e02a0 */
[----:B------:R0:W2:Y:S01]  /*0cf0*/  LDG.E R162, desc[UR10][R160.64] ;  /* 0x0000000aa0a27981 */ /* 0x0000a2000c1e1900 */
[----:B------:R-:W1:Y:S01]  /*0d00*/  S2R R163, SR_TID.X ;  /* 0x0000000000a37919 */ /* 0x000e620000002100 */
[----:B0-----:R-:W0:Y:S01]  /*0d10*/  LDC.64 R160, c[0x0][0x3c8] ;  /* 0x0000f200ffa07b82 */ /* 0x001e220000000a00 */
[----:B------:R-:W-:-:S05]  /*0d20*/  MOV R7, UR24 ;  /* 0x0000001800077c02 */ /* 0x000fca0008000f00 */
[----:B------:R3:W-:Y:S02]  /*0d30*/  STL [R1+0x40], R7 ;  /* 0x0000400701007387 */ /* 0x0007e40000100800 */
[C---:B---3--:R-:W-:Y:S02]  /*0d40*/  IMAD R7, R227.reuse, R7, RZ ;  /* 0x00000007e3077224 */ /* 0x048fe400078e02ff */
        /* <DEDUP_REMOVED lines=12> */
[----:B--2---:R-:W-:Y:S01]  /*0e10*/  FSEL R211, R162, RZ, !P2 ;  /* 0x000000ffa2d37208 */ /* 0x004fe20005000000 */
[----:B------:R-:W-:Y:S06]  /*0e20*/  @!P3 BRA `(.L_x_542) ;  /* 0x00000008005cb947 */ /* 0x000fec0003800000 */
[----:B------:R-:W0:Y:S01]  /*0e30*/  LDC.64 R164, c[0x0][0x3a8] ;  /* 0x0000ea00ffa47b82 */ /* 0x000e220000000a00 */
[----:B------:R-:W2:Y:S04]  /*0e40*/  LDL.LU R198, [R1+0x30] ;  /* 0x0000300001c67983 */ /* 0x000ea80000300800 */
[----:B------:R-:W3:Y:S03]  /*0e50*/  LDL.LU R197, [R1+0x34] ;  /* 0x0000340001c57983 */ /* 0x000ee60000300800 */
[----:B------:R-:W1:Y:S01]  /*0e60*/  LDC.64 R18, c[0x0][0x430] ;  /* 0x00010c00ff127b82 */ /* 0x000e620000000a00 */
[----:B------:R-:W4:Y:S07]  /*0e70*/  LDL.LU R196, [R1+0x38] ;  /* 0x0000380001c47983 */ /* 0x000f2e0000300800 */
[----:B------:R-:W1:Y:S01]  /*0e80*/  LDC.64 R168, c[0x0][0x428] ;  /* 0x00010a00ffa87b82 */ /* 0x000e620000000a00 */
[----:B------:R-:W-:Y:S01]  /*0e90*/  ISETP.NE.U32.AND P0, PT, RZ, UR12, PT ;  /* 0x0000000cff007c0c */ /* 0x000fe2000bf05070 */
[----:B------:R-:W4:Y:S01]  /*0ea0*/  LDL.LU R195, [R1+0x3c] ;  /* 0x00003c0001c37983 */ /* 0x000f220000300800 */
[----:B0-----:R-:W-:-:S04]  /*0eb0*/  IMAD.WIDE.U32 R164, R7, 0x10, R164 ;  /* 0x0000001007a47825 */ /* 0x001fc800078e00a4 */
[C---:B-1----:R-:W-:Y:S02]  /*0ec0*/  IMAD.WIDE.U32 R18, R7.reuse, 0x10, R18 ;  /* 0x0000001007127825 */ /* 0x042fe400078e0012 */
[----:B------:R-:W2:Y:S04]  /*0ed0*/  LDG.E.128 R164, desc[UR10][R164.64] ;  /* 0x0000000aa4a47981 */ /* 0x000ea8000c1e1d00 */
[----:B------:R0:W3:Y:S01]  /*0ee0*/  LDG.E.128 R160, desc[UR10][R18.64] ;  /* 0x0000000a12a07981 */ /* 0x0000e2000c1e1d00 */
[----:B------:R-:W-:Y:S01]  /*0ef0*/  IMAD.WIDE.U32 R168, R7, 0x10, R168 ;  /* 0x0000001007a87825 */ /* 0x000fe200078e00a8 */
[----:B------:R-:W-:Y:S02]  /*0f00*/  ISETP.NE.AND.EX P0, PT, RZ, UR13, PT, P0 ;  /* 0x0000000dff007c0c */ /* 0x000fe4000bf05300 */
[----:B------:R-:W4:Y:S04]  /*0f10*/  LDL.LU R205, [R1+0x20] ;  /* 0x0000200001cd7983 */ /* 0x000f280000300800 */
[----:B------:R-:W4:Y:S01]  /*0f20*/  LDG.E.128 R168, desc[UR10][R168.64] ;  /* 0x0000000aa8a87981 */ /* 0x000f22000c1e1d00 */
[----:B------:R-:W-:-:S03]  /*0f30*/  HADD2.F32 R6, -RZ, R40.H0_H0 ;  /* 0x20000028ff067230 */ /* 0x000fc60000004100 */
[----:B------:R-:W4:Y:S03]  /*0f40*/  LDL.LU R206, [R1+0x24] ;  /* 0x0000240001ce7983 */ /* 0x000f260000300800 */
[----:B0-----:R-:W0:Y:S02]  /*0f50*/  @P0 LDC.64 R18, c[0x0][0x438] ;  /* 0x00010e00ff120b82 */ /* 0x001e240000000a00 */
[----:B0-----:R-:W-:-:S05]  /*0f60*/  @P0 IMAD.WIDE.U32 R18, R7, 0x10, R18 ;  /* 0x0000001007120825 */ /* 0x001fca00078e0012 */
[----:B------:R0:W5:Y:S02]  /*0f70*/  @P0 LDG.E.128 R140, desc[UR10][R18.64] ;  /* 0x0000000a128c0981 */ /* 0x000164000c1e1d00 */
[----:B0-----:R-:W-:Y:S02]  /*0f80*/  HADD2.F32 R19, -RZ, R36.H0_H0 ;  /* 0x20000024ff137230 */ /* 0x001fe40000004100 */
[----:B--2---:R-:W-:Y:S02]  /*0f90*/  HADD2.F32 R0, -RZ, R164.H0_H0 ;  /* 0x200000a4ff007230 */ /* 0x004fe40000004100 */
[----:B---3--:R-:W-:-:S03]  /*0fa0*/  HADD2.F32 R17, -RZ, R160.H0_H0 ;  /* 0x200000a0ff117230 */ /* 0x008fc60000004100 */
[C---:B------:R-:W-:Y:S01]  /*0fb0*/  FADD.FTZ R0, -R211.reuse, R0 ;  /* 0x00000000d3007221 */ /* 0x040fe20000010100 */
[----:B------:R-:W-:Y:S02]  /*0fc0*/  HADD2.F32 R164, -RZ, R164.H1_H1 ;  /* 0x300000a4ffa47230 */ /* 0x000fe40000004100 */
[----:B------:R-:W-:Y:S01]  /*0fd0*/  FMUL.FTZ R6, R6, R17 ;  /* 0x0000001106067220 */ /* 0x000fe20000410000 */
[----:B-----5:R-:W-:Y:S01]  /*0fe0*/  FMUL.FTZ R0, R8, R0 ;  /* 0x0000000008007220 */ /* 0x020fe20000410000 */
[----:B----4-:R-:W-:Y:S02]  /*0ff0*/  HADD2.F32 R18, -RZ, R168.H0_H0 ;  /* 0x200000a8ff127230 */ /* 0x010fe40000004100 */
[----:B------:R-:W-:Y:S01]  /*1000*/  FADD.FTZ R20, -R211, R164 ;  /* 0x000000a4d3147221 */ /* 0x000fe20000010100 */
[----:B------:R-:W-:Y:S02]  /*1010*/  HADD2.F32 R160, -RZ, R160.H1_H1 ;  /* 0x300000a0ffa07230 */ /* 0x000fe40000004100 */
[----:B------:R-:W-:Y:S01]  /*1020*/  FFMA.FTZ R6, R19, R18, R6 ;  /* 0x0000001213067223 */ /* 0x000fe20000010006 */
[----:B------:R-:W-:-:S02]  /*1030*/  HADD2.F32 R19, -RZ, R40.H1_H1 ;  /* 0x30000028ff137230 */ /* 0x000fc40000004100 */
[----:B------:R-:W-:Y:S01]  /*1040*/  FADD.FTZ R232, R232, R18 ;  /* 0x00000012e8e87221 */ /* 0x000fe20000010000 */
[----:B------:R-:W-:Y:S01]  /*1050*/  FFMA.FTZ R198, R0, R18, R198 ;  /* 0x0000001200c67223 */ /* 0x000fe200000100c6 */
[----:B------:R-:W-:Y:S02]  /*1060*/  HADD2.F32 R18, -RZ, R165.H0_H0 ;  /* 0x200000a5ff127230 */ /* 0x000fe40000004100 */
[----:B------:R-:W-:Y:S01]  /*1070*/  FADD.FTZ R108, R108, R17 ;  /* 0x000000116c6c7221 */ /* 0x000fe20000010000 */
[----:B------:R-:W-:Y:S01]  /*1080*/  FFMA.FTZ R84, R0, R17, R84 ;  /* 0x0000001100547223 */ /* 0x000fe20000010054 */
[----:B------:R-:W-:Y:S02]  /*1090*/  HADD2.F32 R168, -RZ, R168.H1_H1 ;  /* 0x300000a8ffa87230 */ /* 0x000fe40000004100 */
[----:B------:R-:W-:Y:S01]  /*10a0*/  FMUL.FTZ R19, R19, R160 ;  /* 0x000000a013137220 */ /* 0x000fe20000410000 */
[----:B------:R-:W-:Y:S02]  /*10b0*/  HADD2.F32 R17, -RZ, R36.H1_H1 ;  /* 0x30000024ff117230 */ /* 0x000fe40000004100 */
[----:B------:R-:W-:Y:S01]  /*10c0*/  FMUL.FTZ R20, R8, R20 ;  /* 0x0000001408147220 */ /* 0x000fe20000410000 */
[----:B------:R-:W-:Y:S01]  /*10d0*/  FADD.FTZ R18, -R211, R18 ;  /* 0x00000012d3127221 */ /* 0x000fe20000010100 */
[----:B------:R-:W-:Y:S01]  /*10e0*/  FADD.FTZ R109, R109, R160 ;  /* 0x000000a06d6d7221 */ /* 0x000fe20000010000 */
[----:B------:R-:W-:-:S02]  /*10f0*/  HADD2.F32 R27, -RZ, R161.H0_H0 ;  /* 0x200000a1ff1b7230 */ /* 0x000fc40000004100 */
[----:B------:R-:W-:Y:S01]  /*1100*/  FFMA.FTZ R19, R17, R168, R19 ;  /* 0x000000a811137223 */ /* 0x000fe20000010013 */
[----:B------:R-:W-:Y:S01]  /*1110*/  FFMA.FTZ R85, R20, R160, R85 ;  /* 0x000000a014557223 */ /* 0x000fe20000010055 */
[----:B------:R-:W-:Y:S02]  /*1120*/  HADD2.F32 R17, -RZ, R41.H0_H0 ;  /* 0x20000029ff117230 */ /* 0x000fe40000004100 */
[----:B------:R-:W-:Y:S01]  /*1130*/  FMUL.FTZ R18, R8, R18 ;  /* 0x0000001208127220 */ /* 0x000fe20000410000 */
[----:B------:R-:W-:Y:S02]  /*1140*/  HADD2.F32 R160, -RZ, R169.H0_H0 ;  /* 0x200000a9ffa07230 */ /* 0x000fe40000004100 */
[----:B------:R-:W-:Y:S01]  /*1150*/  FFMA.FTZ R197, R20, R168, R197 ;  /* 0x000000a814c57223 */ /* 0x000fe200000100c5 */
[----:B------:R-:W-:Y:S02]  /*1160*/  HADD2.F32 R164, -RZ, R37.H0_H0 ;  /* 0x20000025ffa47230 */ /* 0x000fe40000004100 */
[----:B------:R-:W-:Y:S01]  /*1170*/  FMUL.FTZ R17, R17, R27 ;  /* 0x0000001b11117220 */ /* 0x000fe20000410000 */
[-C--:B------:R-:W-:Y:S01]  /*1180*/  FFMA.FTZ R196, R18, R160.reuse, R196 ;  /* 0x000000a012c47223 */ /* 0x080fe200000100c4 */
[----:B------:R0:W-:Y:S02]  /*1190*/  STL [R1+0x30], R198 ;  /* 0x000030c601007387 */ /* 0x0001e40000100800 */
[----:B------:R-:W-:Y:S01]  /*11a0*/  FFMA.FTZ R17, R164, R160, R17 ;  /* 0x000000a0a4117223 */ /* 0x000fe20000010011 */
[----:B------:R-:W-:Y:S01]  /*11b0*/  FADD.FTZ R234, R234, R160 ;  /* 0x000000a0eaea7221 */ /* 0x000fe20000010000 */
[----:B------:R-:W-:Y:S01]  /*11c0*/  HADD2.F32 R160, -RZ, R169.H1_H1 ;  /* 0x300000a9ffa07230 */ /* 0x000fe20000004100 */
[----:B------:R1:W-:Y:S04]  /*11d0*/  STL [R1+0x34], R197 ;  /* 0x000034c501007387 */ /* 0x0003e80000100800 */
[----:B------:R2:W-:Y:S04]  /*11e0*/  STL [R1+0x38], R196 ;  /* 0x000038c401007387 */ /* 0x0005e80000100800 */
[----:B------:R-:W3:Y:S01]  /*11f0*/  LDL.LU R169, [R1+0x28] ;  /* 0x0000280001a97983 */ /* 0x000ee20000300800 */
[----:B------:R-:W-:-:S03]  /*1200*/  FADD.FTZ R233, R233, R168 ;  /* 0x000000a8e9e97221 */ /* 0x000fc60000010000 */
[----:B------:R-:W4:Y:S01]  /*1210*/  LDL.LU R168, [R1+0x2c] ;  /* 0x00002c0001a87983 */ /* 0x000f220000300800 */
[----:B------:R-:W-:Y:S01]  /*1220*/  FADD.FTZ R110, R110, R27 ;  /* 0x0000001b6e6e7221 */ /* 0x000fe20000010000 */
[----:B------:R-:W-:Y:S01]  /*1230*/  FFMA.FTZ R86, R18, R27, R86 ;  /* 0x0000001b12567223 */ /* 0x000fe20000010056 */
[----:B------:R-:W-:Y:S02]  /*1240*/  HADD2.F32 R27, -RZ, R161.H1_H1 ;  /* 0x300000a1ff1b7230 */ /* 0x000fe40000004100 */
[----:B------:R-:W-:Y:S02]  /*1250*/  HADD2.F32 R165, -RZ, R165.H1_H1 ;  /* 0x300000a5ffa57230 */ /* 0x000fe40000004100 */
[----:B------:R-:W-:Y:S02]  /*1260*/  HADD2.F32 R161, -RZ, R41.H1_H1 ;  /* 0x30000029ffa17230 */ /* 0x000fe40000004100 */
[----:B------:R-:W-:Y:S02]  /*1270*/  HADD2.F32 R164, -RZ, R37.H1_H1 ;  /* 0x30000025ffa47230 */ /* 0x000fe40000004100 */
[----:B------:R-:W-:Y:S01]  /*1280*/  FADD.FTZ R165, -R211, R165 ;  /* 0x000000a5d3a57221 */ /* 0x000fe20000010100 */
[----:B------:R-:W-:-:S03]  /*1290*/  FMUL.FTZ R161, R161, R27 ;  /* 0x0000001ba1a17220 */ /* 0x000fc60000410000 */
[----:B------:R-:W-:Y:S01]  /*12a0*/  FMUL.FTZ R174, R8, R165 ;  /* 0x000000a508ae7220 */ /* 0x000fe20000410000 */
[-C--:B------:R-:W-:Y:S01]  /*12b0*/  FFMA.FTZ R173, R164, R160.reuse, R161 ;  /* 0x000000a0a4ad7223 */ /* 0x080fe200000100a1 */
[----:B------:R-:W-:Y:S02]  /*12c0*/  HADD2.F32 R161, -RZ, R166.H0_H0 ;  /* 0x200000a6ffa17230 */ /* 0x000fe40000004100 */
[----:B------:R-:W-:Y:S01]  /*12d0*/  FADD.FTZ R235, R235, R160 ;  /* 0x000000a0ebeb7221 */ /* 0x000fe20000010000 */
[C---:B------:R-:W-:Y:S01]  /*12e0*/  FFMA.FTZ R195, R174.reuse, R160, R195 ;  /* 0x000000a0aec37223 */ /* 0x040fe200000100c3 */
[----:B------:R-:W-:Y:S01]  /*12f0*/  FADD.FTZ R111, R111, R27 ;  /* 0x0000001b6f6f7221 */ /* 0x000fe20000010000 */
[----:B------:R-:W-:Y:S01]  /*1300*/  FFMA.FTZ R87, R174, R27, R87 ;  /* 0x0000001bae577223 */ /* 0x000fe20000010057 */
[----:B------:R-:W-:Y:S02]  /*1310*/  HADD2.F32 R27, -RZ, R42.H0_H0 ;  /* 0x2000002aff1b7230 */ /* 0x000fe40000004100 */
[----:B------:R-:W-:Y:S01]  /*1320*/  FADD.FTZ R165, -R211, R161 ;  /* 0x000000a1d3a57221 */ /* 0x000fe20000010100 */
[----:B------:R-:W-:-:S02]  /*1330*/  HADD2.F32 R160, -RZ, R162.H0_H0 ;  /* 0x200000a2ffa07230 */ /* 0x000fc40000004100 */
[----:B------:R-:W-:Y:S02]  /*1340*/  HADD2.F32 R164, -RZ, R38.H0_H0 ;  /* 0x20000026ffa47230 */ /* 0x000fe40000004100 */
[----:B------:R-:W-:Y:S01]  /*1350*/  FMUL.FTZ R172, R8, R165 ;  /* 0x000000a508ac7220 */ /* 0x000fe20000410000 */
[----:B------:R-:W-:Y:S02]  /*1360*/  HADD2.F32 R161, -RZ, R170.H0_H0 ;  /* 0x200000aaffa17230 */ /* 0x000fe40000004100 */
[----:B------:R-:W-:Y:S01]  /*1370*/  FMUL.FTZ R27, R27, R160 ;  /* 0x000000a01b1b7220 */ /* 0x000fe20000410000 */
[----:B------:R-:W-:Y:S02]  /*1380*/  HADD2.F32 R166, -RZ, R166.H1_H1 ;  /* 0x300000a6ffa67230 */ /* 0x000fe40000004100 */
[----:B------:R-:W-:Y:S02]  /*1390*/  HADD2.F32 R162, -RZ, R162.H1_H1 ;  /* 0x300000a2ffa27230 */ /* 0x000fe40000004100 */
[-C--:B------:R-:W-:Y:S01]  /*13a0*/  FFMA.FTZ R27, R164, R161.reuse, R27 ;  /* 0x000000a1a41b7223 */ /* 0x080fe2000001001b */
[----:B------:R-:W-:Y:S01]  /*13b0*/  FADD.FTZ R228, R228, R161 ;  /* 0x000000a1e4e47221 */ /* 0x000fe20000010000 */
[----:B------:R-:W-:Y:S01]  /*13c0*/  FFMA.FTZ R205, R172, R161, R205 ;  /* 0x000000a1accd7223 */ /* 0x000fe200000100cd */
[----:B------:R-:W-:-:S02]  /*13d0*/  HADD2.F32 R161, -RZ, R42.H1_H1 ;  /* 0x3000002affa17230 */ /* 0x000fc40000004100 */
[----:B------:R-:W-:Y:S01]  /*13e0*/  FADD.FTZ R166, -R211, R166 ;  /* 0x000000a6d3a67221 */ /* 0x000fe20000010100 */
[----:B------:R-:W-:Y:S01]  /*13f0*/  FADD.FTZ R112, R112, R160 ;  /* 0x000000a070707221 */ /* 0x000fe20000010000 */
[----:B------:R-:W-:Y:S01]  /*1400*/  FFMA.FTZ R88, R172, R160, R88 ;  /* 0x000000a0ac587223 */ /* 0x000fe20000010058 */
[----:B------:R-:W-:Y:S02]  /*1410*/  HADD2.F32 R160, -RZ, R170.H1_H1 ;  /* 0x300000aaffa07230 */ /* 0x000fe40000004100 */
[----:B------:R-:W-:Y:S01]  /*1420*/  FMUL.FTZ R161, R161, R162 ;  /* 0x000000a2a1a17220 */ /* 0x000fe20000410000 */
[----:B------:R-:W-:Y:S02]  /*1430*/  HADD2.F32 R164, -RZ, R38.H1_H1 ;  /* 0x30000026ffa47230 */ /* 0x000fe40000004100 */
[----:B0-----:R-:W-:Y:S01]  /*1440*/  FMUL.FTZ R198, R8, R166 ;  /* 0x000000a608c67220 */ /* 0x001fe20000410000 */
[----:B------:R-:W-:Y:S01]  /*1450*/  FADD.FTZ R113, R113, R162 ;  /* 0x000000a271717221 */ /* 0x000fe20000010000 */
[----:B------:R-:W-:Y:S01]  /*1460*/  FADD.FTZ R229, R229, R160 ;  /* 0x000000a0e5e57221 */ /* 0x000fe20000010000 */
[-C--:B-1----:R-:W-:Y:S01]  /*1470*/  FFMA.FTZ R197, R164, R160.reuse, R161 ;  /* 0x000000a0a4c57223 */ /* 0x082fe200000100a1 */
[C---:B------:R-:W-:Y:S01]  /*1480*/  FFMA.FTZ R206, R198.reuse, R160, R206 ;  /* 0x000000a0c6ce7223 */ /* 0x040fe200000100ce */
[----:B------:R-:W-:Y:S01]  /*1490*/  FFMA.FTZ R89, R198, R162, R89 ;  /* 0x000000a2c6597223 */ /* 0x000fe20000010059 */
[----:B------:R-:W-:-:S02]  /*14a0*/  HADD2.F32 R162, -RZ, R43.H0_H0 ;  /* 0x2000002bffa27230 */ /* 0x000fc40000004100 */
[----:B------:R-:W-:Y:S02]  /*14b0*/  HADD2.F32 R160, -RZ, R163.H0_H0 ;  /* 0x200000a3ffa07230 */ /* 0x000fe40000004100 */
[----:B------:R-:W-:Y:S02]  /*14c0*/  HADD2.F32 R164, -RZ, R39.H0_H0 ;  /* 0x20000027ffa47230 */ /* 0x000fe40000004100 */
[----:B------:R-:W-:Y:S02]  /*14d0*/  HADD2.F32 R161, -RZ, R171.H0_H0 ;  /* 0x200000abffa17230 */ /* 0x000fe40000004100 */
[----:B------:R-:W-:-:S04]  /*14e0*/  FMUL.FTZ R162, R162, R160 ;  /* 0x000000a0a2a27220 */ /* 0x000fc80000410000 */
[----:B--2---:R-:W-:Y:S01]  /*14f0*/  FFMA.FTZ R196, R164, R161, R162 ;  /* 0x000000a1a4c47223 */ /* 0x004fe200000100a2 */
[----:B------:R-:W-:Y:S01]  /*1500*/  HADD2.F32 R162, -RZ, R167.H0_H0 ;  /* 0x200000a7ffa27230 */ /* 0x000fe20000004100 */
[----:B------:R0:W-:Y:S04]  /*1510*/  STL [R1+0x3c], R195 ;  /* 0x00003cc301007387 */ /* 0x0001e80000100800 */
[----:B------:R-:W-:Y:S01]  /*1520*/  FADD.FTZ R162, -R211, R162 ;  /* 0x000000a2d3a27221 */ /* 0x000fe20000010100 */
[----:B------:R-:W-:-:S03]  /*1530*/  FADD.FTZ R230, R230, R161 ;  /* 0x000000a1e6e67221 */ /* 0x000fc60000010000 */
[----:B0-----:R-:W-:Y:S01]  /*1540*/  FMUL.FTZ R195, R8, R162 ;  /* 0x000000a208c37220 */ /* 0x001fe20000410000 */
[----:B------:R-:W-:Y:S02]  /*1550*/  HADD2.F32 R162, -RZ, R167.H1_H1 ;  /* 0x300000a7ffa27230 */ /* 0x000fe40000004100 */
[----:B------:R-:W-:Y:S02]  /*1560*/  HADD2.F32 R163, -RZ, R163.H1_H1 ;  /* 0x300000a3ffa37230 */ /* 0x000fe40000004100 */
[----:B------:R-:W-:Y:S01]  /*1570*/  FADD.FTZ R114, R114, R160 ;  /* 0x000000a072727221 */ /* 0x000fe20000010000 */
[----:B------:R-:W-:Y:S01]  /*1580*/  FADD.FTZ R164, -R211, R162 ;  /* 0x000000a2d3a47221 */ /* 0x000fe20000010100 */
[----:B------:R-:W-:Y:S01]  /*1590*/  FFMA.FTZ R90, R195, R160, R90 ;  /* 0x000000a0c35a7223 */ /* 0x000fe2000001005a */
[----:B------:R0:W-:Y:S01]  /*15a0*/  STL [R1+0x20], R205 ;  /* 0x000020cd01007387 */ /* 0x0001e20000100800 */
[----:B------:R-:W-:Y:S02]  /*15b0*/  HADD2.F32 R160, -RZ, R171.H1_H1 ;  /* 0x300000abffa07230 */ /* 0x000fe40000004100 */
[----:B------:R-:W-:Y:S01]  /*15c0*/  HADD2.F32 R162, -RZ, R39.H1_H1 ;  /* 0x30000027ffa27230 */ /* 0x000fe20000004100 */
[----:B------:R1:W-:Y:S02]  /*15d0*/  STL [R1+0x24], R206 ;  /* 0x000024ce01007387 */ /* 0x0003e40000100800 */
[----:B------:R-:W-:Y:S01]  /*15e0*/  FADD.FTZ R231, R231, R160 ;  /* 0x000000a0e7e77221 */ /* 0x000fe20000010000 */
[----:B0-----:R-:W-:Y:S01]  /*15f0*/  FMUL.FTZ R205, R8, R164 ;  /* 0x000000a408cd7220 */ /* 0x001fe20000410000 */
[----:B------:R-:W-:Y:S01]  /*1600*/  FADD.FTZ R115, R115, R163 ;  /* 0x000000a373737221 */ /* 0x000fe20000010000 */
[----:B------:R-:W-:-:S02]  /*1610*/  IADD3 R226, PT, PT, R7, 0x20, RZ ;  /* 0x0000002007e27810 */ /* 0x000fc40007ffe0ff */
[----:B------:R-:W-:Y:S01]  /*1620*/  FFMA.FTZ R91, R205, R163, R91 ;  /* 0x000000a3cd5b7223 */ /* 0x000fe2000001005b */
[----:B---3--:R-:W-:Y:S01]  /*1630*/  FFMA.FTZ R169, R195, R161, R169 ;  /* 0x000000a1c3a97223 */ /* 0x008fe200000100a9 */
[----:B------:R-:W-:-:S05]  /*1640*/  HADD2.F32 R161, -RZ, R43.H1_H1 ;  /* 0x3000002bffa17230 */ /* 0x000fca0000004100 */
[----:B------:R-:W-:Y:S01]  /*1650*/  FMUL.FTZ R161, R161, R163 ;  /* 0x000000a3a1a17220 */ /* 0x000fe20000410000 */
[----:B----4-:R-:W-:-:S03]  /*1660*/  FFMA.FTZ R168, R205, R160, R168 ;  /* 0x000000a0cda87223 */ /* 0x010fc600000100a8 */
[----:B-1----:R-:W-:Y:S01]  /*1670*/  FFMA.FTZ R206, R162, R160, R161 ;  /* 0x000000a0a2ce7223 */ /* 0x002fe200000100a1 */
[----:B------:R-:W-:Y:S01]  /*1680*/  FADD.FTZ R161, RZ, R6 ;  /* 0x00000006ffa17221 */ /* 0x000fe20000010000 */
[----:B------:R-:W-:-:S03]  /*1690*/  FFMA.FTZ R160, R0, R6, RZ ;  /* 0x0000000600a07223 */ /* 0x000fc600000100ff */
[----:B------:R-:W-:Y:S01]  /*16a0*/  FADD.FTZ R161, R161, R19 ;  /* 0x00000013a1a17221 */ /* 0x000fe20000010000 */
[----:B------:R-:W-:Y:S01]  /*16b0*/  FFMA.FTZ R160, R20, R19, R160 ;  /* 0x0000001314a07223 */ /* 0x000fe200000100a0 */
[----:B------:R0:W-:Y:S02]  /*16c0*/  STL [R1+0x28], R169 ;  /* 0x000028a901007387 */ /* 0x0001e40000100800 */
[----:B------:R-:W-:Y:S01]  /*16d0*/  FADD.FTZ R161, R161, R17 ;  /* 0x00000011a1a17221 */ /* 0x000fe20000010000 */
[----:B------:R-:W-:Y:S01]  /*16e0*/  FFMA.FTZ R160, R18, R17, R160 ;  /* 0x0000001112a07223 */ /* 0x000fe200000100a0 */
[----:B------:R0:W-:Y:S02]  /*16f0*/  STL [R1+0x2c], R168 ;  /* 0x00002ca801007387 */ /* 0x0001e40000100800 */
        /* <DEDUP_REMOVED lines=9> */
[----:B0-----:R-:W-:-:S07]  /*1790*/  FFMA.FTZ R225, R205, R206, R160 ;  /* 0x000000cecde17223 */ /* 0x001fce00000100a0 */
.L_x_542:
[----:B------:R-:W-:Y:S05]  /*17a0*/  BSYNC.RECONVERGENT B1 ;  /* 0x0000000000017941 */ /* 0x000fea0003800200 */
.L_x_541:
[----:B------:R-:W-:Y:S04]  /*17b0*/  BSSY.RECONVERGENT B1, `(.L_x_543) ;  /* 0x0000099000017945 */ /* 0x000fe80003800200 */
[----:B------:R-:W-:Y:S05]  /*17c0*/  @!P5 BRA `(.L_x_544) ;  /* 0x00000008005cd947 */ /* 0x000fea0003800000 */
[----:B------:R-:W0:Y:S01]  /*17d0*/  LDC.64 R14, c[0x0][0x3a8] ;  /* 0x0000ea00ff0e7b82 */ /* 0x000e220000000a00 */
[----:B------:R-:W2:Y:S04]  /*17e0*/  LDL.LU R194, [R1+0x10] ;  /* 0x0000100001c27983 */ /* 0x000ea80000300800 */
[----:B------:R-:W3:Y:S03]  /*17f0*/  LDL.LU R193, [R1+0x14] ;  /* 0x0000140001c17983 */ /* 0x000ee60000300800 */
[----:B------:R-:W1:Y:S01]  /*1800*/  LDC.64 R4, c[0x0][0x430] ;  /* 0x00010c00ff047b82 */ /* 0x000e620000000a00 */
[----:B------:R-:W4:Y:S04]  /*1810*/  LDL.LU R192, [R1+0x18] ;  /* 0x0000180001c07983 */ /* 0x000f280000300800 */
[----:B------:R-:W4:Y:S03]  /*1820*/  LDL.LU R203, [R1+0x1c] ;  /* 0x00001c0001cb7983 */ /* 0x000f260000300800 */
[----:B------:R-:W1:Y:S01]  /*1830*/  LDC.64 R24, c[0x0][0x428] ;  /* 0x00010a00ff187b82 */ /* 0x000e620000000a00 */
[----:B------:R-:W-:Y:S01]  /*1840*/  HADD2.F32 R23, -RZ, R44.H1_H1 ;  /* 0x3000002cff177230 */ /* 0x000fe20000004100 */
[----:B------:R-:W4:Y:S04]  /*1850*/  LDL.LU R191, [R1] ;  /* 0x0000000001bf7983 */ /* 0x000f280000300800 */
[----:B------:R-:W4:Y:S01]  /*1860*/  LDL.LU R207, [R1+0x4] ;  /* 0x0000040001cf7983 */ /* 0x000f220000300800 */
[----:B0-----:R-:W-:-:S05]  /*1870*/  IMAD.WIDE.U32 R14, R226, 0x10, R14 ;  /* 0x00000010e20e7825 */ /* 0x001fca00078e000e */
[----:B------:R-:W2:Y:S01]  /*1880*/  LDG.E.128 R164, desc[UR10][R14.64] ;  /* 0x0000000a0ea47981 */ /* 0x000ea2000c1e1d00 */
[----:B-1----:R-:W-:-:S05]  /*1890*/  IMAD.WIDE.U32 R4, R226, 0x10, R4 ;  /* 0x00000010e2047825 */ /* 0x002fca00078e0004 */
[----:B------:R0:W3:Y:S01]  /*18a0*/  LDG.E.128 R160, desc[UR10][R4.64] ;  /* 0x0000000a04a07981 */ /* 0x0000e2000c1e1d00 */
[----:B------:R-:W-:-:S05]  /*18b0*/  IMAD.WIDE.U32 R24, R226, 0x10, R24 ;  /* 0x00000010e2187825 */ /* 0x000fca00078e0018 */
[----:B------:R1:W4:Y:S01]  /*18c0*/  LDG.E.128 R168, desc[UR10][R24.64] ;  /* 0x0000000a18a87981 */ /* 0x000322000c1e1d00 */
[----:B0-----:R-:W-:Y:S02]  /*18d0*/  HADD2.F32 R4, -RZ, R48.H0_H0 ;  /* 0x20000030ff047230 */ /* 0x001fe40000004100 */
[----:B------:R-:W-:Y:S02]  /*18e0*/  HADD2.F32 R15, -RZ, R44.H0_H0 ;  /* 0x2000002cff0f7230 */ /* 0x000fe40000004100 */
[----:B-1----:R-:W-:Y:S02]  /*18f0*/  HADD2.F32 R24, -RZ, R45.H0_H0 ;  /* 0x2000002dff187230 */ /* 0x002fe40000004100 */
[----:B--2---:R-:W-:-:S05]  /*1900*/  HADD2.F32 R5, -RZ, R164.H0_H0 ;  /* 0x200000a4ff057230 */ /* 0x004fca0000004100 */
[----:B------:R-:W-:Y:S01]  /*1910*/  FADD.FTZ R5, -R211, R5 ;  /* 0x00000005d3057221 */ /* 0x000fe20000010100 */
[----:B---3--:R-:W-:-:S03]  /*1920*/  HADD2.F32 R13, -RZ, R160.H0_H0 ;  /* 0x200000a0ff0d7230 */ /* 0x008fc60000004100 */
[----:B-----5:R-:W-:Y:S01]  /*1930*/  FMUL.FTZ R5, R8, R5 ;  /* 0x0000000508057220 */ /* 0x020fe20000410000 */
[----:B------:R-:W-:Y:S02]  /*1940*/  HADD2.F32 R16, -RZ, R164.H1_H1 ;  /* 0x300000a4ff107230 */ /* 0x000fe40000004100 */
[-C--:B------:R-:W-:Y:S01]  /*1950*/  FMUL.FTZ R4, R4, R13.reuse ;  /* 0x0000000d04047220 */ /* 0x080fe20000410000 */
[----:B----4-:R-:W-:Y:S02]  /*1960*/  HADD2.F32 R14, -RZ, R168.H0_H0 ;  /* 0x200000a8ff0e7230 */ /* 0x010fe40000004100 */
[----:B------:R-:W-:Y:S01]  /*1970*/  FADD.FTZ R32, R32, R13 ;  /* 0x0000000d20207221 */ /* 0x000fe20000010000 */
[----:B------:R-:W-:Y:S01]  /*1980*/  FFMA.FTZ R28, R5, R13, R28 ;  /* 0x0000000d051c7223 */ /* 0x000fe2000001001c */
[----:B------:R-:W-:Y:S02]  /*1990*/  HADD2.F32 R13, -RZ, R160.H1_H1 ;  /* 0x300000a0ff0d7230 */ /* 0x000fe40000004100 */
[----:B------:R-:W-:Y:S01]  /*19a0*/  FFMA.FTZ R4, R15, R14, R4 ;  /* 0x0000000e0f047223 */ /* 0x000fe20000010004 */
[----:B------:R-:W-:-:S02]  /*19b0*/  HADD2.F32 R15, -RZ, R48.H1_H1 ;  /* 0x30000030ff0f7230 */ /* 0x000fc40000004100 */
[----:B------:R-:W-:Y:S01]  /*19c0*/  FADD.FTZ R16, -R211, R16 ;  /* 0x00000010d3107221 */ /* 0x000fe20000010100 */
[----:B------:R-:W-:Y:S01]  /*19d0*/  FADD.FTZ R220, R220, R14 ;  /* 0x0000000edcdc7221 */ /* 0x000fe20000010000 */
[----:B------:R-:W-:Y:S01]  /*19e0*/  FFMA.FTZ R194, R5, R14, R194 ;  /* 0x0000000e05c27223 */ /* 0x000fe200000100c2 */
[----:B------:R-:W-:Y:S02]  /*19f0*/  HADD2.F32 R14, -RZ, R168.H1_H1 ;  /* 0x300000a8ff0e7230 */ /* 0x000fe40000004100 */
[-C--:B------:R-:W-:Y:S01]  /*1a00*/  FMUL.FTZ R15, R15, R13.reuse ;  /* 0x0000000d0f0f7220 */ /* 0x080fe20000410000 */
[----:B------:R-:W-:Y:S01]  /*1a10*/  FMUL.FTZ R16, R8, R16 ;  /* 0x0000001008107220 */ /* 0x000fe20000410000 */
[----:B------:R-:W-:Y:S02]  /*1a20*/  FADD.FTZ R33, R33, R13 ;  /* 0x0000000d21217221 */ /* 0x000fe40000010000 */
[-C--:B------:R-:W-:Y:S01]  /*1a30*/  FFMA.FTZ R15, R23, R14.reuse, R15 ;  /* 0x0000000e170f7223 */ /* 0x080fe2000001000f */
[C---:B------:R-:W-:Y:S01]  /*1a40*/  FFMA.FTZ R29, R16.reuse, R13, R29 ;  /* 0x0000000d101d7223 */ /* 0x040fe2000001001d */
[----:B------:R-:W-:Y:S01]  /*1a50*/  FADD.FTZ R221, R221, R14 ;  /* 0x0000000edddd7221 */ /* 0x000fe20000010000 */
[----:B------:R-:W-:Y:S01]  /*1a60*/  FFMA.FTZ R193, R16, R14, R193 ;  /* 0x0000000e10c17223 */ /* 0x000fe200000100c1 */
[----:B------:R-:W-:-:S02]  /*1a70*/  HADD2.F32 R13, -RZ, R49.H0_H0 ;  /* 0x20000031ff0d7230 */ /* 0x000fc40000004100 */
[----:B------:R-:W-:Y:S02]  /*1a80*/  HADD2.F32 R23, -RZ, R161.H0_H0 ;  /* 0x200000a1ff177230 */ /* 0x000fe40000004100 */
[--C-:B------:R-:W-:Y:S02]  /*1a90*/  HADD2.F32 R14, -RZ, R165.reuse.H0_H0 ;  /* 0x200000a5ff0e7230 */ /* 0x100fe40000004100 */
[----:B------:R-:W-:Y:S02]  /*1aa0*/  HADD2.F32 R26, -RZ, R165.H1_H1 ;  /* 0x300000a5ff1a7230 */ /* 0x000fe40000004100 */
[----:B------:R-:W-:Y:S01]  /*1ab0*/  FMUL.FTZ R13, R13, R23 ;  /* 0x000000170d0d7220 */ /* 0x000fe20000410000 */
[----:B------:R-:W-:Y:S02]  /*1ac0*/  HADD2.F32 R25, -RZ, R169.H0_H0 ;  /* 0x200000a9ff197230 */ /* 0x000fe40000004100 */
[C---:B------:R-:W-:Y:S01]  /*1ad0*/  FADD.FTZ R14, -R211.reuse, R14 ;  /* 0x0000000ed30e7221 */ /* 0x040fe20000010100 */
[----:B------:R-:W-:-:S02]  /*1ae0*/  FADD.FTZ R26, -R211, R26 ;  /* 0x0000001ad31a7221 */ /* 0x000fc40000010100 */
[-C--:B------:R-:W-:Y:S01]  /*1af0*/  FFMA.FTZ R13, R24, R25.reuse, R13 ;  /* 0x00000019180d7223 */ /* 0x080fe2000001000d */
[C---:B------:R-:W-:Y:S01]  /*1b00*/  FMUL.FTZ R14, R8.reuse, R14 ;  /* 0x0000000e080e7220 */ /* 0x040fe20000410000 */
[----:B------:R-:W-:Y:S02]  /*1b10*/  HADD2.F32 R24, -RZ, R169.H1_H1 ;  /* 0x300000a9ff187230 */ /* 0x000fe40000004100 */
[----:B------:R-:W-:Y:S01]  /*1b20*/  FMUL.FTZ R26, R8, R26 ;  /* 0x0000001a081a7220 */ /* 0x000fe20000410000 */
[----:B------:R-:W-:-:S03]  /*1b30*/  FFMA.FTZ R192, R14, R25, R192 ;  /* 0x000000190ec07223 */ /* 0x000fc600000100c0 */
[----:B------:R-:W-:Y:S01]  /*1b40*/  FFMA.FTZ R203, R26, R24, R203 ;  /* 0x000000181acb7223 */ /* 0x000fe200000100cb */
[----:B------:R-:W-:Y:S04]  /*1b50*/  STL [R1+0x10], R194 ;  /* 0x000010c201007387 */ /* 0x000fe80000100800 */
[----:B------:R-:W-:Y:S04]  /*1b60*/  STL [R1+0x14], R193 ;  /* 0x000014c101007387 */ /* 0x000fe80000100800 */
[----:B------:R-:W-:Y:S04]  /*1b70*/  STL [R1+0x18], R192 ;  /* 0x000018c001007387 */ /* 0x000fe80000100800 */
[----:B------:R0:W-:Y:S04]  /*1b80*/  STL [R1+0x1c], R203 ;  /* 0x00001ccb01007387 */ /* 0x0001e80000100800 */
[----:B0-----:R-:W2:Y:S04]  /*1b90*/  LDL.LU R203, [R1+0x8] ;  /* 0x0000080001cb7983 */ /* 0x001ea80000300800 */
[----:B------:R-:W3:Y:S01]  /*1ba0*/  LDL.LU R169, [R1+0xc] ;  /* 0x00000c0001a97983 */ /* 0x000ee20000300800 */
[----:B------:R-:W-:Y:S01]  /*1bb0*/  FADD.FTZ R222, R222, R25 ;  /* 0x00000019dede7221 */ /* 0x000fe20000010000 */
[----:B------:R-:W-:Y:S01]  /*1bc0*/  FADD.FTZ R34, R34, R23 ;  /* 0x0000001722227221 */ /* 0x000fe20000010000 */
[----:B------:R-:W-:Y:S01]  /*1bd0*/  FFMA.FTZ R30, R14, R23, R30 ;  /* 0x000000170e1e7223 */ /* 0x000fe2000001001e */
[----:B------:R-:W-:-:S02]  /*1be0*/  HADD2.F32 R23, -RZ, R161.H1_H1 ;  /* 0x300000a1ff177230 */ /* 0x000fc40000004100 */
[----:B------:R-:W-:Y:S02]  /*1bf0*/  HADD2.F32 R25, -RZ, R49.H1_H1 ;  /* 0x30000031ff197230 */ /* 0x000fe40000004100 */
[----:B------:R-:W-:-:S03]  /*1c00*/  HADD2.F32 R160, -RZ, R45.H1_H1 ;  /* 0x3000002dffa07230 */ /* 0x000fc60000004100 */
[----:B------:R-:W-:Y:S01]  /*1c10*/  FMUL.FTZ R25, R25, R23 ;  /* 0x0000001719197220 */ /* 0x000fe20000410000 */
[----:B------:R-:W-:-:S03]  /*1c20*/  FADD.FTZ R223, R223, R24 ;  /* 0x00000018dfdf7221 */ /* 0x000fc60000010000 */
[----:B------:R-:W-:Y:S01]  /*1c30*/  FFMA.FTZ R25, R160, R24, R25 ;  /* 0x00000018a0197223 */ /* 0x000fe20000010019 */
[----:B------:R-:W-:Y:S02]  /*1c40*/  HADD2.F32 R24, -RZ, R166.H0_H0 ;  /* 0x200000a6ff187230 */ /* 0x000fe40000004100 */
[----:B------:R-:W-:Y:S01]  /*1c50*/  FADD.FTZ R35, R35, R23 ;  /* 0x0000001723237221 */ /* 0x000fe20000010000 */
[----:B------:R-:W-:Y:S01]  /*1c60*/  FFMA.FTZ R31, R26, R23, R31 ;  /* 0x000000171a1f7223 */ /* 0x000fe2000001001f */
[----:B------:R-:W-:Y:S02]  /*1c70*/  HADD2.F32 R23, -RZ, R50.H0_H0 ;  /* 0x20000032ff177230 */ /* 0x000fe40000004100 */
[----:B------:R-:W-:Y:S02]  /*1c80*/  HADD2.F32 R168, -RZ, R162.H0_H0 ;  /* 0x200000a2ffa87230 */ /* 0x000fe40000004100 */
[----:B------:R-:W-:Y:S01]  /*1c90*/  FADD.FTZ R24, -R211, R24 ;  /* 0x00000018d3187221 */ /* 0x000fe20000010100 */
[----:B------:R-:W-:-:S02]  /*1ca0*/  HADD2.F32 R160, -RZ, R46.H0_H0 ;  /* 0x2000002effa07230 */ /* 0x000fc40000004100 */
[----:B------:R-:W-:Y:S02]  /*1cb0*/  HADD2.F32 R161, -RZ, R170.H0_H0 ;  /* 0x200000aaffa17230 */ /* 0x000fe40000004100 */
[----:B------:R-:W-:Y:S01]  /*1cc0*/  FMUL.FTZ R23, R23, R168 ;  /* 0x000000a817177220 */ /* 0x000fe20000410000 */
        /* <DEDUP_REMOVED lines=8> */
[----:B------:R-:W-:Y:S02]  /*1d50*/  HADD2.F32 R160, -RZ, R170.H1_H1 ;  /* 0x300000aaffa07230 */ /* 0x000fe40000004100 */
[----:B------:R-:W-:Y:S02]  /*1d60*/  HADD2.F32 R162, -RZ, R46.H1_H1 ;  /* 0x3000002effa27230 */ /* 0x000fe40000004100 */
[-C--:B------:R-:W-:Y:S01]  /*1d70*/  FMUL.FTZ R161, R161, R165.reuse ;  /* 0x000000a5a1a17220 */ /* 0x080fe20000410000 */
[----:B------:R-:W-:Y:S01]  /*1d80*/  FMUL.FTZ R194, R8, R164 ;  /* 0x000000a408c27220 */ /* 0x000fe20000410000 */
[----:B------:R-:W-:Y:S01]  /*1d90*/  FADD.FTZ R217, R217, R160 ;  /* 0x000000a0d9d97221 */ /* 0x000fe20000010000 */
[----:B------:R-:W-:Y:S01]  /*1da0*/  FADD.FTZ R69, R69, R165 ;  /* 0x000000a545457221 */ /* 0x000fe20000010000 */
[-C--:B------:R-:W-:Y:S01]  /*1db0*/  FFMA.FTZ R193, R162, R160.reuse, R161 ;  /* 0x000000a0a2c17223 */ /* 0x080fe200000100a1 */
[C---:B------:R-:W-:Y:S01]  /*1dc0*/  FFMA.FTZ R207, R194.reuse, R160, R207 ;  /* 0x000000a0c2cf7223 */ /* 0x040fe200000100cf */
[----:B------:R-:W-:Y:S01]  /*1dd0*/  FFMA.FTZ R117, R194, R165, R117 ;  /* 0x000000a5c2757223 */ /* 0x000fe20000010075 */
[----:B------:R-:W-:-:S02]  /*1de0*/  HADD2.F32 R160, -RZ, R51.H0_H0 ;  /* 0x20000033ffa07230 */ /* 0x000fc40000004100 */
[----:B------:R-:W-:Y:S02]  /*1df0*/  HADD2.F32 R165, -RZ, R163.H0_H0 ;  /* 0x200000a3ffa57230 */ /* 0x000fe40000004100 */
[----:B------:R-:W-:Y:S01]  /*1e00*/  HADD2.F32 R161, -RZ, R167.H0_H0 ;  /* 0x200000a7ffa17230 */ /* 0x000fe20000004100 */
[----:B------:R-:W-:Y:S01]  /*1e10*/  ISETP.NE.U32.AND P0, PT, RZ, UR12, PT ;  /* 0x0000000cff007c0c */ /* 0x000fe2000bf05070 */
[----:B------:R-:W-:Y:S02]  /*1e20*/  HADD2.F32 R162, -RZ, R47.H0_H0 ;  /* 0x2000002fffa27230 */ /* 0x000fe40000004100 */
[----:B------:R-:W-:Y:S01]  /*1e30*/  FMUL.FTZ R160, R160, R165 ;  /* 0x000000a5a0a07220 */ /* 0x000fe20000410000 */
[----:B------:R-:W-:Y:S02]  /*1e40*/  HADD2.F32 R164, -RZ, R171.H0_H0 ;  /* 0x200000abffa47230 */ /* 0x000fe40000004100 */
[----:B------:R-:W-:Y:S01]  /*1e50*/  FADD.FTZ R161, -R211, R161 ;  /* 0x000000a1d3a17221 */ /* 0x000fe20000010100 */
[----:B------:R0:W-:Y:S01]  /*1e60*/  STL [R1], R191 ;  /* 0x000000bf01007387 */ /* 0x0001e20000100800 */
[----:B------:R-:W-:Y:S01]  /*1e70*/  ISETP.NE.AND.EX P0, PT, RZ, UR13, PT, P0 ;  /* 0x0000000dff007c0c */ /* 0x000fe2000bf05300 */
[----:B------:R-:W-:-:S02]  /*1e80*/  HADD2.F32 R163, -RZ, R163.H1_H1 ;  /* 0x300000a3ffa37230 */ /* 0x000fc40000004100 */
[----:B------:R-:W-:Y:S01]  /*1e90*/  FMUL.FTZ R192, R8, R161 ;  /* 0x000000a108c07220 */ /* 0x000fe20000410000 */
[----:B------:R-:W-:Y:S02]  /*1ea0*/  HADD2.F32 R161, -RZ, R47.H1_H1 ;  /* 0x3000002fffa17230 */ /* 0x000fe40000004100 */
[----:B0-----:R-:W-:Y:S01]  /*1eb0*/  FFMA.FTZ R191, R162, R164, R160 ;  /* 0x000000a4a2bf7223 */ /* 0x001fe200000100a0 */
[----:B------:R-:W-:Y:S02]  /*1ec0*/  HADD2.F32 R160, -RZ, R51.H1_H1 ;  /* 0x30000033ffa07230 */ /* 0x000fe40000004100 */
[----:B------:R-:W-:-:S03]  /*1ed0*/  HADD2.F32 R162, -RZ, R171.H1_H1 ;  /* 0x300000abffa27230 */ /* 0x000fc60000004100 */
[----:B------:R-:W-:Y:S01]  /*1ee0*/  FMUL.FTZ R160, R160, R163 ;  /* 0x000000a3a0a07220 */ /* 0x000fe20000410000 */
[----:B------:R-:W-:Y:S01]  /*1ef0*/  STL [R1+0x4], R207 ;  /* 0x000004cf01007387 */ /* 0x000fe20000100800 */
[----:B------:R-:W-:Y:S01]  /*1f00*/  FADD.FTZ R68, R68, R168 ;  /* 0x000000a844447221 */ /* 0x000fe20000010000 */
[----:B------:R-:W-:Y:S01]  /*1f10*/  FFMA.FTZ R116, R24, R168, R116 ;  /* 0x000000a818747223 */ /* 0x000fe20000010074 */
[----:B------:R-:W-:Y:S01]  /*1f20*/  FADD.FTZ R218, R218, R164 ;  /* 0x000000a4dada7221 */ /* 0x000fe20000010000 */
[----:B------:R-:W-:Y:S01]  /*1f30*/  FADD.FTZ R219, R219, R162 ;  /* 0x000000a2dbdb7221 */ /* 0x000fe20000010000 */
[----:B------:R-:W-:Y:S01]  /*1f40*/  FADD.FTZ R70, R70, R165 ;  /* 0x000000a546467221 */ /* 0x000fe20000010000 */
[C---:B------:R-:W-:Y:S01]  /*1f50*/  FFMA.FTZ R118, R192.reuse, R165, R118 ;  /* 0x000000a5c0767223 */ /* 0x040fe20000010076 */
[----:B------:R-:W-:Y:S01]  /*1f60*/  FADD.FTZ R71, R71, R163 ;  /* 0x000000a347477221 */ /* 0x000fe20000010000 */
[----:B--2---:R-:W-:-:S05]  /*1f70*/  FFMA.FTZ R203, R192, R164, R203 ;  /* 0x000000a4c0cb7223 */ /* 0x004fca00000100cb */
[----:B------:R0:W-:Y:S02]  /*1f80*/  STL [R1+0x8], R203 ;  /* 0x000008cb01007387 */ /* 0x0001e40000100800 */
[----:B0-----:R-:W-:Y:S02]  /*1f90*/  FFMA.FTZ R203, R161, R162, R160 ;  /* 0x000000a2a1cb7223 */ /* 0x001fe400000100a0 */
[----:B------:R-:W0:Y:S02]  /*1fa0*/  @P0 LDC.64 R160, c[0x0][0x438] ;  /* 0x00010e00ffa00b82 */ /* 0x000e240000000a00 */
[----:B0-----:R-:W-:-:S05]  /*1fb0*/  @P0 IMAD.WIDE.U32 R160, R226, 0x10, R160 ;  /* 0x00000010e2a00825 */ /* 0x001fca00078e00a0 */
[----:B------:R0:W5:Y:S02]  /*1fc0*/  @P0 LDG.E.128 R148, desc[UR10][R160.64] ;  /* 0x0000000aa0940981 */ /* 0x000164000c1e1d00 */
[----:B0-----:R-:W-:-:S05]  /*1fd0*/  HADD2.F32 R160, -RZ, R167.H1_H1 ;  /* 0x300000a7ffa07230 */ /* 0x001fca0000004100 */
[----:B------:R-:W-:Y:S01]  /*1fe0*/  FADD.FTZ R160, -R211, R160 ;  /* 0x000000a0d3a07221 */ /* 0x000fe20000010100 */
[----:B------:R-:W-:-:S03]  /*1ff0*/  FFMA.FTZ R161, R5, R4, R225 ;  /* 0x0000000405a17223 */ /* 0x000fc600000100e1 */
[----:B------:R-:W-:Y:S01]  /*2000*/  FMUL.FTZ R207, R8, R160 ;  /* 0x000000a008cf7220 */ /* 0x000fe20000410000 */
[----:B------:R-:W-:Y:S01]  /*2010*/  FADD.FTZ R160, R224, R4 ;  /* 0x00000004e0a07221 */ /* 0x000fe20000010000 */
[----:B------:R-:W-:Y:S02]  /*2020*/  FFMA.FTZ R161, R16, R15, R161 ;  /* 0x0000000f10a17223 */ /* 0x000fe400000100a1 */
[----:B---3--:R-:W-:Y:S01]  /*2030*/  FFMA.FTZ R169, R207, R162, R169 ;  /* 0x000000a2cfa97223 */ /* 0x008fe200000100a9 */
[----:B------:R-:W-:Y:S01]  /*2040*/  FADD.FTZ R160, R160, R15 ;  /* 0x0000000fa0a07221 */ /* 0x000fe20000010000 */
[----:B------:R-:W-:-:S03]  /*2050*/  FFMA.FTZ R161, R14, R13, R161 ;  /* 0x0000000d0ea17223 */ /* 0x000fc600000100a1 */
[----:B------:R0:W-:Y:S01]  /*2060*/  STL [R1+0xc], R169 ;  /* 0x00000ca901007387 */ /* 0x0001e20000100800 */
        /* <DEDUP_REMOVED lines=10> */
[----:B------:R-:W-:Y:S01]  /*2110*/  IADD3 R226, PT, PT, R226, 0x20, RZ ;  /* 0x00000020e2e27810 */ /* 0x000fe20007ffe0ff */
[----:B------:R-:W-:Y:S01]  /*2120*/  FFMA.FTZ R225, R207, R203, R161 ;  /* 0x000000cbcfe17223 */ /* 0x000fe200000100a1 */
[----:B0-----:R-:W-:-:S07]  /*2130*/  FADD.FTZ R224, R160, R203 ;  /* 0x000000cba0e07221 */ /* 0x001fce0000010000 */
.L_x_544:
[----:B------:R-:W-:Y:S05]  /*2140*/  BSYNC.RECONVERGENT B1 ;  /* 0x0000000000017941 */ /* 0x000fea0003800200 */
.L_x_543:
[----:B------:R-:W-:Y:S04]  /*2150*/  BSSY.RECONVERGENT B1, `(.L_x_545) ;  /* 0x0000089000017945 */ /* 0x000fe80003800200 */
[----:B------:R-:W-:Y:S05]  /*2160*/  @!P4 BRA `(.L_x_546) ;  /* 0x00000008001cc947 */ /* 0x000fea0003800000 */
[----:B------:R-:W0:Y:S08]  /*2170*/  LDC.64 R10, c[0x0][0x3a8] ;  /* 0x0000ea00ff0a7b82 */ /* 0x000e300000000a00 */
[----:B------:R-:W1:Y:S08]  /*2180*/  LDC.64 R2, c[0x0][0x430] ;  /* 0x00010c00ff027b82 */ /* 0x000e700000000a00 */
[----:B------:R-:W2:Y:S01]  /*2190*/  LDC.64 R168, c[0x0][0x428] ;  /* 0x00010a00ffa87b82 */ /* 0x000ea20000000a00 */
[----:B0-----:R-:W-:-:S05]  /*21a0*/  IMAD.WIDE.U32 R10, R226, 0x10, R10 ;  /* 0x00000010e20a7825 */ /* 0x001fca00078e000a */
[----:B------:R-:W3:Y:S01]  /*21b0*/  LDG.E.128 R164, desc[UR10][R10.64] ;  /* 0x0000000a0aa47981 */ /* 0x000ee2000c1e1d00 */
[----:B-1----:R-:W-:-:S05]  /*21c0*/  IMAD.WIDE.U32 R2, R226, 0x10, R2 ;  /* 0x00000010e2027825 */ /* 0x002fca00078e0002 */
[----:B------:R0:W4:Y:S01]  /*21d0*/  LDG.E.128 R160, desc[UR10][R2.64] ;  /* 0x0000000a02a07981 */ /* 0x000122000c1e1d00 */
[----:B--2---:R-:W-:-:S06]  /*21e0*/  IMAD.WIDE.U32 R168, R226, 0x10, R168 ;  /* 0x00000010e2a87825 */ /* 0x004fcc00078e00a8 */
[----:B------:R-:W2:Y:S01]  /*21f0*/  LDG.E.128 R168, desc[UR10][R168.64] ;  /* 0x0000000aa8a87981 */ /* 0x000ea2000c1e1d00 */
[----:B0-----:R-:W-:Y:S02]  /*2200*/  HADD2.F32 R2, -RZ, R56.H0_H0 ;  /* 0x20000038ff027230 */ /* 0x001fe40000004100 */
[----:B------:R-:W-:Y:S01]  /*2210*/  HADD2.F32 R11, -RZ, R52.H0_H0 ;  /* 0x20000034ff0b7230 */ /* 0x000fe20000004100 */
[----:B------:R-:W-:-:S04]  /*2220*/  ISETP.NE.U32.AND P0, PT, RZ, UR12, PT ;  /* 0x0000000cff007c0c */ /* 0x000fc8000bf05070 */
[----:B------:R-:W-:Y:S01]  /*2230*/  ISETP.NE.AND.EX P0, PT, RZ, UR13, PT, P0 ;  /* 0x0000000dff007c0c */ /* 0x000fe2000bf05300 */
[----:B---3--:R-:W-:-:S05]  /*2240*/  HADD2.F32 R3, -RZ, R164.H0_H0 ;  /* 0x200000a4ff037230 */ /* 0x008fca0000004100 */
[----:B------:R-:W-:Y:S01]  /*2250*/  FADD.FTZ R3, -R211, R3 ;  /* 0x00000003d3037221 */ /* 0x000fe20000010100 */
[----:B----4-:R-:W-:-:S03]  /*2260*/  HADD2.F32 R9, -RZ, R160.H0_H0 ;  /* 0x200000a0ff097230 */ /* 0x010fc60000004100 */
[----:B-----5:R-:W-:Y:S01]  /*2270*/  FMUL.FTZ R3, R8, R3 ;  /* 0x0000000308037220 */ /* 0x020fe20000410000 */
[----:B------:R-:W-:Y:S02]  /*2280*/  HADD2.F32 R12, -RZ, R164.H1_H1 ;  /* 0x300000a4ff0c7230 */ /* 0x000fe40000004100 */
[-C--:B------:R-:W-:Y:S01]  /*2290*/  FMUL.FTZ R2, R2, R9.reuse ;  /* 0x0000000902027220 */ /* 0x080fe20000410000 */
[----:B--2---:R-:W-:Y:S02]  /*22a0*/  HADD2.F32 R10, -RZ, R168.H0_H0 ;  /* 0x200000a8ff0a7230 */ /* 0x004fe40000004100 */
        /* <DEDUP_REMOVED lines=11> */
[----:B------:R-:W-:Y:S01]  /*2360*/  FMUL.FTZ R12, R8, R12 ;  /* 0x0000000c080c7220 */ /* 0x000fe20000410000 */
[----:B------:R-:W-:Y:S02]  /*2370*/  FADD.FTZ R213, R213, R10 ;  /* 0x0000000ad5d57221 */ /* 0x000fe40000010000 */
[-C--:B------:R-:W-:Y:S01]  /*2380*/  FFMA.FTZ R11, R160, R10.reuse, R11 ;  /* 0x0000000aa00b7223 */ /* 0x080fe2000001000b */
[----:B------:R-:W-:Y:S01]  /*2390*/  FFMA.FTZ R249, R12, R10, R249 ;  /* 0x0000000a0cf97223 */ /* 0x000fe200000100f9 */
[----:B------:R-:W-:-:S02]  /*23a0*/  HADD2.F32 R10, -RZ, R165.H0_H0 ;  /* 0x200000a5ff0a7230 */ /* 0x000fc40000004100 */
[----:B------:R-:W-:Y:S01]  /*23b0*/  FADD.FTZ R121, R121, R9 ;  /* 0x0000000979797221 */ /* 0x000fe20000010000 */
[----:B------:R-:W-:Y:S01]  /*23c0*/  FFMA.FTZ R93, R12, R9, R93 ;  /* 0x000000090c5d7223 */ /* 0x000fe2000001005d */
[----:B------:R-:W-:Y:S02]  /*23d0*/  HADD2.F32 R9, -RZ, R57.H0_H0 ;  /* 0x20000039ff097230 */ /* 0x000fe40000004100 */
[----:B------:R-:W-:Y:S02]  /*23e0*/  HADD2.F32 R160, -RZ, R161.H0_H0 ;  /* 0x200000a1ffa07230 */ /* 0x000fe40000004100 */
[----:B------:R-:W-:Y:S01]  /*23f0*/  FADD.FTZ R10, -R211, R10 ;  /* 0x0000000ad30a7221 */ /* 0x000fe20000010100 */
[----:B------:R-:W-:Y:S02]  /*2400*/  HADD2.F32 R164, -RZ, R53.H0_H0 ;  /* 0x20000035ffa47230 */ /* 0x000fe40000004100 */
[----:B------:R-:W-:Y:S02]  /*2410*/  HADD2.F32 R168, -RZ, R169.H0_H0 ;  /* 0x200000a9ffa87230 */ /* 0x000fe40000004100 */
[----:B------:R-:W-:Y:S01]  /*2420*/  FMUL.FTZ R9, R9, R160 ;  /* 0x000000a009097220 */ /* 0x000fe20000410000 */
[----:B------:R-:W-:Y:S01]  /*2430*/  FMUL.FTZ R10, R8, R10 ;  /* 0x0000000a080a7220 */ /* 0x000fe20000410000 */
[----:B------:R-:W-:-:S02]  /*2440*/  HADD2.F32 R165, -RZ, R165.H1_H1 ;  /* 0x300000a5ffa57230 */ /* 0x000fc40000004100 */
[-C--:B------:R-:W-:Y:S01]  /*2450*/  FFMA.FTZ R9, R164, R168.reuse, R9 ;  /* 0x000000a8a4097223 */ /* 0x080fe20000010009 */
[----:B------:R-:W-:Y:S01]  /*2460*/  FADD.FTZ R214, R214, R168 ;  /* 0x000000a8d6d67221 */ /* 0x000fe20000010000 */
[----:B------:R-:W-:Y:S01]  /*2470*/  FFMA.FTZ R250, R10, R168, R250 ;  /* 0x000000a80afa7223 */ /* 0x000fe200000100fa */
[----:B------:R-:W-:Y:S01]  /*2480*/  FADD.FTZ R168, -R211, R165 ;  /* 0x000000a5d3a87221 */ /* 0x000fe20000010100 */
[----:B------:R-:W-:Y:S02]  /*2490*/  HADD2.F32 R161, -RZ, R161.H1_H1 ;  /* 0x300000a1ffa17230 */ /* 0x000fe40000004100 */
[----:B------:R-:W-:Y:S02]  /*24a0*/  HADD2.F32 R164, -RZ, R57.H1_H1 ;  /* 0x30000039ffa47230 */ /* 0x000fe40000004100 */
[----:B------:R-:W-:Y:S01]  /*24b0*/  FMUL.FTZ R175, R8, R168 ;  /* 0x000000a808af7220 */ /* 0x000fe20000410000 */
[----:B------:R-:W-:Y:S01]  /*24c0*/  FADD.FTZ R122, R122, R160 ;  /* 0x000000a07a7a7221 */ /* 0x000fe20000010000 */
[----:B------:R-:W-:Y:S01]  /*24d0*/  FFMA.FTZ R94, R10, R160, R94 ;  /* 0x000000a00a5e7223 */ /* 0x000fe2000001005e */
[----:B------:R-:W-:-:S02]  /*24e0*/  HADD2.F32 R160, -RZ, R169.H1_H1 ;  /* 0x300000a9ffa07230 */ /* 0x000fc40000004100 */
[-C--:B------:R-:W-:Y:S01]  /*24f0*/  FMUL.FTZ R164, R164, R161.reuse ;  /* 0x000000a1a4a47220 */ /* 0x080fe20000410000 */
[----:B------:R-:W-:Y:S02]  /*2500*/  HADD2.F32 R165, -RZ, R53.H1_H1 ;  /* 0x30000035ffa57230 */ /* 0x000fe40000004100 */
[----:B------:R-:W-:Y:S01]  /*2510*/  FADD.FTZ R123, R123, R161 ;  /* 0x000000a17b7b7221 */ /* 0x000fe20000010000 */
[----:B------:R-:W-:Y:S01]  /*2520*/  FFMA.FTZ R95, R175, R161, R95 ;  /* 0x000000a1af5f7223 */ /* 0x000fe2000001005f */
[----:B------:R-:W-:Y:S02]  /*2530*/  HADD2.F32 R161, -RZ, R166.H0_H0 ;  /* 0x200000a6ffa17230 */ /* 0x000fe40000004100 */
[----:B------:R-:W-:Y:S01]  /*2540*/  FADD.FTZ R215, R215, R160 ;  /* 0x000000a0d7d77221 */ /* 0x000fe20000010000 */
[-C--:B------:R-:W-:Y:S01]  /*2550*/  FFMA.FTZ R176, R165, R160.reuse, R164 ;  /* 0x000000a0a5b07223 */ /* 0x080fe200000100a4 */
[----:B------:R-:W-:Y:S01]  /*2560*/  FFMA.FTZ R251, R175, R160, R251 ;  /* 0x000000a0affb7223 */ /* 0x000fe200000100fb */
[----:B------:R-:W-:-:S02]  /*2570*/  HADD2.F32 R160, -RZ, R58.H0_H0 ;  /* 0x2000003affa07230 */ /* 0x000fc40000004100 */
[----:B------:R-:W-:Y:S01]  /*2580*/  FADD.FTZ R164, -R211, R161 ;  /* 0x000000a1d3a47221 */ /* 0x000fe20000010100 */
[----:B------:R-:W-:Y:S02]  /*2590*/  HADD2.F32 R168, -RZ, R162.H0_H0 ;  /* 0x200000a2ffa87230 */ /* 0x000fe40000004100 */
[----:B------:R-:W-:Y:S02]  /*25a0*/  HADD2.F32 R161, -RZ, R54.H0_H0 ;  /* 0x20000036ffa17230 */ /* 0x000fe40000004100 */
[----:B------:R-:W-:Y:S01]  /*25b0*/  FMUL.FTZ R177, R8, R164 ;  /* 0x000000a408b17220 */ /* 0x000fe20000410000 */
[----:B------:R-:W-:Y:S02]  /*25c0*/  HADD2.F32 R165, -RZ, R170.H0_H0 ;  /* 0x200000aaffa57230 */ /* 0x000fe40000004100 */
[----:B------:R-:W-:-:S04]  /*25d0*/  FMUL.FTZ R160, R160, R168 ;  /* 0x000000a8a0a07220 */ /* 0x000fc80000410000 */
[-C--:B------:R-:W-:Y:S01]  /*25e0*/  FFMA.FTZ R178, R161, R165.reuse, R160 ;  /* 0x000000a5a1b27223 */ /* 0x080fe200000100a0 */
[----:B------:R-:W-:Y:S01]  /*25f0*/  FADD.FTZ R72, R72, R165 ;  /* 0x000000a548487221 */ /* 0x000fe20000010000 */
[----:B------:R-:W-:Y:S01]  /*2600*/  FFMA.FTZ R244, R177, R165, R244 ;  /* 0x000000a5b1f47223 */ /* 0x000fe200000100f4 */
[----:B------:R-:W-:Y:S02]  /*2610*/  HADD2.F32 R165, -RZ, R162.H1_H1 ;  /* 0x300000a2ffa57230 */ /* 0x000fe40000004100 */
[----:B------:R-:W-:Y:S02]  /*2620*/  HADD2.F32 R162, -RZ, R166.H1_H1 ;  /* 0x300000a6ffa27230 */ /* 0x000fe40000004100 */
[----:B------:R-:W-:-:S03]  /*2630*/  HADD2.F32 R161, -RZ, R58.H1_H1 ;  /* 0x3000003affa17230 */ /* 0x000fc60000004100 */
[----:B------:R-:W-:Y:S01]  /*2640*/  FADD.FTZ R164, -R211, R162 ;  /* 0x000000a2d3a47221 */ /* 0x000fe20000010100 */
[----:B------:R-:W-:Y:S02]  /*2650*/  HADD2.F32 R160, -RZ, R170.H1_H1 ;  /* 0x300000aaffa07230 */ /* 0x000fe40000004100 */
[-C--:B------:R-:W-:Y:S01]  /*2660*/  FMUL.FTZ R161, R161, R165.reuse ;  /* 0x000000a5a1a17220 */ /* 0x080fe20000410000 */
[----:B------:R-:W-:Y:S02]  /*2670*/  HADD2.F32 R162, -RZ, R54.H1_H1 ;  /* 0x30000036ffa27230 */ /* 0x000fe40000004100 */
        /* <DEDUP_REMOVED lines=8> */
[----:B------:R-:W-:Y:S02]  /*2700*/  HADD2.F32 R162, -RZ, R55.H0_H0 ;  /* 0x20000037ffa27230 */ /* 0x000fe40000004100 */
[----:B------:R-:W-:Y:S02]  /*2710*/  HADD2.F32 R164, -RZ, R171.H0_H0 ;  /* 0x200000abffa47230 */ /* 0x000fe40000004100 */
[----:B------:R-:W-:Y:S01]  /*2720*/  FMUL.FTZ R160, R160, R165 ;  /* 0x000000a5a0a07220 */ /* 0x000fe20000410000 */
[----:B------:R-:W-:Y:S02]  /*2730*/  HADD2.F32 R161, -RZ, R167.H0_H0 ;  /* 0x200000a7ffa17230 */ /* 0x000fe40000004100 */
[----:B------:R-:W-:Y:S02]  /*2740*/  HADD2.F32 R163, -RZ, R163.H1_H1 ;  /* 0x300000a3ffa37230 */ /* 0x000fe40000004100 */
[----:B------:R-:W-:Y:S01]  /*2750*/  FFMA.FTZ R187, R162, R164, R160 ;  /* 0x000000a4a2bb7223 */ /* 0x000fe200000100a0 */
[----:B------:R-:W-:-:S02]  /*2760*/  HADD2.F32 R160, -RZ, R59.H1_H1 ;  /* 0x3000003bffa07230 */ /* 0x000fc40000004100 */
[----:B------:R-:W-:Y:S01]  /*2770*/  FADD.FTZ R161, -R211, R161 ;  /* 0x000000a1d3a17221 */ /* 0x000fe20000010100 */
[----:B------:R-:W-:-:S03]  /*2780*/  HADD2.F32 R162, -RZ, R171.H1_H1 ;  /* 0x300000abffa27230 */ /* 0x000fc60000004100 */
[----:B------:R-:W-:Y:S01]  /*2790*/  FMUL.FTZ R188, R8, R161 ;  /* 0x000000a108bc7220 */ /* 0x000fe20000410000 */
[----:B------:R-:W-:Y:S01]  /*27a0*/  FMUL.FTZ R160, R160, R163 ;  /* 0x000000a3a0a07220 */ /* 0x000fe20000410000 */
[----:B------:R-:W-:-:S05]  /*27b0*/  HADD2.F32 R161, -RZ, R55.H1_H1 ;  /* 0x30000037ffa17230 */ /* 0x000fca0000004100 */
[----:B------:R-:W-:Y:S02]  /*27c0*/  FFMA.FTZ R204, R161, R162, R160 ;  /* 0x000000a2a1cc7223 */ /* 0x000fe400000100a0 */
        /* <DEDUP_REMOVED lines=30> */
[----:B------:R-:W-:Y:S01]  /*29b0*/  IADD3 R226, PT, PT, R226, 0x20, RZ ;  /* 0x00000020e2e27810 */ /* 0x000fe20007ffe0ff */
[----:B------:R-:W-:Y:S01]  /*29c0*/  FADD.FTZ R224, R160, R204 ;  /* 0x000000cca0e07221 */ /* 0x000fe20000010000 */
[----:B------:R-:W-:-:S07]  /*29d0*/  FFMA.FTZ R225, R208, R204, R161 ;  /* 0x000000ccd0e17223 */ /* 0x000fce00000100a1 */
.L_x_546:
[----:B------:R-:W-:Y:S05]  /*29e0*/  BSYNC.RECONVERGENT B1 ;  /* 0x0000000000017941 */ /* 0x000fea0003800200 */
.L_x_545:
[----:B------:R-:W-:Y:S04]  /*29f0*/  BSSY.RECONVERGENT B1, `(.L_x_547) ;  /* 0x0000088000017945 */ /* 0x000fe80003800200 */
[----:B------:R-:W-:Y:S05]  /*2a00*/  @!P1 BRA `(.L_x_548) ;  /* 0x0000000800189947 */ /* 0x000fea0003800000 */
[----:B------:R-:W0:Y:S08]  /*2a10*/  LDC.64 R160, c[0x0][0x3a8] ;  /* 0x0000ea00ffa07b82 */ /* 0x000e300000000a00 */
[----:B------:R-:W1:Y:S08]  /*2a20*/  LDC.64 R162, c[0x0][0x430] ;  /* 0x00010c00ffa27b82 */ /* 0x000e700000000a00 */
[----:B------:R-:W2:Y:S01]  /*2a30*/  LDC.64 R164, c[0x0][0x428] ;  /* 0x00010a00ffa47b82 */ /* 0x000ea20000000a00 */
[----:B0-----:R-:W-:-:S05]  /*2a40*/  IMAD.WIDE.U32 R160, R226, 0x10, R160 ;  /* 0x00000010e2a07825 */ /* 0x001fca00078e00a0 */
[----:B------:R1:W3:Y:S02]  /*2a50*/  LDG.E.128 R168, desc[UR10][R160.64] ;  /* 0x0000000aa0a87981 */ /* 0x0002e4000c1e1d00 */
[----:B-1----:R-:W-:-:S04]  /*2a60*/  IMAD.WIDE.U32 R160, R226, 0x10, R162 ;  /* 0x00000010e2a07825 */ /* 0x002fc800078e00a2 */
[----:B--2---:R-:W-:Y:S02]  /*2a70*/  IMAD.WIDE.U32 R164, R226, 0x10, R164 ;  /* 0x00000010e2a47825 */ /* 0x004fe400078e00a4 */
[----:B------:R-:W2:Y:S04]  /*2a80*/  LDG.E.128 R160, desc[UR10][R160.64] ;  /* 0x0000000aa0a07981 */ /* 0x000ea8000c1e1d00 */
[----:B------:R-:W4:Y:S01]  /*2a90*/  LDG.E.128 R164, desc[UR10][R164.64] ;  /* 0x0000000aa4a47981 */ /* 0x000f22000c1e1d00 */
[----:B------:R-:W-:-:S04]  /*2aa0*/  ISETP.NE.U32.AND P0, PT, RZ, UR12, PT ;  /* 0x0000000cff007c0c */ /* 0x000fc8000bf05070 */
[----:B------:R-:W-:-:S13]  /*2ab0*/  ISETP.NE.AND.EX P0, PT, RZ, UR13, PT, P0 ;  /* 0x0000000dff007c0c */ /* 0x000fda000bf05300 */
[----:B------:R-:W0:Y:S02]  /*2ac0*/  @P0 LDC.64 R180, c[0x0][0x438] ;  /* 0x00010e00ffb40b82 */ /* 0x000e240000000a00 */
[----:B0-----:R-:W-:-:S05]  /*2ad0*/  @P0 IMAD.WIDE.U32 R180, R226, 0x10, R180 ;  /* 0x00000010e2b40825 */ /* 0x001fca00078e00b4 */
[----:B------:R3:W5:Y:S02]  /*2ae0*/  @P0 LDG.E.128 R156, desc[UR10][R180.64] ;  /* 0x0000000ab49c0981 */ /* 0x000764000c1e1d00 */
[--C-:B---3--:R-:W-:Y:S02]  /*2af0*/  HADD2.F32 R181, -RZ, R169.reuse.H0_H0 ;  /* 0x200000a9ffb57230 */ /* 0x108fe40000004100 */
[----:B------:R-:W-:Y:S02]  /*2b00*/  HADD2.F32 R169, -RZ, R169.H1_H1 ;  /* 0x300000a9ffa97230 */ /* 0x000fe40000004100 */
[----:B------:R-:W-:Y:S02]  /*2b10*/  HADD2.F32 R22, -RZ, R170.H0_H0 ;  /* 0x200000aaff167230 */ /* 0x000fe40000004100 */
[----:B------:R-:W-:Y:S01]  /*2b20*/  FADD.FTZ R181, -R211, R181 ;  /* 0x000000b5d3b57221 */ /* 0x000fe20000010100 */
[--C-:B------:R-:W-:Y:S02]  /*2b30*/  HADD2.F32 R21, -RZ, R168.reuse.H0_H0 ;  /* 0x200000a8ff157230 */ /* 0x100fe40000004100 */
[----:B------:R-:W-:-:S02]  /*2b40*/  HADD2.F32 R179, -RZ, R168.H1_H1 ;  /* 0x300000a8ffb37230 */ /* 0x000fc40000004100 */
[----:B-----5:R-:W-:Y:S01]  /*2b50*/  FMUL.FTZ R181, R8, R181 ;  /* 0x000000b508b57220 */ /* 0x020fe20000410000 */
[----:B------:R-:W-:Y:S02]  /*2b60*/  HADD2.F32 R168, -RZ, R170.H1_H1 ;  /* 0x300000aaffa87230 */ /* 0x000fe40000004100 */
[C---:B------:R-:W-:Y:S01]  /*2b70*/  FADD.FTZ R21, -R211.reuse, R21 ;  /* 0x00000015d3157221 */ /* 0x040fe20000010100 */
[--C-:B------:R-:W-:Y:S02]  /*2b80*/  HADD2.F32 R170, -RZ, R171.reuse.H0_H0 ;  /* 0x200000abffaa7230 */ /* 0x100fe40000004100 */
[C---:B------:R-:W-:Y:S01]  /*2b90*/  FADD.FTZ R179, -R211.reuse, R179 ;  /* 0x000000b3d3b37221 */ /* 0x040fe20000010100 */
[----:B------:R-:W-:Y:S02]  /*2ba0*/  HADD2.F32 R180, -RZ, R171.H1_H1 ;  /* 0x300000abffb47230 */ /* 0x000fe40000004100 */
[C---:B------:R-:W-:Y:S01]  /*2bb0*/  FADD.FTZ R171, -R211.reuse, R169 ;  /* 0x000000a9d3ab7221 */ /* 0x040fe20000010100 */
[----:B------:R-:W-:Y:S01]  /*2bc0*/  FADD.FTZ R169, -R211, R22 ;  /* 0x00000016d3a97221 */ /* 0x000fe20000010100 */
[----:B------:R-:W-:-:S02]  /*2bd0*/  HADD2.F32 R22, -RZ, R64.H0_H0 ;  /* 0x20000040ff167230 */ /* 0x000fc40000004100 */
[C---:B------:R-:W-:Y:S01]  /*2be0*/  FMUL.FTZ R21, R8.reuse, R21 ;  /* 0x0000001508157220 */ /* 0x040fe20000410000 */
[----:B--2---:R-:W-:Y:S02]  /*2bf0*/  HADD2.F32 R182, -RZ, R160.H0_H0 ;  /* 0x200000a0ffb67230 */ /* 0x004fe40000004100 */
[----:B------:R-:W-:Y:S01]  /*2c00*/  FADD.FTZ R209, -R211, R180 ;  /* 0x000000b4d3d17221 */ /* 0x000fe20000010100 */
[----:B------:R-:W-:Y:S02]  /*2c10*/  HADD2.F32 R180, -RZ, R60.H0_H0 ;  /* 0x2000003cffb47230 */ /* 0x000fe40000004100 */
[----:B------:R-:W-:Y:S01]  /*2c20*/  FMUL.FTZ R179, R8, R179 ;  /* 0x000000b308b37220 */ /* 0x000fe20000410000 */
[----:B----4-:R-:W-:Y:S02]  /*2c30*/  HADD2.F32 R183, -RZ, R164.H0_H0 ;  /* 0x200000a4ffb77230 */ /* 0x010fe40000004100 */
[-C--:B------:R-:W-:Y:S01]  /*2c40*/  FMUL.FTZ R22, R22, R182.reuse ;  /* 0x000000b616167220 */ /* 0x080fe20000410000 */
[----:B------:R-:W-:Y:S01]  /*2c50*/  FADD.FTZ R128, R128, R182 ;  /* 0x000000b680807221 */ /* 0x000fe20000010000 */
[----:B------:R-:W-:Y:S01]  /*2c60*/  FFMA.FTZ R100, R21, R182, R100 ;  /* 0x000000b615647223 */ /* 0x000fe20000010064 */
[----:B------:R-:W-:-:S02]  /*2c70*/  HADD2.F32 R182, -RZ, R160.H1_H1 ;  /* 0x300000a0ffb67230 */ /* 0x000fc40000004100 */
[-C--:B------:R-:W-:Y:S01]  /*2c80*/  FFMA.FTZ R22, R180, R183.reuse, R22 ;  /* 0x000000b7b4167223 */ /* 0x080fe20000010016 */
[----:B------:R-:W-:Y:S02]  /*2c90*/  HADD2.F32 R180, -RZ, R64.H1_H1 ;  /* 0x30000040ffb47230 */ /* 0x000fe40000004100 */
[----:B------:R-:W-:Y:S01]  /*2ca0*/  FADD.FTZ R76, R76, R183 ;  /* 0x000000b74c4c7221 */ /* 0x000fe20000010000 */
[----:B------:R-:W-:Y:S02]  /*2cb0*/  HADD2.F32 R160, -RZ, R164.H1_H1 ;  /* 0x300000a4ffa07230 */ /* 0x000fe40000004100 */
[----:B------:R-:W-:Y:S01]  /*2cc0*/  FFMA.FTZ R240, R21, R183, R240 ;  /* 0x000000b715f07223 */ /* 0x000fe200000100f0 */
[----:B------:R-:W-:Y:S02]  /*2cd0*/  HADD2.F32 R183, -RZ, R161.H0_H0 ;  /* 0x200000a1ffb77230 */ /* 0x000fe40000004100 */
[----:B------:R-:W-:Y:S01]  /*2ce0*/  FMUL.FTZ R164, R180, R182 ;  /* 0x000000b6b4a47220 */ /* 0x000fe20000410000 */
[----:B------:R-:W-:-:S02]  /*2cf0*/  HADD2.F32 R180, -RZ, R60.H1_H1 ;  /* 0x3000003cffb47230 */ /* 0x000fc40000004100 */
[----:B------:R-:W-:Y:S01]  /*2d00*/  FADD.FTZ R77, R77, R160 ;  /* 0x000000a04d4d7221 */ /* 0x000fe20000010000 */
[-C--:B------:R-:W-:Y:S01]  /*2d10*/  FFMA.FTZ R241, R179, R160.reuse, R241 ;  /* 0x000000a0b3f17223 */ /* 0x080fe200000100f1 */
[----:B------:R-:W-:Y:S02]  /*2d20*/  HADD2.F32 R184, -RZ, R165.H0_H0 ;  /* 0x200000a5ffb87230 */ /* 0x000fe40000004100 */
[----:B------:R-:W-:Y:S01]  /*2d30*/  FADD.FTZ R130, R130, R183 ;  /* 0x000000b782827221 */ /* 0x000fe20000010000 */
[----:B------:R-:W-:Y:S01]  /*2d40*/  FFMA.FTZ R180, R180, R160, R164 ;  /* 0x000000a0b4b47223 */ /* 0x000fe200000100a4 */
[----:B------:R-:W-:Y:S02]  /*2d50*/  HADD2.F32 R160, -RZ, R65.H0_H0 ;  /* 0x20000041ffa07230 */ /* 0x000fe40000004100 */
[-C--:B------:R-:W-:Y:S01]  /*2d60*/  FFMA.FTZ R102, R181, R183.reuse, R102 ;  /* 0x000000b7b5667223 */ /* 0x080fe20000010066 */
[----:B------:R-:W-:Y:S02]  /*2d70*/  HADD2.F32 R164, -RZ, R61.H0_H0 ;  /* 0x2000003dffa47230 */ /* 0x000fe40000004100 */
[----:B------:R-:W-:Y:S01]  /*2d80*/  FADD.FTZ R129, R129, R182 ;  /* 0x000000b681817221 */ /* 0x000fe20000010000 */
[----:B------:R-:W-:Y:S01]  /*2d90*/  FFMA.FTZ R101, R179, R182, R101 ;  /* 0x000000b6b3657223 */ /* 0x000fe20000010065 */
[----:B------:R-:W-:Y:S01]  /*2da0*/  FMUL.FTZ R160, R160, R183 ;  /* 0x000000b7a0a07220 */ /* 0x000fe20000410000 */
[----:B------:R-:W-:-:S02]  /*2db0*/  HADD2.F32 R183, -RZ, R161.H1_H1 ;  /* 0x300000a1ffb77230 */ /* 0x000fc40000004100 */
[----:B------:R-:W-:Y:S01]  /*2dc0*/  FMUL.FTZ R186, R8, R171 ;  /* 0x000000ab08ba7220 */ /* 0x000fe20000410000 */
[----:B------:R-:W-:Y:S02]  /*2dd0*/  HADD2.F32 R161, -RZ, R65.H1_H1 ;  /* 0x30000041ffa17230 */ /* 0x000fe40000004100 */
[-C--:B------:R-:W-:Y:S01]  /*2de0*/  FFMA.FTZ R182, R164, R184.reuse, R160 ;  /* 0x000000b8a4b67223 */ /* 0x080fe200000100a0 */
[----:B------:R-:W-:Y:S02]  /*2df0*/  HADD2.F32 R160, -RZ, R165.H1_H1 ;  /* 0x300000a5ffa07230 */ /* 0x000fe40000004100 */
[----:B------:R-:W-:Y:S01]  /*2e00*/  FADD.FTZ R78, R78, R184 ;  /* 0x000000b84e4e7221 */ /* 0x000fe20000010000 */
[----:B------:R-:W-:Y:S02]  /*2e10*/  HADD2.F32 R164, -RZ, R61.H1_H1 ;  /* 0x3000003dffa47230 */ /* 0x000fe40000004100 */
[----:B------:R-:W-:Y:S01]  /*2e20*/  FMUL.FTZ R161, R161, R183 ;  /* 0x000000b7a1a17220 */ /* 0x000fe20000410000 */
[----:B------:R-:W-:Y:S01]  /*2e30*/  FFMA.FTZ R242, R181, R184, R242 ;  /* 0x000000b8b5f27223 */ /* 0x000fe200000100f2 */
[----:B------:R-:W-:Y:S01]  /*2e40*/  FADD.FTZ R79, R79, R160 ;  /* 0x000000a04f4f7221 */ /* 0x000fe20000010000 */
[-C--:B------:R-:W-:Y:S01]  /*2e50*/  FFMA.FTZ R243, R186, R160.reuse, R243 ;  /* 0x000000a0baf37223 */ /* 0x080fe200000100f3 */
[----:B------:R-:W-:Y:S01]  /*2e60*/  FFMA.FTZ R185, R164, R160, R161 ;  /* 0x000000a0a4b97223 */ /* 0x000fe200000100a1 */
[----:B------:R-:W-:-:S02]  /*2e70*/  HADD2.F32 R160, -RZ, R66.H0_H0 ;  /* 0x20000042ffa07230 */ /* 0x000fc40000004100 */
[----:B------:R-:W-:Y:S01]  /*2e80*/  FMUL.FTZ R184, R8, R169 ;  /* 0x000000a908b87220 */ /* 0x000fe20000410000 */
[----:B------:R-:W-:Y:S02]  /*2e90*/  HADD2.F32 R164, -RZ, R162.H0_H0 ;  /* 0x200000a2ffa47230 */ /* 0x000fe40000004100 */
[----:B------:R-:W-:Y:S01]  /*2ea0*/  FADD.FTZ R131, R131, R183 ;  /* 0x000000b783837221 */ /* 0x000fe20000010000 */
[----:B------:R-:W-:Y:S02]  /*2eb0*/  HADD2.F32 R161, -RZ, R62.H0_H0 ;  /* 0x2000003effa17230 */ /* 0x000fe40000004100 */
[----:B------:R-:W-:Y:S01]  /*2ec0*/  FFMA.FTZ R103, R186, R183, R103 ;  /* 0x000000b7ba677223 */ /* 0x000fe20000010067 */
[----:B------:R-:W-:Y:S02]  /*2ed0*/  HADD2.F32 R165, -RZ, R166.H0_H0 ;  /* 0x200000a6ffa57230 */ /* 0x000fe40000004100 */
[-C--:B------:R-:W-:Y:S01]  /*2ee0*/  FMUL.FTZ R160, R160, R164.reuse ;  /* 0x000000a4a0a07220 */ /* 0x080fe20000410000 */
[----:B------:R-:W-:Y:S01]  /*2ef0*/  FADD.FTZ R132, R132, R164 ;  /* 0x000000a484847221 */ /* 0x000fe20000010000 */
[----:B------:R-:W-:Y:S01]  /*2f00*/  FFMA.FTZ R104, R184, R164, R104 ;  /* 0x000000a4b8687223 */ /* 0x000fe20000010068 */
[----:B------:R-:W-:-:S02]  /*2f10*/  HADD2.F32 R164, -RZ, R162.H1_H1 ;  /* 0x300000a2ffa47230 */ /* 0x000fc40000004100 */
[----:B------:R-:W-:Y:S01]  /*2f20*/  FFMA.FTZ R183, R161, R165, R160 ;  /* 0x000000a5a1b77223 */ /* 0x000fe200000100a0 */
[----:B------:R-:W-:Y:S02]  /*2f30*/  HADD2.F32 R161, -RZ, R66.H1_H1 ;  /* 0x30000042ffa17230 */ /* 0x000fe40000004100 */
[----:B------:R-:W-:Y:S01]  /*2f40*/  FADD.FTZ R168, -R211, R168 ;  /* 0x000000a8d3a87221 */ /* 0x000fe20000010100 */
[----:B------:R-:W-:Y:S02]  /*2f50*/  HADD2.F32 R160, -RZ, R166.H1_H1 ;  /* 0x300000a6ffa07230 */ /* 0x000fe40000004100 */
[----:B------:R-:W-:Y:S01]  /*2f60*/  FADD.FTZ R133, R133, R164 ;  /* 0x000000a485857221 */ /* 0x000fe20000010000 */
[----:B------:R-:W-:Y:S02]  /*2f70*/  HADD2.F32 R162, -RZ, R62.H1_H1 ;  /* 0x3000003effa27230 */ /* 0x000fe40000004100 */
[----:B------:R-:W-:Y:S01]  /*2f80*/  FMUL.FTZ R161, R161, R164 ;  /* 0x000000a4a1a17220 */ /* 0x000fe20000410000 */
[----:B------:R-:W-:Y:S01]  /*2f90*/  FMUL.FTZ R199, R8, R168 ;  /* 0x000000a808c77220 */ /* 0x000fe20000410000 */
[----:B------:R-:W-:Y:S01]  /*2fa0*/  FADD.FTZ R81, R81, R160 ;  /* 0x000000a051517221 */ /* 0x000fe20000010000 */
[----:B------:R-:W-:Y:S01]  /*2fb0*/  FADD.FTZ R170, -R211, R170 ;  /* 0x000000aad3aa7221 */ /* 0x000fe20000010100 */
[-C--:B------:R-:W-:Y:S01]  /*2fc0*/  FFMA.FTZ R200, R162, R160.reuse, R161 ;  /* 0x000000a0a2c87223 */ /* 0x080fe200000100a1 */
[----:B------:R-:W-:Y:S01]  /*2fd0*/  FFMA.FTZ R237, R199, R160, R237 ;  /* 0x000000a0c7ed7223 */ /* 0x000fe200000100ed */
[----:B------:R-:W-:-:S02]  /*2fe0*/  HADD2.F32 R160, -RZ, R67.H0_H0 ;  /* 0x20000043ffa07230 */ /* 0x000fc40000004100 */
[----:B------:R-:W-:Y:S01]  /*2ff0*/  FFMA.FTZ R105, R199, R164, R105 ;  /* 0x000000a4c7697223 */ /* 0x000fe20000010069 */
[----:B------:R-:W-:Y:S02]  /*3000*/  HADD2.F32 R162, -RZ, R163.H0_H0 ;  /* 0x200000a3ffa27230 */ /* 0x000fe40000004100 */
[C---:B------:R-:W-:Y:S01]  /*3010*/  FMUL.FTZ R201, R8.reuse, R170 ;  /* 0x000000aa08c97220 */ /* 0x040fe20000410000 */
[----:B------:R-:W-:Y:S02]  /*3020*/  HADD2.F32 R161, -RZ, R63.H0_H0 ;  /* 0x2000003fffa17230 */ /* 0x000fe40000004100 */
[----:B------:R-:W-:Y:S01]  /*3030*/  FMUL.FTZ R209, R8, R209 ;  /* 0x000000d108d17220 */ /* 0x000fe20000410000 */
[----:B------:R-:W-:Y:S02]  /*3040*/  HADD2.F32 R164, -RZ, R167.H0_H0 ;  /* 0x200000a7ffa47230 */ /* 0x000fe40000004100 */
[----:B------:R-:W-:Y:S01]  /*3050*/  FMUL.FTZ R160, R160, R162 ;  /* 0x000000a2a0a07220 */ /* 0x000fe20000410000 */
[----:B------:R-:W-:-:S02]  /*3060*/  HADD2.F32 R163, -RZ, R163.H1_H1 ;  /* 0x300000a3ffa37230 */ /* 0x000fc40000004100 */
[----:B------:R-:W-:Y:S01]  /*3070*/  FADD.FTZ R134, R134, R162 ;  /* 0x000000a286867221 */ /* 0x000fe20000010000 */
[----:B------:R-:W-:Y:S01]  /*3080*/  FFMA.FTZ R106, R201, R162, R106 ;  /* 0x000000a2c96a7223 */ /* 0x000fe2000001006a */
[----:B------:R-:W-:Y:S01]  /*3090*/  FFMA.FTZ R202, R161, R164, R160 ;  /* 0x000000a4a1ca7223 */ /* 0x000fe200000100a0 */
[----:B------:R-:W-:Y:S02]  /*30a0*/  HADD2.F32 R161, -RZ, R67.H1_H1 ;  /* 0x30000043ffa17230 */ /* 0x000fe40000004100 */
[----:B------:R-:W-:Y:S01]  /*30b0*/  FADD.FTZ R80, R80, R165 ;  /* 0x000000a550507221 */ /* 0x000fe20000010000 */
[----:B------:R-:W-:Y:S02]  /*30c0*/  HADD2.F32 R160, -RZ, R167.H1_H1 ;  /* 0x300000a7ffa07230 */ /* 0x000fe40000004100 */
[----:B------:R-:W-:Y:S01]  /*30d0*/  FFMA.FTZ R236, R184, R165, R236 ;  /* 0x000000a5b8ec7223 */ /* 0x000fe200000100ec */
[----:B------:R-:W-:Y:S02]  /*30e0*/  HADD2.F32 R162, -RZ, R63.H1_H1 ;  /* 0x3000003fffa27230 */ /* 0x000fe40000004100 */
[-C--:B------:R-:W-:Y:S01]  /*30f0*/  FMUL.FTZ R161, R161, R163.reuse ;  /* 0x000000a3a1a17220 */ /* 0x080fe20000410000 */
[----:B------:R-:W-:Y:S01]  /*3100*/  FADD.FTZ R82, R82, R164 ;  /* 0x000000a452527221 */ /* 0x000fe20000010000 */
[----:B------:R-:W-:Y:S01]  /*3110*/  FADD.FTZ R83, R83, R160 ;  /* 0x000000a053537221 */ /* 0x000fe20000010000 */
[-C--:B------:R-:W-:Y:S01]  /*3120*/  FFMA.FTZ R239, R209, R160.reuse, R239 ;  /* 0x000000a0d1ef7223 */ /* 0x080fe200000100ef */
[----:B------:R-:W-:Y:S01]  /*3130*/  FFMA.FTZ R210, R162, R160, R161 ;  /* 0x000000a0a2d27223 */ /* 0x000fe200000100a1 */
[----:B------:R-:W-:Y:S01]  /*3140*/  FADD.FTZ R160, R224, R22 ;  /* 0x00000016e0a07221 */ /* 0x000fe20000010000 */
[----:B------:R-:W-:Y:S01]  /*3150*/  FFMA.FTZ R161, R21, R22, R225 ;  /* 0x0000001615a17223 */ /* 0x000fe200000100e1 */
[----:B------:R-:W-:Y:S01]  /*3160*/  FFMA.FTZ R238, R201, R164, R238 ;  /* 0x000000a4c9ee7223 */ /* 0x000fe200000100ee */
[----:B------:R-:W-:Y:S01]  /*3170*/  FADD.FTZ R135, R135, R163 ;  /* 0x000000a387877221 */ /* 0x000fe20000010000 */
[----:B------:R-:W-:Y:S01]  /*3180*/  FADD.FTZ R160, R160, R180 ;  /* 0x000000b4a0a07221 */ /* 0x000fe20000010000 */
[----:B------:R-:W-:Y:S01]  /*3190*/  FFMA.FTZ R161, R179, R180, R161 ;  /* 0x000000b4b3a17223 */ /* 0x000fe200000100a1 */
[----:B------:R-:W-:-:S02]  /*31a0*/  FFMA.FTZ R107, R209, R163, R107 ;  /* 0x000000a3d16b7223 */ /* 0x000fc4000001006b */
        /* <DEDUP_REMOVED lines=12> */
.L_x_548:
[----:B------:R-:W-:Y:S05]  /*3270*/  BSYNC.RECONVERGENT B1 ;  /* 0x0000000000017941 */ /* 0x000fea0003800200 */
.L_x_547:
        /* <DEDUP_REMOVED lines=23> */
.L_x_616:
        /* <DEDUP_REMOVED lines=31> */
[----:B------:R-:W-:Y:S01]  /*35e0*/  F2FP.F16.F32.PACK_AB R160, R160, R161 ;  /* 0x000000a1a0a0723e */ /* 0x000fe200000000ff */
[----:B------:R-:W-:Y:S01]  /*35f0*/  FFMA.FTZ R161, R18, R165, R164 ;  /* 0x000000a512a17223 */ /* 0x000fe200000100a4 */
[----:B------:R-:W-:-:S03]  /*3600*/  FADD.FTZ R166, R196, -R166 ;  /* 0x800000a6c4a67221 */ /* 0x000fc60000010000 */
[----:B------:R-:W-:Y:S01]  /*3610*/  FADD.FTZ R161, R17, -R161 ;  /* 0x800000a111a17221 */ /* 0x000fe20000010000 */
[----:B------:R-:W-:-:S03]  /*3620*/  FMUL.FTZ R166, R8, R166 ;  /* 0x000000a608a67220 */ /* 0x000fc60000410000 */
[----:B------:R-:W-:-:S05]  /*3630*/  FMUL.FTZ R161, R8, R161 ;  /* 0x000000a108a17220 */ /* 0x000fca0000410000 */
[----:B------:R-:W-:Y:S01]  /*3640*/  F2FP.F16.F32.PACK_AB R161, R162, R161 ;  /* 0x000000a1a2a1723e */ /* 0x000fe200000000ff */
[----:B------:R-:W-:-:S04]  /*3650*/  FFMA.FTZ R162, R198, R165, R164 ;  /* 0x000000a5c6a27223 */ /* 0x000fc800000100a4 */
[----:B------:R-:W-:-:S04]  /*3660*/  FADD.FTZ R162, R197, -R162 ;  /* 0x800000a2c5a27221 */ /* 0x000fc80000010000 */
[----:B------:R-:W-:-:S05]  /*3670*/  FMUL.FTZ R162, R8, R162 ;  /* 0x000000a208a27220 */ /* 0x000fca0000410000 */
[----:B------:R-:W-:Y:S01]  /*3680*/  F2FP.F16.F32.PACK_AB R162, R162, R163 ;  /* 0x000000a3a2a2723e */ /* 0x000fe200000000ff */
[----:B------:R-:W-:-:S04]  /*3690*/  FFMA.FTZ R163, R205, R165, R164 ;  /* 0x000000a5cda37223 */ /* 0x000fc800000100a4 */
[----:B------:R-:W-:-:S04]  /*36a0*/  FADD.FTZ R163, R206, -R163 ;  /* 0x800000a3cea37221 */ /* 0x000fc80000010000 */
[----:B------:R-:W-:-:S05]  /*36b0*/  FMUL.FTZ R163, R8, R163 ;  /* 0x000000a308a37220 */ /* 0x000fca0000410000 */
[----:B------:R-:W-:Y:S01]  /*36c0*/  F2FP.F16.F32.PACK_AB R163, R163, R166 ;  /* 0x000000a6a3a3723e */ /* 0x000fe200000000ff */
[----:B------:R-:W-:Y:S06]  /*36d0*/  BRA `(.L_x_555) ;  /* 0x0000001000607947 */ /* 0x000fec0003800000 */
.L_x_554:
        /* <DEDUP_REMOVED lines=12> */
[----:B------:R-:W-:Y:S01]  /*37a0*/  F2FP.F16.F32.PACK_AB R161, R145, R144 ;  /* 0x0000009091a1723e */ /* 0x000fe200000000ff */
[-CC-:B------:R-:W-:Y:S01]  /*37b0*/  FFMA.FTZ R144, R195, R165.reuse, R164.reuse ;  /* 0x000000a5c3907223 */ /* 0x180fe200000100a4 */
[----:B------:R-:W-:Y:S01]  /*37c0*/  FFMA.FTZ R145, R205, R165, R164 ;  /* 0x000000a5cd917223 */ /* 0x000fe200000100a4 */
[----:B------:R-:W-:Y:S02]  /*37d0*/  F2FP.F16.F32.PACK_AB R162, R147, R146 ;  /* 0x0000009293a2723e */ /* 0x000fe400000000ff */
[----:B------:R-:W-:Y:S01]  /*37e0*/  FADD.FTZ R144, R196, -R144 ;  /* 0x80000090c4907221 */ /* 0x000fe20000010000 */
[----:B------:R-:W-:Y:S01]  /*37f0*/  FADD.FTZ R145, R206, -R145 ;  /* 0x80000091ce917221 */ /* 0x000fe20000010000 */
[----:B------:R-:W-:Y:S02]  /*3800*/  MOV R146, R162 ;  /* 0x000000a200927202 */ /* 0x000fe40000000f00 */
[C---:B------:R-:W-:Y:S01]  /*3810*/  FMUL.FTZ R144, R8.reuse, R144 ;  /* 0x0000009008907220 */ /* 0x040fe20000410000 */
[----:B------:R-:W-:-:S05]  /*3820*/  FMUL.FTZ R145, R8, R145 ;  /* 0x0000009108917220 */ /* 0x000fca0000410000 */
[----:B------:R-:W-:Y:S01]  /*3830*/  F2FP.F16.F32.PACK_AB R163, R145, R144 ;  /* 0x0000009091a3723e */ /* 0x000fe200000000ff */
[-CC-:B------:R-:W-:Y:S01]  /*3840*/  FFMA.FTZ R145, R0, R165.reuse, R164.reuse ;  /* 0x000000a500917223 */ /* 0x180fe200000100a4 */
[----:B------:R-:W-:Y:S02]  /*3850*/  FFMA.FTZ R144, R20, R165, R164 ;  /* 0x000000a514907223 */ /* 0x000fe400000100a4 */
[----:B------:R-:W-:Y:S01]  /*3860*/  MOV R147, R163 ;  /* 0x000000a300937202 */ /* 0x000fe20000000f00 */
[----:B------:R-:W-:Y:S01]  /*3870*/  FADD.FTZ R145, R6, -R145 ;  /* 0x8000009106917221 */ /* 0x000fe20000010000 */
[----:B------:R-:W-:-:S03]  /*3880*/  FADD.FTZ R144, R19, -R144 ;  /* 0x8000009013907221 */ /* 0x000fc60000010000 */
[C---:B------:R-:W-:Y:S01]  /*3890*/  FMUL.FTZ R145, R8.reuse, R145 ;  /* 0x0000009108917220 */ /* 0x040fe20000410000 */
[----:B------:R-:W-:-:S05]  /*38a0*/  FMUL.FTZ R144, R8, R144 ;  /* 0x0000009008907220 */ /* 0x000fca0000410000 */
[----:B------:R-:W-:Y:S02]  /*38b0*/  F2FP.F16.F32.PACK_AB R160, R144, R145 ;  /* 0x0000009190a0723e */ /* 0x000fe400000000ff */
[----:B------:R-:W-:Y:S02]  /*38c0*/  MOV R145, R161 ;  /* 0x000000a100917202 */ /* 0x000fe40000000f00 */
[----:B------:R-:W-:Y:S01]  /*38d0*/  MOV R144, R160 ;  /* 0x000000a000907202 */ /* 0x000fe20000000f00 */
[----:B------:R-:W-:Y:S06]  /*38e0*/  BRA `(.L_x_555) ;  /* 0x0000000c00dc7947 */ /* 0x000fec0003800000 */
.L_x_553:
        /* <DEDUP_REMOVED lines=36> */
.L_x_556:
[-CC-:B------:R-:W-:Y:S01]  /*3b30*/  FFMA.FTZ R137, R195, R165.reuse, R164.reuse ;  /* 0x000000a5c3897223 */ /* 0x180fe200000100a4 */
[-CC-:B------:R-:W-:Y:S01]  /*3b40*/  FFMA.FTZ R139, R205, R165.reuse, R164.reuse ;  /* 0x000000a5cd8b7223 */ /* 0x180fe200000100a4 */
[-CC-:B------:R-:W-:Y:S01]  /*3b50*/  FFMA.FTZ R138, R18, R165.reuse, R164.reuse ;  /* 0x000000a5128a7223 */ /* 0x180fe200000100a4 */
[-C--:B------:R-:W-:Y:S01]  /*3b60*/  FFMA.FTZ R162, R172, R165.reuse, R164 ;  /* 0x000000a5aca27223 */ /* 0x080fe200000100a4 */
[----:B------:R-:W-:Y:S01]  /*3b70*/  FADD.FTZ R137, R196, -R137 ;  /* 0x80000089c4897221 */ /* 0x000fe20000010000 */
[----:B------:R-:W-:Y:S01]  /*3b80*/  FADD.FTZ R139, R206, -R139 ;  /* 0x8000008bce8b7221 */ /* 0x000fe20000010000 */
[----:B------:R-:W-:Y:S01]  /*3b90*/  FADD.FTZ R161, R17, -R138 ;  /* 0x8000008a11a17221 */ /* 0x000fe20000010000 */
[----:B------:R-:W-:Y:S01]  /*3ba0*/  FFMA.FTZ R138, R198, R165, R164 ;  /* 0x000000a5c68a7223 */ /* 0x000fe200000100a4 */
[C---:B-----5:R-:W-:Y:S01]  /*3bb0*/  FMUL.FTZ R137, R8.reuse, R137 ;  /* 0x0000008908897220 */ /* 0x060fe20000410000 */
[C---:B------:R-:W-:Y:S01]  /*3bc0*/  FMUL.FTZ R136, R8.reuse, R139 ;  /* 0x0000008b08887220 */ /* 0x040fe20000410000 */
[----:B------:R-:W-:Y:S01]  /*3bd0*/  FADD.FTZ R162, R27, -R162 ;  /* 0x800000a21ba27221 */ /* 0x000fe20000010000 */
[----:B------:R-:W-:Y:S01]  /*3be0*/  FADD.FTZ R138, R197, -R138 ;  /* 0x8000008ac58a7221 */ /* 0x000fe20000010000 */
[----:B------:R-:W-:-:S02]  /*3bf0*/  FMUL.FTZ R161, R8, R161 ;  /* 0x000000a108a17220 */ /* 0x000fc40000410000 */
[----:B------:R-:W-:Y:S01]  /*3c00*/  F2FP.F16.F32.PACK_AB R163, R136, R137 ;  /* 0x0000008988a3723e */ /* 0x000fe200000000ff */
[-CC-:B------:R-:W-:Y:S01]  /*3c10*/  FFMA.FTZ R137, R0, R165.reuse, R164.reuse ;  /* 0x000000a500897223 */ /* 0x180fe200000100a4 */
[-CC-:B------:R-:W-:Y:S01]  /*3c20*/  FFMA.FTZ R136, R20, R165.reuse, R164.reuse ;  /* 0x000000a514887223 */ /* 0x180fe200000100a4 */
[C---:B------:R-:W-:Y:S01]  /*3c30*/  FMUL.FTZ R162, R8.reuse, R162 ;  /* 0x000000a208a27220 */ /* 0x040fe20000410000 */
[----:B------:R-:W-:Y:S01]  /*3c40*/  FMUL.FTZ R138, R8, R138 ;  /* 0x0000008a088a7220 */ /* 0x000fe20000410000 */
[----:B------:R-:W-:Y:S01]  /*3c50*/  FADD.FTZ R160, R6, -R137 ;  /* 0x8000008906a07221 */ /* 0x000fe20000010000 */
[----:B------:R-:W-:Y:S01]  /*3c60*/  FFMA.FTZ R137, R174, R165, R164 ;  /* 0x000000a5ae897223 */ /* 0x000fe200000100a4 */
[----:B------:R-:W-:Y:S01]  /*3c70*/  FADD.FTZ R136, R19, -R136 ;  /* 0x8000008813887221 */ /* 0x000fe20000010000 */
[----:B------:R-:W-:Y:S01]  /*3c80*/  MOV R147, R163 ;  /* 0x000000a300937202 */ /* 0x000fe20000000f00 */
[C---:B------:R-:W-:Y:S01]  /*3c90*/  FMUL.FTZ R160, R8.reuse, R160 ;  /* 0x000000a008a07220 */ /* 0x040fe20000410000 */
[----:B------:R-:W-:Y:S01]  /*3ca0*/  FADD.FTZ R137, R173, -R137 ;  /* 0x80000089ad897221 */ /* 0x000fe20000010000 */
[----:B------:R-:W-:Y:S01]  /*3cb0*/  FMUL.FTZ R136, R8, R136 ;  /* 0x0000008808887220 */ /* 0x000fe20000410000 */
[----:B------:R-:W-:-:S02]  /*3cc0*/  F2FP.F16.F32.PACK_AB R162, R138, R162 ;  /* 0x000000a28aa2723e */ /* 0x000fc400000000ff */
[----:B------:R-:W-:Y:S01]  /*3cd0*/  FMUL.FTZ R137, R8, R137 ;  /* 0x0000008908897220 */ /* 0x000fe20000410000 */
[----:B------:R-:W-:Y:S02]  /*3ce0*/  MOV R139, R163 ;  /* 0x000000a3008b7202 */ /* 0x000fe40000000f00 */
[----:B------:R-:W-:Y:S02]  /*3cf0*/  F2FP.F16.F32.PACK_AB R160, R136, R160 ;  /* 0x000000a088a0723e */ /* 0x000fe400000000ff */
[----:B------:R-:W-:Y:S02]  /*3d00*/  F2FP.F16.F32.PACK_AB R161, R137, R161 ;  /* 0x000000a189a1723e */ /* 0x000fe400000000ff */
[----:B------:R-:W-:Y:S02]  /*3d10*/  MOV R146, R162 ;  /* 0x000000a200927202 */ /* 0x000fe40000000f00 */
[----:B------:R-:W-:Y:S02]  /*3d20*/  MOV R145, R161 ;  /* 0x000000a100917202 */ /* 0x000fe40000000f00 */
[----:B------:R-:W-:-:S02]  /*3d30*/  MOV R144, R160 ;  /* 0x000000a000907202 */ /* 0x000fc40000000f00 */
[----:B------:R-:W-:Y:S02]  /*3d40*/  MOV R138, R162 ;  /* 0x000000a2008a7202 */ /* 0x000fe40000000f00 */
[----:B------:R-:W-:Y:S02]  /*3d50*/  MOV R137, R161 ;  /* 0x000000a100897202 */ /* 0x000fe40000000f00 */
[----:B------:R-:W-:Y:S01]  /*3d60*/  MOV R136, R160 ;  /* 0x000000a000887202 */ /* 0x000fe20000000f00 */
[----:B------:R-:W-:Y:S06]  /*3d70*/  BRA `(.L_x_555) ;  /* 0x0000000800b87947 */ /* 0x000fec0003800000 */
.L_x_552:
        /* <DEDUP_REMOVED lines=9> */
[--C-:B------:R-:W-:Y:S02]  /*3e10*/  HADD2.F32 R160, -RZ, R143.reuse.H0_H0 ;  /* 0x2000008fffa07230 */ /* 0x100fe40000004100 */
[----:B------:R-:W-:Y:S01]  /*3e20*/  FFMA.FTZ R162, R172, R165, R164 ;  /* 0x000000a5aca27223 */ /* 0x000fe200000100a4 */
[----:B------:R-:W-:Y:S02]  /*3e30*/  HADD2.F32 R161, -RZ, R143.H1_H1 ;  /* 0x3000008fffa17230 */ /* 0x000fe40000004100 */
[----:B------:R-:W-:Y:S01]  /*3e40*/  FADD.FTZ R163, R196, -R163 ;  /* 0x800000a3c4a37221 */ /* 0x000fe20000010000 */
[----:B------:R-:W-:-:S03]  /*3e50*/  FADD.FTZ R162, R27, -R162 ;  /* 0x800000a21ba27221 */ /* 0x000fc60000010000 */
[----:B-----5:R-:W-:Y:S01]  /*3e60*/  FFMA.FTZ R163, R8, R163, R160 ;  /* 0x000000a308a37223 */ /* 0x020fe200000100a0 */
[----:B------:R-:W-:-:S04]  /*3e70*/  FFMA.FTZ R160, R205, R165, R164 ;  /* 0x000000a5cda07223 */ /* 0x000fc800000100a4 */
[----:B------:R-:W-:-:S04]  /*3e80*/  FADD.FTZ R160, R206, -R160 ;  /* 0x800000a0cea07221 */ /* 0x000fc80000010000 */
[----:B------:R-:W-:Y:S01]  /*3e90*/  FFMA.FTZ R160, R8, R160, R161 ;  /* 0x000000a008a07223 */ /* 0x000fe200000100a1 */
[----:B------:R-:W-:-:S04]  /*3ea0*/  HADD2.F32 R161, -RZ, R142.H1_H1 ;  /* 0x3000008effa17230 */ /* 0x000fc80000004100 */
[----:B------:R-:W-:Y:S01]  /*3eb0*/  F2FP.F16.F32.PACK_AB R163, R160, R163 ;  /* 0x000000a3a0a3723e */ /* 0x000fe200000000ff */
[----:B------:R-:W-:-:S05]  /*3ec0*/  HADD2.F32 R160, -RZ, R142.H0_H0 ;  /* 0x2000008effa07230 */ /* 0x000fca0000004100 */
[----:B------:R-:W-:Y:S01]  /*3ed0*/  FFMA.FTZ R162, R8, R162, R160 ;  /* 0x000000a208a27223 */ /* 0x000fe200000100a0 */
[----:B------:R-:W-:-:S04]  /*3ee0*/  FFMA.FTZ R160, R198, R165, R164 ;  /* 0x000000a5c6a07223 */ /* 0x000fc800000100a4 */
[----:B------:R-:W-:-:S04]  /*3ef0*/  FADD.FTZ R160, R197, -R160 ;  /* 0x800000a0c5a07221 */ /* 0x000fc80000010000 */
[----:B------:R-:W-:Y:S01]  /*3f00*/  FFMA.FTZ R160, R8, R160, R161 ;  /* 0x000000a008a07223 */ /* 0x000fe200000100a1 */
[----:B------:R-:W-:-:S04]  /*3f10*/  HADD2.F32 R161, -RZ, R141.H0_H0 ;  /* 0x2000008dffa17230 */ /* 0x000fc80000004100 */
[----:B------:R-:W-:Y:S01]  /*3f20*/  F2FP.F16.F32.PACK_AB R162, R160, R162 ;  /* 0x000000a2a0a2723e */ /* 0x000fe200000000ff */
[----:B------:R-:W-:-:S04]  /*3f30*/  FFMA.FTZ R160, R18, R165, R164 ;  /* 0x000000a512a07223 */ /* 0x000fc800000100a4 */
[----:B------:R-:W-:-:S04]  /*3f40*/  FADD.FTZ R160, R17, -R160 ;  /* 0x800000a011a07221 */ /* 0x000fc80000010000 */
[----:B------:R-:W-:Y:S01]  /*3f50*/  FFMA.FTZ R166, R8, R160, R161 ;  /* 0x000000a008a67223 */ /* 0x000fe200000100a1 */
[----:B------:R-:W-:Y:S01]  /*3f60*/  FFMA.FTZ R160, R174, R165, R164 ;  /* 0x000000a5aea07223 */ /* 0x000fe200000100a4 */
[----:B------:R-:W-:-:S03]  /*3f70*/  HADD2.F32 R161, -RZ, R141.H1_H1 ;  /* 0x3000008dffa17230 */ /* 0x000fc60000004100 */
[----:B------:R-:W-:-:S04]  /*3f80*/  FADD.FTZ R160, R173, -R160 ;  /* 0x800000a0ada07221 */ /* 0x000fc80000010000 */
[----:B------:R-:W-:Y:S01]  /*3f90*/  FFMA.FTZ R161, R8, R160, R161 ;  /* 0x000000a008a17223 */ /* 0x000fe200000100a1 */
[----:B------:R-:W-:-:S04]  /*3fa0*/  FFMA.FTZ R160, R0, R165, R164 ;  /* 0x000000a500a07223 */ /* 0x000fc800000100a4 */
[----:B------:R-:W-:Y:S01]  /*3fb0*/  F2FP.F16.F32.PACK_AB R161, R161, R166 ;  /* 0x000000a6a1a1723e */ /* 0x000fe200000000ff */
[----:B------:R-:W-:Y:S02]  /*3fc0*/  HADD2.F32 R166, -RZ, R140.H0_H0 ;  /* 0x2000008cffa67230 */ /* 0x000fe40000004100 */
[----:B------:R-:W-:-:S04]  /*3fd0*/  FADD.FTZ R160, R6, -R160 ;  /* 0x800000a006a07221 */ /* 0x000fc80000010000 */
[----:B------:R-:W-:Y:S01]  /*3fe0*/  FFMA.FTZ R167, R8, R160, R166 ;  /* 0x000000a008a77223 */ /* 0x000fe200000100a6 */
[----:B------:R-:W-:Y:S01]  /*3ff0*/  FFMA.FTZ R160, R20, R165, R164 ;  /* 0x000000a514a07223 */ /* 0x000fe200000100a4 */
[----:B------:R-:W-:-:S03]  /*4000*/  HADD2.F32 R166, -RZ, R140.H1_H1 ;  /* 0x3000008cffa67230 */ /* 0x000fc60000004100 */
[----:B------:R-:W-:-:S04]  /*4010*/  FADD.FTZ R160, R19, -R160 ;  /* 0x800000a013a07221 */ /* 0x000fc80000010000 */
[----:B------:R-:W-:-:S05]  /*4020*/  FFMA.FTZ R160, R8, R160, R166 ;  /* 0x000000a008a07223 */ /* 0x000fca00000100a6 */
[----:B------:R-:W-:Y:S01]  /*4030*/  F2FP.F16.F32.PACK_AB R160, R160, R167 ;  /* 0x000000a7a0a0723e */ /* 0x000fe200000000ff */
[----:B------:R-:W-:Y:S06]  /*4040*/  BRA `(.L_x_555) ;  /* 0x0000000800047947 */ /* 0x000fec0003800000 */
.L_x_558:
[-CC-:B------:R-:W-:Y:S01]  /*4050*/  FFMA.FTZ R144, R0, R165.reuse, R164.reuse ;  /* 0x000000a500907223 */ /* 0x180fe200000100a4 */
[----:B------:R-:W-:Y:S01]  /*4060*/  FFMA.FTZ R145, R20, R165, R164 ;  /* 0x000000a514917223 */ /* 0x000fe200000100a4 */
[--C-:B------:R-:W-:Y:S02]  /*4070*/  HADD2.F32 R146, -RZ, R140.reuse.H0_H0 ;  /* 0x2000008cff927230 */ /* 0x100fe40000004100 */
[----:B------:R-:W-:Y:S02]  /*4080*/  HADD2.F32 R147, -RZ, R140.H1_H1 ;  /* 0x3000008cff937230 */ /* 0x000fe40000004100 */
[----:B------:R-:W-:Y:S01]  /*4090*/  FADD.FTZ R144, R6, -R144 ;  /* 0x8000009006907221 */ /* 0x000fe20000010000 */
[----:B------:R-:W-:Y:S01]  /*40a0*/  FADD.FTZ R145, R19, -R145 ;  /* 0x8000009113917221 */ /* 0x000fe20000010000 */
[----:B------:R-:W-:Y:S02]  /*40b0*/  HADD2.F32 R161, -RZ, R142.H1_H1 ;  /* 0x3000008effa17230 */ /* 0x000fe40000004100 */
[C---:B-----5:R-:W-:Y:S01]  /*40c0*/  FFMA.FTZ R144, R8.reuse, R144, R146 ;  /* 0x0000009008907223 */ /* 0x060fe20000010092 */
[----:B------:R-:W-:Y:S01]  /*40d0*/  FFMA.FTZ R145, R8, R145, R147 ;  /* 0x0000009108917223 */ /* 0x000fe20000010093 */
[----:B------:R-:W-:Y:S01]  /*40e0*/  FFMA.FTZ R146, R174, R165, R164 ;  /* 0x000000a5ae927223 */ /* 0x000fe200000100a4 */
[----:B------:R-:W-:-:S03]  /*40f0*/  HADD2.F32 R147, -RZ, R141.H0_H0 ;  /* 0x2000008dff937230 */ /* 0x000fc60000004100 */
[----:B------:R-:W-:Y:S01]  /*4100*/  F2FP.F16.F32.PACK_AB R160, R145, R144 ;  /* 0x0000009091a0723e */ /* 0x000fe200000000ff */
[----:B------:R-:W-:Y:S01]  /*4110*/  FFMA.FTZ R145, R18, R165, R164 ;  /* 0x000000a512917223 */ /* 0x000fe200000100a4 */
[----:B------:R-:W-:Y:S02]  /*4120*/  HADD2.F32 R144, -RZ, R141.H1_H1 ;  /* 0x3000008dff907230 */ /* 0x000fe40000004100 */
[----:B------:R-:W-:Y:S01]  /*4130*/  FADD.FTZ R146, R173, -R146 ;  /* 0x80000092ad927221 */ /* 0x000fe20000010000 */
[----:B------:R-:W-:-:S03]  /*4140*/  FADD.FTZ R145, R17, -R145 ;  /* 0x8000009111917221 */ /* 0x000fc60000010000 */
[----:B------:R-:W-:Y:S01]  /*4150*/  FFMA.FTZ R146, R8, R146, R144 ;  /* 0x0000009208927223 */ /* 0x000fe20000010090 */
[----:B------:R-:W-:Y:S01]  /*4160*/  FFMA.FTZ R144, R172, R165, R164 ;  /* 0x000000a5ac907223 */ /* 0x000fe200000100a4 */
[----:B------:R-:W-:Y:S01]  /*4170*/  FFMA.FTZ R145, R8, R145, R147 ;  /* 0x0000009108917223 */ /* 0x000fe20000010093 */
[----:B------:R-:W-:Y:S02]  /*4180*/  HADD2.F32 R147, -RZ, R142.H0_H0 ;  /* 0x2000008eff937230 */ /* 0x000fe40000004100 */
[----:B------:R-:W-:-:S04]  /*4190*/  FADD.FTZ R144, R27, -R144 ;  /* 0x800000901b907221 */ /* 0x000fc80000010000 */
[----:B------:R-:W-:Y:S01]  /*41a0*/  FFMA.FTZ R144, R8, R144, R147 ;  /* 0x0000009008907223 */ /* 0x000fe20000010093 */
[----:B------:R-:W-:-:S04]  /*41b0*/  FFMA.FTZ R147, R198, R165, R164 ;  /* 0x000000a5c6937223 */ /* 0x000fc800000100a4 */
[----:B------:R-:W-:-:S04]  /*41c0*/  FADD.FTZ R147, R197, -R147 ;  /* 0x80000093c5937221 */ /* 0x000fc80000010000 */
[----:B------:R-:W-:Y:S01]  /*41d0*/  FFMA.FTZ R147, R8, R147, R161 ;  /* 0x0000009308937223 */ /* 0x000fe200000100a1 */
[----:B------:R-:W-:Y:S01]  /*41e0*/  F2FP.F16.F32.PACK_AB R161, R146, R145 ;  /* 0x0000009192a1723e */ /* 0x000fe200000000ff */
[--C-:B------:R-:W-:Y:S02]  /*41f0*/  HADD2.F32 R145, -RZ, R143.reuse.H0_H0 ;  /* 0x2000008fff917230 */ /* 0x100fe40000004100 */
[----:B------:R-:W-:Y:S01]  /*4200*/  HADD2.F32 R146, -RZ, R143.H1_H1 ;  /* 0x3000008fff927230 */ /* 0x000fe20000004100 */
[----:B------:R-:W-:Y:S01]  /*4210*/  F2FP.F16.F32.PACK_AB R162, R147, R144 ;  /* 0x0000009093a2723e */ /* 0x000fe200000000ff */
[----:B------:R-:W-:-:S04]  /*4220*/  FFMA.FTZ R144, R195, R165, R164 ;  /* 0x000000a5c3907223 */ /* 0x000fc800000100a4 */
[----:B------:R-:W-:-:S04]  /*4230*/  FADD.FTZ R144, R196, -R144 ;  /* 0x80000090c4907221 */ /* 0x000fc80000010000 */
[----:B------:R-:W-:Y:S01]  /*4240*/  FFMA.FTZ R144, R8, R144, R145 ;  /* 0x0000009008907223 */ /* 0x000fe20000010091 */
[----:B------:R-:W-:-:S04]  /*4250*/  FFMA.FTZ R145, R205, R165, R164 ;  /* 0x000000a5cd917223 */ /* 0x000fc800000100a4 */
[----:B------:R-:W-:-:S04]  /*4260*/  FADD.FTZ R145, R206, -R145 ;  /* 0x80000091ce917221 */ /* 0x000fc80000010000 */
[----:B------:R-:W-:Y:S01]  /*4270*/  FFMA.FTZ R145, R8, R145, R146 ;  /* 0x0000009108917223 */ /* 0x000fe20000010092 */
[----:B------:R-:W-:-:S04]  /*4280*/  MOV R146, R162 ;  /* 0x000000a200927202 */ /* 0x000fc80000000f00 */
[----:B------:R-:W-:Y:S02]  /*4290*/  F2FP.F16.F32.PACK_AB R163, R145, R144 ;  /* 0x0000009091a3723e */ /* 0x000fe400000000ff */
[----:B------:R-:W-:Y:S02]  /*42a0*/  MOV R145, R161 ;  /* 0x000000a100917202 */ /* 0x000fe40000000f00 */
[----:B------:R-:W-:Y:S02]  /*42b0*/  MOV R147, R163 ;  /* 0x000000a300937202 */ /* 0x000fe40000000f00 */
[----:B------:R-:W-:Y:S01]  /*42c0*/  MOV R144, R160 ;  /* 0x000000a000907202 */ /* 0x000fe20000000f00 */
[----:B------:R-:W-:Y:S06]  /*42d0*/  BRA `(.L_x_555) ;  /* 0x0000000400607947 */ /* 0x000fec0003800000 */
.L_x_557:
[----:B------:R-:W-:-:S04]  /*42e0*/  UISETP.NE.U32.AND UP0, UPT, UR6, URZ, UPT ;  /* 0x000000ff0600728c */ /* 0x000fc8000bf05070 */
[----:B------:R-:W-:-:S09]  /*42f0*/  UISETP.NE.AND.EX UP0, UPT, UR7, URZ, UPT, UP0 ;  /* 0x000000ff0700728c */ /* 0x000fd2000bf05300 */
[----:B------:R-:W-:Y:S05]  /*4300*/  BRA.U UP0, `(.L_x_559) ;  /* 0x0000000100a47547 */ /* 0x000fea000b800000 */
        /* <DEDUP_REMOVED lines=41> */
.L_x_559:
[-CC-:B------:R-:W-:Y:S01]  /*45a0*/  FFMA.FTZ R137, R0, R165.reuse, R164.reuse ;  /* 0x000000a500897223 */ /* 0x180fe200000100a4 */
[----:B------:R-:W-:Y:S02]  /*45b0*/  HADD2.F32 R139, -RZ, R140.H0_H0 ;  /* 0x2000008cff8b7230 */ /* 0x000fe40000004100 */
[-CC-:B------:R-:W-:Y:S01]  /*45c0*/  FFMA.FTZ R138, R18, R165.reuse, R164.reuse ;  /* 0x000000a5128a7223 */ /* 0x180fe200000100a4 */
[-CC-:B------:R-:W-:Y:S01]  /*45d0*/  FFMA.FTZ R144, R174, R165.reuse, R164.reuse ;  /* 0x000000a5ae907223 */ /* 0x180fe200000100a4 */
[----:B------:R-:W-:Y:S01]  /*45e0*/  FADD.FTZ R137, R6, -R137 ;  /* 0x8000008906897221 */ /* 0x000fe20000010000 */
[----:B------:R-:W-:Y:S01]  /*45f0*/  FFMA.FTZ R145, R172, R165, R164 ;  /* 0x000000a5ac917223 */ /* 0x000fe200000100a4 */
[----:B------:R-:W-:Y:S02]  /*4600*/  HADD2.F32 R146, -RZ, R142.H0_H0 ;  /* 0x2000008eff927230 */ /* 0x000fe40000004100 */
[----:B-----5:R-:W-:Y:S01]  /*4610*/  FFMA.FTZ R136, R8, R137, R139 ;  /* 0x0000008908887223 */ /* 0x020fe2000001008b */
[----:B------:R-:W-:Y:S01]  /*4620*/  FADD.FTZ R139, R17, -R138 ;  /* 0x8000008a118b7221 */ /* 0x000fe20000010000 */
[----:B------:R-:W-:Y:S01]  /*4630*/  FADD.FTZ R138, R173, -R144 ;  /* 0x80000090ad8a7221 */ /* 0x000fe20000010000 */
[----:B------:R-:W-:-:S02]  /*4640*/  HADD2.F32 R144, -RZ, R141.H0_H0 ;  /* 0x2000008dff907230 */ /* 0x000fc40000004100 */
[----:B------:R-:W-:Y:S01]  /*4650*/  FADD.FTZ R145, R27, -R145 ;  /* 0x800000911b917221 */ /* 0x000fe20000010000 */
[----:B------:R-:W-:Y:S02]  /*4660*/  HADD2.F32 R137, -RZ, R141.H1_H1 ;  /* 0x3000008dff897230 */ /* 0x000fe40000004100 */
[--C-:B------:R-:W-:Y:S02]  /*4670*/  HADD2.F32 R147, -RZ, R143.reuse.H1_H1 ;  /* 0x3000008fff937230 */ /* 0x100fe40000004100 */
[----:B------:R-:W-:Y:S01]  /*4680*/  FFMA.FTZ R139, R8, R139, R144 ;  /* 0x0000008b088b7223 */ /* 0x000fe20000010090 */
[----:B------:R-:W-:Y:S01]  /*4690*/  FFMA.FTZ R144, R198, R165, R164 ;  /* 0x000000a5c6907223 */ /* 0x000fe200000100a4 */
[C---:B------:R-:W-:Y:S01]  /*46a0*/  FFMA.FTZ R138, R8.reuse, R138, R137 ;  /* 0x0000008a088a7223 */ /* 0x040fe20000010089 */
[----:B------:R-:W-:Y:S02]  /*46b0*/  HADD2.F32 R137, -RZ, R142.H1_H1 ;  /* 0x3000008eff897230 */ /* 0x000fe40000004100 */
[----:B------:R-:W-:Y:S01]  /*46c0*/  FFMA.FTZ R145, R8, R145, R146 ;  /* 0x0000009108917223 */ /* 0x000fe20000010092 */
[----:B------:R-:W-:Y:S01]  /*46d0*/  FADD.FTZ R144, R197, -R144 ;  /* 0x80000090c5907221 */ /* 0x000fe20000010000 */
[--C-:B------:R-:W-:Y:S01]  /*46e0*/  FFMA.FTZ R146, R195, R165, R164.reuse ;  /* 0x000000a5c3927223 */ /* 0x100fe200000100a4 */
[----:B------:R-:W-:Y:S01]  /*46f0*/  HADD2.F32 R160, -RZ, R143.H0_H0 ;  /* 0x2000008fffa07230 */ /* 0x000fe20000004100 */
[----:B------:R-:W-:Y:S01]  /*4700*/  F2FP.F16.F32.PACK_AB R161, R138, R139 ;  /* 0x0000008b8aa1723e */ /* 0x000fe200000000ff */
[----:B------:R-:W-:Y:S01]  /*4710*/  FFMA.FTZ R144, R8, R144, R137 ;  /* 0x0000009008907223 */ /* 0x000fe20000010089 */
[----:B------:R-:W-:Y:S01]  /*4720*/  FFMA.FTZ R137, R205, R165, R164 ;  /* 0x000000a5cd897223 */ /* 0x000fe200000100a4 */
[----:B------:R-:W-:-:S03]  /*4730*/  FADD.FTZ R146, R196, -R146 ;  /* 0x80000092c4927221 */ /* 0x000fc60000010000 */
[----:B------:R-:W-:Y:S01]  /*4740*/  FADD.FTZ R137, R206, -R137 ;  /* 0x80000089ce897221 */ /* 0x000fe20000010000 */
[----:B------:R-:W-:Y:S01]  /*4750*/  FFMA.FTZ R146, R8, R146, R160 ;  /* 0x0000009208927223 */ /* 0x000fe200000100a0 */
[----:B------:R-:W-:Y:S01]  /*4760*/  HADD2.F32 R160, -RZ, R140.H1_H1 ;  /* 0x3000008cffa07230 */ /* 0x000fe20000004100 */
[----:B------:R-:W-:Y:S01]  /*4770*/  F2FP.F16.F32.PACK_AB R162, R144, R145 ;  /* 0x0000009190a2723e */ /* 0x000fe200000000ff */
[----:B------:R-:W-:Y:S01]  /*4780*/  FFMA.FTZ R147, R8, R137, R147 ;  /* 0x0000008908937223 */ /* 0x000fe20000010093 */
[----:B------:R-:W-:Y:S01]  /*4790*/  FFMA.FTZ R137, R20, R165, R164 ;  /* 0x000000a514897223 */ /* 0x000fe200000100a4 */
[----:B------:R-:W-:Y:S02]  /*47a0*/  MOV R145, R161 ;  /* 0x000000a100917202 */ /* 0x000fe40000000f00 */
[----:B------:R-:W-:Y:S01]  /*47b0*/  MOV R138, R162 ;  /* 0x000000a2008a7202 */ /* 0x000fe20000000f00 */
[----:B------:R-:W-:Y:S01]  /*47c0*/  FADD.FTZ R137, R19, -R137 ;  /* 0x8000008913897221 */ /* 0x000fe20000010000 */
[----:B------:R-:W-:-:S02]  /*47d0*/  F2FP.F16.F32.PACK_AB R163, R147, R146 ;  /* 0x0000009293a3723e */ /* 0x000fc400000000ff */
[----:B------:R-:W-:Y:S01]  /*47e0*/  MOV R146, R162 ;  /* 0x000000a200927202 */ /* 0x000fe20000000f00 */
[----:B------:R-:W-:Y:S01]  /*47f0*/  FFMA.FTZ R137, R8, R137, R160 ;  /* 0x0000008908897223 */ /* 0x000fe200000100a0 */
[-C--:B------:R-:W-:Y:S02]  /*4800*/  MOV R147, R163.reuse ;  /* 0x000000a300937202 */ /* 0x080fe40000000f00 */
[----:B------:R-:W-:Y:S02]  /*4810*/  MOV R139, R163 ;  /* 0x000000a3008b7202 */ /* 0x000fe40000000f00 */
[----:B------:R-:W-:Y:S02]  /*4820*/  F2FP.F16.F32.PACK_AB R160, R137, R136 ;  /* 0x0000008889a0723e */ /* 0x000fe400000000ff */
[----:B------:R-:W-:Y:S02]  /*4830*/  MOV R137, R161 ;  /* 0x000000a100897202 */ /* 0x000fe40000000f00 */
[----:B------:R-:W-:-:S02]  /*4840*/  MOV R144, R160 ;  /* 0x000000a000907202 */ /* 0x000fc40000000f00 */
[----:B------:R-:W-:-:S07]  /*4850*/  MOV R136, R160 ;  /* 0x000000a000887202 */ /* 0x000fce0000000f00 */
.L_x_555:
        /* <DEDUP_REMOVED lines=14> */
.L_x_551:
[----:B------:R-:W-:Y:S05]  /*4940*/  BSYNC.RECONVERGENT B1 ;  /* 0x0000000000017941 */ /* 0x000fea0003800200 */
.L_x_550:
        /* <DEDUP_REMOVED lines=13> */
[-CC-:B------:R-:W-:Y:S01]  /*4a20*/  FFMA.FTZ R137, R5, R165.reuse, R164.reuse ;  /* 0x000000a505897223 */ /* 0x180fe200000100a4 */
[----:B-----5:R-:W-:Y:S02]  /*4a30*/  HADD2.F32 R139, -RZ, R148.H0_H0 ;  /* 0x20000094ff8b7230 */ /* 0x020fe40000004100 */
[-CC-:B------:R-:W-:Y:S01]  /*4a40*/  FFMA.FTZ R138, R14, R165.reuse, R164.reuse ;  /* 0x000000a50e8a7223 */ /* 0x180fe200000100a4 */
[-CC-:B0-----:R-:W-:Y:S01]  /*4a50*/  FFMA.FTZ R144, R26, R165.reuse, R164.reuse ;  /* 0x000000a51a907223 */ /* 0x181fe200000100a4 */
[----:B------:R-:W-:Y:S01]  /*4a60*/  FADD.FTZ R137, R4, -R137 ;  /* 0x8000008904897221 */ /* 0x000fe20000010000 */
[----:B------:R-:W-:Y:S01]  /*4a70*/  FFMA.FTZ R145, R24, R165, R164 ;  /* 0x000000a518917223 */ /* 0x000fe200000100a4 */
[----:B------:R-:W-:Y:S02]  /*4a80*/  HADD2.F32 R146, -RZ, R150.H0_H0 ;  /* 0x20000096ff927230 */ /* 0x000fe40000004100 */
[----:B------:R-:W-:Y:S01]  /*4a90*/  FFMA.FTZ R136, R8, R137, R139 ;  /* 0x0000008908887223 */ /* 0x000fe2000001008b */
        /* <DEDUP_REMOVED lines=35> */
[----:B------:R-:W-:Y:S01]  /*4cd0*/  MOV R136, R160 ;  /* 0x000000a000887202 */ /* 0x000fe20000000f00 */
[----:B------:R-:W-:Y:S06]  /*4ce0*/  BRA `(.L_x_565) ;  /* 0x0000001000287947 */ /* 0x000fec0003800000 */
.L_x_564:
[-CC-:B------:R-:W-:Y:S01]  /*4cf0*/  FFMA.FTZ R136, R5, R165.reuse, R164.reuse ;  /* 0x000000a505887223 */ /* 0x180fe200000100a4 */
[----:B------:R-:W-:Y:S01]  /*4d00*/  FFMA.FTZ R137, R16, R165, R164 ;  /* 0x000000a510897223 */ /* 0x000fe200000100a4 */
[--C-:B-----5:R-:W-:Y:S02]  /*4d10*/  HADD2.F32 R138, -RZ, R148.reuse.H0_H0 ;  /* 0x20000094ff8a7230 */ /* 0x120fe40000004100 */
[----:B------:R-:W-:Y:S02]  /*4d20*/  HADD2.F32 R139, -RZ, R148.H1_H1 ;  /* 0x30000094ff8b7230 */ /* 0x000fe40000004100 */
[----:B------:R-:W-:Y:S01]  /*4d30*/  FADD.FTZ R136, R4, -R136 ;  /* 0x8000008804887221 */ /* 0x000fe20000010000 */
[----:B------:R-:W-:Y:S01]  /*4d40*/  FADD.FTZ R137, R15, -R137 ;  /* 0x800000890f897221 */ /* 0x000fe20000010000 */
[----:B0-----:R-:W-:Y:S02]  /*4d50*/  HADD2.F32 R161, -RZ, R150.H1_H1 ;  /* 0x30000096ffa17230 */ /* 0x001fe40000004100 */
[C---:B------:R-:W-:Y:S01]  /*4d60*/  FFMA.FTZ R136, R8.reuse, R136, R138 ;  /* 0x0000008808887223 */ /* 0x040fe2000001008a */
        /* <DEDUP_REMOVED lines=33> */
.L_x_563:
[----:B0-----:R-:W0:Y:S02]  /*4f80*/  LDC.64 R160, c[0x0][0x470] ;  /* 0x00011c00ffa07b82 */ /* 0x001e240000000a00 */
[----:B0-----:R-:W-:-:S04]  /*4f90*/  ISETP.NE.U32.AND P5, PT, R160, RZ, PT ;  /* 0x000000ffa000720c */ /* 0x001fc80003fa5070 */
[----:B------:R-:W-:-:S13]  /*4fa0*/  ISETP.NE.AND.EX P5, PT, R161, RZ, PT, P5 ;  /* 0x000000ffa100720c */ /* 0x000fda0003fa5350 */
[----:B------:R-:W-:Y:S05]  /*4fb0*/  @!P5 BRA `(.L_x_566) ;  /* 0x0000000000a4d947 */ /* 0x000fea0003800000 */
[-CC-:B------:R-:W-:Y:S01]  /*4fc0*/  FFMA.FTZ R144, R5, R165.reuse, R164.reuse ;  /* 0x000000a505907223 */ /* 0x180fe200000100a4 */
[----:B------:R-:W-:Y:S01]  /*4fd0*/  FFMA.FTZ R145, R16, R165, R164 ;  /* 0x000000a510917223 */ /* 0x000fe200000100a4 */
[--C-:B-----5:R-:W-:Y:S02]  /*4fe0*/  HADD2.F32 R146, -RZ, R148.reuse.H0_H0 ;  /* 0x20000094ff927230 */ /* 0x120fe40000004100 */
[----:B------:R-:W-:Y:S02]  /*4ff0*/  HADD2.F32 R147, -RZ, R148.H1_H1 ;  /* 0x30000094ff937230 */ /* 0x000fe40000004100 */
[----:B------:R-:W-:Y:S01]  /*5000*/  FADD.FTZ R144, R4, -R144 ;  /* 0x8000009004907221 */ /* 0x000fe20000010000 */
[----:B------:R-:W-:Y:S01]  /*5010*/  FADD.FTZ R145, R15, -R145 ;  /* 0x800000910f917221 */ /* 0x000fe20000010000 */
[----:B------:R-:W-:Y:S02]  /*5020*/  HADD2.F32 R161, -RZ, R150.H1_H1 ;  /* 0x30000096ffa17230 */ /* 0x000fe40000004100 */
        /* <DEDUP_REMOVED lines=34> */
.L_x_566:
[-CC-:B------:R-:W-:Y:S01]  /*5250*/  FFMA.FTZ R163, R192, R165.reuse, R164.reuse ;  /* 0x000000a5c0a37223 */ /* 0x180fe200000100a4 */
[--C-:B-----5:R-:W-:Y:S02]  /*5260*/  HADD2.F32 R160, -RZ, R151.reuse.H0_H0 ;  /* 0x20000097ffa07230 */ /* 0x120fe40000004100 */
[----:B------:R-:W-:Y:S01]  /*5270*/  FFMA.FTZ R162, R24, R165, R164 ;  /* 0x000000a518a27223 */ /* 0x000fe200000100a4 */
[----:B------:R-:W-:Y:S02]  /*5280*/  HADD2.F32 R161, -RZ, R151.H1_H1 ;  /* 0x30000097ffa17230 */ /* 0x000fe40000004100 */
[----:B------:R-:W-:Y:S01]  /*5290*/  FADD.FTZ R163, R191, -R163 ;  /* 0x800000a3bfa37221 */ /* 0x000fe20000010000 */
[----:B------:R-:W-:-:S03]  /*52a0*/  FADD.FTZ R162, R23, -R162 ;  /* 0x800000a217a27221 */ /* 0x000fc60000010000 */
[----:B------:R-:W-:Y:S01]  /*52b0*/  FFMA.FTZ R163, R8, R163, R160 ;  /* 0x000000a308a37223 */ /* 0x000fe200000100a0 */
        /* <DEDUP_REMOVED lines=21> */
[----:B------:R-:W-:Y:S01]  /*5410*/  FADD.FTZ R166, R4, -R160 ;  /* 0x800000a004a67221 */ /* 0x000fe20000010000 */
[----:B------:R-:W-:-:S05]  /*5420*/  HADD2.F32 R160, -RZ, R148.H0_H0 ;  /* 0x20000094ffa07230 */ /* 0x000fca0000004100 */
[----:B------:R-:W-:Y:S01]  /*5430*/  FFMA.FTZ R167, R8, R166, R160 ;  /* 0x000000a608a77223 */ /* 0x000fe200000100a0 */
[----:B------:R-:W-:-:S04]  /*5440*/  FFMA.FTZ R160, R16, R165, R164 ;  /* 0x000000a510a07223 */ /* 0x000fc800000100a4 */
[----:B------:R-:W-:Y:S01]  /*5450*/  FADD.FTZ R166, R15, -R160 ;  /* 0x800000a00fa67221 */ /* 0x000fe20000010000 */
[----:B------:R-:W-:-:S05]  /*5460*/  HADD2.F32 R160, -RZ, R148.H1_H1 ;  /* 0x30000094ffa07230 */ /* 0x000fca0000004100 */
[----:B------:R-:W-:-:S05]  /*5470*/  FFMA.FTZ R160, R8, R166, R160 ;  /* 0x000000a608a07223 */ /* 0x000fca00000100a0 */
[----:B------:R-:W-:Y:S01]  /*5480*/  F2FP.F16.F32.PACK_AB R160, R160, R167 ;  /* 0x000000a7a0a0723e */ /* 0x000fe200000000ff */
[----:B------:R-:W-:Y:S06]  /*5490*/  BRA `(.L_x_565) ;  /* 0x00000008003c7947 */ /* 0x000fec0003800000 */
.L_x_562:
        /* <DEDUP_REMOVED lines=10> */
[-C--:B------:R-:W-:Y:S02]  /*5540*/  FFMA.FTZ R162, R24, R165.reuse, R164 ;  /* 0x000000a518a27223 */ /* 0x080fe400000100a4 */
[----:B------:R-:W-:Y:S01]  /*5550*/  FADD.FTZ R163, R191, -R136 ;  /* 0x80000088bfa37221 */ /* 0x000fe20000010000 */
[----:B------:R-:W-:Y:S01]  /*5560*/  FADD.FTZ R137, R203, -R138 ;  /* 0x8000008acb897221 */ /* 0x000fe20000010000 */
[----:B------:R-:W-:Y:S01]  /*5570*/  FFMA.FTZ R138, R14, R165, R164 ;  /* 0x000000a50e8a7223 */ /* 0x000fe200000100a4 */
[----:B------:R-:W-:Y:S01]  /*5580*/  FADD.FTZ R162, R23, -R162 ;  /* 0x800000a217a27221 */ /* 0x000fe20000010000 */
[C---:B-----5:R-:W-:Y:S01]  /*5590*/  FMUL.FTZ R163, R8.reuse, R163 ;  /* 0x000000a308a37220 */ /* 0x060fe20000410000 */
[----:B------:R-:W-:Y:S01]  /*55a0*/  FMUL.FTZ R136, R8, R137 ;  /* 0x0000008908887220 */ /* 0x000fe20000410000 */
[-C--:B------:R-:W-:Y:S01]  /*55b0*/  FFMA.FTZ R137, R5, R165.reuse, R164 ;  /* 0x000000a505897223 */ /* 0x080fe200000100a4 */
[----:B------:R-:W-:Y:S01]  /*55c0*/  FADD.FTZ R161, R13, -R138 ;  /* 0x8000008a0da17221 */ /* 0x000fe20000010000 */
[--C-:B------:R-:W-:Y:S01]  /*55d0*/  FFMA.FTZ R138, R194, R165, R164.reuse ;  /* 0x000000a5c28a7223 */ /* 0x100fe200000100a4 */
[----:B------:R-:W-:Y:S01]  /*55e0*/  FMUL.FTZ R162, R8, R162 ;  /* 0x000000a208a27220 */ /* 0x000fe20000410000 */
[----:B------:R-:W-:Y:S01]  /*55f0*/  F2FP.F16.F32.PACK_AB R163, R136, R163 ;  /* 0x000000a388a3723e */ /* 0x000fe200000000ff */
[----:B------:R-:W-:Y:S01]  /*5600*/  FADD.FTZ R160, R4, -R137 ;  /* 0x8000008904a07221 */ /* 0x000fe20000010000 */
[-CC-:B------:R-:W-:Y:S01]  /*5610*/  FFMA.FTZ R136, R16, R165.reuse, R164.reuse ;  /* 0x000000a510887223 */ /* 0x180fe200000100a4 */
[----:B------:R-:W-:Y:S01]  /*5620*/  FFMA.FTZ R137, R26, R165, R164 ;  /* 0x000000a51a897223 */ /* 0x000fe200000100a4 */
[----:B------:R-:W-:Y:S01]  /*5630*/  FADD.FTZ R138, R193, -R138 ;  /* 0x8000008ac18a7221 */ /* 0x000fe20000010000 */
[C---:B------:R-:W-:Y:S01]  /*5640*/  FMUL.FTZ R160, R8.reuse, R160 ;  /* 0x000000a008a07220 */ /* 0x040fe20000410000 */
[----:B------:R-:W-:Y:S01]  /*5650*/  FADD.FTZ R136, R15, -R136 ;  /* 0x800000880f887221 */ /* 0x000fe20000010000 */
[----:B------:R-:W-:Y:S01]  /*5660*/  FADD.FTZ R137, R25, -R137 ;  /* 0x8000008919897221 */ /* 0x000fe20000010000 */
[C---:B------:R-:W-:Y:S01]  /*5670*/  FMUL.FTZ R161, R8.reuse, R161 ;  /* 0x000000a108a17220 */ /* 0x040fe20000410000 */
[C---:B------:R-:W-:Y:S01]  /*5680*/  FMUL.FTZ R138, R8.reuse, R138 ;  /* 0x0000008a088a7220 */ /* 0x040fe20000410000 */
[C---:B------:R-:W-:Y:S01]  /*5690*/  FMUL.FTZ R136, R8.reuse, R136 ;  /* 0x0000008808887220 */ /* 0x040fe20000410000 */
[----:B------:R-:W-:Y:S01]  /*56a0*/  FMUL.FTZ R137, R8, R137 ;  /* 0x0000008908897220 */ /* 0x000fe20000410000 */
[----:B------:R-:W-:-:S02]  /*56b0*/  MOV R147, R163 ;  /* 0x000000a300937202 */ /* 0x000fc40000000f00 */
[----:B------:R-:W-:Y:S02]  /*56c0*/  F2FP.F16.F32.PACK_AB R162, R138, R162 ;  /* 0x000000a28aa2723e */ /* 0x000fe400000000ff */
[----:B------:R-:W-:Y:S02]  /*56d0*/  F2FP.F16.F32.PACK_AB R161, R137, R161 ;  /* 0x000000a189a1723e */ /* 0x000fe400000000ff */
[----:B------:R-:W-:Y:S02]  /*56e0*/  F2FP.F16.F32.PACK_AB R160, R136, R160 ;  /* 0x000000a088a0723e */ /* 0x000fe400000000ff */
        /* <DEDUP_REMOVED lines=8> */
.L_x_568:
        /* <DEDUP_REMOVED lines=33> */
.L_x_567:
        /* <DEDUP_REMOVED lines=37> */
.L_x_569:
        /* <DEDUP_REMOVED lines=27> */
[----:B------:R-:W-:-:S07]  /*5d80*/  F2FP.F16.F32.PACK_AB R163, R163, R166 ;  /* 0x000000a6a3a3723e */ /* 0x000fce00000000ff */
.L_x_565:
        /* <DEDUP_REMOVED lines=10> */
.L_x_561:
[----:B------:R-:W-:Y:S05]  /*5e30*/  BSYNC.RECONVERGENT B1 ;  /* 0x0000000000017941 */ /* 0x000fea0003800200 */
.L_x_560:
        /* <DEDUP_REMOVED lines=16> */
[----:B01----:R-:W-:Y:S02]  /*5f40*/  HADD2.F32 R144, -RZ, R153.H0_H0 ;  /* 0x20000099ff907230 */ /* 0x003fe40000004100 */
[----:B------:R-:W-:Y:S01]  /*5f50*/  FADD.FTZ R137, R2, -R137 ;  /* 0x8000008902897221 */ /* 0x000fe20000010000 */
[--C-:B------:R-:W-:Y:S01]  /*5f60*/  FFMA.FTZ R145, R177, R165, R164.reuse ;  /* 0x000000a5b1917223 */ /* 0x100fe200000100a4 */
[----:B------:R-:W-:Y:S02]  /*5f70*/  HADD2.F32 R146, -RZ, R154.H0_H0 ;  /* 0x2000009aff927230 */ /* 0x000fe40000004100 */
[----:B------:R-:W-:Y:S01]  /*5f80*/  FFMA.FTZ R136, R8, R137, R139 ;  /* 0x0000008908887223 */ /* 0x000fe2000001008b */
[----:B------:R-:W-:Y:S01]  /*5f90*/  FFMA.FTZ R137, R175, R165, R164 ;  /* 0x000000a5af897223 */ /* 0x000fe200000100a4 */
[----:B------:R-:W-:Y:S01]  /*5fa0*/  FADD.FTZ R139, R9, -R138 ;  /* 0x8000008a098b7221 */ /* 0x000fe20000010000 */
[----:B------:R-:W-:Y:S01]  /*5fb0*/  FADD.FTZ R145, R178, -R145 ;  /* 0x80000091b2917221 */ /* 0x000fe20000010000 */
[----:B------:R-:W-:-:S02]  /*5fc0*/  HADD2.F32 R147, -RZ, R155.H1_H1 ;  /* 0x3000009bff937230 */ /* 0x000fc40000004100 */
[----:B------:R-:W-:Y:S01]  /*5fd0*/  FADD.FTZ R138, R176, -R137 ;  /* 0x80000089b08a7221 */ /* 0x000fe20000010000 */
[----:B------:R-:W-:Y:S02]  /*5fe0*/  HADD2.F32 R137, -RZ, R153.H1_H1 ;  /* 0x30000099ff897230 */ /* 0x000fe40000004100 */
[----:B------:R-:W-:Y:S01]  /*5ff0*/  FFMA.FTZ R139, R8, R139, R144 ;  /* 0x0000008b088b7223 */ /* 0x000fe20000010090 */
[----:B------:R-:W-:Y:S01]  /*6000*/  FFMA.FTZ R144, R190, R165, R164 ;  /* 0x000000a5be907223 */ /* 0x000fe200000100a4 */
[----:B------:R-:W-:Y:S01]  /*6010*/  FFMA.FTZ R145, R8, R145, R146 ;  /* 0x0000009108917223 */ /* 0x000fe20000010092 */
[----:B------:R-:W-:Y:S01]  /*6020*/  FFMA.FTZ R146, R188, R165, R164 ;  /* 0x000000a5bc927223 */ /* 0x000fe200000100a4 */
[----:B------:R-:W-:Y:S01]  /*6030*/  FFMA.FTZ R138, R8, R138, R137 ;  /* 0x0000008a088a7223 */ /* 0x000fe20000010089 */
[----:B------:R-:W-:Y:S02]  /*6040*/  HADD2.F32 R137, -RZ, R154.H1_H1 ;  /* 0x3000009aff897230 */ /* 0x000fe40000004100 */
[----:B------:R-:W-:Y:S01]  /*6050*/  FADD.FTZ R144, R189, -R144 ;  /* 0x80000090bd907221 */ /* 0x000fe20000010000 */
[----:B------:R-:W-:-:S02]  /*6060*/  HADD2.F32 R160, -RZ, R155.H0_H0 ;  /* 0x2000009bffa07230 */ /* 0x000fc40000004100 */
[----:B------:R-:W-:Y:S01]  /*6070*/  FADD.FTZ R146, R187, -R146 ;  /* 0x80000092bb927221 */ /* 0x000fe20000010000 */
[----:B------:R-:W-:Y:S01]  /*6080*/  F2FP.F16.F32.PACK_AB R161, R138, R139 ;  /* 0x0000008b8aa1723e */ /* 0x000fe200000000ff */
[----:B------:R-:W-:Y:S01]  /*6090*/  FFMA.FTZ R144, R8, R144, R137 ;  /* 0x0000009008907223 */ /* 0x000fe20000010089 */
[----:B------:R-:W-:Y:S01]  /*60a0*/  FFMA.FTZ R137, R208, R165, R164 ;  /* 0x000000a5d0897223 */ /* 0x000fe200000100a4 */
[----:B------:R-:W-:Y:S01]  /*60b0*/  FFMA.FTZ R146, R8, R146, R160 ;  /* 0x0000009208927223 */ /* 0x000fe200000100a0 */
[----:B------:R-:W-:Y:S02]  /*60c0*/  HADD2.F32 R160, -RZ, R152.H1_H1 ;  /* 0x30000098ffa07230 */ /* 0x000fe40000004100 */
[----:B------:R-:W-:Y:S01]  /*60d0*/  FADD.FTZ R137, R204, -R137 ;  /* 0x80000089cc897221 */ /* 0x000fe20000010000 */
[----:B------:R-:W-:Y:S02]  /*60e0*/  F2FP.F16.F32.PACK_AB R162, R144, R145 ;  /* 0x0000009190a2723e */ /* 0x000fe400000000ff */
[----:B------:R-:W-:Y:S01]  /*60f0*/  MOV R145, R161 ;  /* 0x000000a100917202 */ /* 0x000fe20000000f00 */
[----:B------:R-:W-:Y:S01]  /*6100*/  FFMA.FTZ R147, R8, R137, R147 ;  /* 0x0000008908937223 */ /* 0x000fe20000010093 */
[----:B------:R-:W-:Y:S01]  /*6110*/  FFMA.FTZ R137, R12, R165, R164 ;  /* 0x000000a50c897223 */ /* 0x000fe200000100a4 */
[----:B------:R-:W-:-:S03]  /*6120*/  MOV R138, R162 ;  /* 0x000000a2008a7202 */ /* 0x000fc60000000f00 */
[----:B------:R-:W-:Y:S01]  /*6130*/  FADD.FTZ R137, R11, -R137 ;  /* 0x800000890b897221 */ /* 0x000fe20000010000 */
[----:B------:R-:W-:Y:S02]  /*6140*/  F2FP.F16.F32.PACK_AB R163, R147, R146 ;  /* 0x0000009293a3723e */ /* 0x000fe400000000ff */
[----:B------:R-:W-:Y:S01]  /*6150*/  MOV R146, R162 ;  /* 0x000000a200927202 */ /* 0x000fe20000000f00 */
[----:B------:R-:W-:Y:S01]  /*6160*/  FFMA.FTZ R137, R8, R137, R160 ;  /* 0x0000008908897223 */ /* 0x000fe200000100a0 */
[-C--:B------:R-:W-:Y:S02]  /*6170*/  MOV R147, R163.reuse ;  /* 0x000000a300937202 */ /* 0x080fe40000000f00 */
[----:B------:R-:W-:Y:S02]  /*6180*/  MOV R139, R163 ;  /* 0x000000a3008b7202 */ /* 0x000fe40000000f00 */
[----:B------:R-:W-:Y:S02]  /*6190*/  F2FP.F16.F32.PACK_AB R160, R137, R136 ;  /* 0x0000008889a0723e */ /* 0x000fe400000000ff */
[----:B------:R-:W-:-:S02]  /*61a0*/  MOV R137, R161 ;  /* 0x000000a100897202 */ /* 0x000fc40000000f00 */
[-C--:B------:R-:W-:Y:S02]  /*61b0*/  MOV R144, R160.reuse ;  /* 0x000000a000907202 */ /* 0x080fe40000000f00 */
[----:B------:R-:W-:Y:S01]  /*61c0*/  MOV R136, R160 ;  /* 0x000000a000887202 */ /* 0x000fe20000000f00 */
[----:B------:R-:W-:Y:S06]  /*61d0*/  BRA `(.L_x_575) ;  /* 0x0000001000287947 */ /* 0x000fec0003800000 */
.L_x_574:
[-CC-:B------:R-:W-:Y:S01]  /*61e0*/  FFMA.FTZ R136, R3, R165.reuse, R164.reuse ;  /* 0x000000a503887223 */ /* 0x180fe200000100a4 */
[----:B------:R-:W-:Y:S01]  /*61f0*/  FFMA.FTZ R137, R12, R165, R164 ;  /* 0x000000a50c897223 */ /* 0x000fe200000100a4 */
[--C-:B-----5:R-:W-:Y:S02]  /*6200*/  HADD2.F32 R138, -RZ, R152.reuse.H0_H0 ;  /* 0x20000098ff8a7230 */ /* 0x120fe40000004100 */
[----:B------:R-:W-:Y:S02]  /*6210*/  HADD2.F32 R139, -RZ, R152.H1_H1 ;  /* 0x30000098ff8b7230 */ /* 0x000fe40000004100 */
[----:B------:R-:W-:Y:S01]  /*6220*/  FADD.FTZ R136, R2, -R136 ;  /* 0x8000008802887221 */ /* 0x000fe20000010000 */
[----:B------:R-:W-:Y:S01]  /*6230*/  FADD.FTZ R137, R11, -R137 ;  /* 0x800000890b897221 */ /* 0x000fe20000010000 */
[----:B01----:R-:W-:Y:S02]  /*6240*/  HADD2.F32 R161, -RZ, R154.H1_H1 ;  /* 0x3000009affa17230 */ /* 0x003fe40000004100 */
        /* <DEDUP_REMOVED lines=9> */
[C---:B------:R-:W-:Y:S01]  /*62e0*/  FFMA.FTZ R138, R8.reuse, R138, R136 ;  /* 0x0000008a088a7223 */ /* 0x040fe20000010088 */
        /* <DEDUP_REMOVED lines=24> */
.L_x_573:
[----:B01----:R-:W0:Y:S02]  /*6470*/  LDC.64 R160, c[0x0][0x470] ;  /* 0x00011c00ffa07b82 */ /* 0x003e240000000a00 */
        /* <DEDUP_REMOVED lines=44> */
.L_x_576:
        /* <DEDUP_REMOVED lines=37> */
.L_x_572:
        /* <DEDUP_REMOVED lines=14> */
[----:B------:R-:W-:Y:S01]  /*6a70*/  FADD.FTZ R161, R9, -R138 ;  /* 0x8000008a09a17221 */ /* 0x000fe20000010000 */
[--C-:B------:R-:W-:Y:S01]  /*6a80*/  FFMA.FTZ R138, R190, R165, R164.reuse ;  /* 0x000000a5be8a7223 */ /* 0x100fe200000100a4 */
[C---:B-----5:R-:W-:Y:S01]  /*6a90*/  FMUL.FTZ R163, R8.reuse, R163 ;  /* 0x000000a308a37220 */ /* 0x060fe20000410000 */
[----:B------:R-:W-:Y:S01]  /*6aa0*/  FMUL.FTZ R136, R8, R137 ;  /* 0x0000008908887220 */ /* 0x000fe20000410000 */
[----:B------:R-:W-:Y:S01]  /*6ab0*/  FFMA.FTZ R137, R3, R165, R164 ;  /* 0x000000a503897223 */ /* 0x000fe200000100a4 */
[----:B------:R-:W-:Y:S01]  /*6ac0*/  FADD.FTZ R162, R178, -R162 ;  /* 0x800000a2b2a27221 */ /* 0x000fe20000010000 */
[----:B------:R-:W-:Y:S01]  /*6ad0*/  FADD.FTZ R138, R189, -R138 ;  /* 0x8000008abd8a7221 */ /* 0x000fe20000010000 */
[----:B------:R-:W-:Y:S01]  /*6ae0*/  FMUL.FTZ R161, R8, R161 ;  /* 0x000000a108a17220 */ /* 0x000fe20000410000 */
[----:B------:R-:W-:Y:S01]  /*6af0*/  F2FP.F16.F32.PACK_AB R163, R136, R163 ;  /* 0x000000a388a3723e */ /* 0x000fe200000000ff */
[----:B------:R-:W-:Y:S01]  /*6b00*/  FADD.FTZ R160, R2, -R137 ;  /* 0x8000008902a07221 */ /* 0x000fe20000010000 */
[-CC-:B------:R-:W-:Y:S01]  /*6b10*/  FFMA.FTZ R136, R12, R165.reuse, R164.reuse ;  /* 0x000000a50c887223 */ /* 0x180fe200000100a4 */
[----:B------:R-:W-:Y:S01]  /*6b20*/  FFMA.FTZ R137, R175, R165, R164 ;  /* 0x000000a5af897223 */ /* 0x000fe200000100a4 */
[C---:B------:R-:W-:Y:S01]  /*6b30*/  FMUL.FTZ R162, R8.reuse, R162 ;  /* 0x000000a208a27220 */ /* 0x040fe20000410000 */
[----:B------:R-:W-:Y:S01]  /*6b40*/  FMUL.FTZ R160, R8, R160 ;  /* 0x000000a008a07220 */ /* 0x000fe20000410000 */
[----:B------:R-:W-:Y:S01]  /*6b50*/  FADD.FTZ R136, R11, -R136 ;  /* 0x800000880b887221 */ /* 0x000fe20000010000 */
[----:B------:R-:W-:Y:S01]  /*6b60*/  FADD.FTZ R137, R176, -R137 ;  /* 0x80000089b0897221 */ /* 0x000fe20000010000 */
[C---:B------:R-:W-:Y:S01]  /*6b70*/  FMUL.FTZ R138, R8.reuse, R138 ;  /* 0x0000008a088a7220 */ /* 0x040fe20000410000 */
[----:B------:R-:W-:Y:S01]  /*6b80*/  MOV R147, R163 ;  /* 0x000000a300937202 */ /* 0x000fe20000000f00 */
        /* <DEDUP_REMOVED lines=13> */
.L_x_578:
        /* <DEDUP_REMOVED lines=33> */
.L_x_577:
        /* <DEDUP_REMOVED lines=37> */
.L_x_579:
        /* <DEDUP_REMOVED lines=28> */
.L_x_575:
        /* <DEDUP_REMOVED lines=10> */
.L_x_571:
[----:B------:R-:W-:Y:S05]  /*7320*/  BSYNC.RECONVERGENT B1 ;  /* 0x0000000000017941 */ /* 0x000fea0003800200 */
.L_x_570:
        /* <DEDUP_REMOVED lines=14> */
[--C-:B012---:R-:W-:Y:S02]  /*7410*/  HADD2.F32 R145, -RZ, R156.reuse.H0_H0 ;  /* 0x2000009cff917230 */ /* 0x107fe40000004100 */
[-CC-:B------:R-:W-:Y:S01]  /*7420*/  FFMA.FTZ R137, R179, R165.reuse, R164.reuse ;  /* 0x000000a5b3897223 */ /* 0x180fe200000100a4 */
[----:B------:R-:W-:Y:S02]  /*7430*/  HADD2.F32 R138, -RZ, R156.H1_H1 ;  /* 0x3000009cff8a7230 */ /* 0x000fe40000004100 */
[----:B------:R-:W-:Y:S01]  /*7440*/  FADD.FTZ R139, R22, -R139 ;  /* 0x8000008b168b7221 */ /* 0x000fe20000010000 */
[--C-:B------:R-:W-:Y:S01]  /*7450*/  FFMA.FTZ R144, R186, R165, R164.reuse ;  /* 0x000000a5ba907223 */ /* 0x100fe200000100a4 */
[----:B------:R-:W-:Y:S01]  /*7460*/  FADD.FTZ R137, R180, -R137 ;  /* 0x80000089b4897221 */ /* 0x000fe20000010000 */
[----:B------:R-:W-:Y:S02]  /*7470*/  HADD2.F32 R146, -RZ, R158.H1_H1 ;  /* 0x3000009eff927230 */ /* 0x000fe40000004100 */
[C---:B-----5:R-:W-:Y:S01]  /*7480*/  FFMA.FTZ R136, R8.reuse, R139, R145 ;  /* 0x0000008b08887223 */ /* 0x060fe20000010091 */
[----:B------:R-:W-:Y:S01]  /*7490*/  FFMA.FTZ R139, R181, R165, R164 ;  /* 0x000000a5b58b7223 */ /* 0x000fe200000100a4 */
[----:B------:R-:W-:Y:S01]  /*74a0*/  FFMA.FTZ R137, R8, R137, R138 ;  /* 0x0000008908897223 */ /* 0x000fe2000001008a */
[----:B------:R-:W-:-:S02]  /*74b0*/  HADD2.F32 R145, -RZ, R157.H0_H0 ;  /* 0x2000009dff917230 */ /* 0x000fc40000004100 */
[----:B------:R-:W-:Y:S01]  /*74c0*/  FADD.FTZ R138, R182, -R139 ;  /* 0x8000008bb68a7221 */ /* 0x000fe20000010000 */
[----:B------:R-:W-:Y:S01]  /*74d0*/  FADD.FTZ R139, R185, -R144 ;  /* 0x80000090b98b7221 */ /* 0x000fe20000010000 */
[----:B------:R-:W-:Y:S02]  /*74e0*/  HADD2.F32 R144, -RZ, R157.H1_H1 ;  /* 0x3000009dff907230 */ /* 0x000fe40000004100 */
[C---:B------:R-:W-:Y:S01]  /*74f0*/  FFMA.FTZ R138, R8.reuse, R138, R145 ;  /* 0x0000008a088a7223 */ /* 0x040fe20000010091 */
[----:B------:R-:W-:Y:S02]  /*7500*/  HADD2.F32 R145, -RZ, R158.H0_H0 ;  /* 0x2000009eff917230 */ /* 0x000fe40000004100 */
[----:B------:R-:W-:Y:S01]  /*7510*/  FFMA.FTZ R139, R8, R139, R144 ;  /* 0x0000008b088b7223 */ /* 0x000fe20000010090 */
[----:B------:R-:W-:Y:S01]  /*7520*/  FFMA.FTZ R144, R184, R165, R164 ;  /* 0x000000a5b8907223 */ /* 0x000fe200000100a4 */
[--C-:B------:R-:W-:Y:S02]  /*7530*/  HADD2.F32 R147, -RZ, R159.reuse.H1_H1 ;  /* 0x3000009fff937230 */ /* 0x100fe40000004100 */
[----:B------:R-:W-:-:S02]  /*7540*/  HADD2.F32 R160, -RZ, R159.H0_H0 ;  /* 0x2000009fffa07230 */ /* 0x000fc40000004100 */
[----:B------:R-:W-:Y:S01]  /*7550*/  FADD.FTZ R144, R183, -R144 ;  /* 0x80000090b7907221 */ /* 0x000fe20000010000 */
[----:B------:R-:W-:-:S03]  /*7560*/  F2FP.F16.F32.PACK_AB R161, R139, R138 ;  /* 0x0000008a8ba1723e */ /* 0x000fc600000000ff */
[----:B------:R-:W-:Y:S01]  /*7570*/  FFMA.FTZ R144, R8, R144, R145 ;  /* 0x0000009008907223 */ /* 0x000fe20000010091 */
[----:B------:R-:W-:-:S04]  /*7580*/  FFMA.FTZ R145, R199, R165, R164 ;  /* 0x000000a5c7917223 */ /* 0x000fc800000100a4 */
[----:B------:R-:W-:-:S04]  /*7590*/  FADD.FTZ R145, R200, -R145 ;  /* 0x80000091c8917221 */ /* 0x000fc80000010000 */
[----:B------:R-:W-:Y:S01]  /*75a0*/  FFMA.FTZ R145, R8, R145, R146 ;  /* 0x0000009108917223 */ /* 0x000fe20000010092 */
[----:B------:R-:W-:-:S04]  /*75b0*/  FFMA.FTZ R146, R209, R165, R164 ;  /* 0x000000a5d1927223 */ /* 0x000fc800000100a4 */
[----:B------:R-:W-:Y:S01]  /*75c0*/  FADD.FTZ R146, R210, -R146 ;  /* 0x80000092d2927221 */ /* 0x000fe20000010000 */
[----:B------:R-:W-:Y:S02]  /*75d0*/  F2FP.F16.F32.PACK_AB R162, R145, R144 ;  /* 0x0000009091a2723e */ /* 0x000fe400000000ff */
[----:B------:R-:W-:Y:S01]  /*75e0*/  MOV R145, R161 ;  /* 0x000000a100917202 */ /* 0x000fe20000000f00 */
[----:B------:R-:W-:Y:S01]  /*75f0*/  FFMA.FTZ R146, R8, R146, R147 ;  /* 0x0000009208927223 */ /* 0x000fe20000010093 */
[----:B------:R-:W-:Y:S01]  /*7600*/  FFMA.FTZ R147, R201, R165, R164 ;  /* 0x000000a5c9937223 */ /* 0x000fe200000100a4 */
[----:B------:R-:W-:-:S03]  /*7610*/  MOV R138, R162 ;  /* 0x000000a2008a7202 */ /* 0x000fc60000000f00 */
[----:B------:R-:W-:-:S04]  /*7620*/  FADD.FTZ R147, R202, -R147 ;  /* 0x80000093ca937221 */ /* 0x000fc80000010000 */
[----:B------:R-:W-:Y:S01]  /*7630*/  FFMA.FTZ R147, R8, R147, R160 ;  /* 0x0000009308937223 */ /* 0x000fe200000100a0 */
[----:B------:R-:W-:Y:S02]  /*7640*/  F2FP.F16.F32.PACK_AB R160, R137, R136 ;  /* 0x0000008889a0723e */ /* 0x000fe400000000ff */
[----:B------:R-:W-:Y:S02]  /*7650*/  MOV R137, R161 ;  /* 0x000000a100897202 */ /* 0x000fe40000000f00 */
[----:B------:R-:W-:Y:S02]  /*7660*/  F2FP.F16.F32.PACK_AB R163, R146, R147 ;  /* 0x0000009392a3723e */ /* 0x000fe400000000ff */
[----:B------:R-:W-:Y:S02]  /*7670*/  MOV R146, R162 ;  /* 0x000000a200927202 */ /* 0x000fe40000000f00 */
[----:B------:R-:W-:Y:S02]  /*7680*/  MOV R147, R163 ;  /* 0x000000a300937202 */ /* 0x000fe40000000f00 */
[----:B------:R-:W-:-:S02]  /*7690*/  MOV R144, R160 ;  /* 0x000000a000907202 */ /* 0x000fc40000000f00 */
[----:B------:R-:W-:Y:S02]  /*76a0*/  MOV R139, R163 ;  /* 0x000000a3008b7202 */ /* 0x000fe40000000f00 */
[----:B------:R-:W-:Y:S01]  /*76b0*/  MOV R136, R160 ;  /* 0x000000a000887202 */ /* 0x000fe20000000f00 */
[----:B------:R-:W-:Y:S06]  /*76c0*/  BRA `(.L_x_585) ;  /* 0x0000001000287947 */ /* 0x000fec0003800000 */
.L_x_584:
[----:B012---:R-:W-:Y:S01]  /*76d0*/  FFMA.FTZ R160, R21, R165, R164 ;  /* 0x000000a515a07223 */ /* 0x007fe200000100a4 */
[--C-:B------:R-:W-:Y:S02]  /*76e0*/  HADD2.F32 R136, -RZ, R156.reuse.H0_H0 ;  /* 0x2000009cff887230 */ /* 0x100fe40000004100 */
[----:B------:R-:W-:Y:S02]  /*76f0*/  HADD2.F32 R137, -RZ, R156.H1_H1 ;  /* 0x3000009cff897230 */ /* 0x000fe40000004100 */
[----:B------:R-:W-:Y:S01]  /*7700*/  FADD.FTZ R160, R22, -R160 ;  /* 0x800000a016a07221 */ /* 0x000fe20000010000 */
[----:B------:R-:W-:-:S03]  /*7710*/  HADD2.F32 R138, -RZ, R157.H1_H1 ;  /* 0x3000009dff8a7230 */ /* 0x000fc60000004100 */
[----:B-----5:R-:W-:Y:S01]  /*7720*/  FFMA.FTZ R160, R8, R160, R136 ;  /* 0x000000a008a07223 */ /* 0x020fe20000010088 */
        /* <DEDUP_REMOVED lines=8> */
[----:B------:R-:W-:-:S04]  /*77b0*/  FFMA.FTZ R137, R186, R165, R164 ;  /* 0x000000a5ba897223 */ /* 0x000fc800000100a4 */
[----:B------:R-:W-:-:S04]  /*77c0*/  FADD.FTZ R137, R185, -R137 ;  /* 0x80000089b9897221 */ /* 0x000fc80000010000 */
[----:B------:R-:W-:Y:S01]  /*77d0*/  FFMA.FTZ R137, R8, R137, R138 ;  /* 0x0000008908897223 */ /* 0x000fe2000001008a */
[----:B------:R-:W-:-:S04]  /*77e0*/  HADD2.F32 R138, -RZ, R158.H1_H1 ;  /* 0x3000009eff8a7230 */ /* 0x000fc80000004100 */
[----:B------:R-:W-:Y:S01]  /*77f0*/  F2FP.F16.F32.PACK_AB R161, R137, R136 ;  /* 0x0000008889a1723e */ /* 0x000fe200000000ff */
[----:B------:R-:W-:Y:S01]  /*7800*/  FFMA.FTZ R136, R184, R165, R164 ;  /* 0x000000a5b8887223 */ /* 0x000fe200000100a4 */
[----:B------:R-:W-:-:S03]  /*7810*/  HADD2.F32 R137, -RZ, R158.H0_H0 ;  /* 0x2000009eff897230 */ /* 0x000fc60000004100 */
[----:B------:R-:W-:-:S04]  /*7820*/  FADD.FTZ R136, R183, -R136 ;  /* 0x80000088b7887221 */ /* 0x000fc80000010000 */
[----:B------:R-:W-:Y:S01]  /*7830*/  FFMA.FTZ R136, R8, R136, R137 ;  /* 0x0000008808887223 */ /* 0x000fe20000010089 */
[----:B------:R-:W-:-:S04]  /*7840*/  FFMA.FTZ R137, R199, R165, R164 ;  /* 0x000000a5c7897223 */ /* 0x000fc800000100a4 */
[----:B------:R-:W-:-:S04]  /*7850*/  FADD.FTZ R137, R200, -R137 ;  /* 0x80000089c8897221 */ /* 0x000fc80000010000 */
[----:B------:R-:W-:Y:S01]  /*7860*/  FFMA.FTZ R137, R8, R137, R138 ;  /* 0x0000008908897223 */ /* 0x000fe2000001008a */
[----:B------:R-:W-:-:S04]  /*7870*/  HADD2.F32 R138, -RZ, R159.H0_H0 ;  /* 0x2000009fff8a7230 */ /* 0x000fc80000004100 */
[----:B------:R-:W-:Y:S01]  /*7880*/  F2FP.F16.F32.PACK_AB R162, R137, R136 ;  /* 0x0000008889a2723e */ /* 0x000fe200000000ff */
[----:B------:R-:W-:Y:S01]  /*7890*/  FFMA.FTZ R136, R209, R165, R164 ;  /* 0x000000a5d1887223 */ /* 0x000fe200000100a4 */
[----:B------:R-:W-:-:S03]  /*78a0*/  HADD2.F32 R137, -RZ, R159.H1_H1 ;  /* 0x3000009fff897230 */ /* 0x000fc60000004100 */
        /* <DEDUP_REMOVED lines=11> */
.L_x_583:
[----:B012---:R-:W0:Y:S02]  /*7960*/  LDC.64 R160, c[0x0][0x470] ;  /* 0x00011c00ffa07b82 */ /* 0x007e240000000a00 */
[----:B0-----:R-:W-:-:S04]  /*7970*/  ISETP.NE.U32.AND P1, PT, R160, RZ, PT ;  /* 0x000000ffa000720c */ /* 0x001fc80003f25070 */
[----:B------:R-:W-:-:S13]  /*7980*/  ISETP.NE.AND.EX P1, PT, R161, RZ, PT, P1 ;  /* 0x000000ffa100720c */ /* 0x000fda0003f25310 */
[----:B------:R-:W-:Y:S05]  /*7990*/  @!P1 BRA `(.L_x_586) ;  /* 0x0000000000a49947 */ /* 0x000fea0003800000 */
[----:B------:R-:W-:Y:S01]  /*79a0*/  FFMA.FTZ R160, R21, R165, R164 ;  /* 0x000000a515a07223 */ /* 0x000fe200000100a4 */
        /* <DEDUP_REMOVED lines=40> */
.L_x_586:
[-CC-:B------:R-:W-:Y:S01]  /*7c30*/  FFMA.FTZ R163, R209, R165.reuse, R164.reuse ;  /* 0x000000a5d1a37223 */ /* 0x180fe200000100a4 */
[--C-:B------:R-:W-:Y:S02]  /*7c40*/  HADD2.F32 R160, -RZ, R159.reuse.H1_H1 ;  /* 0x3000009fffa07230 */ /* 0x100fe40000004100 */
[----:B------:R-:W-:Y:S01]  /*7c50*/  FFMA.FTZ R162, R184, R165, R164 ;  /* 0x000000a5b8a27223 */ /* 0x000fe200000100a4 */
[----:B------:R-:W-:Y:S02]  /*7c60*/  HADD2.F32 R161, -RZ, R159.H0_H0 ;  /* 0x2000009fffa17230 */ /* 0x000fe40000004100 */
        /* <DEDUP_REMOVED lines=27> */
[----:B------:R-:W-:Y:S01]  /*7e20*/  FFMA.FTZ R160, R179, R165, R164 ;  /* 0x000000a5b3a07223 */ /* 0x000fe200000100a4 */
[----:B------:R-:W-:-:S03]  /*7e30*/  HADD2.F32 R164, -RZ, R156.H1_H1 ;  /* 0x3000009cffa47230 */ /* 0x000fc60000004100 */
[----:B------:R-:W-:-:S04]  /*7e40*/  FADD.FTZ R160, R180, -R160 ;  /* 0x800000a0b4a07221 */ /* 0x000fc80000010000 */
[----:B------:R-:W-:-:S05]  /*7e50*/  FFMA.FTZ R8, R8, R160, R164 ;  /* 0x000000a008087223 */ /* 0x000fca00000100a4 */
[----:B------:R-:W-:Y:S01]  /*7e60*/  F2FP.F16.F32.PACK_AB R160, R8, R166 ;  /* 0x000000a608a0723e */ /* 0x000fe200000000ff */
[----:B------:R-:W-:Y:S06]  /*7e70*/  BRA `(.L_x_585) ;  /* 0x00000008003c7947 */ /* 0x000fec0003800000 */
.L_x_582:
        /* <DEDUP_REMOVED lines=32> */
[----:B------:R-:W-:Y:S02]  /*8080*/  F2FP.F16.F32.PACK_AB R163, R146, R147 ;  /* 0x0000009392a3723e */ /* 0x000fe400000000ff */
[----:B------:R-:W-:Y:S02]  /*8090*/  F2FP.F16.F32.PACK_AB R162, R145, R137 ;  /* 0x0000008991a2723e */ /* 0x000fe400000000ff */
[----:B------:R-:W-:Y:S02]  /*80a0*/  F2FP.F16.F32.PACK_AB R161, R138, R144 ;  /* 0x000000908aa1723e */ /* 0x000fe400000000ff */
[----:B------:R-:W-:Y:S02]  /*80b0*/  F2FP.F16.F32.PACK_AB R160, R8, R136 ;  /* 0x0000008808a0723e */ /* 0x000fe400000000ff */
        /* <DEDUP_REMOVED lines=9> */
.L_x_588:
[-CC-:B------:R-:W-:Y:S01]  /*8150*/  FFMA.FTZ R136, R21, R165.reuse, R164.reuse ;  /* 0x000000a515887223 */ /* 0x180fe200000100a4 */
[----:B------:R-:W-:-:S03]  /*8160*/  FFMA.FTZ R137, R179, R165, R164 ;  /* 0x000000a5b3897223 */ /* 0x000fc600000100a4 */
[----:B------:R-:W-:Y:S01]  /*8170*/  FADD.FTZ R136, R22, -R136 ;  /* 0x8000008816887221 */ /* 0x000fe20000010000 */
[----:B------:R-:W-:-:S03]  /*8180*/  FADD.FTZ R137, R180, -R137 ;  /* 0x80000089b4897221 */ /* 0x000fc60000010000 */
[C---:B-----5:R-:W-:Y:S01]  /*8190*/  FMUL.FTZ R136, R8.reuse, R136 ;  /* 0x0000008808887220 */ /* 0x060fe20000410000 */
[----:B------:R-:W-:-:S05]  /*81a0*/  FMUL.FTZ R137, R8, R137 ;  /* 0x0000008908897220 */ /* 0x000fca0000410000 */
[----:B------:R-:W-:Y:S01]  /*81b0*/  F2FP.F16.F32.PACK_AB R160, R137, R136 ;  /* 0x0000008889a0723e */ /* 0x000fe200000000ff */
[-CC-:B------:R-:W-:Y:S01]  /*81c0*/  FFMA.FTZ R136, R181, R165.reuse, R164.reuse ;  /* 0x000000a5b5887223 */ /* 0x180fe200000100a4 */
[----:B------:R-:W-:-:S03]  /*81d0*/  FFMA.FTZ R137, R186, R165, R164 ;  /* 0x000000a5ba897223 */ /* 0x000fc600000100a4 */
[----:B------:R-:W-:Y:S01]  /*81e0*/  FADD.FTZ R136, R182, -R136 ;  /* 0x80000088b6887221 */ /* 0x000fe20000010000 */
[----:B------:R-:W-:-:S03]  /*81f0*/  FADD.FTZ R137, R185, -R137 ;  /* 0x80000089b9897221 */ /* 0x000fc60000010000 */
[C---:B------:R-:W-:Y:S01]  /*8200*/  FMUL.FTZ R136, R8.reuse, R136 ;  /* 0x0000008808887220 */ /* 0x040fe20000410000 */
        /* <DEDUP_REMOVED lines=10> */
[----:B------:R-:W-:Y:S01]  /*82b0*/  FFMA.FTZ R164, R201, R165, R164 ;  /* 0x000000a5c9a47223 */ /* 0x000fe200000100a4 */
[----:B------:R-:W-:Y:S02]  /*82c0*/  MOV R137, R161 ;  /* 0x000000a100897202 */ /* 0x000fe40000000f00 */
[----:B------:R-:W-:Y:S01]  /*82d0*/  FADD.FTZ R136, R210, -R136 ;  /* 0x80000088d2887221 */ /* 0x000fe20000010000 */
[----:B------:R-:W-:Y:S01]  /*82e0*/  FADD.FTZ R164, R202, -R164 ;  /* 0x800000a4caa47221 */ /* 0x000fe20000010000 */
[----:B------:R-:W-:Y:S02]  /*82f0*/  MOV R138, R162 ;  /* 0x000000a2008a7202 */ /* 0x000fe40000000f00 */
[C---:B------:R-:W-:Y:S01]  /*8300*/  FMUL.FTZ R136, R8.reuse, R136 ;  /* 0x0000008808887220 */ /* 0x040fe20000410000 */
[----:B------:R-:W-:-:S05]  /*8310*/  FMUL.FTZ R163, R8, R164 ;  /* 0x000000a408a37220 */ /* 0x000fca0000410000 */
[----:B------:R-:W-:Y:S02]  /*8320*/  F2FP.F16.F32.PACK_AB R163, R136, R163 ;  /* 0x000000a388a3723e */ /* 0x000fe400000000ff */
[----:B------:R-:W-:Y:S02]  /*8330*/  MOV R136, R160 ;  /* 0x000000a000887202 */ /* 0x000fe40000000f00 */
[----:B------:R-:W-:Y:S01]  /*8340*/  MOV R139, R163 ;  /* 0x000000a3008b7202 */ /* 0x000fe20000000f00 */
[----:B------:R-:W-:Y:S06]  /*8350*/  BRA `(.L_x_585) ;  /* 0x0000000400047947 */ /* 0x000fec0003800000 */
.L_x_587:
        /* <DEDUP_REMOVED lines=37> */
.L_x_589:
        /* <DEDUP_REMOVED lines=27> */
[----:B------:R-:W-:-:S07]  /*8760*/  F2FP.F16.F32.PACK_AB R163, R163, R8 ;  /* 0x00000008a3a3723e */ /* 0x000fce00000000ff */
.L_x_585:
        /* <DEDUP_REMOVED lines=9> */
.L_x_581:
[----:B------:R-:W-:Y:S05]  /*8800*/  BSYNC.RECONVERGENT B1 ;  /* 0x0000000000017941 */ /* 0x000fea0003800200 */
.L_x_580:
[----:B0123--:R-:W0:Y:S02]  /*8810*/  LDC.64 R160, c[0x0][0x380] ;  /* 0x0000e000ffa07b82 */ /* 0x00fe240000000a00 */
[----:B0-----:R-:W-:-:S04]  /*8820*/  LEA R227, R160, R227, 0x2 ;  /* 0x000000e3a0e37211 */ /* 0x001fc800078e10ff */
[----:B------:R-:W-:-:S13]  /*8830*/  ISETP.GE.AND P0, PT, R227, R161, PT ;  /* 0x000000a1e300720c */ /* 0x000fda0003f06270 */
[----:B------:R-:W-:Y:S05]  /*8840*/  @!P0 BRA `(.L_x_590) ;  /* 0xffffff8400208947 */ /* 0x000fea000383ffff */
.L_x_540:
[----:B------:R-:W-:Y:S05]  /*8850*/  BSYNC B0 ;  /* 0x0000000000007941 */ /* 0x000fea0003800000 */
.L_x_539:
[----:B------:R-:W2:Y:S04]  /*8860*/  LDL.LU R7, [R1+0x40] ;  /* 0x0000400001077983 */ /* 0x000ea80000300800 */
[----:B------:R-:W3:Y:S04]  /*8870*/  LDL.LU R160, [R1] ;  /* 0x0000000001a07983 */ /* 0x000ee80000300800 */
[----:B------:R-:W3:Y:S04]  /*8880*/  LDL.LU R161, [R1+0x4] ;  /* 0x0000040001a17983 */ /* 0x000ee80000300800 */
[----:B------:R-:W3:Y:S04]  /*8890*/  LDL.LU R162, [R1+0x8] ;  /* 0x0000080001a27983 */ /* 0x000ee80000300800 */
[----:B------:R-:W3:Y:S04]  /*88a0*/  LDL.LU R163, [R1+0xc] ;  /* 0x00000c0001a37983 */ /* 0x000ee80000300800 */
[----:B------:R-:W4:Y:S04]  /*88b0*/  LDL.LU R164, [R1+0x10] ;  /* 0x0000100001a47983 */ /* 0x000f280000300800 */
[----:B------:R-:W4:Y:S04]  /*88c0*/  LDL.LU R165, [R1+0x14] ;  /* 0x0000140001a57983 */ /* 0x000f280000300800 */
[----:B------:R-:W4:Y:S04]  /*88d0*/  LDL.LU R166, [R1+0x18] ;  /* 0x0000180001a67983 */ /* 0x000f280000300800 */
[----:B------:R-:W4:Y:S04]  /*88e0*/  LDL.LU R167, [R1+0x1c] ;  /* 0x00001c0001a77983 */ /* 0x000f280000300800 */
[----:B------:R-:W2:Y:S04]  /*88f0*/  LDL.LU R168, [R1+0x20] ;  /* 0x0000200001a87983 */ /* 0x000ea80000300800 */
[----:B------:R-:W2:Y:S04]  /*8900*/  LDL.LU R169, [R1+0x24] ;  /* 0x0000240001a97983 */ /* 0x000ea80000300800 */
[----:B------:R-:W2:Y:S04]  /*8910*/  LDL.LU R170, [R1+0x28] ;  /* 0x0000280001aa7983 */ /* 0x000ea80000300800 */
[----:B------:R-:W2:Y:S04]  /*8920*/  LDL.LU R171, [R1+0x2c] ;  /* 0x00002c0001ab7983 */ /* 0x000ea80000300800 */
[----:B------:R-:W2:Y:S04]  /*8930*/  LDL.LU R136, [R1+0x30] ;  /* 0x0000300001887983 */ /* 0x000ea80000300800 */
[----:B------:R-:W2:Y:S04]  /*8940*/  LDL.LU R137, [R1+0x34] ;  /* 0x0000340001897983 */ /* 0x000ea80000300800 */
[----:B------:R-:W2:Y:S04]  /*8950*/  LDL.LU R138, [R1+0x38] ;  /* 0x00003800018a7983 */ /* 0x000ea80000300800 */
[----:B------:R-:W2:Y:S01]  /*8960*/  LDL.LU R139, [R1+0x3c] ;  /* 0x00003c00018b7983 */ /* 0x000ea20000300800 */
[----:B------:R-:W-:Y:S01]  /*8970*/  MOV R5, 0x400 ;  /* 0x0000040000057802 */ /* 0x000fe20000000f00 */
[----:B------:R-:W-:Y:S05]  /*8980*/  WARPSYNC.ALL ;  /* 0x0000000000007948 */ /* 0x000fea0003800000 */
[----:B------:R-:W0:Y:S01]  /*8990*/  S2R R4, SR_TID.X ;  /* 0x0000000000047919 */ /* 0x000e220000002100 */
[----:B------:R-:W1:Y:S01]  /*89a0*/  S2UR UR4, SR_CTAID.X ;  /* 0x00000000000479c3 */ /* 0x000e620000002500 */
[----:B------:R-:W1:Y:S01]  /*89b0*/  LDCU.128 UR16, c[0x0][0x440] ;  /* 0x00008800ff1077ac */ /* 0x000e620008000c00 */
[----:B------:R-:W-:Y:S01]  /*89c0*/  BSSY.RECONVERGENT B0, `(.L_x_591) ;  /* 0x00000ce000007945 */ /* 0x000fe20003800200 */
[----:B------:R-:W1:Y:S01]  /*89d0*/  S2R R6, SR_CgaCtaId ;  /* 0x0000000000067919 */ /* 0x000e620000008800 */
[----:B------:R-:W2:Y:S01]  /*89e0*/  LDCU.128 UR20, c[0x0][0x450] ;  /* 0x00008a00ff1477ac */ /* 0x000ea20008000c00 */
        /* <DEDUP_REMOVED lines=18> */
[----:B-----5:R-:W-:Y:S04]  /*8b10*/  LDS R56, [R0+0x200] ;  /* 0x0002000000387984 */ /* 0x020fe80000000800 */
        /* <DEDUP_REMOVED lines=33> */
[----:B---3--:R2:W-:Y:S04]  /*8d30*/  STS.128 [R6+0x410], R160 ;  /* 0x000410a006007388 */ /* 0x0085e80000000c00 */
[----:B----4-:R-:W-:Y:S04]  /*8d40*/  STS.128 [R6+0x400], R164 ;  /* 0x000400a406007388 */ /* 0x010fe80000000c00 */
[----:B------:R-:W-:Y:S04]  /*8d50*/  STS.128 [R6+0x800], R248 ;  /* 0x000800f806007388 */ /* 0x000fe80000000c00 */
[----:B------:R-:W-:Y:S04]  /*8d60*/  STS.128 [R6+0x810], R244 ;  /* 0x000810f406007388 */ /* 0x000fe80000000c00 */
[----:B------:R-:W-:Y:S01]  /*8d70*/  STS.128 [R6+0xc00], R240 ;  /* 0x000c00f006007388 */ /* 0x000fe20000000c00 */
[----:B--2---:R-:W-:-:S03]  /*8d80*/  MOV R160, R7 ;  /* 0x0000000700a07202 */ /* 0x004fc60000000f00 */
[----:B------:R-:W-:Y:S04]  /*8d90*/  STS.128 [R6+0x10], R168 ;  /* 0x000010a806007388 */ /* 0x000fe80000000c00 */
[----:B------:R-:W-:Y:S04]  /*8da0*/  STS.128 [R6+0xc10], R236 ;  /* 0x000c10ec06007388 */ /* 0x000fe80000000c00 */
[----:B------:R-:W-:Y:S01]  /*8db0*/  STS.128 [R6], R136 ;  /* 0x0000008806007388 */ /* 0x000fe20000000c00 */
[----:B------:R-:W-:Y:S06]  /*8dc0*/  BAR.SYNC.DEFER_BLOCKING 0x0 ;  /* 0x0000000000007b1d */ /* 0x000fec0000010000 */
[----:B------:R-:W0:Y:S04]  /*8dd0*/  LDS R7, [R0] ;  /* 0x0000000000077984 */ /* 0x000e280000000800 */
        /* <DEDUP_REMOVED lines=42> */
[----:B0-----:R-:W-:-:S03]  /*9080*/  FADD.FTZ R35, R5, R74 ;  /* 0x0000004a05237221 */ /* 0x001fc60000010000 */
[----:B------:R-:W-:Y:S01]  /*9090*/  STS.128 [R6+0xc10], R132 ;  /* 0x000c108406007388 */ /* 0x000fe20000000c00 */
[----:B-1----:R-:W-:Y:S01]  /*90a0*/  FADD.FTZ R69, R7, R150 ;  /* 0x0000009607457221 */ /* 0x002fe20000010000 */
        /* <DEDUP_REMOVED lines=42> */
[----:B-1----:R-:W-:-:S03]  /*9350*/  FADD.FTZ R85, R13, R120 ;  /* 0x000000780d557221 */ /* 0x002fc60000010000 */
[----:B------:R-:W-:Y:S04]  /*9360*/  STS.128 [R6+0x810], R96 ;  /* 0x0008106006007388 */ /* 0x000fe80000000c00 */
[----:B------:R-:W-:Y:S01]  /*9370*/  STS.128 [R6+0xc00], R100 ;  /* 0x000c006406007388 */ /* 0x000fe20000000c00 */
[----:B0-----:R-:W0:Y:S01]  /*9380*/  LDC R29, c[0x0][0x388] ;  /* 0x0000e200ff1d7b82 */ /* 0x001e220000000800 */
[----:B------:R-:W-:Y:S02]  /*9390*/  LOP3.LUT R28, R4, 0x7f, RZ, 0x3c, !PT ;  /* 0x0000007f041c7812 */ /* 0x000fe400078e3cff */
[----:B------:R1:W-:Y:S02]  /*93a0*/  STS.128 [R6+0xc10], R104 ;  /* 0x000c106806007388 */ /* 0x0003e40000000c00 */
[----:B------:R-:W-:-:S03]  /*93b0*/  IADD3 R88, PT, PT, R28, R160, RZ ;  /* 0x000000a01c587210 */ /* 0x000fc60007ffe0ff */
[----:B------:R-:W-:Y:S01]  /*93c0*/  BAR.SYNC.DEFER_BLOCKING 0x0 ;  /* 0x0000000000007b1d */ /* 0x000fe20000010000 */
[C---:B------:R-:W-:Y:S02]  /*93d0*/  ISETP.GE.U32.AND P6, PT, R88.reuse, 0x100, PT ;  /* 0x000001005800780c */ /* 0x040fe40003fc6070 */
[----:B------:R-:W-:Y:S01]  /*93e0*/  ISETP.GE.U32.AND P5, PT, R88, 0x180, PT ;  /* 0x000001805800780c */ /* 0x000fe20003fa6070 */
[----:B0-----:R-:W-:-:S05]  /*93f0*/  IMAD R29, R29, UR4, RZ ;  /* 0x000000041d1d7c24 */ /* 0x001fca000f8e02ff */
[----:B------:R-:W-:Y:S01]  /*9400*/  IADD3 R5, P0, PT, R29, R4, RZ ;  /* 0x000000041d057210 */ /* 0x000fe20007f1e0ff */
[----:B------:R-:W0:Y:S03]  /*9410*/  LDS R17, [R0] ;  /* 0x0000000000117984 */ /* 0x000e260000000800 */
[----:B-1----:R-:W-:Y:S01]  /*9420*/  IADD3.X R6, PT, PT, RZ, RZ, RZ, P0, !PT ;  /* 0x000000ffff067210 */ /* 0x002fe200007fe4ff */
[----:B------:R-:W1:Y:S01]  /*9430*/  LDS R122, [R0+0x1000] ;  /* 0x00100000007a7984 */ /* 0x000e620000000800 */
        /* <DEDUP_REMOVED lines=38> */
.L_x_592:
[----:B------:R-:W-:Y:S05]  /*96a0*/  BSYNC.RECONVERGENT B0 ;  /* 0x0000000000007941 */ /* 0x000fea0003800200 */
.L_x_591:
        /* <DEDUP_REMOVED lines=17> */
[----:B------:R-:W-:Y:S01]  /*97c0*/  FADD.FTZ R80, RZ, R80 ;  /* 0x00000050ff507221 */ /* 0x000fe20000010000 */
        /* <DEDUP_REMOVED lines=11> */
[----:B------:R-:W0:Y:S01]  /*9880*/  LDS R30, [R0+0xe00] ;  /* 0x000e0000001e7984 */ /* 0x000e220000000800 */
[----:B------:R-:W-:Y:S01]  /*9890*/  FADD.FTZ R63, R56, R63 ;  /* 0x0000003f383f7221 */ /* 0x000fe20000010000 */
[----:B------:R-:W-:Y:S01]  /*98a0*/  FADD.FTZ R73, R73, R136 ;  /* 0x0000008849497221 */ /* 0x000fe20000010000 */
[----:B------:R-:W-:Y:S01]  /*98b0*/  FADD.FTZ R75, R75, R138 ;  /* 0x0000008a4b4b7221 */ /* 0x000fe20000010000 */
[----:B------:R-:W1:Y:S01]  /*98c0*/  LDS R2, [R0+0x200] ;  /* 0x0002000000027984 */ /* 0x000e620000000800 */
[----:B------:R-:W-:Y:S01]  /*98d0*/  FADD.FTZ R71, RZ, R71 ;  /* 0x00000047ff477221 */ /* 0x000fe20000010000 */
[----:B------:R-:W-:Y:S01]  /*98e0*/  FADD.FTZ R140, R140, R55 ;  /* 0x000000378c8c7221 */ /* 0x000fe20000010000 */
[----:B------:R-:W-:Y:S01]  /*98f0*/  FADD.FTZ R142, R142, R51 ;  /* 0x000000338e8e7221 */ /* 0x000fe20000010000 */
[----:B------:R-:W2:Y:S01]  /*9900*/  LDS R8, [R0+0x400] ;  /* 0x0004000000087984 */ /* 0x000ea20000000800 */
[----:B------:R-:W-:Y:S01]  /*9910*/  FADD.FTZ R80, R80, R49 ;  /* 0x0000003150507221 */ /* 0x000fe20000010000 */
[----:B------:R-:W-:Y:S01]  /*9920*/  FADD.FTZ R52, R63, R52 ;  /* 0x000000343f347221 */ /* 0x000fe20000010000 */
[----:B------:R-:W-:Y:S01]  /*9930*/  FADD.FTZ R76, RZ, R76 ;  /* 0x0000004cff4c7221 */ /* 0x000fe20000010000 */
[----:B------:R-:W3:Y:S01]  /*9940*/  LDS R10, [R0+0x600] ;  /* 0x00060000000a7984 */ /* 0x000ee20000000800 */
[----:B------:R-:W-:Y:S01]  /*9950*/  FADD.FTZ R78, RZ, R78 ;  /* 0x0000004eff4e7221 */ /* 0x000fe20000010000 */
[----:B------:R-:W-:Y:S01]  /*9960*/  FADD.FTZ R146, R73, R146 ;  /* 0x0000009249927221 */ /* 0x000fe20000010000 */
[----:B------:R-:W-:Y:S01]  /*9970*/  FADD.FTZ R148, R75, R148 ;  /* 0x000000944b947221 */ /* 0x000fe20000010000 */
[----:B------:R-:W4:Y:S01]  /*9980*/  LDS R22, [R0+0x800] ;  /* 0x0008000000167984 */ /* 0x000f220000000800 */
[----:B------:R-:W-:Y:S01]  /*9990*/  FADD.FTZ R112, R71, R112 ;  /* 0x0000007047707221 */ /* 0x000fe20000010000 */
[----:B------:R-:W-:Y:S01]  /*99a0*/  FADD.FTZ R76, R76, R81 ;  /* 0x000000514c4c7221 */ /* 0x000fe20000010000 */
[----:B------:R-:W-:Y:S01]  /*99b0*/  FADD.FTZ R78, R78, R83 ;  /* 0x000000534e4e7221 */ /* 0x000fe20000010000 */
        /* <DEDUP_REMOVED lines=39> */
[----:B------:R-:W-:Y:S01]  /*9c30*/  BSSY.RECONVERGENT B0, `(.L_x_593) ;  /* 0x000004f000007945 */ /* 0x000fe20003800200 */
        /* <DEDUP_REMOVED lines=30> */
[----:B------:R-:W-:Y:S01]  /*9e20*/  FADD.FTZ R19, R108, R19 ;  /* 0x000000136c137221 */ /* 0x000fe20000010000 */
        /* <DEDUP_REMOVED lines=11> */
[----:B------:R-:W-:-:S02]  /*9ee0*/  FADD.FTZ R27, R20, R3 ;  /* 0x00000003141b7221 */ /* 0x000fc40000010000 */
        /* <DEDUP_REMOVED lines=35> */
.L_x_594:
[----:B------:R-:W-:Y:S05]  /*a120*/  BSYNC.RECONVERGENT B0 ;  /* 0x0000000000007941 */ /* 0x000fea0003800200 */
.L_x_593:
        /* <DEDUP_REMOVED lines=22> */
.L_x_596:
[----:B------:R-:W-:Y:S05]  /*a290*/  BSYNC.RECONVERGENT B0 ;  /* 0x0000000000007941 */ /* 0x000fea0003800200 */
.L_x_595:
        /* <DEDUP_REMOVED lines=22> */
.L_x_598:
[----:B------:R-:W-:Y:S05]  /*a400*/  BSYNC.RECONVERGENT B0 ;  /* 0x0000000000007941 */ /* 0x000fea0003800200 */
.L_x_597:
        /* <DEDUP_REMOVED lines=22> */
.L_x_600:
[----:B------:R-:W-:Y:S05]  /*a570*/  BSYNC.RECONVERGENT B0 ;  /* 0x0000000000007941 */ /* 0x000fea0003800200 */
.L_x_599:
        /* <DEDUP_REMOVED lines=22> */
.L_x_602:
[----:B------:R-:W-:Y:S05]  /*a6e0*/  BSYNC.RECONVERGENT B0 ;  /* 0x0000000000007941 */ /* 0x000fea0003800200 */
.L_x_601:
        /* <DEDUP_REMOVED lines=22> */
.L_x_604:
[----:B------:R-:W-:Y:S05]  /*a850*/  BSYNC.RECONVERGENT B0 ;  /* 0x0000000000007941 */ /* 0x000fea0003800200 */
.L_x_603:
[----:B------:R-:W-:Y:S05]  /*a860*/  @!P4 EXIT ;  /* 0x000000000000c94d */ /* 0x000fea0003800000 */
[----:B------:R-:W-:Y:S04]  /*a870*/  STG.E desc[UR10][R16.64], R25 ;  /* 0x0000001910007986 */ /* 0x000fe8000c10190a */
[----:B------:R-:W-:Y:S04]  /*a880*/  STG.E desc[UR10][R12.64], R29 ;  /* 0x0000001d0c007986 */ /* 0x000fe8000c10190a */
[----:B------:R-:W-:Y:S04]  /*a890*/  STG.E desc[UR10][R6.64], R93 ;  /* 0x0000005d06007986 */ /* 0x000fe8000c10190a */
[----:B------:R-:W-:Y:S01]  /*a8a0*/  STG.E desc[UR10][R4.64], R27 ;  /* 0x0000001b04007986 */ /* 0x000fe2000c10190a */
[----:B------:R-:W-:Y:S05]  /*a8b0*/  EXIT ;  /* 0x000000000000794d */ /* 0x000fea0003800000 */
.L_x_549:
        /* <DEDUP_REMOVED lines=8> */
.L_x_606:
[----:B------:R-:W-:Y:S05]  /*a940*/  BSYNC B1 ;  /* 0x0000000000017941 */ /* 0x000fea0003800000 */
.L_x_605:
        /* <DEDUP_REMOVED lines=9> */
.L_x_607:
        /* <DEDUP_REMOVED lines=8> */
.L_x_608:
[----:B------:R-:W-:Y:S02]  /*aa60*/  MOV R163, R165 ;  /* 0x000000a500a37202 */ /* 0x000fe40000000f00 */
[----:B------:R-:W-:-:S05]  /*aa70*/  MOV R160, R166 ;  /* 0x000000a600a07202 */ /* 0x000fca0000000f00 */
[----:B------:R-:W-:Y:S01]  /*aa80*/  FADD.FTZ R164, R164, R160 ;  /* 0x000000a0a4a47221 */ /* 0x000fe20000010000 */
[----:B------:R-:W-:-:S07]  /*aa90*/  MOV R160, 0xffffffff ;  /* 0xffffffff00a07802 */ /* 0x000fce0000000f00 */
[----:B------:R-:W-:Y:S05]  /*aaa0*/  WARPSYNC.COLLECTIVE R160, `(.L_x_609) ;  /* 0x00000000a0087348 */ /* 0x000fea0003c00000 */
[----:B------:R0:W1:Y:S02]  /*aab0*/  SHFL.BFLY P0, R166, R163, R162, R161 ;  /* 0x0c0000a2a3a67389 */ /* 0x00006400000000a1 */
[----:B01----:R-:W-:Y:S05]  /*aac0*/  ENDCOLLECTIVE ;  /* 0x000000000000791b */ /* 0x003fea0003800000 */
.L_x_609:
        /* <DEDUP_REMOVED lines=8> */
.L_x_610:
[----:B------:R-:W-:Y:S02]  /*ab50*/  MOV R163, R165 ;  /* 0x000000a500a37202 */ /* 0x000fe40000000f00 */
[----:B------:R-:W-:-:S05]  /*ab60*/  MOV R160, R166 ;  /* 0x000000a600a07202 */ /* 0x000fca0000000f00 */
[----:B------:R-:W-:Y:S01]  /*ab70*/  FADD.FTZ R164, R164, R160 ;  /* 0x000000a0a4a47221 */ /* 0x000fe20000010000 */
[----:B------:R-:W-:-:S07]  /*ab80*/  MOV R160, 0xffffffff ;  /* 0xffffffff00a07802 */ /* 0x000fce0000000f00 */
[----:B------:R-:W-:Y:S05]  /*ab90*/  WARPSYNC.COLLECTIVE R160, `(.L_x_611) ;  /* 0x00000000a0087348 */ /* 0x000fea0003c00000 */
[----:B------:R0:W1:Y:S02]  /*aba0*/  SHFL.BFLY P0, R166, R163, R162, R161 ;  /* 0x0c0000a2a3a67389 */ /* 0x00006400000000a1 */
[----:B01----:R-:W-:Y:S05]  /*abb0*/  ENDCOLLECTIVE ;  /* 0x000000000000791b */ /* 0x003fea0003800000 */
.L_x_611:
        /* <DEDUP_REMOVED lines=8> */
.L_x_612:
[----:B------:R-:W-:Y:S02]  /*ac40*/  MOV R163, R165 ;  /* 0x000000a500a37202 */ /* 0x000fe40000000f00 */
[----:B------:R-:W-:-:S05]  /*ac50*/  MOV R160, R166 ;  /* 0x000000a600a07202 */ /* 0x000fca0000000f00 */
[----:B------:R-:W-:Y:S01]  /*ac60*/  FADD.FTZ R164, R164, R160 ;  /* 0x000000a0a4a47221 */ /* 0x000fe20000010000 */
[----:B------:R-:W-:-:S07]  /*ac70*/  MOV R160, 0xffffffff ;  /* 0xffffffff00a07802 */ /* 0x000fce0000000f00 */
[----:B------:R-:W-:Y:S05]  /*ac80*/  WARPSYNC.COLLECTIVE R160, `(.L_x_613) ;  /* 0x00000000a0087348 */ /* 0x000fea0003c00000 */
[----:B------:R0:W1:Y:S02]  /*ac90*/  SHFL.BFLY P0, R166, R163, R162, R161 ;  /* 0x0c0000a2a3a67389 */ /* 0x00006400000000a1 */
[----:B01----:R-:W-:Y:S05]  /*aca0*/  ENDCOLLECTIVE ;  /* 0x000000000000791b */ /* 0x003fea0003800000 */
.L_x_613:
        /* <DEDUP_REMOVED lines=8> */
.L_x_614:
[----:B------:R-:W-:Y:S02]  /*ad30*/  MOV R163, R165 ;  /* 0x000000a500a37202 */ /* 0x000fe40000000f00 */
[----:B------:R-:W-:-:S07]  /*ad40*/  MOV R167, R166 ;  /* 0x000000a600a77202 */ /* 0x000fce0000000f00 */
[----:B------:R-:W-:Y:S05]  /*ad50*/  WARPSYNC.COLLECTIVE R160, `(.L_x_615) ;  /* 0x00000000a0087348 */ /* 0x000fea0003c00000 */
[----:B------:R0:W1:Y:S02]  /*ad60*/  SHFL.BFLY P0, R166, R163, R162, R161 ;  /* 0x0c0000a2a3a67389 */ /* 0x00006400000000a1 */
[----:B01----:R-:W-:Y:S05]  /*ad70*/  ENDCOLLECTIVE ;  /* 0x000000000000791b */ /* 0x003fea0003800000 */
.L_x_615:
[----:B------:R-:W-:Y:S01]  /*ad80*/  MOV R160, R166 ;  /* 0x000000a600a07202 */ /* 0x000fe20000000f00 */
[----:B------:R-:W-:Y:S06]  /*ad90*/  BRA `(.L_x_616) ;  /* 0xffffff8400947947 */ /* 0x000fec000383ffff */
.L_x_617:
        /* <DEDUP_REMOVED lines=14> */
.L_x_6022:


//--------------------- .text._ZN10layer_norm31ln_parallel_residual_bwd_kernelINS_13Kernel_traitsI6__halfS2_S2_S2_fjLj1024ELj1ELj4ELj1ELj16ENS_18Kernel_traits_baseILj1024ES2_S2_S2_S2_fjLj128EEEEELb0ELb0ELb1EEEvNS_9BwdParamsE --------------------------
	.section	.text._ZN10layer_norm31ln_parallel_residual_bwd_kernelINS_13Kernel_traitsI6__halfS2_S2_S2_fjLj1024ELj1ELj4ELj1ELj16ENS_18Kernel_traits_baseILj1024ES2_S2_S2_S2_fjLj128EEEEELb0ELb0ELb1EEEvNS_9BwdParamsE,"ax",@progbits
	.align	128
        .global         _ZN10layer_norm31ln_parallel_residual_bwd_kernelINS_13Kernel_traitsI6__halfS2_S2_S2_fjLj1024ELj1ELj4ELj1ELj16ENS_18Kernel_traits_baseILj1024ES2_S2_S2_S2_fjLj128EEEEELb0ELb0ELb1EEEvNS_9BwdParamsE
        .type           _ZN10layer_norm31ln_parallel_residual_bwd_kernelINS_13Kernel_traitsI6__halfS2_S2_S2_fjLj1024ELj1ELj4ELj1ELj16ENS_18Kernel_traits_baseILj1024ES2_S2_S2_S2_fjLj128EEEEELb0ELb0ELb1EEEvNS_9BwdParamsE,@function
        .size           _ZN10layer_norm31ln_parallel_residual_bwd_kernelINS_13Kernel_traitsI6__halfS2_S2_S2_fjLj1024ELj1ELj4ELj1ELj16ENS_18Kernel_traits_baseILj1024ES2_S2_S2_S2_fjLj128EEEEELb0ELb0ELb1EEEvNS_9BwdParamsE,(.L_x_6023 - _ZN10layer_norm31ln_parallel_residual_bwd_kernelINS_13Kernel_traitsI6__halfS2_S2_S2_fjLj1024ELj1ELj4ELj1ELj16ENS_18Kernel_traits_baseILj1024ES2_S2_S2_S2_fjLj128EEEEELb0ELb0ELb1EEEvNS_9BwdParamsE)
        .other          _ZN10layer_norm31ln_parallel_residual_bwd_kernelINS_13Kernel_traitsI6__halfS2_S2_S2_fjLj1024ELj1ELj4ELj1ELj16ENS_18Kernel_traits_baseILj1024ES2_S2_S2_S2_fjLj128EEEEELb0ELb0ELb1EEEvNS_9BwdParamsE,@"STO_CUDA_ENTRY STV_DEFAULT"
_ZN10layer_norm31ln_parallel_residual_bwd_kernelINS_13Kernel_traitsI6__halfS2_S2_S2_fjLj1024ELj1ELj4ELj1ELj16ENS_18Kernel_traits_baseILj1024ES2_S2_S2_S2_fjLj128EEEEELb0ELb0ELb1EEEvNS_9BwdParamsE:
.text._ZN10layer_norm31ln_parallel_residual_bwd_kernelINS_13Kernel_traitsI6__halfS2_S2_S2_fjLj1024ELj1ELj4ELj1ELj16ENS_18Kernel_traits_baseILj1024ES2_S2_S2_S2_fjLj128EEEEELb0ELb0ELb1EEEvNS_9BwdParamsE:
        /* <DEDUP_REMOVED lines=93> */
[----:B------:R2:W5:Y:S04]  /*05d0*/  LDG.E.128 R236, desc[UR10][R2.64+0x600] ;  /* 0x0006000a02ec7981 */ /* 0x000568000c1e1d00 */
        /* <DEDUP_REMOVED lines=9> */
[----:B------:R-:W-:Y:S02]  /*0670*/  MOV R191, RZ ;  /* 0x000000ff00bf7202 */ /* 0x000fe40000000f00 */
[----:B------:R-:W-:-:S02]  /*0680*/  CS2R R188, SRZ ;  /* 0x0000000000bc7805 */ /* 0x000fc4000001ff00 */
[----:B------:R-:W-:Y:S02]  /*0690*/  CS2R R186, SRZ ;  /* 0x0000000000ba7805 */ /* 0x000fe4000001ff00 */
[----:B------:R-:W-:Y:S02]  /*06a0*/  CS2R R182, SRZ ;  /* 0x0000000000b67805 */ /* 0x000fe4000001ff00 */
[----:B------:R-:W-:Y:S02]  /*06b0*/  MOV R232, RZ ;  /* 0x000000ff00e87202 */ /* 0x000fe40000000f00 */
        /* <DEDUP_REMOVED lines=38> */
[--C-:B--2---:R-:W-:Y:S02]  /*0920*/  HADD2.F32 R3, -RZ, R32.reuse.H0_H0 ;  /* 0x20000020ff037230 */ /* 0x104fe40000004100 */
[----:B------:R-:W-:-:S02]  /*0930*/  HADD2.F32 R2, -RZ, R32.H1_H1 ;  /* 0x30000020ff027230 */ /* 0x000fc40000004100 */
[--C-:B0-----:R-:W-:Y:S01]  /*0940*/  HADD2.F32 R8, -RZ, R33.reuse.H0_H0 ;  /* 0x20000021ff087230 */ /* 0x101fe20000004100 */
[----:B------:R0:W-:Y:S04]  /*0950*/  STL [R1+0xac], R3 ;  /* 0x0000ac0301007387 */ /* 0x0001e80000100800 */
[----:B------:R1:W-:Y:S01]  /*0960*/  STL [R1+0xa4], R2 ;  /* 0x0000a40201007387 */ /* 0x0003e20000100800 */
[----:B0-----:R-:W-:-:S03]  /*0970*/  HADD2.F32 R3, -RZ, R33.H1_H1 ;  /* 0x30000021ff037230 */ /* 0x001fc60000004100 */
[----:B------:R0:W-:Y:S01]  /*0980*/  STL [R1+0x9c], R8 ;  /* 0x00009c0801007387 */ /* 0x0001e20000100800 */
[----:B-1----:R-:W-:-:S03]  /*0990*/  HADD2.F32 R2, -RZ, R34.H0_H0 ;  /* 0x20000022ff027230 */ /* 0x002fc60000004100 */
[----:B------:R1:W-:Y:S04]  /*09a0*/  STL [R1+0x94], R3 ;  /* 0x0000940301007387 */ /* 0x0003e80000100800 */
[----:B------:R2:W-:Y:S01]  /*09b0*/  STL [R1+0x8c], R2 ;  /* 0x00008c0201007387 */ /* 0x0005e20000100800 */
[----:B0-----:R-:W-:Y:S02]  /*09c0*/  HADD2.F32 R8, -RZ, R34.H1_H1 ;  /* 0x30000022ff087230 */ /* 0x001fe40000004100 */
[----:B-1----:R-:W-:-:S03]  /*09d0*/  HADD2.F32 R3, -RZ, R35.H0_H0 ;  /* 0x20000023ff037230 */ /* 0x002fc60000004100 */
[----:B------:R4:W-:Y:S01]  /*09e0*/  STL [R1+0x84], R8 ;  /* 0x0000840801007387 */ /* 0x0009e20000100800 */
[----:B--2---:R-:W-:-:S03]  /*09f0*/  HADD2.F32 R2, -RZ, R35.H1_H1 ;  /* 0x30000023ff027230 */ /* 0x004fc60000004100 */
[----:B------:R0:W-:Y:S04]  /*0a00*/  STL [R1+0x7c], R3 ;  /* 0x00007c0301007387 */ /* 0x0001e80000100800 */
[----:B------:R1:W-:Y:S01]  /*0a10*/  STL [R1+0x74], R2 ;  /* 0x0000740201007387 */ /* 0x0003e20000100800 */
[--C-:B----4-:R-:W-:Y:S02]  /*0a20*/  HADD2.F32 R8, -RZ, R28.reuse.H0_H0 ;  /* 0x2000001cff087230 */ /* 0x110fe40000004100 */
        /* <DEDUP_REMOVED lines=11> */
[--C-:B0-----:R-:W-:Y:S02]  /*0ae0*/  HADD2.F32 R8, -RZ, R31.reuse.H0_H0 ;  /* 0x2000001fff087230 */ /* 0x101fe40000004100 */
[----:B-1----:R-:W-:-:S03]  /*0af0*/  HADD2.F32 R3, -RZ, R31.H1_H1 ;  /* 0x3000001fff037230 */ /* 0x002fc60000004100 */
[----:B------:R0:W-:Y:S01]  /*0b00*/  STL [R1+0x78], R8 ;  /* 0x0000780801007387 */ /* 0x0001e20000100800 */
[----:B---3--:R-:W-:-:S03]  /*0b10*/  HADD2.F32 R2, -RZ, R24.H0_H0 ;  /* 0x20000018ff027230 */ /* 0x008fc60000004100 */
        /* <DEDUP_REMOVED lines=11> */
[----:B--2---:R-:W-:-:S03]  /*0bd0*/  HADD2.F32 R2, -RZ, R27.H0_H0 ;  /* 0x2000001bff027230 */ /* 0x004fc60000004100 */
[----:B------:R5:W-:Y:S04]  /*0be0*/  STL [R1+0x44], R3 ;  /* 0x0000440301007387 */ /* 0x000be80000100800 */
[----:B------:R1:W-:Y:S01]  /*0bf0*/  STL [R1+0x3c], R2 ;  /* 0x00003c0201007387 */ /* 0x0003e20000100800 */
[----:B0-----:R-:W-:Y:S02]  /*0c00*/  HADD2.F32 R8, -RZ, R27.H1_H1 ;  /* 0x3000001bff087230 */ /* 0x001fe40000004100 */
[----:B-----5:R-:W-:-:S03]  /*0c10*/  HADD2.F32 R3, -RZ, R20.H0_H0 ;  /* 0x20000014ff037230 */ /* 0x020fc60000004100 */
[----:B------:R0:W-:Y:S01]  /*0c20*/  STL [R1+0x34], R8 ;  /* 0x0000340801007387 */ /* 0x0001e20000100800 */
[----:B-1----:R-:W-:-:S03]  /*0c30*/  HADD2.F32 R2, -RZ, R20.H1_H1 ;  /* 0x30000014ff027230 */ /* 0x002fc60000004100 */
        /* <DEDUP_REMOVED lines=36> */
[----:B------:R-:W-:Y:S01]  /*0e80*/  STL [R1+0x8], R3 ;  /* 0x0000080301007387 */ /* 0x000fe20000100800 */
[--C-:B------:R-:W-:Y:S02]  /*0e90*/  HADD2.F32 R248, -RZ, R236.reuse.H0_H0 ;  /* 0x200000ecfff87230 */ /* 0x100fe40000004100 */
[----:B------:R-:W-:Y:S01]  /*0ea0*/  HADD2.F32 R246, -RZ, R236.H1_H1 ;  /* 0x300000ecfff67230 */ /* 0x000fe20000004100 */
[----:B------:R1:W-:Y:S01]  /*0eb0*/  STL [R1], R2 ;  /* 0x0000000201007387 */ /* 0x0003e20000100800 */
[--C-:B------:R-:W-:Y:S02]  /*0ec0*/  HADD2.F32 R244, -RZ, R237.reuse.H0_H0 ;  /* 0x200000edfff47230 */ /* 0x100fe40000004100 */
[----:B------:R-:W-:Y:S02]  /*0ed0*/  HADD2.F32 R242, -RZ, R237.H1_H1 ;  /* 0x300000edfff27230 */ /* 0x000fe40000004100 */
[--C-:B------:R-:W-:Y:S02]  /*0ee0*/  HADD2.F32 R236, -RZ, R239.reuse.H0_H0 ;  /* 0x200000efffec7230 */ /* 0x100fe40000004100 */
[----:B------:R-:W-:Y:S01]  /*0ef0*/  HADD2.F32 R234, -RZ, R239.H1_H1 ;  /* 0x300000efffea7230 */ /* 0x000fe20000004100 */
[----:B0-----:R-:W-:Y:S01]  /*0f00*/  CS2R R8, SRZ ;  /* 0x0000000000087805 */ /* 0x001fe2000001ff00 */
[--C-:B------:R-:W-:Y:S01]  /*0f10*/  HADD2.F32 R252, -RZ, R19.reuse.H0_H0 ;  /* 0x20000013fffc7230 */ /* 0x100fe20000004100 */
[----:B-1----:R-:W-:Y:S01]  /*0f20*/  CS2R R2, SRZ ;  /* 0x0000000000027805 */ /* 0x002fe2000001ff00 */
[----:B------:R-:W-:Y:S01]  /*0f30*/  HADD2.F32 R250, -RZ, R19.H1_H1 ;  /* 0x30000013fffa7230 */ /* 0x000fe20000004100 */
[----:B------:R-:W-:Y:S01]  /*0f40*/  CS2R R12, SRZ ;  /* 0x00000000000c7805 */ /* 0x000fe2000001ff00 */
[--C-:B------:R-:W-:Y:S01]  /*0f50*/  HADD2.F32 R251, -RZ, R15.reuse.H0_H0 ;  /* 0x2000000ffffb7230 */ /* 0x100fe20000004100 */
[----:B------:R-:W-:Y:S01]  /*0f60*/  CS2R R16, SRZ ;  /* 0x0000000000107805 */ /* 0x000fe2000001ff00 */
[----:B------:R-:W-:Y:S01]  /*0f70*/  HADD2.F32 R249, -RZ, R15.H1_H1 ;  /* 0x3000000ffff97230 */ /* 0x000fe20000004100 */
[----:B------:R-:W-:Y:S01]  /*0f80*/  CS2R R14, SRZ ;  /* 0x00000000000e7805 */ /* 0x000fe2000001ff00 */
[----:B------:R-:W-:Y:S01]  /*0f90*/  HADD2.F32 R240, -RZ, R238.H0_H0 ;  /* 0x200000eefff07230 */ /* 0x000fe20000004100 */
[----:B------:R-:W-:Y:S01]  /*0fa0*/  CS2R R18, SRZ ;  /* 0x0000000000127805 */ /* 0x000fe2000001ff00 */
[--C-:B------:R-:W-:Y:S01]  /*0fb0*/  HADD2.F32 R247, -RZ, R4.reuse.H0_H0 ;  /* 0x20000004fff77230 */ /* 0x100fe20000004100 */
[----:B------:R-:W-:Y:S01]  /*0fc0*/  CS2R R20, SRZ ;  /* 0x0000000000147805 */ /* 0x000fe2000001ff00 */
[----:B------:R-:W-:Y:S01]  /*0fd0*/  HADD2.F32 R245, -RZ, R4.H1_H1 ;  /* 0x30000004fff57230 */ /* 0x000fe20000004100 */
        /* <DEDUP_REMOVED lines=13> */
[----:B------:R-:W-:Y:S01]  /*10b0*/  HADD2.F32 R238, -RZ, R238.H1_H1 ;  /* 0x300000eeffee7230 */ /* 0x000fe20000004100 */
[----:B------:R-:W-:-:S02]  /*10c0*/  CS2R R32, SRZ ;  /* 0x0000000000207805 */ /* 0x000fc4000001ff00 */
[----:B------:R-:W-:-:S07]  /*10d0*/  CS2R R34, SRZ ;  /* 0x0000000000227805 */ /* 0x000fce000001ff00 */
.L_x_654:
        /* <DEDUP_REMOVED lines=8> */
[----:B------:R-:W3:Y:S05]  /*1160*/  LDL R118, [R1+0xa0] ;  /* 0x0000a00001767983 */ /* 0x000eea0000100800 */
[----:B------:R-:W4:Y:S08]  /*1170*/  LDC.64 R114, c[0x0][0x430] ;  /* 0x00010c00ff727b82 */ /* 0x000f300000000a00 */
[----:B------:R-:W4:Y:S08]  /*1180*/  LDC.64 R116, c[0x0][0x428] ;  /* 0x00010a00ff747b82 */ /* 0x000f300000000a00 */
        /* <DEDUP_REMOVED lines=8> */
[----:B------:R-:W4:Y:S02]  /*1210*/  LDG.E R198, desc[UR10][R74.64] ;  /* 0x0000000a4ac67981 */ /* 0x000f24000c1e1900 */
[C---:B------:R-:W-:Y:S02]  /*1220*/  IMAD.WIDE.U32 R76, R197.reuse, 0x10, R114 ;  /* 0x00000010c54c7825 */ /* 0x040fe400078e0072 */
[----:B------:R-:W3:Y:S02]  /*1230*/  LDL R206, [R1+0x98] ;  /* 0x0000980001ce7983 */ /* 0x000ee40000100800 */
[----:B------:R-:W-:Y:S02]  /*1240*/  IMAD.WIDE.U32 R80, R197, 0x10, R116 ;  /* 0x00000010c5507825 */ /* 0x000fe400078e0074 */
[----:B------:R-:W2:Y:S04]  /*1250*/  LDG.E.128 R76, desc[UR10][R76.64] ;  /* 0x0000000a4c4c7981 */ /* 0x000ea8000c1e1d00 */
[----:B------:R-:W3:Y:S01]  /*1260*/  LDG.E.128 R72, desc[UR10][R72.64] ;  /* 0x0000000a48487981 */ /* 0x000ee2000c1e1d00 */
[----:B------:R-:W-:-:S03]  /*1270*/  IMAD.WIDE R84, R0, 0x4, R84 ;  /* 0x0000000400547825 */ /* 0x000fc600078e0254 */
[----:B------:R-:W2:Y:S04]  /*1280*/  LDG.E.128 R80, desc[UR10][R80.64] ;  /* 0x0000000a50507981 */ /* 0x000ea8000c1e1d00 */
[----:B------:R-:W2:Y:S04]  /*1290*/  LDG.E R184, desc[UR10][R84.64] ;  /* 0x0000000a54b87981 */ /* 0x000ea8000c1e1900 */
[----:B------:R-:W2:Y:S01]  /*12a0*/  LDL R207, [R1+0x80] ;  /* 0x0000800001cf7983 */ /* 0x000ea20000100800 */
[----:B------:R-:W-:-:S03]  /*12b0*/  ISETP.NE.U32.AND P0, PT, RZ, UR14, PT ;  /* 0x0000000eff007c0c */ /* 0x000fc6000bf05070 */
[----:B------:R-:W2:Y:S04]  /*12c0*/  LDL R190, [R1+0x9c] ;  /* 0x00009c0001be7983 */ /* 0x000ea80000100800 */
[----:B------:R-:W2:Y:S04]  /*12d0*/  LDL R212, [R1+0x88] ;  /* 0x0000880001d47983 */ /* 0x000ea80000100800 */
[----:B------:R-:W2:Y:S04]  /*12e0*/  LDL R216, [R1+0x78] ;  /* 0x0000780001d87983 */ /* 0x000ea80000100800 */
[----:B------:R-:W2:Y:S04]  /*12f0*/  LDL R215, [R1+0x70] ;  /* 0x0000700001d77983 */ /* 0x000ea80000100800 */
[----:B------:R-:W2:Y:S04]  /*1300*/  LDL R214, [R1+0x74] ;  /* 0x0000740001d67983 */ /* 0x000ea80000100800 */
[----:B------:R-:W2:Y:S04]  /*1310*/  LDL R213, [R1+0x68] ;  /* 0x0000680001d57983 */ /* 0x000ea80000100800 */
[----:B------:R-:W2:Y:S04]  /*1320*/  LDL R217, [R1+0x40] ;  /* 0x0000400001d97983 */ /* 0x000ea80000100800 */
[----:B------:R-:W2:Y:S01]  /*1330*/  LDL R220, [R1+0x38] ;  /* 0x0000380001dc7983 */ /* 0x000ea20000100800 */
[----:B----4-:R-:W-:Y:S01]  /*1340*/  FSEL R198, R198, RZ, !P2 ;  /* 0x000000ffc6c67208 */ /* 0x010fe20005000000 */
[----:B---3--:R-:W-:-:S02]  /*1350*/  HADD2.F32 R109, -RZ, R72.H0_H0 ;  /* 0x20000048ff6d7230 */ /* 0x008fc40000004100 */
[----:B------:R-:W-:Y:S02]  /*1360*/  HADD2.F32 R108, -RZ, R72.H1_H1 ;  /* 0x30000048ff6c7230 */ /* 0x000fe40000004100 */
[----:B--2---:R-:W-:Y:S02]  /*1370*/  HADD2.F32 R72, -RZ, R76.H0_H0 ;  /* 0x2000004cff487230 */ /* 0x004fe40000004100 */
[----:B------:R-:W-:Y:S01]  /*1380*/  FADD.FTZ R109, -R198, R109 ;  /* 0x0000006dc66d7221 */ /* 0x000fe20000010100 */
[--C-:B------:R-:W-:Y:S02]  /*1390*/  HADD2.F32 R201, -RZ, R80.reuse.H0_H0 ;  /* 0x20000050ffc97230 */ /* 0x100fe40000004100 */
[----:B------:R-:W-:Y:S02]  /*13a0*/  HADD2.F32 R199, -RZ, R80.H1_H1 ;  /* 0x30000050ffc77230 */ /* 0x000fe40000004100 */
[----:B------:R-:W-:Y:S01]  /*13b0*/  FMUL.FTZ R80, R184, R109 ;  /* 0x0000006db8507220 */ /* 0x000fe20000410000 */
[----:B------:R-:W-:-:S02]  /*13c0*/  FMUL.FTZ R109, R113, R72 ;  /* 0x00000048716d7220 */ /* 0x000fc40000410000 */
[----:B------:R-:W2:Y:S01]  /*13d0*/  LDL R113, [R1+0x94] ;  /* 0x0000940001717983 */ /* 0x000ea20000100800 */
[----:B------:R-:W-:Y:S01]  /*13e0*/  ISETP.NE.AND.EX P0, PT, RZ, UR15, PT, P0 ;  /* 0x0000000fff007c0c */ /* 0x000fe2000bf05300 */
[----:B------:R-:W-:Y:S02]  /*13f0*/  HADD2.F32 R76, -RZ, R76.H1_H1 ;  /* 0x3000004cff4c7230 */ /* 0x000fe40000004100 */
[----:B------:R-:W-:Y:S01]  /*1400*/  FADD.FTZ R108, -R198, R108 ;  /* 0x0000006cc66c7221 */ /* 0x000fe20000010100 */
[----:B------:R-:W-:Y:S01]  /*1410*/  FADD.FTZ R150, R201, R150 ;  /* 0x00000096c9967221 */ /* 0x000fe20000010000 */
[-C--:B------:R-:W-:Y:S01]  /*1420*/  FFMA.FTZ R182, R80, R201.reuse, R182 ;  /* 0x000000c950b67223 */ /* 0x080fe200000100b6 */
[----:B------:R-:W-:Y:S01]  /*1430*/  FFMA.FTZ R201, R119, R201, R109 ;  /* 0x000000c977c97223 */ /* 0x000fe2000001006d */
[----:B------:R-:W-:Y:S01]  /*1440*/  FMUL.FTZ R200, R184, R108 ;  /* 0x0000006cb8c87220 */ /* 0x000fe20000410000 */
[----:B------:R-:W-:Y:S01]  /*1450*/  FMUL.FTZ R108, R118, R76 ;  /* 0x0000004c766c7220 */ /* 0x000fe20000410000 */
[----:B------:R-:W-:-:S04]  /*1460*/  HADD2.F32 R109, -RZ, R73.H0_H0 ;  /* 0x20000049ff6d7230 */ /* 0x000fc80000004100 */
[----:B------:R-:W0:Y:S01]  /*1470*/  @P0 LDC.64 R118, c[0x0][0x438] ;  /* 0x00010e00ff760b82 */ /* 0x000e220000000a00 */
[----:B------:R-:W-:Y:S02]  /*1480*/  HADD2.F32 R203, -RZ, R73.H1_H1 ;  /* 0x30000049ffcb7230 */ /* 0x000fe40000004100 */
[----:B------:R-:W-:-:S05]  /*1490*/  FADD.FTZ R109, -R198, R109 ;  /* 0x0000006dc66d7221 */ /* 0x000fca0000010100 */
[----:B------:R-:W1:Y:S01]  /*14a0*/  @P0 LDC.64 R210, c[0x0][0x438] ;  /* 0x00010e00ffd20b82 */ /* 0x000e620000000a00 */
[----:B------:R-:W-:Y:S01]  /*14b0*/  FADD.FTZ R149, R199, R149 ;  /* 0x00000095c7957221 */ /* 0x000fe20000010000 */
[-C--:B------:R-:W-:Y:S01]  /*14c0*/  FFMA.FTZ R181, R200, R199.reuse, R181 ;  /* 0x000000c7c8b57223 */ /* 0x080fe200000100b5 */
[----:B------:R-:W-:Y:S01]  /*14d0*/  FFMA.FTZ R199, R112, R199, R108 ;  /* 0x000000c770c77223 */ /* 0x000fe2000001006c */
[----:B------:R-:W-:Y:S02]  /*14e0*/  HADD2.F32 R112, -RZ, R77.H1_H1 ;  /* 0x3000004dff707230 */ /* 0x000fe40000004100 */
[----:B------:R-:W-:Y:S01]  /*14f0*/  FADD.FTZ R203, -R198, R203 ;  /* 0x000000cbc6cb7221 */ /* 0x000fe20000010100 */
[----:B------:R-:W-:Y:S01]  /*1500*/  FMUL.FTZ R204, R184, R109 ;  /* 0x0000006db8cc7220 */ /* 0x000fe20000410000 */
[--C-:B------:R-:W-:Y:S01]  /*1510*/  HADD2.F32 R202, -RZ, R81.reuse.H0_H0 ;  /* 0x20000051ffca7230 */ /* 0x100fe20000004100 */
[----:B------:R-:W3:Y:S01]  /*1520*/  LDL R109, [R1+0x8c] ;  /* 0x00008c00016d7983 */ /* 0x000ee20000100800 */
[----:B------:R-:W-:-:S02]  /*1530*/  HADD2.F32 R81, -RZ, R81.H1_H1 ;  /* 0x30000051ff517230 */ /* 0x000fc40000004100 */
[----:B------:R-:W-:Y:S01]  /*1540*/  FMUL.FTZ R203, R184, R203 ;  /* 0x000000cbb8cb7220 */ /* 0x000fe20000410000 */
[----:B------:R-:W-:Y:S02]  /*1550*/  HADD2.F32 R108, -RZ, R77.H0_H0 ;  /* 0x2000004dff6c7230 */ /* 0x000fe40000004100 */
[----:B------:R-:W-:Y:S01]  /*1560*/  FMUL.FTZ R73, R205, R112 ;  /* 0x00000070cd497220 */ /* 0x000fe20000410000 */
[----:B------:R-:W-:Y:S01]  /*1570*/  FADD.FTZ R230, R72, R230 ;  /* 0x000000e648e67221 */ /* 0x000fe20000010000 */
[----:B------:R-:W-:Y:S01]  /*1580*/  FADD.FTZ R147, R81, R147 ;  /* 0x0000009351937221 */ /* 0x000fe20000010000 */
[----:B------:R-:W-:Y:S01]  /*1590*/  FFMA.FTZ R179, R203, R81, R179 ;  /* 0x00000051cbb37223 */ /* 0x000fe200000100b3 */
[----:B------:R-:W-:Y:S01]  /*15a0*/  FFMA.FTZ R46, R80, R72, R46 ;  /* 0x00000048502e7223 */ /* 0x000fe2000001002e */
[----:B------:R-:W-:Y:S01]  /*15b0*/  FMUL.FTZ R77, R206, R108 ;  /* 0x0000006cce4d7220 */ /* 0x000fe20000410000 */
[----:B------:R-:W-:Y:S01]  /*15c0*/  IADD3 R196, PT, PT, R197, 0x20, RZ ;  /* 0x00000020c5c47810 */ /* 0x000fe20007ffe0ff */
[--C-:B------:R-:W-:Y:S01]  /*15d0*/  HADD2.F32 R206, -RZ, R78.reuse.H0_H0 ;  /* 0x2000004effce7230 */ /* 0x100fe20000004100 */
[----:B------:R-:W4:Y:S01]  /*15e0*/  @P0 LDC.64 R208, c[0x0][0x438] ;  /* 0x00010e00ffd00b82 */ /* 0x000f220000000a00 */
[----:B------:R-:W-:-:S02]  /*15f0*/  HADD2.F32 R78, -RZ, R78.H1_H1 ;  /* 0x3000004eff4e7230 */ /* 0x000fc40000004100 */
[----:B------:R-:W-:-:S04]  /*1600*/  IMAD.WIDE.U32 R84, R196, 0x10, R110 ;  /* 0x00000010c4547825 */ /* 0x000fc800078e006e */
[----:B--2---:R-:W-:Y:S01]  /*1610*/  FFMA.FTZ R81, R113, R81, R73 ;  /* 0x0000005171517223 */ /* 0x004fe20000010049 */
[----:B0-----:R-:W-:Y:S01]  /*1620*/  @P0 IMAD.WIDE.U32 R72, R197, 0x10, R118 ;  /* 0x00000010c5480825 */ /* 0x001fe200078e0076 */
[----:B------:R-:W2:Y:S01]  /*1630*/  LDG.E.128 R84, desc[UR10][R84.64] ;  /* 0x0000000a54547981 */ /* 0x000ea2000c1e1d00 */
[----:B------:R-:W0:Y:S03]  /*1640*/  @P0 LDC.64 R118, c[0x0][0x438] ;  /* 0x00010e00ff760b82 */ /* 0x000e260000000a00 */
[----:B-----5:R1:W5:Y:S01]  /*1650*/  @P0 LDG.E.128 R48, desc[UR10][R72.64] ;  /* 0x0000000a48300981 */ /* 0x020362000c1e1d00 */
[----:B------:R-:W-:-:S03]  /*1660*/  IMAD.WIDE.U32 R88, R196, 0x10, R114 ;  /* 0x00000010c4587825 */ /* 0x000fc600078e0072 */
[----:B------:R-:W2:Y:S01]  /*1670*/  LDL R113, [R1+0x84] ;  /* 0x0000840001717983 */ /* 0x000ea20000100800 */
[----:B------:R-:W-:-:S03]  /*1680*/  IMAD.WIDE.U32 R92, R196, 0x10, R116 ;  /* 0x00000010c45c7825 */ /* 0x000fc600078e0074 */
[----:B------:R-:W2:Y:S01]  /*1690*/  LDG.E.128 R88, desc[UR10][R88.64] ;  /* 0x0000000a58587981 */ /* 0x000ea2000c1e1d00 */
[----:B-1----:R-:W-:-:S04]  /*16a0*/  @P0 IMAD.WIDE.U32 R72, R196, 0x10, R210 ;  /* 0x00000010c4480825 */ /* 0x002fc800078e00d2 */
[----:B------:R-:W-:Y:S01]  /*16b0*/  FMUL.FTZ R210, R207, R78 ;  /* 0x0000004ecfd27220 */ /* 0x000fe20000410000 */
[----:B------:R-:W2:Y:S04]  /*16c0*/  LDG.E.128 R92, desc[UR10][R92.64] ;  /* 0x0000000a5c5c7981 */ /* 0x000ea8000c1e1d00 */
[----:B------:R-:W2:Y:S01]  /*16d0*/  LDL R207, [R1+0x7c] ;  /* 0x00007c0001cf7983 */ /* 0x000ea20000100800 */
[----:B------:R-:W-:Y:S01]  /*16e0*/  FADD.FTZ R148, R202, R148 ;  /* 0x00000094ca947221 */ /* 0x000fe20000010000 */
[-C--:B------:R-:W-:Y:S01]  /*16f0*/  FFMA.FTZ R180, R204, R202.reuse, R180 ;  /* 0x000000caccb47223 */ /* 0x080fe200000100b4 */
[----:B------:R-:W-:Y:S01]  /*1700*/  FFMA.FTZ R202, R190, R202, R77 ;  /* 0x000000cabeca7223 */ /* 0x000fe2000001004d */
[----:B------:R-:W-:Y:S01]  /*1710*/  FMUL.FTZ R77, R212, R206 ;  /* 0x000000ced44d7220 */ /* 0x000fe20000410000 */
[----:B------:R-:W-:Y:S01]  /*1720*/  HADD2.F32 R205, -RZ, R74.H0_H0 ;  /* 0x2000004affcd7230 */ /* 0x000fe20000004100 */
[----:B------:R-:W2:Y:S01]  /*1730*/  LDL R212, [R1+0x6c] ;  /* 0x00006c0001d47983 */ /* 0x000ea20000100800 */
[----:B------:R-:W-:Y:S01]  /*1740*/  IADD3 R192, PT, PT, R197, 0x40, RZ ;  /* 0x00000040c5c07810 */ /* 0x000fe20007ffe0ff */
[----:B------:R-:W-:-:S02]  /*1750*/  FADD.FTZ R229, R76, R229 ;  /* 0x000000e54ce57221 */ /* 0x000fc40000010000 */
[----:B------:R-:W-:Y:S01]  /*1760*/  FADD.FTZ R205, -R198, R205 ;  /* 0x000000cdc6cd7221 */ /* 0x000fe20000010100 */
[----:B------:R-:W-:Y:S01]  /*1770*/  FFMA.FTZ R45, R200, R76, R45 ;  /* 0x0000004cc82d7223 */ /* 0x000fe2000001002d */
[----:B------:R-:W-:Y:S01]  /*1780*/  HADD2.F32 R76, -RZ, R82.H0_H0 ;  /* 0x20000052ff4c7230 */ /* 0x000fe20000004100 */
[----:B------:R0:W5:Y:S01]  /*1790*/  @P0 LDG.E.128 R52, desc[UR10][R72.64] ;  /* 0x0000000a48340981 */ /* 0x000162000c1e1d00 */
[----:B------:R-:W-:Y:S01]  /*17a0*/  IADD3 R190, PT, PT, R197, 0x60, RZ ;  /* 0x00000060c5be7810 */ /* 0x000fe20007ffe0ff */
[----:B------:R-:W-:Y:S01]  /*17b0*/  FMUL.FTZ R205, R184, R205 ;  /* 0x000000cdb8cd7220 */ /* 0x000fe20000410000 */
[----:B------:R-:W-:Y:S02]  /*17c0*/  HADD2.F32 R211, -RZ, R74.H1_H1 ;  /* 0x3000004affd37230 */ /* 0x000fe40000004100 */
[----:B------:R-:W-:Y:S01]  /*17d0*/  FADD.FTZ R146, R76, R146 ;  /* 0x000000924c927221 */ /* 0x000fe20000010000 */
[-C--:B---3--:R-:W-:Y:S01]  /*17e0*/  FFMA.FTZ R74, R109, R76.reuse, R77 ;  /* 0x0000004c6d4a7223 */ /* 0x088fe2000001004d */
[----:B------:R-:W-:Y:S01]  /*17f0*/  FFMA.FTZ R178, R205, R76, R178 ;  /* 0x0000004ccdb27223 */ /* 0x000fe200000100b2 */
[----:B0-----:R-:W-:-:S04]  /*1800*/  @P0 IMAD.WIDE.U32 R72, R192, 0x10, R118 ;  /* 0x00000010c0480825 */ /* 0x001fc800078e0076 */
[----:B----4-:R-:W-:Y:S01]  /*1810*/  @P0 IMAD.WIDE.U32 R76, R190, 0x10, R208 ;  /* 0x00000010be4c0825 */ /* 0x010fe200078e00d0 */
[----:B------:R0:W5:Y:S04]  /*1820*/  @P0 LDG.E.128 R56, desc[UR10][R72.64] ;  /* 0x0000000a48380981 */ /* 0x000168000c1e1d00 */
[----:B------:R1:W5:Y:S01]  /*1830*/  @P0 LDG.E.128 R60, desc[UR10][R76.64] ;  /* 0x0000000a4c3c0981 */ /* 0x000362000c1e1d00 */
[----:B0-----:R-:W-:Y:S02]  /*1840*/  HADD2.F32 R72, -RZ, R75.H0_H0 ;  /* 0x2000004bff487230 */ /* 0x001fe40000004100 */
[----:B-1----:R-:W-:-:S03]  /*1850*/  HADD2.F32 R76, -RZ, R79.H0_H0 ;  /* 0x2000004fff4c7230 */ /* 0x002fc60000004100 */
[----:B------:R-:W-:Y:S01]  /*1860*/  FADD.FTZ R72, -R198, R72 ;  /* 0x00000048c6487221 */ /* 0x000fe20000010100 */
[----:B------:R-:W-:-:S03]  /*1870*/  HADD2.F32 R77, -RZ, R83.H0_H0 ;  /* 0x20000053ff4d7230 */ /* 0x000fc60000004100 */
[----:B------:R-:W-:Y:S01]  /*1880*/  FMUL.FTZ R73, R184, R72 ;  /* 0x00000048b8497220 */ /* 0x000fe20000410000 */
[----:B------:R-:W-:Y:S01]  /*1890*/  FMUL.FTZ R72, R216, R76 ;  /* 0x0000004cd8487220 */ /* 0x000fe20000410000 */
[----:B------:R-:W-:Y:S01]  /*18a0*/  FADD.FTZ R211, -R198, R211 ;  /* 0x000000d3c6d37221 */ /* 0x000fe20000010100 */
[----:B------:R-:W-:Y:S02]  /*18b0*/  HADD2.F32 R75, -RZ, R75.H1_H1 ;  /* 0x3000004bff4b7230 */ /* 0x000fe40000004100 */
[----:B------:R-:W-:Y:S01]  /*18c0*/  FADD.FTZ R225, R78, R225 ;  /* 0x000000e14ee17221 */ /* 0x000fe20000010000 */
[----:B------:R-:W-:Y:S02]  /*18d0*/  HADD2.F32 R79, -RZ, R79.H1_H1 ;  /* 0x3000004fff4f7230 */ /* 0x000fe40000004100 */
[----:B------:R-:W-:Y:S01]  /*18e0*/  FMUL.FTZ R211, R184, R211 ;  /* 0x000000d3b8d37220 */ /* 0x000fe20000410000 */
[----:B------:R-:W-:Y:S01]  /*18f0*/  FADD.FTZ R226, R206, R226 ;  /* 0x000000e2cee27221 */ /* 0x000fe20000010000 */
[----:B------:R-:W-:Y:S01]  /*1900*/  FFMA.FTZ R42, R205, R206, R42 ;  /* 0x000000cecd2a7223 */ /* 0x000fe2000001002a */
[----:B------:R-:W-:-:S02]  /*1910*/  HADD2.F32 R83, -RZ, R83.H1_H1 ;  /* 0x30000053ff537230 */ /* 0x000fc40000004100 */
[----:B------:R-:W-:Y:S01]  /*1920*/  FADD.FTZ R224, R76, R224 ;  /* 0x000000e04ce07221 */ /* 0x000fe20000010000 */
[----:B------:R-:W-:Y:S01]  /*1930*/  FFMA.FTZ R40, R73, R76, R40 ;  /* 0x0000004c49287223 */ /* 0x000fe20000010028 */
[----:B------:R-:W-:Y:S01]  /*1940*/  FADD.FTZ R144, R77, R144 ;  /* 0x000000904d907221 */ /* 0x000fe20000010000 */
[-C--:B------:R-:W-:Y:S01]  /*1950*/  FFMA.FTZ R176, R73, R77.reuse, R176 ;  /* 0x0000004d49b07223 */ /* 0x080fe200000100b0 */
[----:B------:R-:W-:Y:S01]  /*1960*/  HADD2.F32 R82, -RZ, R82.H1_H1 ;  /* 0x30000052ff527230 */ /* 0x000fe20000004100 */
[----:B------:R-:W3:Y:S01]  /*1970*/  LDL R216, [R1+0x48] ;  /* 0x0000480001d87983 */ /* 0x000ee20000100800 */
[----:B--2---:R-:W-:Y:S01]  /*1980*/  FFMA.FTZ R72, R207, R77, R72 ;  /* 0x0000004dcf487223 */ /* 0x004fe20000010048 */
[----:B------:R-:W-:Y:S02]  /*1990*/  FFMA.FTZ R41, R211, R78, R41 ;  /* 0x0000004ed3297223 */ /* 0x000fe40000010029 */
[----:B------:R-:W2:Y:S01]  /*19a0*/  LDL R207, [R1+0x60] ;  /* 0x0000600001cf7983 */ /* 0x000ea20000100800 */
[----:B------:R-:W-:Y:S01]  /*19b0*/  FADD.FTZ R75, -R198, R75 ;  /* 0x0000004bc64b7221 */ /* 0x000fe20000010100 */
[----:B------:R-:W-:-:S02]  /*19c0*/  HADD2.F32 R78, -RZ, R84.H0_H0 ;  /* 0x20000054ff4e7230 */ /* 0x000fc40000004100 */
[----:B------:R-:W-:Y:S01]  /*19d0*/  FMUL.FTZ R76, R215, R79 ;  /* 0x0000004fd74c7220 */ /* 0x000fe20000410000 */
[----:B------:R-:W4:Y:S01]  /*19e0*/  LDL R206, [R1+0x64] ;  /* 0x0000640001ce7983 */ /* 0x000f220000100800 */
[----:B------:R-:W-:Y:S01]  /*19f0*/  FMUL.FTZ R75, R184, R75 ;  /* 0x0000004bb84b7220 */ /* 0x000fe20000410000 */
[----:B------:R-:W-:Y:S02]  /*1a00*/  HADD2.F32 R77, -RZ, R88.H0_H0 ;  /* 0x20000058ff4d7230 */ /* 0x000fe40000004100 */
[----:B------:R-:W-:Y:S01]  /*1a10*/  FADD.FTZ R78, -R198, R78 ;  /* 0x0000004ec64e7221 */ /* 0x000fe20000010100 */
[----:B------:R-:W3:Y:S01]  /*1a20*/  LDL R215, [R1+0x58] ;  /* 0x0000580001d77983 */ /* 0x000ee20000100800 */
[----:B------:R-:W-:Y:S01]  /*1a30*/  FADD.FTZ R143, R83, R143 ;  /* 0x0000008f538f7221 */ /* 0x000fe20000010000 */
[-C--:B------:R-:W-:Y:S01]  /*1a40*/  FFMA.FTZ R175, R75, R83.reuse, R175 ;  /* 0x000000534baf7223 */ /* 0x080fe200000100af */
[----:B------:R-:W-:Y:S01]  /*1a50*/  FFMA.FTZ R76, R214, R83, R76 ;  /* 0x00000053d64c7223 */ /* 0x000fe2000001004c */
[----:B------:R-:W-:Y:S01]  /*1a60*/  FMUL.FTZ R83, R184, R78 ;  /* 0x0000004eb8537220 */ /* 0x000fe20000410000 */
[----:B------:R-:W3:Y:S01]  /*1a70*/  LDL R214, [R1+0x5c] ;  /* 0x00005c0001d67983 */ /* 0x000ee20000100800 */
[----:B------:R-:W-:Y:S01]  /*1a80*/  FMUL.FTZ R78, R213, R77 ;  /* 0x0000004dd54e7220 */ /* 0x000fe20000410000 */
[----:B------:R-:W-:Y:S01]  /*1a90*/  FADD.FTZ R145, R82, R145 ;  /* 0x0000009152917221 */ /* 0x000fe20000010000 */
[-C--:B------:R-:W-:Y:S01]  /*1aa0*/  FFMA.FTZ R177, R211, R82.reuse, R177 ;  /* 0x00000052d3b17223 */ /* 0x080fe200000100b1 */
[----:B------:R-:W-:Y:S01]  /*1ab0*/  FFMA.FTZ R210, R113, R82, R210 ;  /* 0x0000005271d27223 */ /* 0x000fe200000100d2 */
[----:B------:R-:W3:Y:S01]  /*1ac0*/  LDL R213, [R1+0x50] ;  /* 0x0000500001d57983 */ /* 0x000ee20000100800 */
[----:B------:R-:W-:-:S02]  /*1ad0*/  HADD2.F32 R82, -RZ, R92.H0_H0 ;  /* 0x2000005cff527230 */ /* 0x000fc40000004100 */
[----:B------:R-:W-:-:S03]  /*1ae0*/  HADD2.F32 R84, -RZ, R84.H1_H1 ;  /* 0x30000054ff547230 */ /* 0x000fc60000004100 */
[----:B------:R-:W-:Y:S01]  /*1af0*/  FADD.FTZ R142, R82, R142 ;  /* 0x0000008e528e7221 */ /* 0x000fe20000010000 */
[-C--:B------:R-:W-:Y:S01]  /*1b00*/  FFMA.FTZ R174, R83, R82.reuse, R174 ;  /* 0x0000005253ae7223 */ /* 0x080fe200000100ae */
[----:B------:R-:W-:Y:S02]  /*1b10*/  FFMA.FTZ R82, R212, R82, R78 ;  /* 0x00000052d4527223 */ /* 0x000fe4000001004e */
[----:B------:R-:W3:Y:S01]  /*1b20*/  LDL R212, [R1+0x54] ;  /* 0x0000540001d47983 */ /* 0x000ee20000100800 */
[----:B------:R-:W-:Y:S01]  /*1b30*/  FADD.FTZ R84, -R198, R84 ;  /* 0x00000054c6547221 */ /* 0x000fe20000010100 */
[----:B------:R-:W-:Y:S01]  /*1b40*/  FADD.FTZ R195, R79, R195 ;  /* 0x000000c34fc37221 */ /* 0x000fe20000010000 */
[----:B------:R-:W-:Y:S02]  /*1b50*/  FFMA.FTZ R39, R75, R79, R39 ;  /* 0x0000004f4b277223 */ /* 0x000fe40000010027 */
[----:B------:R-:W3:Y:S01]  /*1b60*/  LDL R79, [R1+0x4c] ;  /* 0x00004c00014f7983 */ /* 0x000ee20000100800 */
[----:B------:R-:W-:-:S03]  /*1b70*/  FMUL.FTZ R209, R184, R84 ;  /* 0x00000054b8d17220 */ /* 0x000fc60000410000 */
[----:B------:R-:W3:Y:S01]  /*1b80*/  LDL R84, [R1+0x44] ;  /* 0x0000440001547983 */ /* 0x000ee20000100800 */
[----:B------:R-:W-:-:S05]  /*1b90*/  HADD2.F32 R88, -RZ, R88.H1_H1 ;  /* 0x30000058ff587230 */ /* 0x000fca0000004100 */
[----:B------:R-:W-:Y:S01]  /*1ba0*/  FADD.FTZ R193, R88, R193 ;  /* 0x000000c158c17221 */ /* 0x000fe20000010000 */
[-C--:B------:R-:W-:Y:S01]  /*1bb0*/  FFMA.FTZ R37, R209, R88.reuse, R37 ;  /* 0x00000058d1257223 */ /* 0x080fe20000010025 */
[----:B------:R-:W-:Y:S02]  /*1bc0*/  HADD2.F32 R92, -RZ, R92.H1_H1 ;  /* 0x3000005cff5c7230 */ /* 0x000fe40000004100 */
[----:B------:R-:W-:Y:S01]  /*1bd0*/  FADD.FTZ R194, R77, R194 ;  /* 0x000000c24dc27221 */ /* 0x000fe20000010000 */
[----:B------:R-:W-:Y:S01]  /*1be0*/  FFMA.FTZ R38, R83, R77, R38 ;  /* 0x0000004d53267223 */ /* 0x000fe20000010026 */
[----:B------:R-:W-:Y:S02]  /*1bf0*/  HADD2.F32 R77, -RZ, R89.H0_H0 ;  /* 0x20000059ff4d7230 */ /* 0x000fe40000004100 */
[----:B--2---:R-:W-:Y:S02]  /*1c00*/  FMUL.FTZ R208, R207, R88 ;  /* 0x00000058cfd07220 */ /* 0x004fe40000410000 */
[----:B------:R-:W2:Y:S01]  /*1c10*/  LDL R88, [R1+0x30] ;  /* 0x0000300001587983 */ /* 0x000ea20000100800 */
[----:B------:R-:W-:-:S02]  /*1c20*/  HADD2.F32 R207, -RZ, R85.H0_H0 ;  /* 0x20000055ffcf7230 */ /* 0x000fc40000004100 */
[----:B----4-:R-:W-:Y:S01]  /*1c30*/  FFMA.FTZ R208, R206, R92, R208 ;  /* 0x0000005cced07223 */ /* 0x010fe200000100d0 */
[----:B------:R-:W-:Y:S02]  /*1c40*/  HADD2.F32 R206, -RZ, R93.H0_H0 ;  /* 0x2000005dffce7230 */ /* 0x000fe40000004100 */
[----:B------:R-:W-:Y:S01]  /*1c50*/  FADD.FTZ R207, -R198, R207 ;  /* 0x000000cfc6cf7221 */ /* 0x000fe20000010100 */
[----:B---3--:R-:W-:Y:S01]  /*1c60*/  FMUL.FTZ R78, R215, R77 ;  /* 0x0000004dd74e7220 */ /* 0x008fe20000410000 */
[----:B------:R-:W-:Y:S02]  /*1c70*/  HADD2.F32 R89, -RZ, R89.H1_H1 ;  /* 0x30000059ff597230 */ /* 0x000fe40000004100 */
[----:B------:R-:W-:Y:S01]  /*1c80*/  FMUL.FTZ R207, R184, R207 ;  /* 0x000000cfb8cf7220 */ /* 0x000fe20000410000 */
[----:B------:R-:W-:-:S03]  /*1c90*/  FADD.FTZ R140, R206, R140 ;  /* 0x0000008cce8c7221 */ /* 0x000fc60000010000 */
[-C--:B------:R-:W-:Y:S01]  /*1ca0*/  FFMA.FTZ R172, R207, R206.reuse, R172 ;  /* 0x000000cecfac7223 */ /* 0x080fe200000100ac */
[----:B------:R-:W-:Y:S01]  /*1cb0*/  FFMA.FTZ R206, R214, R206, R78 ;  /* 0x000000ced6ce7223 */ /* 0x000fe2000001004e */
[----:B------:R-:W-:Y:S01]  /*1cc0*/  FMUL.FTZ R214, R213, R89 ;  /* 0x00000059d5d67220 */ /* 0x000fe20000410000 */
[----:B------:R-:W-:Y:S02]  /*1cd0*/  HADD2.F32 R213, -RZ, R86.H0_H0 ;  /* 0x20000056ffd57230 */ /* 0x000fe40000004100 */
[----:B------:R-:W-:-:S04]  /*1ce0*/  IMAD.WIDE.U32 R96, R192, 0x10, R110 ;  /* 0x00000010c0607825 */ /* 0x000fc800078e006e */
[----:B------:R-:W-:Y:S01]  /*1cf0*/  FADD.FTZ R191, R77, R191 ;  /* 0x000000bf4dbf7221 */ /* 0x000fe20000010000 */
[----:B------:R-:W-:Y:S01]  /*1d00*/  FFMA.FTZ R36, R207, R77, R36 ;  /* 0x0000004dcf247223 */ /* 0x000fe20000010024 */
[----:B------:R-:W-:Y:S02]  /*1d10*/  HADD2.F32 R93, -RZ, R93.H1_H1 ;  /* 0x3000005dff5d7230 */ /* 0x000fe40000004100 */
[----:B------:R-:W-:Y:S01]  /*1d20*/  FADD.FTZ R213, -R198, R213 ;  /* 0x000000d5c6d57221 */ /* 0x000fe20000010100 */
[----:B------:R-:W-:Y:S02]  /*1d30*/  HADD2.F32 R77, -RZ, R90.H0_H0 ;  /* 0x2000005aff4d7230 */ /* 0x000fe40000004100 */
[----:B------:R-:W-:Y:S01]  /*1d40*/  FADD.FTZ R141, R92, R141 ;  /* 0x0000008d5c8d7221 */ /* 0x000fe20000010000 */
[----:B------:R-:W-:Y:S01]  /*1d50*/  FFMA.FTZ R173, R209, R92, R173 ;  /* 0x0000005cd1ad7223 */ /* 0x000fe200000100ad */
[----:B------:R-:W-:-:S04]  /*1d60*/  IMAD.WIDE.U32 R100, R192, 0x10, R114 ;  /* 0x00000010c0647825 */ /* 0x000fc800078e0072 */
[----:B------:R-:W-:Y:S01]  /*1d70*/  FFMA.FTZ R214, R212, R93, R214 ;  /* 0x0000005dd4d67223 */ /* 0x000fe200000100d6 */
[----:B------:R-:W3:Y:S01]  /*1d80*/  LDL R92, [R1+0x3c] ;  /* 0x00003c00015c7983 */ /* 0x000ee20000100800 */
[----:B------:R-:W-:Y:S01]  /*1d90*/  FMUL.FTZ R213, R184, R213 ;  /* 0x000000d5b8d57220 */ /* 0x000fe20000410000 */
[----:B------:R-:W-:Y:S02]  /*1da0*/  HADD2.F32 R212, -RZ, R94.H0_H0 ;  /* 0x2000005effd47230 */ /* 0x000fe40000004100 */
[----:B------:R-:W4:Y:S01]  /*1db0*/  LDG.E.128 R96, desc[UR10][R96.64] ;  /* 0x0000000a60607981 */ /* 0x000f22000c1e1d00 */
[----:B------:R-:W-:Y:S02]  /*1dc0*/  HADD2.F32 R90, -RZ, R90.H1_H1 ;  /* 0x3000005aff5a7230 */ /* 0x000fe40000004100 */
[----:B------:R-:W-:Y:S01]  /*1dd0*/  FMUL.FTZ R78, R216, R77 ;  /* 0x0000004dd84e7220 */ /* 0x000fe20000410000 */
[----:B------:R-:W-:Y:S01]  /*1de0*/  IMAD.WIDE.U32 R104, R192, 0x10, R116 ;  /* 0x00000010c0687825 */ /* 0x000fe200078e0074 */
[----:B------:R-:W4:Y:S03]  /*1df0*/  LDG.E.128 R100, desc[UR10][R100.64] ;  /* 0x0000000a64647981 */ /* 0x000f26000c1e1d00 */
[----:B------:R-:W-:Y:S01]  /*1e00*/  FADD.FTZ R138, R212, R138 ;  /* 0x0000008ad48a7221 */ /* 0x000fe20000010000 */
[----:B------:R-:W-:-:S02]  /*1e10*/  HADD2.F32 R85, -RZ, R85.H1_H1 ;  /* 0x30000055ff557230 */ /* 0x000fc40000004100 */
[----:B------:R-:W-:Y:S01]  /*1e20*/  FFMA.FTZ R170, R213, R212, R170 ;  /* 0x000000d4d5aa7223 */ /* 0x000fe200000100aa */
[----:B------:R-:W-:Y:S02]  /*1e30*/  HADD2.F32 R94, -RZ, R94.H1_H1 ;  /* 0x3000005eff5e7230 */ /* 0x000fe40000004100 */
[----:B------:R-:W-:Y:S01]  /*1e40*/  FMUL.FTZ R217, R217, R90 ;  /* 0x0000005ad9d97220 */ /* 0x000fe20000410000 */
[----:B------:R-:W-:Y:S01]  /*1e50*/  FFMA.FTZ R212, R79, R212, R78 ;  /* 0x000000d44fd47223 */ /* 0x000fe2000001004e */
[----:B------:R-:W-:Y:S01]  /*1e60*/  HADD2.F32 R86, -RZ, R86.H1_H1 ;  /* 0x30000056ff567230 */ /* 0x000fe20000004100 */
[----:B------:R-:W4:Y:S01]  /*1e70*/  LDL R79, [R1+0x34] ;  /* 0x00003400014f7983 */ /* 0x000f220000100800 */
[----:B------:R-:W-:Y:S01]  /*1e80*/  FADD.FTZ R85, -R198, R85 ;  /* 0x00000055c6557221 */ /* 0x000fe20000010100 */
[----:B------:R-:W-:Y:S02]  /*1e90*/  FFMA.FTZ R217, R84, R94, R217 ;  /* 0x0000005e54d97223 */ /* 0x000fe400000100d9 */
[----:B------:R-:W4:Y:S01]  /*1ea0*/  LDG.E.128 R104, desc[UR10][R104.64] ;  /* 0x0000000a68687981 */ /* 0x000f22000c1e1d00 */
[----:B------:R-:W-:-:S03]  /*1eb0*/  FADD.FTZ R86, -R198, R86 ;  /* 0x00000056c6567221 */ /* 0x000fc60000010100 */
[----:B------:R-:W4:Y:S01]  /*1ec0*/  LDL R84, [R1+0x28] ;  /* 0x0000280001547983 */ /* 0x000f220000100800 */
[C---:B------:R-:W-:Y:S01]  /*1ed0*/  FMUL.FTZ R215, R184.reuse, R85 ;  /* 0x00000055b8d77220 */ /* 0x040fe20000410000 */
[----:B------:R-:W-:Y:S02]  /*1ee0*/  FMUL.FTZ R216, R184, R86 ;  /* 0x00000056b8d87220 */ /* 0x000fe40000410000 */
[----:B------:R-:W4:Y:S01]  /*1ef0*/  LDL R85, [R1+0x2c] ;  /* 0x00002c0001557983 */ /* 0x000f220000100800 */
[----:B------:R-:W-:Y:S01]  /*1f00*/  FADD.FTZ R187, R90, R187 ;  /* 0x000000bb5abb7221 */ /* 0x000fe20000010000 */
[----:B------:R-:W-:Y:S02]  /*1f10*/  FFMA.FTZ R33, R216, R90, R33 ;  /* 0x0000005ad8217223 */ /* 0x000fe40000010021 */
[----:B------:R-:W4:Y:S01]  /*1f20*/  LDL R90, [R1+0x20] ;  /* 0x00002000015a7983 */ /* 0x000f220000100800 */
[----:B------:R-:W-:-:S03]  /*1f30*/  FADD.FTZ R188, R77, R188 ;  /* 0x000000bc4dbc7221 */ /* 0x000fc60000010000 */
[----:B------:R-:W4:Y:S01]  /*1f40*/  LDL R86, [R1+0x24] ;  /* 0x0000240001567983 */ /* 0x000f220000100800 */
[----:B------:R-:W-:Y:S01]  /*1f50*/  FFMA.FTZ R34, R213, R77, R34 ;  /* 0x0000004dd5227223 */ /* 0x000fe20000010022 */
[--C-:B------:R-:W-:Y:S02]  /*1f60*/  HADD2.F32 R77, -RZ, R91.reuse.H0_H0 ;  /* 0x2000005bff4d7230 */ /* 0x100fe40000004100 */
[----:B------:R-:W-:Y:S02]  /*1f70*/  HADD2.F32 R91, -RZ, R91.H1_H1 ;  /* 0x3000005bff5b7230 */ /* 0x000fe40000004100 */
[----:B------:R-:W-:Y:S01]  /*1f80*/  FADD.FTZ R189, R89, R189 ;  /* 0x000000bd59bd7221 */ /* 0x000fe20000010000 */
[----:B------:R-:W-:Y:S02]  /*1f90*/  FFMA.FTZ R35, R215, R89, R35 ;  /* 0x00000059d7237223 */ /* 0x000fe40000010023 */
[----:B------:R-:W4:Y:S01]  /*1fa0*/  LDL R89, [R1+0x1c] ;  /* 0x00001c0001597983 */ /* 0x000f220000100800 */
[----:B--2---:R-:W-:-:S03]  /*1fb0*/  FMUL.FTZ R223, R88, R91 ;  /* 0x0000005b58df7220 */ /* 0x004fc60000410000 */
[----:B------:R-:W2:Y:S01]  /*1fc0*/  LDL R88, [R1+0x18] ;  /* 0x0000180001587983 */ /* 0x000ea20000100800 */
[----:B------:R-:W-:Y:S02]  /*1fd0*/  HADD2.F32 R218, -RZ, R87.H0_H0 ;  /* 0x20000057ffda7230 */ /* 0x000fe40000004100 */
[----:B------:R-:W-:-:S03]  /*1fe0*/  HADD2.F32 R219, -RZ, R95.H0_H0 ;  /* 0x2000005fffdb7230 */ /* 0x000fc60000004100 */
[----:B------:R-:W-:Y:S01]  /*1ff0*/  FADD.FTZ R218, -R198, R218 ;  /* 0x000000dac6da7221 */ /* 0x000fe20000010100 */
[----:B------:R-:W-:-:S03]  /*2000*/  FMUL.FTZ R78, R220, R77 ;  /* 0x0000004ddc4e7220 */ /* 0x000fc60000410000 */
[----:B------:R-:W-:Y:S01]  /*2010*/  FMUL.FTZ R218, R184, R218 ;  /* 0x000000dab8da7220 */ /* 0x000fe20000410000 */
[----:B------:R-:W-:-:S03]  /*2020*/  FADD.FTZ R136, R219, R136 ;  /* 0x00000088db887221 */ /* 0x000fc60000010000 */
[C---:B------:R-:W-:Y:S01]  /*2030*/  FFMA.FTZ R168, R218.reuse, R219, R168 ;  /* 0x000000dbdaa87223 */ /* 0x040fe200000100a8 */
[----:B------:R-:W-:Y:S02]  /*2040*/  HADD2.F32 R95, -RZ, R95.H1_H1 ;  /* 0x3000005fff5f7230 */ /* 0x000fe40000004100 */
[----:B------:R-:W-:Y:S01]  /*2050*/  FADD.FTZ R186, R77, R186 ;  /* 0x000000ba4dba7221 */ /* 0x000fe20000010000 */
[----:B------:R-:W-:Y:S01]  /*2060*/  FFMA.FTZ R32, R218, R77, R32 ;  /* 0x0000004dda207223 */ /* 0x000fe20000010020 */
[----:B---3--:R-:W-:Y:S01]  /*2070*/  FFMA.FTZ R219, R92, R219, R78 ;  /* 0x000000db5cdb7223 */ /* 0x008fe2000001004e */
[----:B------:R-:W-:Y:S02]  /*2080*/  HADD2.F32 R87, -RZ, R87.H1_H1 ;  /* 0x30000057ff577230 */ /* 0x000fe40000004100 */
[----:B------:R-:W-:Y:S01]  /*2090*/  FADD.FTZ R137, R94, R137 ;  /* 0x000000895e897221 */ /* 0x000fe20000010000 */
[----:B------:R-:W-:Y:S01]  /*20a0*/  FFMA.FTZ R169, R216, R94, R169 ;  /* 0x0000005ed8a97223 */ /* 0x000fe200000100a9 */
[----:B----4-:R-:W-:Y:S01]  /*20b0*/  HADD2.F32 R78, -RZ, R96.H0_H0 ;  /* 0x20000060ff4e7230 */ /* 0x010fe20000004100 */
[----:B------:R-:W3:Y:S01]  /*20c0*/  LDL R94, [R1+0x10] ;  /* 0x00001000015e7983 */ /* 0x000ee20000100800 */
[----:B------:R-:W-:-:S03]  /*20d0*/  HADD2.F32 R77, -RZ, R100.H0_H0 ;  /* 0x20000064ff4d7230 */ /* 0x000fc60000004100 */
[----:B------:R-:W-:Y:S01]  /*20e0*/  FADD.FTZ R78, -R198, R78 ;  /* 0x0000004ec64e7221 */ /* 0x000fe20000010100 */
[----:B------:R-:W-:Y:S02]  /*20f0*/  HADD2.F32 R96, -RZ, R96.H1_H1 ;  /* 0x30000060ff607230 */ /* 0x000fe40000004100 */
[----:B------:R-:W-:Y:S01]  /*2100*/  FADD.FTZ R139, R93, R139 ;  /* 0x0000008b5d8b7221 */ /* 0x000fe20000010000 */
[----:B------:R-:W-:Y:S01]  /*2110*/  FFMA.FTZ R171, R215, R93, R171 ;  /* 0x0000005dd7ab7223 */ /* 0x000fe200000100ab */
[----:B------:R-:W-:Y:S01]  /*2120*/  FMUL.FTZ R78, R184, R78 ;  /* 0x0000004eb84e7220 */ /* 0x000fe20000410000 */
[----:B------:R-:W-:Y:S01]  /*2130*/  FFMA.FTZ R223, R79, R95, R223 ;  /* 0x0000005f4fdf7223 */ /* 0x000fe200000100df */
[----:B------:R-:W-:Y:S02]  /*2140*/  HADD2.F32 R100, -RZ, R100.H1_H1 ;  /* 0x30000064ff647230 */ /* 0x000fe40000004100 */
[----:B------:R-:W-:Y:S01]  /*2150*/  FADD.FTZ R183, R77, R183 ;  /* 0x000000b74db77221 */ /* 0x000fe20000010000 */
[----:B------:R-:W-:Y:S01]  /*2160*/  FADD.FTZ R87, -R198, R87 ;  /* 0x00000057c6577221 */ /* 0x000fe20000010100 */
[----:B------:R-:W-:Y:S01]  /*2170*/  HADD2.F32 R79, -RZ, R104.H0_H0 ;  /* 0x20000068ff4f7230 */ /* 0x000fe20000004100 */
[----:B------:R-:W4:Y:S01]  /*2180*/  LDL R93, [R1+0x14] ;  /* 0x00001400015d7983 */ /* 0x000f220000100800 */
[----:B------:R-:W-:-:S03]  /*2190*/  FMUL.FTZ R84, R84, R77 ;  /* 0x0000004d54547220 */ /* 0x000fc60000410000 */
[----:B------:R-:W-:Y:S01]  /*21a0*/  FADD.FTZ R134, R79, R134 ;  /* 0x000000864f867221 */ /* 0x000fe20000010000 */
[-C--:B------:R-:W-:Y:S01]  /*21b0*/  FFMA.FTZ R166, R78, R79.reuse, R166 ;  /* 0x0000004f4ea67223 */ /* 0x080fe200000100a6 */
[----:B------:R-:W4:Y:S01]  /*21c0*/  LDL R92, [R1+0x8] ;  /* 0x00000800015c7983 */ /* 0x000f220000100800 */
[----:B------:R-:W-:Y:S01]  /*21d0*/  FFMA.FTZ R79, R85, R79, R84 ;  /* 0x0000004f554f7223 */ /* 0x000fe20000010054 */
[----:B------:R-:W-:Y:S01]  /*21e0*/  FADD.FTZ R84, -R198, R96 ;  /* 0x00000060c6547221 */ /* 0x000fe20000010100 */
[----:B------:R-:W-:Y:S02]  /*21f0*/  HADD2.F32 R85, -RZ, R104.H1_H1 ;  /* 0x30000068ff557230 */ /* 0x000fe40000004100 */
[----:B------:R-:W-:Y:S01]  /*2200*/  FFMA.FTZ R30, R78, R77, R30 ;  /* 0x0000004d4e1e7223 */ /* 0x000fe2000001001e */
[----:B------:R-:W-:Y:S01]  /*2210*/  FMUL.FTZ R77, R90, R100 ;  /* 0x000000645a4d7220 */ /* 0x000fe20000410000 */
[C---:B------:R-:W-:Y:S01]  /*2220*/  FMUL.FTZ R84, R184.reuse, R84 ;  /* 0x00000054b8547220 */ /* 0x040fe20000410000 */
[----:B------:R-:W-:Y:S01]  /*2230*/  FMUL.FTZ R222, R184, R87 ;  /* 0x00000057b8de7220 */ /* 0x000fe20000410000 */
[----:B------:R-:W-:Y:S01]  /*2240*/  FADD.FTZ R133, R85, R133 ;  /* 0x0000008555857221 */ /* 0x000fe20000010000 */
[----:B------:R-:W4:Y:S01]  /*2250*/  LDL R90, [R1] ;  /* 0x00000000015a7983 */ /* 0x000f220000100800 */
[-C--:B------:R-:W-:Y:S01]  /*2260*/  FFMA.FTZ R165, R84, R85.reuse, R165 ;  /* 0x0000005554a57223 */ /* 0x080fe200000100a5 */
[----:B------:R-:W-:Y:S01]  /*2270*/  FFMA.FTZ R85, R86, R85, R77 ;  /* 0x0000005556557223 */ /* 0x000fe2000001004d */
[----:B------:R-:W-:-:S02]  /*2280*/  HADD2.F32 R86, -RZ, R97.H0_H0 ;  /* 0x20000061ff567230 */ /* 0x000fc40000004100 */
[----:B------:R-:W-:-:S03]  /*2290*/  HADD2.F32 R77, -RZ, R101.H0_H0 ;  /* 0x20000065ff4d7230 */ /* 0x000fc60000004100 */
[----:B------:R-:W-:Y:S01]  /*22a0*/  FADD.FTZ R86, -R198, R86 ;  /* 0x00000056c6567221 */ /* 0x000fe20000010100 */
[----:B------:R-:W-:-:S03]  /*22b0*/  HADD2.F32 R87, -RZ, R105.H0_H0 ;  /* 0x20000069ff577230 */ /* 0x000fc60000004100 */
[----:B------:R-:W-:Y:S02]  /*22c0*/  FMUL.FTZ R86, R184, R86 ;  /* 0x00000056b8567220 */ /* 0x000fe40000410000 */
[----:B------:R-:W-:Y:S02]  /*22d0*/  FADD.FTZ R132, R87, R132 ;  /* 0x0000008457847221 */ /* 0x000fe40000010000 */
[----:B------:R-:W-:Y:S01]  /*22e0*/  FFMA.FTZ R164, R86, R87, R164 ;  /* 0x0000005756a47223 */ /* 0x000fe200000100a4 */
[----:B------:R-:W-:Y:S01]  /*22f0*/  FADD.FTZ R228, R108, R228 ;  /* 0x000000e46ce47221 */ /* 0x000fe20000010000 */
[----:B------:R-:W-:Y:S01]  /*2300*/  FFMA.FTZ R44, R204, R108, R44 ;  /* 0x0000006ccc2c7223 */ /* 0x000fe2000001002c */
[----:B------:R-:W-:Y:S01]  /*2310*/  FADD.FTZ R185, R91, R185 ;  /* 0x000000b95bb97221 */ /* 0x000fe20000010000 */
[----:B------:R-:W-:Y:S01]  /*2320*/  FFMA.FTZ R31, R222, R91, R31 ;  /* 0x0000005bde1f7223 */ /* 0x000fe2000001001f */
[----:B------:R-:W-:Y:S01]  /*2330*/  IMAD.WIDE.U32 R108, R190, 0x10, R110 ;  /* 0x00000010be6c7825 */ /* 0x000fe200078e006e */
[----:B------:R-:W4:Y:S03]  /*2340*/  LDL R91, [R1+0xc] ;  /* 0x00000c00015b7983 */ /* 0x000f260000100800 */
[----:B------:R-:W-:Y:S01]  /*2350*/  FADD.FTZ R227, R112, R227 ;  /* 0x000000e370e37221 */ /* 0x000fe20000010000 */
[----:B------:R-:W-:Y:S01]  /*2360*/  FFMA.FTZ R43, R203, R112, R43 ;  /* 0x00000070cb2b7223 */ /* 0x000fe2000001002b */
[C---:B------:R-:W-:Y:S01]  /*2370*/  IMAD.WIDE.U32 R112, R190.reuse, 0x10, R114 ;  /* 0x00000010be707825 */ /* 0x040fe200078e0072 */
[----:B------:R-:W4:Y:S03]  /*2380*/  LDG.E.128 R108, desc[UR10][R108.64] ;  /* 0x0000000a6c6c7981 */ /* 0x000f26000c1e1d00 */
[----:B------:R-:W-:-:S02]  /*2390*/  IMAD.WIDE.U32 R116, R190, 0x10, R116 ;  /* 0x00000010be747825 */ /* 0x000fc400078e0074 */
[----:B------:R-:W4:Y:S04]  /*23a0*/  LDG.E.128 R112, desc[UR10][R112.64] ;  /* 0x0000000a70707981 */ /* 0x000f28000c1e1d00 */
[----:B------:R-:W4:Y:S01]  /*23b0*/  LDG.E.128 R116, desc[UR10][R116.64] ;  /* 0x0000000a74747981 */ /* 0x000f22000c1e1d00 */
[----:B--2---:R-:W-:-:S04]  /*23c0*/  FMUL.FTZ R88, R88, R77 ;  /* 0x0000004d58587220 */ /* 0x004fc80000410000 */
[----:B------:R-:W-:Y:S02]  /*23d0*/  FFMA.FTZ R87, R89, R87, R88 ;  /* 0x0000005759577223 */ /* 0x000fe40000010058 */
[----:B------:R-:W2:Y:S01]  /*23e0*/  LDL R89, [R1+0x4] ;  /* 0x0000040001597983 */ /* 0x000ea20000100800 */
[----:B------:R-:W-:Y:S02]  /*23f0*/  HADD2.F32 R97, -RZ, R97.H1_H1 ;  /* 0x30000061ff617230 */ /* 0x000fe40000004100 */
[----:B------:R-:W-:Y:S01]  /*2400*/  FADD.FTZ R135, R95, R135 ;  /* 0x000000875f877221 */ /* 0x000fe20000010000 */
[----:B------:R-:W-:Y:S02]  /*2410*/  HADD2.F32 R101, -RZ, R101.H1_H1 ;  /* 0x30000065ff657230 */ /* 0x000fe40000004100 */
[----:B------:R-:W-:Y:S01]  /*2420*/  FFMA.FTZ R167, R222, R95, R167 ;  /* 0x0000005fdea77223 */ /* 0x000fe200000100a7 */
[----:B------:R-:W-:Y:S01]  /*2430*/  FADD.FTZ R97, -R198, R97 ;  /* 0x00000061c6617221 */ /* 0x000fe20000010100 */
[----:B------:R-:W-:-:S02]  /*2440*/  HADD2.F32 R95, -RZ, R98.H0_H0 ;  /* 0x20000062ff5f7230 */ /* 0x000fc40000004100 */
[----:B------:R-:W-:Y:S01]  /*2450*/  FADD.FTZ R3, R77, R3 ;  /* 0x000000034d037221 */ /* 0x000fe20000010000 */
[----:B------:R-:W-:Y:S02]  /*2460*/  HADD2.F32 R96, -RZ, R105.H1_H1 ;  /* 0x30000069ff607230 */ /* 0x000fe40000004100 */
[----:B------:R-:W-:Y:S01]  /*2470*/  FFMA.FTZ R28, R86, R77, R28 ;  /* 0x0000004d561c7223 */ /* 0x000fe2000001001c */
[----:B------:R-:W-:Y:S01]  /*2480*/  FMUL.FTZ R97, R184, R97 ;  /* 0x00000061b8617220 */ /* 0x000fe20000410000 */
[----:B------:R-:W-:Y:S02]  /*2490*/  HADD2.F32 R98, -RZ, R98.H1_H1 ;  /* 0x30000062ff627230 */ /* 0x000fe40000004100 */
[----:B------:R-:W-:Y:S01]  /*24a0*/  FADD.FTZ R95, -R198, R95 ;  /* 0x0000005fc65f7221 */ /* 0x000fe20000010100 */
[----:B------:R-:W-:Y:S01]  /*24b0*/  FADD.FTZ R131, R96, R131 ;  /* 0x0000008360837221 */ /* 0x000fe20000010000 */
[----:B------:R-:W-:Y:S02]  /*24c0*/  FFMA.FTZ R163, R97, R96, R163 ;  /* 0x0000006061a37223 */ /* 0x000fe400000100a3 */
[----:B------:R-:W-:Y:S01]  /*24d0*/  FMUL.FTZ R95, R184, R95 ;  /* 0x0000005fb85f7220 */ /* 0x000fe20000410000 */
[----:B------:R-:W-:Y:S01]  /*24e0*/  FADD.FTZ R98, -R198, R98 ;  /* 0x00000062c6627221 */ /* 0x000fe20000010100 */
[----:B---3--:R-:W-:Y:S01]  /*24f0*/  FMUL.FTZ R77, R94, R101 ;  /* 0x000000655e4d7220 */ /* 0x008fe20000410000 */
[----:B------:R-:W-:-:S02]  /*2500*/  HADD2.F32 R94, -RZ, R106.H0_H0 ;  /* 0x2000006aff5e7230 */ /* 0x000fc40000004100 */
[----:B------:R-:W-:Y:S02]  /*2510*/  HADD2.F32 R105, -RZ, R106.H1_H1 ;  /* 0x3000006aff697230 */ /* 0x000fe40000004100 */
[----:B------:R-:W-:Y:S01]  /*2520*/  FMUL.FTZ R106, R184, R98 ;  /* 0x00000062b86a7220 */ /* 0x000fe20000410000 */
[----:B------:R-:W-:Y:S02]  /*2530*/  HADD2.F32 R104, -RZ, R99.H0_H0 ;  /* 0x20000063ff687230 */ /* 0x000fe40000004100 */
[----:B----4-:R-:W-:Y:S01]  /*2540*/  FFMA.FTZ R96, R93, R96, R77 ;  /* 0x000000605d607223 */ /* 0x010fe2000001004d */
[--C-:B------:R-:W-:Y:S02]  /*2550*/  HADD2.F32 R77, -RZ, R102.reuse.H0_H0 ;  /* 0x20000066ff4d7230 */ /* 0x100fe40000004100 */
[----:B------:R-:W-:-:S03]  /*2560*/  HADD2.F32 R102, -RZ, R102.H1_H1 ;  /* 0x30000066ff667230 */ /* 0x000fc60000004100 */
[-C--:B------:R-:W-:Y:S01]  /*2570*/  FMUL.FTZ R88, R92, R77.reuse ;  /* 0x0000004d5c587220 */ /* 0x080fe20000410000 */
[----:B------:R-:W-:Y:S01]  /*2580*/  FADD.FTZ R232, R77, R232 ;  /* 0x000000e84de87221 */ /* 0x000fe20000010000 */
[----:B------:R-:W-:Y:S01]  /*2590*/  FFMA.FTZ R26, R95, R77, R26 ;  /* 0x0000004d5f1a7223 */ /* 0x000fe2000001001a */
[----:B------:R-:W-:Y:S01]  /*25a0*/  FADD.FTZ R129, R105, R129 ;  /* 0x0000008169817221 */ /* 0x000fe20000010000 */
[----:B------:R-:W-:Y:S01]  /*25b0*/  FFMA.FTZ R161, R106, R105, R161 ;  /* 0x000000696aa17223 */ /* 0x000fe200000100a1 */
[-C--:B------:R-:W-:Y:S01]  /*25c0*/  FMUL.FTZ R77, R90, R102.reuse ;  /* 0x000000665a4d7220 */ /* 0x080fe20000410000 */
[----:B------:R-:W-:Y:S01]  /*25d0*/  FADD.FTZ R104, -R198, R104 ;  /* 0x00000068c6687221 */ /* 0x000fe20000010100 */
[----:B------:R-:W-:Y:S01]  /*25e0*/  FADD.FTZ R231, R102, R231 ;  /* 0x000000e766e77221 */ /* 0x000fe20000010000 */
[----:B------:R-:W-:Y:S01]  /*25f0*/  FFMA.FTZ R25, R106, R102, R25 ;  /* 0x000000666a197223 */ /* 0x000fe20000010019 */
[----:B------:R-:W-:Y:S01]  /*2600*/  FADD.FTZ R130, R94, R130 ;  /* 0x000000825e827221 */ /* 0x000fe20000010000 */
[----:B------:R-:W-:Y:S01]  /*2610*/  FFMA.FTZ R162, R95, R94, R162 ;  /* 0x0000005e5fa27223 */ /* 0x000fe200000100a2 */
[----:B------:R-:W-:-:S02]  /*2620*/  HADD2.F32 R102, -RZ, R107.H0_H0 ;  /* 0x2000006bff667230 */ /* 0x000fc40000004100 */
[----:B------:R-:W-:-:S03]  /*2630*/  FMUL.FTZ R104, R184, R104 ;  /* 0x00000068b8687220 */ /* 0x000fc60000410000 */
[----:B------:R-:W-:Y:S01]  /*2640*/  FADD.FTZ R128, R102, R128 ;  /* 0x0000008066807221 */ /* 0x000fe20000010000 */
[----:B------:R-:W-:Y:S01]  /*2650*/  FFMA.FTZ R160, R104, R102, R160 ;  /* 0x0000006668a07223 */ /* 0x000fe200000100a0 */
[----:B------:R-:W-:Y:S01]  /*2660*/  FFMA.FTZ R94, R91, R94, R88 ;  /* 0x0000005e5b5e7223 */ /* 0x000fe20000010058 */
[----:B------:R-:W-:Y:S02]  /*2670*/  HADD2.F32 R93, -RZ, R108.H1_H1 ;  /* 0x3000006cff5d7230 */ /* 0x000fe40000004100 */
[----:B------:R-:W-:-:S03]  /*2680*/  HADD2.F32 R91, -RZ, R109.H0_H0 ;  /* 0x2000006dff5b7230 */ /* 0x000fc60000004100 */
[----:B------:R-:W-:Y:S01]  /*2690*/  FADD.FTZ R93, -R198, R93 ;  /* 0x0000005dc65d7221 */ /* 0x000fe20000010100 */
[----:B------:R-:W-:Y:S01]  /*26a0*/  FADD.FTZ R4, R101, R4 ;  /* 0x0000000465047221 */ /* 0x000fe20000010000 */
[----:B------:R-:W-:Y:S02]  /*26b0*/  HADD2.F32 R92, -RZ, R116.H1_H1 ;  /* 0x30000074ff5c7230 */ /* 0x000fe40000004100 */
[----:B------:R-:W-:Y:S01]  /*26c0*/  FMUL.FTZ R93, R184, R93 ;  /* 0x0000005db85d7220 */ /* 0x000fe20000410000 */
[----:B------:R-:W-:Y:S01]  /*26d0*/  FFMA.FTZ R27, R97, R101, R27 ;  /* 0x00000065611b7223 */ /* 0x000fe2000001001b */
[----:B------:R-:W-:Y:S02]  /*26e0*/  HADD2.F32 R99, -RZ, R99.H1_H1 ;  /* 0x30000063ff637230 */ /* 0x000fe40000004100 */
[----:B------:R-:W-:Y:S01]  /*26f0*/  FADD.FTZ R91, -R198, R91 ;  /* 0x0000005bc65b7221 */ /* 0x000fe20000010100 */
[----:B------:R-:W-:Y:S02]  /*2700*/  HADD2.F32 R101, -RZ, R109.H1_H1 ;  /* 0x3000006dff657230 */ /* 0x000fe40000004100 */
[----:B------:R-:W-:Y:S01]  /*2710*/  FADD.FTZ R125, R92, R125 ;  /* 0x0000007d5c7d7221 */ /* 0x000fe20000010000 */
[----:B------:R-:W-:Y:S01]  /*2720*/  FFMA.FTZ R157, R93, R92, R157 ;  /* 0x0000005c5d9d7223 */ /* 0x000fe2000001009d */
[----:B------:R-:W-:Y:S01]  /*2730*/  FADD.FTZ R99, -R198, R99 ;  /* 0x00000063c6637221 */ /* 0x000fe20000010100 */
[----:B------:R-:W-:Y:S01]  /*2740*/  FMUL.FTZ R91, R184, R91 ;  /* 0x0000005bb85b7220 */ /* 0x000fe20000410000 */
[----:B------:R-:W-:Y:S01]  /*2750*/  FADD.FTZ R101, -R198, R101 ;  /* 0x00000065c6657221 */ /* 0x000fe20000010100 */
[----:B------:R-:W-:Y:S01]  /*2760*/  FADD.FTZ R2, R100, R2 ;  /* 0x0000000264027221 */ /* 0x000fe20000010000 */
[----:B------:R-:W-:Y:S01]  /*2770*/  FFMA.FTZ R29, R84, R100, R29 ;  /* 0x00000064541d7223 */ /* 0x000fe2000001001d */
[----:B------:R-:W-:-:S02]  /*2780*/  HADD2.F32 R100, -RZ, R117.H1_H1 ;  /* 0x30000075ff647230 */ /* 0x000fc40000004100 */
[C---:B------:R-:W-:Y:S01]  /*2790*/  FMUL.FTZ R220, R184.reuse, R99 ;  /* 0x00000063b8dc7220 */ /* 0x040fe20000410000 */
[----:B------:R-:W-:Y:S01]  /*27a0*/  FMUL.FTZ R101, R184, R101 ;  /* 0x00000065b8657220 */ /* 0x000fe20000410000 */
[----:B------:R-:W-:Y:S02]  /*27b0*/  HADD2.F32 R99, -RZ, R110.H0_H0 ;  /* 0x2000006eff637230 */ /* 0x000fe40000004100 */
[----:B------:R-:W-:Y:S01]  /*27c0*/  FADD.FTZ R123, R100, R123 ;  /* 0x0000007b647b7221 */ /* 0x000fe20000010000 */
[----:B------:R-:W-:Y:S01]  /*27d0*/  FFMA.FTZ R155, R101, R100, R155 ;  /* 0x00000064659b7223 */ /* 0x000fe2000001009b */
[----:B------:R-:W-:Y:S02]  /*27e0*/  HADD2.F32 R107, -RZ, R107.H1_H1 ;  /* 0x3000006bff6b7230 */ /* 0x000fe40000004100 */
[----:B------:R-:W-:-:S03]  /*27f0*/  FADD.FTZ R99, -R198, R99 ;  /* 0x00000063c6637221 */ /* 0x000fc60000010100 */
[----:B------:R-:W-:Y:S01]  /*2800*/  FADD.FTZ R127, R107, R127 ;  /* 0x0000007f6b7f7221 */ /* 0x000fe20000010000 */
[----:B------:R-:W-:Y:S01]  /*2810*/  FFMA.FTZ R159, R220, R107, R159 ;  /* 0x0000006bdc9f7223 */ /* 0x000fe2000001009f */
[----:B------:R-:W-:Y:S01]  /*2820*/  FMUL.FTZ R99, R184, R99 ;  /* 0x00000063b8637220 */ /* 0x000fe20000410000 */
[----:B------:R-:W-:-:S05]  /*2830*/  HADD2.F32 R109, -RZ, R119.H0_H0 ;  /* 0x20000077ff6d7230 */ /* 0x000fca0000004100 */
[----:B------:R-:W-:Y:S01]  /*2840*/  FADD.FTZ R120, R109, R120 ;  /* 0x000000786d787221 */ /* 0x000fe20000010000 */
[----:B--2---:R-:W-:Y:S01]  /*2850*/  FFMA.FTZ R105, R89, R105, R77 ;  /* 0x0000006959697223 */ /* 0x004fe2000001004d */
[----:B------:R-:W-:-:S05]  /*2860*/  HADD2.F32 R77, -RZ, R103.H0_H0 ;  /* 0x20000067ff4d7230 */ /* 0x000fca0000004100 */
[----:B------:R-:W-:-:S04]  /*2870*/  FMUL.FTZ R88, R251, R77 ;  /* 0x0000004dfb587220 */ /* 0x000fc80000410000 */
[----:B------:R-:W-:Y:S01]  /*2880*/  FFMA.FTZ R102, R252, R102, R88 ;  /* 0x00000066fc667223 */ /* 0x000fe20000010058 */
[----:B------:R-:W-:Y:S02]  /*2890*/  HADD2.F32 R88, -RZ, R108.H0_H0 ;  /* 0x2000006cff587230 */ /* 0x000fe40000004100 */
[----:B------:R-:W-:Y:S01]  /*28a0*/  FADD.FTZ R5, R77, R5 ;  /* 0x000000054d057221 */ /* 0x000fe20000010000 */
[----:B------:R-:W-:Y:S02]  /*28b0*/  FFMA.FTZ R24, R104, R77, R24 ;  /* 0x0000004d68187223 */ /* 0x000fe40000010018 */
[----:B------:R-:W-:Y:S01]  /*28c0*/  FADD.FTZ R88, -R198, R88 ;  /* 0x00000058c6587221 */ /* 0x000fe20000010100 */
[--C-:B------:R-:W-:Y:S02]  /*28d0*/  HADD2.F32 R77, -RZ, R112.reuse.H0_H0 ;  /* 0x20000070ff4d7230 */ /* 0x100fe40000004100 */
[----:B------:R-:W-:Y:S02]  /*28e0*/  HADD2.F32 R112, -RZ, R112.H1_H1 ;  /* 0x30000070ff707230 */ /* 0x000fe40000004100 */
[----:B------:R-:W-:Y:S01]  /*28f0*/  FMUL.FTZ R88, R184, R88 ;  /* 0x00000058b8587220 */ /* 0x000fe20000410000 */
[----:B------:R-:W-:Y:S01]  /*2900*/  FMUL.FTZ R90, R247, R77 ;  /* 0x0000004df75a7220 */ /* 0x000fe20000410000 */
[----:B------:R-:W-:-:S02]  /*2910*/  FADD.FTZ R7, R77, R7 ;  /* 0x000000074d077221 */ /* 0x000fc40000010000 */
[----:B------:R-:W-:Y:S01]  /*2920*/  FFMA.FTZ R22, R88, R77, R22 ;  /* 0x0000004d58167223 */ /* 0x000fe20000010016 */
[----:B------:R-:W-:Y:S01]  /*2930*/  FMUL.FTZ R77, R245, R112 ;  /* 0x00000070f54d7220 */ /* 0x000fe20000410000 */
[----:B------:R-:W-:-:S03]  /*2940*/  HADD2.F32 R89, -RZ, R116.H0_H0 ;  /* 0x20000074ff597230 */ /* 0x000fc60000004100 */
[----:B------:R-:W-:Y:S01]  /*2950*/  FFMA.FTZ R92, R246, R92, R77 ;  /* 0x0000005cf65c7223 */ /* 0x000fe2000001004d */
[--C-:B------:R-:W-:Y:S02]  /*2960*/  HADD2.F32 R77, -RZ, R113.reuse.H0_H0 ;  /* 0x20000071ff4d7230 */ /* 0x100fe40000004100 */
[----:B------:R-:W-:Y:S02]  /*2970*/  HADD2.F32 R113, -RZ, R113.H1_H1 ;  /* 0x30000071ff717230 */ /* 0x000fe40000004100 */
[----:B------:R-:W-:Y:S01]  /*2980*/  FADD.FTZ R126, R89, R126 ;  /* 0x0000007e597e7221 */ /* 0x000fe20000010000 */
[----:B------:R-:W-:Y:S01]  /*2990*/  FFMA.FTZ R158, R88, R89, R158 ;  /* 0x00000059589e7223 */ /* 0x000fe2000001009e */
[-C--:B------:R-:W-:Y:S01]  /*29a0*/  FMUL.FTZ R98, R243, R77.reuse ;  /* 0x0000004df3627220 */ /* 0x080fe20000410000 */
[----:B------:R-:W-:Y:S01]  /*29b0*/  FADD.FTZ R9, R77, R9 ;  /* 0x000000094d097221 */ /* 0x000fe20000010000 */
[----:B------:R-:W-:Y:S01]  /*29c0*/  FFMA.FTZ R20, R91, R77, R20 ;  /* 0x0000004d5b147223 */ /* 0x000fe20000010014 */
[----:B------:R-:W-:-:S02]  /*29d0*/  HADD2.F32 R103, -RZ, R103.H1_H1 ;  /* 0x30000067ff677230 */ /* 0x000fc40000004100 */
[----:B------:R-:W-:Y:S01]  /*29e0*/  FFMA.FTZ R89, R248, R89, R90 ;  /* 0x00000059f8597223 */ /* 0x000fe2000001005a */
[----:B------:R-:W-:Y:S01]  /*29f0*/  FMUL.FTZ R77, R241, R113 ;  /* 0x00000071f14d7220 */ /* 0x000fe20000410000 */
[----:B------:R-:W-:Y:S02]  /*2a00*/  HADD2.F32 R90, -RZ, R117.H0_H0 ;  /* 0x20000075ff5a7230 */ /* 0x000fe40000004100 */
[-C--:B------:R-:W-:Y:S01]  /*2a10*/  FMUL.FTZ R221, R249, R103.reuse ;  /* 0x00000067f9dd7220 */ /* 0x080fe20000410000 */
[----:B------:R-:W-:Y:S01]  /*2a20*/  FFMA.FTZ R100, R242, R100, R77 ;  /* 0x00000064f2647223 */ /* 0x000fe2000001004d */
[----:B------:R-:W-:Y:S02]  /*2a30*/  HADD2.F32 R77, -RZ, R114.H0_H0 ;  /* 0x20000072ff4d7230 */ /* 0x000fe40000004100 */
[----:B------:R-:W-:Y:S01]  /*2a40*/  FADD.FTZ R6, R103, R6 ;  /* 0x0000000667067221 */ /* 0x000fe20000010000 */
[----:B------:R-:W-:Y:S01]  /*2a50*/  FFMA.FTZ R23, R220, R103, R23 ;  /* 0x00000067dc177223 */ /* 0x000fe20000010017 */
[----:B------:R-:W-:Y:S01]  /*2a60*/  FADD.FTZ R124, R90, R124 ;  /* 0x0000007c5a7c7221 */ /* 0x000fe20000010000 */
[----:B------:R-:W-:Y:S01]  /*2a70*/  FFMA.FTZ R156, R91, R90, R156 ;  /* 0x0000005a5b9c7223 */ /* 0x000fe2000001009c */
[----:B------:R-:W-:-:S02]  /*2a80*/  HADD2.F32 R103, -RZ, R110.H1_H1 ;  /* 0x3000006eff677230 */ /* 0x000fc40000004100 */
[----:B------:R-:W-:Y:S01]  /*2a90*/  FFMA.FTZ R90, R244, R90, R98 ;  /* 0x0000005af45a7223 */ /* 0x000fe20000010062 */
[----:B------:R-:W-:Y:S02]  /*2aa0*/  HADD2.F32 R98, -RZ, R118.H0_H0 ;  /* 0x20000076ff627230 */ /* 0x000fe40000004100 */
[----:B------:R-:W-:Y:S01]  /*2ab0*/  FFMA.FTZ R221, R250, R107, R221 ;  /* 0x0000006bfadd7223 */ /* 0x000fe200000100dd */
[----:B------:R-:W-:Y:S01]  /*2ac0*/  FMUL.FTZ R107, R239, R77 ;  /* 0x0000004def6b7220 */ /* 0x000fe20000410000 */
[----:B------:R-:W-:Y:S01]  /*2ad0*/  FADD.FTZ R103, -R198, R103 ;  /* 0x00000067c6677221 */ /* 0x000fe20000010100 */
[----:B------:R-:W-:Y:S02]  /*2ae0*/  HADD2.F32 R114, -RZ, R114.H1_H1 ;  /* 0x30000072ff727230 */ /* 0x000fe40000004100 */
[----:B------:R-:W-:Y:S01]  /*2af0*/  FADD.FTZ R122, R98, R122 ;  /* 0x0000007a627a7221 */ /* 0x000fe20000010000 */
[-C--:B------:R-:W-:Y:S01]  /*2b00*/  FFMA.FTZ R154, R99, R98.reuse, R154 ;  /* 0x00000062639a7223 */ /* 0x080fe2000001009a */
[----:B------:R-:W-:Y:S01]  /*2b10*/  FFMA.FTZ R98, R240, R98, R107 ;  /* 0x00000062f0627223 */ /* 0x000fe2000001006b */
[----:B------:R-:W-:-:S02]  /*2b20*/  HADD2.F32 R107, -RZ, R118.H1_H1 ;  /* 0x30000076ff6b7230 */ /* 0x000fc40000004100 */
[----:B------:R-:W-:Y:S01]  /*2b30*/  FADD.FTZ R11, R77, R11 ;  /* 0x0000000b4d0b7221 */ /* 0x000fe20000010000 */
[----:B------:R-:W-:Y:S01]  /*2b40*/  FFMA.FTZ R18, R99, R77, R18 ;  /* 0x0000004d63127223 */ /* 0x000fe20000010012 */
[----:B------:R-:W-:Y:S01]  /*2b50*/  FMUL.FTZ R103, R184, R103 ;  /* 0x00000067b8677220 */ /* 0x000fe20000410000 */
[----:B------:R-:W-:Y:S02]  /*2b60*/  HADD2.F32 R108, -RZ, R111.H0_H0 ;  /* 0x2000006fff6c7230 */ /* 0x000fe40000004100 */
[----:B------:R-:W-:Y:S01]  /*2b70*/  FMUL.FTZ R77, R237, R114 ;  /* 0x00000072ed4d7220 */ /* 0x000fe20000410000 */
[----:B------:R-:W-:Y:S01]  /*2b80*/  FADD.FTZ R121, R107, R121 ;  /* 0x000000796b797221 */ /* 0x000fe20000010000 */
[-C--:B------:R-:W-:Y:S02]  /*2b90*/  FFMA.FTZ R153, R103, R107.reuse, R153 ;  /* 0x0000006b67997223 */ /* 0x080fe40000010099 */
[----:B------:R-:W-:Y:S01]  /*2ba0*/  FFMA.FTZ R107, R238, R107, R77 ;  /* 0x0000006bee6b7223 */ /* 0x000fe2000001004d */
[----:B------:R-:W-:Y:S01]  /*2bb0*/  FADD.FTZ R108, -R198, R108 ;  /* 0x0000006cc66c7221 */ /* 0x000fe20000010100 */
[----:B------:R-:W-:-:S02]  /*2bc0*/  HADD2.F32 R77, -RZ, R115.H0_H0 ;  /* 0x20000073ff4d7230 */ /* 0x000fc40000004100 */
[----:B------:R-:W-:Y:S02]  /*2bd0*/  HADD2.F32 R110, -RZ, R111.H1_H1 ;  /* 0x3000006fff6e7230 */ /* 0x000fe40000004100 */
[----:B------:R-:W-:Y:S01]  /*2be0*/  FMUL.FTZ R108, R184, R108 ;  /* 0x0000006cb86c7220 */ /* 0x000fe20000410000 */
[----:B------:R-:W-:Y:S01]  /*2bf0*/  FMUL.FTZ R111, R235, R77 ;  /* 0x0000004deb6f7220 */ /* 0x000fe20000410000 */
[----:B------:R-:W-:Y:S02]  /*2c00*/  HADD2.F32 R115, -RZ, R115.H1_H1 ;  /* 0x30000073ff737230 */ /* 0x000fe40000004100 */
[----:B------:R-:W-:Y:S01]  /*2c10*/  FADD.FTZ R110, -R198, R110 ;  /* 0x0000006ec66e7221 */ /* 0x000fe20000010100 */
[-C--:B------:R-:W-:Y:S01]  /*2c20*/  FFMA.FTZ R152, R108, R109.reuse, R152 ;  /* 0x0000006d6c987223 */ /* 0x080fe20000010098 */
[----:B------:R-:W-:Y:S01]  /*2c30*/  FFMA.FTZ R109, R236, R109, R111 ;  /* 0x0000006dec6d7223 */ /* 0x000fe2000001006f */
[----:B------:R-:W-:Y:S02]  /*2c40*/  HADD2.F32 R111, -RZ, R119.H1_H1 ;  /* 0x30000077ff6f7230 */ /* 0x000fe40000004100 */
[----:B------:R-:W-:Y:S01]  /*2c50*/  FADD.FTZ R13, R77, R13 ;  /* 0x0000000d4d0d7221 */ /* 0x000fe20000010000 */
[----:B------:R-:W-:Y:S01]  /*2c60*/  FFMA.FTZ R16, R108, R77, R16 ;  /* 0x0000004d6c107223 */ /* 0x000fe20000010010 */
[----:B------:R-:W-:Y:S01]  /*2c70*/  FMUL.FTZ R110, R184, R110 ;  /* 0x0000006eb86e7220 */ /* 0x000fe20000410000 */
[----:B------:R-:W-:Y:S01]  /*2c80*/  FMUL.FTZ R77, R233, R115 ;  /* 0x00000073e94d7220 */ /* 0x000fe20000410000 */
[----:B------:R-:W-:Y:S01]  /*2c90*/  FADD.FTZ R47, R111, R47 ;  /* 0x0000002f6f2f7221 */ /* 0x000fe20000010000 */
[----:B------:R-:W-:Y:S01]  /*2ca0*/  FADD.FTZ R8, R112, R8 ;  /* 0x0000000870087221 */ /* 0x000fe20000010000 */
[-C--:B------:R-:W-:Y:S01]  /*2cb0*/  FFMA.FTZ R151, R110, R111.reuse, R151 ;  /* 0x0000006f6e977223 */ /* 0x080fe20000010097 */
        /* <DEDUP_REMOVED lines=65> */
[----:B------:R-:W-:Y:S01]  /*30d0*/  FADD.FTZ R77, R77, R109 ;  /* 0x0000006d4d4d7221 */ /* 0x000fe20000010000 */
[----:B------:R-:W-:Y:S01]  /*30e0*/  FADD.FTZ R10, R113, R10 ;  /* 0x0000000a710a7221 */ /* 0x000fe20000010000 */
[----:B------:R-:W-:Y:S01]  /*30f0*/  FFMA.FTZ R19, R101, R113, R19 ;  /* 0x0000007165137223 */ /* 0x000fe20000010013 */
[----:B------:R-:W-:Y:S01]  /*3100*/  FADD.FTZ R12, R114, R12 ;  /* 0x0000000c720c7221 */ /* 0x000fe20000010000 */
[----:B------:R-:W-:Y:S01]  /*3110*/  FFMA.FTZ R17, R103, R114, R17 ;  /* 0x0000007267117223 */ /* 0x000fe20000010011 */
[----:B------:R-:W-:Y:S01]  /*3120*/  FADD.FTZ R14, R115, R14 ;  /* 0x0000000e730e7221 */ /* 0x000fe20000010000 */
[C---:B------:R-:W-:Y:S01]  /*3130*/  FFMA.FTZ R15, R110.reuse, R115, R15 ;  /* 0x000000736e0f7223 */ /* 0x040fe2000001000f */
        /* <DEDUP_REMOVED lines=22> */
.L_x_666:
[----:B------:R-:W-:Y:S01]  /*32a0*/  FADD.FTZ R117, R77, R117 ;  /* 0x000000754d757221 */ /* 0x000fe20000010000 */
[----:B01----:R-:W-:-:S03]  /*32b0*/  FADD.FTZ R112, R112, R113 ;  /* 0x0000007170707221 */ /* 0x003fc60000010000 */
        /* <DEDUP_REMOVED lines=30> */
[----:B------:R-:W-:Y:S01]  /*34a0*/  F2FP.F16.F32.PACK_AB R75, R75, R73 ;  /* 0x000000494b4b723e */ /* 0x000fe200000000ff */
[C---:B------:R-:W-:Y:S01]  /*34b0*/  FMUL.FTZ R72, R184.reuse, R80 ;  /* 0x00000050b8487220 */ /* 0x040fe20000410000 */
[C---:B------:R-:W-:Y:S01]  /*34c0*/  FMUL.FTZ R73, R184.reuse, R204 ;  /* 0x000000ccb8497220 */ /* 0x040fe20000410000 */
[C---:B------:R-:W-:Y:S01]  /*34d0*/  FMUL.FTZ R74, R184.reuse, R205 ;  /* 0x000000cdb84a7220 */ /* 0x040fe20000410000 */
[C---:B------:R-:W-:Y:S01]  /*34e0*/  FMUL.FTZ R211, R184.reuse, R211 ;  /* 0x000000d3b8d37220 */ /* 0x040fe20000410000 */
[C---:B------:R-:W-:Y:S01]  /*34f0*/  FMUL.FTZ R203, R184.reuse, R203 ;  /* 0x000000cbb8cb7220 */ /* 0x040fe20000410000 */
[----:B------:R-:W-:-:S03]  /*3500*/  FMUL.FTZ R200, R184, R200 ;  /* 0x000000c8b8c87220 */ /* 0x000fc60000410000 */
[----:B------:R-:W-:Y:S02]  /*3510*/  F2FP.F16.F32.PACK_AB R74, R211, R74 ;  /* 0x0000004ad34a723e */ /* 0x000fe400000000ff */
[----:B------:R-:W-:Y:S02]  /*3520*/  F2FP.F16.F32.PACK_AB R73, R203, R73 ;  /* 0x00000049cb49723e */ /* 0x000fe400000000ff */
[----:B------:R-:W-:Y:S01]  /*3530*/  F2FP.F16.F32.PACK_AB R72, R200, R72 ;  /* 0x00000048c848723e */ /* 0x000fe200000000ff */
[----:B------:R-:W-:Y:S06]  /*3540*/  BRA `(.L_x_625) ;  /* 0x0000001000607947 */ /* 0x000fec0003800000 */
.L_x_624:
        /* <DEDUP_REMOVED lines=31> */
[----:B------:R-:W-:Y:S01]  /*3740*/  MOV R64, R72 ;  /* 0x0000004800407202 */ /* 0x000fe20000000f00 */
[----:B------:R-:W-:Y:S06]  /*3750*/  BRA `(.L_x_625) ;  /* 0x0000000c00dc7947 */ /* 0x000fec0003800000 */
.L_x_623:
        /* <DEDUP_REMOVED lines=36> */
.L_x_626:
        /* <DEDUP_REMOVED lines=37> */
.L_x_622:
        /* <DEDUP_REMOVED lines=13> */
[--C-:B-----5:R-:W-:Y:S02]  /*3cc0*/  HADD2.F32 R73, -RZ, R51.reuse.H1_H1 ;  /* 0x30000033ff497230 */ /* 0x120fe40000004100 */
[----:B------:R-:W-:Y:S01]  /*3cd0*/  FADD.FTZ R75, R76, -R75 ;  /* 0x8000004b4c4b7221 */ /* 0x000fe20000010000 */
[----:B------:R-:W-:Y:S01]  /*3ce0*/  FFMA.FTZ R211, R211, R112, R113 ;  /* 0x00000070d3d37223 */ /* 0x000fe20000010071 */
[----:B------:R-:W-:Y:S01]  /*3cf0*/  FADD.FTZ R205, R74, -R205 ;  /* 0x800000cd4acd7221 */ /* 0x000fe20000010000 */
[----:B------:R-:W-:-:S02]  /*3d00*/  HADD2.F32 R74, -RZ, R51.H0_H0 ;  /* 0x20000033ff4a7230 */ /* 0x000fc40000004100 */
[----:B------:R-:W-:Y:S01]  /*3d10*/  FFMA.FTZ R75, R184, R75, R73 ;  /* 0x0000004bb84b7223 */ /* 0x000fe20000010049 */
[--C-:B------:R-:W-:Y:S02]  /*3d20*/  HADD2.F32 R73, -RZ, R50.reuse.H1_H1 ;  /* 0x30000032ff497230 */ /* 0x100fe40000004100 */
[----:B------:R-:W-:Y:S01]  /*3d30*/  FADD.FTZ R203, R81, -R203 ;  /* 0x800000cb51cb7221 */ /* 0x000fe20000010000 */
[----:B------:R-:W-:Y:S02]  /*3d40*/  HADD2.F32 R76, -RZ, R49.H1_H1 ;  /* 0x30000031ff4c7230 */ /* 0x000fe40000004100 */
[----:B------:R-:W-:Y:S01]  /*3d50*/  FADD.FTZ R211, R210, -R211 ;  /* 0x800000d3d2d37221 */ /* 0x000fe20000010000 */
[-CC-:B------:R-:W-:Y:S01]  /*3d60*/  FFMA.FTZ R80, R80, R112.reuse, R113.reuse ;  /* 0x0000007050507223 */ /* 0x180fe20000010071 */
[-CC-:B------:R-:W-:Y:S01]  /*3d70*/  FFMA.FTZ R200, R200, R112.reuse, R113.reuse ;  /* 0x00000070c8c87223 */ /* 0x180fe20000010071 */
[----:B------:R-:W-:Y:S01]  /*3d80*/  FFMA.FTZ R204, R204, R112, R113 ;  /* 0x00000070cccc7223 */ /* 0x000fe20000010071 */
[C---:B------:R-:W-:Y:S01]  /*3d90*/  FFMA.FTZ R72, R184.reuse, R72, R74 ;  /* 0x00000048b8487223 */ /* 0x040fe2000001004a */
[C---:B------:R-:W-:Y:S01]  /*3da0*/  FFMA.FTZ R211, R184.reuse, R211, R73 ;  /* 0x000000d3b8d37223 */ /* 0x040fe20000010049 */
[----:B------:R-:W-:Y:S01]  /*3db0*/  FFMA.FTZ R203, R184, R203, R76 ;  /* 0x000000cbb8cb7223 */ /* 0x000fe2000001004c */
[----:B------:R-:W-:-:S02]  /*3dc0*/  HADD2.F32 R74, -RZ, R50.H0_H0 ;  /* 0x20000032ff4a7230 */ /* 0x000fc40000004100 */
[----:B------:R-:W-:Y:S01]  /*3dd0*/  FADD.FTZ R80, R201, -R80 ;  /* 0x80000050c9507221 */ /* 0x000fe20000010000 */
[----:B------:R-:W-:Y:S02]  /*3de0*/  HADD2.F32 R73, -RZ, R49.H0_H0 ;  /* 0x20000031ff497230 */ /* 0x000fe40000004100 */
[----:B------:R-:W-:Y:S01]  /*3df0*/  FADD.FTZ R200, R199, -R200 ;  /* 0x800000c8c7c87221 */ /* 0x000fe20000010000 */
[--C-:B------:R-:W-:Y:S02]  /*3e00*/  HADD2.F32 R77, -RZ, R48.reuse.H0_H0 ;  /* 0x20000030ff4d7230 */ /* 0x100fe40000004100 */
[----:B------:R-:W-:Y:S01]  /*3e10*/  FADD.FTZ R204, R202, -R204 ;  /* 0x800000cccacc7221 */ /* 0x000fe20000010000 */
[----:B------:R-:W-:Y:S02]  /*3e20*/  HADD2.F32 R76, -RZ, R48.H1_H1 ;  /* 0x30000030ff4c7230 */ /* 0x000fe40000004100 */
[C---:B------:R-:W-:Y:S01]  /*3e30*/  FFMA.FTZ R74, R184.reuse, R205, R74 ;  /* 0x000000cdb84a7223 */ /* 0x040fe2000001004a */
[----:B------:R-:W-:Y:S01]  /*3e40*/  F2FP.F16.F32.PACK_AB R75, R75, R72 ;  /* 0x000000484b4b723e */ /* 0x000fe200000000ff */
[C---:B------:R-:W-:Y:S01]  /*3e50*/  FFMA.FTZ R73, R184.reuse, R204, R73 ;  /* 0x000000ccb8497223 */ /* 0x040fe20000010049 */
[C---:B------:R-:W-:Y:S01]  /*3e60*/  FFMA.FTZ R80, R184.reuse, R80, R77 ;  /* 0x00000050b8507223 */ /* 0x040fe2000001004d */
[----:B------:R-:W-:Y:S01]  /*3e70*/  FFMA.FTZ R200, R184, R200, R76 ;  /* 0x000000c8b8c87223 */ /* 0x000fe2000001004c */
[----:B------:R-:W-:-:S02]  /*3e80*/  F2FP.F16.F32.PACK_AB R74, R211, R74 ;  /* 0x0000004ad34a723e */ /* 0x000fc400000000ff */
[----:B------:R-:W-:Y:S02]  /*3e90*/  F2FP.F16.F32.PACK_AB R73, R203, R73 ;  /* 0x00000049cb49723e */ /* 0x000fe400000000ff */
[----:B------:R-:W-:Y:S01]  /*3ea0*/  F2FP.F16.F32.PACK_AB R72, R200, R80 ;  /* 0x00000050c848723e */ /* 0x000fe200000000ff */
[----:B------:R-:W-:Y:S06]  /*3eb0*/  BRA `(.L_x_625) ;  /* 0x0000000800047947 */ /* 0x000fec0003800000 */
.L_x_628:
[-CC-:B------:R-:W-:Y:S01]  /*3ec0*/  FFMA.FTZ R80, R80, R112.reuse, R113.reuse ;  /* 0x0000007050507223 */ /* 0x180fe20000010071 */
[-CC-:B------:R-:W-:Y:S01]  /*3ed0*/  FFMA.FTZ R204, R204, R112.reuse, R113.reuse ;  /* 0x00000070cccc7223 */ /* 0x180fe20000010071 */
[--C-:B-----5:R-:W-:Y:S02]  /*3ee0*/  HADD2.F32 R66, -RZ, R48.reuse.H0_H0 ;  /* 0x20000030ff427230 */ /* 0x120fe40000004100 */
[-CC-:B------:R-:W-:Y:S01]  /*3ef0*/  FFMA.FTZ R65, R200, R112.reuse, R113.reuse ;  /* 0x00000070c8417223 */ /* 0x180fe20000010071 */
[----:B------:R-:W-:Y:S02]  /*3f00*/  HADD2.F32 R67, -RZ, R49.H0_H0 ;  /* 0x20000031ff437230 */ /* 0x000fe40000004100 */
[----:B------:R-:W-:Y:S01]  /*3f10*/  FADD.FTZ R64, R201, -R80 ;  /* 0x80000050c9407221 */ /* 0x000fe20000010000 */
[----:B------:R-:W-:Y:S01]  /*3f20*/  FADD.FTZ R204, R202, -R204 ;  /* 0x800000cccacc7221 */ /* 0x000fe20000010000 */
[-CC-:B------:R-:W-:Y:S01]  /*3f30*/  FFMA.FTZ R75, R75, R112.reuse, R113.reuse ;  /* 0x000000704b4b7223 */ /* 0x180fe20000010071 */
[----:B------:R-:W-:Y:S01]  /*3f40*/  FFMA.FTZ R73, R73, R112, R113 ;  /* 0x0000007049497223 */ /* 0x000fe20000010071 */
[C---:B------:R-:W-:Y:S01]  /*3f50*/  FFMA.FTZ R64, R184.reuse, R64, R66 ;  /* 0x00000040b8407223 */ /* 0x040fe20000010042 */
[----:B------:R-:W-:Y:S01]  /*3f60*/  FFMA.FTZ R204, R184, R204, R67 ;  /* 0x000000ccb8cc7223 */ /* 0x000fe20000010043 */
[----:B------:R-:W-:-:S02]  /*3f70*/  HADD2.F32 R66, -RZ, R48.H1_H1 ;  /* 0x30000030ff427230 */ /* 0x000fc40000004100 */
[----:B------:R-:W-:Y:S01]  /*3f80*/  FADD.FTZ R65, R199, -R65 ;  /* 0x80000041c7417221 */ /* 0x000fe20000010000 */
[--C-:B------:R-:W-:Y:S02]  /*3f90*/  HADD2.F32 R67, -RZ, R51.reuse.H1_H1 ;  /* 0x30000033ff437230 */ /* 0x100fe40000004100 */
[-C--:B------:R-:W-:Y:S01]  /*3fa0*/  FFMA.FTZ R205, R205, R112.reuse, R113 ;  /* 0x00000070cdcd7223 */ /* 0x080fe20000010071 */
[----:B------:R-:W-:Y:S01]  /*3fb0*/  FADD.FTZ R75, R76, -R75 ;  /* 0x8000004b4c4b7221 */ /* 0x000fe20000010000 */
[-CC-:B------:R-:W-:Y:S01]  /*3fc0*/  FFMA.FTZ R203, R203, R112.reuse, R113.reuse ;  /* 0x00000070cbcb7223 */ /* 0x180fe20000010071 */
[----:B------:R-:W-:Y:S01]  /*3fd0*/  FFMA.FTZ R211, R211, R112, R113 ;  /* 0x00000070d3d37223 */ /* 0x000fe20000010071 */
[----:B------:R-:W-:Y:S01]  /*3fe0*/  FADD.FTZ R73, R72, -R73 ;  /* 0x8000004948497221 */ /* 0x000fe20000010000 */
[----:B------:R-:W-:Y:S01]  /*3ff0*/  FFMA.FTZ R65, R184, R65, R66 ;  /* 0x00000041b8417223 */ /* 0x000fe20000010042 */
[----:B------:R-:W-:Y:S01]  /*4000*/  FADD.FTZ R205, R74, -R205 ;  /* 0x800000cd4acd7221 */ /* 0x000fe20000010000 */
[----:B------:R-:W-:-:S02]  /*4010*/  HADD2.F32 R72, -RZ, R51.H0_H0 ;  /* 0x20000033ff487230 */ /* 0x000fc40000004100 */
[----:B------:R-:W-:Y:S01]  /*4020*/  FFMA.FTZ R75, R184, R75, R67 ;  /* 0x0000004bb84b7223 */ /* 0x000fe20000010043 */
[--C-:B------:R-:W-:Y:S02]  /*4030*/  HADD2.F32 R66, -RZ, R50.reuse.H0_H0 ;  /* 0x20000032ff427230 */ /* 0x100fe40000004100 */
[----:B------:R-:W-:Y:S01]  /*4040*/  FADD.FTZ R203, R81, -R203 ;  /* 0x800000cb51cb7221 */ /* 0x000fe20000010000 */
[----:B------:R-:W-:Y:S02]  /*4050*/  HADD2.F32 R74, -RZ, R50.H1_H1 ;  /* 0x30000032ff4a7230 */ /* 0x000fe40000004100 */
[----:B------:R-:W-:Y:S01]  /*4060*/  FADD.FTZ R211, R210, -R211 ;  /* 0x800000d3d2d37221 */ /* 0x000fe20000010000 */
[----:B------:R-:W-:Y:S02]  /*4070*/  HADD2.F32 R67, -RZ, R49.H1_H1 ;  /* 0x30000031ff437230 */ /* 0x000fe40000004100 */
[C---:B------:R-:W-:Y:S01]  /*4080*/  FFMA.FTZ R73, R184.reuse, R73, R72 ;  /* 0x00000049b8497223 */ /* 0x040fe20000010048 */
[C---:B------:R-:W-:Y:S01]  /*4090*/  FFMA.FTZ R66, R184.reuse, R205, R66 ;  /* 0x000000cdb8427223 */ /* 0x040fe20000010042 */
[C---:B------:R-:W-:Y:S01]  /*40a0*/  FFMA.FTZ R74, R184.reuse, R211, R74 ;  /* 0x000000d3b84a7223 */ /* 0x040fe2000001004a */
[----:B------:R-:W-:Y:S01]  /*40b0*/  F2FP.F16.F32.PACK_AB R72, R65, R64 ;  /* 0x000000404148723e */ /* 0x000fe200000000ff */
[----:B------:R-:W-:Y:S01]  /*40c0*/  FFMA.FTZ R67, R184, R203, R67 ;  /* 0x000000cbb8437223 */ /* 0x000fe20000010043 */
[----:B------:R-:W-:-:S02]  /*40d0*/  F2FP.F16.F32.PACK_AB R75, R75, R73 ;  /* 0x000000494b4b723e */ /* 0x000fc400000000ff */
[----:B------:R-:W-:Y:S02]  /*40e0*/  F2FP.F16.F32.PACK_AB R74, R74, R66 ;  /* 0x000000424a4a723e */ /* 0x000fe400000000ff */
[----:B------:R-:W-:Y:S02]  /*40f0*/  F2FP.F16.F32.PACK_AB R73, R67, R204 ;  /* 0x000000cc4349723e */ /* 0x000fe400000000ff */
[----:B------:R-:W-:Y:S02]  /*4100*/  MOV R67, R75 ;  /* 0x0000004b00437202 */ /* 0x000fe40000000f00 */
[----:B------:R-:W-:Y:S02]  /*4110*/  MOV R66, R74 ;  /* 0x0000004a00427202 */ /* 0x000fe40000000f00 */
[----:B------:R-:W-:Y:S02]  /*4120*/  MOV R65, R73 ;  /* 0x0000004900417202 */ /* 0x000fe40000000f00 */
[----:B------:R-:W-:Y:S01]  /*4130*/  MOV R64, R72 ;  /* 0x0000004800407202 */ /* 0x000fe20000000f00 */
[----:B------:R-:W-:Y:S06]  /*4140*/  BRA `(.L_x_625) ;  /* 0x0000000400607947 */ /* 0x000fec0003800000 */
.L_x_627:
[----:B------:R-:W-:-:S04]  /*4150*/  UISETP.NE.U32.AND UP0, UPT, UR6, URZ, UPT ;  /* 0x000000ff0600728c */ /* 0x000fc8000bf05070 */
[----:B------:R-:W-:-:S09]  /*4160*/  UISETP.NE.AND.EX UP0, UPT, UR7, URZ, UPT, UP0 ;  /* 0x000000ff0700728c */ /* 0x000fd2000bf05300 */
[----:B------:R-:W-:Y:S05]  /*4170*/  BRA.U UP0, `(.L_x_629) ;  /* 0x0000000100a47547 */ /* 0x000fea000b800000 */
        /* <DEDUP_REMOVED lines=41> */
.L_x_629:
[-CC-:B------:R-:W-:Y:S01]  /*4410*/  FFMA.FTZ R80, R80, R112.reuse, R113.reuse ;  /* 0x0000007050507223 */ /* 0x180fe20000010071 */
[-CC-:B------:R-:W-:Y:S01]  /*4420*/  FFMA.FTZ R204, R204, R112.reuse, R113.reuse ;  /* 0x00000070cccc7223 */ /* 0x180fe20000010071 */
[--C-:B-----5:R-:W-:Y:S02]  /*4430*/  HADD2.F32 R66, -RZ, R48.reuse.H0_H0 ;  /* 0x20000030ff427230 */ /* 0x120fe40000004100 */
[-CC-:B------:R-:W-:Y:S01]  /*4440*/  FFMA.FTZ R65, R200, R112.reuse, R113.reuse ;  /* 0x00000070c8417223 */ /* 0x180fe20000010071 */
[----:B------:R-:W-:Y:S02]  /*4450*/  HADD2.F32 R67, -RZ, R49.H0_H0 ;  /* 0x20000031ff437230 */ /* 0x000fe40000004100 */
[----:B------:R-:W-:Y:S01]  /*4460*/  FADD.FTZ R64, R201, -R80 ;  /* 0x80000050c9407221 */ /* 0x000fe20000010000 */
[----:B------:R-:W-:Y:S01]  /*4470*/  FADD.FTZ R204, R202, -R204 ;  /* 0x800000cccacc7221 */ /* 0x000fe20000010000 */
[----:B------:R-:W-:Y:S01]  /*4480*/  FFMA.FTZ R75, R75, R112, R113 ;  /* 0x000000704b4b7223 */ /* 0x000fe20000010071 */
[----:B------:R-:W-:Y:S01]  /*4490*/  FADD.FTZ R65, R199, -R65 ;  /* 0x80000041c7417221 */ /* 0x000fe20000010000 */
[C---:B------:R-:W-:Y:S01]  /*44a0*/  FFMA.FTZ R64, R184.reuse, R64, R66 ;  /* 0x00000040b8407223 */ /* 0x040fe20000010042 */
[----:B------:R-:W-:Y:S01]  /*44b0*/  FFMA.FTZ R204, R184, R204, R67 ;  /* 0x000000ccb8cc7223 */ /* 0x000fe20000010043 */
[----:B------:R-:W-:-:S02]  /*44c0*/  HADD2.F32 R66, -RZ, R48.H1_H1 ;  /* 0x30000030ff427230 */ /* 0x000fc40000004100 */
[-C--:B------:R-:W-:Y:S01]  /*44d0*/  FFMA.FTZ R205, R205, R112.reuse, R113 ;  /* 0x00000070cdcd7223 */ /* 0x080fe20000010071 */
[--C-:B------:R-:W-:Y:S02]  /*44e0*/  HADD2.F32 R67, -RZ, R51.reuse.H1_H1 ;  /* 0x30000033ff437230 */ /* 0x100fe40000004100 */
[----:B------:R-:W-:Y:S01]  /*44f0*/  FADD.FTZ R75, R76, -R75 ;  /* 0x8000004b4c4b7221 */ /* 0x000fe20000010000 */
[-CC-:B------:R-:W-:Y:S01]  /*4500*/  FFMA.FTZ R73, R73, R112.reuse, R113.reuse ;  /* 0x0000007049497223 */ /* 0x180fe20000010071 */
[-CC-:B------:R-:W-:Y:S01]  /*4510*/  FFMA.FTZ R203, R203, R112.reuse, R113.reuse ;  /* 0x00000070cbcb7223 */ /* 0x180fe20000010071 */
[----:B------:R-:W-:Y:S01]  /*4520*/  FFMA.FTZ R211, R211, R112, R113 ;  /* 0x00000070d3d37223 */ /* 0x000fe20000010071 */
[----:B------:R-:W-:Y:S01]  /*4530*/  FFMA.FTZ R65, R184, R65, R66 ;  /* 0x00000041b8417223 */ /* 0x000fe20000010042 */
[----:B------:R-:W-:Y:S01]  /*4540*/  FADD.FTZ R205, R74, -R205 ;  /* 0x800000cd4acd7221 */ /* 0x000fe20000010000 */
[----:B------:R-:W-:Y:S02]  /*4550*/  HADD2.F32 R68, -RZ, R51.H0_H0 ;  /* 0x20000033ff447230 */ /* 0x000fe40000004100 */
[----:B------:R-:W-:Y:S01]  /*4560*/  FFMA.FTZ R75, R184, R75, R67 ;  /* 0x0000004bb84b7223 */ /* 0x000fe20000010043 */
[----:B------:R-:W-:Y:S01]  /*4570*/  FADD.FTZ R73, R72, -R73 ;  /* 0x8000004948497221 */ /* 0x000fe20000010000 */
[----:B------:R-:W-:-:S02]  /*4580*/  HADD2.F32 R66, -RZ, R50.H0_H0 ;  /* 0x20000032ff427230 */ /* 0x000fc40000004100 */
        /* <DEDUP_REMOVED lines=15> */
[----:B------:R-:W-:-:S02]  /*4680*/  MOV R64, R72 ;  /* 0x0000004800407202 */ /* 0x000fc40000000f00 */
[----:B------:R-:W-:Y:S02]  /*4690*/  MOV R71, R75 ;  /* 0x0000004b00477202 */ /* 0x000fe40000000f00 */
[----:B------:R-:W-:Y:S02]  /*46a0*/  MOV R70, R74 ;  /* 0x0000004a00467202 */ /* 0x000fe40000000f00 */
[----:B------:R-:W-:Y:S02]  /*46b0*/  MOV R69, R73 ;  /* 0x0000004900457202 */ /* 0x000fe40000000f00 */
[----:B------:R-:W-:-:S07]  /*46c0*/  MOV R68, R72 ;  /* 0x0000004800447202 */ /* 0x000fce0000000f00 */
.L_x_625:
        /* <DEDUP_REMOVED lines=17> */
[--C-:B0----5:R-:W-:Y:S02]  /*47e0*/  HADD2.F32 R65, -RZ, R52.reuse.H0_H0 ;  /* 0x20000034ff417230 */ /* 0x121fe40000004100 */
[-CC-:B------:R-:W-:Y:S01]  /*47f0*/  FFMA.FTZ R64, R209, R112.reuse, R113.reuse ;  /* 0x00000070d1407223 */ /* 0x180fe20000010071 */
[-C--:B------:R-:W-:Y:S01]  /*4800*/  FFMA.FTZ R207, R207, R112.reuse, R113 ;  /* 0x00000070cfcf7223 */ /* 0x080fe20000010071 */
[----:B------:R-:W-:Y:S01]  /*4810*/  FADD.FTZ R72, R82, -R83 ;  /* 0x8000005352487221 */ /* 0x000fe20000010000 */
[-CC-:B------:R-:W-:Y:S01]  /*4820*/  FFMA.FTZ R215, R215, R112.reuse, R113.reuse ;  /* 0x00000070d7d77223 */ /* 0x180fe20000010071 */
[----:B------:R-:W-:Y:S01]  /*4830*/  FADD.FTZ R64, R208, -R64 ;  /* 0x80000040d0407221 */ /* 0x000fe20000010000 */
[----:B------:R-:W-:Y:S01]  /*4840*/  FFMA.FTZ R213, R213, R112, R113 ;  /* 0x00000070d5d57223 */ /* 0x000fe20000010071 */
[----:B------:R-:W-:Y:S01]  /*4850*/  FFMA.FTZ R72, R184, R72, R65 ;  /* 0x00000048b8487223 */ /* 0x000fe20000010041 */
[----:B------:R-:W-:-:S02]  /*4860*/  HADD2.F32 R65, -RZ, R52.H1_H1 ;  /* 0x30000034ff417230 */ /* 0x000fc40000004100 */
[-CC-:B------:R-:W-:Y:S01]  /*4870*/  FFMA.FTZ R216, R216, R112.reuse, R113.reuse ;  /* 0x00000070d8d87223 */ /* 0x180fe20000010071 */
[-CC-:B------:R-:W-:Y:S01]  /*4880*/  FFMA.FTZ R218, R218, R112.reuse, R113.reuse ;  /* 0x00000070dada7223 */ /* 0x180fe20000010071 */
[----:B------:R-:W-:Y:S01]  /*4890*/  FFMA.FTZ R222, R222, R112, R113 ;  /* 0x00000070dede7223 */ /* 0x000fe20000010071 */
[----:B------:R-:W-:Y:S02]  /*48a0*/  HADD2.F32 R73, -RZ, R53.H0_H0 ;  /* 0x20000035ff497230 */ /* 0x000fe40000004100 */
[----:B------:R-:W-:Y:S01]  /*48b0*/  FFMA.FTZ R64, R184, R64, R65 ;  /* 0x00000040b8407223 */ /* 0x000fe20000010041 */
[----:B------:R-:W-:Y:S02]  /*48c0*/  HADD2.F32 R65, -RZ, R54.H0_H0 ;  /* 0x20000036ff417230 */ /* 0x000fe40000004100 */
[----:B------:R-:W-:Y:S01]  /*48d0*/  FADD.FTZ R207, R206, -R207 ;  /* 0x800000cfcecf7221 */ /* 0x000fe20000010000 */
[--C-:B------:R-:W-:Y:S02]  /*48e0*/  HADD2.F32 R75, -RZ, R55.reuse.H0_H0 ;  /* 0x20000037ff4b7230 */ /* 0x100fe40000004100 */
[----:B------:R-:W-:Y:S01]  /*48f0*/  FADD.FTZ R215, R214, -R215 ;  /* 0x800000d7d6d77221 */ /* 0x000fe20000010000 */
[----:B------:R-:W-:-:S02]  /*4900*/  HADD2.F32 R66, -RZ, R55.H1_H1 ;  /* 0x30000037ff427230 */ /* 0x000fc40000004100 */
[----:B------:R-:W-:Y:S01]  /*4910*/  FADD.FTZ R213, R212, -R213 ;  /* 0x800000d5d4d57221 */ /* 0x000fe20000010000 */
[----:B------:R-:W-:Y:S02]  /*4920*/  HADD2.F32 R74, -RZ, R54.H1_H1 ;  /* 0x30000036ff4a7230 */ /* 0x000fe40000004100 */
[----:B------:R-:W-:Y:S01]  /*4930*/  FADD.FTZ R216, R217, -R216 ;  /* 0x800000d8d9d87221 */ /* 0x000fe20000010000 */
[----:B------:R-:W-:Y:S02]  /*4940*/  HADD2.F32 R67, -RZ, R53.H1_H1 ;  /* 0x30000035ff437230 */ /* 0x000fe40000004100 */
[----:B------:R-:W-:Y:S01]  /*4950*/  FADD.FTZ R218, R219, -R218 ;  /* 0x800000dadbda7221 */ /* 0x000fe20000010000 */
[----:B------:R-:W-:Y:S01]  /*4960*/  FADD.FTZ R222, R223, -R222 ;  /* 0x800000dedfde7221 */ /* 0x000fe20000010000 */
[C---:B------:R-:W-:Y:S01]  /*4970*/  FFMA.FTZ R73, R184.reuse, R207, R73 ;  /* 0x000000cfb8497223 */ /* 0x040fe20000010049 */
[C---:B------:R-:W-:Y:S01]  /*4980*/  FFMA.FTZ R65, R184.reuse, R213, R65 ;  /* 0x000000d5b8417223 */ /* 0x040fe20000010041 */
[C---:B------:R-:W-:Y:S01]  /*4990*/  FFMA.FTZ R75, R184.reuse, R218, R75 ;  /* 0x000000dab84b7223 */ /* 0x040fe2000001004b */
[C---:B------:R-:W-:Y:S01]  /*49a0*/  FFMA.FTZ R66, R184.reuse, R222, R66 ;  /* 0x000000deb8427223 */ /* 0x040fe20000010042 */
[C---:B------:R-:W-:Y:S01]  /*49b0*/  FFMA.FTZ R74, R184.reuse, R216, R74 ;  /* 0x000000d8b84a7223 */ /* 0x040fe2000001004a */
[----:B------:R-:W-:Y:S01]  /*49c0*/  FFMA.FTZ R67, R184, R215, R67 ;  /* 0x000000d7b8437223 */ /* 0x000fe20000010043 */
[----:B------:R-:W-:-:S02]  /*49d0*/  F2FP.F16.F32.PACK_AB R72, R64, R72 ;  /* 0x000000484048723e */ /* 0x000fc400000000ff */
        /* <DEDUP_REMOVED lines=12> */
.L_x_632:
[-CC-:B------:R-:W-:Y:S01]  /*4aa0*/  FFMA.FTZ R83, R83, R112.reuse, R113.reuse ;  /* 0x0000007053537223 */ /* 0x180fe20000010071 */
[--C-:B-----5:R-:W-:Y:S02]  /*4ab0*/  HADD2.F32 R69, -RZ, R52.reuse.H0_H0 ;  /* 0x20000034ff457230 */ /* 0x120fe40000004100 */
[-CC-:B------:R-:W-:Y:S01]  /*4ac0*/  FFMA.FTZ R68, R209, R112.reuse, R113.reuse ;  /* 0x00000070d1447223 */ /* 0x180fe20000010071 */
[-C--:B------:R-:W-:Y:S01]  /*4ad0*/  FFMA.FTZ R207, R207, R112.reuse, R113 ;  /* 0x00000070cfcf7223 */ /* 0x080fe20000010071 */
[----:B0-----:R-:W-:Y:S01]  /*4ae0*/  FADD.FTZ R72, R82, -R83 ;  /* 0x8000005352487221 */ /* 0x001fe20000010000 */
        /* <DEDUP_REMOVED lines=34> */
[----:B------:R-:W-:Y:S01]  /*4d10*/  MOV R68, R72 ;  /* 0x0000004800447202 */ /* 0x000fe20000000f00 */
[----:B------:R-:W-:Y:S06]  /*4d20*/  BRA `(.L_x_633) ;  /* 0x0000000c00547947 */ /* 0x000fec0003800000 */
.L_x_631:
        /* <DEDUP_REMOVED lines=42> */
.L_x_634:
[-CC-:B------:R-:W-:Y:S01]  /*4fd0*/  FFMA.FTZ R222, R222, R112.reuse, R113.reuse ;  /* 0x00000070dede7223 */ /* 0x180fe20000010071 */
[--C-:B0----5:R-:W-:Y:S02]  /*4fe0*/  HADD2.F32 R73, -RZ, R55.reuse.H1_H1 ;  /* 0x30000037ff497230 */ /* 0x121fe40000004100 */
[-CC-:B------:R-:W-:Y:S01]  /*4ff0*/  FFMA.FTZ R215, R215, R112.reuse, R113.reuse ;  /* 0x00000070d7d77223 */ /* 0x180fe20000010071 */
[-CC-:B------:R-:W-:Y:S01]  /*5000*/  FFMA.FTZ R216, R216, R112.reuse, R113.reuse ;  /* 0x00000070d8d87223 */ /* 0x180fe20000010071 */
[----:B------:R-:W-:Y:S01]  /*5010*/  FADD.FTZ R75, R223, -R222 ;  /* 0x800000dedf4b7221 */ /* 0x000fe20000010000 */
[----:B------:R-:W-:Y:S01]  /*5020*/  FFMA.FTZ R218, R218, R112, R113 ;  /* 0x00000070dada7223 */ /* 0x000fe20000010071 */
[----:B------:R-:W-:Y:S02]  /*5030*/  HADD2.F32 R74, -RZ, R55.H0_H0 ;  /* 0x20000037ff4a7230 */ /* 0x000fe40000004100 */
[----:B------:R-:W-:Y:S01]  /*5040*/  FADD.FTZ R215, R214, -R215 ;  /* 0x800000d7d6d77221 */ /* 0x000fe20000010000 */
[----:B------:R-:W-:Y:S01]  /*5050*/  FFMA.FTZ R75, R184, R75, R73 ;  /* 0x0000004bb84b7223 */ /* 0x000fe20000010049 */
[----:B------:R-:W-:-:S02]  /*5060*/  HADD2.F32 R73, -RZ, R54.H1_H1 ;  /* 0x30000036ff497230 */ /* 0x000fc40000004100 */
[----:B------:R-:W-:Y:S01]  /*5070*/  FADD.FTZ R216, R217, -R216 ;  /* 0x800000d8d9d87221 */ /* 0x000fe20000010000 */
[----:B------:R-:W-:Y:S02]  /*5080*/  HADD2.F32 R76, -RZ, R53.H1_H1 ;  /* 0x30000035ff4c7230 */ /* 0x000fe40000004100 */
[----:B------:R-:W-:Y:S01]  /*5090*/  FADD.FTZ R72, R219, -R218 ;  /* 0x800000dadb487221 */ /* 0x000fe20000010000 */
[-CC-:B------:R-:W-:Y:S01]  /*50a0*/  FFMA.FTZ R83, R83, R112.reuse, R113.reuse ;  /* 0x0000007053537223 */ /* 0x180fe20000010071 */
        /* <DEDUP_REMOVED lines=13> */
[----:B------:R-:W-:Y:S01]  /*5180*/  FADD.FTZ R213, R212, -R213 ;  /* 0x800000d5d4d57221 */ /* 0x000fe20000010000 */
[----:B------:R-:W-:Y:S01]  /*5190*/  F2FP.F16.F32.PACK_AB R75, R75, R72 ;  /* 0x000000484b4b723e */ /* 0x000fe200000000ff */
[C---:B------:R-:W-:Y:S01]  /*51a0*/  FFMA.FTZ R73, R184.reuse, R207, R73 ;  /* 0x000000cfb8497223 */ /* 0x040fe20000010049 */
[C---:B------:R-:W-:Y:S01]  /*51b0*/  FFMA.FTZ R83, R184.reuse, R83, R77 ;  /* 0x00000053b8537223 */ /* 0x040fe2000001004d */
[C---:B------:R-:W-:Y:S01]  /*51c0*/  FFMA.FTZ R74, R184.reuse, R213, R74 ;  /* 0x000000d5b84a7223 */ /* 0x040fe2000001004a */
[----:B------:R-:W-:-:S02]  /*51d0*/  FFMA.FTZ R209, R184, R209, R76 ;  /* 0x000000d1b8d17223 */ /* 0x000fc4000001004c */
[----:B------:R-:W-:Y:S02]  /*51e0*/  F2FP.F16.F32.PACK_AB R73, R215, R73 ;  /* 0x00000049d749723e */ /* 0x000fe400000000ff */
[----:B------:R-:W-:Y:S02]  /*51f0*/  F2FP.F16.F32.PACK_AB R74, R216, R74 ;  /* 0x0000004ad84a723e */ /* 0x000fe400000000ff */
[----:B------:R-:W-:Y:S01]  /*5200*/  F2FP.F16.F32.PACK_AB R72, R209, R83 ;  /* 0x00000053d148723e */ /* 0x000fe200000000ff */
[----:B------:R-:W-:Y:S06]  /*5210*/  BRA `(.L_x_633) ;  /* 0x0000000800187947 */ /* 0x000fec0003800000 */
.L_x_630:
        /* <DEDUP_REMOVED lines=39> */
.L_x_636:
        /* <DEDUP_REMOVED lines=33> */
.L_x_635:
        /* <DEDUP_REMOVED lines=34> */
.L_x_637:
        /* <DEDUP_REMOVED lines=27> */
[----:B------:R-:W-:-:S07]  /*5a70*/  F2FP.F16.F32.PACK_AB R72, R209, R72 ;  /* 0x00000048d148723e */ /* 0x000fce00000000ff */
.L_x_633:
        /* <DEDUP_REMOVED lines=12> */
[----:B0----5:R-:W-:Y:S02]  /*5b40*/  HADD2.F32 R64, -RZ, R57.H0_H0 ;  /* 0x20000039ff407230 */ /* 0x021fe40000004100 */
[-CC-:B------:R-:W-:Y:S01]  /*5b50*/  FFMA.FTZ R67, R95, R112.reuse, R113.reuse ;  /* 0x000000705f437223 */ /* 0x180fe20000010071 */
[----:B------:R-:W-:Y:S01]  /*5b60*/  FFMA.FTZ R106, R106, R112, R113 ;  /* 0x000000706a6a7223 */ /* 0x000fe20000010071 */
[----:B------:R-:W-:Y:S01]  /*5b70*/  FADD.FTZ R87, R87, -R86 ;  /* 0x8000005657577221 */ /* 0x000fe20000010000 */
[--C-:B------:R-:W-:Y:S02]  /*5b80*/  HADD2.F32 R66, -RZ, R58.reuse.H1_H1 ;  /* 0x3000003aff427230 */ /* 0x100fe40000004100 */
[----:B------:R-:W-:Y:S01]  /*5b90*/  FADD.FTZ R67, R94, -R67 ;  /* 0x800000435e437221 */ /* 0x000fe20000010000 */
[----:B------:R-:W-:Y:S01]  /*5ba0*/  FADD.FTZ R105, R105, -R106 ;  /* 0x8000006a69697221 */ /* 0x000fe20000010000 */
[----:B------:R-:W-:Y:S01]  /*5bb0*/  FFMA.FTZ R73, R184, R87, R64 ;  /* 0x00000057b8497223 */ /* 0x000fe20000010040 */
[----:B------:R-:W-:-:S02]  /*5bc0*/  HADD2.F32 R64, -RZ, R58.H0_H0 ;  /* 0x2000003aff407230 */ /* 0x000fc40000004100 */
[-CC-:B------:R-:W-:Y:S01]  /*5bd0*/  FFMA.FTZ R69, R104, R112.reuse, R113.reuse ;  /* 0x0000007068457223 */ /* 0x180fe20000010071 */
[-C--:B------:R-:W-:Y:S01]  /*5be0*/  FFMA.FTZ R220, R220, R112.reuse, R113 ;  /* 0x00000070dcdc7223 */ /* 0x080fe20000010071 */
[C---:B------:R-:W-:Y:S01]  /*5bf0*/  FFMA.FTZ R74, R184.reuse, R105, R66 ;  /* 0x00000069b84a7223 */ /* 0x040fe20000010042 */
[--C-:B------:R-:W-:Y:S02]  /*5c00*/  HADD2.F32 R66, -RZ, R59.reuse.H1_H1 ;  /* 0x3000003bff427230 */ /* 0x100fe40000004100 */
[----:B------:R-:W-:Y:S01]  /*5c10*/  FFMA.FTZ R67, R184, R67, R64 ;  /* 0x00000043b8437223 */ /* 0x000fe20000010040 */
[----:B------:R-:W-:Y:S02]  /*5c20*/  HADD2.F32 R64, -RZ, R59.H0_H0 ;  /* 0x2000003bff407230 */ /* 0x000fe40000004100 */
[----:B------:R-:W-:Y:S01]  /*5c30*/  FADD.FTZ R69, R102, -R69 ;  /* 0x8000004566457221 */ /* 0x000fe20000010000 */
[----:B------:R-:W-:Y:S01]  /*5c40*/  FADD.FTZ R221, R221, -R220 ;  /* 0x800000dcdddd7221 */ /* 0x000fe20000010000 */
[-CC-:B------:R-:W-:Y:S01]  /*5c50*/  FFMA.FTZ R78, R78, R112.reuse, R113.reuse ;  /* 0x000000704e4e7223 */ /* 0x180fe20000010071 */
[-CC-:B------:R-:W-:Y:S01]  /*5c60*/  FFMA.FTZ R84, R84, R112.reuse, R113.reuse ;  /* 0x0000007054547223 */ /* 0x180fe20000010071 */
[----:B------:R-:W-:Y:S01]  /*5c70*/  FFMA.FTZ R65, R97, R112, R113 ;  /* 0x0000007061417223 */ /* 0x000fe20000010071 */
[C---:B------:R-:W-:Y:S01]  /*5c80*/  FFMA.FTZ R69, R184.reuse, R69, R64 ;  /* 0x00000045b8457223 */ /* 0x040fe20000010040 */
[----:B------:R-:W-:Y:S01]  /*5c90*/  FFMA.FTZ R68, R184, R221, R66 ;  /* 0x000000ddb8447223 */ /* 0x000fe20000010042 */
[----:B------:R-:W-:-:S02]  /*5ca0*/  HADD2.F32 R71, -RZ, R56.H0_H0 ;  /* 0x20000038ff477230 */ /* 0x000fc40000004100 */
[----:B------:R-:W-:Y:S01]  /*5cb0*/  FADD.FTZ R79, R79, -R78 ;  /* 0x8000004e4f4f7221 */ /* 0x000fe20000010000 */
[----:B------:R-:W-:Y:S02]  /*5cc0*/  HADD2.F32 R66, -RZ, R57.H1_H1 ;  /* 0x30000039ff427230 */ /* 0x000fe40000004100 */
[----:B------:R-:W-:Y:S01]  /*5cd0*/  FADD.FTZ R85, R85, -R84 ;  /* 0x8000005455557221 */ /* 0x000fe20000010000 */
[----:B------:R-:W-:Y:S02]  /*5ce0*/  HADD2.F32 R64, -RZ, R56.H1_H1 ;  /* 0x30000038ff407230 */ /* 0x000fe40000004100 */
[----:B------:R-:W-:Y:S01]  /*5cf0*/  FADD.FTZ R65, R96, -R65 ;  /* 0x8000004160417221 */ /* 0x000fe20000010000 */
[----:B------:R-:W-:Y:S01]  /*5d00*/  FFMA.FTZ R72, R184, R79, R71 ;  /* 0x0000004fb8487223 */ /* 0x000fe20000010047 */
[----:B------:R-:W-:Y:S02]  /*5d10*/  F2FP.F16.F32.PACK_AB R75, R68, R69 ;  /* 0x00000045444b723e */ /* 0x000fe400000000ff */
[C---:B------:R-:W-:Y:S01]  /*5d20*/  FFMA.FTZ R66, R184.reuse, R65, R66 ;  /* 0x00000041b8427223 */ /* 0x040fe20000010042 */
[----:B------:R-:W-:Y:S01]  /*5d30*/  FFMA.FTZ R85, R184, R85, R64 ;  /* 0x00000055b8557223 */ /* 0x000fe20000010040 */
[----:B------:R-:W-:-:S02]  /*5d40*/  F2FP.F16.F32.PACK_AB R74, R74, R67 ;  /* 0x000000434a4a723e */ /* 0x000fc400000000ff */
        /* <DEDUP_REMOVED lines=11> */
.L_x_640:
[-CC-:B------:R-:W-:Y:S01]  /*5e00*/  FFMA.FTZ R71, R95, R112.reuse, R113.reuse ;  /* 0x000000705f477223 */ /* 0x180fe20000010071 */
[-CC-:B------:R-:W-:Y:S01]  /*5e10*/  FFMA.FTZ R78, R78, R112.reuse, R113.reuse ;  /* 0x000000704e4e7223 */ /* 0x180fe20000010071 */
[----:B-----5:R-:W-:Y:S02]  /*5e20*/  HADD2.F32 R70, -RZ, R58.H0_H0 ;  /* 0x2000003aff467230 */ /* 0x020fe40000004100 */
[-C--:B------:R-:W-:Y:S01]  /*5e30*/  FFMA.FTZ R75, R104, R112.reuse, R113 ;  /* 0x00000070684b7223 */ /* 0x080fe20000010071 */
[----:B------:R-:W-:Y:S01]  /*5e40*/  FADD.FTZ R71, R94, -R71 ;  /* 0x800000475e477221 */ /* 0x000fe20000010000 */
[----:B------:R-:W-:Y:S02]  /*5e50*/  HADD2.F32 R69, -RZ, R56.H0_H0 ;  /* 0x20000038ff457230 */ /* 0x000fe40000004100 */
[----:B------:R-:W-:Y:S01]  /*5e60*/  FFMA.FTZ R220, R220, R112, R113 ;  /* 0x00000070dcdc7223 */ /* 0x000fe20000010071 */
[----:B------:R-:W-:Y:S01]  /*5e70*/  FADD.FTZ R79, R79, -R78 ;  /* 0x8000004e4f4f7221 */ /* 0x000fe20000010000 */
[----:B------:R-:W-:Y:S01]  /*5e80*/  FFMA.FTZ R71, R184, R71, R70 ;  /* 0x00000047b8477223 */ /* 0x000fe20000010046 */
[----:B------:R-:W-:-:S02]  /*5e90*/  HADD2.F32 R70, -RZ, R59.H0_H0 ;  /* 0x2000003bff467230 */ /* 0x000fc40000004100 */
[----:B------:R-:W-:Y:S01]  /*5ea0*/  FADD.FTZ R75, R102, -R75 ;  /* 0x8000004b664b7221 */ /* 0x000fe20000010000 */
[----:B------:R-:W-:Y:S02]  /*5eb0*/  HADD2.F32 R74, -RZ, R59.H1_H1 ;  /* 0x3000003bff4a7230 */ /* 0x000fe40000004100 */
[----:B------:R-:W-:Y:S01]  /*5ec0*/  FADD.FTZ R221, R221, -R220 ;  /* 0x800000dcdddd7221 */ /* 0x000fe20000010000 */
[----:B0-----:R-:W-:Y:S01]  /*5ed0*/  FFMA.FTZ R72, R184, R79, R69 ;  /* 0x0000004fb8487223 */ /* 0x001fe20000010045 */
[-CC-:B------:R-:W-:Y:S01]  /*5ee0*/  FFMA.FTZ R84, R84, R112.reuse, R113.reuse ;  /* 0x0000007054547223 */ /* 0x180fe20000010071 */
[-CC-:B------:R-:W-:Y:S01]  /*5ef0*/  FFMA.FTZ R86, R86, R112.reuse, R113.reuse ;  /* 0x0000007056567223 */ /* 0x180fe20000010071 */
[-CC-:B------:R-:W-:Y:S01]  /*5f00*/  FFMA.FTZ R69, R97, R112.reuse, R113.reuse ;  /* 0x0000007061457223 */ /* 0x180fe20000010071 */
[----:B------:R-:W-:Y:S01]  /*5f10*/  FFMA.FTZ R106, R106, R112, R113 ;  /* 0x000000706a6a7223 */ /* 0x000fe20000010071 */
[C---:B------:R-:W-:Y:S01]  /*5f20*/  FFMA.FTZ R75, R184.reuse, R75, R70 ;  /* 0x0000004bb84b7223 */ /* 0x040fe20000010046 */
[----:B------:R-:W-:Y:S01]  /*5f30*/  FFMA.FTZ R76, R184, R221, R74 ;  /* 0x000000ddb84c7223 */ /* 0x000fe2000001004a */
[----:B------:R-:W-:-:S02]  /*5f40*/  HADD2.F32 R68, -RZ, R56.H1_H1 ;  /* 0x30000038ff447230 */ /* 0x000fc40000004100 */
[----:B------:R-:W-:Y:S01]  /*5f50*/  FADD.FTZ R85, R85, -R84 ;  /* 0x8000005455557221 */ /* 0x000fe20000010000 */
[--C-:B------:R-:W-:Y:S02]  /*5f60*/  HADD2.F32 R73, -RZ, R57.reuse.H0_H0 ;  /* 0x20000039ff497230 */ /* 0x100fe40000004100 */
[----:B------:R-:W-:Y:S01]  /*5f70*/  FADD.FTZ R87, R87, -R86 ;  /* 0x8000005657577221 */ /* 0x000fe20000010000 */
[----:B------:R-:W-:Y:S02]  /*5f80*/  HADD2.F32 R74, -RZ, R58.H1_H1 ;  /* 0x3000003aff4a7230 */ /* 0x000fe40000004100 */
[----:B------:R-:W-:Y:S01]  /*5f90*/  FADD.FTZ R69, R96, -R69 ;  /* 0x8000004560457221 */ /* 0x000fe20000010000 */
[----:B------:R-:W-:Y:S02]  /*5fa0*/  HADD2.F32 R70, -RZ, R57.H1_H1 ;  /* 0x30000039ff467230 */ /* 0x000fe40000004100 */
[----:B------:R-:W-:Y:S01]  /*5fb0*/  FADD.FTZ R105, R105, -R106 ;  /* 0x8000006a69697221 */ /* 0x000fe20000010000 */
[C---:B------:R-:W-:Y:S01]  /*5fc0*/  FFMA.FTZ R68, R184.reuse, R85, R68 ;  /* 0x00000055b8447223 */ /* 0x040fe20000010044 */
[----:B------:R-:W-:Y:S01]  /*5fd0*/  FFMA.FTZ R73, R184, R87, R73 ;  /* 0x00000057b8497223 */ /* 0x000fe20000010049 */
[----:B------:R-:W-:Y:S01]  /*5fe0*/  F2FP.F16.F32.PACK_AB R75, R76, R75 ;  /* 0x0000004b4c4b723e */ /* 0x000fe200000000ff */
[C---:B------:R-:W-:Y:S01]  /*5ff0*/  FFMA.FTZ R74, R184.reuse, R105, R74 ;  /* 0x00000069b84a7223 */ /* 0x040fe2000001004a */
[----:B------:R-:W-:Y:S01]  /*6000*/  FFMA.FTZ R70, R184, R69, R70 ;  /* 0x00000045b8467223 */ /* 0x000fe20000010046 */
[----:B------:R-:W-:-:S03]  /*6010*/  F2FP.F16.F32.PACK_AB R72, R68, R72 ;  /* 0x000000484448723e */ /* 0x000fc600000000ff */
[----:B------:R-:W-:Y:S02]  /*6020*/  F2FP.F16.F32.PACK_AB R74, R74, R71 ;  /* 0x000000474a4a723e */ /* 0x000fe400000000ff */
[----:B------:R-:W-:Y:S02]  /*6030*/  F2FP.F16.F32.PACK_AB R73, R70, R73 ;  /* 0x000000494649723e */ /* 0x000fe400000000ff */
[----:B------:R-:W-:Y:S02]  /*6040*/  MOV R71, R75 ;  /* 0x0000004b00477202 */ /* 0x000fe40000000f00 */
[----:B------:R-:W-:Y:S02]  /*6050*/  MOV R70, R74 ;  /* 0x0000004a00467202 */ /* 0x000fe40000000f00 */
[----:B------:R-:W-:Y:S02]  /*6060*/  MOV R69, R73 ;  /* 0x0000004900457202 */ /* 0x000fe40000000f00 */
[----:B------:R-:W-:Y:S01]  /*6070*/  MOV R68, R72 ;  /* 0x0000004800447202 */ /* 0x000fe20000000f00 */
[----:B------:R-:W-:Y:S06]  /*6080*/  BRA `(.L_x_641) ;  /* 0x0000000c00547947 */ /* 0x000fec0003800000 */
.L_x_639:
[----:B------:R-:W-:Y:S05]  /*6090*/  @!P2 BRA `(.L_x_642) ;  /* 0x0000000000a4a947 */ /* 0x000fea0003800000 */
[-CC-:B0-----:R-:W-:Y:S01]  /*60a0*/  FFMA.FTZ R67, R95, R112.reuse, R113.reuse ;  /* 0x000000705f437223 */ /* 0x181fe20000010071 */
        /* <DEDUP_REMOVED lines=12> */
[----:B------:R-:W-:Y:S01]  /*6170*/  FFMA.FTZ R72, R184, R79, R65 ;  /* 0x0000004fb8487223 */ /* 0x000fe20000010041 */
        /* <DEDUP_REMOVED lines=27> */
.L_x_642:
[-CC-:B0-----:R-:W-:Y:S01]  /*6330*/  FFMA.FTZ R73, R104, R112.reuse, R113.reuse ;  /* 0x0000007068497223 */ /* 0x181fe20000010071 */
[-CC-:B------:R-:W-:Y:S01]  /*6340*/  FFMA.FTZ R106, R106, R112.reuse, R113.reuse ;  /* 0x000000706a6a7223 */ /* 0x180fe20000010071 */
[-C--:B------:R-:W-:Y:S01]  /*6350*/  FFMA.FTZ R220, R220, R112.reuse, R113 ;  /* 0x00000070dcdc7223 */ /* 0x080fe20000010071 */
[--C-:B-----5:R-:W-:Y:S02]  /*6360*/  HADD2.F32 R75, -RZ, R59.reuse.H0_H0 ;  /* 0x2000003bff4b7230 */ /* 0x120fe40000004100 */
[----:B------:R-:W-:Y:S01]  /*6370*/  FADD.FTZ R73, R102, -R73 ;  /* 0x8000004966497221 */ /* 0x000fe20000010000 */
[----:B------:R-:W-:Y:S02]  /*6380*/  HADD2.F32 R74, -RZ, R59.H1_H1 ;  /* 0x3000003bff4a7230 */ /* 0x000fe40000004100 */
[-CC-:B------:R-:W-:Y:S01]  /*6390*/  FFMA.FTZ R78, R78, R112.reuse, R113.reuse ;  /* 0x000000704e4e7223 */ /* 0x180fe20000010071 */
[--C-:B------:R-:W-:Y:S02]  /*63a0*/  HADD2.F32 R76, -RZ, R58.reuse.H1_H1 ;  /* 0x3000003aff4c7230 */ /* 0x100fe40000004100 */
[----:B------:R-:W-:Y:S01]  /*63b0*/  FADD.FTZ R105, R105, -R106 ;  /* 0x8000006a69697221 */ /* 0x000fe20000010000 */
[----:B------:R-:W-:Y:S01]  /*63c0*/  FADD.FTZ R221, R221, -R220 ;  /* 0x800000dcdddd7221 */ /* 0x000fe20000010000 */
[-CC-:B------:R-:W-:Y:S01]  /*63d0*/  FFMA.FTZ R84, R84, R112.reuse, R113.reuse ;  /* 0x0000007054547223 */ /* 0x180fe20000010071 */
[-CC-:B------:R-:W-:Y:S01]  /*63e0*/  FFMA.FTZ R86, R86, R112.reuse, R113.reuse ;  /* 0x0000007056567223 */ /* 0x180fe20000010071 */
[-CC-:B------:R-:W-:Y:S01]  /*63f0*/  FFMA.FTZ R97, R97, R112.reuse, R113.reuse ;  /* 0x0000007061617223 */ /* 0x180fe20000010071 */
[----:B------:R-:W-:Y:S01]  /*6400*/  FFMA.FTZ R95, R95, R112, R113 ;  /* 0x000000705f5f7223 */ /* 0x000fe20000010071 */
[C---:B------:R-:W-:Y:S01]  /*6410*/  FFMA.FTZ R72, R184.reuse, R73, R75 ;  /* 0x00000049b8487223 */ /* 0x040fe2000001004b */
[----:B------:R-:W-:Y:S01]  /*6420*/  FADD.FTZ R78, R79, -R78 ;  /* 0x8000004e4f4e7221 */ /* 0x000fe20000010000 */
[C---:B------:R-:W-:Y:S01]  /*6430*/  FFMA.FTZ R75, R184.reuse, R221, R74 ;  /* 0x000000ddb84b7223 */ /* 0x040fe2000001004a */
[----:B------:R-:W-:Y:S01]  /*6440*/  FFMA.FTZ R105, R184, R105, R76 ;  /* 0x00000069b8697223 */ /* 0x000fe2000001004c */
[----:B------:R-:W-:-:S02]  /*6450*/  HADD2.F32 R74, -RZ, R58.H0_H0 ;  /* 0x2000003aff4a7230 */ /* 0x000fc40000004100 */
[----:B------:R-:W-:Y:S01]  /*6460*/  FADD.FTZ R84, R85, -R84 ;  /* 0x8000005455547221 */ /* 0x000fe20000010000 */
[--C-:B------:R-:W-:Y:S02]  /*6470*/  HADD2.F32 R73, -RZ, R57.reuse.H0_H0 ;  /* 0x20000039ff497230 */ /* 0x100fe40000004100 */
[----:B------:R-:W-:Y:S01]  /*6480*/  FADD.FTZ R86, R87, -R86 ;  /* 0x8000005657567221 */ /* 0x000fe20000010000 */
[----:B------:R-:W-:Y:S02]  /*6490*/  HADD2.F32 R76, -RZ, R57.H1_H1 ;  /* 0x30000039ff4c7230 */ /* 0x000fe40000004100 */
[----:B------:R-:W-:Y:S01]  /*64a0*/  FADD.FTZ R97, R96, -R97 ;  /* 0x8000006160617221 */ /* 0x000fe20000010000 */
[--C-:B------:R-:W-:Y:S02]  /*64b0*/  HADD2.F32 R77, -RZ, R56.reuse.H0_H0 ;  /* 0x20000038ff4d7230 */ /* 0x100fe40000004100 */
[----:B------:R-:W-:Y:S01]  /*64c0*/  FADD.FTZ R95, R94, -R95 ;  /* 0x8000005f5e5f7221 */ /* 0x000fe20000010000 */
[----:B------:R-:W-:-:S02]  /*64d0*/  HADD2.F32 R79, -RZ, R56.H1_H1 ;  /* 0x30000038ff4f7230 */ /* 0x000fc40000004100 */
[C---:B------:R-:W-:Y:S01]  /*64e0*/  FFMA.FTZ R73, R184.reuse, R86, R73 ;  /* 0x00000056b8497223 */ /* 0x040fe20000010049 */
[C---:B------:R-:W-:Y:S01]  /*64f0*/  FFMA.FTZ R76, R184.reuse, R97, R76 ;  /* 0x00000061b84c7223 */ /* 0x040fe2000001004c */
[C---:B------:R-:W-:Y:S01]  /*6500*/  FFMA.FTZ R74, R184.reuse, R95, R74 ;  /* 0x0000005fb84a7223 */ /* 0x040fe2000001004a */
[C---:B------:R-:W-:Y:S01]  /*6510*/  FFMA.FTZ R78, R184.reuse, R78, R77 ;  /* 0x0000004eb84e7223 */ /* 0x040fe2000001004d */
[----:B------:R-:W-:Y:S01]  /*6520*/  FFMA.FTZ R79, R184, R84, R79 ;  /* 0x00000054b84f7223 */ /* 0x000fe2000001004f */
[----:B------:R-:W-:Y:S02]  /*6530*/  F2FP.F16.F32.PACK_AB R75, R75, R72 ;  /* 0x000000484b4b723e */ /* 0x000fe400000000ff */
[----:B------:R-:W-:Y:S02]  /*6540*/  F2FP.F16.F32.PACK_AB R74, R105, R74 ;  /* 0x0000004a694a723e */ /* 0x000fe400000000ff */
[----:B------:R-:W-:Y:S02]  /*6550*/  F2FP.F16.F32.PACK_AB R73, R76, R73 ;  /* 0x000000494c49723e */ /* 0x000fe400000000ff */
[----:B------:R-:W-:Y:S01]  /*6560*/  F2FP.F16.F32.PACK_AB R72, R79, R78 ;  /* 0x0000004e4f48723e */ /* 0x000fe200000000ff */
[----:B------:R-:W-:Y:S06]  /*6570*/  BRA `(.L_x_641) ;  /* 0x0000000800187947 */ /* 0x000fec0003800000 */
.L_x_638:
[----:B------:R-:W-:Y:S05]  /*6580*/  @!P1 BRA `(.L_x_643) ;  /* 0x00000004001c9947 */ /* 0x000fea0003800000 */
[----:B------:R-:W-:Y:S05]  /*6590*/  @!P2 BRA `(.L_x_644) ;  /* 0x000000000094a947 */ /* 0x000fea0003800000 */
[-CC-:B0-----:R-:W-:Y:S01]  /*65a0*/  FFMA.FTZ R67, R104, R112.reuse, R113.reuse ;  /* 0x0000007068437223 */ /* 0x181fe20000010071 */
        /* <DEDUP_REMOVED lines=36> */
.L_x_644:
        /* <DEDUP_REMOVED lines=19> */
[C---:B0-----:R-:W-:Y:S01]  /*6920*/  FMUL.FTZ R72, R184.reuse, R78 ;  /* 0x0000004eb8487220 */ /* 0x041fe20000410000 */
        /* <DEDUP_REMOVED lines=13> */
.L_x_643:
        /* <DEDUP_REMOVED lines=34> */
.L_x_645:
[-CC-:B------:R-:W-:Y:S01]  /*6c20*/  FFMA.FTZ R104, R104, R112.reuse, R113.reuse ;  /* 0x0000007068687223 */ /* 0x180fe20000010071 */
[-CC-:B------:R-:W-:Y:S01]  /*6c30*/  FFMA.FTZ R220, R220, R112.reuse, R113.reuse ;  /* 0x00000070dcdc7223 */ /* 0x180fe20000010071 */
[-CC-:B------:R-:W-:Y:S01]  /*6c40*/  FFMA.FTZ R78, R78, R112.reuse, R113.reuse ;  /* 0x000000704e4e7223 */ /* 0x180fe20000010071 */
[-CC-:B------:R-:W-:Y:S01]  /*6c50*/  FFMA.FTZ R84, R84, R112.reuse, R113.reuse ;  /* 0x0000007054547223 */ /* 0x180fe20000010071 */
[----:B0-----:R-:W-:Y:S01]  /*6c60*/  FADD.FTZ R73, R102, -R104 ;  /* 0x8000006866497221 */ /* 0x001fe20000010000 */
        /* <DEDUP_REMOVED lines=22> */
[----:B------:R-:W-:-:S07]  /*6dd0*/  F2FP.F16.F32.PACK_AB R72, R77, R72 ;  /* 0x000000484d48723e */ /* 0x000fce00000000ff */
.L_x_641:
        /* <DEDUP_REMOVED lines=11> */
[-CC-:B0-----:R-:W-:Y:S01]  /*6e90*/  FFMA.FTZ R64, R103, R112.reuse, R113.reuse ;  /* 0x0000007067407223 */ /* 0x181fe20000010071 */
[-CC-:B------:R-:W-:Y:S01]  /*6ea0*/  FFMA.FTZ R91, R91, R112.reuse, R113.reuse ;  /* 0x000000705b5b7223 */ /* 0x180fe20000010071 */
[-C--:B------:R-:W-:Y:S01]  /*6eb0*/  FFMA.FTZ R99, R99, R112.reuse, R113 ;  /* 0x0000007063637223 */ /* 0x080fe20000010071 */
[----:B-----5:R-:W-:Y:S02]  /*6ec0*/  HADD2.F32 R66, -RZ, R62.H0_H0 ;  /* 0x2000003eff427230 */ /* 0x020fe40000004100 */
[----:B------:R-:W-:Y:S01]  /*6ed0*/  FADD.FTZ R107, R107, -R64 ;  /* 0x800000406b6b7221 */ /* 0x000fe20000010000 */
[----:B------:R-:W-:Y:S02]  /*6ee0*/  HADD2.F32 R64, -RZ, R61.H0_H0 ;  /* 0x2000003dff407230 */ /* 0x000fe40000004100 */
[----:B------:R-:W-:Y:S01]  /*6ef0*/  FADD.FTZ R91, R90, -R91 ;  /* 0x8000005b5a5b7221 */ /* 0x000fe20000010000 */
[----:B------:R-:W-:Y:S01]  /*6f00*/  FADD.FTZ R99, R98, -R99 ;  /* 0x8000006362637221 */ /* 0x000fe20000010000 */
[-CC-:B------:R-:W-:Y:S01]  /*6f10*/  FFMA.FTZ R88, R88, R112.reuse, R113.reuse ;  /* 0x0000007058587223 */ /* 0x180fe20000010071 */
[-CC-:B------:R-:W-:Y:S01]  /*6f20*/  FFMA.FTZ R93, R93, R112.reuse, R113.reuse ;  /* 0x000000705d5d7223 */ /* 0x180fe20000010071 */
[-CC-:B------:R-:W-:Y:S01]  /*6f30*/  FFMA.FTZ R101, R101, R112.reuse, R113.reuse ;  /* 0x0000007065657223 */ /* 0x180fe20000010071 */
[-CC-:B------:R-:W-:Y:S01]  /*6f40*/  FFMA.FTZ R108, R108, R112.reuse, R113.reuse ;  /* 0x000000706c6c7223 */ /* 0x180fe20000010071 */
[----:B------:R-:W-:Y:S01]  /*6f50*/  FFMA.FTZ R110, R110, R112, R113 ;  /* 0x000000706e6e7223 */ /* 0x000fe20000010071 */
[C---:B------:R-:W-:Y:S01]  /*6f60*/  FFMA.FTZ R73, R184.reuse, R91, R64 ;  /* 0x0000005bb8497223 */ /* 0x040fe20000010040 */
[----:B------:R-:W-:Y:S01]  /*6f70*/  FFMA.FTZ R74, R184, R99, R66 ;  /* 0x00000063b84a7223 */ /* 0x000fe20000010042 */
[----:B------:R-:W-:-:S02]  /*6f80*/  HADD2.F32 R65, -RZ, R60.H0_H0 ;  /* 0x2000003cff417230 */ /* 0x000fc40000004100 */
[----:B------:R-:W-:Y:S01]  /*6f90*/  FADD.FTZ R89, R89, -R88 ;  /* 0x8000005859597221 */ /* 0x000fe20000010000 */
[--C-:B------:R-:W-:Y:S02]  /*6fa0*/  HADD2.F32 R67, -RZ, R63.reuse.H1_H1 ;  /* 0x3000003fff437230 */ /* 0x100fe40000004100 */
[----:B------:R-:W-:Y:S01]  /*6fb0*/  FADD.FTZ R93, R92, -R93 ;  /* 0x8000005d5c5d7221 */ /* 0x000fe20000010000 */
[----:B------:R-:W-:Y:S02]  /*6fc0*/  HADD2.F32 R70, -RZ, R63.H0_H0 ;  /* 0x2000003fff467230 */ /* 0x000fe40000004100 */
[----:B------:R-:W-:Y:S01]  /*6fd0*/  FADD.FTZ R101, R100, -R101 ;  /* 0x8000006564657221 */ /* 0x000fe20000010000 */
[----:B------:R-:W-:Y:S02]  /*6fe0*/  HADD2.F32 R68, -RZ, R62.H1_H1 ;  /* 0x3000003eff447230 */ /* 0x000fe40000004100 */
[----:B------:R-:W-:Y:S01]  /*6ff0*/  FADD.FTZ R109, R109, -R108 ;  /* 0x8000006c6d6d7221 */ /* 0x000fe20000010000 */
[----:B------:R-:W-:-:S02]  /*7000*/  HADD2.F32 R66, -RZ, R61.H1_H1 ;  /* 0x3000003dff427230 */ /* 0x000fc40000004100 */
[----:B------:R-:W-:Y:S01]  /*7010*/  FADD.FTZ R111, R111, -R110 ;  /* 0x8000006e6f6f7221 */ /* 0x000fe20000010000 */
[----:B------:R-:W-:Y:S02]  /*7020*/  HADD2.F32 R64, -RZ, R60.H1_H1 ;  /* 0x3000003cff407230 */ /* 0x000fe40000004100 */
[C---:B------:R-:W-:Y:S01]  /*7030*/  FFMA.FTZ R65, R184.reuse, R89, R65 ;  /* 0x00000059b8417223 */ /* 0x040fe20000010041 */
[C---:B------:R-:W-:Y:S01]  /*7040*/  FFMA.FTZ R70, R184.reuse, R109, R70 ;  /* 0x0000006db8467223 */ /* 0x040fe20000010046 */
[C---:B------:R-:W-:Y:S01]  /*7050*/  FFMA.FTZ R67, R184.reuse, R111, R67 ;  /* 0x0000006fb8437223 */ /* 0x040fe20000010043 */
[C---:B------:R-:W-:Y:S01]  /*7060*/  FFMA.FTZ R107, R184.reuse, R107, R68 ;  /* 0x0000006bb86b7223 */ /* 0x040fe20000010044 */
[C---:B------:R-:W-:Y:S01]  /*7070*/  FFMA.FTZ R66, R184.reuse, R101, R66 ;  /* 0x00000065b8427223 */ /* 0x040fe20000010042 */
[----:B------:R-:W-:Y:S02]  /*7080*/  FFMA.FTZ R64, R184, R93, R64 ;  /* 0x0000005db8407223 */ /* 0x000fe40000010040 */
        /* <DEDUP_REMOVED lines=13> */
.L_x_648:
[-CC-:B------:R-:W-:Y:S01]  /*7160*/  FFMA.FTZ R68, R103, R112.reuse, R113.reuse ;  /* 0x0000007067447223 */ /* 0x180fe20000010071 */
        /* <DEDUP_REMOVED lines=12> */
[C---:B0-----:R-:W-:Y:S01]  /*7230*/  FFMA.FTZ R73, R184.reuse, R91, R68 ;  /* 0x0000005bb8497223 */ /* 0x041fe20000010044 */
[----:B------:R-:W-:Y:S01]  /*7240*/  FFMA.FTZ R74, R184, R99, R70 ;  /* 0x00000063b84a7223 */ /* 0x000fe20000010046 */
[----:B------:R-:W-:-:S02]  /*7250*/  HADD2.F32 R75, -RZ, R63.H1_H1 ;  /* 0x3000003fff4b7230 */ /* 0x000fc40000004100 */
[----:B------:R-:W-:Y:S01]  /*7260*/  FADD.FTZ R111, R111, -R110 ;  /* 0x8000006e6f6f7221 */ /* 0x000fe20000010000 */
[----:B------:R-:W-:Y:S02]  /*7270*/  HADD2.F32 R71, -RZ, R60.H0_H0 ;  /* 0x2000003cff477230 */ /* 0x000fe40000004100 */
        /* <DEDUP_REMOVED lines=23> */
.L_x_647:
        /* <DEDUP_REMOVED lines=42> */
.L_x_650:
[-CC-:B0-----:R-:W-:Y:S01]  /*7690*/  FFMA.FTZ R72, R103, R112.reuse, R113.reuse ;  /* 0x0000007067487223 */ /* 0x181fe20000010071 */
[-CC-:B------:R-:W-:Y:S01]  /*76a0*/  FFMA.FTZ R99, R99, R112.reuse, R113.reuse ;  /* 0x0000007063637223 */ /* 0x180fe20000010071 */
[-CC-:B------:R-:W-:Y:S01]  /*76b0*/  FFMA.FTZ R108, R108, R112.reuse, R113.reuse ;  /* 0x000000706c6c7223 */ /* 0x180fe20000010071 */
[----:B------:R-:W-:Y:S01]  /*76c0*/  FFMA.FTZ R110, R110, R112, R113 ;  /* 0x000000706e6e7223 */ /* 0x000fe20000010071 */
[----:B------:R-:W-:Y:S01]  /*76d0*/  FADD.FTZ R107, R107, -R72 ;  /* 0x800000486b6b7221 */ /* 0x000fe20000010000 */
[--C-:B-----5:R-:W-:Y:S02]  /*76e0*/  HADD2.F32 R75, -RZ, R63.reuse.H1_H1 ;  /* 0x3000003fff4b7230 */ /* 0x120fe40000004100 */
[----:B------:R-:W-:Y:S01]  /*76f0*/  FADD.FTZ R99, R98, -R99 ;  /* 0x8000006362637221 */ /* 0x000fe20000010000 */
[----:B------:R-:W-:Y:S02]  /*7700*/  HADD2.F32 R76, -RZ, R63.H0_H0 ;  /* 0x2000003fff4c7230 */ /* 0x000fe40000004100 */
[----:B------:R-:W-:Y:S01]  /*7710*/  FADD.FTZ R109, R109, -R108 ;  /* 0x8000006c6d6d7221 */ /* 0x000fe20000010000 */
[----:B------:R-:W-:-:S02]  /*7720*/  HADD2.F32 R72, -RZ, R62.H0_H0 ;  /* 0x2000003eff487230 */ /* 0x000fc40000004100 */
[----:B------:R-:W-:Y:S01]  /*7730*/  FADD.FTZ R111, R111, -R110 ;  /* 0x8000006e6f6f7221 */ /* 0x000fe20000010000 */
[----:B------:R-:W-:Y:S02]  /*7740*/  HADD2.F32 R74, -RZ, R62.H1_H1 ;  /* 0x3000003eff4a7230 */ /* 0x000fe40000004100 */
[-CC-:B------:R-:W-:Y:S01]  /*7750*/  FFMA.FTZ R88, R88, R112.reuse, R113.reuse ;  /* 0x0000007058587223 */ /* 0x180fe20000010071 */
[-CC-:B------:R-:W-:Y:S01]  /*7760*/  FFMA.FTZ R73, R93, R112.reuse, R113.reuse ;  /* 0x000000705d497223 */ /* 0x180fe20000010071 */
[-CC-:B------:R-:W-:Y:S01]  /*7770*/  FFMA.FTZ R91, R91, R112.reuse, R113.reuse ;  /* 0x000000705b5b7223 */ /* 0x180fe20000010071 */
[----:B------:R-:W-:Y:S01]  /*7780*/  FFMA.FTZ R101, R101, R112, R113 ;  /* 0x0000007065657223 */ /* 0x000fe20000010071 */
[C---:B------:R-:W-:Y:S01]  /*7790*/  FFMA.FTZ R80, R184.reuse, R111, R75 ;  /* 0x0000006fb8507223 */ /* 0x040fe2000001004b */
[C---:B------:R-:W-:Y:S01]  /*77a0*/  FFMA.FTZ R109, R184.reuse, R109, R76 ;  /* 0x0000006db86d7223 */ /* 0x040fe2000001004c */
[C---:B------:R-:W-:Y:S01]  /*77b0*/  FFMA.FTZ R99, R184.reuse, R99, R72 ;  /* 0x00000063b8637223 */ /* 0x040fe20000010048 */
[----:B------:R-:W-:Y:S01]  /*77c0*/  FFMA.FTZ R78, R184, R107, R74 ;  /* 0x0000006bb84e7223 */ /* 0x000fe2000001004a */
[----:B------:R-:W-:-:S02]  /*77d0*/  HADD2.F32 R75, -RZ, R61.H0_H0 ;  /* 0x2000003dff4b7230 */ /* 0x000fc40000004100 */
[----:B------:R-:W-:Y:S01]  /*77e0*/  FADD.FTZ R89, R89, -R88 ;  /* 0x8000005859597221 */ /* 0x000fe20000010000 */
[----:B------:R-:W-:Y:S02]  /*77f0*/  HADD2.F32 R76, -RZ, R61.H1_H1 ;  /* 0x3000003dff4c7230 */ /* 0x000fe40000004100 */
[----:B------:R-:W-:Y:S01]  /*7800*/  FADD.FTZ R73, R92, -R73 ;  /* 0x800000495c497221 */ /* 0x000fe20000010000 */
[--C-:B------:R-:W-:Y:S02]  /*7810*/  HADD2.F32 R72, -RZ, R60.reuse.H0_H0 ;  /* 0x2000003cff487230 */ /* 0x100fe40000004100 */
[----:B------:R-:W-:Y:S01]  /*7820*/  FADD.FTZ R91, R90, -R91 ;  /* 0x8000005b5a5b7221 */ /* 0x000fe20000010000 */
[----:B------:R-:W-:Y:S02]  /*7830*/  HADD2.F32 R74, -RZ, R60.H1_H1 ;  /* 0x3000003cff4a7230 */ /* 0x000fe40000004100 */
[----:B------:R-:W-:Y:S01]  /*7840*/  FADD.FTZ R101, R100, -R101 ;  /* 0x8000006564657221 */ /* 0x000fe20000010000 */
[C---:B------:R-:W-:Y:S01]  /*7850*/  FFMA.FTZ R91, R184.reuse, R91, R75 ;  /* 0x0000005bb85b7223 */ /* 0x040fe2000001004b */
[----:B------:R-:W-:-:S02]  /*7860*/  FFMA.FTZ R72, R184, R89, R72 ;  /* 0x00000059b8487223 */ /* 0x000fc40000010048 */
[C---:B------:R-:W-:Y:S01]  /*7870*/  FFMA.FTZ R76, R184.reuse, R101, R76 ;  /* 0x00000065b84c7223 */ /* 0x040fe2000001004c */
[----:B------:R-:W-:Y:S01]  /*7880*/  FFMA.FTZ R77, R184, R73, R74 ;  /* 0x00000049b84d7223 */ /* 0x000fe2000001004a */
[----:B------:R-:W-:Y:S02]  /*7890*/  F2FP.F16.F32.PACK_AB R75, R80, R109 ;  /* 0x0000006d504b723e */ /* 0x000fe400000000ff */
[----:B------:R-:W-:Y:S02]  /*78a0*/  F2FP.F16.F32.PACK_AB R74, R78, R99 ;  /* 0x000000634e4a723e */ /* 0x000fe400000000ff */
[----:B------:R-:W-:Y:S02]  /*78b0*/  F2FP.F16.F32.PACK_AB R73, R76, R91 ;  /* 0x0000005b4c49723e */ /* 0x000fe400000000ff */
[----:B------:R-:W-:Y:S01]  /*78c0*/  F2FP.F16.F32.PACK_AB R72, R77, R72 ;  /* 0x000000484d48723e */ /* 0x000fe200000000ff */
[----:B------:R-:W-:Y:S06]  /*78d0*/  BRA `(.L_x_649) ;  /* 0x0000000800187947 */ /* 0x000fec0003800000 */
.L_x_646:
[----:B------:R-:W-:Y:S05]  /*78e0*/  @!P1 BRA `(.L_x_651) ;  /* 0x00000004001c9947 */ /* 0x000fea0003800000 */
        /* <DEDUP_REMOVED lines=38> */
.L_x_652:
        /* <DEDUP_REMOVED lines=31> */
[----:B------:R-:W-:Y:S01]  /*7d40*/  MOV R68, R72 ;  /* 0x0000004800447202 */ /* 0x000fe20000000f00 */
[----:B------:R-:W-:Y:S06]  /*7d50*/  BRA `(.L_x_649) ;  /* 0x0000000000f87947 */ /* 0x000fec0003800000 */
.L_x_651:
        /* <DEDUP_REMOVED lines=34> */
.L_x_653:
        /* <DEDUP_REMOVED lines=27> */
[----:B------:R-:W-:-:S07]  /*8130*/  F2FP.F16.F32.PACK_AB R72, R93, R72 ;  /* 0x000000485d48723e */ /* 0x000fce00000000ff */
.L_x_649:
        /* <DEDUP_REMOVED lines=13> */
.L_x_620:
        /* <DEDUP_REMOVED lines=122> */
[----:B------:R-:W-:-:S07]  /*89b0*/  MOV R23, R14 ;  /* 0x0000000e00177202 */ /* 0x000fce0000000f00 */
.L_x_619:
[----:B------:R-:W-:Y:S05]  /*89c0*/  BSYNC B0 ;  /* 0x0000000000007941 */ /* 0x000fea0003800000 */
.L_x_618:
        /* <DEDUP_REMOVED lines=356> */
.L_x_621:
        /* <DEDUP_REMOVED lines=8> */
.L_x_656:
[----:B------:R-:W-:Y:S05]  /*a090*/  BSYNC B2 ;  /* 0x0000000000027941 */ /* 0x000fea0003800000 */
.L_x_655:
        /* <DEDUP_REMOVED lines=8> */
.L_x_657:
[----:B------:R-:W-:Y:S01]  /*a120*/  HFMA2 R114, -RZ, RZ, 0, 1.1920928955078125e-07 ;  /* 0x00000002ff727431 */ /* 0x000fe200000001ff */
[----:B------:R-:W-:Y:S01]  /*a130*/  MOV R113, R77 ;  /* 0x0000004d00717202 */ /* 0x000fe20000000f00 */
[----:B------:R-:W-:-:S07]  /*a140*/  FADD.FTZ R112, R112, R118 ;  /* 0x0000007670707221 */ /* 0x000fce0000010000 */
[----:B------:R-:W-:Y:S05]  /*a150*/  WARPSYNC.COLLECTIVE R116, `(.L_x_658) ;  /* 0x0000000074087348 */ /* 0x000fea0003c00000 */
[----:B------:R0:W1:Y:S02]  /*a160*/  SHFL.BFLY P3, R118, R113, R114, R115 ;  /* 0x0c00007271767389 */ /* 0x0000640000060073 */
[----:B01----:R-:W-:Y:S05]  /*a170*/  ENDCOLLECTIVE ;  /* 0x000000000000791b */ /* 0x003fea0003800000 */
.L_x_658:
[----:B------:R-:W-:Y:S01]  /*a180*/  MOV R113, R112 ;  /* 0x0000007000717202 */ /* 0x000fe20000000f00 */
[----:B------:R-:W-:-:S07]  /*a190*/  FADD.FTZ R77, R77, R118 ;  /* 0x000000764d4d7221 */ /* 0x000fce0000010000 */
[----:B------:R-:W-:Y:S05]  /*a1a0*/  WARPSYNC.COLLECTIVE R116, `(.L_x_659) ;  /* 0x0000000074087348 */ /* 0x000fea0003c00000 */
[----:B------:R0:W1:Y:S02]  /*a1b0*/  SHFL.BFLY P3, R118, R113, R114, R115 ;  /* 0x0c00007271767389 */ /* 0x0000640000060073 */
[----:B01----:R-:W-:Y:S05]  /*a1c0*/  ENDCOLLECTIVE ;  /* 0x000000000000791b */ /* 0x003fea0003800000 */
.L_x_659:
[----:B------:R-:W-:Y:S01]  /*a1d0*/  HFMA2 R114, -RZ, RZ, 0, 2.384185791015625e-07 ;  /* 0x00000004ff727431 */ /* 0x000fe200000001ff */
[----:B------:R-:W-:Y:S01]  /*a1e0*/  MOV R113, R77 ;  /* 0x0000004d00717202 */ /* 0x000fe20000000f00 */
[----:B------:R-:W-:-:S07]  /*a1f0*/  FADD.FTZ R112, R112, R118 ;  /* 0x0000007670707221 */ /* 0x000fce0000010000 */
[----:B------:R-:W-:Y:S05]  /*a200*/  WARPSYNC.COLLECTIVE R116, `(.L_x_660) ;  /* 0x0000000074087348 */ /* 0x000fea0003c00000 */
[----:B------:R0:W1:Y:S02]  /*a210*/  SHFL.BFLY P3, R118, R113, R114, R115 ;  /* 0x0c00007271767389 */ /* 0x0000640000060073 */
[----:B01----:R-:W-:Y:S05]  /*a220*/  ENDCOLLECTIVE ;  /* 0x000000000000791b */ /* 0x003fea0003800000 */
.L_x_660:
[----:B------:R-:W-:Y:S01]  /*a230*/  MOV R113, R112 ;  /* 0x0000007000717202 */ /* 0x000fe20000000f00 */
[----:B------:R-:W-:-:S07]  /*a240*/  FADD.FTZ R77, R77, R118 ;  /* 0x000000764d4d7221 */ /* 0x000fce0000010000 */
[----:B------:R-:W-:Y:S05]  /*a250*/  WARPSYNC.COLLECTIVE R116, `(.L_x_661) ;  /* 0x0000000074087348 */ /* 0x000fea0003c00000 */
[----:B------:R0:W1:Y:S02]  /*a260*/  SHFL.BFLY P3, R118, R113, R114, R115 ;  /* 0x0c00007271767389 */ /* 0x0000640000060073 */
[----:B01----:R-:W-:Y:S05]  /*a270*/  ENDCOLLECTIVE ;  /* 0x000000000000791b */ /* 0x003fea0003800000 */
.L_x_661:
[----:B------:R-:W-:Y:S01]  /*a280*/  HFMA2 R114, -RZ, RZ, 0, 4.76837158203125e-07 ;  /* 0x00000008ff727431 */ /* 0x000fe200000001ff */
[----:B------:R-:W-:Y:S01]  /*a290*/  MOV R113, R77 ;  /* 0x0000004d00717202 */ /* 0x000fe20000000f00 */
[----:B------:R-:W-:-:S07]  /*a2a0*/  FADD.FTZ R112, R112, R118 ;  /* 0x0000007670707221 */ /* 0x000fce0000010000 */
[----:B------:R-:W-:Y:S05]  /*a2b0*/  WARPSYNC.COLLECTIVE R116, `(.L_x_662) ;  /* 0x0000000074087348 */ /* 0x000fea0003c00000 */
[----:B------:R0:W1:Y:S02]  /*a2c0*/  SHFL.BFLY P3, R118, R113, R114, R115 ;  /* 0x0c00007271767389 */ /* 0x0000640000060073 */
[----:B01----:R-:W-:Y:S05]  /*a2d0*/  ENDCOLLECTIVE ;  /* 0x000000000000791b */ /* 0x003fea0003800000 */
.L_x_662:
[----:B------:R-:W-:Y:S01]  /*a2e0*/  MOV R113, R112 ;  /* 0x0000007000717202 */ /* 0x000fe20000000f00 */
[----:B------:R-:W-:-:S07]  /*a2f0*/  FADD.FTZ R77, R77, R118 ;  /* 0x000000764d4d7221 */ /* 0x000fce0000010000 */
[----:B------:R-:W-:Y:S05]  /*a300*/  WARPSYNC.COLLECTIVE R116, `(.L_x_663) ;  /* 0x0000000074087348 */ /* 0x000fea0003c00000 */
[----:B------:R0:W1:Y:S02]  /*a310*/  SHFL.BFLY P3, R118, R113, R114, R115 ;  /* 0x0c00007271767389 */ /* 0x0000640000060073 */
[----:B01----:R-:W-:Y:S05]  /*a320*/  ENDCOLLECTIVE ;  /* 0x000000000000791b */ /* 0x003fea0003800000 */
.L_x_663:
[----:B------:R-:W-:Y:S01]  /*a330*/  HFMA2 R114, -RZ, RZ, 0, 9.5367431640625e-07 ;  /* 0x00000010ff727431 */ /* 0x000fe200000001ff */
[----:B------:R-:W-:Y:S01]  /*a340*/  MOV R113, R77 ;  /* 0x0000004d00717202 */ /* 0x000fe20000000f00 */
[----:B------:R-:W-:-:S07]  /*a350*/  FADD.FTZ R112, R112, R118 ;  /* 0x0000007670707221 */ /* 0x000fce0000010000 */
[----:B------:R-:W-:Y:S05]  /*a360*/  WARPSYNC.COLLECTIVE R116, `(.L_x_664) ;  /* 0x0000000074087348 */ /* 0x000fea0003c00000 */
[----:B------:R0:W1:Y:S02]  /*a370*/  SHFL.BFLY P3, R118, R113, R114, R115 ;  /* 0x0c00007271767389 */ /* 0x0000640000060073 */
[----:B01----:R-:W-:Y:S05]  /*a380*/  ENDCOLLECTIVE ;  /* 0x000000000000791b */ /* 0x003fea0003800000 */
.L_x_664:
[----:B------:R-:W-:Y:S02]  /*a390*/  MOV R113, R112 ;  /* 0x0000007000717202 */ /* 0x000fe40000000f00 */
[----:B------:R-:W-:-:S07]  /*a3a0*/  MOV R117, R118 ;  /* 0x0000007600757202 */ /* 0x000fce0000000f00 */
[----:B------:R-:W-:Y:S05]  /*a3b0*/  WARPSYNC.COLLECTIVE R116, `(.L_x_665) ;  /* 0x0000000074087348 */ /* 0x000fea0003c00000 */
[----:B------:R0:W1:Y:S02]  /*a3c0*/  SHFL.BFLY P3, R118, R113, R114, R115 ;  /* 0x0c00007271767389 */ /* 0x0000640000060073 */
[----:B01----:R-:W-:Y:S05]  /*a3d0*/  ENDCOLLECTIVE ;  /* 0x000000000000791b */ /* 0x003fea0003800000 */
.L_x_665:
[----:B------:R-:W-:Y:S01]  /*a3e0*/  MOV R113, R118 ;  /* 0x0000007600717202 */ /* 0x000fe20000000f00 */
[----:B------:R-:W-:Y:S06]  /*a3f0*/  BRA `(.L_x_666) ;  /* 0xffffff8c00a87947 */ /* 0x000fec000383ffff */
.L_x_667:
        /* <DEDUP_REMOVED lines=16> */
.L_x_6023:


//--------------------- .text._ZN10layer_norm31ln_parallel_residual_bwd_kernelINS_13Kernel_traitsI6__halfS2_S2_S2_fjLj1024ELj1ELj4ELj1ELj16ENS_18Kernel_traits_baseILj1024ES2_S2_S2_S2_fjLj128EEEEELb0ELb1ELb0EEEvNS_9BwdParamsE --------------------------
	.section	.text._ZN10layer_norm31ln_parallel_residual_bwd_kernelINS_13Kernel_traitsI6__halfS2_S2_S2_fjLj1024ELj1ELj4ELj1ELj16ENS_18Kernel_traits_baseILj1024ES2_S2_S2_S2_fjLj128EEEEELb0ELb1ELb0EEEvNS_9BwdParamsE,"ax",@progbits
	.align	128
        .global         _ZN10layer_norm31ln_parallel_residual_bwd_kernelINS_13Kernel_traitsI6__halfS2_S2_S2_fjLj1024ELj1ELj4ELj1ELj16ENS_18Kernel_traits_baseILj1024ES2_S2_S2_S2_fjLj128EEEEELb0ELb1ELb0EEEvNS_9BwdParamsE
        .type           _ZN10layer_norm31ln_parallel_residual_bwd_kernelINS_13Kernel_traitsI6__halfS2_S2_S2_fjLj1024ELj1ELj4ELj1ELj16ENS_18Kernel_traits_baseILj1024ES2_S2_S2_S2_fjLj128EEEEELb0ELb1ELb0EEEvNS_9BwdParamsE,@function
        .size           _ZN10layer_norm31ln_parallel_residual_bwd_kernelINS_13Kernel_traitsI6__halfS2_S2_S2_fjLj1024ELj1ELj4ELj1ELj16ENS_18Kernel_traits_baseILj1024ES2_S2_S2_S2_fjLj128EEEEELb0ELb1ELb0EEEvNS_9BwdParamsE,(.L_x_6024 - _ZN10layer_norm31ln_parallel_residual_bwd_kernelINS_13Kernel_traitsI6__halfS2_S2_S2_fjLj1024ELj1ELj4ELj1ELj16ENS_18Kernel_traits_baseILj1024ES2_S2_S2_S2_fjLj128EEEEELb0ELb1ELb0EEEvNS_9BwdParamsE)
        .other          _ZN10layer_norm31ln_parallel_residual_bwd_kernelINS_13Kernel_traitsI6__halfS2_S2_S2_fjLj1024ELj1ELj4ELj1ELj16ENS_18Kernel_traits_baseILj1024ES2_S2_S2_S2_fjLj128EEEEELb0ELb1ELb0EEEvNS_9BwdParamsE,@"STO_CUDA_ENTRY STV_DEFAULT"
_ZN10layer_norm31ln_parallel_residual_bwd_kernelINS_13Kernel_traitsI6__halfS2_S2_S2_fjLj1024ELj1ELj4ELj1ELj16ENS_18Kernel_traits_baseILj1024ES2_S2_S2_S2_fjLj128EEEEELb0ELb1ELb0EEEvNS_9BwdParamsE:
.text._ZN10layer_norm31ln_parallel_residual_bwd_kernelINS_13Kernel_traitsI6__halfS2_S2_S2_fjLj1024ELj1ELj4ELj1ELj16ENS_18Kernel_traits_baseILj1024ES2_S2_S2_S2_fjLj128EEEEELb0ELb1ELb0EEEvNS_9BwdParamsE:
        /* <DEDUP_REMOVED lines=94> */
[----:B0-----:R-:W-:Y:S01]  /*05e0*/  UISETP.NE.U32.AND UP0, UPT, UR4, URZ, UPT ;  /* 0x000000ff0400728c */ /* 0x001fe2000bf05070 */
[----:B------:R-:W-:Y:S01]  /*05f0*/  CS2R R78, SRZ ;  /* 0x00000000004e7805 */ /* 0x000fe2000001ff00 */
[----:B------:R-:W0:Y:S01]  /*0600*/  LDCU.U8 UR4, c[0x0][0x410] ;  /* 0x00008200ff0477ac */ /* 0x000e220008000000 */
[----:B------:R-:W-:-:S02]  /*0610*/  CS2R R80, SRZ ;  /* 0x0000000000507805 */ /* 0x000fc4000001ff00 */
[----:B------:R-:W-:Y:S02]  /*0620*/  CS2R R82, SRZ ;  /* 0x0000000000527805 */ /* 0x000fe4000001ff00 */
[----:B------:R-:W-:Y:S01]  /*0630*/  CS2R R84, SRZ ;  /* 0x0000000000547805 */ /* 0x000fe2000001ff00 */
[----:B------:R-:W-:Y:S01]  /*0640*/  UISETP.NE.AND.EX UP0, UPT, UR5, URZ, UPT, UP0 ;  /* 0x000000ff0500728c */ /* 0x000fe2000bf05300 */
        /* <DEDUP_REMOVED lines=8> */
[----:B------:R-:W-:Y:S02]  /*06d0*/  PLOP3.LUT P2, PT, PT, PT, UP0, 0x80, 0x8 ;  /* 0x000000000008781c */ /* 0x000fe40003f4f008 */
[----:B------:R-:W-:-:S02]  /*06e0*/  CS2R R114, SRZ ;  /* 0x0000000000727805 */ /* 0x000fc4000001ff00 */
[----:B------:R-:W-:Y:S02]  /*06f0*/  CS2R R116, SRZ ;  /* 0x0000000000747805 */ /* 0x000fe4000001ff00 */
[----:B------:R-:W-:Y:S01]  /*0700*/  CS2R R118, SRZ ;  /* 0x0000000000767805 */ /* 0x000fe2000001ff00 */
[----:B0-----:R-:W-:-:S06]  /*0710*/  UISETP.NE.AND UP1, UPT, UR4, URZ, UPT ;  /* 0x000000ff0400728c */ /* 0x001fcc000bf25270 */
[----:B------:R-:W-:-:S13]  /*0720*/  PLOP3.LUT P3, PT, PT, PT, UP1, 0x80, 0x8 ;  /* 0x000000000008781c */ /* 0x000fda0003f6f018 */
.L_x_726:
        /* <DEDUP_REMOVED lines=16> */
[----:B------:R-:W-:Y:S01]  /*0830*/  HFMA2 R183, -RZ, RZ, 0, 0 ;  /* 0x00000000ffb77431 */ /* 0x000fe200000001ff */
[C---:B------:R-:W-:Y:S02]  /*0840*/  ISETP.GE.U32.AND P6, PT, R2.reuse, 0x40, PT ;  /* 0x000000400200780c */ /* 0x040fe40003fc6070 */
[C---:B------:R-:W-:Y:S02]  /*0850*/  ISETP.GE.U32.AND P5, PT, R2.reuse, 0x60, PT ;  /* 0x000000600200780c */ /* 0x040fe40003fa6070 */
[----:B------:R-:W-:Y:S02]  /*0860*/  ISETP.GE.U32.AND P4, PT, R2, 0x80, PT ;  /* 0x000000800200780c */ /* 0x000fe40003f86070 */
[----:B------:R-:W-:Y:S02]  /*0870*/  MOV R186, RZ ;  /* 0x000000ff00ba7202 */ /* 0x000fe40000000f00 */
[----:B------:R-:W-:-:S02]  /*0880*/  MOV R185, R6 ;  /* 0x0000000600b97202 */ /* 0x000fc40000000f00 */
[----:B------:R-:W-:Y:S07]  /*0890*/  @!P0 BRA `(.L_x_673) ;  /* 0x00000004005c8947 */ /* 0x000fee0003800000 */
[----:B------:R-:W0:Y:S08]  /*08a0*/  LDC.64 R8, c[0x0][0x3a8] ;  /* 0x0000ea00ff087b82 */ /* 0x000e300000000a00 */
[----:B------:R-:W1:Y:S01]  /*08b0*/  LDC.64 R12, c[0x0][0x428] ;  /* 0x00010a00ff0c7b82 */ /* 0x000e620000000a00 */
[----:B0-----:R-:W-:-:S06]  /*08c0*/  IMAD.WIDE.U32 R8, R6, 0x10, R8 ;  /* 0x0000001006087825 */ /* 0x001fcc00078e0008 */
[----:B------:R-:W2:Y:S01]  /*08d0*/  LDG.E.128 R8, desc[UR10][R8.64] ;  /* 0x0000000a08087981 */ /* 0x000ea2000c1e1d00 */
[----:B-1----:R-:W-:-:S06]  /*08e0*/  IMAD.WIDE.U32 R12, R6, 0x10, R12 ;  /* 0x00000010060c7825 */ /* 0x002fcc00078e000c */
[----:B------:R-:W3:Y:S01]  /*08f0*/  LDG.E.128 R12, desc[UR10][R12.64] ;  /* 0x0000000a0c0c7981 */ /* 0x000ee2000c1e1d00 */
[----:B------:R-:W-:Y:S02]  /*0900*/  HADD2.F32 R7, -RZ, R36.H0_H0 ;  /* 0x20000024ff077230 */ /* 0x000fe40000004100 */
[----:B------:R-:W-:Y:S02]  /*0910*/  HADD2.F32 R142, -RZ, R39.H0_H0 ;  /* 0x20000027ff8e7230 */ /* 0x000fe40000004100 */
[--C-:B--2---:R-:W-:Y:S02]  /*0920*/  HADD2.F32 R3, -RZ, R8.reuse.H0_H0 ;  /* 0x20000008ff037230 */ /* 0x104fe40000004100 */
[----:B------:R-:W-:Y:S02]  /*0930*/  HADD2.F32 R17, -RZ, R8.H1_H1 ;  /* 0x30000008ff117230 */ /* 0x000fe40000004100 */
[--C-:B------:R-:W-:Y:S02]  /*0940*/  HADD2.F32 R19, -RZ, R9.reuse.H0_H0 ;  /* 0x20000009ff137230 */ /* 0x100fe40000004100 */
[----:B------:R-:W-:Y:S01]  /*0950*/  FADD.FTZ R8, -R182, R3 ;  /* 0x00000003b6087221 */ /* 0x000fe20000010100 */
[----:B------:R-:W-:-:S02]  /*0960*/  HADD2.F32 R141, -RZ, R9.H1_H1 ;  /* 0x30000009ff8d7230 */ /* 0x000fc40000004100 */
[--C-:B------:R-:W-:Y:S02]  /*0970*/  HADD2.F32 R143, -RZ, R10.reuse.H0_H0 ;  /* 0x2000000aff8f7230 */ /* 0x100fe40000004100 */
[C---:B-----5:R-:W-:Y:S01]  /*0980*/  FMUL.FTZ R3, R149.reuse, R8 ;  /* 0x0000000895037220 */ /* 0x060fe20000410000 */
[----:B------:R-:W-:Y:S02]  /*0990*/  HADD2.F32 R145, -RZ, R10.H1_H1 ;  /* 0x3000000aff917230 */ /* 0x000fe40000004100 */
[----:B------:R-:W-:Y:S01]  /*09a0*/  FADD.FTZ R10, -R182, R17 ;  /* 0x00000011b60a7221 */ /* 0x000fe20000010100 */
[----:B---3--:R-:W-:Y:S02]  /*09b0*/  HADD2.F32 R9, -RZ, R12.H0_H0 ;  /* 0x2000000cff097230 */ /* 0x008fe40000004100 */
[--C-:B------:R-:W-:Y:S02]  /*09c0*/  HADD2.F32 R20, -RZ, R14.reuse.H0_H0 ;  /* 0x2000000eff147230 */ /* 0x100fe40000004100 */
[----:B------:R-:W-:Y:S01]  /*09d0*/  FMUL.FTZ R10, R149, R10 ;  /* 0x0000000a950a7220 */ /* 0x000fe20000410000 */
[----:B------:R-:W-:-:S02]  /*09e0*/  HADD2.F32 R22, -RZ, R14.H1_H1 ;  /* 0x3000000eff167230 */ /* 0x000fc40000004100 */
[----:B------:R-:W-:Y:S01]  /*09f0*/  FADD.FTZ R14, -R182, R19 ;  /* 0x00000013b60e7221 */ /* 0x000fe20000010100 */
[--C-:B------:R-:W-:Y:S02]  /*0a00*/  HADD2.F32 R147, -RZ, R11.reuse.H0_H0 ;  /* 0x2000000bff937230 */ /* 0x100fe40000004100 */
[-C--:B------:R-:W-:Y:S01]  /*0a10*/  FMUL.FTZ R8, R7, R9.reuse ;  /* 0x0000000907087220 */ /* 0x080fe20000410000 */
[----:B------:R-:W-:Y:S02]  /*0a20*/  HADD2.F32 R185, -RZ, R11.H1_H1 ;  /* 0x3000000bffb97230 */ /* 0x000fe40000004100 */
[----:B------:R-:W-:Y:S01]  /*0a30*/  FADD.FTZ R76, R76, R9 ;  /* 0x000000094c4c7221 */ /* 0x000fe20000010000 */
[----:B------:R-:W-:Y:S02]  /*0a40*/  HADD2.F32 R12, -RZ, R12.H1_H1 ;  /* 0x3000000cff0c7230 */ /* 0x000fe40000004100 */
[----:B------:R-:W-:Y:S01]  /*0a50*/  FFMA.FTZ R52, R3, R9, R52 ;  /* 0x0000000903347223 */ /* 0x000fe20000010034 */
[----:B------:R-:W-:-:S02]  /*0a60*/  HADD2.F32 R16, -RZ, R13.H0_H0 ;  /* 0x2000000dff107230 */ /* 0x000fc40000004100 */
[----:B------:R-:W-:Y:S01]  /*0a70*/  FMUL.FTZ R9, R149, R14 ;  /* 0x0000000e95097220 */ /* 0x000fe20000410000 */
[----:B------:R-:W-:Y:S02]  /*0a80*/  HADD2.F32 R18, -RZ, R13.H1_H1 ;  /* 0x3000000dff127230 */ /* 0x000fe40000004100 */
[----:B------:R-:W-:Y:S01]  /*0a90*/  FADD.FTZ R77, R77, R12 ;  /* 0x0000000c4d4d7221 */ /* 0x000fe20000010000 */
[----:B------:R-:W-:Y:S02]  /*0aa0*/  HADD2.F32 R11, -RZ, R36.H1_H1 ;  /* 0x30000024ff0b7230 */ /* 0x000fe40000004100 */
[----:B------:R-:W-:Y:S01]  /*0ab0*/  FFMA.FTZ R53, R10, R12, R53 ;  /* 0x0000000c0a357223 */ /* 0x000fe20000010035 */
[----:B------:R-:W-:Y:S02]  /*0ac0*/  HADD2.F32 R13, -RZ, R37.H0_H0 ;  /* 0x20000025ff0d7230 */ /* 0x000fe40000004100 */
[----:B------:R-:W-:Y:S01]  /*0ad0*/  FADD.FTZ R78, R78, R16 ;  /* 0x000000104e4e7221 */ /* 0x000fe20000010000 */
[----:B------:R-:W-:Y:S01]  /*0ae0*/  FFMA.FTZ R54, R9, R16, R54 ;  /* 0x0000001009367223 */ /* 0x000fe20000010036 */
[----:B------:R-:W-:Y:S01]  /*0af0*/  FMUL.FTZ R7, R11, R12 ;  /* 0x0000000c0b077220 */ /* 0x000fe20000410000 */
[C---:B------:R-:W-:Y:S01]  /*0b00*/  FADD.FTZ R14, -R182.reuse, R141 ;  /* 0x0000008db60e7221 */ /* 0x040fe20000010100 */
[----:B------:R-:W-:Y:S01]  /*0b10*/  FMUL.FTZ R12, R13, R16 ;  /* 0x000000100d0c7220 */ /* 0x000fe20000410000 */
[----:B------:R-:W-:Y:S01]  /*0b20*/  FADD.FTZ R16, -R182, R143 ;  /* 0x0000008fb6107221 */ /* 0x000fe20000010100 */
[----:B------:R-:W-:-:S02]  /*0b30*/  HADD2.F32 R183, -RZ, R15.H0_H0 ;  /* 0x2000000fffb77230 */ /* 0x000fc40000004100 */
[C---:B------:R-:W-:Y:S01]  /*0b40*/  FMUL.FTZ R14, R149.reuse, R14 ;  /* 0x0000000e950e7220 */ /* 0x040fe20000410000 */
[----:B------:R-:W-:Y:S02]  /*0b50*/  HADD2.F32 R146, -RZ, R15.H1_H1 ;  /* 0x3000000fff927230 */ /* 0x000fe40000004100 */
[----:B------:R-:W-:Y:S01]  /*0b60*/  FMUL.FTZ R13, R149, R16 ;  /* 0x00000010950d7220 */ /* 0x000fe20000410000 */
[----:B------:R-:W-:Y:S02]  /*0b70*/  HADD2.F32 R11, -RZ, R37.H1_H1 ;  /* 0x30000025ff0b7230 */ /* 0x000fe40000004100 */
[----:B------:R-:W-:Y:S01]  /*0b80*/  FADD.FTZ R79, R79, R18 ;  /* 0x000000124f4f7221 */ /* 0x000fe20000010000 */
[--C-:B------:R-:W-:Y:S02]  /*0b90*/  HADD2.F32 R15, -RZ, R38.reuse.H0_H0 ;  /* 0x20000026ff0f7230 */ /* 0x100fe40000004100 */
[----:B------:R-:W-:Y:S01]  /*0ba0*/  FFMA.FTZ R55, R14, R18, R55 ;  /* 0x000000120e377223 */ /* 0x000fe20000010037 */
[----:B------:R-:W-:-:S02]  /*0bb0*/  HADD2.F32 R17, -RZ, R38.H1_H1 ;  /* 0x30000026ff117230 */ /* 0x000fc40000004100 */
[----:B------:R-:W-:Y:S01]  /*0bc0*/  FMUL.FTZ R11, R11, R18 ;  /* 0x000000120b0b7220 */ /* 0x000fe20000410000 */
[----:B------:R-:W-:Y:S01]  /*0bd0*/  FADD.FTZ R80, R80, R20 ;  /* 0x0000001450507221 */ /* 0x000fe20000010000 */
[-C--:B------:R-:W-:Y:S01]  /*0be0*/  FMUL.FTZ R16, R15, R20.reuse ;  /* 0x000000140f107220 */ /* 0x080fe20000410000 */
[----:B------:R-:W-:Y:S01]  /*0bf0*/  FFMA.FTZ R56, R13, R20, R56 ;  /* 0x000000140d387223 */ /* 0x000fe20000010038 */
[----:B------:R-:W-:Y:S01]  /*0c00*/  FADD.FTZ R18, -R182, R145 ;  /* 0x00000091b6127221 */ /* 0x000fe20000010100 */
[----:B------:R-:W-:Y:S01]  /*0c10*/  FMUL.FTZ R15, R17, R22 ;  /* 0x00000016110f7220 */ /* 0x000fe20000410000 */
[----:B------:R-:W-:Y:S01]  /*0c20*/  FADD.FTZ R20, RZ, R8 ;  /* 0x00000008ff147221 */ /* 0x000fe20000010000 */
[----:B------:R-:W-:Y:S01]  /*0c30*/  FFMA.FTZ R17, R3, R8, RZ ;  /* 0x0000000803117223 */ /* 0x000fe200000100ff */
[----:B------:R-:W-:Y:S01]  /*0c40*/  FMUL.FTZ R18, R149, R18 ;  /* 0x0000001295127220 */ /* 0x000fe20000410000 */
[----:B------:R-:W-:Y:S01]  /*0c50*/  FADD.FTZ R81, R81, R22 ;  /* 0x0000001651517221 */ /* 0x000fe20000010000 */
[----:B------:R-:W-:Y:S01]  /*0c60*/  FADD.FTZ R19, R20, R7 ;  /* 0x0000000714137221 */ /* 0x000fe20000010000 */
[----:B------:R-:W-:Y:S01]  /*0c70*/  FFMA.FTZ R20, R10, R7, R17 ;  /* 0x000000070a147223 */ /* 0x000fe20000010011 */
[----:B------:R-:W-:Y:S01]  /*0c80*/  FFMA.FTZ R57, R18, R22, R57 ;  /* 0x0000001612397223 */ /* 0x000fe20000010039 */
[----:B------:R-:W-:Y:S01]  /*0c90*/  FADD.FTZ R140, -R182, R147 ;  /* 0x00000093b68c7221 */ /* 0x000fe20000010100 */
[----:B------:R-:W-:Y:S01]  /*0ca0*/  FADD.FTZ R22, R19, R12 ;  /* 0x0000000c13167221 */ /* 0x000fe20000010000 */
[----:B------:R-:W-:Y:S01]  /*0cb0*/  FFMA.FTZ R141, R9, R12, R20 ;  /* 0x0000000c098d7223 */ /* 0x000fe20000010014 */
[----:B------:R-:W-:-:S02]  /*0cc0*/  HADD2.F32 R145, -RZ, R39.H1_H1 ;  /* 0x30000027ff917230 */ /* 0x000fc40000004100 */
[----:B------:R-:W-:Y:S01]  /*0cd0*/  FMUL.FTZ R17, R142, R183 ;  /* 0x000000b78e117220 */ /* 0x000fe20000410000 */
[----:B------:R-:W-:Y:S01]  /*0ce0*/  FADD.FTZ R143, R22, R11 ;  /* 0x0000000b168f7221 */ /* 0x000fe20000010000 */
[----:B------:R-:W-:Y:S01]  /*0cf0*/  FFMA.FTZ R20, R14, R11, R141 ;  /* 0x0000000b0e147223 */ /* 0x000fe2000001008d */
[----:B------:R-:W-:Y:S01]  /*0d00*/  FMUL.FTZ R19, R149, R140 ;  /* 0x0000008c95137220 */ /* 0x000fe20000410000 */
[----:B------:R-:W-:Y:S01]  /*0d10*/  FADD.FTZ R144, -R182, R185 ;  /* 0x000000b9b6907221 */ /* 0x000fe20000010100 */
[----:B------:R-:W-:Y:S01]  /*0d20*/  FADD.FTZ R22, R143, R16 ;  /* 0x000000108f167221 */ /* 0x000fe20000010000 */
[----:B------:R-:W-:Y:S01]  /*0d30*/  FFMA.FTZ R141, R13, R16, R20 ;  /* 0x000000100d8d7223 */ /* 0x000fe20000010014 */
        /* <DEDUP_REMOVED lines=10> */
[----:B------:R-:W-:Y:S01]  /*0de0*/  IADD3 R185, PT, PT, R6, 0x20, RZ ;  /* 0x0000002006b97810 */ /* 0x000fe20007ffe0ff */
[----:B------:R-:W-:Y:S01]  /*0df0*/  FADD.FTZ R183, R183, R20 ;  /* 0x00000014b7b77221 */ /* 0x000fe20000010000 */
[----:B------:R-:W-:-:S07]  /*0e00*/  FFMA.FTZ R186, R22, R20, R141 ;  /* 0x0000001416ba7223 */ /* 0x000fce000001008d */
.L_x_673:
[----:B------:R-:W-:Y:S05]  /*0e10*/  BSYNC.RECONVERGENT B2 ;  /* 0x0000000000027941 */ /* 0x000fea0003800200 */
.L_x_672:
        /* <DEDUP_REMOVED lines=8> */
[----:B------:R-:W-:Y:S01]  /*0ea0*/  HADD2.F32 R23, -RZ, R40.H0_H0 ;  /* 0x20000028ff177230 */ /* 0x000fe20000004100 */
[----:B------:R-:W-:Y:S01]  /*0eb0*/  IADD3 R185, PT, PT, R185, 0x20, RZ ;  /* 0x00000020b9b97810 */ /* 0x000fe20007ffe0ff */
[----:B------:R-:W-:Y:S02]  /*0ec0*/  HADD2.F32 R148, -RZ, R43.H1_H1 ;  /* 0x3000002bff947230 */ /* 0x000fe40000004100 */
        /* <DEDUP_REMOVED lines=48> */
[----:B------:R-:W-:Y:S01]  /*11d0*/  FADD.FTZ R140, R183, R24 ;  /* 0x00000018b78c7221 */ /* 0x000fe20000010000 */
[----:B------:R-:W-:Y:S01]  /*11e0*/  FFMA.FTZ R33, R21, R24, R186 ;  /* 0x0000001815217223 */ /* 0x000fe200000100ba */
[----:B------:R-:W-:Y:S01]  /*11f0*/  FMUL.FTZ R34, R149, R34 ;  /* 0x0000002295227220 */ /* 0x000fe20000410000 */
[----:B------:R-:W-:Y:S02]  /*1200*/  HADD2.F32 R143, -RZ, R43.H0_H0 ;  /* 0x2000002bff8f7230 */ /* 0x000fe40000004100 */
[----:B------:R-:W-:Y:S01]  /*1210*/  FADD.FTZ R35, R140, R23 ;  /* 0x000000178c237221 */ /* 0x000fe20000010000 */
[----:B------:R-:W-:Y:S01]  /*1220*/  FFMA.FTZ R140, R26, R23, R33 ;  /* 0x000000171a8c7223 */ /* 0x000fe20000010021 */
[----:B------:R-:W-:Y:S01]  /*1230*/  FADD.FTZ R89, R89, R142 ;  /* 0x0000008e59597221 */ /* 0x000fe20000010000 */
[----:B------:R-:W-:Y:S01]  /*1240*/  FFMA.FTZ R65, R34, R142, R65 ;  /* 0x0000008e22417223 */ /* 0x000fe20000010041 */
[----:B------:R-:W-:Y:S01]  /*1250*/  FADD.FTZ R142, R35, R28 ;  /* 0x0000001c238e7221 */ /* 0x000fe20000010000 */
[----:B------:R-:W-:Y:S01]  /*1260*/  FFMA.FTZ R141, R25, R28, R140 ;  /* 0x0000001c198d7223 */ /* 0x000fe2000001008c */
[----:B------:R-:W-:Y:S01]  /*1270*/  FMUL.FTZ R33, R143, R146 ;  /* 0x000000928f217220 */ /* 0x000fe20000410000 */
[----:B------:R-:W-:Y:S01]  /*1280*/  FADD.FTZ R144, -R182, R147 ;  /* 0x00000093b6907221 */ /* 0x000fe20000010100 */
[----:B------:R-:W-:Y:S01]  /*1290*/  FADD.FTZ R143, R142, R27 ;  /* 0x0000001b8e8f7221 */ /* 0x000fe20000010000 */
[----:B------:R-:W-:Y:S01]  /*12a0*/  FFMA.FTZ R140, R30, R27, R141 ;  /* 0x0000001b1e8c7223 */ /* 0x000fe2000001008d */
[----:B------:R-:W-:Y:S01]  /*12b0*/  FADD.FTZ R150, -R182, R187 ;  /* 0x000000bbb6967221 */ /* 0x000fe20000010100 */
[----:B------:R-:W-:Y:S01]  /*12c0*/  FMUL.FTZ R35, R149, R144 ;  /* 0x0000009095237220 */ /* 0x000fe20000410000 */
[----:B------:R-:W-:Y:S01]  /*12d0*/  FADD.FTZ R142, R143, R32 ;  /* 0x000000208f8e7221 */ /* 0x000fe20000010000 */
[----:B------:R-:W-:Y:S01]  /*12e0*/  FFMA.FTZ R141, R29, R32, R140 ;  /* 0x000000201d8d7223 */ /* 0x000fe2000001008c */
[----:B------:R-:W-:Y:S01]  /*12f0*/  FMUL.FTZ R148, R148, R188 ;  /* 0x000000bc94947220 */ /* 0x000fe20000410000 */
[----:B------:R-:W-:Y:S01]  /*1300*/  FMUL.FTZ R150, R149, R150 ;  /* 0x0000009695967220 */ /* 0x000fe20000410000 */
[----:B------:R-:W-:Y:S01]  /*1310*/  FADD.FTZ R142, R142, R31 ;  /* 0x0000001f8e8e7221 */ /* 0x000fe20000010000 */
[----:B------:R-:W-:Y:S01]  /*1320*/  FFMA.FTZ R140, R34, R31, R141 ;  /* 0x0000001f228c7223 */ /* 0x000fe2000001008d */
[----:B------:R-:W-:Y:S01]  /*1330*/  FADD.FTZ R90, R90, R146 ;  /* 0x000000925a5a7221 */ /* 0x000fe20000010000 */
[C---:B------:R-:W-:Y:S01]  /*1340*/  FFMA.FTZ R66, R35.reuse, R146, R66 ;  /* 0x0000009223427223 */ /* 0x040fe20000010042 */
[----:B------:R-:W-:Y:S01]  /*1350*/  FADD.FTZ R183, R142, R33 ;  /* 0x000000218eb77221 */ /* 0x000fe20000010000 */
[----:B------:R-:W-:Y:S01]  /*1360*/  FFMA.FTZ R141, R35, R33, R140 ;  /* 0x00000021238d7223 */ /* 0x000fe2000001008c */
[----:B------:R-:W-:Y:S01]  /*1370*/  FADD.FTZ R91, R91, R188 ;  /* 0x000000bc5b5b7221 */ /* 0x000fe20000010000 */
[C---:B------:R-:W-:Y:S01]  /*1380*/  FFMA.FTZ R67, R150.reuse, R188, R67 ;  /* 0x000000bc96437223 */ /* 0x040fe20000010043 */
[----:B------:R-:W-:Y:S01]  /*1390*/  FADD.FTZ R183, R183, R148 ;  /* 0x00000094b7b77221 */ /* 0x000fe20000010000 */
[----:B------:R-:W-:-:S07]  /*13a0*/  FFMA.FTZ R186, R150, R148, R141 ;  /* 0x0000009496ba7223 */ /* 0x000fce000001008d */
.L_x_675:
[----:B------:R-:W-:Y:S05]  /*13b0*/  BSYNC.RECONVERGENT B2 ;  /* 0x0000000000027941 */ /* 0x000fea0003800200 */
.L_x_674:
        /* <DEDUP_REMOVED lines=8> */
[--C-:B------:R-:W-:Y:S01]  /*1440*/  HADD2.F32 R152, -RZ, R44.reuse.H0_H0 ;  /* 0x2000002cff987230 */ /* 0x100fe20000004100 */
[----:B------:R-:W-:Y:S01]  /*1450*/  IADD3 R185, PT, PT, R185, 0x20, RZ ;  /* 0x00000020b9b97810 */ /* 0x000fe20007ffe0ff */
[----:B------:R-:W-:Y:S02]  /*1460*/  HADD2.F32 R153, -RZ, R44.H1_H1 ;  /* 0x3000002cff997230 */ /* 0x000fe40000004100 */
[----:B------:R-:W-:Y:S02]  /*1470*/  HADD2.F32 R156, -RZ, R45.H0_H0 ;  /* 0x2000002dff9c7230 */ /* 0x000fe40000004100 */
[----:B------:R-:W-:Y:S02]  /*1480*/  HADD2.F32 R160, -RZ, R46.H0_H0 ;  /* 0x2000002effa07230 */ /* 0x000fe40000004100 */
[----:B------:R-:W-:Y:S02]  /*1490*/  HADD2.F32 R164, -RZ, R47.H1_H1 ;  /* 0x3000002fffa47230 */ /* 0x000fe40000004100 */
[----:B--2---:R-:W-:-:S02]  /*14a0*/  HADD2.F32 R151, -RZ, R140.H0_H0 ;  /* 0x2000008cff977230 */ /* 0x004fc40000004100 */
[----:B------:R-:W-:Y:S02]  /*14b0*/  HADD2.F32 R155, -RZ, R140.H1_H1 ;  /* 0x3000008cff9b7230 */ /* 0x000fe40000004100 */
[--C-:B------:R-:W-:Y:S02]  /*14c0*/  HADD2.F32 R157, -RZ, R141.reuse.H0_H0 ;  /* 0x2000008dff9d7230 */ /* 0x100fe40000004100 */
[C---:B------:R-:W-:Y:S01]  /*14d0*/  FADD.FTZ R140, -R182.reuse, R151 ;  /* 0x00000097b68c7221 */ /* 0x040fe20000010100 */
[----:B------:R-:W-:Y:S02]  /*14e0*/  HADD2.F32 R159, -RZ, R141.H1_H1 ;  /* 0x3000008dff9f7230 */ /* 0x000fe40000004100 */
[C---:B------:R-:W-:Y:S01]  /*14f0*/  FADD.FTZ R154, -R182.reuse, R155 ;  /* 0x0000009bb69a7221 */ /* 0x040fe20000010100 */
[----:B------:R-:W-:Y:S02]  /*1500*/  HADD2.F32 R161, -RZ, R142.H0_H0 ;  /* 0x2000008effa17230 */ /* 0x000fe40000004100 */
[----:B-----5:R-:W-:Y:S01]  /*1510*/  FMUL.FTZ R151, R149, R140 ;  /* 0x0000008c95977220 */ /* 0x020fe20000410000 */
[----:B------:R-:W-:Y:S01]  /*1520*/  FADD.FTZ R140, -R182, R157 ;  /* 0x0000009db68c7221 */ /* 0x000fe20000010100 */
[----:B---3--:R-:W-:-:S02]  /*1530*/  HADD2.F32 R141, -RZ, R144.H0_H0 ;  /* 0x20000090ff8d7230 */ /* 0x008fc40000004100 */
[C---:B------:R-:W-:Y:S01]  /*1540*/  FADD.FTZ R158, -R182.reuse, R159 ;  /* 0x0000009fb69e7221 */ /* 0x040fe20000010100 */
[----:B------:R-:W-:Y:S02]  /*1550*/  HADD2.F32 R144, -RZ, R144.H1_H1 ;  /* 0x30000090ff907230 */ /* 0x000fe40000004100 */
[----:B------:R-:W-:Y:S01]  /*1560*/  FMUL.FTZ R155, R149, R140 ;  /* 0x0000008c959b7220 */ /* 0x000fe20000410000 */
[----:B------:R-:W-:Y:S01]  /*1570*/  FADD.FTZ R140, -R182, R161 ;  /* 0x000000a1b68c7221 */ /* 0x000fe20000010100 */
[----:B------:R-:W-:Y:S01]  /*1580*/  FMUL.FTZ R152, R141, R152 ;  /* 0x000000988d987220 */ /* 0x000fe20000410000 */
[--C-:B------:R-:W-:Y:S02]  /*1590*/  HADD2.F32 R165, -RZ, R143.reuse.H0_H0 ;  /* 0x2000008fffa57230 */ /* 0x100fe40000004100 */
[----:B------:R-:W-:Y:S01]  /*15a0*/  FADD.FTZ R92, R92, R141 ;  /* 0x0000008d5c5c7221 */ /* 0x000fe20000010000 */
[----:B------:R-:W-:Y:S02]  /*15b0*/  HADD2.F32 R187, -RZ, R143.H1_H1 ;  /* 0x3000008fffbb7230 */ /* 0x000fe40000004100 */
[----:B------:R-:W-:Y:S01]  /*15c0*/  FMUL.FTZ R159, R149, R140 ;  /* 0x0000008c959f7220 */ /* 0x000fe20000410000 */
[----:B------:R-:W-:-:S02]  /*15d0*/  HADD2.F32 R143, -RZ, R145.H0_H0 ;  /* 0x20000091ff8f7230 */ /* 0x000fc40000004100 */
[----:B------:R-:W-:Y:S01]  /*15e0*/  FFMA.FTZ R68, R151, R141, R68 ;  /* 0x0000008d97447223 */ /* 0x000fe20000010044 */
[----:B------:R-:W-:Y:S01]  /*15f0*/  FMUL.FTZ R153, R144, R153 ;  /* 0x0000009990997220 */ /* 0x000fe20000410000 */
[----:B------:R-:W-:Y:S01]  /*1600*/  FADD.FTZ R140, R183, R152 ;  /* 0x00000098b78c7221 */ /* 0x000fe20000010000 */
[----:B------:R-:W-:Y:S01]  /*1610*/  FMUL.FTZ R154, R149, R154 ;  /* 0x0000009a959a7220 */ /* 0x000fe20000410000 */
[----:B------:R-:W-:Y:S01]  /*1620*/  FFMA.FTZ R141, R151, R152, R186 ;  /* 0x00000098978d7223 */ /* 0x000fe200000100ba */
[----:B------:R-:W-:Y:S02]  /*1630*/  HADD2.F32 R163, -RZ, R142.H1_H1 ;  /* 0x3000008effa37230 */ /* 0x000fe40000004100 */
[----:B------:R-:W-:Y:S01]  /*1640*/  FMUL.FTZ R156, R143, R156 ;  /* 0x0000009c8f9c7220 */ /* 0x000fe20000410000 */
[----:B------:R-:W-:Y:S02]  /*1650*/  HADD2.F32 R142, -RZ, R145.H1_H1 ;  /* 0x30000091ff8e7230 */ /* 0x000fe40000004100 */
[----:B------:R-:W-:Y:S01]  /*1660*/  FADD.FTZ R94, R94, R143 ;  /* 0x0000008f5e5e7221 */ /* 0x000fe20000010000 */
[----:B------:R-:W-:-:S02]  /*1670*/  HADD2.F32 R157, -RZ, R45.H1_H1 ;  /* 0x3000002dff9d7230 */ /* 0x000fc40000004100 */
[----:B------:R-:W-:Y:S01]  /*1680*/  FFMA.FTZ R70, R155, R143, R70 ;  /* 0x0000008f9b467223 */ /* 0x000fe20000010046 */
[----:B------:R-:W-:Y:S01]  /*1690*/  FMUL.FTZ R158, R149, R158 ;  /* 0x0000009e959e7220 */ /* 0x000fe20000410000 */
[----:B------:R-:W-:Y:S01]  /*16a0*/  FADD.FTZ R143, R140, R153 ;  /* 0x000000998c8f7221 */ /* 0x000fe20000010000 */
[----:B------:R-:W-:Y:S01]  /*16b0*/  FFMA.FTZ R140, R154, R153, R141 ;  /* 0x000000999a8c7223 */ /* 0x000fe2000001008d */
[--C-:B------:R-:W-:Y:S02]  /*16c0*/  HADD2.F32 R145, -RZ, R146.reuse.H0_H0 ;  /* 0x20000092ff917230 */ /* 0x100fe40000004100 */
[----:B------:R-:W-:Y:S01]  /*16d0*/  FMUL.FTZ R157, R142, R157 ;  /* 0x0000009d8e9d7220 */ /* 0x000fe20000410000 */
[----:B------:R-:W-:Y:S01]  /*16e0*/  FADD.FTZ R95, R95, R142 ;  /* 0x0000008e5f5f7221 */ /* 0x000fe20000010000 */
[----:B------:R-:W-:Y:S01]  /*16f0*/  FFMA.FTZ R71, R158, R142, R71 ;  /* 0x0000008e9e477223 */ /* 0x000fe20000010047 */
[----:B------:R-:W-:Y:S01]  /*1700*/  FADD.FTZ R142, R143, R156 ;  /* 0x0000009c8f8e7221 */ /* 0x000fe20000010000 */
[----:B------:R-:W-:Y:S01]  /*1710*/  FFMA.FTZ R141, R155, R156, R140 ;  /* 0x0000009c9b8d7223 */ /* 0x000fe2000001008c */
[----:B------:R-:W-:Y:S01]  /*1720*/  FADD.FTZ R93, R93, R144 ;  /* 0x000000905d5d7221 */ /* 0x000fe20000010000 */
[----:B------:R-:W-:Y:S01]  /*1730*/  FFMA.FTZ R69, R154, R144, R69 ;  /* 0x000000909a457223 */ /* 0x000fe20000010045 */
[----:B------:R-:W-:-:S02]  /*1740*/  HADD2.F32 R146, -RZ, R146.H1_H1 ;  /* 0x30000092ff927230 */ /* 0x000fc40000004100 */
[C---:B------:R-:W-:Y:S01]  /*1750*/  FADD.FTZ R144, -R182.reuse, R165 ;  /* 0x000000a5b6907221 */ /* 0x040fe20000010100 */
[----:B------:R-:W-:Y:S02]  /*1760*/  HADD2.F32 R161, -RZ, R46.H1_H1 ;  /* 0x3000002effa17230 */ /* 0x000fe40000004100 */
[----:B------:R-:W-:Y:S01]  /*1770*/  FADD.FTZ R162, -R182, R163 ;  /* 0x000000a3b6a27221 */ /* 0x000fe20000010100 */
[----:B------:R-:W-:Y:S01]  /*1780*/  FMUL.FTZ R160, R145, R160 ;  /* 0x000000a091a07220 */ /* 0x000fe20000410000 */
[----:B------:R-:W-:Y:S01]  /*1790*/  FADD.FTZ R143, R142, R157 ;  /* 0x0000009d8e8f7221 */ /* 0x000fe20000010000 */
[----:B------:R-:W-:Y:S01]  /*17a0*/  FFMA.FTZ R140, R158, R157, R141 ;  /* 0x0000009d9e8c7223 */ /* 0x000fe2000001008d */
[----:B------:R-:W-:Y:S02]  /*17b0*/  HADD2.F32 R166, -RZ, R147.H0_H0 ;  /* 0x20000093ffa67230 */ /* 0x000fe40000004100 */
[----:B------:R-:W-:Y:S01]  /*17c0*/  FMUL.FTZ R165, R149, R144 ;  /* 0x0000009095a57220 */ /* 0x000fe20000410000 */
[----:B------:R-:W-:-:S02]  /*17d0*/  HADD2.F32 R163, -RZ, R47.H0_H0 ;  /* 0x2000002fffa37230 */ /* 0x000fc40000004100 */
[----:B------:R-:W-:Y:S01]  /*17e0*/  FMUL.FTZ R161, R146, R161 ;  /* 0x000000a192a17220 */ /* 0x000fe20000410000 */
[----:B------:R-:W-:Y:S01]  /*17f0*/  FMUL.FTZ R162, R149, R162 ;  /* 0x000000a295a27220 */ /* 0x000fe20000410000 */
[----:B------:R-:W-:Y:S01]  /*1800*/  FADD.FTZ R142, R143, R160 ;  /* 0x000000a08f8e7221 */ /* 0x000fe20000010000 */
[----:B------:R-:W-:Y:S01]  /*1810*/  FFMA.FTZ R141, R159, R160, R140 ;  /* 0x000000a09f8d7223 */ /* 0x000fe2000001008c */
[----:B------:R-:W-:Y:S02]  /*1820*/  HADD2.F32 R147, -RZ, R147.H1_H1 ;  /* 0x30000093ff937230 */ /* 0x000fe40000004100 */
[----:B------:R-:W-:Y:S01]  /*1830*/  FMUL.FTZ R163, R166, R163 ;  /* 0x000000a3a6a37220 */ /* 0x000fe20000410000 */
[----:B------:R-:W-:Y:S01]  /*1840*/  FADD.FTZ R98, R98, R166 ;  /* 0x000000a662627221 */ /* 0x000fe20000010000 */
[----:B------:R-:W-:Y:S01]  /*1850*/  FFMA.FTZ R74, R165, R166, R74 ;  /* 0x000000a6a54a7223 */ /* 0x000fe2000001004a */
        /* <DEDUP_REMOVED lines=10> */
[----:B------:R-:W-:Y:S01]  /*1900*/  FFMA.FTZ R73, R162, R146, R73 ;  /* 0x00000092a2497223 */ /* 0x000fe20000010049 */
[----:B------:R-:W-:Y:S01]  /*1910*/  FADD.FTZ R99, R99, R147 ;  /* 0x0000009363637221 */ /* 0x000fe20000010000 */
[C---:B------:R-:W-:Y:S01]  /*1920*/  FFMA.FTZ R75, R166.reuse, R147, R75 ;  /* 0x00000093a64b7223 */ /* 0x040fe2000001004b */
[----:B------:R-:W-:Y:S01]  /*1930*/  FADD.FTZ R183, R183, R164 ;  /* 0x000000a4b7b77221 */ /* 0x000fe20000010000 */
[----:B------:R-:W-:-:S07]  /*1940*/  FFMA.FTZ R186, R166, R164, R141 ;  /* 0x000000a4a6ba7223 */ /* 0x000fce000001008d */
.L_x_677:
[----:B------:R-:W-:Y:S05]  /*1950*/  BSYNC.RECONVERGENT B2 ;  /* 0x0000000000027941 */ /* 0x000fea0003800200 */
.L_x_676:
[----:B------:R-:W-:Y:S05]  /*1960*/  @!P4 BRA `(.L_x_678) ;  /* 0x0000001c003cc947 */ /* 0x000fea0003800000 */
        /* <DEDUP_REMOVED lines=8> */
[----:B--2---:R-:W-:Y:S02]  /*19f0*/  HADD2.F32 R167, -RZ, R140.H0_H0 ;  /* 0x2000008cffa77230 */ /* 0x004fe40000004100 */
[----:B------:R-:W-:Y:S02]  /*1a00*/  HADD2.F32 R173, -RZ, R141.H1_H1 ;  /* 0x3000008dffad7230 */ /* 0x000fe40000004100 */
[--C-:B------:R-:W-:Y:S02]  /*1a10*/  HADD2.F32 R179, -RZ, R143.reuse.H0_H0 ;  /* 0x2000008fffb37230 */ /* 0x100fe40000004100 */
[----:B------:R-:W-:-:S02]  /*1a20*/  HADD2.F32 R143, -RZ, R143.H1_H1 ;  /* 0x3000008fff8f7230 */ /* 0x000fc40000004100 */
[C---:B------:R-:W-:Y:S01]  /*1a30*/  FADD.FTZ R174, -R182.reuse, R173 ;  /* 0x000000adb6ae7221 */ /* 0x040fe20000010100 */
[----:B------:R-:W-:Y:S02]  /*1a40*/  HADD2.F32 R169, -RZ, R140.H1_H1 ;  /* 0x3000008cffa97230 */ /* 0x000fe40000004100 */
[C---:B------:R-:W-:Y:S01]  /*1a50*/  FADD.FTZ R140, -R182.reuse, R167 ;  /* 0x000000a7b68c7221 */ /* 0x040fe20000010100 */
[----:B------:R-:W-:Y:S02]  /*1a60*/  HADD2.F32 R171, -RZ, R141.H0_H0 ;  /* 0x2000008dffab7230 */ /* 0x000fe40000004100 */
[----:B------:R-:W-:Y:S01]  /*1a70*/  FADD.FTZ R188, -R182, R143 ;  /* 0x0000008fb6bc7221 */ /* 0x000fe20000010100 */
[----:B---3--:R-:W-:Y:S02]  /*1a80*/  HADD2.F32 R141, -RZ, R144.H0_H0 ;  /* 0x20000090ff8d7230 */ /* 0x008fe40000004100 */
[----:B-----5:R-:W-:Y:S01]  /*1a90*/  FMUL.FTZ R167, R149, R140 ;  /* 0x0000008c95a77220 */ /* 0x020fe20000410000 */
[----:B------:R-:W-:-:S02]  /*1aa0*/  HADD2.F32 R143, -RZ, R145.H0_H0 ;  /* 0x20000091ff8f7230 */ /* 0x000fc40000004100 */
[----:B------:R-:W-:Y:S01]  /*1ab0*/  FADD.FTZ R170, -R182, R169 ;  /* 0x000000a9b6aa7221 */ /* 0x000fe20000010100 */
[----:B------:R-:W-:Y:S02]  /*1ac0*/  HADD2.F32 R176, -RZ, R145.H1_H1 ;  /* 0x30000091ffb07230 */ /* 0x000fe40000004100 */
[----:B------:R-:W-:Y:S01]  /*1ad0*/  FMUL.FTZ R174, R149, R174 ;  /* 0x000000ae95ae7220 */ /* 0x000fe20000410000 */
[----:B------:R-:W-:Y:S02]  /*1ae0*/  HADD2.F32 R173, -RZ, R49.H1_H1 ;  /* 0x30000031ffad7230 */ /* 0x000fe40000004100 */
[----:B------:R-:W-:Y:S01]  /*1af0*/  FMUL.FTZ R168, R168, R141 ;  /* 0x0000008da8a87220 */ /* 0x000fe20000410000 */
[--C-:B------:R-:W-:Y:S02]  /*1b00*/  HADD2.F32 R175, -RZ, R142.reuse.H0_H0 ;  /* 0x2000008effaf7230 */ /* 0x100fe40000004100 */
[----:B------:R-:W-:Y:S01]  /*1b10*/  FADD.FTZ R115, R115, R176 ;  /* 0x000000b073737221 */ /* 0x000fe20000010000 */
[----:B------:R-:W-:-:S02]  /*1b20*/  HADD2.F32 R177, -RZ, R142.H1_H1 ;  /* 0x3000008effb17230 */ /* 0x000fc40000004100 */
[----:B------:R-:W-:Y:S01]  /*1b30*/  FADD.FTZ R142, -R182, R171 ;  /* 0x000000abb68e7221 */ /* 0x000fe20000010100 */
[----:B------:R-:W-:Y:S02]  /*1b40*/  HADD2.F32 R145, -RZ, R146.H0_H0 ;  /* 0x20000092ff917230 */ /* 0x000fe40000004100 */
[-C--:B------:R-:W-:Y:S01]  /*1b50*/  FMUL.FTZ R173, R173, R176.reuse ;  /* 0x000000b0adad7220 */ /* 0x080fe20000410000 */
[----:B------:R-:W-:Y:S02]  /*1b60*/  HADD2.F32 R140, -RZ, R50.H0_H0 ;  /* 0x20000032ff8c7230 */ /* 0x000fe40000004100 */
[----:B------:R-:W-:Y:S01]  /*1b70*/  FFMA.FTZ R103, R174, R176, R103 ;  /* 0x000000b0ae677223 */ /* 0x000fe20000010067 */
[----:B------:R-:W-:Y:S02]  /*1b80*/  HADD2.F32 R144, -RZ, R144.H1_H1 ;  /* 0x30000090ff907230 */ /* 0x000fe40000004100 */
[----:B------:R-:W-:Y:S01]  /*1b90*/  FMUL.FTZ R171, R149, R142 ;  /* 0x0000008e95ab7220 */ /* 0x000fe20000410000 */
[----:B------:R-:W-:-:S02]  /*1ba0*/  HADD2.F32 R169, -RZ, R48.H1_H1 ;  /* 0x30000030ffa97230 */ /* 0x000fc40000004100 */
[----:B------:R-:W-:Y:S01]  /*1bb0*/  FMUL.FTZ R176, R140, R145 ;  /* 0x000000918cb07220 */ /* 0x000fe20000410000 */
[----:B------:R-:W-:Y:S01]  /*1bc0*/  FADD.FTZ R112, R112, R141 ;  /* 0x0000008d70707221 */ /* 0x000fe20000010000 */
[----:B------:R-:W-:Y:S01]  /*1bd0*/  FFMA.FTZ R100, R167, R141, R100 ;  /* 0x0000008da7647223 */ /* 0x000fe20000010064 */
[----:B------:R-:W-:Y:S01]  /*1be0*/  FADD.FTZ R140, R183, R168 ;  /* 0x000000a8b78c7221 */ /* 0x000fe20000010000 */
[----:B------:R-:W-:Y:S01]  /*1bf0*/  FMUL.FTZ R169, R169, R144 ;  /* 0x00000090a9a97220 */ /* 0x000fe20000410000 */
[----:B------:R-:W-:Y:S01]  /*1c00*/  FMUL.FTZ R170, R149, R170 ;  /* 0x000000aa95aa7220 */ /* 0x000fe20000410000 */
[----:B------:R-:W-:Y:S01]  /*1c10*/  FFMA.FTZ R141, R167, R168, R186 ;  /* 0x000000a8a78d7223 */ /* 0x000fe200000100ba */
[-C--:B------:R-:W-:Y:S01]  /*1c20*/  FMUL.FTZ R172, R172, R143.reuse ;  /* 0x0000008facac7220 */ /* 0x080fe20000410000 */
[----:B------:R-:W-:Y:S01]  /*1c30*/  FADD.FTZ R114, R114, R143 ;  /* 0x0000008f72727221 */ /* 0x000fe20000010000 */
[----:B------:R-:W-:Y:S01]  /*1c40*/  FFMA.FTZ R102, R171, R143, R102 ;  /* 0x0000008fab667223 */ /* 0x000fe20000010066 */
[----:B------:R-:W-:Y:S01]  /*1c50*/  FADD.FTZ R143, R140, R169 ;  /* 0x000000a98c8f7221 */ /* 0x000fe20000010000 */
[----:B------:R-:W-:Y:S01]  /*1c60*/  FFMA.FTZ R140, R170, R169, R141 ;  /* 0x000000a9aa8c7223 */ /* 0x000fe2000001008d */
[C---:B------:R-:W-:Y:S01]  /*1c70*/  FADD.FTZ R178, -R182.reuse, R175 ;  /* 0x000000afb6b27221 */ /* 0x040fe20000010100 */
[----:B------:R-:W-:Y:S01]  /*1c80*/  FADD.FTZ R180, -R182, R177 ;  /* 0x000000b1b6b47221 */ /* 0x000fe20000010100 */
[----:B------:R-:W-:Y:S01]  /*1c90*/  FADD.FTZ R142, R143, R172 ;  /* 0x000000ac8f8e7221 */ /* 0x000fe20000010000 */
[----:B------:R-:W-:Y:S01]  /*1ca0*/  FFMA.FTZ R141, R171, R172, R140 ;  /* 0x000000acab8d7223 */ /* 0x000fe2000001008c */
[----:B------:R-:W-:-:S02]  /*1cb0*/  HADD2.F32 R146, -RZ, R146.H1_H1 ;  /* 0x30000092ff927230 */ /* 0x000fc40000004100 */
[----:B------:R-:W-:Y:S01]  /*1cc0*/  FMUL.FTZ R175, R149, R178 ;  /* 0x000000b295af7220 */ /* 0x000fe20000410000 */
[----:B------:R-:W-:Y:S02]  /*1cd0*/  HADD2.F32 R177, -RZ, R50.H1_H1 ;  /* 0x30000032ffb17230 */ /* 0x000fe40000004100 */
[----:B------:R-:W-:Y:S01]  /*1ce0*/  FADD.FTZ R143, R142, R173 ;  /* 0x000000ad8e8f7221 */ /* 0x000fe20000010000 */
[----:B------:R-:W-:Y:S01]  /*1cf0*/  FFMA.FTZ R140, R174, R173, R141 ;  /* 0x000000adae8c7223 */ /* 0x000fe2000001008d */
[----:B------:R-:W-:Y:S01]  /*1d00*/  FADD.FTZ R184, -R182, R179 ;  /* 0x000000b3b6b87221 */ /* 0x000fe20000010100 */
[----:B------:R-:W-:Y:S02]  /*1d10*/  HADD2.F32 R182, -RZ, R147.H0_H0 ;  /* 0x20000093ffb67230 */ /* 0x000fe40000004100 */
[----:B------:R-:W-:Y:S01]  /*1d20*/  FMUL.FTZ R177, R177, R146 ;  /* 0x00000092b1b17220 */ /* 0x000fe20000410000 */
[----:B------:R-:W-:Y:S02]  /*1d30*/  HADD2.F32 R179, -RZ, R51.H0_H0 ;  /* 0x20000033ffb37230 */ /* 0x000fe40000004100 */
[----:B------:R-:W-:Y:S01]  /*1d40*/  FMUL.FTZ R178, R149, R180 ;  /* 0x000000b495b27220 */ /* 0x000fe20000410000 */
[----:B------:R-:W-:Y:S01]  /*1d50*/  FADD.FTZ R142, R143, R176 ;  /* 0x000000b08f8e7221 */ /* 0x000fe20000010000 */
[----:B------:R-:W-:Y:S01]  /*1d60*/  FFMA.FTZ R141, R175, R176, R140 ;  /* 0x000000b0af8d7223 */ /* 0x000fe2000001008c */
[----:B------:R-:W-:-:S02]  /*1d70*/  HADD2.F32 R147, -RZ, R147.H1_H1 ;  /* 0x30000093ff937230 */ /* 0x000fc40000004100 */
[----:B------:R-:W-:Y:S01]  /*1d80*/  FMUL.FTZ R179, R179, R182 ;  /* 0x000000b6b3b37220 */ /* 0x000fe20000410000 */
[----:B------:R-:W-:Y:S02]  /*1d90*/  HADD2.F32 R180, -RZ, R51.H1_H1 ;  /* 0x30000033ffb47230 */ /* 0x000fe40000004100 */
[C---:B------:R-:W-:Y:S01]  /*1da0*/  FMUL.FTZ R181, R149.reuse, R184 ;  /* 0x000000b895b57220 */ /* 0x040fe20000410000 */
        /* <DEDUP_REMOVED lines=17> */
[----:B------:R-:W-:Y:S01]  /*1ec0*/  FFMA.FTZ R186, R184, R180, R141 ;  /* 0x000000b4b8ba7223 */ /* 0x000fe2000001008d */
[----:B------:R-:W-:Y:S06]  /*1ed0*/  BRA `(.L_x_678) ;  /* 0x0000001400e07947 */ /* 0x000fec0003800000 */
.L_x_671:
        /* <DEDUP_REMOVED lines=10> */
[----:B------:R-:W1:Y:S08]  /*1f80*/  LDC.64 R12, c[0x0][0x428] ;  /* 0x00010a00ff0c7b82 */ /* 0x000e700000000a00 */
[----:B------:R-:W2:Y:S01]  /*1f90*/  LDC.64 R124, c[0x0][0x438] ;  /* 0x00010e00ff7c7b82 */ /* 0x000ea20000000a00 */
[----:B0-----:R-:W-:-:S06]  /*1fa0*/  IMAD.WIDE.U32 R8, R6, 0x10, R8 ;  /* 0x0000001006087825 */ /* 0x001fcc00078e0008 */
[----:B------:R-:W3:Y:S01]  /*1fb0*/  LDG.E.128 R8, desc[UR10][R8.64] ;  /* 0x0000000a08087981 */ /* 0x000ee2000c1e1d00 */
[----:B-1----:R-:W-:-:S06]  /*1fc0*/  IMAD.WIDE.U32 R12, R6, 0x10, R12 ;  /* 0x00000010060c7825 */ /* 0x002fcc00078e000c */
[----:B------:R-:W4:Y:S01]  /*1fd0*/  LDG.E.128 R12, desc[UR10][R12.64] ;  /* 0x0000000a0c0c7981 */ /* 0x000f22000c1e1d00 */
[----:B--2---:R-:W-:-:S06]  /*1fe0*/  IMAD.WIDE.U32 R124, R6, 0x10, R124 ;  /* 0x00000010067c7825 */ /* 0x004fcc00078e007c */
[----:B------:R-:W5:Y:S01]  /*1ff0*/  LDG.E.128 R124, desc[UR10][R124.64] ;  /* 0x0000000a7c7c7981 */ /* 0x000f62000c1e1d00 */
[----:B------:R-:W-:Y:S02]  /*2000*/  HADD2.F32 R7, -RZ, R36.H0_H0 ;  /* 0x20000024ff077230 */ /* 0x000fe40000004100 */
[----:B------:R-:W-:Y:S02]  /*2010*/  HADD2.F32 R142, -RZ, R39.H0_H0 ;  /* 0x20000027ff8e7230 */ /* 0x000fe40000004100 */
[--C-:B---3--:R-:W-:Y:S02]  /*2020*/  HADD2.F32 R3, -RZ, R8.reuse.H0_H0 ;  /* 0x20000008ff037230 */ /* 0x108fe40000004100 */
        /* <DEDUP_REMOVED lines=8> */
[----:B----4-:R-:W-:Y:S02]  /*20b0*/  HADD2.F32 R9, -RZ, R12.H0_H0 ;  /* 0x2000000cff097230 */ /* 0x010fe40000004100 */
        /* <DEDUP_REMOVED lines=69> */
.L_x_680:
[----:B------:R-:W-:Y:S05]  /*2510*/  BSYNC.RECONVERGENT B2 ;  /* 0x0000000000027941 */ /* 0x000fea0003800200 */
.L_x_679:
[----:B------:R-:W-:Y:S04]  /*2520*/  BSSY.RECONVERGENT B2, `(.L_x_681) ;  /* 0x000005c000027945 */ /* 0x000fe80003800200 */
[----:B------:R-:W-:Y:S05]  /*2530*/  @!P6 BRA `(.L_x_682) ;  /* 0x000000040068e947 */ /* 0x000fea0003800000 */
        /* <DEDUP_REMOVED lines=9> */
[----:B------:R-:W-:Y:S01]  /*25d0*/  HADD2.F32 R34, -RZ, R40.H0_H0 ;  /* 0x20000028ff227230 */ /* 0x000fe20000004100 */
[----:B------:R-:W-:Y:S01]  /*25e0*/  IADD3 R185, PT, PT, R185, 0x20, RZ ;  /* 0x00000020b9b97810 */ /* 0x000fe20007ffe0ff */
[----:B------:R-:W-:Y:S02]  /*25f0*/  HADD2.F32 R140, -RZ, R42.H0_H0 ;  /* 0x2000002aff8c7230 */ /* 0x000fe40000004100 */
[----:B------:R-:W-:Y:S02]  /*2600*/  HADD2.F32 R148, -RZ, R43.H0_H0 ;  /* 0x2000002bff947230 */ /* 0x000fe40000004100 */
[--C-:B---3--:R-:W-:Y:S02]  /*2610*/  HADD2.F32 R21, -RZ, R24.reuse.H0_H0 ;  /* 0x20000018ff157230 */ /* 0x108fe40000004100 */
[----:B------:R-:W-:Y:S02]  /*2620*/  HADD2.F32 R33, -RZ, R24.H1_H1 ;  /* 0x30000018ff217230 */ /* 0x000fe40000004100 */
[----:B------:R-:W-:-:S02]  /*2630*/  HADD2.F32 R35, -RZ, R25.H0_H0 ;  /* 0x20000019ff237230 */ /* 0x000fc40000004100 */
[----:B------:R-:W-:Y:S01]  /*2640*/  FADD.FTZ R24, -R182, R21 ;  /* 0x00000015b6187221 */ /* 0x000fe20000010100 */
[----:B------:R-:W-:Y:S02]  /*2650*/  HADD2.F32 R141, -RZ, R25.H1_H1 ;  /* 0x30000019ff8d7230 */ /* 0x000fe40000004100 */
[--C-:B----4-:R-:W-:Y:S02]  /*2660*/  HADD2.F32 R23, -RZ, R28.reuse.H0_H0 ;  /* 0x2000001cff177230 */ /* 0x110fe40000004100 */
[----:B-----5:R-:W-:Y:S01]  /*2670*/  FMUL.FTZ R21, R149, R24 ;  /* 0x0000001895157220 */ /* 0x020fe20000410000 */
[----:B------:R-:W-:Y:S02]  /*2680*/  HADD2.F32 R28, -RZ, R28.H1_H1 ;  /* 0x3000001cff1c7230 */ /* 0x000fe40000004100 */
[----:B------:R-:W-:Y:S02]  /*2690*/  HADD2.F32 R25, -RZ, R40.H1_H1 ;  /* 0x30000028ff197230 */ /* 0x000fe40000004100 */
[----:B------:R-:W-:Y:S01]  /*26a0*/  FMUL.FTZ R24, R34, R23 ;  /* 0x0000001722187220 */ /* 0x000fe20000410000 */
[----:B------:R-:W-:-:S02]  /*26b0*/  HADD2.F32 R143, -RZ, R26.H0_H0 ;  /* 0x2000001aff8f7230 */ /* 0x000fc40000004100 */
[----:B------:R-:W-:Y:S01]  /*26c0*/  FADD.FTZ R84, R84, R23 ;  /* 0x0000001754547221 */ /* 0x000fe20000010000 */
[----:B------:R-:W-:Y:S02]  /*26d0*/  HADD2.F32 R147, -RZ, R26.H1_H1 ;  /* 0x3000001aff937230 */ /* 0x000fe40000004100 */
[C---:B------:R-:W-:Y:S01]  /*26e0*/  FADD.FTZ R26, -R182.reuse, R33 ;  /* 0x00000021b61a7221 */ /* 0x040fe20000010100 */
[--C-:B------:R-:W-:Y:S02]  /*26f0*/  HADD2.F32 R145, -RZ, R30.reuse.H0_H0 ;  /* 0x2000001eff917230 */ /* 0x100fe40000004100 */
[----:B------:R-:W-:Y:S01]  /*2700*/  FFMA.FTZ R60, R21, R23, R60 ;  /* 0x00000017153c7223 */ /* 0x000fe2000001003c */
[----:B------:R-:W-:Y:S02]  /*2710*/  HADD2.F32 R142, -RZ, R30.H1_H1 ;  /* 0x3000001eff8e7230 */ /* 0x000fe40000004100 */
[----:B------:R-:W-:Y:S01]  /*2720*/  FADD.FTZ R30, -R182, R35 ;  /* 0x00000023b61e7221 */ /* 0x000fe20000010100 */
[----:B------:R-:W-:-:S02]  /*2730*/  HADD2.F32 R187, -RZ, R27.H0_H0 ;  /* 0x2000001bffbb7230 */ /* 0x000fc40000004100 */
[----:B------:R-:W-:Y:S01]  /*2740*/  FMUL.FTZ R23, R25, R28 ;  /* 0x0000001c19177220 */ /* 0x000fe20000410000 */
[----:B------:R-:W-:Y:S02]  /*2750*/  HADD2.F32 R191, -RZ, R27.H1_H1 ;  /* 0x3000001bffbf7230 */ /* 0x000fe40000004100 */
[C---:B------:R-:W-:Y:S01]  /*2760*/  FMUL.FTZ R26, R149.reuse, R26 ;  /* 0x0000001a951a7220 */ /* 0x040fe20000410000 */
[----:B------:R-:W-:Y:S02]  /*2770*/  HADD2.F32 R27, -RZ, R29.H0_H0 ;  /* 0x2000001dff1b7230 */ /* 0x000fe40000004100 */
[----:B------:R-:W-:Y:S01]  /*2780*/  FMUL.FTZ R25, R149, R30 ;  /* 0x0000001e95197220 */ /* 0x000fe20000410000 */
[----:B------:R-:W-:Y:S02]  /*2790*/  HADD2.F32 R34, -RZ, R41.H0_H0 ;  /* 0x20000029ff227230 */ /* 0x000fe40000004100 */
[----:B------:R-:W-:Y:S01]  /*27a0*/  FADD.FTZ R30, -R182, R141 ;  /* 0x0000008db61e7221 */ /* 0x000fe20000010100 */
[----:B------:R-:W-:-:S02]  /*27b0*/  HADD2.F32 R32, -RZ, R29.H1_H1 ;  /* 0x3000001dff207230 */ /* 0x000fc40000004100 */
[----:B------:R-:W-:Y:S01]  /*27c0*/  FADD.FTZ R85, R85, R28 ;  /* 0x0000001c55557221 */ /* 0x000fe20000010000 */
[----:B------:R-:W-:Y:S01]  /*27d0*/  FFMA.FTZ R61, R26, R28, R61 ;  /* 0x0000001c1a3d7223 */ /* 0x000fe2000001003d */
[----:B------:R-:W-:Y:S02]  /*27e0*/  HADD2.F32 R29, -RZ, R41.H1_H1 ;  /* 0x30000029ff1d7230 */ /* 0x000fe40000004100 */
[-C--:B------:R-:W-:Y:S01]  /*27f0*/  FMUL.FTZ R28, R34, R27.reuse ;  /* 0x0000001b221c7220 */ /* 0x080fe20000410000 */
[----:B------:R-:W-:Y:S01]  /*2800*/  FMUL.FTZ R30, R149, R30 ;  /* 0x0000001e951e7220 */ /* 0x000fe20000410000 */
[----:B------:R-:W-:Y:S01]  /*2810*/  FADD.FTZ R34, -R182, R143 ;  /* 0x0000008fb6227221 */ /* 0x000fe20000010100 */
[----:B------:R-:W-:Y:S01]  /*2820*/  FADD.FTZ R86, R86, R27 ;  /* 0x0000001b56567221 */ /* 0x000fe20000010000 */
[----:B------:R-:W-:Y:S01]  /*2830*/  FFMA.FTZ R62, R25, R27, R62 ;  /* 0x0000001b193e7223 */ /* 0x000fe2000001003e */
[-C--:B------:R-:W-:Y:S01]  /*2840*/  FMUL.FTZ R27, R29, R32.reuse ;  /* 0x000000201d1b7220 */ /* 0x080fe20000410000 */
[----:B------:R-:W-:Y:S01]  /*2850*/  FADD.FTZ R87, R87, R32 ;  /* 0x0000002057577221 */ /* 0x000fe20000010000 */
[----:B------:R-:W-:Y:S01]  /*2860*/  FFMA.FTZ R63, R30, R32, R63 ;  /* 0x000000201e3f7223 */ /* 0x000fe2000001003f */
[----:B------:R-:W-:Y:S01]  /*2870*/  FMUL.FTZ R29, R149, R34 ;  /* 0x00000022951d7220 */ /* 0x000fe20000410000 */
[----:B------:R-:W-:Y:S01]  /*2880*/  FMUL.FTZ R32, R140, R145 ;  /* 0x000000918c207220 */ /* 0x000fe20000410000 */
[----:B------:R-:W-:Y:S01]  /*2890*/  FADD.FTZ R34, -R182, R147 ;  /* 0x00000093b6227221 */ /* 0x000fe20000010100 */
[----:B------:R-:W-:Y:S01]  /*28a0*/  FADD.FTZ R140, R183, R24 ;  /* 0x00000018b78c7221 */ /* 0x000fe20000010000 */
[----:B------:R-:W-:Y:S01]  /*28b0*/  FFMA.FTZ R33, R21, R24, R186 ;  /* 0x0000001815217223 */ /* 0x000fe200000100ba */
[----:B------:R-:W-:-:S02]  /*28c0*/  HADD2.F32 R189, -RZ, R31.H0_H0 ;  /* 0x2000001fffbd7230 */ /* 0x000fc40000004100 */
[----:B------:R-:W-:Y:S01]  /*28d0*/  FMUL.FTZ R34, R149, R34 ;  /* 0x0000002295227220 */ /* 0x000fe20000410000 */
[----:B------:R-:W-:Y:S02]  /*28e0*/  HADD2.F32 R146, -RZ, R31.H1_H1 ;  /* 0x3000001fff927230 */ /* 0x000fe40000004100 */
[----:B------:R-:W-:Y:S01]  /*28f0*/  FADD.FTZ R35, R140, R23 ;  /* 0x000000178c237221 */ /* 0x000fe20000010000 */
[----:B------:R-:W-:Y:S02]  /*2900*/  HADD2.F32 R31, -RZ, R42.H1_H1 ;  /* 0x3000002aff1f7230 */ /* 0x000fe40000004100 */
[----:B------:R-:W-:Y:S01]  /*2910*/  FFMA.FTZ R140, R26, R23, R33 ;  /* 0x000000171a8c7223 */ /* 0x000fe20000010021 */
[----:B------:R-:W-:Y:S01]  /*2920*/  FADD.FTZ R89, R89, R142 ;  /* 0x0000008e59597221 */ /* 0x000fe20000010000 */
[-C--:B------:R-:W-:Y:S01]  /*2930*/  FFMA.FTZ R65, R34, R142.reuse, R65 ;  /* 0x0000008e22417223 */ /* 0x080fe20000010041 */
[----:B------:R-:W-:Y:S01]  /*2940*/  FADD.FTZ R144, -R182, R187 ;  /* 0x000000bbb6907221 */ /* 0x000fe20000010100 */
        /* <DEDUP_REMOVED lines=25> */
.L_x_682:
[----:B------:R-:W-:Y:S05]  /*2ae0*/  BSYNC.RECONVERGENT B2 ;  /* 0x0000000000027941 */ /* 0x000fea0003800200 */
.L_x_681:
        /* <DEDUP_REMOVED lines=11> */
[----:B------:R-:W-:Y:S01]  /*2ba0*/  HADD2.F32 R152, -RZ, R44.H0_H0 ;  /* 0x2000002cff987230 */ /* 0x000fe20000004100 */
[----:B------:R-:W-:Y:S01]  /*2bb0*/  IADD3 R185, PT, PT, R185, 0x20, RZ ;  /* 0x00000020b9b97810 */ /* 0x000fe20007ffe0ff */
[----:B------:R-:W-:Y:S02]  /*2bc0*/  HADD2.F32 R156, -RZ, R45.H0_H0 ;  /* 0x2000002dff9c7230 */ /* 0x000fe40000004100 */
[--C-:B--2---:R-:W-:Y:S02]  /*2bd0*/  HADD2.F32 R151, -RZ, R140.reuse.H0_H0 ;  /* 0x2000008cff977230 */ /* 0x104fe40000004100 */
[----:B------:R-:W-:Y:S02]  /*2be0*/  HADD2.F32 R153, -RZ, R140.H1_H1 ;  /* 0x3000008cff997230 */ /* 0x000fe40000004100 */
[--C-:B------:R-:W-:Y:S02]  /*2bf0*/  HADD2.F32 R155, -RZ, R141.reuse.H0_H0 ;  /* 0x2000008dff9b7230 */ /* 0x100fe40000004100 */
[----:B------:R-:W-:Y:S01]  /*2c00*/  FADD.FTZ R140, -R182, R151 ;  /* 0x00000097b68c7221 */ /* 0x000fe20000010100 */
[----:B------:R-:W-:-:S02]  /*2c10*/  HADD2.F32 R157, -RZ, R141.H1_H1 ;  /* 0x3000008dff9d7230 */ /* 0x000fc40000004100 */
[C---:B------:R-:W-:Y:S01]  /*2c20*/  FADD.FTZ R154, -R182.reuse, R153 ;  /* 0x00000099b69a7221 */ /* 0x040fe20000010100 */
[----:B---3--:R-:W-:Y:S02]  /*2c30*/  HADD2.F32 R141, -RZ, R144.H0_H0 ;  /* 0x20000090ff8d7230 */ /* 0x008fe40000004100 */
[----:B-----5:R-:W-:Y:S01]  /*2c40*/  FMUL.FTZ R151, R149, R140 ;  /* 0x0000008c95977220 */ /* 0x020fe20000410000 */
[----:B------:R-:W-:Y:S02]  /*2c50*/  HADD2.F32 R160, -RZ, R145.H1_H1 ;  /* 0x30000091ffa07230 */ /* 0x000fe40000004100 */
[----:B------:R-:W-:Y:S01]  /*2c60*/  FADD.FTZ R140, -R182, R155 ;  /* 0x0000009bb68c7221 */ /* 0x000fe20000010100 */
[----:B------:R-:W-:Y:S02]  /*2c70*/  HADD2.F32 R159, -RZ, R142.H0_H0 ;  /* 0x2000008eff9f7230 */ /* 0x000fe40000004100 */
[-C--:B------:R-:W-:Y:S01]  /*2c80*/  FMUL.FTZ R152, R152, R141.reuse ;  /* 0x0000008d98987220 */ /* 0x080fe20000410000 */
[----:B------:R-:W-:Y:S01]  /*2c90*/  FADD.FTZ R92, R92, R141 ;  /* 0x0000008d5c5c7221 */ /* 0x000fe20000010000 */
[----:B------:R-:W-:Y:S01]  /*2ca0*/  FFMA.FTZ R68, R151, R141, R68 ;  /* 0x0000008d97447223 */ /* 0x000fe20000010044 */
[----:B------:R-:W-:-:S02]  /*2cb0*/  HADD2.F32 R141, -RZ, R45.H1_H1 ;  /* 0x3000002dff8d7230 */ /* 0x000fc40000004100 */
[C---:B------:R-:W-:Y:S01]  /*2cc0*/  FADD.FTZ R158, -R182.reuse, R157 ;  /* 0x0000009db69e7221 */ /* 0x040fe20000010100 */
[--C-:B------:R-:W-:Y:S02]  /*2cd0*/  HADD2.F32 R163, -RZ, R143.reuse.H0_H0 ;  /* 0x2000008fffa37230 */ /* 0x100fe40000004100 */
[----:B------:R-:W-:Y:S01]  /*2ce0*/  FMUL.FTZ R155, R149, R140 ;  /* 0x0000008c959b7220 */ /* 0x000fe20000410000 */
[----:B------:R-:W-:Y:S02]  /*2cf0*/  HADD2.F32 R187, -RZ, R143.H1_H1 ;  /* 0x3000008fffbb7230 */ /* 0x000fe40000004100 */
[----:B------:R-:W-:Y:S01]  /*2d00*/  FMUL.FTZ R157, R141, R160 ;  /* 0x000000a08d9d7220 */ /* 0x000fe20000410000 */
[----:B------:R-:W-:Y:S02]  /*2d10*/  HADD2.F32 R143, -RZ, R145.H0_H0 ;  /* 0x20000091ff8f7230 */ /* 0x000fe40000004100 */
[----:B------:R-:W-:Y:S01]  /*2d20*/  FADD.FTZ R140, -R182, R159 ;  /* 0x0000009fb68c7221 */ /* 0x000fe20000010100 */
[----:B------:R-:W-:-:S02]  /*2d30*/  HADD2.F32 R161, -RZ, R142.H1_H1 ;  /* 0x3000008effa17230 */ /* 0x000fc40000004100 */
[C---:B------:R-:W-:Y:S01]  /*2d40*/  FMUL.FTZ R154, R149.reuse, R154 ;  /* 0x0000009a959a7220 */ /* 0x040fe20000410000 */
[----:B------:R-:W-:Y:S02]  /*2d50*/  HADD2.F32 R145, -RZ, R146.H0_H0 ;  /* 0x20000092ff917230 */ /* 0x000fe40000004100 */
[----:B------:R-:W-:Y:S01]  /*2d60*/  FMUL.FTZ R159, R149, R140 ;  /* 0x0000008c959f7220 */ /* 0x000fe20000410000 */
[----:B------:R-:W-:Y:S02]  /*2d70*/  HADD2.F32 R144, -RZ, R144.H1_H1 ;  /* 0x30000090ff907230 */ /* 0x000fe40000004100 */
[----:B------:R-:W-:Y:S01]  /*2d80*/  FADD.FTZ R162, -R182, R161 ;  /* 0x000000a1b6a27221 */ /* 0x000fe20000010100 */
[----:B------:R-:W-:Y:S02]  /*2d90*/  HADD2.F32 R146, -RZ, R146.H1_H1 ;  /* 0x30000092ff927230 */ /* 0x000fe40000004100 */
[----:B------:R-:W-:Y:S01]  /*2da0*/  FADD.FTZ R140, R183, R152 ;  /* 0x00000098b78c7221 */ /* 0x000fe20000010000 */
[----:B------:R-:W-:-:S02]  /*2db0*/  HADD2.F32 R142, -RZ, R44.H1_H1 ;  /* 0x3000002cff8e7230 */ /* 0x000fc40000004100 */
[-C--:B------:R-:W-:Y:S01]  /*2dc0*/  FMUL.FTZ R156, R156, R143.reuse ;  /* 0x0000008f9c9c7220 */ /* 0x080fe20000410000 */
[--C-:B------:R-:W-:Y:S02]  /*2dd0*/  HADD2.F32 R141, -RZ, R46.reuse.H1_H1 ;  /* 0x3000002eff8d7230 */ /* 0x100fe40000004100 */
[----:B------:R-:W-:Y:S01]  /*2de0*/  FADD.FTZ R94, R94, R143 ;  /* 0x0000008f5e5e7221 */ /* 0x000fe20000010000 */
[----:B------:R-:W-:Y:S01]  /*2df0*/  FFMA.FTZ R70, R155, R143, R70 ;  /* 0x0000008f9b467223 */ /* 0x000fe20000010046 */
[----:B------:R-:W-:Y:S01]  /*2e00*/  FMUL.FTZ R153, R142, R144 ;  /* 0x000000908e997220 */ /* 0x000fe20000410000 */
[----:B------:R-:W-:Y:S02]  /*2e10*/  HADD2.F32 R142, -RZ, R46.H0_H0 ;  /* 0x2000002eff8e7230 */ /* 0x000fe40000004100 */
[----:B------:R-:W-:Y:S01]  /*2e20*/  FMUL.FTZ R161, R141, R146 ;  /* 0x000000928da17220 */ /* 0x000fe20000410000 */
[----:B------:R-:W-:Y:S01]  /*2e30*/  FFMA.FTZ R141, R151, R152, R186 ;  /* 0x00000098978d7223 */ /* 0x000fe200000100ba */
[----:B------:R-:W-:Y:S01]  /*2e40*/  FMUL.FTZ R158, R149, R158 ;  /* 0x0000009e959e7220 */ /* 0x000fe20000410000 */
[----:B------:R-:W-:Y:S01]  /*2e50*/  FADD.FTZ R143, R140, R153 ;  /* 0x000000998c8f7221 */ /* 0x000fe20000010000 */
[----:B------:R-:W-:Y:S01]  /*2e60*/  FADD.FTZ R95, R95, R160 ;  /* 0x000000a05f5f7221 */ /* 0x000fe20000010000 */
[----:B------:R-:W-:Y:S01]  /*2e70*/  FFMA.FTZ R140, R154, R153, R141 ;  /* 0x000000999a8c7223 */ /* 0x000fe2000001008d */
[----:B------:R-:W-:Y:S01]  /*2e80*/  FFMA.FTZ R71, R158, R160, R71 ;  /* 0x000000a09e477223 */ /* 0x000fe20000010047 */
        /* <DEDUP_REMOVED lines=9> */
[----:B------:R-:W-:Y:S01]  /*2f20*/  FMUL.FTZ R162, R149, R162 ;  /* 0x000000a295a27220 */ /* 0x000fe20000410000 */
[----:B------:R-:W-:-:S02]  /*2f30*/  HADD2.F32 R164, -RZ, R147.H0_H0 ;  /* 0x20000093ffa47230 */ /* 0x000fc40000004100 */
[----:B------:R-:W-:Y:S01]  /*2f40*/  FADD.FTZ R144, -R182, R163 ;  /* 0x000000a3b6907221 */ /* 0x000fe20000010100 */
[----:B------:R-:W-:Y:S02]  /*2f50*/  HADD2.F32 R145, -RZ, R47.H0_H0 ;  /* 0x2000002fff917230 */ /* 0x000fe40000004100 */
[----:B------:R-:W-:Y:S01]  /*2f60*/  FADD.FTZ R142, R143, R160 ;  /* 0x000000a08f8e7221 */ /* 0x000fe20000010000 */
[----:B------:R-:W-:Y:S01]  /*2f70*/  FFMA.FTZ R141, R159, R160, R140 ;  /* 0x000000a09f8d7223 */ /* 0x000fe2000001008c */
[----:B------:R-:W-:Y:S01]  /*2f80*/  FADD.FTZ R97, R97, R146 ;  /* 0x0000009261617221 */ /* 0x000fe20000010000 */
[----:B------:R-:W-:Y:S01]  /*2f90*/  FFMA.FTZ R73, R162, R146, R73 ;  /* 0x00000092a2497223 */ /* 0x000fe20000010049 */
[----:B------:R-:W-:Y:S02]  /*2fa0*/  HADD2.F32 R147, -RZ, R147.H1_H1 ;  /* 0x30000093ff937230 */ /* 0x000fe40000004100 */
[----:B------:R-:W-:Y:S01]  /*2fb0*/  FMUL.FTZ R165, R149, R144 ;  /* 0x0000009095a57220 */ /* 0x000fe20000410000 */
[----:B------:R-:W-:-:S02]  /*2fc0*/  HADD2.F32 R146, -RZ, R47.H1_H1 ;  /* 0x3000002fff927230 */ /* 0x000fc40000004100 */
[-C--:B------:R-:W-:Y:S01]  /*2fd0*/  FMUL.FTZ R163, R145, R164.reuse ;  /* 0x000000a491a37220 */ /* 0x080fe20000410000 */
[----:B------:R-:W-:Y:S01]  /*2fe0*/  FADD.FTZ R166, -R182, R187 ;  /* 0x000000bbb6a67221 */ /* 0x000fe20000010100 */
        /* <DEDUP_REMOVED lines=11> */
[----:B------:R-:W-:-:S07]  /*30a0*/  FFMA.FTZ R186, R166, R164, R141 ;  /* 0x000000a4a6ba7223 */ /* 0x000fce000001008d */
.L_x_684:
[----:B------:R-:W-:Y:S05]  /*30b0*/  BSYNC.RECONVERGENT B2 ;  /* 0x0000000000027941 */ /* 0x000fea0003800200 */
.L_x_683:
        /* <DEDUP_REMOVED lines=12> */
[----:B---3--:R-:W-:Y:S02]  /*3180*/  HADD2.F32 R167, -RZ, R140.H0_H0 ;  /* 0x2000008cffa77230 */ /* 0x008fe40000004100 */
[--C-:B------:R-:W-:Y:S02]  /*3190*/  HADD2.F32 R171, -RZ, R141.reuse.H0_H0 ;  /* 0x2000008dffab7230 */ /* 0x100fe40000004100 */
[----:B------:R-:W-:Y:S02]  /*31a0*/  HADD2.F32 R173, -RZ, R141.H1_H1 ;  /* 0x3000008dffad7230 */ /* 0x000fe40000004100 */
[----:B------:R-:W-:-:S02]  /*31b0*/  HADD2.F32 R141, -RZ, R142.H1_H1 ;  /* 0x3000008eff8d7230 */ /* 0x000fc40000004100 */
[----:B------:R-:W-:Y:S02]  /*31c0*/  HADD2.F32 R169, -RZ, R140.H1_H1 ;  /* 0x3000008cffa97230 */ /* 0x000fe40000004100 */
[C---:B------:R-:W-:Y:S01]  /*31d0*/  FADD.FTZ R140, -R182.reuse, R167 ;  /* 0x000000a7b68c7221 */ /* 0x040fe20000010100 */
[----:B------:R-:W-:Y:S02]  /*31e0*/  HADD2.F32 R175, -RZ, R142.H0_H0 ;  /* 0x2000008effaf7230 */ /* 0x000fe40000004100 */
[C---:B------:R-:W-:Y:S01]  /*31f0*/  FADD.FTZ R174, -R182.reuse, R173 ;  /* 0x000000adb6ae7221 */ /* 0x040fe20000010100 */
[--C-:B------:R-:W-:Y:S02]  /*3200*/  HADD2.F32 R177, -RZ, R143.reuse.H0_H0 ;  /* 0x2000008fffb17230 */ /* 0x100fe40000004100 */
[C---:B------:R-:W-:Y:S01]  /*3210*/  FADD.FTZ R180, -R182.reuse, R141 ;  /* 0x0000008db6b47221 */ /* 0x040fe20000010100 */
[----:B------:R-:W-:Y:S02]  /*3220*/  HADD2.F32 R143, -RZ, R143.H1_H1 ;  /* 0x3000008fff8f7230 */ /* 0x000fe40000004100 */
[C---:B------:R-:W-:Y:S01]  /*3230*/  FADD.FTZ R170, -R182.reuse, R169 ;  /* 0x000000a9b6aa7221 */ /* 0x040fe20000010100 */
[C---:B------:R-:W-:Y:S01]  /*3240*/  FADD.FTZ R142, -R182.reuse, R171 ;  /* 0x000000abb68e7221 */ /* 0x040fe20000010100 */
[C---:B------:R-:W-:Y:S01]  /*3250*/  FADD.FTZ R178, -R182.reuse, R175 ;  /* 0x000000afb6b27221 */ /* 0x040fe20000010100 */
[----:B------:R-:W-:Y:S01]  /*3260*/  FADD.FTZ R184, -R182, R177 ;  /* 0x000000b1b6b87221 */ /* 0x000fe20000010100 */
[----:B----4-:R-:W-:-:S02]  /*3270*/  HADD2.F32 R141, -RZ, R144.H0_H0 ;  /* 0x20000090ff8d7230 */ /* 0x010fc40000004100 */
[----:B------:R-:W-:Y:S01]  /*3280*/  FADD.FTZ R182, -R182, R143 ;  /* 0x0000008fb6b67221 */ /* 0x000fe20000010100 */
[--C-:B------:R-:W-:Y:S02]  /*3290*/  HADD2.F32 R143, -RZ, R145.reuse.H0_H0 ;  /* 0x20000091ff8f7230 */ /* 0x100fe40000004100 */
[C---:B-----5:R-:W-:Y:S01]  /*32a0*/  FMUL.FTZ R167, R149.reuse, R140 ;  /* 0x0000008c95a77220 */ /* 0x060fe20000410000 */
[----:B------:R-:W-:Y:S02]  /*32b0*/  HADD2.F32 R176, -RZ, R145.H1_H1 ;  /* 0x30000091ffb07230 */ /* 0x000fe40000004100 */
[----:B------:R-:W-:Y:S01]  /*32c0*/  FMUL.FTZ R174, R149, R174 ;  /* 0x000000ae95ae7220 */ /* 0x000fe20000410000 */
[----:B------:R-:W-:Y:S02]  /*32d0*/  HADD2.F32 R173, -RZ, R49.H1_H1 ;  /* 0x30000031ffad7230 */ /* 0x000fe40000004100 */
[----:B------:R-:W-:Y:S01]  /*32e0*/  FMUL.FTZ R168, R168, R141 ;  /* 0x0000008da8a87220 */ /* 0x000fe20000410000 */
[----:B------:R-:W-:-:S02]  /*32f0*/  HADD2.F32 R145, -RZ, R146.H0_H0 ;  /* 0x20000092ff917230 */ /* 0x000fc40000004100 */
[----:B------:R-:W-:Y:S01]  /*3300*/  FADD.FTZ R115, R115, R176 ;  /* 0x000000b073737221 */ /* 0x000fe20000010000 */
[----:B------:R-:W-:Y:S02]  /*3310*/  HADD2.F32 R140, -RZ, R50.H0_H0 ;  /* 0x20000032ff8c7230 */ /* 0x000fe40000004100 */
[-C--:B------:R-:W-:Y:S01]  /*3320*/  FMUL.FTZ R173, R173, R176.reuse ;  /* 0x000000b0adad7220 */ /* 0x080fe20000410000 */
[----:B------:R-:W-:Y:S02]  /*3330*/  HADD2.F32 R144, -RZ, R144.H1_H1 ;  /* 0x30000090ff907230 */ /* 0x000fe40000004100 */
[----:B------:R-:W-:Y:S01]  /*3340*/  FFMA.FTZ R103, R174, R176, R103 ;  /* 0x000000b0ae677223 */ /* 0x000fe20000010067 */
[----:B------:R-:W-:Y:S02]  /*3350*/  HADD2.F32 R169, -RZ, R48.H1_H1 ;  /* 0x30000030ffa97230 */ /* 0x000fe40000004100 */
[----:B------:R-:W-:Y:S01]  /*3360*/  FMUL.FTZ R171, R149, R142 ;  /* 0x0000008e95ab7220 */ /* 0x000fe20000410000 */
[----:B------:R-:W-:Y:S01]  /*3370*/  FMUL.FTZ R176, R140, R145 ;  /* 0x000000918cb07220 */ /* 0x000fe20000410000 */
[----:B------:R-:W-:Y:S01]  /*3380*/  FADD.FTZ R112, R112, R141 ;  /* 0x0000008d70707221 */ /* 0x000fe20000010000 */
[----:B------:R-:W-:Y:S01]  /*3390*/  FFMA.FTZ R100, R167, R141, R100 ;  /* 0x0000008da7647223 */ /* 0x000fe20000010064 */
[----:B------:R-:W-:Y:S01]  /*33a0*/  FMUL.FTZ R169, R169, R144 ;  /* 0x00000090a9a97220 */ /* 0x000fe20000410000 */
[----:B------:R-:W-:Y:S01]  /*33b0*/  FADD.FTZ R140, R183, R168 ;  /* 0x000000a8b78c7221 */ /* 0x000fe20000010000 */
[----:B------:R-:W-:Y:S01]  /*33c0*/  FMUL.FTZ R170, R149, R170 ;  /* 0x000000aa95aa7220 */ /* 0x000fe20000410000 */
[----:B------:R-:W-:Y:S01]  /*33d0*/  FFMA.FTZ R141, R167, R168, R186 ;  /* 0x000000a8a78d7223 */ /* 0x000fe200000100ba */
[-C--:B------:R-:W-:Y:S01]  /*33e0*/  FMUL.FTZ R172, R172, R143.reuse ;  /* 0x0000008facac7220 */ /* 0x080fe20000410000 */
        /* <DEDUP_REMOVED lines=8> */
[----:B------:R-:W-:Y:S02]  /*3470*/  HADD2.F32 R177, -RZ, R50.H1_H1 ;  /* 0x30000032ffb17230 */ /* 0x000fe40000004100 */
[----:B------:R-:W-:Y:S01]  /*3480*/  FADD.FTZ R113, R113, R144 ;  /* 0x0000009071717221 */ /* 0x000fe20000010000 */
[----:B------:R-:W-:Y:S01]  /*3490*/  FADD.FTZ R143, R142, R173 ;  /* 0x000000ad8e8f7221 */ /* 0x000fe20000010000 */
[----:B------:R-:W-:Y:S01]  /*34a0*/  FFMA.FTZ R140, R174, R173, R141 ;  /* 0x000000adae8c7223 */ /* 0x000fe2000001008d */
[----:B------:R-:W-:Y:S01]  /*34b0*/  FFMA.FTZ R101, R170, R144, R101 ;  /* 0x00000090aa657223 */ /* 0x000fe20000010065 */
[----:B------:R-:W-:Y:S02]  /*34c0*/  HADD2.F32 R185, -RZ, R147.H0_H0 ;  /* 0x20000093ffb97230 */ /* 0x000fe40000004100 */
[----:B------:R-:W-:Y:S01]  /*34d0*/  FMUL.FTZ R177, R177, R146 ;  /* 0x00000092b1b17220 */ /* 0x000fe20000410000 */
[----:B------:R-:W-:-:S02]  /*34e0*/  HADD2.F32 R144, -RZ, R51.H0_H0 ;  /* 0x20000033ff907230 */ /* 0x000fc40000004100 */
[----:B------:R-:W-:Y:S01]  /*34f0*/  FMUL.FTZ R178, R149, R180 ;  /* 0x000000b495b27220 */ /* 0x000fe20000410000 */
[----:B------:R-:W-:Y:S01]  /*3500*/  FADD.FTZ R142, R143, R176 ;  /* 0x000000b08f8e7221 */ /* 0x000fe20000010000 */
[C---:B------:R-:W-:Y:S01]  /*3510*/  FFMA.FTZ R141, R175.reuse, R176, R140 ;  /* 0x000000b0af8d7223 */ /* 0x040fe2000001008c */
[----:B------:R-:W-:Y:S01]  /*3520*/  FADD.FTZ R116, R116, R145 ;  /* 0x0000009174747221 */ /* 0x000fe20000010000 */
[----:B------:R-:W-:Y:S01]  /*3530*/  FFMA.FTZ R104, R175, R145, R104 ;  /* 0x00000091af687223 */ /* 0x000fe20000010068 */
[----:B------:R-:W-:Y:S02]  /*3540*/  HADD2.F32 R188, -RZ, R147.H1_H1 ;  /* 0x30000093ffbc7230 */ /* 0x000fe40000004100 */
        /* <DEDUP_REMOVED lines=17> */
.L_x_678:
[----:B------:R-:W-:Y:S05]  /*3660*/  BSYNC.RECONVERGENT B0 ;  /* 0x0000000000007941 */ /* 0x000fea0003800200 */
.L_x_670:
        /* <DEDUP_REMOVED lines=22> */
.L_x_738:
        /* <DEDUP_REMOVED lines=8> */
[----:B------:R-:W-:-:S06]  /*3850*/  UISETP.NE.AND.EX UP0, UPT, UR15, URZ, UPT, UP0 ;  /* 0x000000ff0f00728c */ /* 0x000fcc000bf05300 */
        /* <DEDUP_REMOVED lines=37> */
[----:B------:R-:W-:Y:S01]  /*3ab0*/  F2FP.F16.F32.PACK_AB R143, R147, R190 ;  /* 0x000000be938f723e */ /* 0x000fe200000000ff */
[----:B------:R-:W-:Y:S06]  /*3ac0*/  BRA `(.L_x_691) ;  /* 0x0000001000607947 */ /* 0x000fec0003800000 */
.L_x_690:
        /* <DEDUP_REMOVED lines=33> */
.L_x_689:
        /* <DEDUP_REMOVED lines=36> */
.L_x_692:
        /* <DEDUP_REMOVED lines=37> */
.L_x_688:
        /* <DEDUP_REMOVED lines=12> */
[----:B0-----:R-:W-:Y:S02]  /*4230*/  HADD2.F32 R146, -RZ, R127.H1_H1 ;  /* 0x3000007fff927230 */ /* 0x001fe40000004100 */
[----:B------:R-:W-:Y:S01]  /*4240*/  FADD.FTZ R147, R20, -R145 ;  /* 0x8000009114937221 */ /* 0x000fe20000010000 */
[--C-:B------:R-:W-:Y:S02]  /*4250*/  HADD2.F32 R142, -RZ, R126.reuse.H1_H1 ;  /* 0x3000007eff8e7230 */ /* 0x100fe40000004100 */
[----:B------:R-:W-:Y:S01]  /*4260*/  FADD.FTZ R145, R15, -R182 ;  /* 0x800000b60f917221 */ /* 0x000fe20000010000 */
[----:B------:R-:W-:-:S02]  /*4270*/  HADD2.F32 R140, -RZ, R126.H0_H0 ;  /* 0x2000007eff8c7230 */ /* 0x000fc40000004100 */
[----:B------:R-:W-:Y:S01]  /*4280*/  FADD.FTZ R141, R16, -R141 ;  /* 0x8000008d108d7221 */ /* 0x000fe20000010000 */
[----:B------:R-:W-:Y:S01]  /*4290*/  FADD.FTZ R143, R17, -R188 ;  /* 0x800000bc118f7221 */ /* 0x000fe20000010000 */
[----:B------:R-:W-:Y:S02]  /*42a0*/  HADD2.F32 R144, -RZ, R127.H0_H0 ;  /* 0x2000007fff907230 */ /* 0x000fe40000004100 */
[C---:B-----5:R-:W-:Y:S01]  /*42b0*/  FFMA.FTZ R188, R149.reuse, R147, R146 ;  /* 0x0000009395bc7223 */ /* 0x060fe20000010092 */
[C---:B------:R-:W-:Y:S01]  /*42c0*/  FFMA.FTZ R182, R149.reuse, R145, R142 ;  /* 0x0000009195b67223 */ /* 0x040fe2000001008e */
[----:B------:R-:W-:Y:S01]  /*42d0*/  FFMA.FTZ R147, R149, R141, R140 ;  /* 0x0000008d95937223 */ /* 0x000fe2000001008c */
[-CC-:B------:R-:W-:Y:S01]  /*42e0*/  FFMA.FTZ R145, R9, R185.reuse, R186.reuse ;  /* 0x000000b909917223 */ /* 0x180fe200000100ba */
[-CC-:B------:R-:W-:Y:S01]  /*42f0*/  FFMA.FTZ R141, R3, R185.reuse, R186.reuse ;  /* 0x000000b9038d7223 */ /* 0x180fe200000100ba */
[-CC-:B------:R-:W-:Y:S01]  /*4300*/  FFMA.FTZ R192, R14, R185.reuse, R186.reuse ;  /* 0x000000b90ec07223 */ /* 0x180fe200000100ba */
[----:B------:R-:W-:Y:S01]  /*4310*/  FFMA.FTZ R190, R10, R185, R186 ;  /* 0x000000b90abe7223 */ /* 0x000fe200000100ba */
[----:B------:R-:W-:Y:S01]  /*4320*/  FFMA.FTZ R143, R149, R143, R144 ;  /* 0x0000008f958f7223 */ /* 0x000fe20000010090 */
[----:B------:R-:W-:-:S02]  /*4330*/  HADD2.F32 R140, -RZ, R124.H0_H0 ;  /* 0x2000007cff8c7230 */ /* 0x000fc40000004100 */
        /* <DEDUP_REMOVED lines=8> */
[C---:B------:R-:W-:Y:S01]  /*43c0*/  FFMA.FTZ R141, R149.reuse, R187, R144 ;  /* 0x000000bb958d7223 */ /* 0x040fe20000010090 */
[C---:B------:R-:W-:Y:S01]  /*43d0*/  FFMA.FTZ R146, R149.reuse, R189, R146 ;  /* 0x000000bd95927223 */ /* 0x040fe20000010092 */
[----:B------:R-:W-:Y:S01]  /*43e0*/  FFMA.FTZ R145, R149, R183, R142 ;  /* 0x000000b795917223 */ /* 0x000fe2000001008e */
[----:B------:R-:W-:-:S02]  /*43f0*/  F2FP.F16.F32.PACK_AB R143, R188, R143 ;  /* 0x0000008fbc8f723e */ /* 0x000fc400000000ff */
[----:B------:R-:W-:Y:S02]  /*4400*/  F2FP.F16.F32.PACK_AB R142, R182, R147 ;  /* 0x00000093b68e723e */ /* 0x000fe400000000ff */
[----:B------:R-:W-:Y:S02]  /*4410*/  F2FP.F16.F32.PACK_AB R141, R146, R141 ;  /* 0x0000008d928d723e */ /* 0x000fe400000000ff */
[----:B------:R-:W-:Y:S01]  /*4420*/  F2FP.F16.F32.PACK_AB R140, R145, R140 ;  /* 0x0000008c918c723e */ /* 0x000fe200000000ff */
[----:B------:R-:W-:Y:S06]  /*4430*/  BRA `(.L_x_691) ;  /* 0x0000000800047947 */ /* 0x000fec0003800000 */
.L_x_694:
[-CC-:B------:R-:W-:Y:S01]  /*4440*/  FFMA.FTZ R123, R9, R185.reuse, R186.reuse ;  /* 0x000000b9097b7223 */ /* 0x180fe200000100ba */
[-CC-:B------:R-:W-:Y:S01]  /*4450*/  FFMA.FTZ R121, R3, R185.reuse, R186.reuse ;  /* 0x000000b903797223 */ /* 0x180fe200000100ba */
[-CC-:B------:R-:W-:Y:S01]  /*4460*/  FFMA.FTZ R143, R13, R185.reuse, R186.reuse ;  /* 0x000000b90d8f7223 */ /* 0x180fe200000100ba */
[----:B------:R-:W-:Y:S01]  /*4470*/  FFMA.FTZ R144, R19, R185, R186 ;  /* 0x000000b913907223 */ /* 0x000fe200000100ba */
[----:B------:R-:W-:Y:S02]  /*4480*/  HADD2.F32 R141, -RZ, R125.H0_H0 ;  /* 0x2000007dff8d7230 */ /* 0x000fe40000004100 */
[----:B------:R-:W-:Y:S01]  /*4490*/  FADD.FTZ R140, R12, -R123 ;  /* 0x8000007b0c8c7221 */ /* 0x000fe20000010000 */
[----:B------:R-:W-:Y:S02]  /*44a0*/  HADD2.F32 R122, -RZ, R124.H0_H0 ;  /* 0x2000007cff7a7230 */ /* 0x000fe40000004100 */
[----:B------:R-:W-:Y:S01]  /*44b0*/  FADD.FTZ R120, R8, -R121 ;  /* 0x8000007908787221 */ /* 0x000fe20000010000 */
[----:B------:R-:W-:-:S02]  /*44c0*/  HADD2.F32 R145, -RZ, R126.H0_H0 ;  /* 0x2000007eff917230 */ /* 0x000fc40000004100 */
[----:B------:R-:W-:Y:S01]  /*44d0*/  FADD.FTZ R142, R16, -R143 ;  /* 0x8000008f108e7221 */ /* 0x000fe20000010000 */
[----:B0-----:R-:W-:Y:S02]  /*44e0*/  HADD2.F32 R147, -RZ, R127.H0_H0 ;  /* 0x2000007fff937230 */ /* 0x001fe40000004100 */
[----:B------:R-:W-:Y:S01]  /*44f0*/  FADD.FTZ R144, R17, -R144 ;  /* 0x8000009011907221 */ /* 0x000fe20000010000 */
[C---:B-----5:R-:W-:Y:S01]  /*4500*/  FFMA.FTZ R141, R149.reuse, R140, R141 ;  /* 0x0000008c958d7223 */ /* 0x060fe2000001008d */
[C---:B------:R-:W-:Y:S01]  /*4510*/  FFMA.FTZ R120, R149.reuse, R120, R122 ;  /* 0x0000007895787223 */ /* 0x040fe2000001007a */
[C---:B------:R-:W-:Y:S01]  /*4520*/  FFMA.FTZ R142, R149.reuse, R142, R145 ;  /* 0x0000008e958e7223 */ /* 0x040fe20000010091 */
[----:B------:R-:W-:Y:S01]  /*4530*/  FFMA.FTZ R147, R149, R144, R147 ;  /* 0x0000009095937223 */ /* 0x000fe20000010093 */
[-CC-:B------:R-:W-:Y:S01]  /*4540*/  FFMA.FTZ R140, R14, R185.reuse, R186.reuse ;  /* 0x000000b90e8c7223 */ /* 0x180fe200000100ba */
[-CC-:B------:R-:W-:Y:S01]  /*4550*/  FFMA.FTZ R122, R10, R185.reuse, R186.reuse ;  /* 0x000000b90a7a7223 */ /* 0x180fe200000100ba */
[-CC-:B------:R-:W-:Y:S01]  /*4560*/  FFMA.FTZ R145, R22, R185.reuse, R186.reuse ;  /* 0x000000b916917223 */ /* 0x180fe200000100ba */
[----:B------:R-:W-:Y:S01]  /*4570*/  FFMA.FTZ R144, R18, R185, R186 ;  /* 0x000000b912907223 */ /* 0x000fe200000100ba */
[----:B------:R-:W-:-:S02]  /*4580*/  HADD2.F32 R123, -RZ, R125.H1_H1 ;  /* 0x3000007dff7b7230 */ /* 0x000fc40000004100 */
[----:B------:R-:W-:Y:S01]  /*4590*/  FADD.FTZ R140, R11, -R140 ;  /* 0x8000008c0b8c7221 */ /* 0x000fe20000010000 */
[----:B------:R-:W-:Y:S02]  /*45a0*/  HADD2.F32 R121, -RZ, R124.H1_H1 ;  /* 0x3000007cff797230 */ /* 0x000fe40000004100 */
        /* <DEDUP_REMOVED lines=8> */
[----:B------:R-:W-:-:S02]  /*4630*/  FFMA.FTZ R121, R149, R122, R121 ;  /* 0x0000007a95797223 */ /* 0x000fc40000010079 */
        /* <DEDUP_REMOVED lines=9> */
.L_x_693:
[----:B------:R-:W-:-:S04]  /*46d0*/  UISETP.NE.U32.AND UP0, UPT, UR6, URZ, UPT ;  /* 0x000000ff0600728c */ /* 0x000fc8000bf05070 */
[----:B------:R-:W-:-:S09]  /*46e0*/  UISETP.NE.AND.EX UP0, UPT, UR7, URZ, UPT, UP0 ;  /* 0x000000ff0700728c */ /* 0x000fd2000bf05300 */
[----:B------:R-:W-:Y:S05]  /*46f0*/  BRA.U UP0, `(.L_x_695) ;  /* 0x0000000100a47547 */ /* 0x000fea000b800000 */
        /* <DEDUP_REMOVED lines=41> */
.L_x_695:
        /* <DEDUP_REMOVED lines=10> */
[----:B------:R-:W-:Y:S02]  /*4a30*/  HADD2.F32 R121, -RZ, R125.H0_H0 ;  /* 0x2000007dff797230 */ /* 0x000fe40000004100 */
[----:B------:R-:W-:Y:S01]  /*4a40*/  FADD.FTZ R120, R12, -R111 ;  /* 0x8000006f0c787221 */ /* 0x000fe20000010000 */
[C---:B-----5:R-:W-:Y:S01]  /*4a50*/  FFMA.FTZ R143, R149.reuse, R140, R143 ;  /* 0x0000008c958f7223 */ /* 0x060fe2000001008f */
[-C--:B------:R-:W-:Y:S01]  /*4a60*/  FFMA.FTZ R123, R22, R185.reuse, R186 ;  /* 0x000000b9167b7223 */ /* 0x080fe200000100ba */
[C---:B------:R-:W-:Y:S01]  /*4a70*/  FFMA.FTZ R108, R149.reuse, R108, R110 ;  /* 0x0000006c956c7223 */ /* 0x040fe2000001006e */
[C---:B------:R-:W-:Y:S01]  /*4a80*/  FFMA.FTZ R141, R149.reuse, R122, R141 ;  /* 0x0000007a958d7223 */ /* 0x040fe2000001008d */
[-CC-:B------:R-:W-:Y:S01]  /*4a90*/  FFMA.FTZ R140, R18, R185.reuse, R186.reuse ;  /* 0x000000b9128c7223 */ /* 0x180fe200000100ba */
[-CC-:B------:R-:W-:Y:S01]  /*4aa0*/  FFMA.FTZ R110, R10, R185.reuse, R186.reuse ;  /* 0x000000b90a6e7223 */ /* 0x180fe200000100ba */
[----:B------:R-:W-:Y:S01]  /*4ab0*/  FFMA.FTZ R122, R14, R185, R186 ;  /* 0x000000b90e7a7223 */ /* 0x000fe200000100ba */
        /* <DEDUP_REMOVED lines=25> */
.L_x_691:
[----:B------:R-:W-:Y:S01]  /*4c50*/  ISETP.NE.U32.AND P0, PT, RZ, UR4, PT ;  /* 0x00000004ff007c0c */ /* 0x000fe2000bf05070 */
[----:B0-----:R-:W0:Y:S01]  /*4c60*/  LDC.64 R146, c[0x0][0x468] ;  /* 0x00011a00ff927b82 */ /* 0x001e220000000a00 */
        /* <DEDUP_REMOVED lines=12> */
.L_x_687:
[----:B------:R-:W-:Y:S05]  /*4d30*/  BSYNC.RECONVERGENT B0 ;  /* 0x0000000000007941 */ /* 0x000fea0003800200 */
.L_x_686:
        /* <DEDUP_REMOVED lines=58> */
.L_x_700:
        /* <DEDUP_REMOVED lines=41> */
.L_x_699:
[----:B-1----:R-:W1:Y:S02]  /*5370*/  LDC.64 R140, c[0x0][0x470] ;  /* 0x00011c00ff8c7b82 */ /* 0x002e640000000a00 */
[----:B-1----:R-:W-:-:S04]  /*5380*/  ISETP.NE.U32.AND P1, PT, R140, RZ, PT ;  /* 0x000000ff8c00720c */ /* 0x002fc80003f25070 */
[----:B------:R-:W-:-:S13]  /*5390*/  ISETP.NE.AND.EX P1, PT, R141, RZ, PT, P1 ;  /* 0x000000ff8d00720c */ /* 0x000fda0003f25310 */
[----:B------:R-:W-:Y:S05]  /*53a0*/  @!P1 BRA `(.L_x_702) ;  /* 0x0000000000a49947 */ /* 0x000fea0003800000 */
        /* <DEDUP_REMOVED lines=41> */
.L_x_702:
[-CC-:B------:R-:W-:Y:S01]  /*5640*/  FFMA.FTZ R140, R35, R185.reuse, R186.reuse ;  /* 0x000000b9238c7223 */ /* 0x180fe200000100ba */
[-CC-:B------:R-:W-:Y:S01]  /*5650*/  FFMA.FTZ R141, R29, R185.reuse, R186.reuse ;  /* 0x000000b91d8d7223 */ /* 0x180fe200000100ba */
[-C--:B------:R-:W-:Y:S01]  /*5660*/  FFMA.FTZ R142, R34, R185.reuse, R186 ;  /* 0x000000b9228e7223 */ /* 0x080fe200000100ba */
[--C-:B------:R-:W-:Y:S02]  /*5670*/  HADD2.F32 R143, -RZ, R130.reuse.H0_H0 ;  /* 0x20000082ff8f7230 */ /* 0x100fe40000004100 */
[----:B------:R-:W-:Y:S01]  /*5680*/  FADD.FTZ R144, R33, -R140 ;  /* 0x8000008c21907221 */ /* 0x000fe20000010000 */
[----:B0-----:R-:W-:Y:S01]  /*5690*/  FFMA.FTZ R147, R150, R185, R186 ;  /* 0x000000b996937223 */ /* 0x001fe200000100ba */
[----:B------:R-:W-:Y:S02]  /*56a0*/  HADD2.F32 R145, -RZ, R130.H1_H1 ;  /* 0x30000082ff917230 */ /* 0x000fe40000004100 */
[----:B------:R-:W-:Y:S01]  /*56b0*/  FADD.FTZ R140, R32, -R141 ;  /* 0x8000008d208c7221 */ /* 0x000fe20000010000 */
[----:B------:R-:W-:Y:S01]  /*56c0*/  FADD.FTZ R142, R31, -R142 ;  /* 0x8000008e1f8e7221 */ /* 0x000fe20000010000 */
[----:B------:R-:W-:-:S02]  /*56d0*/  HADD2.F32 R146, -RZ, R131.H0_H0 ;  /* 0x20000083ff927230 */ /* 0x000fc40000004100 */
[----:B------:R-:W-:Y:S01]  /*56e0*/  FADD.FTZ R182, R148, -R147 ;  /* 0x8000009394b67221 */ /* 0x000fe20000010000 */
[----:B------:R-:W-:Y:S02]  /*56f0*/  HADD2.F32 R183, -RZ, R131.H1_H1 ;  /* 0x30000083ffb77230 */ /* 0x000fe40000004100 */
[C---:B-----5:R-:W-:Y:S01]  /*5700*/  FFMA.FTZ R187, R149.reuse, R140, R143 ;  /* 0x0000008c95bb7223 */ /* 0x060fe2000001008f */
[----:B------:R-:W-:Y:S01]  /*5710*/  FFMA.FTZ R188, R149, R142, R145 ;  /* 0x0000008e95bc7223 */ /* 0x000fe20000010091 */
        /* <DEDUP_REMOVED lines=23> */
.L_x_698:
        /* <DEDUP_REMOVED lines=45> */
.L_x_704:
        /* <DEDUP_REMOVED lines=33> */
.L_x_703:
        /* <DEDUP_REMOVED lines=37> */
.L_x_705:
        /* <DEDUP_REMOVED lines=28> */
.L_x_701:
        /* <DEDUP_REMOVED lines=10> */
.L_x_697:
[----:B------:R-:W-:Y:S05]  /*6220*/  BSYNC.RECONVERGENT B0 ;  /* 0x0000000000007941 */ /* 0x000fea0003800200 */
.L_x_696:
        /* <DEDUP_REMOVED lines=58> */
.L_x_710:
        /* <DEDUP_REMOVED lines=41> */
.L_x_709:
[----:B-1-3--:R-:W1:Y:S02]  /*6860*/  LDC.64 R140, c[0x0][0x470] ;  /* 0x00011c00ff8c7b82 */ /* 0x00ae640000000a00 */
        /* <DEDUP_REMOVED lines=44> */
.L_x_712:
        /* <DEDUP_REMOVED lines=37> */
.L_x_708:
        /* <DEDUP_REMOVED lines=45> */
.L_x_714:
        /* <DEDUP_REMOVED lines=33> */
.L_x_713:
        /* <DEDUP_REMOVED lines=37> */
.L_x_715:
        /* <DEDUP_REMOVED lines=28> */
.L_x_711:
[----:B------:R-:W1:Y:S08]  /*7670*/  @P0 LDC.64 R144, c[0x0][0x478] ;  /* 0x00011e00ff900b82 */ /* 0x000e700000000a00 */
[----:B------:R-:W2:Y:S08]  /*7680*/  LDC.64 R182, c[0x0][0x468] ;  /* 0x00011a00ffb67b82 */ /* 0x000eb00000000a00 */
[----:B0-----:R-:W0:Y:S01]  /*7690*/  @P1 LDC.64 R146, c[0x0][0x470] ;  /* 0x00011c00ff921b82 */ /* 0x001e220000000a00 */
[----:B-1----:R-:W-:-:S05]  /*76a0*/  @P0 IMAD.WIDE.U32 R144, R6, 0x10, R144 ;  /* 0x0000001006900825 */ /* 0x002fca00078e0090 */
[----:B------:R4:W-:Y:S01]  /*76b0*/  @P0 STG.E.128 desc[UR10][R144.64], R108 ;  /* 0x0000006c90000986 */ /* 0x0009e2000c101d0a */
[----:B--2---:R-:W-:-:S05]  /*76c0*/  IMAD.WIDE.U32 R182, R6, 0x10, R182 ;  /* 0x0000001006b67825 */ /* 0x004fca00078e00b6 */
[----:B------:R4:W-:Y:S01]  /*76d0*/  STG.E.128 desc[UR10][R182.64], R140 ;  /* 0x0000008cb6007986 */ /* 0x0009e2000c101d0a */
[C---:B0-----:R-:W-:Y:S01]  /*76e0*/  @P1 IMAD.WIDE.U32 R146, R6.reuse, 0x10, R146 ;  /* 0x0000001006921825 */ /* 0x041fe200078e0092 */
[----:B------:R-:W-:-:S04]  /*76f0*/  IADD3 R6, PT, PT, R6, 0x20, RZ ;  /* 0x0000002006067810 */ /* 0x000fc80007ffe0ff */
[----:B------:R4:W-:Y:S03]  /*7700*/  @P1 STG.E.128 desc[UR10][R146.64], R120 ;  /* 0x0000007892001986 */ /* 0x0009e6000c101d0a */
.L_x_707:
[----:B------:R-:W-:Y:S05]  /*7710*/  BSYNC.RECONVERGENT B0 ;  /* 0x0000000000007941 */ /* 0x000fea0003800200 */
.L_x_706:
        /* <DEDUP_REMOVED lines=15> */
[----:B------:R-:W-:Y:S02]  /*7810*/  HADD2.F32 R110, -RZ, R136.H0_H0 ;  /* 0x20000088ff6e7230 */ /* 0x000fe40000004100 */
[-CC-:B------:R-:W-:Y:S01]  /*7820*/  FFMA.FTZ R123, R175, R185.reuse, R186.reuse ;  /* 0x000000b9af7b7223 */ /* 0x180fe200000100ba */
[----:B------:R-:W-:Y:S01]  /*7830*/  FADD.FTZ R108, R168, -R109 ;  /* 0x8000006da86c7221 */ /* 0x000fe20000010000 */
[-CC-:B------:R-:W-:Y:S01]  /*7840*/  FFMA.FTZ R120, R170, R185.reuse, R186.reuse ;  /* 0x000000b9aa787223 */ /* 0x180fe200000100ba */
[-CC-:B------:R-:W-:Y:S01]  /*7850*/  FFMA.FTZ R140, R174, R185.reuse, R186.reuse ;  /* 0x000000b9ae8c7223 */ /* 0x180fe200000100ba */
[-CC-:B------:R-:W-:Y:S01]  /*7860*/  FFMA.FTZ R144, R178, R185.reuse, R186.reuse ;  /* 0x000000b9b2907223 */ /* 0x180fe200000100ba */
[-CC-:B------:R-:W-:Y:S01]  /*7870*/  FFMA.FTZ R143, R184, R185.reuse, R186.reuse ;  /* 0x000000b9b88f7223 */ /* 0x180fe200000100ba */
[----:B------:R-:W-:Y:S01]  /*7880*/  FFMA.FTZ R186, R181, R185, R186 ;  /* 0x000000b9b5ba7223 */ /* 0x000fe200000100ba */
[----:B------:R-:W-:Y:S01]  /*7890*/  FADD.FTZ R122, R172, -R111 ;  /* 0x8000006fac7a7221 */ /* 0x000fe20000010000 */
[----:B------:R-:W-:-:S02]  /*78a0*/  HADD2.F32 R121, -RZ, R137.H0_H0 ;  /* 0x20000089ff797230 */ /* 0x000fc40000004100 */
[----:B------:R-:W-:Y:S01]  /*78b0*/  FADD.FTZ R142, R176, -R123 ;  /* 0x8000007bb08e7221 */ /* 0x000fe20000010000 */
[----:B-----5:R-:W-:Y:S01]  /*78c0*/  FFMA.FTZ R108, R149, R108, R110 ;  /* 0x0000006c956c7223 */ /* 0x020fe2000001006e */
[----:B------:R-:W-:Y:S02]  /*78d0*/  HADD2.F32 R111, -RZ, R137.H1_H1 ;  /* 0x30000089ff6f7230 */ /* 0x000fe40000004100 */
[----:B------:R-:W-:Y:S01]  /*78e0*/  FADD.FTZ R140, R173, -R140 ;  /* 0x8000008cad8c7221 */ /* 0x000fe20000010000 */
[----:B------:R-:W-:Y:S02]  /*78f0*/  HADD2.F32 R141, -RZ, R138.H0_H0 ;  /* 0x2000008aff8d7230 */ /* 0x000fe40000004100 */
[----:B0-----:R-:W-:Y:S01]  /*7900*/  FADD.FTZ R146, R180, -R143 ;  /* 0x8000008fb4927221 */ /* 0x001fe20000010000 */
[----:B------:R-:W-:Y:S02]  /*7910*/  HADD2.F32 R145, -RZ, R139.H1_H1 ;  /* 0x3000008bff917230 */ /* 0x000fe40000004100 */
[----:B------:R-:W-:Y:S01]  /*7920*/  FADD.FTZ R186, R179, -R186 ;  /* 0x800000bab3ba7221 */ /* 0x000fe20000010000 */
[----:B------:R-:W-:-:S02]  /*7930*/  HADD2.F32 R109, -RZ, R136.H1_H1 ;  /* 0x30000088ff6d7230 */ /* 0x000fc40000004100 */
[----:B------:R-:W-:Y:S01]  /*7940*/  FADD.FTZ R144, R177, -R144 ;  /* 0x80000090b1907221 */ /* 0x000fe20000010000 */
[----:B------:R-:W-:Y:S02]  /*7950*/  HADD2.F32 R123, -RZ, R138.H1_H1 ;  /* 0x3000008aff7b7230 */ /* 0x000fe40000004100 */
[----:B------:R-:W-:Y:S01]  /*7960*/  FADD.FTZ R120, R169, -R120 ;  /* 0x80000078a9787221 */ /* 0x000fe20000010000 */
[----:B------:R-:W-:Y:S02]  /*7970*/  HADD2.F32 R110, -RZ, R139.H0_H0 ;  /* 0x2000008bff6e7230 */ /* 0x000fe40000004100 */
[C---:B------:R-:W-:Y:S01]  /*7980*/  FFMA.FTZ R121, R149.reuse, R122, R121 ;  /* 0x0000007a95797223 */ /* 0x040fe20000010079 */
        /* <DEDUP_REMOVED lines=19> */
.L_x_720:
[-CC-:B-1-34-:R-:W-:Y:S01]  /*7ac0*/  FFMA.FTZ R109, R167, R185.reuse, R186.reuse ;  /* 0x000000b9a76d7223 */ /* 0x19afe200000100ba */
[----:B------:R-:W-:Y:S02]  /*7ad0*/  HADD2.F32 R110, -RZ, R136.H0_H0 ;  /* 0x20000088ff6e7230 */ /* 0x000fe40000004100 */
[-CC-:B------:R-:W-:Y:S01]  /*7ae0*/  FFMA.FTZ R111, R171, R185.reuse, R186.reuse ;  /* 0x000000b9ab6f7223 */ /* 0x180fe200000100ba */
[-CC-:B------:R-:W-:Y:S01]  /*7af0*/  FFMA.FTZ R143, R175, R185.reuse, R186.reuse ;  /* 0x000000b9af8f7223 */ /* 0x180fe200000100ba */
[----:B------:R-:W-:Y:S01]  /*7b00*/  FADD.FTZ R108, R168, -R109 ;  /* 0x8000006da86c7221 */ /* 0x000fe20000010000 */
[-CC-:B------:R-:W-:Y:S01]  /*7b10*/  FFMA.FTZ R140, R170, R185.reuse, R186.reuse ;  /* 0x000000b9aa8c7223 */ /* 0x180fe200000100ba */
[-CC-:B------:R-:W-:Y:S01]  /*7b20*/  FFMA.FTZ R144, R174, R185.reuse, R186.reuse ;  /* 0x000000b9ae907223 */ /* 0x180fe200000100ba */
[-CC-:B------:R-:W-:Y:S01]  /*7b30*/  FFMA.FTZ R182, R178, R185.reuse, R186.reuse ;  /* 0x000000b9b2b67223 */ /* 0x180fe200000100ba */
[-CC-:B0-----:R-:W-:Y:S01]  /*7b40*/  FFMA.FTZ R147, R184, R185.reuse, R186.reuse ;  /* 0x000000b9b8937223 */ /* 0x181fe200000100ba */
[----:B------:R-:W-:Y:S01]  /*7b50*/  FFMA.FTZ R186, R181, R185, R186 ;  /* 0x000000b9b5ba7223 */ /* 0x000fe200000100ba */
[----:B------:R-:W-:-:S02]  /*7b60*/  HADD2.F32 R141, -RZ, R137.H0_H0 ;  /* 0x20000089ff8d7230 */ /* 0x000fc40000004100 */
[----:B------:R-:W-:Y:S01]  /*7b70*/  FADD.FTZ R142, R172, -R111 ;  /* 0x8000006fac8e7221 */ /* 0x000fe20000010000 */
[----:B------:R-:W-:Y:S02]  /*7b80*/  HADD2.F32 R145, -RZ, R138.H0_H0 ;  /* 0x2000008aff917230 */ /* 0x000fe40000004100 */
[----:B------:R-:W-:Y:S01]  /*7b90*/  FADD.FTZ R146, R176, -R143 ;  /* 0x8000008fb0927221 */ /* 0x000fe20000010000 */
[----:B-----5:R-:W-:Y:S01]  /*7ba0*/  FFMA.FTZ R108, R149, R108, R110 ;  /* 0x0000006c956c7223 */ /* 0x020fe2000001006e */
[----:B------:R-:W-:Y:S02]  /*7bb0*/  HADD2.F32 R183, -RZ, R139.H1_H1 ;  /* 0x3000008bffb77230 */ /* 0x000fe40000004100 */
[----:B------:R-:W-:Y:S01]  /*7bc0*/  FADD.FTZ R188, R180, -R147 ;  /* 0x80000093b4bc7221 */ /* 0x000fe20000010000 */
[----:B------:R-:W-:Y:S02]  /*7bd0*/  HADD2.F32 R109, -RZ, R136.H1_H1 ;  /* 0x30000088ff6d7230 */ /* 0x000fe40000004100 */
[----:B------:R-:W-:Y:S01]  /*7be0*/  FADD.FTZ R186, R179, -R186 ;  /* 0x800000bab3ba7221 */ /* 0x000fe20000010000 */
[----:B------:R-:W-:-:S02]  /*7bf0*/  HADD2.F32 R111, -RZ, R137.H1_H1 ;  /* 0x30000089ff6f7230 */ /* 0x000fc40000004100 */
[----:B------:R-:W-:Y:S01]  /*7c00*/  FADD.FTZ R182, R177, -R182 ;  /* 0x800000b6b1b67221 */ /* 0x000fe20000010000 */
[----:B------:R-:W-:Y:S02]  /*7c10*/  HADD2.F32 R143, -RZ, R138.H1_H1 ;  /* 0x3000008aff8f7230 */ /* 0x000fe40000004100 */
[----:B------:R-:W-:Y:S01]  /*7c20*/  FADD.FTZ R144, R173, -R144 ;  /* 0x80000090ad907221 */ /* 0x000fe20000010000 */
[----:B------:R-:W-:Y:S02]  /*7c30*/  HADD2.F32 R110, -RZ, R139.H0_H0 ;  /* 0x2000008bff6e7230 */ /* 0x000fe40000004100 */
[----:B------:R-:W-:Y:S01]  /*7c40*/  FADD.FTZ R140, R169, -R140 ;  /* 0x8000008ca98c7221 */ /* 0x000fe20000010000 */
[C---:B------:R-:W-:Y:S01]  /*7c50*/  FFMA.FTZ R141, R149.reuse, R142, R141 ;  /* 0x0000008e958d7223 */ /* 0x040fe2000001008d */
[C---:B------:R-:W-:Y:S01]  /*7c60*/  FFMA.FTZ R142, R149.reuse, R146, R145 ;  /* 0x00000092958e7223 */ /* 0x040fe20000010091 */
[C---:B------:R-:W-:Y:S01]  /*7c70*/  FFMA.FTZ R183, R149.reuse, R188, R183 ;  /* 0x000000bc95b77223 */ /* 0x040fe200000100b7 */
        /* <DEDUP_REMOVED lines=13> */
.L_x_719:
[----:B-1-34-:R-:W1:Y:S02]  /*7d50*/  LDC.64 R140, c[0x0][0x470] ;  /* 0x00011c00ff8c7b82 */ /* 0x01ae640000000a00 */
[----:B-1----:R-:W-:-:S04]  /*7d60*/  ISETP.NE.U32.AND P1, PT, R140, RZ, PT ;  /* 0x000000ff8c00720c */ /* 0x002fc80003f25070 */
[----:B------:R-:W-:-:S13]  /*7d70*/  ISETP.NE.AND.EX P1, PT, R141, RZ, PT, P1 ;  /* 0x000000ff8d00720c */ /* 0x000fda0003f25310 */
[----:B------:R-:W-:Y:S05]  /*7d80*/  @!P1 BRA `(.L_x_722) ;  /* 0x0000000000a49947 */ /* 0x000fea0003800000 */
[-CC-:B------:R-:W-:Y:S01]  /*7d90*/  FFMA.FTZ R121, R167, R185.reuse, R186.reuse ;  /* 0x000000b9a7797223 */ /* 0x180fe200000100ba */
        /* <DEDUP_REMOVED lines=40> */
.L_x_722:
        /* <DEDUP_REMOVED lines=8> */
[--C-:B------:R-:W-:Y:S02]  /*80a0*/  HADD2.F32 R188, -RZ, R139.reuse.H1_H1 ;  /* 0x3000008bffbc7230 */ /* 0x100fe40000004100 */
[----:B------:R-:W-:Y:S01]  /*80b0*/  FADD.FTZ R182, R180, -R187 ;  /* 0x800000bbb4b67221 */ /* 0x000fe20000010000 */
[----:B------:R-:W-:-:S02]  /*80c0*/  HADD2.F32 R185, -RZ, R139.H0_H0 ;  /* 0x2000008bffb97230 */ /* 0x000fc40000004100 */
[----:B------:R-:W-:Y:S01]  /*80d0*/  FADD.FTZ R146, R179, -R142 ;  /* 0x8000008eb3927221 */ /* 0x000fe20000010000 */
[--C-:B------:R-:W-:Y:S02]  /*80e0*/  HADD2.F32 R145, -RZ, R138.reuse.H0_H0 ;  /* 0x2000008aff917230 */ /* 0x100fe40000004100 */
[----:B------:R-:W-:Y:S01]  /*80f0*/  FADD.FTZ R142, R176, -R143 ;  /* 0x8000008fb08e7221 */ /* 0x000fe20000010000 */
[----:B------:R-:W-:Y:S02]  /*8100*/  HADD2.F32 R183, -RZ, R138.H1_H1 ;  /* 0x3000008affb77230 */ /* 0x000fe40000004100 */
[----:B------:R-:W-:Y:S01]  /*8110*/  FADD.FTZ R144, R177, -R144 ;  /* 0x80000090b1907221 */ /* 0x000fe20000010000 */
[C---:B-----5:R-:W-:Y:S01]  /*8120*/  FFMA.FTZ R188, R149.reuse, R182, R188 ;  /* 0x000000b695bc7223 */ /* 0x060fe200000100bc */
        /* <DEDUP_REMOVED lines=20> */
.L_x_718:
        /* <DEDUP_REMOVED lines=18> */
[----:B0-----:R-:W-:Y:S01]  /*8390*/  FADD.FTZ R146, R180, -R123 ;  /* 0x8000007bb4927221 */ /* 0x001fe20000010000 */
        /* <DEDUP_REMOVED lines=26> */
.L_x_724:
        /* <DEDUP_REMOVED lines=33> */
.L_x_723:
        /* <DEDUP_REMOVED lines=37> */
.L_x_725:
[-CC-:B------:R-:W-:Y:S01]  /*89a0*/  FFMA.FTZ R141, R167, R185.reuse, R186.reuse ;  /* 0x000000b9a78d7223 */ /* 0x180fe200000100ba */
[-CC-:B------:R-:W-:Y:S01]  /*89b0*/  FFMA.FTZ R142, R170, R185.reuse, R186.reuse ;  /* 0x000000b9aa8e7223 */ /* 0x180fe200000100ba */
[-CC-:B0-----:R-:W-:Y:S01]  /*89c0*/  FFMA.FTZ R147, R184, R185.reuse, R186.reuse ;  /* 0x000000b9b8937223 */ /* 0x181fe200000100ba */
        /* <DEDUP_REMOVED lines=25> */
.L_x_721:
        /* <DEDUP_REMOVED lines=9> */
.L_x_717:
[----:B------:R-:W-:Y:S05]  /*8bf0*/  BSYNC.RECONVERGENT B0 ;  /* 0x0000000000007941 */ /* 0x000fea0003800200 */
.L_x_716:
[----:B01-34-:R-:W0:Y:S02]  /*8c00*/  LDC.64 R140, c[0x0][0x380] ;  /* 0x0000e000ff8c7b82 */ /* 0x01be240000000a00 */
[----:B0-----:R-:W-:-:S04]  /*8c10*/  LEA R5, R140, R5, 0x2 ;  /* 0x000000058c057211 */ /* 0x001fc800078e10ff */
[----:B------:R-:W-:-:S13]  /*8c20*/  ISETP.GE.AND P0, PT, R5, R141, PT ;  /* 0x0000008d0500720c */ /* 0x000fda0003f06270 */
[----:B------:R-:W-:Y:S05]  /*8c30*/  @!P0 BRA `(.L_x_726) ;  /* 0xffffff7800bc8947 */ /* 0x000fea000383ffff */
.L_x_669:
[----:B------:R-:W-:Y:S05]  /*8c40*/  BSYNC B1 ;  /* 0x0000000000017941 */ /* 0x000fea0003800000 */
.L_x_668:
[----:B-----5:R-:W0:Y:S01]  /*8c50*/  S2R R48, SR_TID.X ;  /* 0x0000000000307919 */ /* 0x020e220000002100 */
[----:B------:R-:W-:Y:S01]  /*8c60*/  MOV R4, 0x400 ;  /* 0x0000040000047802 */ /* 0x000fe20000000f00 */
[----:B------:R-:W-:Y:S05]  /*8c70*/  WARPSYNC.ALL ;  /* 0x0000000000007948 */ /* 0x000fea0003800000 */
[----:B------:R-:W1:Y:S01]  /*8c80*/  S2R R5, SR_CgaCtaId ;  /* 0x0000000000057919 */ /* 0x000e620000008800 */
[----:B------:R-:W2:Y:S01]  /*8c90*/  S2UR UR4, SR_CTAID.X ;  /* 0x00000000000479c3 */ /* 0x000ea20000002500 */
[----:B------:R-:W3:Y:S01]  /*8ca0*/  LDCU.128 UR16, c[0x0][0x440] ;  /* 0x00008800ff1077ac */ /* 0x000ee20008000c00 */
[----:B0-----:R-:W-:Y:S01]  /*8cb0*/  SHF.L.U32 R3, R48, 0x7, RZ ;  /* 0x0000000730037819 */ /* 0x001fe200000006ff */
        /* <DEDUP_REMOVED lines=12> */
[----:B------:R-:W-:Y:S01]  /*8d80*/  SHF.L.U32 R0, R47, 0x2, RZ ;  /* 0x000000022f007819 */ /* 0x000fe200000006ff */
[----:B------:R-:W-:Y:S01]  /*8d90*/  STS.128 [R2+0x10], R80 ;  /* 0x0000105002007388 */ /* 0x000fe20000000c00 */
[C---:B------:R-:W-:Y:S02]  /*8da0*/  ISETP.GE.U32.AND P4, PT, R35.reuse, 0x180, PT ;  /* 0x000001802300780c */ /* 0x040fe40003f86070 */
[C---:B------:R-:W-:Y:S01]  /*8db0*/  ISETP.GE.U32.AND P3, PT, R35.reuse, 0x200, PT ;  /* 0x000002002300780c */ /* 0x040fe20003f66070 */
[----:B------:R-:W-:Y:S01]  /*8dc0*/  STS.128 [R2+0x400], R84 ;  /* 0x0004005402007388 */ /* 0x000fe20000000c00 */
[----:B------:R-:W-:-:S03]  /*8dd0*/  ISETP.GE.U32.AND P2, PT, R35, 0x280, PT ;  /* 0x000002802300780c */ /* 0x000fc60003f46070 */
        /* <DEDUP_REMOVED lines=9> */
[----:B------:R-:W4:Y:S04]  /*8e70*/  LDS R14, [R6+0x1200] ;  /* 0x00120000060e7984 */ /* 0x000f280000000800 */
[----:B------:R-:W3:Y:S04]  /*8e80*/  LDS R8, [R6+0x400] ;  /* 0x0004000006087984 */ /* 0x000ee80000000800 */
[----:B------:R-:W3:Y:S04]  /*8e90*/  LDS R15, [R6+0x1400] ;  /* 0x00140000060f7984 */ /* 0x000ee80000000800 */
[----:B------:R-:W3:Y:S04]  /*8ea0*/  LDS R9, [R6+0x600] ;  /* 0x0006000006097984 */ /* 0x000ee80000000800 */
[----:B------:R-:W3:Y:S04]  /*8eb0*/  LDS R16, [R6+0x1600] ;  /* 0x0016000006107984 */ /* 0x000ee80000000800 */
[----:B------:R-:W3:Y:S04]  /*8ec0*/  LDS R10, [R6+0x800] ;  /* 0x00080000060a7984 */ /* 0x000ee80000000800 */
[----:B------:R-:W3:Y:S04]  /*8ed0*/  LDS R17, [R6+0x1800] ;  /* 0x0018000006117984 */ /* 0x000ee80000000800 */
[----:B------:R-:W3:Y:S01]  /*8ee0*/  LDS R11, [R6+0xa00] ;  /* 0x000a0000060b7984 */ /* 0x000ee20000000800 */
[----:B0-----:R-:W-:-:S03]  /*8ef0*/  FADD.FTZ R3, RZ, R3 ;  /* 0x00000003ff037221 */ /* 0x001fc60000010000 */
[----:B------:R-:W0:Y:S01]  /*8f00*/  LDS R18, [R6+0x1a00] ;  /* 0x001a000006127984 */ /* 0x000e220000000800 */
[----:B-1----:R-:W-:-:S03]  /*8f10*/  FADD.FTZ R3, R3, R4 ;  /* 0x0000000403037221 */ /* 0x002fc60000010000 */
[----:B------:R-:W1:Y:S01]  /*8f20*/  LDS R12, [R6+0xc00] ;  /* 0x000c0000060c7984 */ /* 0x000e620000000800 */
[----:B--2---:R-:W-:-:S03]  /*8f30*/  FADD.FTZ R7, RZ, R7 ;  /* 0x00000007ff077221 */ /* 0x004fc60000010000 */
[----:B------:R-:W2:Y:S01]  /*8f40*/  LDS R19, [R6+0x1c00] ;  /* 0x001c000006137984 */ /* 0x000ea20000000800 */
[----:B----4-:R-:W-:-:S03]  /*8f50*/  FADD.FTZ R7, R7, R14 ;  /* 0x0000000e07077221 */ /* 0x010fc60000010000 */
[----:B------:R-:W4:Y:S01]  /*8f60*/  LDS R13, [R6+0xe00] ;  /* 0x000e0000060d7984 */ /* 0x000f220000000800 */
[----:B---3--:R-:W-:-:S03]  /*8f70*/  FADD.FTZ R8, RZ, R8 ;  /* 0x00000008ff087221 */ /* 0x008fc60000010000 */
[----:B------:R-:W3:Y:S01]  /*8f80*/  LDS R20, [R6+0x1e00] ;  /* 0x001e000006147984 */ /* 0x000ee20000000800 */
[----:B------:R-:W-:-:S03]  /*8f90*/  FADD.FTZ R8, R8, R15 ;  /* 0x0000000f08087221 */ /* 0x000fc60000010000 */
[----:B------:R-:W3:Y:S01]  /*8fa0*/  LDS R22, [R6+0x2000] ;  /* 0x0020000006167984 */ /* 0x000ee20000000800 */
[----:B------:R-:W-:-:S03]  /*8fb0*/  FADD.FTZ R9, RZ, R9 ;  /* 0x00000009ff097221 */ /* 0x000fc60000010000 */
        /* <DEDUP_REMOVED lines=9> */
[----:B0-----:R-:W-:-:S03]  /*9050*/  FADD.FTZ R11, R11, R18 ;  /* 0x000000120b0b7221 */ /* 0x001fc60000010000 */
[----:B------:R-:W0:Y:S01]  /*9060*/  LDS R25, [R6+0x2c00] ;  /* 0x002c000006197984 */ /* 0x000e220000000800 */
[----:B-1----:R-:W-:-:S03]  /*9070*/  FADD.FTZ R12, RZ, R12 ;  /* 0x0000000cff0c7221 */ /* 0x002fc60000010000 */
[----:B------:R-:W1:Y:S01]  /*9080*/  LDS R30, [R6+0x2e00] ;  /* 0x002e0000061e7984 */ /* 0x000e620000000800 */
[----:B--2---:R-:W-:-:S03]  /*9090*/  FADD.FTZ R12, R12, R19 ;  /* 0x000000130c0c7221 */ /* 0x004fc60000010000 */
[----:B------:R-:W-:Y:S01]  /*90a0*/  LDS R32, [R6+0x3000] ;  /* 0x0030000006207984 */ /* 0x000fe20000000800 */
[----:B----4-:R-:W-:-:S03]  /*90b0*/  FADD.FTZ R13, RZ, R13 ;  /* 0x0000000dff0d7221 */ /* 0x010fc60000010000 */
[----:B------:R-:W2:Y:S01]  /*90c0*/  LDS R34, [R6+0x3200] ;  /* 0x0032000006227984 */ /* 0x000ea20000000800 */
[----:B---3--:R-:W-:-:S03]  /*90d0*/  FADD.FTZ R13, R13, R20 ;  /* 0x000000140d0d7221 */ /* 0x008fc60000010000 */
[----:B------:R-:W3:Y:S01]  /*90e0*/  LDS R27, [R6+0x3400] ;  /* 0x00340000061b7984 */ /* 0x000ee20000000800 */
        /* <DEDUP_REMOVED lines=15> */
[----:B---3--:R-:W-:Y:S01]  /*91e0*/  FADD.FTZ R27, R8, R27 ;  /* 0x0000001b081b7221 */ /* 0x008fe20000010000 */
[----:B----4-:R-:W-:Y:S01]  /*91f0*/  FADD.FTZ R9, R9, R36 ;  /* 0x0000002409097221 */ /* 0x010fe20000010000 */
        /* <DEDUP_REMOVED lines=12> */
[----:B------:R-:W-:Y:S01]  /*92c0*/  BAR.SYNC.DEFER_BLOCKING 0x0 ;  /* 0x0000000000007b1d */ /* 0x000fe20000010000 */
[----:B0-----:R-:W-:-:S02]  /*92d0*/  IADD3.X R2, PT, PT, RZ, RZ, RZ, P0, !PT ;  /* 0x000000ffff027210 */ /* 0x001fc400007fe4ff */
[----:B------:R-:W-:Y:S02]  /*92e0*/  IADD3 R48, P0, PT, R0, UR18, RZ ;  /* 0x0000001200307c10 */ /* 0x000fe4000ff1e0ff */
[----:B------:R-:W-:Y:S02]  /*92f0*/  SHF.L.U64.HI R47, R47, 0x2, R2 ;  /* 0x000000022f2f7819 */ /* 0x000fe40000010202 */
[----:B------:R-:W-:Y:S02]  /*9300*/  @P5 MOV R2, R48 ;  /* 0x0000003000025202 */ /* 0x000fe40000000f00 */
[----:B------:R-:W-:Y:S02]  /*9310*/  IADD3.X R49, PT, PT, R47, UR19, RZ, P0, !PT ;  /* 0x000000132f317c10 */ /* 0x000fe400087fe4ff */
[----:B------:R-:W-:Y:S01]  /*9320*/  ISETP.GE.U32.AND P0, PT, R35, 0x100, PT ;  /* 0x000001002300780c */ /* 0x000fe20003f06070 */
[----:B------:R-:W0:Y:S04]  /*9330*/  LDS R5, [R6] ;  /* 0x0000000006057984 */ /* 0x000e280000000800 */
[----:B------:R-:W1:Y:S04]  /*9340*/  LDS R42, [R6+0x1000] ;  /* 0x00100000062a7984 */ /* 0x000e680000000800 */
[----:B------:R-:W2:Y:S04]  /*9350*/  LDS R44, [R6+0x2000] ;  /* 0x00200000062c7984 */ /* 0x000ea80000000800 */
[----:B------:R-:W3:Y:S04]  /*9360*/  LDS R46, [R6+0x3000] ;  /* 0x00300000062e7984 */ /* 0x000ee80000000800 */
[----:B------:R-:W-:Y:S04]  /*9370*/  LDS R37, [R6+0x2200] ;  /* 0x0022000006257984 */ /* 0x000fe80000000800 */
[----:B------:R-:W-:Y:S04]  /*9380*/  LDS R41, [R6+0x3200] ;  /* 0x0032000006297984 */ /* 0x000fe80000000800 */
[----:B------:R-:W4:Y:S04]  /*9390*/  LDS R22, [R6+0x400] ;  /* 0x0004000006167984 */ /* 0x000f280000000800 */
[----:B------:R-:W4:Y:S04]  /*93a0*/  LDS R14, [R6+0x600] ;  /* 0x00060000060e7984 */ /* 0x000f280000000800 */
[----:B------:R-:W-:Y:S04]  /*93b0*/  LDS R39, [R6+0x2400] ;  /* 0x0024000006277984 */ /* 0x000fe80000000800 */
[----:B------:R-:W4:Y:S01]  /*93c0*/  LDS R17, [R6+0x1600] ;  /* 0x0016000006117984 */ /* 0x000f220000000800 */
[----:B0-----:R-:W-:-:S03]  /*93d0*/  FADD.FTZ R5, RZ, R5 ;  /* 0x00000005ff057221 */ /* 0x001fc60000010000 */
[----:B------:R-:W-:Y:S01]  /*93e0*/  LDS R43, [R6+0x3400] ;  /* 0x00340000062b7984 */ /* 0x000fe20000000800 */
[----:B-1----:R-:W-:Y:S01]  /*93f0*/  FADD.FTZ R5, R5, R42 ;  /* 0x0000002a05057221 */ /* 0x002fe20000010000 */
[----:B------:R-:W-:Y:S02]  /*9400*/  IADD3 R42, P1, PT, R0, UR16, RZ ;  /* 0x00000010002a7c10 */ /* 0x000fe4000ff3e0ff */
[----:B------:R-:W0:Y:S01]  /*9410*/  LDS R21, [R6+0x2600] ;  /* 0x0026000006157984 */ /* 0x000e220000000800 */
[----:B--2---:R-:W-:Y:S01]  /*9420*/  FADD.FTZ R5, R5, R44 ;  /* 0x0000002c05057221 */ /* 0x004fe20000010000 */
[----:B------:R-:W-:Y:S02]  /*9430*/  IADD3.X R47, PT, PT, R47, UR17, RZ, P1, !PT ;  /* 0x000000112f2f7c10 */ /* 0x000fe40008ffe4ff */
[----:B------:R-:W1:Y:S01]  /*9440*/  LDS R0, [R6+0x200] ;  /* 0x0002000006007984 */ /* 0x000e620000000800 */
[----:B------:R-:W-:Y:S01]  /*9450*/  @P5 IADD3 R48, P1, PT, R48, 0x200, RZ ;  /* 0x0000020030305810 */ /* 0x000fe20007f3e0ff */
[----:B---3--:R-:W-:Y:S01]  /*9460*/  FADD.FTZ R33, R5, R46 ;  /* 0x0000002e05217221 */ /* 0x008fe20000010000 */
[----:B------:R-:W-:Y:S01]  /*9470*/  FADD.FTZ R5, R3, R32 ;  /* 0x0000002003057221 */ /* 0x000fe20000010000 */
[-C--:B------:R-:W-:Y:S01]  /*9480*/  @P5 MOV R3, R49.reuse ;  /* 0x0000003100035202 */ /* 0x080fe20000000f00 */
[----:B------:R-:W2:Y:S01]  /*9490*/  LDS R45, [R6+0x3600] ;  /* 0x00360000062d7984 */ /* 0x000ea20000000800 */
[----:B------:R-:W-:-:S02]  /*94a0*/  @P5 IADD3.X R49, PT, PT, RZ, R49, RZ, P1, !PT ;  /* 0x00000031ff315210 */ /* 0x000fc40000ffe4ff */
[----:B------:R-:W-:Y:S01]  /*94b0*/  ISETP.GE.U32.AND P1, PT, R35, 0x300, PT ;  /* 0x000003002300780c */ /* 0x000fe20003f26070 */
[----:B------:R3:W-:Y:S04]  /*94c0*/  @P5 STG.E desc[UR10][R2.64], R33 ;  /* 0x0000002102005986 */ /* 0x0007e8000c10190a */
[----:B------:R-:W2:Y:S01]  /*94d0*/  LDS R33, [R6+0x1200] ;  /* 0x0012000006217984 */ /* 0x000ea20000000800 */
[----:B----4-:R-:W-:-:S03]  /*94e0*/  FADD.FTZ R22, RZ, R22 ;  /* 0x00000016ff167221 */ /* 0x010fc60000010000 */
[----:B------:R-:W4:Y:S01]  /*94f0*/  LDS R15, [R6+0x800] ;  /* 0x00080000060f7984 */ /* 0x000f220000000800 */
[----:B------:R-:W-:Y:S01]  /*9500*/  FADD.FTZ R14, RZ, R14 ;  /* 0x0000000eff0e7221 */ /* 0x000fe20000010000 */
[----:B---3--:R-:W-:Y:S02]  /*9510*/  @P5 MOV R2, R42 ;  /* 0x0000002a00025202 */ /* 0x008fe40000000f00 */
[----:B------:R-:W3:Y:S01]  /*9520*/  LDS R16, [R6+0x1800] ;  /* 0x0018000006107984 */ /* 0x000ee20000000800 */
[-C--:B------:R-:W-:Y:S02]  /*9530*/  @P5 MOV R3, R47.reuse ;  /* 0x0000002f00035202 */ /* 0x080fe40000000f00 */
[----:B------:R-:W-:Y:S01]  /*9540*/  @P5 IADD3 R42, P6, PT, R42, 0x200, RZ ;  /* 0x000002002a2a5810 */ /* 0x000fe20007fde0ff */
[----:B------:R-:W3:Y:S01]  /*9550*/  LDS R18, [R6+0x2800] ;  /* 0x0028000006127984 */ /* 0x000ee20000000800 */
[----:B------:R-:W-:Y:S02]  /*9560*/  FADD.FTZ R14, R14, R17 ;  /* 0x000000110e0e7221 */ /* 0x000fe40000010000 */
[----:B------:R-:W-:Y:S01]  /*9570*/  @P5 IADD3.X R47, PT, PT, RZ, R47, RZ, P6, !PT ;  /* 0x0000002fff2f5210 */ /* 0x000fe200037fe4ff */
[----:B------:R1:W-:Y:S01]  /*9580*/  @P5 STG.E desc[UR10][R2.64], R5 ;  /* 0x0000000502005986 */ /* 0x0003e2000c10190a */
[----:B------:R-:W-:-:S02]  /*9590*/  @P0 MOV R4, R42 ;  /* 0x0000002a00040202 */ /* 0x000fc40000000f00 */
[----:B------:R-:W-:Y:S01]  /*95a0*/  ISETP.GE.U32.AND P5, PT, R35, 0x380, PT ;  /* 0x000003802300780c */ /* 0x000fe20003fa6070 */
[----:B------:R-:W3:Y:S01]  /*95b0*/  LDS R20, [R6+0x3800] ;  /* 0x0038000006147984 */ /* 0x000ee20000000800 */
[----:B0-----:R-:W-:-:S03]  /*95c0*/  FADD.FTZ R14, R14, R21 ;  /* 0x000000150e0e7221 */ /* 0x001fc60000010000 */
[----:B------:R-:W-:Y:S01]  /*95d0*/  LDS R19, [R6+0x1a00] ;  /* 0x001a000006137984 */ /* 0x000fe20000000800 */
[----:B-1----:R-:W-:Y:S01]  /*95e0*/  FADD.FTZ R0, RZ, R0 ;  /* 0x00000000ff007221 */ /* 0x002fe20000010000 */
[----:B------:R-:W-:Y:S02]  /*95f0*/  @P0 MOV R2, R48 ;  /* 0x0000003000020202 */ /* 0x000fe40000000f00 */
[----:B------:R-:W0:Y:S01]  /*9600*/  LDS R8, [R6+0xc00] ;  /* 0x000c000006087984 */ /* 0x000e220000000800 */
[----:B------:R-:W-:Y:S01]  /*9610*/  @P0 IADD3 R48, P6, PT, R48, 0x200, RZ ;  /* 0x0000020030300810 */ /* 0x000fe20007fde0ff */
[----:B--2---:R-:W-:Y:S01]  /*9620*/  FADD.FTZ R45, R14, R45 ;  /* 0x0000002d0e2d7221 */ /* 0x004fe20000010000 */
[-C--:B------:R-:W-:Y:S01]  /*9630*/  @P0 MOV R3, R49.reuse ;  /* 0x0000003100030202 */ /* 0x080fe20000000f00 */
[----:B------:R-:W-:Y:S01]  /*9640*/  LDS R23, [R6+0x2a00] ;  /* 0x002a000006177984 */ /* 0x000fe20000000800 */
[----:B------:R-:W-:Y:S02]  /*9650*/  @P0 IADD3.X R49, PT, PT, RZ, R49, RZ, P6, !PT ;  /* 0x00000031ff310210 */ /* 0x000fe400037fe4ff */
[----:B------:R-:W-:Y:S01]  /*9660*/  @P0 IADD3 R42, P6, PT, R42, 0x200, RZ ;  /* 0x000002002a2a0810 */ /* 0x000fe20007fde0ff */
[----:B------:R-:W1:Y:S01]  /*9670*/  LDS R17, [R6+0x1c00] ;  /* 0x001c000006117984 */ /* 0x000e620000000800 */
[-C--:B------:R-:W-:Y:S01]  /*9680*/  @P0 MOV R5, R47.reuse ;  /* 0x0000002f00050202 */ /* 0x080fe20000000f00 */
[----:B------:R-:W-:Y:S01]  /*9690*/  FADD.FTZ R0, R0, R33 ;  /* 0x0000002100007221 */ /* 0x000fe20000010000 */
[----:B------:R-:W-:Y:S01]  /*96a0*/  @P0 IADD3.X R47, PT, PT, RZ, R47, RZ, P6, !PT ;  /* 0x0000002fff2f0210 */ /* 0x000fe200037fe4ff */
[----:B------:R-:W-:Y:S01]  /*96b0*/  LDS R33, [R6+0x3a00] ;  /* 0x003a000006217984 */ /* 0x000fe20000000800 */
[----:B------:R-:W-:Y:S01]  /*96c0*/  ISETP.GE.U32.AND P6, PT, R35, 0x400, PT ;  /* 0x000004002300780c */ /* 0x000fe20003fc6070 */
[----:B------:R-:W-:Y:S01]  /*96d0*/  FADD.FTZ R0, R0, R37 ;  /* 0x0000002500007221 */ /* 0x000fe20000010000 */
[----:B----4-:R-:W-:Y:S01]  /*96e0*/  FADD.FTZ R15, RZ, R15 ;  /* 0x0000000fff0f7221 */ /* 0x010fe20000010000 */
[----:B------:R-:W2:Y:S02]  /*96f0*/  LDS R35, [R6+0x1400] ;  /* 0x0014000006237984 */ /* 0x000ea40000000800 */
[----:B------:R-:W-:Y:S01]  /*9700*/  FADD.FTZ R41, R0, R41 ;  /* 0x0000002900297221 */ /* 0x000fe20000010000 */
[----:B---3--:R-:W-:Y:S01]  /*9710*/  FADD.FTZ R15, R15, R16 ;  /* 0x000000100f0f7221 */ /* 0x008fe20000010000 */
[----:B------:R-:W3:Y:S03]  /*9720*/  LDS R0, [R6+0xa00] ;  /* 0x000a000006007984 */ /* 0x000ee60000000800 */
[----:B------:R-:W-:Y:S01]  /*9730*/  FADD.FTZ R15, R15, R18 ;  /* 0x000000120f0f7221 */ /* 0x000fe20000010000 */
[----:B------:R4:W-:Y:S04]  /*9740*/  @P0 STG.E desc[UR10][R2.64], R41 ;  /* 0x0000002902000986 */ /* 0x0009e8000c10190a */
[----:B------:R-:W-:Y:S01]  /*9750*/  @P0 STG.E desc[UR10][R4.64], R7 ;  /* 0x0000000704000986 */ /* 0x000fe2000c10190a */
[----:B------:R-:W-:-:S03]  /*9760*/  FADD.FTZ R15, R15, R20 ;  /* 0x000000140f0f7221 */ /* 0x000fc60000010000 */
[----:B------:R-:W3:Y:S01]  /*9770*/  LDS R21, [R6+0x2c00] ;  /* 0x002c000006157984 */ /* 0x000ee20000000800 */
[----:B----4-:R-:W-:-:S03]  /*9780*/  @P4 MOV R2, R48 ;  /* 0x0000003000024202 */ /* 0x010fc60000000f00 */
[----:B------:R-:W4:Y:S01]  /*9790*/  LDS R7, [R6+0xe00] ;  /* 0x000e000006077984 */ /* 0x000f220000000800 */
[-C--:B------:R-:W-:Y:S02]  /*97a0*/  @P4 MOV R3, R49.reuse ;  /* 0x0000003100034202 */ /* 0x080fe40000000f00 */
[----:B------:R-:W-:Y:S01]  /*97b0*/  @P4 IADD3 R48, P0, PT, R48, 0x200, RZ ;  /* 0x0000020030304810 */ /* 0x000fe20007f1e0ff */
[----:B------:R-:W4:Y:S01]  /*97c0*/  LDS R10, [R6+0x1e00] ;  /* 0x001e0000060a7984 */ /* 0x000f220000000800 */
[----:B0-----:R-:W-:Y:S02]  /*97d0*/  FADD.FTZ R8, RZ, R8 ;  /* 0x00000008ff087221 */ /* 0x001fe40000010000 */
[----:B------:R-:W-:Y:S01]  /*97e0*/  @P4 IADD3.X R49, PT, PT, RZ, R49, RZ, P0, !PT ;  /* 0x00000031ff314210 */ /* 0x000fe200007fe4ff */
[----:B------:R-:W0:Y:S01]  /*97f0*/  LDS R25, [R6+0x2e00] ;  /* 0x002e000006197984 */ /* 0x000e220000000800 */
[----:B-1----:R-:W-:Y:S01]  /*9800*/  FADD.FTZ R8, R8, R17 ;  /* 0x0000001108087221 */ /* 0x002fe20000010000 */
[----:B--2---:R-:W-:-:S02]  /*9810*/  FADD.FTZ R22, R22, R35 ;  /* 0x0000002316167221 */ /* 0x004fc40000010000 */
[----:B------:R-:W1:Y:S02]  /*9820*/  LDS R35, [R6+0x3c00] ;  /* 0x003c000006237984 */ /* 0x000e640000000800 */
[----:B------:R-:W-:Y:S01]  /*9830*/  FADD.FTZ R22, R22, R39 ;  /* 0x0000002716167221 */ /* 0x000fe20000010000 */
[----:B---3--:R-:W-:-:S03]  /*9840*/  FADD.FTZ R0, RZ, R0 ;  /* 0x00000000ff007221 */ /* 0x008fc60000010000 */
[----:B------:R-:W-:Y:S01]  /*9850*/  FADD.FTZ R43, R22, R43 ;  /* 0x0000002b162b7221 */ /* 0x000fe20000010000 */
[----:B------:R-:W-:-:S04]  /*9860*/  FADD.FTZ R0, R0, R19 ;  /* 0x0000001300007221 */ /* 0x000fc80000010000 */
[----:B------:R2:W-:Y:S01]  /*9870*/  @P4 STG.E desc[UR10][R2.64], R43 ;  /* 0x0000002b02004986 */ /* 0x0005e2000c10190a */
[----:B------:R-:W-:Y:S01]  /*9880*/  FADD.FTZ R0, R0, R23 ;  /* 0x0000001700007221 */ /* 0x000fe20000010000 */
[----:B------:R-:W-:-:S03]  /*9890*/  FADD.FTZ R8, R8, R21 ;  /* 0x0000001508087221 */ /* 0x000fc60000010000 */
[----:B------:R-:W-:Y:S01]  /*98a0*/  FADD.FTZ R33, R0, R33 ;  /* 0x0000002100217221 */ /* 0x000fe20000010000 */
[----:B----4-:R-:W-:Y:S01]  /*98b0*/  FADD.FTZ R7, RZ, R7 ;  /* 0x00000007ff077221 */ /* 0x010fe20000010000 */
[----:B--2---:R-:W-:-:S03]  /*98c0*/  @P4 MOV R2, R42 ;  /* 0x0000002a00024202 */ /* 0x004fc60000000f00 */
[----:B------:R-:W-:Y:S01]  /*98d0*/  FADD.FTZ R10, R7, R10 ;  /* 0x0000000a070a7221 */ /* 0x000fe20000010000 */
[-C--:B------:R-:W-:Y:S02]  /*98e0*/  @P4 MOV R3, R47.reuse ;  /* 0x0000002f00034202 */ /* 0x080fe40000000f00 */
[----:B------:R-:W-:Y:S01]  /*98f0*/  @P4 IADD3 R42, P0, PT, R42, 0x200, RZ ;  /* 0x000002002a2a4810 */ /* 0x000fe20007f1e0ff */
[----:B0-----:R-:W-:Y:S02]  /*9900*/  FADD.FTZ R10, R10, R25 ;  /* 0x000000190a0a7221 */ /* 0x001fe40000010000 */
[----:B------:R0:W-:Y:S01]  /*9910*/  @P4 STG.E desc[UR10][R2.64], R27 ;  /* 0x0000001b02004986 */ /* 0x0001e2000c10190a */
[----:B------:R-:W-:-:S03]  /*9920*/  @P4 IADD3.X R47, PT, PT, RZ, R47, RZ, P0, !PT ;  /* 0x0000002fff2f4210 */ /* 0x000fc600007fe4ff */
[----:B------:R-:W2:Y:S01]  /*9930*/  LDS R27, [R6+0x3e00] ;  /* 0x003e0000061b7984 */ /* 0x000ea20000000800 */
[----:B-1----:R-:W-:Y:S01]  /*9940*/  FADD.FTZ R35, R8, R35 ;  /* 0x0000002308237221 */ /* 0x002fe20000010000 */
        /* <DEDUP_REMOVED lines=9> */
[----:B------:R-:W-:Y:S01]  /*99e0*/  @P3 IADD3.X R47, PT, PT, RZ, R47, RZ, P4, !PT ;  /* 0x0000002fff2f3210 */ /* 0x000fe200027fe4ff */
[----:B--2---:R-:W-:Y:S01]  /*99f0*/  FADD.FTZ R27, R10, R27 ;  /* 0x0000001b0a1b7221 */ /* 0x004fe20000010000 */
        /* <DEDUP_REMOVED lines=38> */
.L_x_685:
        /* <DEDUP_REMOVED lines=8> */
.L_x_728:
[----:B------:R-:W-:Y:S05]  /*9ce0*/  BSYNC B0 ;  /* 0x0000000000007941 */ /* 0x000fea0003800000 */
.L_x_727:
        /* <DEDUP_REMOVED lines=8> */
.L_x_729:
[----:B------:R-:W-:Y:S01]  /*9d70*/  FADD.FTZ R140, R140, R183 ;  /* 0x000000b78c8c7221 */ /* 0x000fe20000010000 */
[----:B------:R-:W-:-:S04]  /*9d80*/  HFMA2 R188, -RZ, RZ, 0, 1.1920928955078125e-07 ;  /* 0x00000002ffbc7431 */ /* 0x000fc800000001ff */
[----:B------:R-:W-:Y:S02]  /*9d90*/  MOV R187, R140 ;  /* 0x0000008c00bb7202 */ /* 0x000fe40000000f00 */
[----:B------:R-:W-:-:S07]  /*9da0*/  MOV R141, R185 ;  /* 0x000000b9008d7202 */ /* 0x000fce0000000f00 */
[----:B------:R-:W-:Y:S05]  /*9db0*/  WARPSYNC.COLLECTIVE R182, `(.L_x_730) ;  /* 0x00000000b6087348 */ /* 0x000fea0003c00000 */
[----:B------:R0:W1:Y:S02]  /*9dc0*/  SHFL.BFLY P1, R185, R187, R188, R189 ;  /* 0x0c0000bcbbb97389 */ /* 0x00006400000200bd */
[----:B01----:R-:W-:Y:S05]  /*9dd0*/  ENDCOLLECTIVE ;  /* 0x000000000000791b */ /* 0x003fea0003800000 */
.L_x_730:
[----:B------:R-:W-:-:S05]  /*9de0*/  FADD.FTZ R141, R141, R186 ;  /* 0x000000ba8d8d7221 */ /* 0x000fca0000010000 */
[----:B------:R-:W-:Y:S02]  /*9df0*/  MOV R187, R141 ;  /* 0x0000008d00bb7202 */ /* 0x000fe40000000f00 */
[----:B------:R-:W-:-:S07]  /*9e00*/  MOV R143, R185 ;  /* 0x000000b9008f7202 */ /* 0x000fce0000000f00 */
[----:B------:R-:W-:Y:S05]  /*9e10*/  WARPSYNC.COLLECTIVE R182, `(.L_x_731) ;  /* 0x00000000b6087348 */ /* 0x000fea0003c00000 */
[----:B------:R0:W1:Y:S02]  /*9e20*/  SHFL.BFLY P1, R185, R187, R188, R189 ;  /* 0x0c0000bcbbb97389 */ /* 0x00006400000200bd */
[----:B01----:R-:W-:Y:S05]  /*9e30*/  ENDCOLLECTIVE ;  /* 0x000000000000791b */ /* 0x003fea0003800000 */
.L_x_731:
[----:B------:R-:W-:Y:S01]  /*9e40*/  FADD.FTZ R143, R140, R143 ;  /* 0x0000008f8c8f7221 */ /* 0x000fe20000010000 */
[----:B------:R-:W-:-:S04]  /*9e50*/  HFMA2 R188, -RZ, RZ, 0, 2.384185791015625e-07 ;  /* 0x00000004ffbc7431 */ /* 0x000fc800000001ff */
[----:B------:R-:W-:Y:S02]  /*9e60*/  MOV R187, R143 ;  /* 0x0000008f00bb7202 */ /* 0x000fe40000000f00 */
[----:B------:R-:W-:-:S07]  /*9e70*/  MOV R142, R185 ;  /* 0x000000b9008e7202 */ /* 0x000fce0000000f00 */
[----:B------:R-:W-:Y:S05]  /*9e80*/  WARPSYNC.COLLECTIVE R182, `(.L_x_732) ;  /* 0x00000000b6087348 */ /* 0x000fea0003c00000 */
[----:B------:R0:W1:Y:S02]  /*9e90*/  SHFL.BFLY P1, R185, R187, R188, R189 ;  /* 0x0c0000bcbbb97389 */ /* 0x00006400000200bd */
[----:B01----:R-:W-:Y:S05]  /*9ea0*/  ENDCOLLECTIVE ;  /* 0x000000000000791b */ /* 0x003fea0003800000 */
.L_x_732:
[----:B------:R-:W-:-:S05]  /*9eb0*/  FADD.FTZ R142, R141, R142 ;  /* 0x0000008e8d8e7221 */ /* 0x000fca0000010000 */
[----:B------:R-:W-:Y:S02]  /*9ec0*/  MOV R187, R142 ;  /* 0x0000008e00bb7202 */ /* 0x000fe40000000f00 */
[----:B------:R-:W-:-:S07]  /*9ed0*/  MOV R144, R185 ;  /* 0x000000b900907202 */ /* 0x000fce0000000f00 */
[----:B------:R-:W-:Y:S05]  /*9ee0*/  WARPSYNC.COLLECTIVE R182, `(.L_x_733) ;  /* 0x00000000b6087348 */ /* 0x000fea0003c00000 */
[----:B------:R0:W1:Y:S02]  /*9ef0*/  SHFL.BFLY P1, R185, R187, R188, R189 ;  /* 0x0c0000bcbbb97389 */ /* 0x00006400000200bd */
[----:B01----:R-:W-:Y:S05]  /*9f00*/  ENDCOLLECTIVE ;  /* 0x000000000000791b */ /* 0x003fea0003800000 */
.L_x_733:
[----:B------:R-:W-:Y:S01]  /*9f10*/  FADD.FTZ R144, R143, R144 ;  /* 0x000000908f907221 */ /* 0x000fe20000010000 */
[----:B------:R-:W-:-:S04]  /*9f20*/  HFMA2 R188, -RZ, RZ, 0, 4.76837158203125e-07 ;  /* 0x00000008ffbc7431 */ /* 0x000fc800000001ff */
[----:B------:R-:W-:Y:S02]  /*9f30*/  MOV R187, R144 ;  /* 0x0000009000bb7202 */ /* 0x000fe40000000f00 */
[----:B------:R-:W-:-:S07]  /*9f40*/  MOV R145, R185 ;  /* 0x000000b900917202 */ /* 0x000fce0000000f00 */
[----:B------:R-:W-:Y:S05]  /*9f50*/  WARPSYNC.COLLECTIVE R182, `(.L_x_734) ;  /* 0x00000000b6087348 */ /* 0x000fea0003c00000 */
[----:B------:R0:W1:Y:S02]  /*9f60*/  SHFL.BFLY P1, R185, R187, R188, R189 ;  /* 0x0c0000bcbbb97389 */ /* 0x00006400000200bd */
[----:B01----:R-:W-:Y:S05]  /*9f70*/  ENDCOLLECTIVE ;  /* 0x000000000000791b */ /* 0x003fea0003800000 */
.L_x_734:
[----:B------:R-:W-:-:S05]  /*9f80*/  FADD.FTZ R145, R142, R145 ;  /* 0x000000918e917221 */ /* 0x000fca0000010000 */
[----:B------:R-:W-:Y:S02]  /*9f90*/  MOV R187, R145 ;  /* 0x0000009100bb7202 */ /* 0x000fe40000000f00 */
[----:B------:R-:W-:-:S07]  /*9fa0*/  MOV R147, R185 ;  /* 0x000000b900937202 */ /* 0x000fce0000000f00 */
[----:B------:R-:W-:Y:S05]  /*9fb0*/  WARPSYNC.COLLECTIVE R182, `(.L_x_735) ;  /* 0x00000000b6087348 */ /* 0x000fea0003c00000 */
[----:B------:R0:W1:Y:S02]  /*9fc0*/  SHFL.BFLY P1, R185, R187, R188, R189 ;  /* 0x0c0000bcbbb97389 */ /* 0x00006400000200bd */
[----:B01----:R-:W-:Y:S05]  /*9fd0*/  ENDCOLLECTIVE ;  /* 0x000000000000791b */ /* 0x003fea0003800000 */
.L_x_735:
[----:B------:R-:W-:Y:S01]  /*9fe0*/  FADD.FTZ R147, R144, R147 ;  /* 0x0000009390937221 */ /* 0x000fe20000010000 */
[----:B------:R-:W-:-:S04]  /*9ff0*/  HFMA2 R188, -RZ, RZ, 0, 9.5367431640625e-07 ;  /* 0x00000010ffbc7431 */ /* 0x000fc800000001ff */
[----:B------:R-:W-:Y:S02]  /*a000*/  MOV R187, R147 ;  /* 0x0000009300bb7202 */ /* 0x000fe40000000f00 */
[----:B------:R-:W-:-:S07]  /*a010*/  MOV R146, R185 ;  /* 0x000000b900927202 */ /* 0x000fce0000000f00 */
[----:B------:R-:W-:Y:S05]  /*a020*/  WARPSYNC.COLLECTIVE R182, `(.L_x_736) ;  /* 0x00000000b6087348 */ /* 0x000fea0003c00000 */
[----:B------:R0:W1:Y:S02]  /*a030*/  SHFL.BFLY P1, R185, R187, R188, R189 ;  /* 0x0c0000bcbbb97389 */ /* 0x00006400000200bd */
[----:B01----:R-:W-:Y:S05]  /*a040*/  ENDCOLLECTIVE ;  /* 0x000000000000791b */ /* 0x003fea0003800000 */
.L_x_736:
[----:B------:R-:W-:-:S05]  /*a050*/  FADD.FTZ R146, R145, R146 ;  /* 0x0000009291927221 */ /* 0x000fca0000010000 */
[----:B------:R-:W-:Y:S02]  /*a060*/  MOV R187, R146 ;  /* 0x0000009200bb7202 */ /* 0x000fe40000000f00 */
[----:B------:R-:W-:-:S07]  /*a070*/  MOV R140, R185 ;  /* 0x000000b9008c7202 */ /* 0x000fce0000000f00 */
[----:B------:R-:W-:Y:S05]  /*a080*/  WARPSYNC.COLLECTIVE R182, `(.L_x_737) ;  /* 0x00000000b6087348 */ /* 0x000fea0003c00000 */
[----:B------:R0:W1:Y:S02]  /*a090*/  SHFL.BFLY P1, R185, R187, R188, R189 ;  /* 0x0c0000bcbbb97389 */ /* 0x00006400000200bd */
[----:B01----:R-:W-:Y:S05]  /*a0a0*/  ENDCOLLECTIVE ;  /* 0x000000000000791b */ /* 0x003fea0003800000 */
.L_x_737:
[----:B------:R-:W-:Y:S01]  /*a0b0*/  MOV R141, R185 ;  /* 0x000000b9008d7202 */ /* 0x000fe20000000f00 */
[----:B------:R-:W-:Y:S06]  /*a0c0*/  BRA `(.L_x_738) ;  /* 0xffffff9400c07947 */ /* 0x000fec000383ffff */
.L_x_739:
        /* <DEDUP_REMOVED lines=11> */
.L_x_6024:


//--------------------- .text._ZN10layer_norm31ln_parallel_residual_bwd_kernelINS_13Kernel_traitsI6__halfS2_S2_S2_fjLj1024ELj1ELj4ELj1ELj16ENS_18Kernel_traits_baseILj1024ES2_S2_S2_S2_fjLj128EEEEELb0ELb1ELb1EEEvNS_9BwdParamsE --------------------------
	.section	.text._ZN10layer_norm31ln_parallel_residual_bwd_kernelINS_13Kernel_traitsI6__halfS2_S2_S2_fjLj1024ELj1ELj4ELj1ELj16ENS_18Kernel_traits_baseILj1024ES2_S2_S2_S2_fjLj128EEEEELb0ELb1ELb1EEEvNS_9BwdParamsE,"ax",@progbits
	.align	128
        .global         _ZN10layer_norm31ln_parallel_residual_bwd_kernelINS_13Kernel_traitsI6__halfS2_S2_S2_fjLj1024ELj1ELj4ELj1ELj16ENS_18Kernel_traits_baseILj1024ES2_S2_S2_S2_fjLj128EEEEELb0ELb1ELb1EEEvNS_9BwdParamsE
        .type           _ZN10layer_norm31ln_parallel_residual_bwd_kernelINS_13Kernel_traitsI6__halfS2_S2_S2_fjLj1024ELj1ELj4ELj1ELj16ENS_18Kernel_traits_baseILj1024ES2_S2_S2_S2_fjLj128EEEEELb0ELb1ELb1EEEvNS_9BwdParamsE,@function
        .size           _ZN10layer_norm31ln_parallel_residual_bwd_kernelINS_13Kernel_traitsI6__halfS2_S2_S2_fjLj1024ELj1ELj4ELj1ELj16ENS_18Kernel_traits_baseILj1024ES2_S2_S2_S2_fjLj128EEEEELb0ELb1ELb1EEEvNS_9BwdParamsE,(.L_x_6025 - _ZN10layer_norm31ln_parallel_residual_bwd_kernelINS_13Kernel_traitsI6__halfS2_S2_S2_fjLj1024ELj1ELj4ELj1ELj16ENS_18Kernel_traits_baseILj1024ES2_S2_S2_S2_fjLj128EEEEELb0ELb1ELb1EEEvNS_9BwdParamsE)
        .other          _ZN10layer_norm31ln_parallel_residual_bwd_kernelINS_13Kernel_traitsI6__halfS2_S2_S2_fjLj1024ELj1ELj4ELj1ELj16ENS_18Kernel_traits_baseILj1024ES2_S2_S2_S2_fjLj128EEEEELb0ELb1ELb1EEEvNS_9BwdParamsE,@"STO_CUDA_ENTRY STV_DEFAULT"
_ZN10layer_norm31ln_parallel_residual_bwd_kernelINS_13Kernel_traitsI6__halfS2_S2_S2_fjLj1024ELj1ELj4ELj1ELj16ENS_18Kernel_traits_baseILj1024ES2_S2_S2_S2_fjLj128EEEEELb0ELb1ELb1EEEvNS_9BwdParamsE:
.text._ZN10layer_norm31ln_parallel_residual_bwd_kernelINS_13Kernel_traitsI6__halfS2_S2_S2_fjLj1024ELj1ELj4ELj1ELj16ENS_18Kernel_traits_baseILj1024ES2_S2_S2_S2_fjLj128EEEEELb0ELb1ELb1EEEvNS_9BwdParamsE:
        /* <DEDUP_REMOVED lines=51> */
[----:B------:R0:W5:Y:S04]  /*0330*/  LDG.E.128 R92, desc[UR10][R2.64+0x600] ;  /* 0x0006000a025c7981 */ /* 0x000168000c1e1d00 */
[----:B------:R0:W5:Y:S04]  /*0340*/  LDG.E.128 R12, desc[UR10][R2.64+0x400] ;  /* 0x0004000a020c7981 */ /* 0x000168000c1e1d00 */
        /* <DEDUP_REMOVED lines=35> */
[----:B0-----:R-:W-:-:S07]  /*0580*/  CS2R R72, SRZ ;  /* 0x0000000000487805 */ /* 0x001fce000001ff00 */
.L_x_778:
[----:B------:R-:W0:Y:S08]  /*0590*/  LDC.64 R40, c[0x0][0x3c0] ;  /* 0x0000f000ff287b82 */ /* 0x000e300000000a00 */
[----:B------:R-:W1:Y:S08]  /*05a0*/  LDC.64 R144, c[0x0][0x3c8] ;  /* 0x0000f200ff907b82 */ /* 0x000e700000000a00 */
[----:B------:R-:W2:Y:S01]  /*05b0*/  LDC.64 R2, c[0x0][0x438] ;  /* 0x00010e00ff027b82 */ /* 0x000ea20000000a00 */
[----:B0-----:R-:W-:-:S06]  /*05c0*/  IMAD.WIDE R40, R141, 0x4, R40 ;  /* 0x000000048d287825 */ /* 0x001fcc00078e0228 */
        /* <DEDUP_REMOVED lines=13> */
[----:B------:R-:W-:-:S07]  /*06a0*/  IADD3 R145, PT, PT, R147, 0x20, RZ ;  /* 0x0000002093917810 */ /* 0x000fce0007ffe0ff */
[----:B------:R-:W1:Y:S01]  /*06b0*/  LDC.64 R68, c[0x0][0x428] ;  /* 0x00010a00ff447b82 */ /* 0x000e620000000a00 */
[C---:B------:R-:W-:Y:S02]  /*06c0*/  IADD3 R143, PT, PT, R147.reuse, 0x40, RZ ;  /* 0x00000040938f7810 */ /* 0x040fe40007ffe0ff */
[C---:B------:R-:W-:Y:S01]  /*06d0*/  IADD3 R139, PT, PT, R147.reuse, 0x60, RZ ;  /* 0x00000060938b7810 */ /* 0x040fe20007ffe0ff */
[----:B0-----:R-:W-:-:S04]  /*06e0*/  IMAD.WIDE.U32 R40, R147, 0x10, R52 ;  /* 0x0000001093287825 */ /* 0x001fc800078e0034 */
[--C-:B------:R-:W-:Y:S02]  /*06f0*/  IMAD.WIDE.U32 R44, R145, 0x10, R52.reuse ;  /* 0x00000010912c7825 */ /* 0x100fe400078e0034 */
[----:B------:R-:W2:Y:S02]  /*0700*/  LDG.E.128 R40, desc[UR10][R40.64] ;  /* 0x0000000a28287981 */ /* 0x000ea4000c1e1d00 */
[--C-:B------:R-:W-:Y:S02]  /*0710*/  IMAD.WIDE.U32 R48, R143, 0x10, R52.reuse ;  /* 0x000000108f307825 */ /* 0x100fe400078e0034 */
[----:B------:R-:W3:Y:S02]  /*0720*/  LDG.E.128 R44, desc[UR10][R44.64] ;  /* 0x0000000a2c2c7981 */ /* 0x000ee4000c1e1d00 */
[----:B------:R-:W-:Y:S02]  /*0730*/  IMAD.WIDE.U32 R52, R139, 0x10, R52 ;  /* 0x000000108b347825 */ /* 0x000fe400078e0034 */
[----:B------:R-:W4:Y:S02]  /*0740*/  LDG.E.128 R48, desc[UR10][R48.64] ;  /* 0x0000000a30307981 */ /* 0x000f24000c1e1d00 */
[----:B-1----:R-:W-:-:S02]  /*0750*/  IMAD.WIDE.U32 R56, R147, 0x10, R68 ;  /* 0x0000001093387825 */ /* 0x002fc400078e0044 */
[----:B------:R-:W3:Y:S02]  /*0760*/  LDG.E.128 R52, desc[UR10][R52.64] ;  /* 0x0000000a34347981 */ /* 0x000ee4000c1e1d00 */
[--C-:B------:R-:W-:Y:S02]  /*0770*/  IMAD.WIDE.U32 R60, R145, 0x10, R68.reuse ;  /* 0x00000010913c7825 */ /* 0x100fe400078e0044 */
[----:B------:R-:W3:Y:S04]  /*0780*/  LDG.E.128 R56, desc[UR10][R56.64] ;  /* 0x0000000a38387981 */ /* 0x000ee8000c1e1d00 */
[----:B------:R-:W3:Y:S01]  /*0790*/  LDG.E.128 R60, desc[UR10][R60.64] ;  /* 0x0000000a3c3c7981 */ /* 0x000ee2000c1e1d00 */
[----:B------:R-:W-:-:S06]  /*07a0*/  IMAD.WIDE.U32 R64, R143, 0x10, R68 ;  /* 0x000000108f407825 */ /* 0x000fcc00078e0044 */
[----:B------:R-:W3:Y:S01]  /*07b0*/  LDG.E.128 R64, desc[UR10][R64.64] ;  /* 0x0000000a40407981 */ /* 0x000ee2000c1e1d00 */
[----:B------:R-:W-:-:S06]  /*07c0*/  IMAD.WIDE.U32 R68, R139, 0x10, R68 ;  /* 0x000000108b447825 */ /* 0x000fcc00078e0044 */
[----:B------:R-:W3:Y:S01]  /*07d0*/  LDG.E.128 R68, desc[UR10][R68.64] ;  /* 0x0000000a44447981 */ /* 0x000ee2000c1e1d00 */
[----:B------:R-:W-:Y:S02]  /*07e0*/  HADD2.F32 R155, -RZ, R11.H0_H0 ;  /* 0x2000000bff9b7230 */ /* 0x000fe40000004100 */
[----:B------:R-:W-:Y:S02]  /*07f0*/  HADD2.F32 R157, -RZ, R12.H1_H1 ;  /* 0x3000000cff9d7230 */ /* 0x000fe40000004100 */
[--C-:B--2---:R-:W-:Y:S02]  /*0800*/  HADD2.F32 R0, -RZ, R40.reuse.H0_H0 ;  /* 0x20000028ff007230 */ /* 0x104fe40000004100 */
[----:B------:R-:W-:Y:S02]  /*0810*/  HADD2.F32 R40, -RZ, R40.H1_H1 ;  /* 0x30000028ff287230 */ /* 0x000fe40000004100 */
[--C-:B------:R-:W-:Y:S02]  /*0820*/  HADD2.F32 R146, -RZ, R41.reuse.H0_H0 ;  /* 0x20000029ff927230 */ /* 0x100fe40000004100 */
[----:B------:R-:W-:Y:S01]  /*0830*/  FADD.FTZ R153, -R195, R0 ;  /* 0x00000000c3997221 */ /* 0x000fe20000010100 */
[----:B------:R-:W-:-:S02]  /*0840*/  HADD2.F32 R148, -RZ, R41.H1_H1 ;  /* 0x30000029ff947230 */ /* 0x000fc40000004100 */
[C---:B------:R-:W-:Y:S01]  /*0850*/  FADD.FTZ R151, -R195.reuse, R40 ;  /* 0x00000028c3977221 */ /* 0x040fe20000010100 */
[--C-:B----4-:R-:W-:Y:S02]  /*0860*/  HADD2.F32 R164, -RZ, R48.reuse.H0_H0 ;  /* 0x20000030ffa47230 */ /* 0x110fe40000004100 */
[----:B------:R-:W-:Y:S01]  /*0870*/  FADD.FTZ R215, -R195, R146 ;  /* 0x00000092c3d77221 */ /* 0x000fe20000010100 */
[----:B------:R-:W-:Y:S02]  /*0880*/  HADD2.F32 R48, -RZ, R48.H1_H1 ;  /* 0x30000030ff307230 */ /* 0x000fe40000004100 */
[C---:B-----5:R-:W-:Y:S01]  /*0890*/  FMUL.FTZ R208, R144.reuse, R151 ;  /* 0x0000009790d07220 */ /* 0x060fe20000410000 */
[--C-:B---3--:R-:W-:Y:S02]  /*08a0*/  HADD2.F32 R178, -RZ, R52.reuse.H0_H0 ;  /* 0x20000034ffb27230 */ /* 0x108fe40000004100 */
[----:B------:R-:W-:Y:S01]  /*08b0*/  FMUL.FTZ R215, R144, R215 ;  /* 0x000000d790d77220 */ /* 0x000fe20000410000 */
[----:B------:R-:W-:-:S02]  /*08c0*/  HADD2.F32 R52, -RZ, R52.H1_H1 ;  /* 0x30000034ff347230 */ /* 0x000fc40000004100 */
[C---:B------:R-:W-:Y:S01]  /*08d0*/  FADD.FTZ R149, -R195.reuse, R48 ;  /* 0x00000030c3957221 */ /* 0x040fe20000010100 */
[----:B------:R-:W-:Y:S02]  /*08e0*/  HADD2.F32 R150, -RZ, R42.H0_H0 ;  /* 0x2000002aff967230 */ /* 0x000fe40000004100 */
[C---:B------:R-:W-:Y:S01]  /*08f0*/  FADD.FTZ R207, -R195.reuse, R178 ;  /* 0x000000b2c3cf7221 */ /* 0x040fe20000010100 */
[----:B------:R-:W-:Y:S02]  /*0900*/  HADD2.F32 R158, -RZ, R46.H0_H0 ;  /* 0x2000002eff9e7230 */ /* 0x000fe40000004100 */
[C---:B------:R-:W-:Y:S01]  /*0910*/  FADD.FTZ R205, -R195.reuse, R52 ;  /* 0x00000034c3cd7221 */ /* 0x040fe20000010100 */
[----:B------:R-:W-:Y:S02]  /*0920*/  HADD2.F32 R41, -RZ, R56.H0_H0 ;  /* 0x20000038ff297230 */ /* 0x000fe40000004100 */
[----:B------:R-:W-:Y:S01]  /*0930*/  FADD.FTZ R213, -R195, R150 ;  /* 0x00000096c3d57221 */ /* 0x000fe20000010100 */
[----:B------:R-:W-:-:S02]  /*0940*/  HADD2.F32 R0, -RZ, R4.H0_H0 ;  /* 0x20000004ff007230 */ /* 0x000fc40000004100 */
[----:B------:R-:W-:Y:S01]  /*0950*/  FADD.FTZ R167, -R195, R158 ;  /* 0x0000009ec3a77221 */ /* 0x000fe20000010100 */
[----:B------:R-:W-:Y:S02]  /*0960*/  HADD2.F32 R42, -RZ, R42.H1_H1 ;  /* 0x3000002aff2a7230 */ /* 0x000fe40000004100 */
[----:B------:R-:W-:Y:S01]  /*0970*/  FMUL.FTZ R213, R144, R213 ;  /* 0x000000d590d57220 */ /* 0x000fe20000410000 */
[--C-:B------:R-:W-:Y:S02]  /*0980*/  HADD2.F32 R152, -RZ, R43.reuse.H0_H0 ;  /* 0x2000002bff987230 */ /* 0x100fe40000004100 */
[----:B------:R-:W-:Y:S01]  /*0990*/  FMUL.FTZ R225, R0, R41 ;  /* 0x0000002900e17220 */ /* 0x000fe20000410000 */
[----:B------:R-:W-:Y:S02]  /*09a0*/  HADD2.F32 R202, -RZ, R43.H1_H1 ;  /* 0x3000002bffca7230 */ /* 0x000fe40000004100 */
[----:B------:R-:W-:Y:S01]  /*09b0*/  FMUL.FTZ R0, R144, R153 ;  /* 0x0000009990007220 */ /* 0x000fe20000410000 */
[----:B------:R-:W-:-:S02]  /*09c0*/  HADD2.F32 R43, -RZ, R56.H1_H1 ;  /* 0x30000038ff2b7230 */ /* 0x000fc40000004100 */
[C---:B------:R-:W-:Y:S01]  /*09d0*/  FADD.FTZ R211, -R195.reuse, R152 ;  /* 0x00000098c3d37221 */ /* 0x040fe20000010100 */
[--C-:B------:R-:W-:Y:S02]  /*09e0*/  HADD2.F32 R48, -RZ, R61.reuse.H0_H0 ;  /* 0x2000003dff307230 */ /* 0x100fe40000004100 */
[----:B------:R-:W-:Y:S01]  /*09f0*/  FADD.FTZ R202, -R195, R202 ;  /* 0x000000cac3ca7221 */ /* 0x000fe20000010100 */
[----:B------:R-:W-:Y:S02]  /*0a00*/  HADD2.F32 R161, -RZ, R61.H1_H1 ;  /* 0x3000003dffa17230 */ /* 0x000fe40000004100 */
[C---:B------:R-:W-:Y:S01]  /*0a10*/  FMUL.FTZ R211, R144.reuse, R211 ;  /* 0x000000d390d37220 */ /* 0x040fe20000410000 */
[----:B------:R-:W-:Y:S02]  /*0a20*/  HADD2.F32 R52, -RZ, R4.H1_H1 ;  /* 0x30000004ff347230 */ /* 0x000fe40000004100 */
[----:B------:R-:W-:Y:S01]  /*0a30*/  FMUL.FTZ R202, R144, R202 ;  /* 0x000000ca90ca7220 */ /* 0x000fe20000410000 */
[----:B------:R-:W-:-:S02]  /*0a40*/  HADD2.F32 R184, -RZ, R54.H0_H0 ;  /* 0x20000036ffb87230 */ /* 0x000fc40000004100 */
[----:B------:R-:W-:Y:S01]  /*0a50*/  FADD.FTZ R245, -R195, R164 ;  /* 0x000000a4c3f57221 */ /* 0x000fe20000010100 */
[----:B------:R-:W-:Y:S02]  /*0a60*/  HADD2.F32 R40, -RZ, R57.H0_H0 ;  /* 0x20000039ff287230 */ /* 0x000fe40000004100 */
[----:B------:R-:W-:Y:S01]  /*0a70*/  FMUL.FTZ R223, R52, R43 ;  /* 0x0000002b34df7220 */ /* 0x000fe20000410000 */
[----:B------:R-:W-:Y:S02]  /*0a80*/  HADD2.F32 R61, -RZ, R5.H0_H0 ;  /* 0x20000005ff3d7230 */ /* 0x000fe40000004100 */
[----:B------:R-:W-:Y:S01]  /*0a90*/  FADD.FTZ R52, RZ, R225 ;  /* 0x000000e1ff347221 */ /* 0x000fe20000010000 */
[----:B------:R-:W-:Y:S02]  /*0aa0*/  HADD2.F32 R54, -RZ, R54.H1_H1 ;  /* 0x30000036ff367230 */ /* 0x000fe40000004100 */
[----:B------:R-:W-:Y:S01]  /*0ab0*/  FMUL.FTZ R167, R144, R167 ;  /* 0x000000a790a77220 */ /* 0x000fe20000410000 */
[----:B------:R-:W-:-:S02]  /*0ac0*/  HADD2.F32 R186, -RZ, R55.H0_H0 ;  /* 0x20000037ffba7230 */ /* 0x000fc40000004100 */
[----:B------:R-:W-:Y:S01]  /*0ad0*/  FMUL.FTZ R214, R61, R40 ;  /* 0x000000283dd67220 */ /* 0x000fe20000410000 */
[----:B------:R-:W-:Y:S02]  /*0ae0*/  HADD2.F32 R188, -RZ, R55.H1_H1 ;  /* 0x30000037ffbc7230 */ /* 0x000fe40000004100 */
[C---:B------:R-:W-:Y:S01]  /*0af0*/  FADD.FTZ R55, -R195.reuse, R42 ;  /* 0x0000002ac3377221 */ /* 0x040fe20000010100 */
[--C-:B------:R-:W-:Y:S02]  /*0b00*/  HADD2.F32 R158, -RZ, R63.reuse.H0_H0 ;  /* 0x2000003fff9e7230 */ /* 0x100fe40000004100 */
[----:B------:R-:W-:Y:S01]  /*0b10*/  FADD.FTZ R197, -R195, R54 ;  /* 0x00000036c3c57221 */ /* 0x000fe20000010100 */
[----:B------:R-:W-:Y:S02]  /*0b20*/  HADD2.F32 R183, -RZ, R63.H1_H1 ;  /* 0x3000003fffb77230 */ /* 0x000fe40000004100 */
[----:B------:R-:W-:Y:S01]  /*0b30*/  FFMA.FTZ R61, R0, R225, RZ ;  /* 0x000000e1003d7223 */ /* 0x000fe200000100ff */
[----:B------:R-:W-:-:S02]  /*0b40*/  HADD2.F32 R42, -RZ, R58.H0_H0 ;  /* 0x2000003aff2a7230 */ /* 0x000fc40000004100 */
[C---:B------:R-:W-:Y:S01]  /*0b50*/  FMUL.FTZ R204, R144.reuse, R55 ;  /* 0x0000003790cc7220 */ /* 0x040fe20000410000 */
[----:B------:R-:W-:Y:S02]  /*0b60*/  HADD2.F32 R63, -RZ, R6.H0_H0 ;  /* 0x20000006ff3f7230 */ /* 0x000fe40000004100 */
[----:B------:R-:W-:Y:S01]  /*0b70*/  FMUL.FTZ R149, R144, R149 ;  /* 0x0000009590957220 */ /* 0x000fe20000410000 */
[--C-:B------:R-:W-:Y:S02]  /*0b80*/  HADD2.F32 R154, -RZ, R44.reuse.H0_H0 ;  /* 0x2000002cff9a7230 */ /* 0x100fe40000004100 */
[----:B------:R-:W-:Y:S01]  /*0b90*/  FADD.FTZ R199, -R195, R184 ;  /* 0x000000b8c3c77221 */ /* 0x000fe20000010100 */
[----:B------:R-:W-:Y:S02]  /*0ba0*/  HADD2.F32 R166, -RZ, R44.H1_H1 ;  /* 0x3000002cffa67230 */ /* 0x000fe40000004100 */
[----:B------:R-:W-:Y:S01]  /*0bb0*/  FMUL.FTZ R212, R63, R42 ;  /* 0x0000002a3fd47220 */ /* 0x000fe20000410000 */
[----:B------:R-:W-:-:S02]  /*0bc0*/  HADD2.F32 R44, -RZ, R45.H0_H0 ;  /* 0x2000002dff2c7230 */ /* 0x000fc40000004100 */
[----:B------:R-:W-:Y:S01]  /*0bd0*/  FADD.FTZ R63, R52, R223 ;  /* 0x000000df343f7221 */ /* 0x000fe20000010000 */
[----:B------:R-:W-:Y:S02]  /*0be0*/  HADD2.F32 R156, -RZ, R45.H1_H1 ;  /* 0x3000002dff9c7230 */ /* 0x000fe40000004100 */
[----:B------:R-:W-:Y:S01]  /*0bf0*/  FFMA.FTZ R52, R208, R223, R61 ;  /* 0x000000dfd0347223 */ /* 0x000fe2000001003d */
[----:B------:R-:W-:Y:S02]  /*0c00*/  HADD2.F32 R172, -RZ, R50.H0_H0 ;  /* 0x20000032ffac7230 */ /* 0x000fe40000004100 */
[C---:B------:R-:W-:Y:S01]  /*0c10*/  FADD.FTZ R169, -R195.reuse, R44 ;  /* 0x0000002cc3a97221 */ /* 0x040fe20000010100 */
[----:B------:R-:W-:Y:S02]  /*0c20*/  HADD2.F32 R45, -RZ, R57.H1_H1 ;  /* 0x30000039ff2d7230 */ /* 0x000fe40000004100 */
[----:B------:R-:W-:Y:S01]  /*0c30*/  FADD.FTZ R171, -R195, R154 ;  /* 0x0000009ac3ab7221 */ /* 0x000fe20000010100 */
[----:B------:R-:W-:-:S02]  /*0c40*/  HADD2.F32 R54, -RZ, R5.H1_H1 ;  /* 0x30000005ff367230 */ /* 0x000fc40000004100 */
[C---:B------:R-:W-:Y:S01]  /*0c50*/  FADD.FTZ R166, -R195.reuse, R166 ;  /* 0x000000a6c3a67221 */ /* 0x040fe20000010100 */
[----:B------:R-:W-:Y:S02]  /*0c60*/  HADD2.F32 R50, -RZ, R50.H1_H1 ;  /* 0x30000032ff327230 */ /* 0x000fe40000004100 */
[----:B------:R-:W-:Y:S01]  /*0c70*/  FMUL.FTZ R171, R144, R171 ;  /* 0x000000ab90ab7220 */ /* 0x000fe20000410000 */
[--C-:B------:R-:W-:Y:S02]  /*0c80*/  HADD2.F32 R180, -RZ, R53.reuse.H0_H0 ;  /* 0x20000035ffb47230 */ /* 0x100fe40000004100 */
[----:B------:R-:W-:Y:S01]  /*0c90*/  FMUL.FTZ R221, R54, R45 ;  /* 0x0000002d36dd7220 */ /* 0x000fe20000410000 */
[----:B------:R-:W-:Y:S02]  /*0ca0*/  HADD2.F32 R182, -RZ, R53.H1_H1 ;  /* 0x30000035ffb67230 */ /* 0x000fe40000004100 */
[C---:B------:R-:W-:Y:S01]  /*0cb0*/  FADD.FTZ R53, -R195.reuse, R148 ;  /* 0x00000094c3357221 */ /* 0x040fe20000010100 */
[----:B------:R-:W-:Y:S01]  /*0cc0*/  FADD.FTZ R237, -R195, R50 ;  /* 0x00000032c3ed7221 */ /* 0x000fe20000010100 */
[----:B------:R-:W-:Y:S01]  /*0cd0*/  FADD.FTZ R54, R63, R214 ;  /* 0x000000d63f367221 */ /* 0x000fe20000010000 */
[----:B------:R-:W-:-:S02]  /*0ce0*/  HADD2.F32 R160, -RZ, R47.H0_H0 ;  /* 0x2000002fffa07230 */ /* 0x000fc40000004100 */
[----:B------:R-:W-:Y:S01]  /*0cf0*/  FMUL.FTZ R206, R144, R53 ;  /* 0x0000003590ce7220 */ /* 0x000fe20000410000 */
[----:B------:R-:W-:Y:S02]  /*0d00*/  HADD2.F32 R162, -RZ, R47.H1_H1 ;  /* 0x3000002fffa27230 */ /* 0x000fe40000004100 */
[----:B------:R-:W-:Y:S01]  /*0d10*/  FFMA.FTZ R53, R215, R214, R52 ;  /* 0x000000d6d7357223 */ /* 0x000fe20000010034 */
[--C-:B------:R-:W-:Y:S02]  /*0d20*/  HADD2.F32 R50, -RZ, R62.reuse.H0_H0 ;  /* 0x2000003eff327230 */ /* 0x100fe40000004100 */
[----:B------:R-:W-:Y:S01]  /*0d30*/  FADD.FTZ R61, R54, R221 ;  /* 0x000000dd363d7221 */ /* 0x000fe20000010000 */
[----:B------:R-:W-:Y:S02]  /*0d40*/  HADD2.F32 R163, -RZ, R62.H1_H1 ;  /* 0x3000003effa37230 */ /* 0x000fe40000004100 */
[----:B------:R-:W-:Y:S01]  /*0d50*/  FFMA.FTZ R54, R206, R221, R53 ;  /* 0x000000ddce367223 */ /* 0x000fe20000010035 */
[----:B------:R-:W-:-:S02]  /*0d60*/  HADD2.F32 R47, -RZ, R58.H1_H1 ;  /* 0x3000003aff2f7230 */ /* 0x000fc40000004100 */
[----:B------:R-:W-:Y:S01]  /*0d70*/  FADD.FTZ R203, -R195, R180 ;  /* 0x000000b4c3cb7221 */ /* 0x000fe20000010100 */
[----:B------:R-:W-:Y:S02]  /*0d80*/  HADD2.F32 R62, -RZ, R6.H1_H1 ;  /* 0x30000006ff3e7230 */ /* 0x000fe40000004100 */
[----:B------:R-:W-:Y:S01]  /*0d90*/  FFMA.FTZ R55, R213, R212, R54 ;  /* 0x000000d4d5377223 */ /* 0x000fe20000010036 */
[----:B------:R-:W-:Y:S02]  /*0da0*/  HADD2.F32 R176, -RZ, R51.H1_H1 ;  /* 0x30000033ffb07230 */ /* 0x000fe40000004100 */
[----:B------:R-:W-:Y:S01]  /*0db0*/  FADD.FTZ R201, -R195, R182 ;  /* 0x000000b6c3c97221 */ /* 0x000fe20000010100 */
[--C-:B------:R-:W-:Y:S02]  /*0dc0*/  HADD2.F32 R185, -RZ, R65.reuse.H0_H0 ;  /* 0x20000041ffb97230 */ /* 0x100fe40000004100 */
[----:B------:R-:W-:Y:S01]  /*0dd0*/  FMUL.FTZ R219, R62, R47 ;  /* 0x0000002f3edb7220 */ /* 0x000fe20000410000 */
[----:B------:R-:W-:-:S02]  /*0de0*/  HADD2.F32 R187, -RZ, R65.H1_H1 ;  /* 0x30000041ffbb7230 */ /* 0x000fc40000004100 */
[----:B------:R-:W-:Y:S01]  /*0df0*/  FADD.FTZ R209, -R195, R176 ;  /* 0x000000b0c3d17221 */ /* 0x000fe20000010100 */
[----:B------:R-:W-:Y:S02]  /*0e00*/  HADD2.F32 R44, -RZ, R59.H0_H0 ;  /* 0x2000003bff2c7230 */ /* 0x000fe40000004100 */
[----:B------:R-:W-:Y:S01]  /*0e10*/  FADD.FTZ R62, R61, R212 ;  /* 0x000000d43d3e7221 */ /* 0x000fe20000010000 */
[----:B------:R-:W-:Y:S02]  /*0e20*/  HADD2.F32 R65, -RZ, R7.H0_H0 ;  /* 0x20000007ff417230 */ /* 0x000fe40000004100 */
[----:B------:R-:W-:Y:S01]  /*0e30*/  FMUL.FTZ R166, R144, R166 ;  /* 0x000000a690a67220 */ /* 0x000fe20000410000 */
[----:B------:R-:W-:Y:S02]  /*0e40*/  HADD2.F32 R46, -RZ, R46.H1_H1 ;  /* 0x3000002eff2e7230 */ /* 0x000fe40000004100 */
[----:B------:R-:W-:Y:S01]  /*0e50*/  FADD.FTZ R61, R62, R219 ;  /* 0x000000db3e3d7221 */ /* 0x000fe20000010000 */
[----:B------:R-:W-:-:S02]  /*0e60*/  HADD2.F32 R168, -RZ, R49.H0_H0 ;  /* 0x20000031ffa87230 */ /* 0x000fc40000004100 */
[----:B------:R-:W-:Y:S01]  /*0e70*/  FMUL.FTZ R210, R65, R44 ;  /* 0x0000002c41d27220 */ /* 0x000fe20000410000 */
[----:B------:R-:W-:Y:S02]  /*0e80*/  HADD2.F32 R170, -RZ, R49.H1_H1 ;  /* 0x30000031ffaa7230 */ /* 0x000fe40000004100 */
[----:B------:R-:W-:Y:S01]  /*0e90*/  FFMA.FTZ R62, R204, R219, R55 ;  /* 0x000000dbcc3e7223 */ /* 0x000fe20000010037 */
[--C-:B------:R-:W-:Y:S02]  /*0ea0*/  HADD2.F32 R181, -RZ, R64.reuse.H0_H0 ;  /* 0x20000040ffb57230 */ /* 0x100fe40000004100 */
[C---:B------:R-:W-:Y:S01]  /*0eb0*/  FADD.FTZ R249, -R195.reuse, R46 ;  /* 0x0000002ec3f97221 */ /* 0x040fe20000010100 */
[----:B------:R-:W-:Y:S02]  /*0ec0*/  HADD2.F32 R176, -RZ, R64.H1_H1 ;  /* 0x30000040ffb07230 */ /* 0x000fe40000004100 */
[----:B------:R-:W-:Y:S01]  /*0ed0*/  FADD.FTZ R239, -R195, R172 ;  /* 0x000000acc3ef7221 */ /* 0x000fe20000010100 */
[----:B------:R-:W-:-:S02]  /*0ee0*/  HADD2.F32 R49, -RZ, R59.H1_H1 ;  /* 0x3000003bff317230 */ /* 0x000fc40000004100 */
[C---:B------:R-:W-:Y:S01]  /*0ef0*/  FADD.FTZ R251, -R195.reuse, R156 ;  /* 0x0000009cc3fb7221 */ /* 0x040fe20000010100 */
[----:B------:R-:W-:Y:S02]  /*0f00*/  HADD2.F32 R64, -RZ, R7.H1_H1 ;  /* 0x30000007ff407230 */ /* 0x000fe40000004100 */
[----:B------:R-:W-:Y:S01]  /*0f10*/  FMUL.FTZ R169, R144, R169 ;  /* 0x000000a990a97220 */ /* 0x000fe20000410000 */
[----:B------:R-:W-:Y:S02]  /*0f20*/  HADD2.F32 R174, -RZ, R51.H0_H0 ;  /* 0x20000033ffae7230 */ /* 0x000fe40000004100 */
[----:B------:R-:W-:Y:S01]  /*0f30*/  FADD.FTZ R247, -R195, R162 ;  /* 0x000000a2c3f77221 */ /* 0x000fe20000010100 */
[--C-:B------:R-:W-:Y:S02]  /*0f40*/  HADD2.F32 R180, -RZ, R67.reuse.H0_H0 ;  /* 0x20000043ffb47230 */ /* 0x100fe40000004100 */
[----:B------:R-:W-:Y:S01]  /*0f50*/  FMUL.FTZ R217, R64, R49 ;  /* 0x0000003140d97220 */ /* 0x000fe20000410000 */
[----:B------:R-:W-:-:S02]  /*0f60*/  HADD2.F32 R191, -RZ, R67.H1_H1 ;  /* 0x30000043ffbf7230 */ /* 0x000fc40000004100 */
[----:B------:R-:W-:Y:S01]  /*0f70*/  FADD.FTZ R64, R61, R210 ;  /* 0x000000d23d407221 */ /* 0x000fe20000010000 */
[----:B------:R-:W-:Y:S02]  /*0f80*/  HADD2.F32 R46, -RZ, R60.H0_H0 ;  /* 0x2000003cff2e7230 */ /* 0x000fe40000004100 */
[----:B------:R-:W-:Y:S01]  /*0f90*/  FFMA.FTZ R61, R211, R210, R62 ;  /* 0x000000d2d33d7223 */ /* 0x000fe2000001003e */
[----:B------:R-:W-:Y:S02]  /*0fa0*/  HADD2.F32 R67, -RZ, R8.H0_H0 ;  /* 0x20000008ff437230 */ /* 0x000fe40000004100 */
[----:B------:R-:W-:Y:S01]  /*0fb0*/  FADD.FTZ R235, -R195, R174 ;  /* 0x000000aec3eb7221 */ /* 0x000fe20000010100 */
[--C-:B------:R-:W-:Y:S02]  /*0fc0*/  HADD2.F32 R178, -RZ, R66.reuse.H0_H0 ;  /* 0x20000042ffb27230 */ /* 0x100fe40000004100 */
[----:B------:R-:W-:Y:S01]  /*0fd0*/  FADD.FTZ R63, R64, R217 ;  /* 0x000000d9403f7221 */ /* 0x000fe20000010000 */
[----:B------:R-:W-:-:S02]  /*0fe0*/  HADD2.F32 R189, -RZ, R66.H1_H1 ;  /* 0x30000042ffbd7230 */ /* 0x000fc40000004100 */
[----:B------:R-:W-:Y:S01]  /*0ff0*/  FMUL.FTZ R174, R67, R46 ;  /* 0x0000002e43ae7220 */ /* 0x000fe20000410000 */
[----:B------:R-:W-:Y:S02]  /*1000*/  HADD2.F32 R51, -RZ, R60.H1_H1 ;  /* 0x3000003cff337230 */ /* 0x000fe40000004100 */
[----:B------:R-:W-:Y:S01]  /*1010*/  FFMA.FTZ R62, R202, R217, R61 ;  /* 0x000000d9ca3e7223 */ /* 0x000fe2000001003d */
[----:B------:R-:W-:Y:S02]  /*1020*/  HADD2.F32 R66, -RZ, R8.H1_H1 ;  /* 0x30000008ff427230 */ /* 0x000fe40000004100 */
[----:B------:R-:W-:Y:S01]  /*1030*/  FADD.FTZ R64, R63, R174 ;  /* 0x000000ae3f407221 */ /* 0x000fe20000010000 */
[--C-:B------:R-:W-:Y:S02]  /*1040*/  HADD2.F32 R216, -RZ, R69.reuse.H0_H0 ;  /* 0x20000045ffd87230 */ /* 0x100fe40000004100 */
[----:B------:R-:W-:Y:S01]  /*1050*/  FFMA.FTZ R61, R171, R174, R62 ;  /* 0x000000aeab3d7223 */ /* 0x000fe2000001003e */
[----:B------:R-:W-:-:S02]  /*1060*/  HADD2.F32 R229, -RZ, R69.H1_H1 ;  /* 0x30000045ffe57230 */ /* 0x000fc40000004100 */
[----:B------:R-:W-:Y:S01]  /*1070*/  FMUL.FTZ R179, R66, R51 ;  /* 0x0000003342b37220 */ /* 0x000fe20000410000 */
[----:B------:R-:W-:Y:S02]  /*1080*/  HADD2.F32 R56, -RZ, R93.H1_H1 ;  /* 0x3000005dff387230 */ /* 0x000fe40000004100 */
[----:B------:R-:W-:Y:S01]  /*1090*/  FADD.FTZ R241, -R195, R170 ;  /* 0x000000aac3f17221 */ /* 0x000fe20000010100 */
[----:B------:R-:W-:Y:S02]  /*10a0*/  HADD2.F32 R218, -RZ, R70.H0_H0 ;  /* 0x20000046ffda7230 */ /* 0x000fe40000004100 */
[----:B------:R-:W-:Y:S01]  /*10b0*/  FADD.FTZ R63, R64, R179 ;  /* 0x000000b3403f7221 */ /* 0x000fe20000010000 */
[----:B------:R-:W-:Y:S02]  /*10c0*/  HADD2.F32 R69, -RZ, R9.H0_H0 ;  /* 0x20000009ff457230 */ /* 0x000fe40000004100 */
[----:B------:R-:W-:Y:S01]  /*10d0*/  FMUL.FTZ R55, R56, R229 ;  /* 0x000000e538377220 */ /* 0x000fe20000410000 */
[----:B------:R-:W-:-:S02]  /*10e0*/  HADD2.F32 R57, -RZ, R94.H0_H0 ;  /* 0x2000005eff397230 */ /* 0x000fc40000004100 */
[----:B------:R-:W-:Y:S01]  /*10f0*/  FFMA.FTZ R62, R166, R179, R61 ;  /* 0x000000b3a63e7223 */ /* 0x000fe2000001003d */
[----:B------:R-:W-:Y:S02]  /*1100*/  HADD2.F32 R231, -RZ, R70.H1_H1 ;  /* 0x30000046ffe77230 */ /* 0x000fe40000004100 */
[----:B------:R-:W-:Y:S01]  /*1110*/  FMUL.FTZ R172, R69, R48 ;  /* 0x0000003045ac7220 */ /* 0x000fe20000410000 */
[----:B------:R-:W-:Y:S02]  /*1120*/  HADD2.F32 R58, -RZ, R94.H1_H1 ;  /* 0x3000005eff3a7230 */ /* 0x000fe40000004100 */
[----:B------:R-:W-:Y:S01]  /*1130*/  FMUL.FTZ R56, R57, R218 ;  /* 0x000000da39387220 */ /* 0x000fe20000410000 */
[----:B------:R-:W-:Y:S02]  /*1140*/  HADD2.F32 R220, -RZ, R71.H0_H0 ;  /* 0x20000047ffdc7230 */ /* 0x000fe40000004100 */
[----:B------:R-:W-:Y:S01]  /*1150*/  FFMA.FTZ R61, R169, R172, R62 ;  /* 0x000000aca93d7223 */ /* 0x000fe2000001003e */
[----:B------:R-:W-:-:S02]  /*1160*/  HADD2.F32 R59, -RZ, R95.H0_H0 ;  /* 0x2000005fff3b7230 */ /* 0x000fc40000004100 */
[----:B------:R-:W-:Y:S01]  /*1170*/  FMUL.FTZ R57, R58, R231 ;  /* 0x000000e73a397220 */ /* 0x000fe20000410000 */
[--C-:B------:R-:W-:Y:S02]  /*1180*/  HADD2.F32 R182, -RZ, R68.reuse.H0_H0 ;  /* 0x20000044ffb67230 */ /* 0x100fe40000004100 */
[----:B------:R-:W-:Y:S01]  /*1190*/  FADD.FTZ R243, -R195, R168 ;  /* 0x000000a8c3f37221 */ /* 0x000fe20000010100 */
[----:B------:R-:W-:Y:S02]  /*11a0*/  HADD2.F32 R227, -RZ, R68.H1_H1 ;  /* 0x30000044ffe37230 */ /* 0x000fe40000004100 */
[----:B------:R-:W-:Y:S01]  /*11b0*/  FMUL.FTZ R58, R59, R220 ;  /* 0x000000dc3b3a7220 */ /* 0x000fe20000410000 */
[----:B------:R-:W-:Y:S02]  /*11c0*/  HADD2.F32 R233, -RZ, R71.H1_H1 ;  /* 0x30000047ffe97230 */ /* 0x000fe40000004100 */
[----:B------:R-:W-:Y:S01]  /*11d0*/  FMUL.FTZ R168, R155, R158 ;  /* 0x0000009e9ba87220 */ /* 0x000fe20000410000 */
[----:B------:R-:W-:-:S02]  /*11e0*/  HADD2.F32 R60, -RZ, R95.H1_H1 ;  /* 0x3000005fff3c7230 */ /* 0x000fc40000004100 */
[----:B------:R-:W-:Y:S01]  /*11f0*/  FADD.FTZ R165, -R195, R160 ;  /* 0x000000a0c3a57221 */ /* 0x000fe20000010100 */
[----:B------:R-:W-:Y:S02]  /*1200*/  HADD2.F32 R68, -RZ, R9.H1_H1 ;  /* 0x30000009ff447230 */ /* 0x000fe40000004100 */
[----:B------:R-:W-:Y:S01]  /*1210*/  FMUL.FTZ R156, R157, R176 ;  /* 0x000000b09d9c7220 */ /* 0x000fe20000410000 */
[----:B------:R-:W-:Y:S02]  /*1220*/  HADD2.F32 R164, -RZ, R15.H1_H1 ;  /* 0x3000000fffa47230 */ /* 0x000fe40000004100 */
[----:B------:R-:W-:Y:S01]  /*1230*/  FMUL.FTZ R59, R60, R233 ;  /* 0x000000e93c3b7220 */ /* 0x000fe20000410000 */
[----:B------:R-:W-:Y:S02]  /*1240*/  HADD2.F32 R71, -RZ, R10.H0_H0 ;  /* 0x2000000aff477230 */ /* 0x000fe40000004100 */
[----:B------:R-:W-:Y:S01]  /*1250*/  FMUL.FTZ R177, R68, R161 ;  /* 0x000000a144b17220 */ /* 0x000fe20000410000 */
[----:B------:R-:W-:Y:S01]  /*1260*/  FADD.FTZ R60, R63, R172 ;  /* 0x000000ac3f3c7221 */ /* 0x000fe20000010000 */
[----:B------:R-:W-:Y:S01]  /*1270*/  FMUL.FTZ R151, R164, R191 ;  /* 0x000000bfa4977220 */ /* 0x000fe20000410000 */
[----:B------:R-:W-:Y:S01]  /*1280*/  FMUL.FTZ R164, R144, R251 ;  /* 0x000000fb90a47220 */ /* 0x000fe20000410000 */
[----:B------:R-:W-:-:S02]  /*1290*/  HADD2.F32 R152, -RZ, R13.H1_H1 ;  /* 0x3000000dff987230 */ /* 0x000fc40000004100 */
[----:B------:R-:W-:Y:S01]  /*12a0*/  FMUL.FTZ R170, R71, R50 ;  /* 0x0000003247aa7220 */ /* 0x000fe20000410000 */
[----:B------:R-:W-:Y:S02]  /*12b0*/  HADD2.F32 R70, -RZ, R10.H1_H1 ;  /* 0x3000000aff467230 */ /* 0x000fe40000004100 */
[----:B------:R-:W-:Y:S01]  /*12c0*/  FADD.FTZ R63, R60, R177 ;  /* 0x000000b13c3f7221 */ /* 0x000fe20000010000 */
[----:B------:R-:W-:Y:S02]  /*12d0*/  HADD2.F32 R162, -RZ, R15.H0_H0 ;  /* 0x2000000fffa27230 */ /* 0x000fe40000004100 */
[----:B------:R-:W-:Y:S01]  /*12e0*/  FFMA.FTZ R60, R164, R177, R61 ;  /* 0x000000b1a43c7223 */ /* 0x000fe2000001003d */
[----:B------:R-:W-:Y:S01]  /*12f0*/  FMUL.FTZ R155, R152, R187 ;  /* 0x000000bb989b7220 */ /* 0x000fe20000410000 */
[----:B------:R-:W-:Y:S01]  /*1300*/  FMUL.FTZ R175, R70, R163 ;  /* 0x000000a346af7220 */ /* 0x000fe20000410000 */
[----:B------:R-:W-:Y:S01]  /*1310*/  FADD.FTZ R62, R63, R170 ;  /* 0x000000aa3f3e7221 */ /* 0x000fe20000010000 */
[----:B------:R-:W-:Y:S01]  /*1320*/  FMUL.FTZ R152, R162, R180 ;  /* 0x000000b4a2987220 */ /* 0x000fe20000410000 */
[----:B------:R-:W-:Y:S01]  /*1330*/  FMUL.FTZ R162, R144, R249 ;  /* 0x000000f990a27220 */ /* 0x000fe20000410000 */
[----:B------:R-:W-:Y:S01]  /*1340*/  FFMA.FTZ R61, R167, R170, R60 ;  /* 0x000000aaa73d7223 */ /* 0x000fe2000001003c */
[----:B------:R-:W-:-:S02]  /*1350*/  HADD2.F32 R146, -RZ, R11.H1_H1 ;  /* 0x3000000bff927230 */ /* 0x000fc40000004100 */
[----:B------:R-:W-:Y:S01]  /*1360*/  FADD.FTZ R63, R62, R175 ;  /* 0x000000af3e3f7221 */ /* 0x000fe20000010000 */
[----:B------:R-:W-:Y:S02]  /*1370*/  HADD2.F32 R160, -RZ, R14.H1_H1 ;  /* 0x3000000effa07230 */ /* 0x000fe40000004100 */
[----:B------:R-:W-:Y:S01]  /*1380*/  FMUL.FTZ R165, R144, R165 ;  /* 0x000000a590a57220 */ /* 0x000fe20000410000 */
[----:B------:R-:W-:Y:S01]  /*1390*/  FFMA.FTZ R60, R162, R175, R61 ;  /* 0x000000afa23c7223 */ /* 0x000fe2000001003d */
[----:B------:R-:W-:Y:S02]  /*13a0*/  HADD2.F32 R148, -RZ, R12.H0_H0 ;  /* 0x2000000cff947230 */ /* 0x000fe40000004100 */
[----:B------:R-:W-:Y:S01]  /*13b0*/  FMUL.FTZ R173, R146, R183 ;  /* 0x000000b792ad7220 */ /* 0x000fe20000410000 */
[----:B------:R-:W-:Y:S02]  /*13c0*/  HADD2.F32 R150, -RZ, R13.H0_H0 ;  /* 0x2000000dff967230 */ /* 0x000fe40000004100 */
[----:B------:R-:W-:Y:S01]  /*13d0*/  FMUL.FTZ R153, R160, R189 ;  /* 0x000000bda0997220 */ /* 0x000fe20000410000 */
[----:B------:R-:W-:Y:S01]  /*13e0*/  FADD.FTZ R62, R63, R168 ;  /* 0x000000a83f3e7221 */ /* 0x000fe20000010000 */
[----:B------:R-:W-:Y:S01]  /*13f0*/  FMUL.FTZ R160, R144, R247 ;  /* 0x000000f790a07220 */ /* 0x000fe20000410000 */
[----:B------:R-:W-:Y:S01]  /*1400*/  FFMA.FTZ R61, R165, R168, R60 ;  /* 0x000000a8a53d7223 */ /* 0x000fe2000001003c */
[----:B------:R-:W-:Y:S01]  /*1410*/  FMUL.FTZ R159, R148, R181 ;  /* 0x000000b5949f7220 */ /* 0x000fe20000410000 */
[----:B------:R-:W-:Y:S01]  /*1420*/  FMUL.FTZ R157, R150, R185 ;  /* 0x000000b9969d7220 */ /* 0x000fe20000410000 */
[----:B------:R-:W-:Y:S01]  /*1430*/  FADD.FTZ R62, R62, R173 ;  /* 0x000000ad3e3e7221 */ /* 0x000fe20000010000 */
[----:B------:R-:W-:Y:S01]  /*1440*/  FMUL.FTZ R150, R144, R245 ;  /* 0x000000f590967220 */ /* 0x000fe20000410000 */
[----:B------:R-:W-:Y:S01]  /*1450*/  FFMA.FTZ R61, R160, R173, R61 ;  /* 0x000000ada03d7223 */ /* 0x000fe2000001003d */
[----:B------:R-:W-:Y:S01]  /*1460*/  FMUL.FTZ R148, R144, R243 ;  /* 0x000000f390947220 */ /* 0x000fe20000410000 */
[----:B------:R-:W-:Y:S01]  /*1470*/  FADD.FTZ R63, R62, R159 ;  /* 0x0000009f3e3f7221 */ /* 0x000fe20000010000 */
[----:B------:R-:W-:-:S02]  /*1480*/  HADD2.F32 R184, -RZ, R92.H0_H0 ;  /* 0x2000005cffb87230 */ /* 0x000fc40000004100 */
[----:B------:R-:W-:Y:S01]  /*1490*/  FFMA.FTZ R62, R150, R159, R61 ;  /* 0x0000009f963e7223 */ /* 0x000fe2000001003d */
[----:B------:R-:W-:Y:S02]  /*14a0*/  HADD2.F32 R154, -RZ, R14.H0_H0 ;  /* 0x2000000eff9a7230 */ /* 0x000fe40000004100 */
[----:B------:R-:W-:Y:S01]  /*14b0*/  FADD.FTZ R64, R63, R156 ;  /* 0x0000009c3f407221 */ /* 0x000fe20000010000 */
[----:B------:R-:W-:Y:S01]  /*14c0*/  FMUL.FTZ R146, R144, R241 ;  /* 0x000000f190927220 */ /* 0x000fe20000410000 */
[----:B------:R-:W-:Y:S01]  /*14d0*/  FFMA.FTZ R65, R149, R156, R62 ;  /* 0x0000009c95417223 */ /* 0x000fe2000001003e */
[C---:B------:R-:W-:Y:S01]  /*14e0*/  FADD.FTZ R193, -R195.reuse, R186 ;  /* 0x000000bac3c17221 */ /* 0x040fe20000010100 */
[----:B------:R-:W-:Y:S01]  /*14f0*/  FADD.FTZ R66, R64, R157 ;  /* 0x0000009d40427221 */ /* 0x000fe20000010000 */
[----:B------:R-:W-:Y:S02]  /*1500*/  HADD2.F32 R186, -RZ, R92.H1_H1 ;  /* 0x3000005cffba7230 */ /* 0x000fe40000004100 */
[----:B------:R-:W-:Y:S01]  /*1510*/  FFMA.FTZ R67, R148, R157, R65 ;  /* 0x0000009d94437223 */ /* 0x000fe20000010041 */
[----:B------:R-:W-:Y:S01]  /*1520*/  FMUL.FTZ R52, R184, R182 ;  /* 0x000000b6b8347220 */ /* 0x000fe20000410000 */
[----:B------:R-:W-:Y:S01]  /*1530*/  FMUL.FTZ R154, R154, R178 ;  /* 0x000000b29a9a7220 */ /* 0x000fe20000410000 */
[C---:B------:R-:W-:Y:S01]  /*1540*/  FMUL.FTZ R71, R144.reuse, R239 ;  /* 0x000000ef90477220 */ /* 0x040fe20000410000 */
[----:B------:R-:W-:Y:S01]  /*1550*/  FMUL.FTZ R64, R144, R197 ;  /* 0x000000c590407220 */ /* 0x000fe20000410000 */
[----:B------:R-:W-:Y:S01]  /*1560*/  FFMA.FTZ R184, R146, R155, R67 ;  /* 0x0000009b92b87223 */ /* 0x000fe20000010043 */
[----:B------:R-:W-:Y:S01]  /*1570*/  FADD.FTZ R197, R66, R155 ;  /* 0x0000009b42c57221 */ /* 0x000fe20000010000 */
[----:B------:R-:W-:Y:S01]  /*1580*/  FMUL.FTZ R67, R144, R193 ;  /* 0x000000c190437220 */ /* 0x000fe20000410000 */
[----:B------:R-:W-:Y:S01]  /*1590*/  FADD.FTZ R195, -R195, R188 ;  /* 0x000000bcc3c37221 */ /* 0x000fe20000010100 */
[----:B------:R-:W-:Y:S01]  /*15a0*/  FMUL.FTZ R53, R186, R227 ;  /* 0x000000e3ba357220 */ /* 0x000fe20000410000 */
[C---:B------:R-:W-:Y:S01]  /*15b0*/  FMUL.FTZ R70, R144.reuse, R237 ;  /* 0x000000ed90467220 */ /* 0x040fe20000410000 */
[----:B------:R-:W-:Y:S01]  /*15c0*/  FFMA.FTZ R193, R71, R154, R184 ;  /* 0x0000009a47c17223 */ /* 0x000fe200000100b8 */
[----:B------:R-:W-:Y:S01]  /*15d0*/  FADD.FTZ R186, R197, R154 ;  /* 0x0000009ac5ba7221 */ /* 0x000fe20000010000 */
[C---:B------:R-:W-:Y:S01]  /*15e0*/  FMUL.FTZ R69, R144.reuse, R235 ;  /* 0x000000eb90457220 */ /* 0x040fe20000410000 */
[----:B------:R-:W-:Y:S01]  /*15f0*/  FMUL.FTZ R66, R144, R195 ;  /* 0x000000c390427220 */ /* 0x000fe20000410000 */
[----:B------:R-:W-:Y:S01]  /*1600*/  FFMA.FTZ R184, R70, R153, R193 ;  /* 0x0000009946b87223 */ /* 0x000fe200000100c1 */
[----:B------:R-:W-:Y:S01]  /*1610*/  FADD.FTZ R195, R186, R153 ;  /* 0x00000099bac37221 */ /* 0x000fe20000010000 */
[C---:B------:R-:W-:Y:S01]  /*1620*/  FMUL.FTZ R68, R144.reuse, R209 ;  /* 0x000000d190447220 */ /* 0x040fe20000410000 */
[----:B------:R-:W-:Y:S01]  /*1630*/  FMUL.FTZ R61, R144, R207 ;  /* 0x000000cf903d7220 */ /* 0x000fe20000410000 */
[----:B------:R-:W-:Y:S01]  /*1640*/  FFMA.FTZ R193, R69, R152, R184 ;  /* 0x0000009845c17223 */ /* 0x000fe200000100b8 */
[----:B------:R-:W-:Y:S01]  /*1650*/  FADD.FTZ R186, R195, R152 ;  /* 0x00000098c3ba7221 */ /* 0x000fe20000010000 */
[----:B------:R-:W-:-:S02]  /*1660*/  HADD2.F32 R188, -RZ, R93.H0_H0 ;  /* 0x2000005dffbc7230 */ /* 0x000fc40000004100 */
[----:B------:R-:W-:Y:S01]  /*1670*/  FMUL.FTZ R60, R144, R205 ;  /* 0x000000cd903c7220 */ /* 0x000fe20000410000 */
[----:B------:R-:W-:Y:S01]  /*1680*/  FFMA.FTZ R184, R68, R151, R193 ;  /* 0x0000009744b87223 */ /* 0x000fe200000100c1 */
[----:B------:R-:W-:Y:S01]  /*1690*/  FADD.FTZ R195, R186, R151 ;  /* 0x00000097bac37221 */ /* 0x000fe20000010000 */
[----:B------:R-:W-:Y:S01]  /*16a0*/  FMUL.FTZ R63, R144, R203 ;  /* 0x000000cb903f7220 */ /* 0x000fe20000410000 */
[----:B------:R-:W-:Y:S01]  /*16b0*/  FMUL.FTZ R54, R188, R216 ;  /* 0x000000d8bc367220 */ /* 0x000fe20000410000 */
[----:B------:R-:W-:Y:S01]  /*16c0*/  FFMA.FTZ R193, R61, R52, R184 ;  /* 0x000000343dc17223 */ /* 0x000fe200000100b8 */
[----:B------:R-:W-:Y:S01]  /*16d0*/  FADD.FTZ R186, R195, R52 ;  /* 0x00000034c3ba7221 */ /* 0x000fe20000010000 */
[C---:B------:R-:W-:Y:S01]  /*16e0*/  FMUL.FTZ R62, R144.reuse, R201 ;  /* 0x000000c9903e7220 */ /* 0x040fe20000410000 */
[----:B------:R-:W-:Y:S01]  /*16f0*/  FMUL.FTZ R65, R144, R199 ;  /* 0x000000c790417220 */ /* 0x000fe20000410000 */
[----:B------:R-:W-:Y:S01]  /*1700*/  FFMA.FTZ R184, R60, R53, R193 ;  /* 0x000000353cb87223 */ /* 0x000fe200000100c1 */
[----:B------:R-:W-:Y:S01]  /*1710*/  FADD.FTZ R195, R186, R53 ;  /* 0x00000035bac37221 */ /* 0x000fe20000010000 */
[----:B------:R-:W-:Y:S01]  /*1720*/  FMUL.FTZ R243, R0, R41 ;  /* 0x0000002900f37220 */ /* 0x000fe20000410000 */
        /* <DEDUP_REMOVED lines=32> */
[----:B------:R-:W-:Y:S01]  /*1930*/  FADD.FTZ R196, R196, R59 ;  /* 0x0000003bc4c47221 */ /* 0x000fe20000010000 */
        /* <DEDUP_REMOVED lines=11> */
.L_x_743:
[----:B------:R-:W0:Y:S01]  /*19f0*/  LDC.64 R16, c[0x0][0x3a8] ;  /* 0x0000ea00ff107b82 */ /* 0x000e220000000a00 */
[C---:B------:R-:W-:Y:S02]  /*1a00*/  IADD3 R145, PT, PT, R147.reuse, 0x20, RZ ;  /* 0x0000002093917810 */ /* 0x040fe40007ffe0ff */
[C---:B------:R-:W-:Y:S02]  /*1a10*/  IADD3 R143, PT, PT, R147.reuse, 0x40, RZ ;  /* 0x00000040938f7810 */ /* 0x040fe40007ffe0ff */
[----:B------:R-:W-:-:S03]  /*1a20*/  IADD3 R139, PT, PT, R147, 0x60, RZ ;  /* 0x00000060938b7810 */ /* 0x000fc60007ffe0ff */
[----:B------:R-:W1:Y:S01]  /*1a30*/  LDC.64 R28, c[0x0][0x438] ;  /* 0x00010e00ff1c7b82 */ /* 0x000e620000000a00 */
[----:B0-----:R-:W-:-:S04]  /*1a40*/  IMAD.WIDE.U32 R40, R147, 0x10, R16 ;  /* 0x0000001093287825 */ /* 0x001fc800078e0010 */
[--C-:B------:R-:W-:Y:S02]  /*1a50*/  IMAD.WIDE.U32 R44, R145, 0x10, R16.reuse ;  /* 0x00000010912c7825 */ /* 0x100fe400078e0010 */
[----:B------:R-:W2:Y:S02]  /*1a60*/  LDG.E.128 R40, desc[UR10][R40.64] ;  /* 0x0000000a28287981 */ /* 0x000ea4000c1e1d00 */
[--C-:B------:R-:W-:Y:S02]  /*1a70*/  IMAD.WIDE.U32 R48, R143, 0x10, R16.reuse ;  /* 0x000000108f307825 */ /* 0x100fe400078e0010 */
[----:B------:R-:W3:Y:S02]  /*1a80*/  LDG.E.128 R44, desc[UR10][R44.64] ;  /* 0x0000000a2c2c7981 */ /* 0x000ee4000c1e1d00 */
[----:B------:R-:W-:Y:S02]  /*1a90*/  IMAD.WIDE.U32 R52, R139, 0x10, R16 ;  /* 0x000000108b347825 */ /* 0x000fe400078e0010 */
[----:B------:R-:W0:Y:S01]  /*1aa0*/  LDC.64 R16, c[0x0][0x428] ;  /* 0x00010a00ff107b82 */ /* 0x000e220000000a00 */
[----:B------:R-:W4:Y:S04]  /*1ab0*/  LDG.E.128 R48, desc[UR10][R48.64] ;  /* 0x0000000a30307981 */ /* 0x000f28000c1e1d00 */
[----:B------:R-:W3:Y:S01]  /*1ac0*/  LDG.E.128 R52, desc[UR10][R52.64] ;  /* 0x0000000a34347981 */ /* 0x000ee2000c1e1d00 */
[----:B0-----:R-:W-:-:S04]  /*1ad0*/  IMAD.WIDE.U32 R56, R147, 0x10, R16 ;  /* 0x0000001093387825 */ /* 0x001fc800078e0010 */
[--C-:B------:R-:W-:Y:S02]  /*1ae0*/  IMAD.WIDE.U32 R60, R145, 0x10, R16.reuse ;  /* 0x00000010913c7825 */ /* 0x100fe400078e0010 */
[----:B------:R-:W3:Y:S04]  /*1af0*/  LDG.E.128 R56, desc[UR10][R56.64] ;  /* 0x0000000a38387981 */ /* 0x000ee8000c1e1d00 */
[----:B------:R-:W3:Y:S01]  /*1b00*/  LDG.E.128 R60, desc[UR10][R60.64] ;  /* 0x0000000a3c3c7981 */ /* 0x000ee2000c1e1d00 */
[----:B------:R-:W-:-:S06]  /*1b10*/  IMAD.WIDE.U32 R64, R143, 0x10, R16 ;  /* 0x000000108f407825 */ /* 0x000fcc00078e0010 */
[----:B------:R-:W3:Y:S01]  /*1b20*/  LDG.E.128 R64, desc[UR10][R64.64] ;  /* 0x0000000a40407981 */ /* 0x000ee2000c1e1d00 */
[----:B------:R-:W-:-:S06]  /*1b30*/  IMAD.WIDE.U32 R68, R139, 0x10, R16 ;  /* 0x000000108b447825 */ /* 0x000fcc00078e0010 */
[----:B------:R-:W3:Y:S01]  /*1b40*/  LDG.E.128 R68, desc[UR10][R68.64] ;  /* 0x0000000a44447981 */ /* 0x000ee2000c1e1d00 */
[----:B-1----:R-:W-:-:S04]  /*1b50*/  IMAD.WIDE.U32 R16, R147, 0x10, R28 ;  /* 0x0000001093107825 */ /* 0x002fc800078e001c */
[--C-:B------:R-:W-:Y:S02]  /*1b60*/  IMAD.WIDE.U32 R20, R145, 0x10, R28.reuse ;  /* 0x0000001091147825 */ /* 0x100fe400078e001c */
[----:B------:R-:W5:Y:S02]  /*1b70*/  LDG.E.128 R16, desc[UR10][R16.64] ;  /* 0x0000000a10107981 */ /* 0x000f64000c1e1d00 */
[--C-:B------:R-:W-:Y:S02]  /*1b80*/  IMAD.WIDE.U32 R24, R143, 0x10, R28.reuse ;  /* 0x000000108f187825 */ /* 0x100fe400078e001c */
[----:B------:R-:W5:Y:S02]  /*1b90*/  LDG.E.128 R20, desc[UR10][R20.64] ;  /* 0x0000000a14147981 */ /* 0x000f64000c1e1d00 */
[----:B------:R-:W-:Y:S02]  /*1ba0*/  IMAD.WIDE.U32 R28, R139, 0x10, R28 ;  /* 0x000000108b1c7825 */ /* 0x000fe400078e001c */
[----:B------:R-:W5:Y:S04]  /*1bb0*/  LDG.E.128 R24, desc[UR10][R24.64] ;  /* 0x0000000a18187981 */ /* 0x000f68000c1e1d00 */
[----:B------:R-:W5:Y:S01]  /*1bc0*/  LDG.E.128 R28, desc[UR10][R28.64] ;  /* 0x0000000a1c1c7981 */ /* 0x000f62000c1e1d00 */
[----:B------:R-:W-:-:S02]  /*1bd0*/  HADD2.F32 R155, -RZ, R11.H0_H0 ;  /* 0x2000000bff9b7230 */ /* 0x000fc40000004100 */
[----:B------:R-:W-:Y:S02]  /*1be0*/  HADD2.F32 R157, -RZ, R12.H1_H1 ;  /* 0x3000000cff9d7230 */ /* 0x000fe40000004100 */
[--C-:B--2---:R-:W-:Y:S02]  /*1bf0*/  HADD2.F32 R0, -RZ, R40.reuse.H0_H0 ;  /* 0x20000028ff007230 */ /* 0x104fe40000004100 */
[----:B------:R-:W-:Y:S02]  /*1c00*/  HADD2.F32 R40, -RZ, R40.H1_H1 ;  /* 0x30000028ff287230 */ /* 0x000fe40000004100 */
[--C-:B------:R-:W-:Y:S02]  /*1c10*/  HADD2.F32 R146, -RZ, R41.reuse.H0_H0 ;  /* 0x20000029ff927230 */ /* 0x100fe40000004100 */
[----:B------:R-:W-:Y:S01]  /*1c20*/  FADD.FTZ R153, -R195, R0 ;  /* 0x00000000c3997221 */ /* 0x000fe20000010100 */
[----:B------:R-:W-:Y:S02]  /*1c30*/  HADD2.F32 R148, -RZ, R41.H1_H1 ;  /* 0x30000029ff947230 */ /* 0x000fe40000004100 */
[----:B----4-:R-:W-:-:S02]  /*1c40*/  HADD2.F32 R164, -RZ, R48.H0_H0 ;  /* 0x20000030ffa47230 */ /* 0x010fc40000004100 */
[----:B------:R-:W-:Y:S02]  /*1c50*/  HADD2.F32 R48, -RZ, R48.H1_H1 ;  /* 0x30000030ff307230 */ /* 0x000fe40000004100 */
[--C-:B---3--:R-:W-:Y:S02]  /*1c60*/  HADD2.F32 R178, -RZ, R52.reuse.H0_H0 ;  /* 0x20000034ffb27230 */ /* 0x108fe40000004100 */
[----:B------:R-:W-:Y:S02]  /*1c70*/  HADD2.F32 R52, -RZ, R52.H1_H1 ;  /* 0x30000034ff347230 */ /* 0x000fe40000004100 */
[----:B------:R-:W-:Y:S02]  /*1c80*/  HADD2.F32 R150, -RZ, R42.H0_H0 ;  /* 0x2000002aff967230 */ /* 0x000fe40000004100 */
[----:B------:R-:W-:Y:S02]  /*1c90*/  HADD2.F32 R158, -RZ, R46.H0_H0 ;  /* 0x2000002eff9e7230 */ /* 0x000fe40000004100 */
[----:B------:R-:W-:-:S02]  /*1ca0*/  HADD2.F32 R0, -RZ, R4.H0_H0 ;  /* 0x20000004ff007230 */ /* 0x000fc40000004100 */
[C---:B------:R-:W-:Y:S01]  /*1cb0*/  FADD.FTZ R149, -R195.reuse, R48 ;  /* 0x00000030c3957221 */ /* 0x040fe20000010100 */
[----:B------:R-:W-:Y:S02]  /*1cc0*/  HADD2.F32 R42, -RZ, R42.H1_H1 ;  /* 0x3000002aff2a7230 */ /* 0x000fe40000004100 */
[C---:B------:R-:W-:Y:S01]  /*1cd0*/  FADD.FTZ R205, -R195.reuse, R52 ;  /* 0x00000034c3cd7221 */ /* 0x040fe20000010100 */
[--C-:B------:R-:W-:Y:S02]  /*1ce0*/  HADD2.F32 R152, -RZ, R43.reuse.H0_H0 ;  /* 0x2000002bff987230 */ /* 0x100fe40000004100 */
[C---:B------:R-:W-:Y:S01]  /*1cf0*/  FADD.FTZ R151, -R195.reuse, R40 ;  /* 0x00000028c3977221 */ /* 0x040fe20000010100 */
[----:B------:R-:W-:Y:S02]  /*1d00*/  HADD2.F32 R202, -RZ, R43.H1_H1 ;  /* 0x3000002bffca7230 */ /* 0x000fe40000004100 */
[----:B------:R-:W-:Y:S02]  /*1d10*/  HADD2.F32 R52, -RZ, R4.H1_H1 ;  /* 0x30000004ff347230 */ /* 0x000fe40000004100 */
[----:B------:R-:W-:Y:S01]  /*1d20*/  FADD.FTZ R167, -R195, R158 ;  /* 0x0000009ec3a77221 */ /* 0x000fe20000010100 */
[----:B------:R-:W-:-:S02]  /*1d30*/  HADD2.F32 R184, -RZ, R54.H0_H0 ;  /* 0x20000036ffb87230 */ /* 0x000fc40000004100 */
[----:B------:R-:W-:Y:S02]  /*1d40*/  HADD2.F32 R54, -RZ, R54.H1_H1 ;  /* 0x30000036ff367230 */ /* 0x000fe40000004100 */
[--C-:B------:R-:W-:Y:S02]  /*1d50*/  HADD2.F32 R41, -RZ, R56.reuse.H0_H0 ;  /* 0x20000038ff297230 */ /* 0x100fe40000004100 */
[----:B------:R-:W-:Y:S02]  /*1d60*/  HADD2.F32 R43, -RZ, R56.H1_H1 ;  /* 0x30000038ff2b7230 */ /* 0x000fe40000004100 */
[--C-:B------:R-:W-:Y:S02]  /*1d70*/  HADD2.F32 R48, -RZ, R61.reuse.H0_H0 ;  /* 0x2000003dff307230 */ /* 0x100fe40000004100 */
[----:B------:R-:W-:Y:S02]  /*1d80*/  HADD2.F32 R161, -RZ, R61.H1_H1 ;  /* 0x3000003dffa17230 */ /* 0x000fe40000004100 */
[----:B------:R-:W-:Y:S01]  /*1d90*/  FMUL.FTZ R225, R0, R41 ;  /* 0x0000002900e17220 */ /* 0x000fe20000410000 */
[----:B------:R-:W-:-:S02]  /*1da0*/  HADD2.F32 R40, -RZ, R57.H0_H0 ;  /* 0x20000039ff287230 */ /* 0x000fc40000004100 */
[----:B------:R-:W-:Y:S02]  /*1db0*/  HADD2.F32 R61, -RZ, R5.H0_H0 ;  /* 0x20000005ff3d7230 */ /* 0x000fe40000004100 */
[----:B-----5:R-:W-:Y:S01]  /*1dc0*/  FMUL.FTZ R0, R144, R153 ;  /* 0x0000009990007220 */ /* 0x020fe20000410000 */
[--C-:B------:R-:W-:Y:S02]  /*1dd0*/  HADD2.F32 R186, -RZ, R55.reuse.H0_H0 ;  /* 0x20000037ffba7230 */ /* 0x100fe40000004100 */
[----:B------:R-:W-:Y:S02]  /*1de0*/  HADD2.F32 R188, -RZ, R55.H1_H1 ;  /* 0x30000037ffbc7230 */ /* 0x000fe40000004100 */
[----:B------:R-:W-:Y:S01]  /*1df0*/  FADD.FTZ R55, -R195, R42 ;  /* 0x0000002ac3377221 */ /* 0x000fe20000010100 */
[--C-:B------:R-:W-:Y:S02]  /*1e00*/  HADD2.F32 R158, -RZ, R63.reuse.H0_H0 ;  /* 0x2000003fff9e7230 */ /* 0x100fe40000004100 */
[----:B------:R-:W-:-:S02]  /*1e10*/  HADD2.F32 R183, -RZ, R63.H1_H1 ;  /* 0x3000003fffb77230 */ /* 0x000fc40000004100 */
[----:B------:R-:W-:Y:S01]  /*1e20*/  FMUL.FTZ R223, R52, R43 ;  /* 0x0000002b34df7220 */ /* 0x000fe20000410000 */
[----:B------:R-:W-:Y:S02]  /*1e30*/  HADD2.F32 R42, -RZ, R58.H0_H0 ;  /* 0x2000003aff2a7230 */ /* 0x000fe40000004100 */
[----:B------:R-:W-:Y:S02]  /*1e40*/  HADD2.F32 R63, -RZ, R6.H0_H0 ;  /* 0x20000006ff3f7230 */ /* 0x000fe40000004100 */
[----:B------:R-:W-:Y:S01]  /*1e50*/  FMUL.FTZ R214, R61, R40 ;  /* 0x000000283dd67220 */ /* 0x000fe20000410000 */
[--C-:B------:R-:W-:Y:S02]  /*1e60*/  HADD2.F32 R154, -RZ, R44.reuse.H0_H0 ;  /* 0x2000002cff9a7230 */ /* 0x100fe40000004100 */
[----:B------:R-:W-:Y:S01]  /*1e70*/  FADD.FTZ R52, RZ, R225 ;  /* 0x000000e1ff347221 */ /* 0x000fe20000010000 */
[----:B------:R-:W-:Y:S02]  /*1e80*/  HADD2.F32 R166, -RZ, R44.H1_H1 ;  /* 0x3000002cffa67230 */ /* 0x000fe40000004100 */
[----:B------:R-:W-:Y:S01]  /*1e90*/  FADD.FTZ R215, -R195, R146 ;  /* 0x00000092c3d77221 */ /* 0x000fe20000010100 */
[----:B------:R-:W-:-:S02]  /*1ea0*/  HADD2.F32 R44, -RZ, R45.H0_H0 ;  /* 0x2000002dff2c7230 */ /* 0x000fc40000004100 */
[----:B------:R-:W-:Y:S01]  /*1eb0*/  FADD.FTZ R197, -R195, R54 ;  /* 0x00000036c3c57221 */ /* 0x000fe20000010100 */
[----:B------:R-:W-:Y:S02]  /*1ec0*/  HADD2.F32 R156, -RZ, R45.H1_H1 ;  /* 0x3000002dff9c7230 */ /* 0x000fe40000004100 */
[----:B------:R-:W-:Y:S01]  /*1ed0*/  FMUL.FTZ R208, R144, R151 ;  /* 0x0000009790d07220 */ /* 0x000fe20000410000 */
[----:B------:R-:W-:Y:S01]  /*1ee0*/  FFMA.FTZ R61, R0, R225, RZ ;  /* 0x000000e1003d7223 */ /* 0x000fe200000100ff */
[----:B------:R-:W-:Y:S02]  /*1ef0*/  HADD2.F32 R172, -RZ, R50.H0_H0 ;  /* 0x20000032ffac7230 */ /* 0x000fe40000004100 */
[----:B------:R-:W-:Y:S01]  /*1f00*/  FMUL.FTZ R212, R63, R42 ;  /* 0x0000002a3fd47220 */ /* 0x000fe20000410000 */
[----:B------:R-:W-:Y:S02]  /*1f10*/  HADD2.F32 R45, -RZ, R57.H1_H1 ;  /* 0x30000039ff2d7230 */ /* 0x000fe40000004100 */
[----:B------:R-:W-:-:S02]  /*1f20*/  HADD2.F32 R54, -RZ, R5.H1_H1 ;  /* 0x30000005ff367230 */ /* 0x000fc40000004100 */
[----:B------:R-:W-:Y:S01]  /*1f30*/  FADD.FTZ R63, R52, R223 ;  /* 0x000000df343f7221 */ /* 0x000fe20000010000 */
[----:B------:R-:W-:Y:S02]  /*1f40*/  HADD2.F32 R50, -RZ, R50.H1_H1 ;  /* 0x30000032ff327230 */ /* 0x000fe40000004100 */
[--C-:B------:R-:W-:Y:S02]  /*1f50*/  HADD2.F32 R180, -RZ, R53.reuse.H0_H0 ;  /* 0x20000035ffb47230 */ /* 0x100fe40000004100 */
[----:B------:R-:W-:Y:S02]  /*1f60*/  HADD2.F32 R182, -RZ, R53.H1_H1 ;  /* 0x30000035ffb67230 */ /* 0x000fe40000004100 */
[C---:B------:R-:W-:Y:S01]  /*1f70*/  FADD.FTZ R53, -R195.reuse, R148 ;  /* 0x00000094c3357221 */ /* 0x040fe20000010100 */
[----:B------:R-:W-:Y:S01]  /*1f80*/  FMUL.FTZ R215, R144, R215 ;  /* 0x000000d790d77220 */ /* 0x000fe20000410000 */
[----:B------:R-:W-:Y:S01]  /*1f90*/  FFMA.FTZ R52, R208, R223, R61 ;  /* 0x000000dfd0347223 */ /* 0x000fe2000001003d */
[----:B------:R-:W-:Y:S01]  /*1fa0*/  FMUL.FTZ R221, R54, R45 ;  /* 0x0000002d36dd7220 */ /* 0x000fe20000410000 */
[----:B------:R-:W-:Y:S01]  /*1fb0*/  FADD.FTZ R237, -R195, R50 ;  /* 0x00000032c3ed7221 */ /* 0x000fe20000010100 */
[----:B------:R-:W-:Y:S01]  /*1fc0*/  FMUL.FTZ R206, R144, R53 ;  /* 0x0000003590ce7220 */ /* 0x000fe20000410000 */
[----:B------:R-:W-:Y:S01]  /*1fd0*/  FADD.FTZ R54, R63, R214 ;  /* 0x000000d63f367221 */ /* 0x000fe20000010000 */
[----:B------:R-:W-:-:S02]  /*1fe0*/  HADD2.F32 R160, -RZ, R47.H0_H0 ;  /* 0x2000002fffa07230 */ /* 0x000fc40000004100 */
[----:B------:R-:W-:Y:S01]  /*1ff0*/  FADD.FTZ R213, -R195, R150 ;  /* 0x00000096c3d57221 */ /* 0x000fe20000010100 */
[----:B------:R-:W-:Y:S02]  /*2000*/  HADD2.F32 R162, -RZ, R47.H1_H1 ;  /* 0x3000002fffa27230 */ /* 0x000fe40000004100 */
[----:B------:R-:W-:Y:S01]  /*2010*/  FFMA.FTZ R53, R215, R214, R52 ;  /* 0x000000d6d7357223 */ /* 0x000fe20000010034 */
[--C-:B------:R-:W-:Y:S02]  /*2020*/  HADD2.F32 R50, -RZ, R62.reuse.H0_H0 ;  /* 0x2000003eff327230 */ /* 0x100fe40000004100 */
[----:B------:R-:W-:Y:S02]  /*2030*/  HADD2.F32 R163, -RZ, R62.H1_H1 ;  /* 0x3000003effa37230 */ /* 0x000fe40000004100 */
[----:B------:R-:W-:Y:S02]  /*2040*/  HADD2.F32 R47, -RZ, R58.H1_H1 ;  /* 0x3000003aff2f7230 */ /* 0x000fe40000004100 */
[----:B------:R-:W-:-:S02]  /*2050*/  HADD2.F32 R62, -RZ, R6.H1_H1 ;  /* 0x30000006ff3e7230 */ /* 0x000fc40000004100 */
[----:B------:R-:W-:Y:S01]  /*2060*/  FADD.FTZ R61, R54, R221 ;  /* 0x000000dd363d7221 */ /* 0x000fe20000010000 */
[----:B------:R-:W-:Y:S02]  /*2070*/  HADD2.F32 R176, -RZ, R51.H1_H1 ;  /* 0x30000033ffb07230 */ /* 0x000fe40000004100 */
[----:B------:R-:W-:Y:S01]  /*2080*/  FMUL.FTZ R213, R144, R213 ;  /* 0x000000d590d57220 */ /* 0x000fe20000410000 */
[----:B------:R-:W-:Y:S01]  /*2090*/  FFMA.FTZ R54, R206, R221, R53 ;  /* 0x000000ddce367223 */ /* 0x000fe20000010035 */
[C---:B------:R-:W-:Y:S01]  /*20a0*/  FADD.FTZ R169, -R195.reuse, R44 ;  /* 0x0000002cc3a97221 */ /* 0x040fe20000010100 */
[--C-:B------:R-:W-:Y:S02]  /*20b0*/  HADD2.F32 R185, -RZ, R65.reuse.H0_H0 ;  /* 0x20000041ffb97230 */ /* 0x100fe40000004100 */
[----:B------:R-:W-:Y:S01]  /*20c0*/  FMUL.FTZ R219, R62, R47 ;  /* 0x0000002f3edb7220 */ /* 0x000fe20000410000 */
[----:B------:R-:W-:Y:S02]  /*20d0*/  HADD2.F32 R187, -RZ, R65.H1_H1 ;  /* 0x30000041ffbb7230 */ /* 0x000fe40000004100 */
[----:B------:R-:W-:Y:S01]  /*20e0*/  FADD.FTZ R209, -R195, R176 ;  /* 0x000000b0c3d17221 */ /* 0x000fe20000010100 */
[----:B------:R-:W-:-:S02]  /*20f0*/  HADD2.F32 R44, -RZ, R59.H0_H0 ;  /* 0x2000003bff2c7230 */ /* 0x000fc40000004100 */
[----:B------:R-:W-:Y:S01]  /*2100*/  FMUL.FTZ R204, R144, R55 ;  /* 0x0000003790cc7220 */ /* 0x000fe20000410000 */
[----:B------:R-:W-:Y:S02]  /*2110*/  HADD2.F32 R65, -RZ, R7.H0_H0 ;  /* 0x20000007ff417230 */ /* 0x000fe40000004100 */
[----:B------:R-:W-:Y:S01]  /*2120*/  FADD.FTZ R62, R61, R212 ;  /* 0x000000d43d3e7221 */ /* 0x000fe20000010000 */
[----:B------:R-:W-:Y:S02]  /*2130*/  HADD2.F32 R46, -RZ, R46.H1_H1 ;  /* 0x3000002eff2e7230 */ /* 0x000fe40000004100 */
[----:B------:R-:W-:Y:S01]  /*2140*/  FADD.FTZ R211, -R195, R152 ;  /* 0x00000098c3d37221 */ /* 0x000fe20000010100 */
[--C-:B------:R-:W-:Y:S02]  /*2150*/  HADD2.F32 R168, -RZ, R49.reuse.H0_H0 ;  /* 0x20000031ffa87230 */ /* 0x100fe40000004100 */
[----:B------:R-:W-:Y:S01]  /*2160*/  FFMA.FTZ R55, R213, R212, R54 ;  /* 0x000000d4d5377223 */ /* 0x000fe20000010036 */
[----:B------:R-:W-:-:S02]  /*2170*/  HADD2.F32 R170, -RZ, R49.H1_H1 ;  /* 0x30000031ffaa7230 */ /* 0x000fc40000004100 */
[--C-:B------:R-:W-:Y:S02]  /*2180*/  HADD2.F32 R181, -RZ, R64.reuse.H0_H0 ;  /* 0x20000040ffb57230 */ /* 0x100fe40000004100 */
[----:B------:R-:W-:Y:S02]  /*2190*/  HADD2.F32 R176, -RZ, R64.H1_H1 ;  /* 0x30000040ffb07230 */ /* 0x000fe40000004100 */
[----:B------:R-:W-:Y:S02]  /*21a0*/  HADD2.F32 R49, -RZ, R59.H1_H1 ;  /* 0x3000003bff317230 */ /* 0x000fe40000004100 */
[----:B------:R-:W-:Y:S02]  /*21b0*/  HADD2.F32 R64, -RZ, R7.H1_H1 ;  /* 0x30000007ff407230 */ /* 0x000fe40000004100 */
[----:B------:R-:W-:Y:S01]  /*21c0*/  FMUL.FTZ R210, R65, R44 ;  /* 0x0000002c41d27220 */ /* 0x000fe20000410000 */
[----:B------:R-:W-:Y:S01]  /*21d0*/  FADD.FTZ R61, R62, R219 ;  /* 0x000000db3e3d7221 */ /* 0x000fe20000010000 */
[C---:B------:R-:W-:Y:S01]  /*21e0*/  FADD.FTZ R202, -R195.reuse, R202 ;  /* 0x000000cac3ca7221 */ /* 0x040fe20000010100 */
[----:B------:R-:W-:Y:S01]  /*21f0*/  FADD.FTZ R203, -R195, R180 ;  /* 0x000000b4c3cb7221 */ /* 0x000fe20000010100 */
[----:B------:R-:W-:Y:S01]  /*2200*/  FMUL.FTZ R211, R144, R211 ;  /* 0x000000d390d37220 */ /* 0x000fe20000410000 */
[----:B------:R-:W-:Y:S01]  /*2210*/  FFMA.FTZ R62, R204, R219, R55 ;  /* 0x000000dbcc3e7223 */ /* 0x000fe20000010037 */
[----:B------:R-:W-:-:S02]  /*2220*/  HADD2.F32 R174, -RZ, R51.H0_H0 ;  /* 0x20000033ffae7230 */ /* 0x000fc40000004100 */
[----:B------:R-:W-:Y:S01]  /*2230*/  FADD.FTZ R249, -R195, R46 ;  /* 0x0000002ec3f97221 */ /* 0x000fe20000010100 */
[--C-:B------:R-:W-:Y:S02]  /*2240*/  HADD2.F32 R180, -RZ, R67.reuse.H0_H0 ;  /* 0x20000043ffb47230 */ /* 0x100fe40000004100 */
[----:B------:R-:W-:Y:S01]  /*2250*/  FMUL.FTZ R217, R64, R49 ;  /* 0x0000003140d97220 */ /* 0x000fe20000410000 */
[----:B------:R-:W-:Y:S02]  /*2260*/  HADD2.F32 R191, -RZ, R67.H1_H1 ;  /* 0x30000043ffbf7230 */ /* 0x000fe40000004100 */
[----:B------:R-:W-:Y:S01]  /*2270*/  FADD.FTZ R64, R61, R210 ;  /* 0x000000d23d407221 */ /* 0x000fe20000010000 */
[----:B------:R-:W-:Y:S02]  /*2280*/  HADD2.F32 R46, -RZ, R60.H0_H0 ;  /* 0x2000003cff2e7230 */ /* 0x000fe40000004100 */
[----:B------:R-:W-:Y:S02]  /*2290*/  HADD2.F32 R67, -RZ, R8.H0_H0 ;  /* 0x20000008ff437230 */ /* 0x000fe40000004100 */
[C---:B------:R-:W-:Y:S01]  /*22a0*/  FADD.FTZ R171, -R195.reuse, R154 ;  /* 0x0000009ac3ab7221 */ /* 0x040fe20000010100 */
[----:B------:R-:W-:Y:S01]  /*22b0*/  FADD.FTZ R207, -R195, R178 ;  /* 0x000000b2c3cf7221 */ /* 0x000fe20000010100 */
[----:B------:R-:W-:Y:S01]  /*22c0*/  FMUL.FTZ R202, R144, R202 ;  /* 0x000000ca90ca7220 */ /* 0x000fe20000410000 */
[----:B------:R-:W-:Y:S01]  /*22d0*/  FFMA.FTZ R61, R211, R210, R62 ;  /* 0x000000d2d33d7223 */ /* 0x000fe2000001003e */
[----:B------:R-:W-:-:S02]  /*22e0*/  HADD2.F32 R178, -RZ, R66.H0_H0 ;  /* 0x20000042ffb27230 */ /* 0x000fc40000004100 */
[----:B------:R-:W-:Y:S01]  /*22f0*/  FADD.FTZ R235, -R195, R174 ;  /* 0x000000aec3eb7221 */ /* 0x000fe20000010100 */
[----:B------:R-:W-:Y:S02]  /*2300*/  HADD2.F32 R189, -RZ, R66.H1_H1 ;  /* 0x30000042ffbd7230 */ /* 0x000fe40000004100 */
[----:B------:R-:W-:Y:S01]  /*2310*/  FMUL.FTZ R174, R67, R46 ;  /* 0x0000002e43ae7220 */ /* 0x000fe20000410000 */
[----:B------:R-:W-:Y:S02]  /*2320*/  HADD2.F32 R51, -RZ, R60.H1_H1 ;  /* 0x3000003cff337230 */ /* 0x000fe40000004100 */
[----:B------:R-:W-:Y:S01]  /*2330*/  FADD.FTZ R63, R64, R217 ;  /* 0x000000d9403f7221 */ /* 0x000fe20000010000 */
[----:B------:R-:W-:Y:S02]  /*2340*/  HADD2.F32 R66, -RZ, R8.H1_H1 ;  /* 0x30000008ff427230 */ /* 0x000fe40000004100 */
[----:B------:R-:W-:Y:S01]  /*2350*/  FADD.FTZ R166, -R195, R166 ;  /* 0x000000a6c3a67221 */ /* 0x000fe20000010100 */
[----:B------:R-:W-:Y:S01]  /*2360*/  FMUL.FTZ R171, R144, R171 ;  /* 0x000000ab90ab7220 */ /* 0x000fe20000410000 */
[----:B------:R-:W-:Y:S01]  /*2370*/  FFMA.FTZ R62, R202, R217, R61 ;  /* 0x000000d9ca3e7223 */ /* 0x000fe2000001003d */
[----:B------:R-:W-:-:S02]  /*2380*/  HADD2.F32 R216, -RZ, R69.H0_H0 ;  /* 0x20000045ffd87230 */ /* 0x000fc40000004100 */
[----:B------:R-:W-:Y:S02]  /*2390*/  HADD2.F32 R229, -RZ, R69.H1_H1 ;  /* 0x30000045ffe57230 */ /* 0x000fe40000004100 */
[----:B------:R-:W-:Y:S02]  /*23a0*/  HADD2.F32 R56, -RZ, R93.H1_H1 ;  /* 0x3000005dff387230 */ /* 0x000fe40000004100 */
[----:B------:R-:W-:Y:S01]  /*23b0*/  FMUL.FTZ R179, R66, R51 ;  /* 0x0000003342b37220 */ /* 0x000fe20000410000 */
[----:B------:R-:W-:Y:S02]  /*23c0*/  HADD2.F32 R218, -RZ, R70.H0_H0 ;  /* 0x20000046ffda7230 */ /* 0x000fe40000004100 */
[----:B------:R-:W-:Y:S01]  /*23d0*/  FADD.FTZ R64, R63, R174 ;  /* 0x000000ae3f407221 */ /* 0x000fe20000010000 */
[----:B------:R-:W-:Y:S02]  /*23e0*/  HADD2.F32 R69, -RZ, R9.H0_H0 ;  /* 0x20000009ff457230 */ /* 0x000fe40000004100 */
[----:B------:R-:W-:-:S02]  /*23f0*/  HADD2.F32 R57, -RZ, R94.H0_H0 ;  /* 0x2000005eff397230 */ /* 0x000fc40000004100 */
[----:B------:R-:W-:Y:S01]  /*2400*/  FADD.FTZ R201, -R195, R182 ;  /* 0x000000b6c3c97221 */ /* 0x000fe20000010100 */
[----:B------:R-:W-:Y:S02]  /*2410*/  HADD2.F32 R231, -RZ, R70.H1_H1 ;  /* 0x30000046ffe77230 */ /* 0x000fe40000004100 */
[----:B------:R-:W-:Y:S01]  /*2420*/  FMUL.FTZ R166, R144, R166 ;  /* 0x000000a690a67220 */ /* 0x000fe20000410000 */
[----:B------:R-:W-:Y:S02]  /*2430*/  HADD2.F32 R58, -RZ, R94.H1_H1 ;  /* 0x3000005eff3a7230 */ /* 0x000fe40000004100 */
[----:B------:R-:W-:Y:S01]  /*2440*/  FFMA.FTZ R61, R171, R174, R62 ;  /* 0x000000aeab3d7223 */ /* 0x000fe2000001003e */
[----:B------:R-:W-:Y:S02]  /*2450*/  HADD2.F32 R220, -RZ, R71.H0_H0 ;  /* 0x20000047ffdc7230 */ /* 0x000fe40000004100 */
[----:B------:R-:W-:Y:S01]  /*2460*/  FADD.FTZ R245, -R195, R164 ;  /* 0x000000a4c3f57221 */ /* 0x000fe20000010100 */
[----:B------:R-:W-:-:S02]  /*2470*/  HADD2.F32 R59, -RZ, R95.H0_H0 ;  /* 0x2000005fff3b7230 */ /* 0x000fc40000004100 */
[----:B------:R-:W-:Y:S01]  /*2480*/  FADD.FTZ R239, -R195, R172 ;  /* 0x000000acc3ef7221 */ /* 0x000fe20000010100 */
[--C-:B------:R-:W-:Y:S02]  /*2490*/  HADD2.F32 R182, -RZ, R68.reuse.H0_H0 ;  /* 0x20000044ffb67230 */ /* 0x100fe40000004100 */
[----:B------:R-:W-:Y:S01]  /*24a0*/  FMUL.FTZ R55, R56, R229 ;  /* 0x000000e538377220 */ /* 0x000fe20000410000 */
[----:B------:R-:W-:Y:S02]  /*24b0*/  HADD2.F32 R227, -RZ, R68.H1_H1 ;  /* 0x30000044ffe37230 */ /* 0x000fe40000004100 */
[----:B------:R-:W-:Y:S02]  /*24c0*/  HADD2.F32 R233, -RZ, R71.H1_H1 ;  /* 0x30000047ffe97230 */ /* 0x000fe40000004100 */
[----:B------:R-:W-:Y:S02]  /*24d0*/  HADD2.F32 R60, -RZ, R95.H1_H1 ;  /* 0x3000005fff3c7230 */ /* 0x000fe40000004100 */
[----:B------:R-:W-:Y:S01]  /*24e0*/  FMUL.FTZ R172, R69, R48 ;  /* 0x0000003045ac7220 */ /* 0x000fe20000410000 */
[----:B------:R-:W-:-:S02]  /*24f0*/  HADD2.F32 R68, -RZ, R9.H1_H1 ;  /* 0x30000009ff447230 */ /* 0x000fc40000004100 */
[----:B------:R-:W-:Y:S01]  /*2500*/  FMUL.FTZ R56, R57, R218 ;  /* 0x000000da39387220 */ /* 0x000fe20000410000 */
[----:B------:R-:W-:Y:S02]  /*2510*/  HADD2.F32 R164, -RZ, R15.H1_H1 ;  /* 0x3000000fffa47230 */ /* 0x000fe40000004100 */
[----:B------:R-:W-:Y:S01]  /*2520*/  FADD.FTZ R63, R64, R179 ;  /* 0x000000b3403f7221 */ /* 0x000fe20000010000 */
[----:B------:R-:W-:Y:S01]  /*2530*/  FADD.FTZ R251, -R195, R156 ;  /* 0x0000009cc3fb7221 */ /* 0x000fe20000010100 */
[----:B------:R-:W-:Y:S01]  /*2540*/  FMUL.FTZ R57, R58, R231 ;  /* 0x000000e73a397220 */ /* 0x000fe20000410000 */
[----:B------:R-:W-:Y:S01]  /*2550*/  FMUL.FTZ R169, R144, R169 ;  /* 0x000000a990a97220 */ /* 0x000fe20000410000 */
[----:B------:R-:W-:Y:S01]  /*2560*/  FFMA.FTZ R62, R166, R179, R61 ;  /* 0x000000b3a63e7223 */ /* 0x000fe2000001003d */
[----:B------:R-:W-:Y:S01]  /*2570*/  FMUL.FTZ R58, R59, R220 ;  /* 0x000000dc3b3a7220 */ /* 0x000fe20000410000 */
[----:B------:R-:W-:Y:S02]  /*2580*/  HADD2.F32 R71, -RZ, R10.H0_H0 ;  /* 0x2000000aff477230 */ /* 0x000fe40000004100 */
[----:B------:R-:W-:Y:S01]  /*2590*/  FMUL.FTZ R59, R60, R233 ;  /* 0x000000e93c3b7220 */ /* 0x000fe20000410000 */
[----:B------:R-:W-:Y:S01]  /*25a0*/  FMUL.FTZ R177, R68, R161 ;  /* 0x000000a144b17220 */ /* 0x000fe20000410000 */
[----:B------:R-:W-:Y:S01]  /*25b0*/  FMUL.FTZ R151, R164, R191 ;  /* 0x000000bfa4977220 */ /* 0x000fe20000410000 */
[----:B------:R-:W-:Y:S01]  /*25c0*/  FADD.FTZ R60, R63, R172 ;  /* 0x000000ac3f3c7221 */ /* 0x000fe20000010000 */
[----:B------:R-:W-:Y:S01]  /*25d0*/  FMUL.FTZ R164, R144, R251 ;  /* 0x000000fb90a47220 */ /* 0x000fe20000410000 */
[----:B------:R-:W-:Y:S01]  /*25e0*/  FFMA.FTZ R61, R169, R172, R62 ;  /* 0x000000aca93d7223 */ /* 0x000fe2000001003e */
[----:B------:R-:W-:Y:S01]  /*25f0*/  FADD.FTZ R247, -R195, R162 ;  /* 0x000000a2c3f77221 */ /* 0x000fe20000010100 */
[----:B------:R-:W-:-:S02]  /*2600*/  HADD2.F32 R152, -RZ, R13.H1_H1 ;  /* 0x3000000dff987230 */ /* 0x000fc40000004100 */
[----:B------:R-:W-:Y:S01]  /*2610*/  FADD.FTZ R241, -R195, R170 ;  /* 0x000000aac3f17221 */ /* 0x000fe20000010100 */
[----:B------:R-:W-:Y:S02]  /*2620*/  HADD2.F32 R70, -RZ, R10.H1_H1 ;  /* 0x3000000aff467230 */ /* 0x000fe40000004100 */
[----:B------:R-:W-:Y:S01]  /*2630*/  FMUL.FTZ R170, R71, R50 ;  /* 0x0000003247aa7220 */ /* 0x000fe20000410000 */
[----:B------:R-:W-:Y:S02]  /*2640*/  HADD2.F32 R162, -RZ, R15.H0_H0 ;  /* 0x2000000fffa27230 */ /* 0x000fe40000004100 */
[----:B------:R-:W-:Y:S01]  /*2650*/  FADD.FTZ R63, R60, R177 ;  /* 0x000000b13c3f7221 */ /* 0x000fe20000010000 */
[----:B------:R-:W-:Y:S01]  /*2660*/  FADD.FTZ R243, -R195, R168 ;  /* 0x000000a8c3f37221 */ /* 0x000fe20000010100 */
[----:B------:R-:W-:Y:S01]  /*2670*/  FMUL.FTZ R167, R144, R167 ;  /* 0x000000a790a77220 */ /* 0x000fe20000410000 */
[----:B------:R-:W-:Y:S01]  /*2680*/  FFMA.FTZ R60, R164, R177, R61 ;  /* 0x000000b1a43c7223 */ /* 0x000fe2000001003d */
[----:B------:R-:W-:Y:S01]  /*2690*/  FMUL.FTZ R168, R155, R158 ;  /* 0x0000009e9ba87220 */ /* 0x000fe20000410000 */
[----:B------:R-:W-:Y:S01]  /*26a0*/  FMUL.FTZ R155, R152, R187 ;  /* 0x000000bb989b7220 */ /* 0x000fe20000410000 */
[----:B------:R-:W-:Y:S01]  /*26b0*/  FMUL.FTZ R175, R70, R163 ;  /* 0x000000a346af7220 */ /* 0x000fe20000410000 */
[----:B------:R-:W-:Y:S01]  /*26c0*/  FMUL.FTZ R152, R162, R180 ;  /* 0x000000b4a2987220 */ /* 0x000fe20000410000 */
[----:B------:R-:W-:Y:S01]  /*26d0*/  FADD.FTZ R62, R63, R170 ;  /* 0x000000aa3f3e7221 */ /* 0x000fe20000010000 */
[----:B------:R-:W-:Y:S01]  /*26e0*/  FADD.FTZ R165, -R195, R160 ;  /* 0x000000a0c3a57221 */ /* 0x000fe20000010100 */
        /* <DEDUP_REMOVED lines=16> */
[----:B------:R-:W-:Y:S01]  /*27f0*/  FMUL.FTZ R157, R150, R185 ;  /* 0x000000b9969d7220 */ /* 0x000fe20000410000 */
[----:B------:R-:W-:Y:S01]  /*2800*/  FADD.FTZ R62, R62, R173 ;  /* 0x000000ad3e3e7221 */ /* 0x000fe20000010000 */
[----:B------:R-:W-:Y:S01]  /*2810*/  FMUL.FTZ R150, R144, R245 ;  /* 0x000000f590967220 */ /* 0x000fe20000410000 */
[----:B------:R-:W-:Y:S01]  /*2820*/  FFMA.FTZ R61, R160, R173, R61 ;  /* 0x000000ada03d7223 */ /* 0x000fe2000001003d */
[----:B------:R-:W-:Y:S01]  /*2830*/  FMUL.FTZ R149, R144, R149 ;  /* 0x0000009590957220 */ /* 0x000fe20000410000 */
[----:B------:R-:W-:-:S02]  /*2840*/  FADD.FTZ R63, R62, R159 ;  /* 0x0000009f3e3f7221 */ /* 0x000fc40000010000 */
[----:B------:R-:W-:Y:S01]  /*2850*/  FFMA.FTZ R62, R150, R159, R61 ;  /* 0x0000009f963e7223 */ /* 0x000fe2000001003d */
[C---:B------:R-:W-:Y:S01]  /*2860*/  FMUL.FTZ R148, R144.reuse, R243 ;  /* 0x000000f390947220 */ /* 0x040fe20000410000 */
[----:B------:R-:W-:Y:S01]  /*2870*/  FADD.FTZ R199, -R195, R184 ;  /* 0x000000b8c3c77221 */ /* 0x000fe20000010100 */
[----:B------:R-:W-:Y:S01]  /*2880*/  FADD.FTZ R64, R63, R156 ;  /* 0x0000009c3f407221 */ /* 0x000fe20000010000 */
[----:B------:R-:W-:Y:S01]  /*2890*/  FFMA.FTZ R65, R149, R156, R62 ;  /* 0x0000009c95417223 */ /* 0x000fe2000001003e */
[----:B------:R-:W-:Y:S02]  /*28a0*/  HADD2.F32 R184, -RZ, R92.H0_H0 ;  /* 0x2000005cffb87230 */ /* 0x000fe40000004100 */
[----:B------:R-:W-:Y:S01]  /*28b0*/  FMUL.FTZ R146, R144, R241 ;  /* 0x000000f190927220 */ /* 0x000fe20000410000 */
[----:B------:R-:W-:Y:S02]  /*28c0*/  HADD2.F32 R154, -RZ, R14.H0_H0 ;  /* 0x2000000eff9a7230 */ /* 0x000fe40000004100 */
[----:B------:R-:W-:Y:S01]  /*28d0*/  FFMA.FTZ R67, R148, R157, R65 ;  /* 0x0000009d94437223 */ /* 0x000fe20000010041 */
[----:B------:R-:W-:Y:S01]  /*28e0*/  FADD.FTZ R66, R64, R157 ;  /* 0x0000009d40427221 */ /* 0x000fe20000010000 */
[----:B------:R-:W-:Y:S01]  /*28f0*/  FADD.FTZ R193, -R195, R186 ;  /* 0x000000bac3c17221 */ /* 0x000fe20000010100 */
[----:B------:R-:W-:-:S02]  /*2900*/  HADD2.F32 R186, -RZ, R92.H1_H1 ;  /* 0x3000005cffba7230 */ /* 0x000fc40000004100 */
        /* <DEDUP_REMOVED lines=16> */
[----:B------:R-:W-:-:S02]  /*2a10*/  FMUL.FTZ R68, R144, R209 ;  /* 0x000000d190447220 */ /* 0x000fc40000410000 */
[----:B------:R-:W-:Y:S01]  /*2a20*/  FFMA.FTZ R193, R69, R152, R184 ;  /* 0x0000009845c17223 */ /* 0x000fe200000100b8 */
[----:B------:R-:W-:Y:S01]  /*2a30*/  FADD.FTZ R186, R195, R152 ;  /* 0x00000098c3ba7221 */ /* 0x000fe20000010000 */
[----:B------:R-:W-:Y:S02]  /*2a40*/  FMUL.FTZ R61, R144, R207 ;  /* 0x000000cf903d7220 */ /* 0x000fe40000410000 */
[----:B------:R-:W-:Y:S01]  /*2a50*/  FFMA.FTZ R184, R68, R151, R193 ;  /* 0x0000009744b87223 */ /* 0x000fe200000100c1 */
[----:B------:R-:W-:Y:S01]  /*2a60*/  FADD.FTZ R195, R186, R151 ;  /* 0x00000097bac37221 */ /* 0x000fe20000010000 */
[----:B------:R-:W-:Y:S02]  /*2a70*/  HADD2.F32 R188, -RZ, R93.H0_H0 ;  /* 0x2000005dffbc7230 */ /* 0x000fe40000004100 */
[C---:B------:R-:W-:Y:S01]  /*2a80*/  FMUL.FTZ R60, R144.reuse, R205 ;  /* 0x000000cd903c7220 */ /* 0x040fe20000410000 */
[----:B------:R-:W-:Y:S01]  /*2a90*/  FFMA.FTZ R193, R61, R52, R184 ;  /* 0x000000343dc17223 */ /* 0x000fe200000100b8 */
[----:B------:R-:W-:Y:S01]  /*2aa0*/  FADD.FTZ R186, R195, R52 ;  /* 0x00000034c3ba7221 */ /* 0x000fe20000010000 */
[----:B------:R-:W-:Y:S01]  /*2ab0*/  FMUL.FTZ R63, R144, R203 ;  /* 0x000000cb903f7220 */ /* 0x000fe20000410000 */
        /* <DEDUP_REMOVED lines=49> */
.L_x_744:
        /* <DEDUP_REMOVED lines=84> */
.L_x_790:
        /* <DEDUP_REMOVED lines=34> */
[C---:B0-----:R-:W-:Y:S01]  /*3530*/  FMUL.FTZ R44, R144.reuse, R217 ;  /* 0x000000d9902c7220 */ /* 0x041fe20000410000 */
[C---:B------:R-:W-:Y:S01]  /*3540*/  FMUL.FTZ R219, R144.reuse, R219 ;  /* 0x000000db90db7220 */ /* 0x040fe20000410000 */
[C---:B------:R-:W-:Y:S01]  /*3550*/  FMUL.FTZ R0, R144.reuse, R221 ;  /* 0x000000dd90007220 */ /* 0x040fe20000410000 */
[----:B------:R-:W-:-:S02]  /*3560*/  FMUL.FTZ R223, R144, R223 ;  /* 0x000000df90df7220 */ /* 0x000fc40000410000 */
[----:B------:R-:W-:Y:S02]  /*3570*/  F2FP.F16.F32.PACK_AB R43, R44, R43 ;  /* 0x0000002b2c2b723e */ /* 0x000fe400000000ff */
[----:B------:R-:W-:Y:S02]  /*3580*/  F2FP.F16.F32.PACK_AB R42, R219, R42 ;  /* 0x0000002adb2a723e */ /* 0x000fe400000000ff */
[----:B------:R-:W-:Y:S02]  /*3590*/  F2FP.F16.F32.PACK_AB R41, R0, R41 ;  /* 0x000000290029723e */ /* 0x000fe400000000ff */
[----:B------:R-:W-:Y:S01]  /*35a0*/  F2FP.F16.F32.PACK_AB R40, R223, R40 ;  /* 0x00000028df28723e */ /* 0x000fe200000000ff */
[----:B------:R-:W-:Y:S06]  /*35b0*/  BRA `(.L_x_749) ;  /* 0x0000001000607947 */ /* 0x000fec0003800000 */
.L_x_748:
        /* <DEDUP_REMOVED lines=33> */
.L_x_747:
        /* <DEDUP_REMOVED lines=36> */
.L_x_750:
        /* <DEDUP_REMOVED lines=37> */
.L_x_746:
        /* <DEDUP_REMOVED lines=11> */
[--C-:B------:R-:W-:Y:S02]  /*3d10*/  HADD2.F32 R45, -RZ, R19.reuse.H1_H1 ;  /* 0x30000013ff2d7230 */ /* 0x100fe40000004100 */
[----:B------:R-:W-:Y:S01]  /*3d20*/  FADD.FTZ R202, -R202, R217 ;  /* 0x000000d9caca7221 */ /* 0x000fe20000010100 */
[----:B------:R-:W-:Y:S02]  /*3d30*/  HADD2.F32 R43, -RZ, R19.H0_H0 ;  /* 0x20000013ff2b7230 */ /* 0x000fe40000004100 */
[----:B------:R-:W-:Y:S01]  /*3d40*/  FFMA.FTZ R0, R161, R0, R158 ;  /* 0x00000000a1007223 */ /* 0x000fe2000001009e */
[----:B------:R-:W-:Y:S02]  /*3d50*/  HADD2.F32 R41, -RZ, R18.H0_H0 ;  /* 0x20000012ff297230 */ /* 0x000fe40000004100 */
[----:B0-----:R-:W-:Y:S01]  /*3d60*/  FADD.FTZ R44, -R211, R210 ;  /* 0x000000d2d32c7221 */ /* 0x001fe20000010100 */
[----:B------:R-:W-:Y:S01]  /*3d70*/  FADD.FTZ R42, -R213, R212 ;  /* 0x000000d4d52a7221 */ /* 0x000fe20000010100 */
[C-C-:B------:R-:W-:Y:S01]  /*3d80*/  FFMA.FTZ R215, R161.reuse, R215, R158.reuse ;  /* 0x000000d7a1d77223 */ /* 0x140fe2000001009e */
[C-C-:B------:R-:W-:Y:S01]  /*3d90*/  FFMA.FTZ R208, R161.reuse, R208, R158.reuse ;  /* 0x000000d0a1d07223 */ /* 0x140fe2000001009e */
[C-C-:B------:R-:W-:Y:S01]  /*3da0*/  FFMA.FTZ R206, R161.reuse, R206, R158.reuse ;  /* 0x000000cea1ce7223 */ /* 0x140fe2000001009e */
[----:B------:R-:W-:Y:S01]  /*3db0*/  FFMA.FTZ R204, R161, R204, R158 ;  /* 0x000000cca1cc7223 */ /* 0x000fe2000001009e */
[----:B------:R-:W-:Y:S01]  /*3dc0*/  FFMA.FTZ R51, R144, R202, R45 ;  /* 0x000000ca90337223 */ /* 0x000fe2000001002d */
[----:B------:R-:W-:Y:S01]  /*3dd0*/  FADD.FTZ R40, -R0, R225 ;  /* 0x000000e100287221 */ /* 0x000fe20000010100 */
[C---:B------:R-:W-:Y:S01]  /*3de0*/  FFMA.FTZ R44, R144.reuse, R44, R43 ;  /* 0x0000002c902c7223 */ /* 0x040fe2000001002b */
[----:B------:R-:W-:Y:S01]  /*3df0*/  FFMA.FTZ R42, R144, R42, R41 ;  /* 0x0000002a902a7223 */ /* 0x000fe20000010029 */
[----:B------:R-:W-:-:S02]  /*3e00*/  HADD2.F32 R45, -RZ, R17.H0_H0 ;  /* 0x20000011ff2d7230 */ /* 0x000fc40000004100 */
[----:B------:R-:W-:Y:S01]  /*3e10*/  FADD.FTZ R0, -R215, R214 ;  /* 0x000000d6d7007221 */ /* 0x000fe20000010100 */
[----:B------:R-:W-:Y:S02]  /*3e20*/  HADD2.F32 R49, -RZ, R18.H1_H1 ;  /* 0x30000012ff317230 */ /* 0x000fe40000004100 */
[----:B------:R-:W-:Y:S01]  /*3e30*/  FADD.FTZ R208, -R208, R223 ;  /* 0x000000dfd0d07221 */ /* 0x000fe20000010100 */
[----:B------:R-:W-:Y:S02]  /*3e40*/  HADD2.F32 R47, -RZ, R17.H1_H1 ;  /* 0x30000011ff2f7230 */ /* 0x000fe40000004100 */
[----:B------:R-:W-:Y:S01]  /*3e50*/  FADD.FTZ R206, -R206, R221 ;  /* 0x000000ddcece7221 */ /* 0x000fe20000010100 */
[--C-:B------:R-:W-:Y:S02]  /*3e60*/  HADD2.F32 R41, -RZ, R16.reuse.H0_H0 ;  /* 0x20000010ff297230 */ /* 0x100fe40000004100 */
[----:B------:R-:W-:Y:S01]  /*3e70*/  FADD.FTZ R204, -R204, R219 ;  /* 0x000000dbcccc7221 */ /* 0x000fe20000010100 */
        /* <DEDUP_REMOVED lines=11> */
.L_x_752:
[C-C-:B------:R-:W-:Y:S01]  /*3f30*/  FFMA.FTZ R0, R161.reuse, R0, R158.reuse ;  /* 0x00000000a1007223 */ /* 0x140fe2000001009e */
[C-C-:B------:R-:W-:Y:S01]  /*3f40*/  FFMA.FTZ R215, R161.reuse, R215, R158.reuse ;  /* 0x000000d7a1d77223 */ /* 0x140fe2000001009e */
[----:B------:R-:W-:Y:S01]  /*3f50*/  FFMA.FTZ R213, R161, R213, R158 ;  /* 0x000000d5a1d57223 */ /* 0x000fe2000001009e */
[----:B------:R-:W-:Y:S02]  /*3f60*/  HADD2.F32 R32, -RZ, R18.H0_H0 ;  /* 0x20000012ff207230 */ /* 0x000fe40000004100 */
[----:B------:R-:W-:Y:S01]  /*3f70*/  FADD.FTZ R225, -R0, R225 ;  /* 0x000000e100e17221 */ /* 0x000fe20000010100 */
[----:B------:R-:W-:Y:S02]  /*3f80*/  HADD2.F32 R0, -RZ, R17.H0_H0 ;  /* 0x20000011ff007230 */ /* 0x000fe40000004100 */
[----:B------:R-:W-:Y:S01]  /*3f90*/  FADD.FTZ R215, -R215, R214 ;  /* 0x000000d6d7d77221 */ /* 0x000fe20000010100 */
[----:B------:R-:W-:Y:S01]  /*3fa0*/  FADD.FTZ R213, -R213, R212 ;  /* 0x000000d4d5d57221 */ /* 0x000fe20000010100 */
[C-C-:B------:R-:W-:Y:S01]  /*3fb0*/  FFMA.FTZ R211, R161.reuse, R211, R158.reuse ;  /* 0x000000d3a1d37223 */ /* 0x140fe2000001009e */
[C-C-:B------:R-:W-:Y:S01]  /*3fc0*/  FFMA.FTZ R202, R161.reuse, R202, R158.reuse ;  /* 0x000000caa1ca7223 */ /* 0x140fe2000001009e */
[C-C-:B------:R-:W-:Y:S01]  /*3fd0*/  FFMA.FTZ R208, R161.reuse, R208, R158.reuse ;  /* 0x000000d0a1d07223 */ /* 0x140fe2000001009e */
[C-C-:B------:R-:W-:Y:S01]  /*3fe0*/  FFMA.FTZ R206, R161.reuse, R206, R158.reuse ;  /* 0x000000cea1ce7223 */ /* 0x140fe2000001009e */
[----:B------:R-:W-:Y:S01]  /*3ff0*/  FFMA.FTZ R204, R161, R204, R158 ;  /* 0x000000cca1cc7223 */ /* 0x000fe2000001009e */
[C---:B------:R-:W-:Y:S01]  /*4000*/  FFMA.FTZ R41, R144.reuse, R215, R0 ;  /* 0x000000d790297223 */ /* 0x040fe20000010000 */
[----:B------:R-:W-:Y:S01]  /*4010*/  FFMA.FTZ R42, R144, R213, R32 ;  /* 0x000000d5902a7223 */ /* 0x000fe20000010020 */
[----:B------:R-:W-:-:S02]  /*4020*/  HADD2.F32 R35, -RZ, R19.H0_H0 ;  /* 0x20000013ff237230 */ /* 0x000fc40000004100 */
[----:B------:R-:W-:Y:S01]  /*4030*/  FADD.FTZ R211, -R211, R210 ;  /* 0x000000d2d3d37221 */ /* 0x000fe20000010100 */
[----:B------:R-:W-:Y:S02]  /*4040*/  HADD2.F32 R40, -RZ, R19.H1_H1 ;  /* 0x30000013ff287230 */ /* 0x000fe40000004100 */
[----:B------:R-:W-:Y:S01]  /*4050*/  FADD.FTZ R217, -R202, R217 ;  /* 0x000000d9cad97221 */ /* 0x000fe20000010100 */
[----:B------:R-:W-:Y:S02]  /*4060*/  HADD2.F32 R33, -RZ, R16.H0_H0 ;  /* 0x20000010ff217230 */ /* 0x000fe40000004100 */
[----:B------:R-:W-:Y:S01]  /*4070*/  FADD.FTZ R223, -R208, R223 ;  /* 0x000000dfd0df7221 */ /* 0x000fe20000010100 */
[----:B------:R-:W-:Y:S02]  /*4080*/  HADD2.F32 R34, -RZ, R18.H1_H1 ;  /* 0x30000012ff227230 */ /* 0x000fe40000004100 */
[----:B------:R-:W-:Y:S01]  /*4090*/  FADD.FTZ R221, -R206, R221 ;  /* 0x000000ddcedd7221 */ /* 0x000fe20000010100 */
[----:B------:R-:W-:-:S02]  /*40a0*/  HADD2.F32 R32, -RZ, R17.H1_H1 ;  /* 0x30000011ff207230 */ /* 0x000fc40000004100 */
[----:B------:R-:W-:Y:S01]  /*40b0*/  FADD.FTZ R219, -R204, R219 ;  /* 0x000000dbccdb7221 */ /* 0x000fe20000010100 */
[----:B------:R-:W-:Y:S02]  /*40c0*/  HADD2.F32 R0, -RZ, R16.H1_H1 ;  /* 0x30000010ff007230 */ /* 0x000fe40000004100 */
[C---:B------:R-:W-:Y:S01]  /*40d0*/  FFMA.FTZ R35, R144.reuse, R211, R35 ;  /* 0x000000d390237223 */ /* 0x040fe20000010023 */
[C---:B------:R-:W-:Y:S01]  /*40e0*/  FFMA.FTZ R40, R144.reuse, R217, R40 ;  /* 0x000000d990287223 */ /* 0x040fe20000010028 */
[C---:B------:R-:W-:Y:S01]  /*40f0*/  FFMA.FTZ R33, R144.reuse, R225, R33 ;  /* 0x000000e190217223 */ /* 0x040fe20000010021 */
[C---:B------:R-:W-:Y:S01]  /*4100*/  FFMA.FTZ R219, R144.reuse, R219, R34 ;  /* 0x000000db90db7223 */ /* 0x040fe20000010022 */
[C---:B------:R-:W-:Y:S01]  /*4110*/  FFMA.FTZ R32, R144.reuse, R221, R32 ;  /* 0x000000dd90207223 */ /* 0x040fe20000010020 */
[----:B------:R-:W-:Y:S01]  /*4120*/  FFMA.FTZ R0, R144, R223, R0 ;  /* 0x000000df90007223 */ /* 0x000fe20000010000 */
[----:B------:R-:W-:Y:S02]  /*4130*/  F2FP.F16.F32.PACK_AB R43, R40, R35 ;  /* 0x00000023282b723e */ /* 0x000fe400000000ff */
        /* <DEDUP_REMOVED lines=8> */
.L_x_751:
[----:B------:R-:W-:-:S04]  /*41c0*/  UISETP.NE.U32.AND UP0, UPT, UR6, URZ, UPT ;  /* 0x000000ff0600728c */ /* 0x000fc8000bf05070 */
[----:B------:R-:W-:-:S09]  /*41d0*/  UISETP.NE.AND.EX UP0, UPT, UR7, URZ, UPT, UP0 ;  /* 0x000000ff0700728c */ /* 0x000fd2000bf05300 */
[----:B------:R-:W-:Y:S05]  /*41e0*/  BRA.U UP0, `(.L_x_753) ;  /* 0x0000000100a47547 */ /* 0x000fea000b800000 */
        /* <DEDUP_REMOVED lines=41> */
.L_x_753:
        /* <DEDUP_REMOVED lines=17> */
[--C-:B------:R-:W-:Y:S02]  /*4590*/  HADD2.F32 R35, -RZ, R19.reuse.H0_H0 ;  /* 0x20000013ff237230 */ /* 0x100fe40000004100 */
[----:B------:R-:W-:Y:S01]  /*45a0*/  FADD.FTZ R221, -R206, R221 ;  /* 0x000000ddcedd7221 */ /* 0x000fe20000010100 */
[----:B------:R-:W-:Y:S02]  /*45b0*/  HADD2.F32 R36, -RZ, R19.H1_H1 ;  /* 0x30000013ff247230 */ /* 0x000fe40000004100 */
        /* <DEDUP_REMOVED lines=24> */
.L_x_749:
[----:B------:R-:W-:Y:S01]  /*4740*/  ISETP.NE.U32.AND P0, PT, RZ, UR4, PT ;  /* 0x00000004ff007c0c */ /* 0x000fe2000bf05070 */
[----:B0-----:R-:W0:Y:S01]  /*4750*/  LDC.64 R44, c[0x0][0x468] ;  /* 0x00011a00ff2c7b82 */ /* 0x001e220000000a00 */
        /* <DEDUP_REMOVED lines=18> */
[----:B------:R-:W-:Y:S02]  /*4880*/  HADD2.F32 R0, -RZ, R21.H0_H0 ;  /* 0x20000015ff007230 */ /* 0x000fe40000004100 */
[----:B------:R-:W-:Y:S01]  /*4890*/  FFMA.FTZ R171, R161, R171, R158 ;  /* 0x000000aba1ab7223 */ /* 0x000fe2000001009e */
        /* <DEDUP_REMOVED lines=8> */
[C---:B0-----:R-:W-:Y:S01]  /*4920*/  FFMA.FTZ R41, R144.reuse, R169, R0 ;  /* 0x000000a990297223 */ /* 0x041fe20000010000 */
        /* <DEDUP_REMOVED lines=12> */
[----:B------:R-:W-:Y:S01]  /*49f0*/  FADD.FTZ R173, -R160, R173 ;  /* 0x000000ada0ad7221 */ /* 0x000fe20000010100 */
        /* <DEDUP_REMOVED lines=19> */
.L_x_756:
        /* <DEDUP_REMOVED lines=41> */
.L_x_755:
        /* <DEDUP_REMOVED lines=42> */
.L_x_758:
[C-C-:B------:R-:W-:Y:S01]  /*5060*/  FFMA.FTZ R165, R161.reuse, R165, R158.reuse ;  /* 0x000000a5a1a57223 */ /* 0x140fe2000001009e */
[C-C-:B------:R-:W-:Y:S01]  /*5070*/  FFMA.FTZ R160, R161.reuse, R160, R158.reuse ;  /* 0x000000a0a1a07223 */ /* 0x140fe2000001009e */
[----:B------:R-:W-:Y:S01]  /*5080*/  FFMA.FTZ R167, R161, R167, R158 ;  /* 0x000000a7a1a77223 */ /* 0x000fe2000001009e */
[--C-:B------:R-:W-:Y:S02]  /*5090*/  HADD2.F32 R3, -RZ, R23.reuse.H0_H0 ;  /* 0x20000017ff037230 */ /* 0x100fe40000004100 */
[----:B------:R-:W-:Y:S01]  /*50a0*/  FADD.FTZ R165, -R165, R168 ;  /* 0x000000a8a5a57221 */ /* 0x000fe20000010100 */
[----:B------:R-:W-:Y:S02]  /*50b0*/  HADD2.F32 R2, -RZ, R23.H1_H1 ;  /* 0x30000017ff027230 */ /* 0x000fe40000004100 */
[----:B------:R-:W-:Y:S01]  /*50c0*/  FADD.FTZ R173, -R160, R173 ;  /* 0x000000ada0ad7221 */ /* 0x000fe20000010100 */
[----:B------:R-:W-:Y:S02]  /*50d0*/  HADD2.F32 R0, -RZ, R22.H0_H0 ;  /* 0x20000016ff007230 */ /* 0x000fe40000004100 */
[----:B------:R-:W-:Y:S01]  /*50e0*/  FADD.FTZ R167, -R167, R170 ;  /* 0x000000aaa7a77221 */ /* 0x000fe20000010100 */
[C-C-:B------:R-:W-:Y:S01]  /*50f0*/  FFMA.FTZ R169, R161.reuse, R169, R158.reuse ;  /* 0x000000a9a1a97223 */ /* 0x140fe2000001009e */
[C-C-:B------:R-:W-:Y:S01]  /*5100*/  FFMA.FTZ R164, R161.reuse, R164, R158.reuse ;  /* 0x000000a4a1a47223 */ /* 0x140fe2000001009e */
[C-C-:B------:R-:W-:Y:S01]  /*5110*/  FFMA.FTZ R171, R161.reuse, R171, R158.reuse ;  /* 0x000000aba1ab7223 */ /* 0x140fe2000001009e */
[C-C-:B------:R-:W-:Y:S01]  /*5120*/  FFMA.FTZ R166, R161.reuse, R166, R158.reuse ;  /* 0x000000a6a1a67223 */ /* 0x140fe2000001009e */
[----:B------:R-:W-:Y:S01]  /*5130*/  FFMA.FTZ R162, R161, R162, R158 ;  /* 0x000000a2a1a27223 */ /* 0x000fe2000001009e */
[C---:B0-----:R-:W-:Y:S01]  /*5140*/  FFMA.FTZ R43, R144.reuse, R165, R3 ;  /* 0x000000a5902b7223 */ /* 0x041fe20000010003 */
        /* <DEDUP_REMOVED lines=11> */
[----:B------:R-:W-:Y:S01]  /*5200*/  FADD.FTZ R175, -R162, R175 ;  /* 0x000000afa2af7221 */ /* 0x000fe20000010100 */
[C---:B------:R-:W-:Y:S01]  /*5210*/  FFMA.FTZ R40, R144.reuse, R169, R40 ;  /* 0x000000a990287223 */ /* 0x040fe20000010028 */
[C---:B------:R-:W-:Y:S01]  /*5220*/  FFMA.FTZ R41, R144.reuse, R177, R42 ;  /* 0x000000b190297223 */ /* 0x040fe2000001002a */
[C---:B------:R-:W-:Y:S01]  /*5230*/  FFMA.FTZ R0, R144.reuse, R171, R0 ;  /* 0x000000ab90007223 */ /* 0x040fe20000010000 */
[C---:B------:R-:W-:Y:S01]  /*5240*/  FFMA.FTZ R46, R144.reuse, R175, R3 ;  /* 0x000000af902e7223 */ /* 0x040fe20000010003 */
[----:B------:R-:W-:Y:S01]  /*5250*/  FFMA.FTZ R179, R144, R179, R2 ;  /* 0x000000b390b37223 */ /* 0x000fe20000010002 */
[----:B------:R-:W-:Y:S02]  /*5260*/  F2FP.F16.F32.PACK_AB R43, R48, R43 ;  /* 0x0000002b302b723e */ /* 0x000fe400000000ff */
[----:B------:R-:W-:Y:S02]  /*5270*/  F2FP.F16.F32.PACK_AB R41, R41, R40 ;  /* 0x000000282929723e */ /* 0x000fe400000000ff */
[----:B------:R-:W-:-:S02]  /*5280*/  F2FP.F16.F32.PACK_AB R42, R46, R167 ;  /* 0x000000a72e2a723e */ /* 0x000fc400000000ff */
[----:B------:R-:W-:Y:S01]  /*5290*/  F2FP.F16.F32.PACK_AB R40, R179, R0 ;  /* 0x00000000b328723e */ /* 0x000fe200000000ff */
[----:B------:R-:W-:Y:S06]  /*52a0*/  BRA `(.L_x_757) ;  /* 0x0000000800187947 */ /* 0x000fec0003800000 */
.L_x_754:
        /* <DEDUP_REMOVED lines=39> */
.L_x_760:
        /* <DEDUP_REMOVED lines=33> */
.L_x_759:
        /* <DEDUP_REMOVED lines=34> */
.L_x_761:
        /* <DEDUP_REMOVED lines=28> */
.L_x_757:
        /* <DEDUP_REMOVED lines=15> */
[----:B0-----:R-:W-:Y:S02]  /*5c00*/  HADD2.F32 R2, -RZ, R26.H0_H0 ;  /* 0x2000001aff027230 */ /* 0x001fe40000004100 */
        /* <DEDUP_REMOVED lines=40> */
.L_x_764:
        /* <DEDUP_REMOVED lines=41> */
.L_x_763:
        /* <DEDUP_REMOVED lines=42> */
.L_x_766:
[C-C-:B------:R-:W-:Y:S01]  /*63c0*/  FFMA.FTZ R69, R161.reuse, R69, R158.reuse ;  /* 0x00000045a1457223 */ /* 0x140fe2000001009e */
[C-C-:B------:R-:W-:Y:S01]  /*63d0*/  FFMA.FTZ R68, R161.reuse, R68, R158.reuse ;  /* 0x00000044a1447223 */ /* 0x140fe2000001009e */
[----:B------:R-:W-:Y:S01]  /*63e0*/  FFMA.FTZ R71, R161, R71, R158 ;  /* 0x00000047a1477223 */ /* 0x000fe2000001009e */
[--C-:B0-----:R-:W-:Y:S02]  /*63f0*/  HADD2.F32 R3, -RZ, R27.reuse.H0_H0 ;  /* 0x2000001bff037230 */ /* 0x101fe40000004100 */
        /* <DEDUP_REMOVED lines=10> */
[C---:B------:R-:W-:Y:S01]  /*64a0*/  FFMA.FTZ R43, R144.reuse, R69, R3 ;  /* 0x00000045902b7223 */ /* 0x040fe20000010003 */
        /* <DEDUP_REMOVED lines=22> */
.L_x_762:
        /* <DEDUP_REMOVED lines=39> */
.L_x_768:
        /* <DEDUP_REMOVED lines=33> */
.L_x_767:
        /* <DEDUP_REMOVED lines=34> */
.L_x_769:
        /* <DEDUP_REMOVED lines=28> */
.L_x_765:
        /* <DEDUP_REMOVED lines=27> */
[--C-:B------:R-:W-:Y:S02]  /*7020*/  HADD2.F32 R33, -RZ, R31.reuse.H1_H1 ;  /* 0x3000001fff217230 */ /* 0x100fe40000004100 */
        /* <DEDUP_REMOVED lines=28> */
.L_x_772:
        /* <DEDUP_REMOVED lines=41> */
.L_x_771:
        /* <DEDUP_REMOVED lines=42> */
.L_x_774:
[C-C-:B------:R-:W-:Y:S01]  /*7720*/  FFMA.FTZ R65, R161.reuse, R65, R158.reuse ;  /* 0x00000041a1417223 */ /* 0x140fe2000001009e */
[C-C-:B------:R-:W-:Y:S01]  /*7730*/  FFMA.FTZ R67, R161.reuse, R67, R158.reuse ;  /* 0x00000043a1437223 */ /* 0x140fe2000001009e */
[----:B------:R-:W-:Y:S01]  /*7740*/  FFMA.FTZ R66, R161, R66, R158 ;  /* 0x00000042a1427223 */ /* 0x000fe2000001009e */
[--C-:B0-----:R-:W-:Y:S02]  /*7750*/  HADD2.F32 R3, -RZ, R31.reuse.H1_H1 ;  /* 0x3000001fff037230 */ /* 0x101fe40000004100 */
[----:B------:R-:W-:Y:S01]  /*7760*/  FADD.FTZ R65, -R65, R56 ;  /* 0x0000003841417221 */ /* 0x000fe20000010100 */
[----:B------:R-:W-:Y:S02]  /*7770*/  HADD2.F32 R2, -RZ, R31.H0_H0 ;  /* 0x2000001fff027230 */ /* 0x000fe40000004100 */
        /* <DEDUP_REMOVED lines=31> */
.L_x_770:
        /* <DEDUP_REMOVED lines=39> */
.L_x_776:
        /* <DEDUP_REMOVED lines=33> */
.L_x_775:
        /* <DEDUP_REMOVED lines=34> */
.L_x_777:
        /* <DEDUP_REMOVED lines=28> */
.L_x_773:
        /* <DEDUP_REMOVED lines=13> */
.L_x_742:
        /* <DEDUP_REMOVED lines=48> */
.L_x_741:
[----:B------:R-:W-:Y:S05]  /*85a0*/  BSYNC B0 ;  /* 0x0000000000007941 */ /* 0x000fea0003800000 */
.L_x_740:
        /* <DEDUP_REMOVED lines=187> */
.L_x_745:
        /* <DEDUP_REMOVED lines=8> */
.L_x_780:
[----:B------:R-:W-:Y:S05]  /*91e0*/  BSYNC B2 ;  /* 0x0000000000027941 */ /* 0x000fea0003800000 */
.L_x_779:
        /* <DEDUP_REMOVED lines=8> */
.L_x_781:
[----:B------:R-:W-:Y:S01]  /*9270*/  FADD.FTZ R41, R41, R196 ;  /* 0x000000c429297221 */ /* 0x000fe20000010000 */
[----:B------:R-:W-:-:S04]  /*9280*/  HFMA2 R50, -RZ, RZ, 0, 1.1920928955078125e-07 ;  /* 0x00000002ff327431 */ /* 0x000fc800000001ff */
[----:B------:R-:W-:Y:S02]  /*9290*/  MOV R51, R41 ;  /* 0x0000002900337202 */ /* 0x000fe40000000f00 */
[----:B------:R-:W-:-:S07]  /*92a0*/  MOV R43, R49 ;  /* 0x00000031002b7202 */ /* 0x000fce0000000f00 */
[----:B------:R-:W-:Y:S05]  /*92b0*/  WARPSYNC.COLLECTIVE R48, `(.L_x_782) ;  /* 0x0000000030087348 */ /* 0x000fea0003c00000 */
[----:B------:R0:W1:Y:S02]  /*92c0*/  SHFL.BFLY P2, R49, R51, R50, R161 ;  /* 0x0c00003233317389 */ /* 0x00006400000400a1 */
[----:B01----:R-:W-:Y:S05]  /*92d0*/  ENDCOLLECTIVE ;  /* 0x000000000000791b */ /* 0x003fea0003800000 */
.L_x_782:
[----:B------:R-:W-:-:S05]  /*92e0*/  FADD.FTZ R43, R43, R194 ;  /* 0x000000c22b2b7221 */ /* 0x000fca0000010000 */
[----:B------:R-:W-:Y:S02]  /*92f0*/  MOV R51, R43 ;  /* 0x0000002b00337202 */ /* 0x000fe40000000f00 */
[----:B------:R-:W-:-:S07]  /*9300*/  MOV R40, R49 ;  /* 0x0000003100287202 */ /* 0x000fce0000000f00 */
[----:B------:R-:W-:Y:S05]  /*9310*/  WARPSYNC.COLLECTIVE R48, `(.L_x_783) ;  /* 0x0000000030087348 */ /* 0x000fea0003c00000 */
[----:B------:R0:W1:Y:S02]  /*9320*/  SHFL.BFLY P2, R49, R51, R50, R161 ;  /* 0x0c00003233317389 */ /* 0x00006400000400a1 */
[----:B01----:R-:W-:Y:S05]  /*9330*/  ENDCOLLECTIVE ;  /* 0x000000000000791b */ /* 0x003fea0003800000 */
.L_x_783:
[----:B------:R-:W-:Y:S01]  /*9340*/  FADD.FTZ R40, R41, R40 ;  /* 0x0000002829287221 */ /* 0x000fe20000010000 */
[----:B------:R-:W-:-:S04]  /*9350*/  HFMA2 R50, -RZ, RZ, 0, 2.384185791015625e-07 ;  /* 0x00000004ff327431 */ /* 0x000fc800000001ff */
[----:B------:R-:W-:Y:S02]  /*9360*/  MOV R51, R40 ;  /* 0x0000002800337202 */ /* 0x000fe40000000f00 */
[----:B------:R-:W-:-:S07]  /*9370*/  MOV R42, R49 ;  /* 0x00000031002a7202 */ /* 0x000fce0000000f00 */
[----:B------:R-:W-:Y:S05]  /*9380*/  WARPSYNC.COLLECTIVE R48, `(.L_x_784) ;  /* 0x0000000030087348 */ /* 0x000fea0003c00000 */
[----:B------:R0:W1:Y:S02]  /*9390*/  SHFL.BFLY P2, R49, R51, R50, R161 ;  /* 0x0c00003233317389 */ /* 0x00006400000400a1 */
[----:B01----:R-:W-:Y:S05]  /*93a0*/  ENDCOLLECTIVE ;  /* 0x000000000000791b */ /* 0x003fea0003800000 */
.L_x_784:
[----:B------:R-:W-:-:S05]  /*93b0*/  FADD.FTZ R42, R43, R42 ;  /* 0x0000002a2b2a7221 */ /* 0x000fca0000010000 */
[----:B------:R-:W-:Y:S02]  /*93c0*/  MOV R51, R42 ;  /* 0x0000002a00337202 */ /* 0x000fe40000000f00 */
[----:B------:R-:W-:-:S07]  /*93d0*/  MOV R45, R49 ;  /* 0x00000031002d7202 */ /* 0x000fce0000000f00 */
[----:B------:R-:W-:Y:S05]  /*93e0*/  WARPSYNC.COLLECTIVE R48, `(.L_x_785) ;  /* 0x0000000030087348 */ /* 0x000fea0003c00000 */
[----:B------:R0:W1:Y:S02]  /*93f0*/  SHFL.BFLY P2, R49, R51, R50, R161 ;  /* 0x0c00003233317389 */ /* 0x00006400000400a1 */
[----:B01----:R-:W-:Y:S05]  /*9400*/  ENDCOLLECTIVE ;  /* 0x000000000000791b */ /* 0x003fea0003800000 */
.L_x_785:
[----:B------:R-:W-:Y:S01]  /*9410*/  FADD.FTZ R45, R40, R45 ;  /* 0x0000002d282d7221 */ /* 0x000fe20000010000 */
[----:B------:R-:W-:-:S04]  /*9420*/  HFMA2 R50, -RZ, RZ, 0, 4.76837158203125e-07 ;  /* 0x00000008ff327431 */ /* 0x000fc800000001ff */
[----:B------:R-:W-:Y:S02]  /*9430*/  MOV R51, R45 ;  /* 0x0000002d00337202 */ /* 0x000fe40000000f00 */
[----:B------:R-:W-:-:S07]  /*9440*/  MOV R47, R49 ;  /* 0x00000031002f7202 */ /* 0x000fce0000000f00 */
[----:B------:R-:W-:Y:S05]  /*9450*/  WARPSYNC.COLLECTIVE R48, `(.L_x_786) ;  /* 0x0000000030087348 */ /* 0x000fea0003c00000 */
[----:B------:R0:W1:Y:S02]  /*9460*/  SHFL.BFLY P2, R49, R51, R50, R161 ;  /* 0x0c00003233317389 */ /* 0x00006400000400a1 */
[----:B01----:R-:W-:Y:S05]  /*9470*/  ENDCOLLECTIVE ;  /* 0x000000000000791b */ /* 0x003fea0003800000 */
.L_x_786:
[----:B------:R-:W-:-:S05]  /*9480*/  FADD.FTZ R47, R42, R47 ;  /* 0x0000002f2a2f7221 */ /* 0x000fca0000010000 */
[----:B------:R-:W-:Y:S02]  /*9490*/  MOV R51, R47 ;  /* 0x0000002f00337202 */ /* 0x000fe40000000f00 */
[----:B------:R-:W-:-:S07]  /*94a0*/  MOV R44, R49 ;  /* 0x00000031002c7202 */ /* 0x000fce0000000f00 */
[----:B------:R-:W-:Y:S05]  /*94b0*/  WARPSYNC.COLLECTIVE R48, `(.L_x_787) ;  /* 0x0000000030087348 */ /* 0x000fea0003c00000 */
[----:B------:R0:W1:Y:S02]  /*94c0*/  SHFL.BFLY P2, R49, R51, R50, R161 ;  /* 0x0c00003233317389 */ /* 0x00006400000400a1 */
[----:B01----:R-:W-:Y:S05]  /*94d0*/  ENDCOLLECTIVE ;  /* 0x000000000000791b */ /* 0x003fea0003800000 */
.L_x_787:
[----:B------:R-:W-:Y:S01]  /*94e0*/  FADD.FTZ R44, R45, R44 ;  /* 0x0000002c2d2c7221 */ /* 0x000fe20000010000 */
[----:B------:R-:W-:-:S04]  /*94f0*/  HFMA2 R50, -RZ, RZ, 0, 9.5367431640625e-07 ;  /* 0x00000010ff327431 */ /* 0x000fc800000001ff */
[----:B------:R-:W-:Y:S02]  /*9500*/  MOV R51, R44 ;  /* 0x0000002c00337202 */ /* 0x000fe40000000f00 */
[----:B------:R-:W-:-:S07]  /*9510*/  MOV R46, R49 ;  /* 0x00000031002e7202 */ /* 0x000fce0000000f00 */
[----:B------:R-:W-:Y:S05]  /*9520*/  WARPSYNC.COLLECTIVE R48, `(.L_x_788) ;  /* 0x0000000030087348 */ /* 0x000fea0003c00000 */
[----:B------:R0:W1:Y:S02]  /*9530*/  SHFL.BFLY P2, R49, R51, R50, R161 ;  /* 0x0c00003233317389 */ /* 0x00006400000400a1 */
[----:B01----:R-:W-:Y:S05]  /*9540*/  ENDCOLLECTIVE ;  /* 0x000000000000791b */ /* 0x003fea0003800000 */
.L_x_788:
[----:B------:R-:W-:-:S05]  /*9550*/  FADD.FTZ R46, R47, R46 ;  /* 0x0000002e2f2e7221 */ /* 0x000fca0000010000 */
[----:B------:R-:W-:Y:S02]  /*9560*/  MOV R51, R46 ;  /* 0x0000002e00337202 */ /* 0x000fe40000000f00 */
[----:B------:R-:W-:-:S07]  /*9570*/  MOV R41, R49 ;  /* 0x0000003100297202 */ /* 0x000fce0000000f00 */
[----:B------:R-:W-:Y:S05]  /*9580*/  WARPSYNC.COLLECTIVE R48, `(.L_x_789) ;  /* 0x0000000030087348 */ /* 0x000fea0003c00000 */
[----:B------:R0:W1:Y:S02]  /*9590*/  SHFL.BFLY P2, R49, R51, R50, R161 ;  /* 0x0c00003233317389 */ /* 0x00006400000400a1 */
[----:B01----:R-:W-:Y:S05]  /*95a0*/  ENDCOLLECTIVE ;  /* 0x000000000000791b */ /* 0x003fea0003800000 */
.L_x_789:
[----:B------:R-:W-:Y:S01]  /*95b0*/  MOV R43, R49 ;  /* 0x00000031002b7202 */ /* 0x000fe20000000f00 */
[----:B------:R-:W-:Y:S06]  /*95c0*/  BRA `(.L_x_790) ;  /* 0xffffff9c00507947 */ /* 0x000fec000383ffff */
.L_x_791:
        /* <DEDUP_REMOVED lines=11> */
.L_x_6025:


//--------------------- .text._ZN10layer_norm31ln_parallel_residual_bwd_kernelINS_13Kernel_traitsI6__halfS2_S2_S2_fjLj1024ELj1ELj4ELj1ELj16ENS_18Kernel_traits_baseILj1024ES2_S2_S2_S2_fjLj128EEEEELb1ELb0ELb0EEEvNS_9BwdParamsE --------------------------
	.section	.text._ZN10layer_norm31ln_parallel_residual_bwd_kernelINS_13Kernel_traitsI6__halfS2_S2_S2_fjLj1024ELj1ELj4ELj1ELj16ENS_18Kernel_traits_baseILj1024ES2_S2_S2_S2_fjLj128EEEEELb1ELb0ELb0EEEvNS_9BwdParamsE,"ax",@progbits
	.align	128
        .global         _ZN10layer_norm31ln_parallel_residual_bwd_kernelINS_13Kernel_traitsI6__halfS2_S2_S2_fjLj1024ELj1ELj4ELj1ELj16ENS_18Kernel_traits_baseILj1024ES2_S2_S2_S2_fjLj128EEEEELb1ELb0ELb0EEEvNS_9BwdParamsE
        .type           _ZN10layer_norm31ln_parallel_residual_bwd_kernelINS_13Kernel_traitsI6__halfS2_S2_S2_fjLj1024ELj1ELj4ELj1ELj16ENS_18Kernel_traits_baseILj1024ES2_S2_S2_S2_fjLj128EEEEELb1ELb0ELb0EEEvNS_9BwdParamsE,@function
        .size           _ZN10layer_norm31ln_parallel_residual_bwd_kernelINS_13Kernel_traitsI6__halfS2_S2_S2_fjLj1024ELj1ELj4ELj1ELj16ENS_18Kernel_traits_baseILj1024ES2_S2_S2_S2_fjLj128EEEEELb1ELb0ELb0EEEvNS_9BwdParamsE,(.L_x_6026 - _ZN10layer_norm31ln_parallel_residual_bwd_kernelINS_13Kernel_traitsI6__halfS2_S2_S2_fjLj1024ELj1ELj4ELj1ELj16ENS_18Kernel_traits_baseILj1024ES2_S2_S2_S2_fjLj128EEEEELb1ELb0ELb0EEEvNS_9BwdParamsE)
        .other          _ZN10layer_norm31ln_parallel_residual_bwd_kernelINS_13Kernel_traitsI6__halfS2_S2_S2_fjLj1024ELj1ELj4ELj1ELj16ENS_18Kernel_traits_baseILj1024ES2_S2_S2_S2_fjLj128EEEEELb1ELb0ELb0EEEvNS_9BwdParamsE,@"STO_CUDA_ENTRY STV_DEFAULT"
_ZN10layer_norm31ln_parallel_residual_bwd_kernelINS_13Kernel_traitsI6__halfS2_S2_S2_fjLj1024ELj1ELj4ELj1ELj16ENS_18Kernel_traits_baseILj1024ES2_S2_S2_S2_fjLj128EEEEELb1ELb0ELb0EEEvNS_9BwdParamsE:
.text._ZN10layer_norm31ln_parallel_residual_bwd_kernelINS_13Kernel_traitsI6__halfS2_S2_S2_fjLj1024ELj1ELj4ELj1ELj16ENS_18Kernel_traits_baseILj1024ES2_S2_S2_S2_fjLj128EEEEELb1ELb0ELb0EEEvNS_9BwdParamsE:
        /* <DEDUP_REMOVED lines=9> */
[----:B------:R-:W0:Y:S01]  /*0090*/  LDCU UR15, c[0x0][0x388] ;  /* 0x00007100ff0f77ac */ /* 0x000e220008000800 */
[----:B--2---:R-:W-:-:S05]  /*00a0*/  MOV R6, UR4 ;  /* 0x0000000400067c02 */ /* 0x004fca0008000f00 */
[----:B------:R-:W2:Y:S01]  /*00b0*/  LDC.64 R8, c[0x0][0x3d8] ;  /* 0x0000f600ff087b82 */ /* 0x000ea20000000a00 */
[----:B------:R-:W0:Y:S01]  /*00c0*/  LDCU.U8 UR14, c[0x0][0x410] ;  /* 0x00008200ff0e77ac */ /* 0x000e220008000000 */
[----:B------:R-:W-:Y:S01]  /*00d0*/  SHF.R.S32.HI R0, RZ, 0x1f, R6 ;  /* 0x0000001fff007819 */ /* 0x000fe20000011406 */
[----:B------:R4:W-:Y:S01]  /*00e0*/  STL [R1+0x80], R6 ;  /* 0x0000800601007387 */ /* 0x0009e20000100800 */
[----:B------:R-:W0:Y:S02]  /*00f0*/  LDCU UR12, c[0x0][0x400] ;  /* 0x00008000ff0c77ac */ /* 0x000e240008000800 */
        /* <DEDUP_REMOVED lines=8> */
[----:B------:R-:W-:Y:S01]  /*0180*/  MOV R23, R10 ;  /* 0x0000000a00177202 */ /* 0x000fe20000000f00 */
[----:B------:R-:W1:Y:S01]  /*0190*/  LDCU.64 UR10, c[0x0][0x470] ;  /* 0x00008e00ff0a77ac */ /* 0x000e620008000a00 */
        /* <DEDUP_REMOVED lines=15> */
[----:B------:R0:W-:Y:S04]  /*0290*/  STL [R1+0x70], RZ ;  /* 0x000070ff01007387 */ /* 0x0001e80000100800 */
[C---:B------:R-:W-:Y:S01]  /*02a0*/  @P1 IMAD.WIDE.U32 R14, R23.reuse, 0x10, R14 ;  /* 0x00000010170e1825 */ /* 0x040fe200078e000e */
[----:B------:R-:W2:Y:S01]  /*02b0*/  S2UR UR4, SR_CTAID.X ;  /* 0x00000000000479c3 */ /* 0x000ea20000002500 */
[----:B------:R-:W-:Y:S01]  /*02c0*/  SHF.R.U32.HI R227, RZ, 0x5, R227 ;  /* 0x00000005ffe37819 */ /* 0x000fe200000116e3 */
[----:B------:R0:W5:Y:S01]  /*02d0*/  @P0 LDG.E.128 R56, desc[UR8][R10.64] ;  /* 0x000000080a380981 */ /* 0x000162000c1e1d00 */
[C---:B-1----:R-:W-:Y:S01]  /*02e0*/  @P1 IMAD.WIDE.U32 R16, R23.reuse, 0x10, R16 ;  /* 0x0000001017101825 */ /* 0x042fe200078e0010 */
[----:B------:R-:W-:-:S02]  /*02f0*/  @P1 IADD3 R23, PT, PT, R23, 0x20, RZ ;  /* 0x0000002017171810 */ /* 0x000fc40007ffe0ff */
[----:B------:R0:W5:Y:S03]  /*0300*/  @P1 LDG.E.128 R64, desc[UR8][R14.64] ;  /* 0x000000080e401981 */ /* 0x000166000c1e1d00 */
        /* <DEDUP_REMOVED lines=153> */
[----:B------:R-:W-:Y:S01]  /*0ca0*/  PLOP3.LUT P4, PT, PT, PT, UP0, 0x80, 0x8 ;  /* 0x000000000008781c */ /* 0x000fe20003f8f008 */
[----:B------:R0:W-:Y:S01]  /*0cb0*/  STL [R1+0x30], RZ ;  /* 0x000030ff01007387 */ /* 0x0001e20000100800 */
[----:B------:R-:W-:Y:S02]  /*0cc0*/  CS2R R126, SRZ ;  /* 0x00000000007e7805 */ /* 0x000fe4000001ff00 */
[----:B------:R-:W-:-:S02]  /*0cd0*/  CS2R R128, SRZ ;  /* 0x0000000000807805 */ /* 0x000fc4000001ff00 */
[----:B------:R-:W-:Y:S01]  /*0ce0*/  CS2R R130, SRZ ;  /* 0x0000000000827805 */ /* 0x000fe2000001ff00 */
        /* <DEDUP_REMOVED lines=11> */
[----:B------:R0:W-:Y:S04]  /*0da0*/  STL [R1], RZ ;  /* 0x000000ff01007387 */ /* 0x0001e80000100800 */
[----:B------:R0:W-:Y:S04]  /*0db0*/  STL [R1+0x4], RZ ;  /* 0x000004ff01007387 */ /* 0x0001e80000100800 */
[----:B------:R0:W-:Y:S04]  /*0dc0*/  STL [R1+0x8], RZ ;  /* 0x000008ff01007387 */ /* 0x0001e80000100800 */
[----:B------:R0:W-:Y:S02]  /*0dd0*/  STL [R1+0xc], RZ ;  /* 0x00000cff01007387 */ /* 0x0001e40000100800 */
.L_x_843:
[----:B------:R-:W1:Y:S02]  /*0de0*/  LDC.64 R152, c[0x0][0x3c0] ;  /* 0x0000f000ff987b82 */ /* 0x000e640000000a00 */
[----:B-1----:R-:W-:-:S05]  /*0df0*/  IMAD.WIDE R152, R227, 0x4, R152 ;  /* 0x00000004e3987825 */ /* 0x002fca00078e0298 */
[----:B------:R1:W2:Y:S01]  /*0e00*/  LDG.E R154, desc[UR8][R152.64] ;  /* 0x00000008989a7981 */ /* 0x0002a2000c1e1900 */
[----:B------:R-:W3:Y:S01]  /*0e10*/  S2R R155, SR_TID.X ;  /* 0x00000000009b7919 */ /* 0x000ee20000002100 */
[----:B-1----:R-:W1:Y:S01]  /*0e20*/  LDC.64 R152, c[0x0][0x3c8] ;  /* 0x0000f200ff987b82 */ /* 0x002e620000000a00 */
[----:B------:R-:W-:-:S05]  /*0e30*/  MOV R7, UR15 ;  /* 0x0000000f00077c02 */ /* 0x000fca0008000f00 */
[----:B------:R4:W-:Y:S02]  /*0e40*/  STL [R1+0x80], R7 ;  /* 0x0000800701007387 */ /* 0x0009e40000100800 */
[C---:B----4-:R-:W-:Y:S02]  /*0e50*/  IMAD R7, R227.reuse, R7, RZ ;  /* 0x00000007e3077224 */ /* 0x050fe400078e02ff */
[----:B-1----:R-:W-:-:S05]  /*0e60*/  IMAD.WIDE R152, R227, 0x4, R152 ;  /* 0x00000004e3987825 */ /* 0x002fca00078e0298 */
[----:B-----5:R1:W5:Y:S01]  /*0e70*/  LDG.E R8, desc[UR8][R152.64] ;  /* 0x0000000898087981 */ /* 0x020362000c1e1900 */
[----:B---3--:R-:W-:Y:S01]  /*0e80*/  LOP3.LUT R155, R155, 0x1f, RZ, 0xc0, !PT ;  /* 0x0000001f9b9b7812 */ /* 0x008fe200078ec0ff */
[----:B------:R-:W-:Y:S01]  /*0e90*/  BSSY.RECONVERGENT B1, `(.L_x_794) ;  /* 0x00000aa000017945 */ /* 0x000fe20003800200 */
[C---:B------:R-:W-:Y:S02]  /*0ea0*/  ISETP.GE.U32.AND P1, PT, R252.reuse, 0x40, PT ;  /* 0x00000040fc00780c */ /* 0x040fe40003f26070 */
[----:B------:R-:W-:Y:S02]  /*0eb0*/  CS2R R224, SRZ ;  /* 0x0000000000e07805 */ /* 0x000fe4000001ff00 */
[C---:B------:R-:W-:Y:S02]  /*0ec0*/  ISETP.GE.U32.AND P2, PT, R252.reuse, 0x60, PT ;  /* 0x00000060fc00780c */ /* 0x040fe40003f46070 */
[----:B------:R-:W-:Y:S02]  /*0ed0*/  ISETP.GE.U32.AND P5, PT, R252, 0x80, PT ;  /* 0x00000080fc00780c */ /* 0x000fe40003fa6070 */
[----:B-1----:R-:W-:-:S04]  /*0ee0*/  SHF.R.S32.HI R152, RZ, 0x1f, R7 ;  /* 0x0000001fff987819 */ /* 0x002fc80000011407 */
[----:B------:R-:W-:-:S04]  /*0ef0*/  LEA.HI R7, R152, R7, RZ, 0x3 ;  /* 0x0000000798077211 */ /* 0x000fc800078f18ff */
[----:B------:R-:W-:-:S04]  /*0f00*/  LEA.HI.SX32 R7, R7, R155, 0x1d ;  /* 0x0000009b07077211 */ /* 0x000fc800078feaff */
[----:B------:R-:W-:Y:S02]  /*0f10*/  MOV R226, R7 ;  /* 0x0000000700e27202 */ /* 0x000fe40000000f00 */
[----:B--2---:R-:W-:Y:S01]  /*0f20*/  FSEL R211, R154, RZ, !P4 ;  /* 0x000000ff9ad37208 */ /* 0x004fe20006000000 */
[----:B------:R-:W-:Y:S06]  /*0f30*/  @!P3 BRA `(.L_x_795) ;  /* 0x00000008007cb947 */ /* 0x000fec0003800000 */
[----:B------:R-:W1:Y:S01]  /*0f40*/  LDC.64 R32, c[0x0][0x3a8] ;  /* 0x0000ea00ff207b82 */ /* 0x000e620000000a00 */
[----:B------:R-:W2:Y:S04]  /*0f50*/  LDL.LU R198, [R1+0x70] ;  /* 0x0000700001c67983 */ /* 0x000ea80000300800 */
[----:B------:R-:W3:Y:S03]  /*0f60*/  LDL.LU R197, [R1+0x74] ;  /* 0x0000740001c57983 */ /* 0x000ee60000300800 */
[----:B------:R-:W4:Y:S01]  /*0f70*/  LDC.64 R10, c[0x0][0x430] ;  /* 0x00010c00ff0a7b82 */ /* 0x000f220000000a00 */
[----:B------:R-:W3:Y:S04]  /*0f80*/  LDL.LU R196, [R1+0x78] ;  /* 0x0000780001c47983 */ /* 0x000ee80000300800 */
[----:B------:R-:W3:Y:S03]  /*0f90*/  LDL.LU R203, [R1+0x7c] ;  /* 0x00007c0001cb7983 */ /* 0x000ee60000300800 */
[----:B------:R-:W0:Y:S01]  /*0fa0*/  LDC.64 R160, c[0x0][0x428] ;  /* 0x00010a00ffa07b82 */ /* 0x000e220000000a00 */
[----:B------:R-:W-:-:S02]  /*0fb0*/  ISETP.NE.U32.AND P3, PT, RZ, UR10, PT ;  /* 0x0000000aff007c0c */ /* 0x000fc4000bf65070 */
[----:B------:R-:W-:-:S05]  /*0fc0*/  ISETP.NE.U32.AND P0, PT, RZ, UR24, PT ;  /* 0x00000018ff007c0c */ /* 0x000fca000bf05070 */
[----:B------:R-:W0:Y:S01]  /*0fd0*/  LDC.64 R176, c[0x0][0x3b0] ;  /* 0x0000ec00ffb07b82 */ /* 0x000e220000000a00 */
[C---:B-1----:R-:W-:Y:S01]  /*0fe0*/  IMAD.WIDE.U32 R32, R7.reuse, 0x10, R32 ;  /* 0x0000001007207825 */ /* 0x042fe200078e0020 */
[----:B------:R-:W3:Y:S04]  /*0ff0*/  LDL.LU R195, [R1+0x60] ;  /* 0x0000600001c37983 */ /* 0x000ee80000300800 */
[----:B------:R-:W2:Y:S01]  /*1000*/  LDG.E.128 R156, desc[UR8][R32.64] ;  /* 0x00000008209c7981 */ /* 0x000ea2000c1e1d00 */
[----:B----4-:R-:W-:-:S04]  /*1010*/  IMAD.WIDE.U32 R10, R7, 0x10, R10 ;  /* 0x00000010070a7825 */ /* 0x010fc800078e000a */
[C---:B0-----:R-:W-:Y:S01]  /*1020*/  IMAD.WIDE.U32 R160, R7.reuse, 0x10, R160 ;  /* 0x0000001007a07825 */ /* 0x041fe200078e00a0 */
[----:B------:R0:W4:Y:S01]  /*1030*/  LDG.E.128 R152, desc[UR8][R10.64] ;  /* 0x000000080a987981 */ /* 0x000122000c1e1d00 */
[----:B------:R-:W-:Y:S02]  /*1040*/  ISETP.NE.AND.EX P3, PT, RZ, UR11, PT, P3 ;  /* 0x0000000bff007c0c */ /* 0x000fe4000bf65330 */
[----:B------:R-:W-:Y:S01]  /*1050*/  ISETP.NE.AND.EX P0, PT, RZ, UR25, PT, P0 ;  /* 0x00000019ff007c0c */ /* 0x000fe2000bf05300 */
[----:B------:R-:W-:Y:S01]  /*1060*/  HADD2.F32 R6, -RZ, R52.H0_H0 ;  /* 0x20000034ff067230 */ /* 0x000fe20000004100 */
[----:B------:R-:W3:Y:S04]  /*1070*/  LDG.E.128 R160, desc[UR8][R160.64] ;  /* 0x00000008a0a07981 */ /* 0x000ee8000c1e1d00 */
[----:B------:R-:W3:Y:S05]  /*1080*/  LDL.LU R204, [R1+0x64] ;  /* 0x0000640001cc7983 */ /* 0x000eea0000300800 */
[----:B0-----:R-:W0:Y:S08]  /*1090*/  @P3 LDC.64 R10, c[0x0][0x3b8] ;  /* 0x0000ee00ff0a3b82 */ /* 0x001e300000000a00 */
[----:B------:R-:W1:Y:S01]  /*10a0*/  @P0 LDC.64 R32, c[0x0][0x438] ;  /* 0x00010e00ff200b82 */ /* 0x000e620000000a00 */
[----:B0-----:R-:W-:-:S05]  /*10b0*/  @P3 IMAD.WIDE.U32 R10, R7, 0x8, R10 ;  /* 0x00000008070a3825 */ /* 0x001fca00078e000a */
[----:B------:R1:W5:Y:S02]  /*10c0*/  @P3 LDG.E.64 R34, desc[UR8][R10.64] ;  /* 0x000000080a223981 */ /* 0x000364000c1e1b00 */
[----:B-1----:R-:W-:-:S05]  /*10d0*/  @P0 IMAD.WIDE.U32 R10, R7, 0x10, R32 ;  /* 0x00000010070a0825 */ /* 0x002fca00078e0020 */
[----:B------:R0:W5:Y:S02]  /*10e0*/  @P0 LDG.E.128 R136, desc[UR8][R10.64] ;  /* 0x000000080a880981 */ /* 0x000164000c1e1d00 */
[----:B0-----:R-:W-:-:S05]  /*10f0*/  IMAD.WIDE.U32 R10, R7, 0x8, R176 ;  /* 0x00000008070a7825 */ /* 0x001fca00078e00b0 */
[----:B------:R0:W5:Y:S02]  /*1100*/  LDG.E.64 R32, desc[UR8][R10.64] ;  /* 0x000000080a207981 */ /* 0x000164000c1e1b00 */
[----:B0-----:R-:W-:Y:S02]  /*1110*/  HADD2.F32 R11, -RZ, R48.H0_H0 ;  /* 0x20000030ff0b7230 */ /* 0x001fe40000004100 */
[----:B--2---:R-:W-:-:S05]  /*1120*/  HADD2.F32 R0, -RZ, R156.H0_H0 ;  /* 0x2000009cff007230 */ /* 0x004fca0000004100 */
[----:B------:R-:W-:Y:S01]  /*1130*/  FADD.FTZ R0, -R211, R0 ;  /* 0x00000000d3007221 */ /* 0x000fe20000010100 */
[----:B----4-:R-:W-:-:S03]  /*1140*/  HADD2.F32 R9, -RZ, R152.H0_H0 ;  /* 0x20000098ff097230 */ /* 0x010fc60000004100 */
[----:B-----5:R-:W-:Y:S01]  /*1150*/  FMUL.FTZ R0, R8, R0 ;  /* 0x0000000008007220 */ /* 0x020fe20000410000 */
[----:B------:R-:W-:Y:S02]  /*1160*/  HADD2.F32 R12, -RZ, R156.H1_H1 ;  /* 0x3000009cff0c7230 */ /* 0x000fe40000004100 */
[----:B---3--:R-:W-:Y:S02]  /*1170*/  HADD2.F32 R10, -RZ, R160.H0_H0 ;  /* 0x200000a0ff0a7230 */ /* 0x008fe40000004100 */
[-C--:B------:R-:W-:Y:S01]  /*1180*/  FMUL.FTZ R6, R6, R9.reuse ;  /* 0x0000000906067220 */ /* 0x080fe20000410000 */
        /* <DEDUP_REMOVED lines=20> */
[----:B------:R-:W-:Y:S01]  /*12d0*/  FADD.FTZ R10, -R211, R10 ;  /* 0x0000000ad30a7221 */ /* 0x000fe20000010100 */
[----:B------:R-:W-:Y:S02]  /*12e0*/  HADD2.F32 R160, -RZ, R49.H0_H0 ;  /* 0x20000031ffa07230 */ /* 0x000fe40000004100 */
[----:B------:R-:W-:Y:S02]  /*12f0*/  HADD2.F32 R156, -RZ, R161.H0_H0 ;  /* 0x200000a1ff9c7230 */ /* 0x000fe40000004100 */
[----:B------:R-:W-:Y:S01]  /*1300*/  FMUL.FTZ R9, R9, R152 ;  /* 0x0000009809097220 */ /* 0x000fe20000410000 */
[----:B------:R-:W-:-:S02]  /*1310*/  HADD2.F32 R157, -RZ, R157.H1_H1 ;  /* 0x3000009dff9d7230 */ /* 0x000fc40000004100 */
[----:B------:R-:W-:Y:S01]  /*1320*/  FMUL.FTZ R10, R8, R10 ;  /* 0x0000000a080a7220 */ /* 0x000fe20000410000 */
[----:B------:R-:W-:Y:S02]  /*1330*/  FFMA.FTZ R9, R160, R156, R9 ;  /* 0x0000009ca0097223 */ /* 0x000fe40000010009 */
[----:B------:R-:W-:Y:S01]  /*1340*/  FADD.FTZ R160, -R211, R157 ;  /* 0x0000009dd3a07221 */ /* 0x000fe20000010100 */
[----:B------:R-:W-:Y:S01]  /*1350*/  FADD.FTZ R106, R106, R152 ;  /* 0x000000986a6a7221 */ /* 0x000fe20000010000 */
[----:B------:R-:W-:Y:S01]  /*1360*/  FFMA.FTZ R214, R10, R152, R214 ;  /* 0x000000980ad67223 */ /* 0x000fe200000100d6 */
[----:B------:R-:W-:Y:S02]  /*1370*/  HADD2.F32 R152, -RZ, R161.H1_H1 ;  /* 0x300000a1ff987230 */ /* 0x000fe40000004100 */
[----:B------:R-:W-:Y:S01]  /*1380*/  FMUL.FTZ R178, R8, R160 ;  /* 0x000000a008b27220 */ /* 0x000fe20000410000 */
[----:B------:R-:W-:Y:S01]  /*1390*/  FFMA.FTZ R196, R10, R156, R196 ;  /* 0x0000009c0ac47223 */ /* 0x000fe200000100c4 */
[----:B------:R-:W-:Y:S02]  /*13a0*/  STL [R1+0x70], R198 ;  /* 0x000070c601007387 */ /* 0x000fe40000100800 */
[----:B------:R-:W-:-:S02]  /*13b0*/  FFMA.FTZ R203, R178, R152, R203 ;  /* 0x00000098b2cb7223 */ /* 0x000fc400000100cb */
[----:B------:R-:W-:Y:S04]  /*13c0*/  STL [R1+0x74], R197 ;  /* 0x000074c501007387 */ /* 0x000fe80000100800 */
[----:B------:R-:W-:Y:S04]  /*13d0*/  STL [R1+0x78], R196 ;  /* 0x000078c401007387 */ /* 0x000fe80000100800 */
[----:B------:R0:W-:Y:S04]  /*13e0*/  STL [R1+0x7c], R203 ;  /* 0x00007ccb01007387 */ /* 0x0001e80000100800 */
[----:B0-----:R-:W2:Y:S04]  /*13f0*/  LDL.LU R203, [R1+0x68] ;  /* 0x0000680001cb7983 */ /* 0x001ea80000300800 */
[----:B------:R-:W3:Y:S01]  /*1400*/  LDL.LU R161, [R1+0x6c] ;  /* 0x00006c0001a17983 */ /* 0x000ee20000300800 */
[----:B------:R-:W-:Y:S01]  /*1410*/  FADD.FTZ R250, R250, R156 ;  /* 0x0000009cfafa7221 */ /* 0x000fe20000010000 */
[----:B------:R-:W-:-:S02]  /*1420*/  HADD2.F32 R153, -RZ, R153.H1_H1 ;  /* 0x30000099ff997230 */ /* 0x000fc40000004100 */
[----:B------:R-:W-:Y:S02]  /*1430*/  HADD2.F32 R156, -RZ, R53.H1_H1 ;  /* 0x30000035ff9c7230 */ /* 0x000fe40000004100 */
[----:B------:R-:W-:Y:S02]  /*1440*/  HADD2.F32 R157, -RZ, R49.H1_H1 ;  /* 0x30000031ff9d7230 */ /* 0x000fe40000004100 */
[----:B------:R-:W-:Y:S01]  /*1450*/  FADD.FTZ R107, R107, R153 ;  /* 0x000000996b6b7221 */ /* 0x000fe20000010000 */
[-C--:B------:R-:W-:Y:S01]  /*1460*/  FFMA.FTZ R215, R178, R153.reuse, R215 ;  /* 0x00000099b2d77223 */ /* 0x080fe200000100d7 */
[----:B------:R-:W-:Y:S01]  /*1470*/  FMUL.FTZ R156, R156, R153 ;  /* 0x000000999c9c7220 */ /* 0x000fe20000410000 */
[----:B------:R-:W-:Y:S02]  /*1480*/  HADD2.F32 R153, -RZ, R158.H0_H0 ;  /* 0x2000009eff997230 */ /* 0x000fe40000004100 */
[----:B------:R-:W-:Y:S01]  /*1490*/  FADD.FTZ R251, R251, R152 ;  /* 0x00000098fbfb7221 */ /* 0x000fe20000010000 */
[----:B------:R-:W-:Y:S01]  /*14a0*/  FFMA.FTZ R177, R157, R152, R156 ;  /* 0x000000989db17223 */ /* 0x000fe2000001009c */
[----:B------:R-:W-:-:S02]  /*14b0*/  HADD2.F32 R156, -RZ, R54.H0_H0 ;  /* 0x20000036ff9c7230 */ /* 0x000fc40000004100 */
[----:B------:R-:W-:Y:S01]  /*14c0*/  FADD.FTZ R160, -R211, R153 ;  /* 0x00000099d3a07221 */ /* 0x000fe20000010100 */
[----:B------:R-:W-:Y:S02]  /*14d0*/  HADD2.F32 R152, -RZ, R154.H0_H0 ;  /* 0x2000009aff987230 */ /* 0x000fe40000004100 */
[----:B------:R-:W-:Y:S02]  /*14e0*/  HADD2.F32 R157, -RZ, R50.H0_H0 ;  /* 0x20000032ff9d7230 */ /* 0x000fe40000004100 */
[----:B------:R-:W-:Y:S01]  /*14f0*/  FMUL.FTZ R176, R8, R160 ;  /* 0x000000a008b07220 */ /* 0x000fe20000410000 */
[----:B------:R-:W-:Y:S02]  /*1500*/  HADD2.F32 R153, -RZ, R162.H0_H0 ;  /* 0x200000a2ff997230 */ /* 0x000fe40000004100 */
[----:B------:R-:W-:Y:S01]  /*1510*/  FMUL.FTZ R156, R156, R152 ;  /* 0x000000989c9c7220 */ /* 0x000fe20000410000 */
[----:B------:R-:W-:Y:S02]  /*1520*/  HADD2.F32 R158, -RZ, R158.H1_H1 ;  /* 0x3000009eff9e7230 */ /* 0x000fe40000004100 */
[----:B------:R-:W-:-:S02]  /*1530*/  HADD2.F32 R154, -RZ, R154.H1_H1 ;  /* 0x3000009aff9a7230 */ /* 0x000fc40000004100 */
[-C--:B------:R-:W-:Y:S01]  /*1540*/  FFMA.FTZ R175, R157, R153.reuse, R156 ;  /* 0x000000999daf7223 */ /* 0x080fe2000001009c */
[----:B------:R-:W-:Y:S01]  /*1550*/  FADD.FTZ R244, R244, R153 ;  /* 0x00000099f4f47221 */ /* 0x000fe20000010000 */
[----:B------:R-:W-:Y:S01]  /*1560*/  FFMA.FTZ R195, R176, R153, R195 ;  /* 0x00000099b0c37223 */ /* 0x000fe200000100c3 */
[----:B------:R-:W-:Y:S02]  /*1570*/  HADD2.F32 R153, -RZ, R54.H1_H1 ;  /* 0x30000036ff997230 */ /* 0x000fe40000004100 */
[----:B------:R-:W-:Y:S01]  /*1580*/  FADD.FTZ R108, R108, R152 ;  /* 0x000000986c6c7221 */ /* 0x000fe20000010000 */
[----:B------:R-:W-:Y:S01]  /*1590*/  FFMA.FTZ R84, R176, R152, R84 ;  /* 0x00000098b0547223 */ /* 0x000fe20000010054 */
[----:B------:R-:W-:Y:S01]  /*15a0*/  FADD.FTZ R158, -R211, R158 ;  /* 0x0000009ed39e7221 */ /* 0x000fe20000010100 */
[----:B------:R-:W-:Y:S02]  /*15b0*/  HADD2.F32 R152, -RZ, R162.H1_H1 ;  /* 0x300000a2ff987230 */ /* 0x000fe40000004100 */
[----:B------:R-:W-:Y:S01]  /*15c0*/  FMUL.FTZ R153, R153, R154 ;  /* 0x0000009a99997220 */ /* 0x000fe20000410000 */
[----:B------:R-:W-:-:S02]  /*15d0*/  HADD2.F32 R156, -RZ, R50.H1_H1 ;  /* 0x30000032ff9c7230 */ /* 0x000fc40000004100 */
[----:B------:R-:W-:Y:S01]  /*15e0*/  FMUL.FTZ R198, R8, R158 ;  /* 0x0000009e08c67220 */ /* 0x000fe20000410000 */
[----:B------:R-:W-:Y:S01]  /*15f0*/  FADD.FTZ R109, R109, R154 ;  /* 0x0000009a6d6d7221 */ /* 0x000fe20000010000 */
[----:B------:R-:W-:Y:S01]  /*1600*/  FADD.FTZ R245, R245, R152 ;  /* 0x00000098f5f57221 */ /* 0x000fe20000010000 */
[-C--:B------:R-:W-:Y:S01]  /*1610*/  FFMA.FTZ R197, R156, R152.reuse, R153 ;  /* 0x000000989cc57223 */ /* 0x080fe20000010099 */
[----:B------:R-:W-:Y:S02]  /*1620*/  HADD2.F32 R153, -RZ, R159.H0_H0 ;  /* 0x2000009fff997230 */ /* 0x000fe40000004100 */
[C---:B------:R-:W-:Y:S01]  /*1630*/  FFMA.FTZ R204, R198.reuse, R152, R204 ;  /* 0x00000098c6cc7223 */ /* 0x040fe200000100cc */
[----:B------:R-:W-:Y:S01]  /*1640*/  FFMA.FTZ R85, R198, R154, R85 ;  /* 0x0000009ac6557223 */ /* 0x000fe20000010055 */
[----:B------:R-:W-:Y:S02]  /*1650*/  HADD2.F32 R154, -RZ, R55.H0_H0 ;  /* 0x20000037ff9a7230 */ /* 0x000fe40000004100 */
[----:B------:R-:W-:-:S02]  /*1660*/  HADD2.F32 R152, -RZ, R155.H0_H0 ;  /* 0x2000009bff987230 */ /* 0x000fc40000004100 */
[----:B------:R-:W-:Y:S01]  /*1670*/  FADD.FTZ R157, -R211, R153 ;  /* 0x00000099d39d7221 */ /* 0x000fe20000010100 */
[----:B------:R-:W-:Y:S02]  /*1680*/  HADD2.F32 R156, -RZ, R51.H0_H0 ;  /* 0x20000033ff9c7230 */ /* 0x000fe40000004100 */
[----:B------:R-:W-:Y:S02]  /*1690*/  HADD2.F32 R153, -RZ, R163.H0_H0 ;  /* 0x200000a3ff997230 */ /* 0x000fe40000004100 */
[-C--:B------:R-:W-:Y:S01]  /*16a0*/  FMUL.FTZ R154, R154, R152.reuse ;  /* 0x000000989a9a7220 */ /* 0x080fe20000410000 */
[----:B------:R0:W-:Y:S01]  /*16b0*/  STL [R1+0x60], R195 ;  /* 0x000060c301007387 */ /* 0x0001e20000100800 */
[----:B------:R-:W-:Y:S01]  /*16c0*/  FMUL.FTZ R196, R8, R157 ;  /* 0x0000009d08c47220 */ /* 0x000fe20000410000 */
[----:B------:R-:W-:Y:S02]  /*16d0*/  HADD2.F32 R155, -RZ, R155.H1_H1 ;  /* 0x3000009bff9b7230 */ /* 0x000fe40000004100 */
[----:B------:R-:W-:Y:S01]  /*16e0*/  FADD.FTZ R246, R246, R153 ;  /* 0x00000099f6f67221 */ /* 0x000fe20000010000 */
[----:B0-----:R-:W-:Y:S01]  /*16f0*/  FFMA.FTZ R195, R156, R153, R154 ;  /* 0x000000999cc37223 */ /* 0x001fe2000001009a */
[----:B------:R-:W-:Y:S01]  /*1700*/  HADD2.F32 R154, -RZ, R159.H1_H1 ;  /* 0x3000009fff9a7230 */ /* 0x000fe20000004100 */
[----:B------:R0:W-:Y:S01]  /*1710*/  STL [R1+0x64], R204 ;  /* 0x000064cc01007387 */ /* 0x0001e20000100800 */
[----:B------:R-:W-:Y:S01]  /*1720*/  FADD.FTZ R110, R110, R152 ;  /* 0x000000986e6e7221 */ /* 0x000fe20000010000 */
[----:B------:R-:W-:-:S02]  /*1730*/  FFMA.FTZ R86, R196, R152, R86 ;  /* 0x00000098c4567223 */ /* 0x000fc40000010056 */
[----:B------:R-:W-:Y:S01]  /*1740*/  FADD.FTZ R156, -R211, R154 ;  /* 0x0000009ad39c7221 */ /* 0x000fe20000010100 */
[----:B------:R-:W-:Y:S02]  /*1750*/  HADD2.F32 R152, -RZ, R163.H1_H1 ;  /* 0x300000a3ff987230 */ /* 0x000fe40000004100 */
[----:B------:R-:W-:-:S03]  /*1760*/  HADD2.F32 R154, -RZ, R51.H1_H1 ;  /* 0x30000033ff9a7230 */ /* 0x000fc60000004100 */
[----:B------:R-:W-:Y:S01]  /*1770*/  FADD.FTZ R247, R247, R152 ;  /* 0x00000098f7f77221 */ /* 0x000fe20000010000 */
[----:B------:R-:W-:Y:S01]  /*1780*/  FADD.FTZ R111, R111, R155 ;  /* 0x0000009b6f6f7221 */ /* 0x000fe20000010000 */
[----:B------:R-:W-:Y:S01]  /*1790*/  IADD3 R226, PT, PT, R7, 0x20, RZ ;  /* 0x0000002007e27810 */ /* 0x000fe20007ffe0ff */
[----:B--2---:R-:W-:Y:S01]  /*17a0*/  FFMA.FTZ R203, R196, R153, R203 ;  /* 0x00000099c4cb7223 */ /* 0x004fe200000100cb */
[----:B------:R-:W-:-:S04]  /*17b0*/  HADD2.F32 R153, -RZ, R55.H1_H1 ;  /* 0x30000037ff997230 */ /* 0x000fc80000004100 */
[----:B------:R1:W-:Y:S01]  /*17c0*/  STL [R1+0x68], R203 ;  /* 0x000068cb01007387 */ /* 0x0003e20000100800 */
[----:B------:R-:W-:-:S04]  /*17d0*/  FMUL.FTZ R153, R153, R155 ;  /* 0x0000009b99997220 */ /* 0x000fc80000410000 */
[----:B0-----:R-:W-:Y:S01]  /*17e0*/  FFMA.FTZ R204, R154, R152, R153 ;  /* 0x000000989acc7223 */ /* 0x001fe20000010099 */
[----:B-1----:R-:W-:Y:S01]  /*17f0*/  FMUL.FTZ R203, R8, R156 ;  /* 0x0000009c08cb7220 */ /* 0x002fe20000410000 */
[----:B------:R-:W-:-:S03]  /*1800*/  FADD.FTZ R153, RZ, R6 ;  /* 0x00000006ff997221 */ /* 0x000fc60000010000 */
[----:B---3--:R-:W-:Y:S01]  /*1810*/  FFMA.FTZ R161, R203, R152, R161 ;  /* 0x00000098cba17223 */ /* 0x008fe200000100a1 */
[----:B------:R-:W-:Y:S01]  /*1820*/  FFMA.FTZ R152, R0, R6, RZ ;  /* 0x0000000600987223 */ /* 0x000fe200000100ff */
[----:B------:R-:W-:-:S03]  /*1830*/  FADD.FTZ R153, R153, R11 ;  /* 0x0000000b99997221 */ /* 0x000fc60000010000 */
[----:B------:R-:W-:Y:S01]  /*1840*/  FFMA.FTZ R152, R12, R11, R152 ;  /* 0x0000000b0c987223 */ /* 0x000fe20000010098 */
[----:B------:R1:W-:Y:S01]  /*1850*/  STL [R1+0x6c], R161 ;  /* 0x00006ca101007387 */ /* 0x0003e20000100800 */
[----:B------:R-:W-:Y:S02]  /*1860*/  FADD.FTZ R153, R153, R9 ;  /* 0x0000000999997221 */ /* 0x000fe40000010000 */
[----:B------:R-:W-:Y:S02]  /*1870*/  FFMA.FTZ R152, R10, R9, R152 ;  /* 0x000000090a987223 */ /* 0x000fe40000010098 */
[----:B------:R-:W-:Y:S02]  /*1880*/  FADD.FTZ R153, R153, R177 ;  /* 0x000000b199997221 */ /* 0x000fe40000010000 */
[----:B------:R-:W-:Y:S02]  /*1890*/  FFMA.FTZ R152, R178, R177, R152 ;  /* 0x000000b1b2987223 */ /* 0x000fe40000010098 */
[----:B------:R-:W-:-:S02]  /*18a0*/  FADD.FTZ R153, R153, R175 ;  /* 0x000000af99997221 */ /* 0x000fc40000010000 */
[----:B------:R-:W-:Y:S02]  /*18b0*/  FFMA.FTZ R152, R176, R175, R152 ;  /* 0x000000afb0987223 */ /* 0x000fe40000010098 */
[----:B------:R-:W-:Y:S02]  /*18c0*/  FADD.FTZ R153, R153, R197 ;  /* 0x000000c599997221 */ /* 0x000fe40000010000 */
[----:B------:R-:W-:Y:S02]  /*18d0*/  FFMA.FTZ R152, R198, R197, R152 ;  /* 0x000000c5c6987223 */ /* 0x000fe40000010098 */
[----:B------:R-:W-:Y:S02]  /*18e0*/  FADD.FTZ R153, R153, R195 ;  /* 0x000000c399997221 */ /* 0x000fe40000010000 */
[----:B------:R-:W-:Y:S01]  /*18f0*/  FFMA.FTZ R152, R196, R195, R152 ;  /* 0x000000c3c4987223 */ /* 0x000fe20000010098 */
[----:B------:R-:W-:Y:S01]  /*1900*/  FFMA.FTZ R87, R203, R155, R87 ;  /* 0x0000009bcb577223 */ /* 0x000fe20000010057 */
[----:B------:R-:W-:-:S02]  /*1910*/  FADD.FTZ R224, R153, R204 ;  /* 0x000000cc99e07221 */ /* 0x000fc40000010000 */
[----:B-1----:R-:W-:-:S07]  /*1920*/  FFMA.FTZ R225, R203, R204, R152 ;  /* 0x000000cccbe17223 */ /* 0x002fce0000010098 */
.L_x_795:
[----:B------:R-:W-:Y:S05]  /*1930*/  BSYNC.RECONVERGENT B1 ;  /* 0x0000000000017941 */ /* 0x000fea0003800200 */
.L_x_794:
[----:B------:R-:W-:Y:S04]  /*1940*/  BSSY.RECONVERGENT B1, `(.L_x_796) ;  /* 0x00000a1000017945 */ /* 0x000fe80003800200 */
[----:B------:R-:W-:Y:S05]  /*1950*/  @!P1 BRA `(.L_x_797) ;  /* 0x00000008007c9947 */ /* 0x000fea0003800000 */
[----:B------:R-:W1:Y:S01]  /*1960*/  LDC.64 R14, c[0x0][0x3a8] ;  /* 0x0000ea00ff0e7b82 */ /* 0x000e620000000a00 */
[----:B------:R-:W2:Y:S04]  /*1970*/  LDL.LU R194, [R1+0x50] ;  /* 0x0000500001c27983 */ /* 0x000ea80000300800 */
[----:B------:R-:W3:Y:S03]  /*1980*/  LDL.LU R193, [R1+0x54] ;  /* 0x0000540001c17983 */ /* 0x000ee60000300800 */
[----:B------:R-:W4:Y:S01]  /*1990*/  LDC.64 R4, c[0x0][0x430] ;  /* 0x00010c00ff047b82 */ /* 0x000f220000000a00 */
[----:B------:R-:W3:Y:S04]  /*19a0*/  LDL.LU R192, [R1+0x58] ;  /* 0x0000580001c07983 */ /* 0x000ee80000300800 */
[----:B------:R-:W3:Y:S03]  /*19b0*/  LDL.LU R205, [R1+0x5c] ;  /* 0x00005c0001cd7983 */ /* 0x000ee60000300800 */
[----:B------:R-:W0:Y:S01]  /*19c0*/  LDC.64 R28, c[0x0][0x428] ;  /* 0x00010a00ff1c7b82 */ /* 0x000e220000000a00 */
[----:B------:R-:W-:Y:S01]  /*19d0*/  ISETP.NE.U32.AND P0, PT, RZ, UR10, PT ;  /* 0x0000000aff007c0c */ /* 0x000fe2000bf05070 */
[----:B------:R-:W-:Y:S01]  /*19e0*/  HADD2.F32 R27, -RZ, R56.H1_H1 ;  /* 0x30000038ff1b7230 */ /* 0x000fe20000004100 */
[----:B------:R-:W3:Y:S01]  /*19f0*/  LDL.LU R191, [R1+0x40] ;  /* 0x0000400001bf7983 */ /* 0x000ee20000300800 */
[----:B-1----:R-:W-:-:S04]  /*1a00*/  IMAD.WIDE.U32 R14, R226, 0x10, R14 ;  /* 0x00000010e20e7825 */ /* 0x002fc800078e000e */
[C---:B----4-:R-:W-:Y:S01]  /*1a10*/  IMAD.WIDE.U32 R4, R226.reuse, 0x10, R4 ;  /* 0x00000010e2047825 */ /* 0x050fe200078e0004 */
[----:B------:R-:W4:Y:S04]  /*1a20*/  LDG.E.128 R156, desc[UR8][R14.64] ;  /* 0x000000080e9c7981 */ /* 0x000f28000c1e1d00 */
[----:B------:R1:W2:Y:S01]  /*1a30*/  LDG.E.128 R152, desc[UR8][R4.64] ;  /* 0x0000000804987981 */ /* 0x0002a2000c1e1d00 */
[----:B0-----:R-:W-:Y:S01]  /*1a40*/  IMAD.WIDE.U32 R28, R226, 0x10, R28 ;  /* 0x00000010e21c7825 */ /* 0x001fe200078e001c */
[----:B------:R-:W-:Y:S02]  /*1a50*/  ISETP.NE.AND.EX P3, PT, RZ, UR11, PT, P0 ;  /* 0x0000000bff007c0c */ /* 0x000fe4000bf65300 */
[----:B------:R-:W3:Y:S04]  /*1a60*/  LDL.LU R206, [R1+0x44] ;  /* 0x0000440001ce7983 */ /* 0x000ee80000300800 */
[----:B------:R0:W3:Y:S01]  /*1a70*/  LDG.E.128 R160, desc[UR8][R28.64] ;  /* 0x000000081ca07981 */ /* 0x0000e2000c1e1d00 */
[----:B------:R-:W-:-:S04]  /*1a80*/  ISETP.NE.U32.AND P0, PT, RZ, UR24, PT ;  /* 0x00000018ff007c0c */ /* 0x000fc8000bf05070 */
[----:B------:R-:W-:Y:S02]  /*1a90*/  ISETP.NE.AND.EX P0, PT, RZ, UR25, PT, P0 ;  /* 0x00000019ff007c0c */ /* 0x000fe4000bf05300 */
[----:B-1----:R-:W1:Y:S08]  /*1aa0*/  @P3 LDC.64 R4, c[0x0][0x3b8] ;  /* 0x0000ee00ff043b82 */ /* 0x002e700000000a00 */
[----:B0-----:R-:W0:Y:S08]  /*1ab0*/  LDC.64 R28, c[0x0][0x3b0] ;  /* 0x0000ec00ff1c7b82 */ /* 0x001e300000000a00 */
[----:B------:R-:W0:Y:S01]  /*1ac0*/  @P0 LDC.64 R14, c[0x0][0x438] ;  /* 0x00010e00ff0e0b82 */ /* 0x000e220000000a00 */
[----:B-1----:R-:W-:-:S05]  /*1ad0*/  @P3 IMAD.WIDE.U32 R4, R226, 0x8, R4 ;  /* 0x00000008e2043825 */ /* 0x002fca00078e0004 */
[----:B------:R0:W5:Y:S02]  /*1ae0*/  @P3 LDG.E.64 R30, desc[UR8][R4.64] ;  /* 0x00000008041e3981 */ /* 0x000164000c1e1b00 */
[----:B0-----:R-:W-:-:S05]  /*1af0*/  @P0 IMAD.WIDE.U32 R4, R226, 0x10, R14 ;  /* 0x00000010e2040825 */ /* 0x001fca00078e000e */
[----:B------:R0:W5:Y:S02]  /*1b00*/  @P0 LDG.E.128 R44, desc[UR8][R4.64] ;  /* 0x00000008042c0981 */ /* 0x000164000c1e1d00 */
[----:B0-----:R-:W-:-:S05]  /*1b10*/  IMAD.WIDE.U32 R4, R226, 0x8, R28 ;  /* 0x00000008e2047825 */ /* 0x001fca00078e001c */
[----:B------:R0:W5:Y:S01]  /*1b20*/  LDG.E.64 R28, desc[UR8][R4.64] ;  /* 0x00000008041c7981 */ /* 0x000162000c1e1b00 */
[----:B------:R-:W-:Y:S02]  /*1b30*/  HADD2.F32 R15, -RZ, R56.H0_H0 ;  /* 0x20000038ff0f7230 */ /* 0x000fe40000004100 */
[----:B0-----:R-:W-:Y:S02]  /*1b40*/  HADD2.F32 R4, -RZ, R60.H0_H0 ;  /* 0x2000003cff047230 */ /* 0x001fe40000004100 */
[----:B----4-:R-:W-:-:S05]  /*1b50*/  HADD2.F32 R5, -RZ, R156.H0_H0 ;  /* 0x2000009cff057230 */ /* 0x010fca0000004100 */
[----:B------:R-:W-:Y:S01]  /*1b60*/  FADD.FTZ R5, -R211, R5 ;  /* 0x00000005d3057221 */ /* 0x000fe20000010100 */
[----:B--2---:R-:W-:-:S03]  /*1b70*/  HADD2.F32 R13, -RZ, R152.H0_H0 ;  /* 0x20000098ff0d7230 */ /* 0x004fc60000004100 */
[----:B-----5:R-:W-:Y:S02]  /*1b80*/  FMUL.FTZ R5, R8, R5 ;  /* 0x0000000508057220 */ /* 0x020fe40000410000 */
[-C--:B------:R-:W-:Y:S01]  /*1b90*/  FMUL.FTZ R4, R4, R13.reuse ;  /* 0x0000000d04047220 */ /* 0x080fe20000410000 */
[----:B------:R-:W-:Y:S01]  /*1ba0*/  FADD.FTZ R40, R40, R13 ;  /* 0x0000000d28287221 */ /* 0x000fe20000010000 */
[----:B---3--:R-:W-:Y:S02]  /*1bb0*/  HADD2.F32 R14, -RZ, R160.H0_H0 ;  /* 0x200000a0ff0e7230 */ /* 0x008fe40000004100 */
[----:B------:R-:W-:Y:S01]  /*1bc0*/  FFMA.FTZ R36, R5, R13, R36 ;  /* 0x0000000d05247223 */ /* 0x000fe20000010024 */
        /* <DEDUP_REMOVED lines=8> */
[----:B------:R-:W-:Y:S01]  /*1c50*/  FMUL.FTZ R13, R8, R13 ;  /* 0x0000000d080d7220 */ /* 0x000fe20000410000 */
[-C--:B------:R-:W-:Y:S01]  /*1c60*/  FMUL.FTZ R14, R14, R15.reuse ;  /* 0x0000000f0e0e7220 */ /* 0x080fe20000410000 */
[----:B------:R-:W-:Y:S01]  /*1c70*/  FADD.FTZ R41, R41, R15 ;  /* 0x0000000f29297221 */ /* 0x000fe20000010000 */
[----:B------:R-:W-:Y:S01]  /*1c80*/  FADD.FTZ R241, R241, R16 ;  /* 0x00000010f1f17221 */ /* 0x000fe20000010000 */
[-C--:B------:R-:W-:Y:S01]  /*1c90*/  FFMA.FTZ R193, R13, R16.reuse, R193 ;  /* 0x000000100dc17223 */ /* 0x080fe200000100c1 */
[----:B------:R-:W-:Y:S01]  /*1ca0*/  FFMA.FTZ R14, R27, R16, R14 ;  /* 0x000000101b0e7223 */ /* 0x000fe2000001000e */
[----:B------:R-:W-:Y:S01]  /*1cb0*/  FFMA.FTZ R37, R13, R15, R37 ;  /* 0x0000000f0d257223 */ /* 0x000fe20000010025 */
[----:B------:R-:W-:-:S02]  /*1cc0*/  HADD2.F32 R16, -RZ, R61.H0_H0 ;  /* 0x2000003dff107230 */ /* 0x000fc40000004100 */
[----:B------:R-:W-:Y:S02]  /*1cd0*/  HADD2.F32 R27, -RZ, R153.H0_H0 ;  /* 0x20000099ff1b7230 */ /* 0x000fe40000004100 */
[--C-:B------:R-:W-:Y:S02]  /*1ce0*/  HADD2.F32 R15, -RZ, R157.reuse.H0_H0 ;  /* 0x2000009dff0f7230 */ /* 0x100fe40000004100 */
[----:B------:R-:W-:Y:S02]  /*1cf0*/  HADD2.F32 R157, -RZ, R157.H1_H1 ;  /* 0x3000009dff9d7230 */ /* 0x000fe40000004100 */
[----:B------:R-:W-:Y:S01]  /*1d00*/  FMUL.FTZ R16, R16, R27 ;  /* 0x0000001b10107220 */ /* 0x000fe20000410000 */
[----:B------:R-:W-:Y:S02]  /*1d10*/  HADD2.F32 R152, -RZ, R57.H0_H0 ;  /* 0x20000039ff987230 */ /* 0x000fe40000004100 */
        /* <DEDUP_REMOVED lines=16> */
[----:B------:R-:W-:Y:S01]  /*1e20*/  FFMA.FTZ R38, R15, R27, R38 ;  /* 0x0000001b0f267223 */ /* 0x000fe20000010026 */
[----:B------:R-:W-:-:S02]  /*1e30*/  HADD2.F32 R27, -RZ, R153.H1_H1 ;  /* 0x30000099ff1b7230 */ /* 0x000fc40000004100 */
[----:B------:R-:W-:Y:S02]  /*1e40*/  HADD2.F32 R153, -RZ, R61.H1_H1 ;  /* 0x3000003dff997230 */ /* 0x000fe40000004100 */
[----:B------:R-:W-:Y:S01]  /*1e50*/  FADD.FTZ R242, R242, R156 ;  /* 0x0000009cf2f27221 */ /* 0x000fe20000010000 */
[----:B------:R-:W-:Y:S02]  /*1e60*/  HADD2.F32 R156, -RZ, R57.H1_H1 ;  /* 0x30000039ff9c7230 */ /* 0x000fe40000004100 */
[----:B------:R-:W-:-:S04]  /*1e70*/  FMUL.FTZ R153, R153, R27 ;  /* 0x0000001b99997220 */ /* 0x000fc80000410000 */
[----:B------:R-:W-:Y:S01]  /*1e80*/  FFMA.FTZ R173, R156, R152, R153 ;  /* 0x000000989cad7223 */ /* 0x000fe20000010099 */
[----:B------:R-:W-:Y:S02]  /*1e90*/  HADD2.F32 R153, -RZ, R158.H0_H0 ;  /* 0x2000009eff997230 */ /* 0x000fe40000004100 */
[----:B------:R-:W-:Y:S01]  /*1ea0*/  FADD.FTZ R43, R43, R27 ;  /* 0x0000001b2b2b7221 */ /* 0x000fe20000010000 */
[----:B------:R-:W-:Y:S01]  /*1eb0*/  FFMA.FTZ R39, R174, R27, R39 ;  /* 0x0000001bae277223 */ /* 0x000fe20000010027 */
[----:B------:R-:W-:Y:S02]  /*1ec0*/  HADD2.F32 R27, -RZ, R62.H0_H0 ;  /* 0x2000003eff1b7230 */ /* 0x000fe40000004100 */
[----:B------:R-:W-:Y:S02]  /*1ed0*/  HADD2.F32 R160, -RZ, R154.H0_H0 ;  /* 0x2000009affa07230 */ /* 0x000fe40000004100 */
[----:B------:R-:W-:Y:S01]  /*1ee0*/  FADD.FTZ R153, -R211, R153 ;  /* 0x00000099d3997221 */ /* 0x000fe20000010100 */
[----:B------:R-:W-:Y:S01]  /*1ef0*/  FADD.FTZ R243, R243, R152 ;  /* 0x00000098f3f37221 */ /* 0x000fe20000010000 */
[----:B------:R-:W-:-:S02]  /*1f00*/  HADD2.F32 R152, -RZ, R58.H0_H0 ;  /* 0x2000003aff987230 */ /* 0x000fc40000004100 */
[----:B------:R-:W-:Y:S02]  /*1f10*/  HADD2.F32 R156, -RZ, R162.H0_H0 ;  /* 0x200000a2ff9c7230 */ /* 0x000fe40000004100 */
[----:B------:R-:W-:Y:S01]  /*1f20*/  FMUL.FTZ R27, R27, R160 ;  /* 0x000000a01b1b7220 */ /* 0x000fe20000410000 */
[----:B------:R-:W-:Y:S02]  /*1f30*/  HADD2.F32 R157, -RZ, R154.H1_H1 ;  /* 0x3000009aff9d7230 */ /* 0x000fe40000004100 */
[----:B------:R-:W-:Y:S01]  /*1f40*/  FMUL.FTZ R172, R8, R153 ;  /* 0x0000009908ac7220 */ /* 0x000fe20000410000 */
[----:B------:R-:W-:Y:S02]  /*1f50*/  HADD2.F32 R154, -RZ, R158.H1_H1 ;  /* 0x3000009eff9a7230 */ /* 0x000fe40000004100 */
[----:B------:R-:W-:Y:S02]  /*1f60*/  HADD2.F32 R153, -RZ, R62.H1_H1 ;  /* 0x3000003eff997230 */ /* 0x000fe40000004100 */
[-C--:B------:R-:W-:Y:S01]  /*1f70*/  FFMA.FTZ R27, R152, R156.reuse, R27 ;  /* 0x0000009c981b7223 */ /* 0x080fe2000001001b */
[----:B------:R-:W-:Y:S01]  /*1f80*/  FADD.FTZ R236, R236, R156 ;  /* 0x0000009cecec7221 */ /* 0x000fe20000010000 */
[----:B------:R-:W-:Y:S01]  /*1f90*/  FFMA.FTZ R191, R172, R156, R191 ;  /* 0x0000009cacbf7223 */ /* 0x000fe200000100bf */
[----:B------:R-:W-:Y:S01]  /*1fa0*/  FADD.FTZ R156, -R211, R154 ;  /* 0x0000009ad39c7221 */ /* 0x000fe20000010100 */
[----:B------:R-:W-:-:S02]  /*1fb0*/  HADD2.F32 R152, -RZ, R162.H1_H1 ;  /* 0x300000a2ff987230 */ /* 0x000fc40000004100 */
[----:B------:R-:W-:Y:S01]  /*1fc0*/  FMUL.FTZ R153, R153, R157 ;  /* 0x0000009d99997220 */ /* 0x000fe20000410000 */
[----:B------:R-:W-:Y:S02]  /*1fd0*/  HADD2.F32 R154, -RZ, R58.H1_H1 ;  /* 0x3000003aff9a7230 */ /* 0x000fe40000004100 */
[----:B------:R-:W-:-:S03]  /*1fe0*/  FMUL.FTZ R194, R8, R156 ;  /* 0x0000009c08c27220 */ /* 0x000fc60000410000 */
        /* <DEDUP_REMOVED lines=13> */
[----:B------:R0:W-:Y:S01]  /*20c0*/  STL [R1+0x40], R191 ;  /* 0x000040bf01007387 */ /* 0x0001e20000100800 */
[----:B------:R-:W-:Y:S02]  /*20d0*/  HADD2.F32 R154, -RZ, R159.H1_H1 ;  /* 0x3000009fff9a7230 */ /* 0x000fe40000004100 */
[----:B------:R-:W-:Y:S01]  /*20e0*/  FADD.FTZ R238, R238, R156 ;  /* 0x0000009ceeee7221 */ /* 0x000fe20000010000 */
[----:B0-----:R-:W-:Y:S01]  /*20f0*/  FFMA.FTZ R191, R153, R156, R152 ;  /* 0x0000009c99bf7223 */ /* 0x001fe20000010098 */
[----:B------:R-:W-:-:S02]  /*2100*/  HADD2.F32 R152, -RZ, R63.H1_H1 ;  /* 0x3000003fff987230 */ /* 0x000fc40000004100 */
[----:B------:R-:W-:Y:S01]  /*2110*/  FADD.FTZ R154, -R211, R154 ;  /* 0x0000009ad39a7221 */ /* 0x000fe20000010100 */
[----:B------:R-:W-:Y:S01]  /*2120*/  HADD2.F32 R153, -RZ, R59.H1_H1 ;  /* 0x3000003bff997230 */ /* 0x000fe20000004100 */
[----:B------:R0:W-:Y:S01]  /*2130*/  STL [R1+0x44], R206 ;  /* 0x000044ce01007387 */ /* 0x0001e20000100800 */
[----:B------:R-:W-:Y:S01]  /*2140*/  FADD.FTZ R80, R80, R160 ;  /* 0x000000a050507221 */ /* 0x000fe20000010000 */
[----:B------:R-:W-:Y:S01]  /*2150*/  FFMA.FTZ R112, R172, R160, R112 ;  /* 0x000000a0ac707223 */ /* 0x000fe20000010070 */
[----:B------:R-:W-:Y:S01]  /*2160*/  FADD.FTZ R82, R82, R157 ;  /* 0x0000009d52527221 */ /* 0x000fe20000010000 */
[----:B------:R-:W-:Y:S01]  /*2170*/  FFMA.FTZ R114, R192, R157, R114 ;  /* 0x0000009dc0727223 */ /* 0x000fe20000010072 */
[----:B------:R-:W-:Y:S01]  /*2180*/  IADD3 R226, PT, PT, R226, 0x20, RZ ;  /* 0x00000020e2e27810 */ /* 0x000fe20007ffe0ff */
[----:B--2---:R-:W-:Y:S01]  /*2190*/  FFMA.FTZ R205, R192, R156, R205 ;  /* 0x0000009cc0cd7223 */ /* 0x004fe200000100cd */
[----:B------:R-:W-:Y:S02]  /*21a0*/  HADD2.F32 R156, -RZ, R155.H1_H1 ;  /* 0x3000009bff9c7230 */ /* 0x000fe40000004100 */
[----:B------:R-:W-:-:S03]  /*21b0*/  HADD2.F32 R155, -RZ, R163.H1_H1 ;  /* 0x300000a3ff9b7230 */ /* 0x000fc60000004100 */
[----:B------:R-:W-:Y:S01]  /*21c0*/  FMUL.FTZ R152, R152, R156 ;  /* 0x0000009c98987220 */ /* 0x000fe20000410000 */
[----:B------:R1:W-:Y:S03]  /*21d0*/  STL [R1+0x48], R205 ;  /* 0x000048cd01007387 */ /* 0x0003e60000100800 */
[-C--:B0-----:R-:W-:Y:S01]  /*21e0*/  FFMA.FTZ R206, R153, R155.reuse, R152 ;  /* 0x0000009b99ce7223 */ /* 0x081fe20000010098 */
[----:B------:R-:W-:Y:S01]  /*21f0*/  FADD.FTZ R152, R224, R4 ;  /* 0x00000004e0987221 */ /* 0x000fe20000010000 */
[----:B------:R-:W-:Y:S01]  /*2200*/  FFMA.FTZ R153, R5, R4, R225 ;  /* 0x0000000405997223 */ /* 0x000fe200000100e1 */
[----:B-1----:R-:W-:Y:S02]  /*2210*/  FMUL.FTZ R205, R8, R154 ;  /* 0x0000009a08cd7220 */ /* 0x002fe40000410000 */
[----:B------:R-:W-:Y:S01]  /*2220*/  FADD.FTZ R152, R152, R14 ;  /* 0x0000000e98987221 */ /* 0x000fe20000010000 */
[----:B------:R-:W-:Y:S01]  /*2230*/  FFMA.FTZ R153, R13, R14, R153 ;  /* 0x0000000e0d997223 */ /* 0x000fe20000010099 */
[----:B---3--:R-:W-:-:S02]  /*2240*/  FFMA.FTZ R161, R205, R155, R161 ;  /* 0x0000009bcda17223 */ /* 0x008fc400000100a1 */
[----:B------:R-:W-:Y:S01]  /*2250*/  FADD.FTZ R152, R152, R16 ;  /* 0x0000001098987221 */ /* 0x000fe20000010000 */
[----:B------:R-:W-:Y:S02]  /*2260*/  FFMA.FTZ R153, R15, R16, R153 ;  /* 0x000000100f997223 */ /* 0x000fe40000010099 */
        /* <DEDUP_REMOVED lines=10> */
[----:B------:R-:W-:Y:S01]  /*2310*/  FADD.FTZ R83, R83, R156 ;  /* 0x0000009c53537221 */ /* 0x000fe20000010000 */
[C---:B------:R-:W-:Y:S01]  /*2320*/  FFMA.FTZ R115, R205.reuse, R156, R115 ;  /* 0x0000009ccd737223 */ /* 0x040fe20000010073 */
[----:B------:R-:W-:Y:S01]  /*2330*/  FADD.FTZ R224, R152, R206 ;  /* 0x000000ce98e07221 */ /* 0x000fe20000010000 */
[----:B-1----:R-:W-:-:S07]  /*2340*/  FFMA.FTZ R225, R205, R206, R153 ;  /* 0x000000cecde17223 */ /* 0x002fce0000010099 */
.L_x_797:
[----:B------:R-:W-:Y:S05]  /*2350*/  BSYNC.RECONVERGENT B1 ;  /* 0x0000000000017941 */ /* 0x000fea0003800200 */
.L_x_796:
        /* <DEDUP_REMOVED lines=33> */
[----:B------:R-:W-:Y:S02]  /*2570*/  HADD2.F32 R24, -RZ, R65.H0_H0 ;  /* 0x20000041ff187230 */ /* 0x000fe40000004100 */
        /* <DEDUP_REMOVED lines=31> */
[----:B------:R-:W-:Y:S01]  /*2770*/  FFMA.FTZ R20, R24, R25, R20 ;  /* 0x0000001918147223 */ /* 0x000fe20000010014 */
        /* <DEDUP_REMOVED lines=95> */
.L_x_799:
[----:B------:R-:W-:Y:S05]  /*2d70*/  BSYNC.RECONVERGENT B1 ;  /* 0x0000000000017941 */ /* 0x000fea0003800200 */
.L_x_798:
        /* <DEDUP_REMOVED lines=10> */
[----:B------:R-:W3:Y:S01]  /*2e20*/  LDL.LU R202, [R1] ;  /* 0x0000000001ca7983 */ /* 0x000ee20000300800 */
[----:B-1----:R-:W-:Y:S01]  /*2e30*/  IMAD.WIDE.U32 R152, R226, 0x10, R152 ;  /* 0x00000010e2987825 */ /* 0x002fe200078e0098 */
[----:B------:R-:W-:-:S04]  /*2e40*/  ISETP.NE.U32.AND P3, PT, RZ, UR10, PT ;  /* 0x0000000aff007c0c */ /* 0x000fc8000bf65070 */
[----:B------:R-:W1:Y:S01]  /*2e50*/  LDC.64 R184, c[0x0][0x3b0] ;  /* 0x0000ec00ffb87b82 */ /* 0x000e620000000a00 */
[----:B0-----:R-:W-:Y:S01]  /*2e60*/  IMAD.WIDE.U32 R156, R226, 0x10, R156 ;  /* 0x00000010e29c7825 */ /* 0x001fe200078e009c */
[----:B------:R4:W2:Y:S01]  /*2e70*/  LDG.E.128 R160, desc[UR8][R152.64] ;  /* 0x0000000898a07981 */ /* 0x0008a2000c1e1d00 */
[----:B------:R-:W-:-:S03]  /*2e80*/  ISETP.NE.AND.EX P0, PT, RZ, UR25, PT, P0 ;  /* 0x00000019ff007c0c */ /* 0x000fc6000bf05300 */
[----:B------:R-:W3:Y:S04]  /*2e90*/  LDL.LU R210, [R1+0x4] ;  /* 0x0000040001d27983 */ /* 0x000ee80000300800 */
[----:B------:R-:W3:Y:S01]  /*2ea0*/  LDG.E.128 R156, desc[UR8][R156.64] ;  /* 0x000000089c9c7981 */ /* 0x000ee2000c1e1d00 */
[----:B----4-:R-:W-:Y:S01]  /*2eb0*/  IMAD.WIDE.U32 R152, R226, 0x10, R154 ;  /* 0x00000010e2987825 */ /* 0x010fe200078e009a */
[----:B------:R-:W-:-:S04]  /*2ec0*/  ISETP.NE.AND.EX P3, PT, RZ, UR11, PT, P3 ;  /* 0x0000000bff007c0c */ /* 0x000fc8000bf65330 */
[----:B------:R-:W0:Y:S01]  /*2ed0*/  @P0 LDC.64 R182, c[0x0][0x438] ;  /* 0x00010e00ffb60b82 */ /* 0x000e220000000a00 */
[----:B------:R-:W4:Y:S08]  /*2ee0*/  LDG.E.128 R152, desc[UR8][R152.64] ;  /* 0x0000000898987981 */ /* 0x000f30000c1e1d00 */
[----:B------:R-:W1:Y:S01]  /*2ef0*/  @P3 LDC.64 R170, c[0x0][0x3b8] ;  /* 0x0000ee00ffaa3b82 */ /* 0x000e620000000a00 */
[----:B0-----:R-:W-:-:S05]  /*2f00*/  @P0 IMAD.WIDE.U32 R182, R226, 0x10, R182 ;  /* 0x00000010e2b60825 */ /* 0x001fca00078e00b6 */
[----:B------:R0:W5:Y:S01]  /*2f10*/  @P0 LDG.E.128 R148, desc[UR8][R182.64] ;  /* 0x00000008b6940981 */ /* 0x000162000c1e1d00 */
[----:B-1----:R-:W-:-:S05]  /*2f20*/  @P3 IMAD.WIDE.U32 R180, R226, 0x8, R170 ;  /* 0x00000008e2b43825 */ /* 0x002fca00078e00aa */
[----:B------:R1:W5:Y:S01]  /*2f30*/  @P3 LDG.E.64 R168, desc[UR8][R180.64] ;  /* 0x00000008b4a83981 */ /* 0x000362000c1e1b00 */
[----:B------:R-:W-:-:S06]  /*2f40*/  IMAD.WIDE.U32 R170, R226, 0x8, R184 ;  /* 0x00000008e2aa7825 */ /* 0x000fcc00078e00b8 */
[----:B------:R-:W5:Y:S01]  /*2f50*/  LDG.E.64 R170, desc[UR8][R170.64] ;  /* 0x00000008aaaa7981 */ /* 0x000f62000c1e1b00 */
[--C-:B--2---:R-:W-:Y:S02]  /*2f60*/  HADD2.F32 R21, -RZ, R160.reuse.H0_H0 ;  /* 0x200000a0ff157230 */ /* 0x104fe40000004100 */
[----:B------:R-:W-:Y:S02]  /*2f70*/  HADD2.F32 R179, -RZ, R160.H1_H1 ;  /* 0x300000a0ffb37230 */ /* 0x000fe40000004100 */
[--C-:B------:R-:W-:Y:S02]  /*2f80*/  HADD2.F32 R160, -RZ, R161.reuse.H0_H0 ;  /* 0x200000a1ffa07230 */ /* 0x100fe40000004100 */
[----:B------:R-:W-:Y:S02]  /*2f90*/  HADD2.F32 R161, -RZ, R161.H1_H1 ;  /* 0x300000a1ffa17230 */ /* 0x000fe40000004100 */
[----:B------:R-:W-:Y:S02]  /*2fa0*/  HADD2.F32 R22, -RZ, R162.H0_H0 ;  /* 0x200000a2ff167230 */ /* 0x000fe40000004100 */
[----:B0-----:R-:W-:-:S02]  /*2fb0*/  HADD2.F32 R182, -RZ, R163.H0_H0 ;  /* 0x200000a3ffb67230 */ /* 0x001fc40000004100 */
[C---:B------:R-:W-:Y:S01]  /*2fc0*/  FADD.FTZ R183, -R211.reuse, R161 ;  /* 0x000000a1d3b77221 */ /* 0x040fe20000010100 */
[----:B-1----:R-:W-:Y:S02]  /*2fd0*/  HADD2.F32 R180, -RZ, R163.H1_H1 ;  /* 0x300000a3ffb47230 */ /* 0x002fe40000004100 */
[C---:B------:R-:W-:Y:S01]  /*2fe0*/  FADD.FTZ R163, -R211.reuse, R22 ;  /* 0x00000016d3a37221 */ /* 0x040fe20000010100 */
[----:B------:R-:W-:Y:S02]  /*2ff0*/  HADD2.F32 R22, -RZ, R76.H0_H0 ;  /* 0x2000004cff167230 */ /* 0x000fe40000004100 */
[C---:B------:R-:W-:Y:S01]  /*3000*/  FADD.FTZ R161, -R211.reuse, R182 ;  /* 0x000000b6d3a17221 */ /* 0x040fe20000010100 */
[----:B----4-:R-:W-:Y:S02]  /*3010*/  HADD2.F32 R182, -RZ, R152.H0_H0 ;  /* 0x20000098ffb67230 */ /* 0x010fe40000004100 */
[C---:B------:R-:W-:Y:S01]  /*3020*/  FADD.FTZ R21, -R211.reuse, R21 ;  /* 0x00000015d3157221 */ /* 0x040fe20000010100 */
[C---:B------:R-:W-:Y:S01]  /*3030*/  FADD.FTZ R181, -R211.reuse, R160 ;  /* 0x000000a0d3b57221 */ /* 0x040fe20000010100 */
[----:B------:R-:W-:Y:S01]  /*3040*/  FADD.FTZ R160, -R211, R180 ;  /* 0x000000b4d3a07221 */ /* 0x000fe20000010100 */
[----:B------:R-:W-:-:S02]  /*3050*/  HADD2.F32 R180, -RZ, R72.H0_H0 ;  /* 0x20000048ffb47230 */ /* 0x000fc40000004100 */
[----:B------:R-:W-:Y:S01]  /*3060*/  FMUL.FTZ R22, R22, R182 ;  /* 0x000000b616167220 */ /* 0x000fe20000410000 */
[----:B---3--:R-:W-:Y:S02]  /*3070*/  HADD2.F32 R184, -RZ, R156.H0_H0 ;  /* 0x2000009cffb87230 */ /* 0x008fe40000004100 */
[----:B-----5:R-:W-:Y:S01]  /*3080*/  FMUL.FTZ R21, R8, R21 ;  /* 0x0000001508157220 */ /* 0x020fe20000410000 */
[----:B------:R-:W-:Y:S02]  /*3090*/  FADD.FTZ R124, R124, R182 ;  /* 0x000000b67c7c7221 */ /* 0x000fe40000010000 */
[----:B------:R-:W-:Y:S01]  /*30a0*/  FFMA.FTZ R22, R180, R184, R22 ;  /* 0x000000b8b4167223 */ /* 0x000fe20000010016 */
[----:B------:R-:W-:Y:S01]  /*30b0*/  FFMA.FTZ R96, R21, R182, R96 ;  /* 0x000000b615607223 */ /* 0x000fe20000010060 */
[----:B------:R-:W-:Y:S02]  /*30c0*/  HADD2.F32 R182, -RZ, R152.H1_H1 ;  /* 0x30000098ffb67230 */ /* 0x000fe40000004100 */
[----:B------:R-:W-:-:S02]  /*30d0*/  HADD2.F32 R180, -RZ, R76.H1_H1 ;  /* 0x3000004cffb47230 */ /* 0x000fc40000004100 */
[----:B------:R-:W-:Y:S01]  /*30e0*/  FADD.FTZ R179, -R211, R179 ;  /* 0x000000b3d3b37221 */ /* 0x000fe20000010100 */
[----:B------:R-:W-:Y:S02]  /*30f0*/  HADD2.F32 R152, -RZ, R156.H1_H1 ;  /* 0x3000009cff987230 */ /* 0x000fe40000004100 */
[----:B------:R-:W-:Y:S01]  /*3100*/  FMUL.FTZ R156, R180, R182 ;  /* 0x000000b6b49c7220 */ /* 0x000fe20000410000 */
[----:B------:R-:W-:Y:S02]  /*3110*/  HADD2.F32 R180, -RZ, R72.H1_H1 ;  /* 0x30000048ffb47230 */ /* 0x000fe40000004100 */
[----:B------:R-:W-:Y:S01]  /*3120*/  FMUL.FTZ R179, R8, R179 ;  /* 0x000000b308b37220 */ /* 0x000fe20000410000 */
[----:B------:R-:W-:Y:S01]  /*3130*/  FADD.FTZ R220, R220, R184 ;  /* 0x000000b8dcdc7221 */ /* 0x000fe20000010000 */
[----:B------:R-:W-:Y:S01]  /*3140*/  FFMA.FTZ R199, R21, R184, R199 ;  /* 0x000000b815c77223 */ /* 0x000fe200000100c7 */
[----:B------:R-:W-:Y:S01]  /*3150*/  FADD.FTZ R221, R221, R152 ;  /* 0x00000098dddd7221 */ /* 0x000fe20000010000 */
[-C--:B------:R-:W-:Y:S01]  /*3160*/  FFMA.FTZ R180, R180, R152.reuse, R156 ;  /* 0x00000098b4b47223 */ /* 0x080fe2000001009c */
[----:B------:R-:W-:Y:S01]  /*3170*/  FFMA.FTZ R200, R179, R152, R200 ;  /* 0x00000098b3c87223 */ /* 0x000fe200000100c8 */
[----:B------:R-:W-:-:S02]  /*3180*/  HADD2.F32 R152, -RZ, R77.H0_H0 ;  /* 0x2000004dff987230 */ /* 0x000fc40000004100 */
[----:B------:R-:W-:Y:S02]  /*3190*/  HADD2.F32 R184, -RZ, R153.H0_H0 ;  /* 0x20000099ffb87230 */ /* 0x000fe40000004100 */
[----:B------:R-:W-:Y:S02]  /*31a0*/  HADD2.F32 R156, -RZ, R73.H0_H0 ;  /* 0x20000049ff9c7230 */ /* 0x000fe40000004100 */
[--C-:B------:R-:W-:Y:S02]  /*31b0*/  HADD2.F32 R185, -RZ, R157.reuse.H0_H0 ;  /* 0x2000009dffb97230 */ /* 0x100fe40000004100 */
[----:B------:R-:W-:Y:S01]  /*31c0*/  FMUL.FTZ R152, R152, R184 ;  /* 0x000000b898987220 */ /* 0x000fe20000410000 */
[----:B------:R-:W-:Y:S01]  /*31d0*/  FADD.FTZ R125, R125, R182 ;  /* 0x000000b67d7d7221 */ /* 0x000fe20000010000 */
[----:B------:R-:W-:Y:S01]  /*31e0*/  FFMA.FTZ R97, R179, R182, R97 ;  /* 0x000000b6b3617223 */ /* 0x000fe20000010061 */
[----:B------:R-:W-:Y:S01]  /*31f0*/  FMUL.FTZ R181, R8, R181 ;  /* 0x000000b508b57220 */ /* 0x000fe20000410000 */
[----:B------:R-:W-:Y:S01]  /*3200*/  FFMA.FTZ R182, R156, R185, R152 ;  /* 0x000000b99cb67223 */ /* 0x000fe20000010098 */
[----:B------:R-:W-:-:S02]  /*3210*/  HADD2.F32 R152, -RZ, R157.H1_H1 ;  /* 0x3000009dff987230 */ /* 0x000fc40000004100 */
[----:B------:R-:W-:Y:S01]  /*3220*/  FMUL.FTZ R186, R8, R183 ;  /* 0x000000b708ba7220 */ /* 0x000fe20000410000 */
[----:B------:R-:W-:Y:S01]  /*3230*/  FFMA.FTZ R201, R181, R185, R201 ;  /* 0x000000b9b5c97223 */ /* 0x000fe200000100c9 */
[----:B------:R-:W-:Y:S02]  /*3240*/  STL [R1+0x10], R199 ;  /* 0x000010c701007387 */ /* 0x000fe40000100800 */
[----:B------:R-:W-:Y:S02]  /*3250*/  FFMA.FTZ R209, R186, R152, R209 ;  /* 0x00000098bad17223 */ /* 0x000fe400000100d1 */
[----:B------:R-:W-:Y:S04]  /*3260*/  STL [R1+0x14], R200 ;  /* 0x000014c801007387 */ /* 0x000fe80000100800 */
[----:B------:R-:W-:Y:S04]  /*3270*/  STL [R1+0x18], R201 ;  /* 0x000018c901007387 */ /* 0x000fe80000100800 */
[----:B------:R0:W-:Y:S01]  /*3280*/  STL [R1+0x1c], R209 ;  /* 0x00001cd101007387 */ /* 0x0001e20000100800 */
[----:B------:R-:W-:-:S03]  /*3290*/  HADD2.F32 R162, -RZ, R162.H1_H1 ;  /* 0x300000a2ffa27230 */ /* 0x000fc60000004100 */
[----:B0-----:R-:W2:Y:S02]  /*32a0*/  LDL.LU R209, [R1+0x8] ;  /* 0x0000080001d17983 */ /* 0x001ea40000300800 */
[----:B------:R-:W-:Y:S02]  /*32b0*/  FADD.FTZ R162, -R211, R162 ;  /* 0x000000a2d3a27221 */ /* 0x000fe40000010100 */
[----:B------:R-:W3:Y:S01]  /*32c0*/  LDL.LU R211, [R1+0xc] ;  /* 0x00000c0001d37983 */ /* 0x000ee20000300800 */
[----:B------:R-:W-:Y:S01]  /*32d0*/  FADD.FTZ R126, R126, R184 ;  /* 0x000000b87e7e7221 */ /* 0x000fe20000010000 */
[----:B------:R-:W-:Y:S01]  /*32e0*/  FFMA.FTZ R98, R181, R184, R98 ;  /* 0x000000b8b5627223 */ /* 0x000fe20000010062 */
[----:B------:R-:W-:Y:S02]  /*32f0*/  HADD2.F32 R184, -RZ, R153.H1_H1 ;  /* 0x30000099ffb87230 */ /* 0x000fe40000004100 */
[----:B------:R-:W-:Y:S02]  /*3300*/  HADD2.F32 R153, -RZ, R77.H1_H1 ;  /* 0x3000004dff997230 */ /* 0x000fe40000004100 */
[----:B------:R-:W-:-:S03]  /*3310*/  HADD2.F32 R156, -RZ, R73.H1_H1 ;  /* 0x30000049ff9c7230 */ /* 0x000fc60000004100 */
[----:B------:R-:W-:Y:S01]  /*3320*/  FMUL.FTZ R153, R153, R184 ;  /* 0x000000b899997220 */ /* 0x000fe20000410000 */
[----:B------:R-:W-:Y:S01]  /*3330*/  FADD.FTZ R222, R222, R185 ;  /* 0x000000b9dede7221 */ /* 0x000fe20000010000 */
[----:B------:R-:W-:Y:S02]  /*3340*/  FADD.FTZ R223, R223, R152 ;  /* 0x00000098dfdf7221 */ /* 0x000fe40000010000 */
[----:B------:R-:W-:Y:S01]  /*3350*/  FFMA.FTZ R185, R156, R152, R153 ;  /* 0x000000989cb97223 */ /* 0x000fe20000010099 */
[----:B------:R-:W-:Y:S02]  /*3360*/  HADD2.F32 R152, -RZ, R78.H0_H0 ;  /* 0x2000004eff987230 */ /* 0x000fe40000004100 */
[----:B------:R-:W-:Y:S02]  /*3370*/  HADD2.F32 R156, -RZ, R154.H0_H0 ;  /* 0x2000009aff9c7230 */ /* 0x000fe40000004100 */
[----:B------:R-:W-:Y:S01]  /*3380*/  FADD.FTZ R127, R127, R184 ;  /* 0x000000b87f7f7221 */ /* 0x000fe20000010000 */
[----:B------:R-:W-:Y:S01]  /*3390*/  FFMA.FTZ R99, R186, R184, R99 ;  /* 0x000000b8ba637223 */ /* 0x000fe20000010063 */
[----:B------:R-:W-:-:S02]  /*33a0*/  HADD2.F32 R153, -RZ, R74.H0_H0 ;  /* 0x2000004aff997230 */ /* 0x000fc40000004100 */
[----:B------:R-:W-:Y:S01]  /*33b0*/  FMUL.FTZ R184, R8, R163 ;  /* 0x000000a308b87220 */ /* 0x000fe20000410000 */
[----:B------:R-:W-:Y:S02]  /*33c0*/  HADD2.F32 R157, -RZ, R158.H0_H0 ;  /* 0x2000009eff9d7230 */ /* 0x000fe40000004100 */
[-C--:B------:R-:W-:Y:S01]  /*33d0*/  FMUL.FTZ R152, R152, R156.reuse ;  /* 0x0000009c98987220 */ /* 0x080fe20000410000 */
[----:B------:R-:W-:Y:S01]  /*33e0*/  FADD.FTZ R128, R128, R156 ;  /* 0x0000009c80807221 */ /* 0x000fe20000010000 */
[----:B------:R-:W-:Y:S01]  /*33f0*/  FFMA.FTZ R100, R184, R156, R100 ;  /* 0x0000009cb8647223 */ /* 0x000fe20000010064 */
[----:B------:R-:W-:Y:S02]  /*3400*/  HADD2.F32 R156, -RZ, R154.H1_H1 ;  /* 0x3000009aff9c7230 */ /* 0x000fe40000004100 */
[----:B------:R-:W-:Y:S01]  /*3410*/  FFMA.FTZ R183, R153, R157, R152 ;  /* 0x0000009d99b77223 */ /* 0x000fe20000010098 */
[----:B------:R-:W-:Y:S02]  /*3420*/  HADD2.F32 R153, -RZ, R78.H1_H1 ;  /* 0x3000004eff997230 */ /* 0x000fe40000004100 */
[----:B------:R-:W-:Y:S01]  /*3430*/  FMUL.FTZ R199, R8, R162 ;  /* 0x000000a208c77220 */ /* 0x000fe20000410000 */
[----:B------:R-:W-:-:S02]  /*3440*/  HADD2.F32 R152, -RZ, R158.H1_H1 ;  /* 0x3000009eff987230 */ /* 0x000fc40000004100 */
[----:B------:R-:W-:Y:S02]  /*3450*/  HADD2.F32 R154, -RZ, R74.H1_H1 ;  /* 0x3000004aff9a7230 */ /* 0x000fe40000004100 */
[----:B------:R-:W-:Y:S01]  /*3460*/  FMUL.FTZ R153, R153, R156 ;  /* 0x0000009c99997220 */ /* 0x000fe20000410000 */
[----:B------:R-:W-:Y:S01]  /*3470*/  FADD.FTZ R217, R217, R152 ;  /* 0x00000098d9d97221 */ /* 0x000fe20000010000 */
[-C--:B------:R-:W-:Y:S02]  /*3480*/  FFMA.FTZ R210, R199, R152.reuse, R210 ;  /* 0x00000098c7d27223 */ /* 0x080fe400000100d2 */
[----:B------:R-:W-:Y:S01]  /*3490*/  FFMA.FTZ R200, R154, R152, R153 ;  /* 0x000000989ac87223 */ /* 0x000fe20000010099 */
[----:B------:R-:W-:Y:S02]  /*34a0*/  HADD2.F32 R152, -RZ, R79.H0_H0 ;  /* 0x2000004fff987230 */ /* 0x000fe40000004100 */
[----:B------:R-:W-:Y:S02]  /*34b0*/  HADD2.F32 R154, -RZ, R155.H0_H0 ;  /* 0x2000009bff9a7230 */ /* 0x000fe40000004100 */
[----:B------:R-:W-:Y:S01]  /*34c0*/  FFMA.FTZ R202, R184, R157, R202 ;  /* 0x0000009db8ca7223 */ /* 0x000fe200000100ca */
[----:B------:R-:W-:Y:S01]  /*34d0*/  FADD.FTZ R129, R129, R156 ;  /* 0x0000009c81817221 */ /* 0x000fe20000010000 */
[----:B------:R-:W-:Y:S01]  /*34e0*/  FFMA.FTZ R101, R199, R156, R101 ;  /* 0x0000009cc7657223 */ /* 0x000fe20000010065 */
[----:B------:R-:W-:-:S02]  /*34f0*/  HADD2.F32 R153, -RZ, R75.H0_H0 ;  /* 0x2000004bff997230 */ /* 0x000fc40000004100 */
[-C--:B------:R-:W-:Y:S01]  /*3500*/  FMUL.FTZ R152, R152, R154.reuse ;  /* 0x0000009a98987220 */ /* 0x080fe20000410000 */
[----:B------:R-:W-:Y:S02]  /*3510*/  HADD2.F32 R156, -RZ, R159.H0_H0 ;  /* 0x2000009fff9c7230 */ /* 0x000fe40000004100 */
[----:B------:R-:W-:Y:S01]  /*3520*/  FMUL.FTZ R201, R8, R161 ;  /* 0x000000a108c97220 */ /* 0x000fe20000410000 */
[----:B------:R0:W-:Y:S01]  /*3530*/  STL [R1], R202 ;  /* 0x000000ca01007387 */ /* 0x0001e20000100800 */
[----:B------:R-:W-:Y:S02]  /*3540*/  HADD2.F32 R155, -RZ, R155.H1_H1 ;  /* 0x3000009bff9b7230 */ /* 0x000fe40000004100 */
[----:B------:R-:W-:Y:S01]  /*3550*/  FADD.FTZ R130, R130, R154 ;  /* 0x0000009a82827221 */ /* 0x000fe20000010000 */
[----:B------:R-:W-:Y:S01]  /*3560*/  FFMA.FTZ R102, R201, R154, R102 ;  /* 0x0000009ac9667223 */ /* 0x000fe20000010066 */
[----:B------:R1:W-:Y:S01]  /*3570*/  STL [R1+0x4], R210 ;  /* 0x000004d201007387 */ /* 0x0003e20000100800 */
[----:B------:R-:W-:-:S02]  /*3580*/  HADD2.F32 R154, -RZ, R75.H1_H1 ;  /* 0x3000004bff9a7230 */ /* 0x000fc40000004100 */
[----:B0-----:R-:W-:Y:S01]  /*3590*/  FFMA.FTZ R202, R153, R156, R152 ;  /* 0x0000009c99ca7223 */ /* 0x001fe20000010098 */
[----:B------:R-:W-:Y:S02]  /*35a0*/  HADD2.F32 R153, -RZ, R79.H1_H1 ;  /* 0x3000004fff997230 */ /* 0x000fe40000004100 */
[----:B------:R-:W-:-:S03]  /*35b0*/  HADD2.F32 R152, -RZ, R159.H1_H1 ;  /* 0x3000009fff987230 */ /* 0x000fc60000004100 */
[----:B------:R-:W-:Y:S02]  /*35c0*/  FMUL.FTZ R153, R153, R155 ;  /* 0x0000009b99997220 */ /* 0x000fe40000410000 */
[----:B------:R-:W-:Y:S02]  /*35d0*/  FADD.FTZ R219, R219, R152 ;  /* 0x00000098dbdb7221 */ /* 0x000fe40000010000 */
[----:B-1----:R-:W-:Y:S01]  /*35e0*/  FFMA.FTZ R210, R154, R152, R153 ;  /* 0x000000989ad27223 */ /* 0x002fe20000010099 */
[----:B------:R-:W-:-:S04]  /*35f0*/  FFMA.FTZ R153, R21, R22, R225 ;  /* 0x0000001615997223 */ /* 0x000fc800000100e1 */
[----:B------:R-:W-:-:S04]  /*3600*/  FFMA.FTZ R153, R179, R180, R153 ;  /* 0x000000b4b3997223 */ /* 0x000fc80000010099 */
[----:B------:R-:W-:-:S04]  /*3610*/  FFMA.FTZ R153, R181, R182, R153 ;  /* 0x000000b6b5997223 */ /* 0x000fc80000010099 */
[----:B------:R-:W-:-:S04]  /*3620*/  FFMA.FTZ R153, R186, R185, R153 ;  /* 0x000000b9ba997223 */ /* 0x000fc80000010099 */
[----:B------:R-:W-:-:S04]  /*3630*/  FFMA.FTZ R153, R184, R183, R153 ;  /* 0x000000b7b8997223 */ /* 0x000fc80000010099 */
[----:B------:R-:W-:-:S04]  /*3640*/  FFMA.FTZ R153, R199, R200, R153 ;  /* 0x000000c8c7997223 */ /* 0x000fc80000010099 */
[----:B------:R-:W-:Y:S01]  /*3650*/  FFMA.FTZ R153, R201, R202, R153 ;  /* 0x000000cac9997223 */ /* 0x000fe20000010099 */
[----:B------:R-:W-:Y:S01]  /*3660*/  FADD.FTZ R216, R216, R157 ;  /* 0x0000009dd8d87221 */ /* 0x000fe20000010000 */
[----:B------:R-:W-:Y:S01]  /*3670*/  FADD.FTZ R218, R218, R156 ;  /* 0x0000009cdada7221 */ /* 0x000fe20000010000 */
[----:B------:R-:W-:Y:S01]  /*3680*/  FADD.FTZ R131, R131, R155 ;  /* 0x0000009b83837221 */ /* 0x000fe20000010000 */
[----:B--2---:R-:W-:-:S05]  /*3690*/  FFMA.FTZ R209, R201, R156, R209 ;  /* 0x0000009cc9d17223 */ /* 0x004fca00000100d1 */
[----:B------:R0:W-:Y:S02]  /*36a0*/  STL [R1+0x8], R209 ;  /* 0x000008d101007387 */ /* 0x0001e40000100800 */
[----:B0-----:R-:W-:-:S04]  /*36b0*/  FMUL.FTZ R209, R8, R160 ;  /* 0x000000a008d17220 */ /* 0x001fc80000410000 */
[----:B---3--:R-:W-:Y:S01]  /*36c0*/  FFMA.FTZ R211, R209, R152, R211 ;  /* 0x00000098d1d37223 */ /* 0x008fe200000100d3 */
[----:B------:R-:W-:-:S04]  /*36d0*/  FADD.FTZ R152, R224, R22 ;  /* 0x00000016e0987221 */ /* 0x000fc80000010000 */
[----:B------:R-:W-:Y:S01]  /*36e0*/  FADD.FTZ R152, R152, R180 ;  /* 0x000000b498987221 */ /* 0x000fe20000010000 */
[----:B------:R1:W-:Y:S03]  /*36f0*/  STL [R1+0xc], R211 ;  /* 0x00000cd301007387 */ /* 0x0003e60000100800 */
[----:B------:R-:W-:-:S04]  /*3700*/  FADD.FTZ R152, R152, R182 ;  /* 0x000000b698987221 */ /* 0x000fc80000010000 */
[----:B------:R-:W-:-:S04]  /*3710*/  FADD.FTZ R152, R152, R185 ;  /* 0x000000b998987221 */ /* 0x000fc80000010000 */
[----:B------:R-:W-:-:S04]  /*3720*/  FADD.FTZ R152, R152, R183 ;  /* 0x000000b798987221 */ /* 0x000fc80000010000 */
[----:B------:R-:W-:-:S04]  /*3730*/  FADD.FTZ R152, R152, R200 ;  /* 0x000000c898987221 */ /* 0x000fc80000010000 */
[----:B------:R-:W-:Y:S01]  /*3740*/  FADD.FTZ R152, R152, R202 ;  /* 0x000000ca98987221 */ /* 0x000fe20000010000 */
[C---:B------:R-:W-:Y:S01]  /*3750*/  FFMA.FTZ R103, R209.reuse, R155, R103 ;  /* 0x0000009bd1677223 */ /* 0x040fe20000010067 */
[----:B------:R-:W-:Y:S02]  /*3760*/  FFMA.FTZ R225, R209, R210, R153 ;  /* 0x000000d2d1e17223 */ /* 0x000fe40000010099 */
[----:B-1----:R-:W-:-:S07]  /*3770*/  FADD.FTZ R224, R152, R210 ;  /* 0x000000d298e07221 */ /* 0x002fce0000010000 */
.L_x_801:
[----:B------:R-:W-:Y:S05]  /*3780*/  BSYNC.RECONVERGENT B1 ;  /* 0x0000000000017941 */ /* 0x000fea0003800200 */
.L_x_800:
[----:B------:R-:W-:Y:S01]  /*3790*/  UISETP.NE.AND UP0, UPT, UR14, URZ, UPT ;  /* 0x000000ff0e00728c */ /* 0x000fe2000bf05270 */
[----:B------:R-:W-:Y:S01]  /*37a0*/  ISETP.GE.U32.AND P3, PT, R252, 0x20, PT ;  /* 0x00000020fc00780c */ /* 0x000fe20003f66070 */
[----:B------:R-:W-:-:S04]  /*37b0*/  UMOV UR4, 0xffffffff ;  /* 0xffffffff00047882 */ /* 0x000fc80000000000 */
[----:B------:R-:W-:Y:S01]  /*37c0*/  PLOP3.LUT P4, PT, PT, PT, UP0, 0x80, 0x8 ;  /* 0x000000000008781c */ /* 0x000fe20003f8f008 */
[----:B------:R-:W-:-:S12]  /*37d0*/  BRA.DIV UR4, `(.L_x_802) ;  /* 0x000000ba04747947 */ /* 0x000fd8000b800000 */
[----:B------:R-:W1:Y:S02]  /*37e0*/  SHFL.BFLY PT, R152, R224, 0x1, 0x1f ;  /* 0x0c201f00e0987f89 */ /* 0x000e6400000e0000 */
[----:B-1----:R-:W-:Y:S02]  /*37f0*/  FADD.FTZ R156, R152, R224 ;  /* 0x000000e0989c7221 */ /* 0x002fe40000010000 */
[----:B------:R-:W1:Y:S02]  /*3800*/  SHFL.BFLY PT, R152, R225, 0x1, 0x1f ;  /* 0x0c201f00e1987f89 */ /* 0x000e6400000e0000 */
[----:B-1----:R-:W-:Y:S02]  /*3810*/  FADD.FTZ R157, R152, R225 ;  /* 0x000000e1989d7221 */ /* 0x002fe40000010000 */
[----:B------:R-:W1:Y:S02]  /*3820*/  SHFL.BFLY PT, R152, R156, 0x2, 0x1f ;  /* 0x0c401f009c987f89 */ /* 0x000e6400000e0000 */
[----:B-1----:R-:W-:-:S02]  /*3830*/  FADD.FTZ R156, R156, R152 ;  /* 0x000000989c9c7221 */ /* 0x002fc40000010000 */
        /* <DEDUP_REMOVED lines=8> */
[----:B------:R-:W1:Y:S04]  /*38c0*/  SHFL.BFLY PT, R152, R157, 0x8, 0x1f ;  /* 0x0d001f009d987f89 */ /* 0x000e6800000e0000 */
[----:B------:R2:W3:Y:S01]  /*38d0*/  SHFL.BFLY PT, R159, R156, 0x10, 0x1f ;  /* 0x0e001f009c9f7f89 */ /* 0x0004e200000e0000 */
[----:B-1----:R-:W-:-:S05]  /*38e0*/  FADD.FTZ R157, R157, R152 ;  /* 0x000000989d9d7221 */ /* 0x002fca0000010000 */
[----:B---3--:R2:W1:Y:S02]  /*38f0*/  SHFL.BFLY PT, R152, R157, 0x10, 0x1f ;  /* 0x0e001f009d987f89 */ /* 0x00846400000e0000 */
.L_x_869:
[----:B------:R-:W-:Y:S01]  /*3900*/  FADD.FTZ R153, R156, R159 ;  /* 0x0000009f9c997221 */ /* 0x000fe20000010000 */
[----:B-1----:R-:W-:Y:S01]  /*3910*/  FADD.FTZ R152, R157, R152 ;  /* 0x000000989d987221 */ /* 0x002fe20000010000 */
[----:B------:R-:W-:Y:S02]  /*3920*/  BSSY.RECONVERGENT B1, `(.L_x_803) ;  /* 0x0000263000017945 */ /* 0x000fe40003800200 */
[----:B------:R-:W-:Y:S01]  /*3930*/  FMUL.FTZ R153, R153, UR12 ;  /* 0x0000000c99997c20 */ /* 0x000fe20008410000 */
[----:B--2---:R-:W-:-:S04]  /*3940*/  FMUL.FTZ R157, R152, UR12 ;  /* 0x0000000c989d7c20 */ /* 0x004fc80008410000 */
        /* <DEDUP_REMOVED lines=30> */
[C---:B------:R-:W-:Y:S02]  /*3b30*/  LOP3.LUT P0, RZ, R33.reuse, 0xff, RZ, 0xc0, !PT ;  /* 0x000000ff21ff7812 */ /* 0x040fe4000780c0ff */
[----:B------:R-:W-:Y:S01]  /*3b40*/  F2FP.F16.F32.PACK_AB R155, R152, R153 ;  /* 0x00000099989b723e */ /* 0x000fe200000000ff */
        /* <DEDUP_REMOVED lines=12> */
[----:B------:R-:W-:Y:S01]  /*3c10*/  F2FP.F16.F32.PACK_AB R154, R153, R152 ;  /* 0x00000098999a723e */ /* 0x000fe200000000ff */
        /* <DEDUP_REMOVED lines=13> */
[----:B------:R-:W-:Y:S01]  /*3cf0*/  FFMA.FTZ R152, R0, R157, R156 ;  /* 0x0000009d00987223 */ /* 0x000fe2000001009c */
[----:B------:R-:W-:-:S03]  /*3d00*/  LOP3.LUT P0, RZ, R32, 0xff, RZ, 0xc0, !PT ;  /* 0x000000ff20ff7812 */ /* 0x000fc6000780c0ff */
[----:B------:R-:W-:-:S04]  /*3d10*/  FADD.FTZ R152, R6, -R152 ;  /* 0x8000009806987221 */ /* 0x000fc80000010000 */
[----:B------:R-:W-:-:S04]  /*3d20*/  FMUL.FTZ R152, R8, R152 ;  /* 0x0000009808987220 */ /* 0x000fc80000410000 */
[----:B------:R-:W-:Y:S01]  /*3d30*/  FMUL.FTZ R159, R152, UR13 ;  /* 0x0000000d989f7c20 */ /* 0x000fe20008410000 */
[----:B------:R-:W-:-:S04]  /*3d40*/  FSEL R152, R158, RZ, P6 ;  /* 0x000000ff9e987208 */ /* 0x000fc80003000000 */
[----:B------:R-:W-:-:S04]  /*3d50*/  FSEL R158, R159, RZ, P0 ;  /* 0x000000ff9f9e7208 */ /* 0x000fc80000000000 */
[----:B------:R-:W-:Y:S01]  /*3d60*/  F2FP.F16.F32.PACK_AB R152, R152, R158 ;  /* 0x0000009e9898723e */ /* 0x000fe200000000ff */
[----:B------:R-:W-:Y:S06]  /*3d70*/  BRA `(.L_x_808) ;  /* 0x00000020003c7947 */ /* 0x000fec0003800000 */
.L_x_807:
        /* <DEDUP_REMOVED lines=17> */
[----:B------:R-:W-:Y:S01]  /*3e90*/  F2FP.F16.F32.PACK_AB R143, R140, R143 ;  /* 0x0000008f8c8f723e */ /* 0x000fe200000000ff */
[----:B------:R-:W-:Y:S01]  /*3ea0*/  FMUL.FTZ R140, R142, UR13 ;  /* 0x0000000d8e8c7c20 */ /* 0x000fe20008410000 */
[C---:B------:R-:W-:Y:S01]  /*3eb0*/  F2FP.F16.F32.PACK_AB R142, R141.reuse, R142 ;  /* 0x0000008e8d8e723e */ /* 0x040fe200000000ff */
[----:B------:R-:W-:Y:S01]  /*3ec0*/  FMUL.FTZ R141, R141, UR13 ;  /* 0x0000000d8d8d7c20 */ /* 0x000fe20008410000 */
[----:B------:R-:W-:Y:S02]  /*3ed0*/  FSEL R155, R155, RZ, P6 ;  /* 0x000000ff9b9b7208 */ /* 0x000fe40003000000 */
[----:B------:R-:W-:Y:S02]  /*3ee0*/  FSEL R152, R152, RZ, P0 ;  /* 0x000000ff98987208 */ /* 0x000fe40000000000 */
[----:B------:R-:W-:-:S02]  /*3ef0*/  LOP3.LUT P6, RZ, R33, 0xff, RZ, 0xc0, !PT ;  /* 0x000000ff21ff7812 */ /* 0x000fc400078cc0ff */
[----:B------:R-:W-:Y:S02]  /*3f00*/  LOP3.LUT P0, RZ, R33, 0xff00, RZ, 0xc0, !PT ;  /* 0x0000ff0021ff7812 */ /* 0x000fe4000780c0ff */
[----:B------:R-:W-:Y:S02]  /*3f10*/  FSEL R140, R140, RZ, P6 ;  /* 0x000000ff8c8c7208 */ /* 0x000fe40003000000 */
[----:B------:R-:W-:Y:S02]  /*3f20*/  FSEL R141, R141, RZ, P0 ;  /* 0x000000ff8d8d7208 */ /* 0x000fe40000000000 */
[----:B------:R-:W-:Y:S02]  /*3f30*/  F2FP.F16.F32.PACK_AB R155, R152, R155 ;  /* 0x0000009b989b723e */ /* 0x000fe400000000ff */
[----:B------:R-:W-:Y:S01]  /*3f40*/  F2FP.F16.F32.PACK_AB R154, R141, R140 ;  /* 0x0000008c8d9a723e */ /* 0x000fe200000000ff */
        /* <DEDUP_REMOVED lines=10> */
[----:B------:R-:W-:Y:S01]  /*3ff0*/  F2FP.F16.F32.PACK_AB R141, R152, R141 ;  /* 0x0000008d988d723e */ /* 0x000fe200000000ff */
[-C--:B------:R-:W-:Y:S02]  /*4000*/  FFMA.FTZ R152, R0, R157.reuse, R156 ;  /* 0x0000009d00987223 */ /* 0x080fe4000001009c */
[----:B------:R-:W-:Y:S02]  /*4010*/  FSEL R140, R140, RZ, P0 ;  /* 0x000000ff8c8c7208 */ /* 0x000fe40000000000 */
[----:B------:R-:W-:Y:S01]  /*4020*/  FSEL R153, R153, RZ, P6 ;  /* 0x000000ff99997208 */ /* 0x000fe20003000000 */
[----:B------:R-:W-:Y:S01]  /*4030*/  FADD.FTZ R152, R6, -R152 ;  /* 0x8000009806987221 */ /* 0x000fe20000010000 */
[----:B------:R-:W-:Y:S02]  /*4040*/  LOP3.LUT P0, RZ, R32, 0xff, RZ, 0xc0, !PT ;  /* 0x000000ff20ff7812 */ /* 0x000fe4000780c0ff */
[----:B------:R-:W-:Y:S01]  /*4050*/  F2FP.F16.F32.PACK_AB R153, R153, R140 ;  /* 0x0000008c9999723e */ /* 0x000fe200000000ff */
        /* <DEDUP_REMOVED lines=8> */
[----:B------:R-:W-:-:S04]  /*40e0*/  F2FP.F16.F32.PACK_AB R140, R140, R158 ;  /* 0x0000009e8c8c723e */ /* 0x000fc800000000ff */
[----:B------:R-:W-:-:S04]  /*40f0*/  FSEL R152, R152, RZ, P6 ;  /* 0x000000ff98987208 */ /* 0x000fc80003000000 */
[----:B------:R-:W-:Y:S01]  /*4100*/  F2FP.F16.F32.PACK_AB R152, R152, R159 ;  /* 0x0000009f9898723e */ /* 0x000fe200000000ff */
[----:B------:R-:W-:Y:S06]  /*4110*/  BRA `(.L_x_808) ;  /* 0x0000001c00547947 */ /* 0x000fec0003800000 */
.L_x_806:
[----:B------:R-:W-:Y:S01]  /*4120*/  UMOV UR4, UR6 ;  /* 0x0000000600047c82 */ /* 0x000fe20008000000 */
[----:B------:R-:W-:Y:S01]  /*4130*/  UMOV UR5, UR7 ;  /* 0x0000000700057c82 */ /* 0x000fe20008000000 */
[----:B------:R-:W-:-:S04]  /*4140*/  UISETP.NE.U32.AND UP0, UPT, UR4, URZ, UPT ;  /* 0x000000ff0400728c */ /* 0x000fc8000bf05070 */
[----:B------:R-:W-:-:S09]  /*4150*/  UISETP.NE.AND.EX UP0, UPT, UR5, URZ, UPT, UP0 ;  /* 0x000000ff0500728c */ /* 0x000fd2000bf05300 */
[----:B------:R-:W-:Y:S05]  /*4160*/  BRA.U UP0, `(.L_x_809) ;  /* 0x0000000100f87547 */ /* 0x000fea000b800000 */
[-C--:B------:R-:W-:Y:S01]  /*4170*/  FFMA.FTZ R152, R196, R157.reuse, R156 ;  /* 0x0000009dc4987223 */ /* 0x080fe2000001009c */
[--C-:B------:R-:W-:Y:S01]  /*4180*/  HADD2.F32 R153, -RZ, R139.reuse.H0_H0 ;  /* 0x2000008bff997230 */ /* 0x100fe20000004100 */
[----:B------:R-:W-:Y:S01]  /*4190*/  ISETP.GE.U32.AND P0, PT, R32, RZ, PT ;  /* 0x000000ff2000720c */ /* 0x000fe20003f06070 */
[----:B------:R-:W-:Y:S02]  /*41a0*/  HADD2.F32 R154, -RZ, R139.H1_H1 ;  /* 0x3000008bff9a7230 */ /* 0x000fe40000004100 */
[----:B------:R-:W-:Y:S01]  /*41b0*/  FADD.FTZ R152, R195, -R152 ;  /* 0x80000098c3987221 */ /* 0x000fe20000010000 */
[C---:B------:R-:W-:Y:S01]  /*41c0*/  LOP3.LUT P6, RZ, R33.reuse, 0xff0000, RZ, 0xc0, !PT ;  /* 0x00ff000021ff7812 */ /* 0x040fe200078cc0ff */
[----:B------:R-:W-:Y:S01]  /*41d0*/  HADD2.F32 R158, -RZ, R137.H1_H1 ;  /* 0x30000089ff9e7230 */ /* 0x000fe20000004100 */
[----:B------:R-:W-:Y:S01]  /*41e0*/  ISETP.GE.U32.AND.EX P0, PT, R33, 0x1000000, PT, P0 ;  /* 0x010000002100780c */ /* 0x000fe20003f06100 */
[----:B-----5:R-:W-:Y:S01]  /*41f0*/  FFMA.FTZ R152, R8, R152, R153 ;  /* 0x0000009808987223 */ /* 0x020fe20000010099 */
[----:B------:R-:W-:Y:S01]  /*4200*/  FFMA.FTZ R153, R203, R157, R156 ;  /* 0x0000009dcb997223 */ /* 0x000fe2000001009c */
[----:B------:R-:W-:-:S02]  /*4210*/  HADD2.F32 R159, -RZ, R136.H1_H1 ;  /* 0x30000088ff9f7230 */ /* 0x000fc40000004100 */
[----:B------:R-:W-:Y:S01]  /*4220*/  FMUL.FTZ R152, R152, UR13 ;  /* 0x0000000d98987c20 */ /* 0x000fe20008410000 */
[----:B------:R-:W-:-:S04]  /*4230*/  FADD.FTZ R153, R204, -R153 ;  /* 0x80000099cc997221 */ /* 0x000fc80000010000 */
[----:B------:R-:W-:Y:S01]  /*4240*/  FFMA.FTZ R153, R8, R153, R154 ;  /* 0x0000009908997223 */ /* 0x000fe2000001009a */
[----:B------:R-:W-:Y:S01]  /*4250*/  FSEL R152, R152, RZ, P6 ;  /* 0x000000ff98987208 */ /* 0x000fe20003000000 */
[----:B------:R-:W-:Y:S01]  /*4260*/  HADD2.F32 R154, -RZ, R138.H1_H1 ;  /* 0x3000008aff9a7230 */ /* 0x000fe20000004100 */
[----:B------:R-:W-:Y:S01]  /*4270*/  LOP3.LUT P6, RZ, R33, 0xff00, RZ, 0xc0, !PT ;  /* 0x0000ff0021ff7812 */ /* 0x000fe200078cc0ff */
[----:B------:R-:W-:-:S05]  /*4280*/  FMUL.FTZ R153, R153, UR13 ;  /* 0x0000000d99997c20 */ /* 0x000fca0008410000 */
[----:B------:R-:W-:Y:S02]  /*4290*/  FSEL R153, R153, RZ, P0 ;  /* 0x000000ff99997208 */ /* 0x000fe40000000000 */
[----:B------:R-:W-:Y:S02]  /*42a0*/  LOP3.LUT P0, RZ, R33, 0xff, RZ, 0xc0, !PT ;  /* 0x000000ff21ff7812 */ /* 0x000fe4000780c0ff */
[----:B------:R-:W-:Y:S01]  /*42b0*/  F2FP.F16.F32.PACK_AB R155, R153, R152 ;  /* 0x00000098999b723e */ /* 0x000fe200000000ff */
[----:B------:R-:W-:Y:S01]  /*42c0*/  FFMA.FTZ R152, R176, R157, R156 ;  /* 0x0000009db0987223 */ /* 0x000fe2000001009c */
[----:B------:R-:W-:-:S03]  /*42d0*/  HADD2.F32 R153, -RZ, R138.H0_H0 ;  /* 0x2000008aff997230 */ /* 0x000fc60000004100 */
        /* <DEDUP_REMOVED lines=19> */
[----:B------:R-:W-:-:S03]  /*4410*/  FMUL.FTZ R158, R152, UR13 ;  /* 0x0000000d989e7c20 */ /* 0x000fc60008410000 */
[----:B------:R-:W-:Y:S02]  /*4420*/  FMUL.FTZ R152, R153, UR13 ;  /* 0x0000000d99987c20 */ /* 0x000fe40008410000 */
[----:B------:R-:W-:Y:S01]  /*4430*/  FSEL R153, R158, RZ, P0 ;  /* 0x000000ff9e997208 */ /* 0x000fe20000000000 */
[----:B------:R-:W-:Y:S01]  /*4440*/  HADD2.F32 R158, -RZ, R136.H0_H0 ;  /* 0x20000088ff9e7230 */ /* 0x000fe20000004100 */
[----:B------:R-:W-:Y:S02]  /*4450*/  LOP3.LUT P0, RZ, R32, 0xff, RZ, 0xc0, !PT ;  /* 0x000000ff20ff7812 */ /* 0x000fe4000780c0ff */
[----:B------:R-:W-:Y:S02]  /*4460*/  FSEL R152, R152, RZ, P6 ;  /* 0x000000ff98987208 */ /* 0x000fe40003000000 */
[----:B------:R-:W-:Y:S02]  /*4470*/  LOP3.LUT P6, RZ, R32, 0xff00, RZ, 0xc0, !PT ;  /* 0x0000ff0020ff7812 */ /* 0x000fe400078cc0ff */
[----:B------:R-:W-:Y:S01]  /*4480*/  F2FP.F16.F32.PACK_AB R153, R152, R153 ;  /* 0x000000999899723e */ /* 0x000fe200000000ff */
[----:B------:R-:W-:-:S04]  /*4490*/  FFMA.FTZ R152, R0, R157, R156 ;  /* 0x0000009d00987223 */ /* 0x000fc8000001009c */
[----:B------:R-:W-:-:S04]  /*44a0*/  FADD.FTZ R152, R6, -R152 ;  /* 0x8000009806987221 */ /* 0x000fc80000010000 */
[----:B------:R-:W-:Y:S01]  /*44b0*/  FFMA.FTZ R152, R8, R152, R158 ;  /* 0x0000009808987223 */ /* 0x000fe2000001009e */
[----:B------:R-:W-:-:S04]  /*44c0*/  FFMA.FTZ R158, R12, R157, R156 ;  /* 0x0000009d0c9e7223 */ /* 0x000fc8000001009c */
[----:B------:R-:W-:-:S04]  /*44d0*/  FADD.FTZ R158, R11, -R158 ;  /* 0x8000009e0b9e7221 */ /* 0x000fc80000010000 */
[----:B------:R-:W-:Y:S01]  /*44e0*/  FFMA.FTZ R158, R8, R158, R159 ;  /* 0x0000009e089e7223 */ /* 0x000fe2000001009f */
[----:B------:R-:W-:-:S03]  /*44f0*/  FMUL.FTZ R159, R152, UR13 ;  /* 0x0000000d989f7c20 */ /* 0x000fc60008410000 */
[----:B------:R-:W-:-:S05]  /*4500*/  FMUL.FTZ R158, R158, UR13 ;  /* 0x0000000d9e9e7c20 */ /* 0x000fca0008410000 */
[----:B------:R-:W-:Y:S02]  /*4510*/  FSEL R152, R158, RZ, P6 ;  /* 0x000000ff9e987208 */ /* 0x000fe40003000000 */
[----:B------:R-:W-:-:S04]  /*4520*/  FSEL R158, R159, RZ, P0 ;  /* 0x000000ff9f9e7208 */ /* 0x000fc80000000000 */
[----:B------:R-:W-:Y:S01]  /*4530*/  F2FP.F16.F32.PACK_AB R152, R152, R158 ;  /* 0x0000009e9898723e */ /* 0x000fe200000000ff */
[----:B------:R-:W-:Y:S06]  /*4540*/  BRA `(.L_x_808) ;  /* 0x0000001800487947 */ /* 0x000fec0003800000 */
.L_x_809:
[-CC-:B------:R-:W-:Y:S01]  /*4550*/  FFMA.FTZ R141, R196, R157.reuse, R156.reuse ;  /* 0x0000009dc48d7223 */ /* 0x180fe2000001009c */
[----:B------:R-:W-:Y:S01]  /*4560*/  FFMA.FTZ R143, R203, R157, R156 ;  /* 0x0000009dcb8f7223 */ /* 0x000fe2000001009c */
[--C-:B------:R-:W-:Y:S01]  /*4570*/  HADD2.F32 R142, -RZ, R139.reuse.H0_H0 ;  /* 0x2000008bff8e7230 */ /* 0x100fe20000004100 */
[----:B------:R-:W-:Y:S01]  /*4580*/  ISETP.GE.U32.AND P0, PT, R32, RZ, PT ;  /* 0x000000ff2000720c */ /* 0x000fe20003f06070 */
[----:B------:R-:W-:Y:S01]  /*4590*/  FADD.FTZ R141, R195, -R141 ;  /* 0x8000008dc38d7221 */ /* 0x000fe20000010000 */
[----:B------:R-:W-:Y:S02]  /*45a0*/  HADD2.F32 R140, -RZ, R139.H1_H1 ;  /* 0x3000008bff8c7230 */ /* 0x000fe40000004100 */
[----:B------:R-:W-:Y:S01]  /*45b0*/  FADD.FTZ R143, R204, -R143 ;  /* 0x8000008fcc8f7221 */ /* 0x000fe20000010000 */
[--C-:B------:R-:W-:Y:S02]  /*45c0*/  HADD2.F32 R153, -RZ, R138.reuse.H0_H0 ;  /* 0x2000008aff997230 */ /* 0x100fe40000004100 */
[----:B-----5:R-:W-:Y:S01]  /*45d0*/  FFMA.FTZ R152, R8, R141, R142 ;  /* 0x0000008d08987223 */ /* 0x020fe2000001008e */
[----:B------:R-:W-:Y:S01]  /*45e0*/  FFMA.FTZ R141, R198, R157, R156 ;  /* 0x0000009dc68d7223 */ /* 0x000fe2000001009c */
[----:B------:R-:W-:Y:S01]  /*45f0*/  FFMA.FTZ R143, R8, R143, R140 ;  /* 0x0000008f088f7223 */ /* 0x000fe2000001008c */
[----:B------:R-:W-:Y:S01]  /*4600*/  FFMA.FTZ R142, R176, R157, R156 ;  /* 0x0000009db08e7223 */ /* 0x000fe2000001009c */
[----:B------:R-:W-:-:S02]  /*4610*/  HADD2.F32 R140, -RZ, R138.H1_H1 ;  /* 0x3000008aff8c7230 */ /* 0x000fc40000004100 */
[----:B------:R-:W-:Y:S01]  /*4620*/  FADD.FTZ R141, R197, -R141 ;  /* 0x8000008dc58d7221 */ /* 0x000fe20000010000 */
[----:B------:R-:W-:Y:S01]  /*4630*/  ISETP.GE.U32.AND.EX P0, PT, R33, 0x1000000, PT, P0 ;  /* 0x010000002100780c */ /* 0x000fe20003f06100 */
[----:B------:R-:W-:Y:S01]  /*4640*/  FADD.FTZ R142, R175, -R142 ;  /* 0x8000008eaf8e7221 */ /* 0x000fe20000010000 */
[----:B------:R-:W-:Y:S01]  /*4650*/  LOP3.LUT P6, RZ, R33, 0xff0000, RZ, 0xc0, !PT ;  /* 0x00ff000021ff7812 */ /* 0x000fe200078cc0ff */
[C---:B------:R-:W-:Y:S01]  /*4660*/  FFMA.FTZ R141, R8.reuse, R141, R140 ;  /* 0x0000008d088d7223 */ /* 0x040fe2000001008c */
[C---:B------:R-:W-:Y:S01]  /*4670*/  FMUL.FTZ R140, R143.reuse, UR13 ;  /* 0x0000000d8f8c7c20 */ /* 0x040fe20008410000 */
[----:B------:R-:W-:Y:S01]  /*4680*/  FFMA.FTZ R142, R8, R142, R153 ;  /* 0x0000008e088e7223 */ /* 0x000fe20000010099 */
[----:B------:R-:W-:Y:S01]  /*4690*/  F2FP.F16.F32.PACK_AB R143, R143, R152 ;  /* 0x000000988f8f723e */ /* 0x000fe200000000ff */
[----:B------:R-:W-:Y:S02]  /*46a0*/  FMUL.FTZ R152, R152, UR13 ;  /* 0x0000000d98987c20 */ /* 0x000fe40008410000 */
[----:B------:R-:W-:Y:S01]  /*46b0*/  FSEL R155, R140, RZ, P0 ;  /* 0x000000ff8c9b7208 */ /* 0x000fe20000000000 */
[----:B------:R-:W-:Y:S01]  /*46c0*/  FMUL.FTZ R140, R142, UR13 ;  /* 0x0000000d8e8c7c20 */ /* 0x000fe20008410000 */
[C---:B------:R-:W-:Y:S01]  /*46d0*/  F2FP.F16.F32.PACK_AB R142, R141.reuse, R142 ;  /* 0x0000008e8d8e723e */ /* 0x040fe200000000ff */
[----:B------:R-:W-:Y:S01]  /*46e0*/  FMUL.FTZ R141, R141, UR13 ;  /* 0x0000000d8d8d7c20 */ /* 0x000fe20008410000 */
[----:B------:R-:W-:-:S02]  /*46f0*/  FSEL R152, R152, RZ, P6 ;  /* 0x000000ff98987208 */ /* 0x000fc40003000000 */
[C---:B------:R-:W-:Y:S02]  /*4700*/  LOP3.LUT P0, RZ, R33.reuse, 0xff, RZ, 0xc0, !PT ;  /* 0x000000ff21ff7812 */ /* 0x040fe4000780c0ff */
[----:B------:R-:W-:Y:S02]  /*4710*/  LOP3.LUT P6, RZ, R33, 0xff00, RZ, 0xc0, !PT ;  /* 0x0000ff0021ff7812 */ /* 0x000fe400078cc0ff */
[----:B------:R-:W-:Y:S02]  /*4720*/  FSEL R140, R140, RZ, P0 ;  /* 0x000000ff8c8c7208 */ /* 0x000fe40000000000 */
[----:B------:R-:W-:Y:S02]  /*4730*/  FSEL R141, R141, RZ, P6 ;  /* 0x000000ff8d8d7208 */ /* 0x000fe40003000000 */
[----:B------:R-:W-:Y:S01]  /*4740*/  F2FP.F16.F32.PACK_AB R155, R155, R152 ;  /* 0x000000989b9b723e */ /* 0x000fe200000000ff */
[--C-:B------:R-:W-:Y:S01]  /*4750*/  HADD2.F32 R152, -RZ, R137.reuse.H1_H1 ;  /* 0x30000089ff987230 */ /* 0x100fe20000004100 */
[----:B------:R-:W-:Y:S01]  /*4760*/  F2FP.F16.F32.PACK_AB R154, R141, R140 ;  /* 0x0000008c8d9a723e */ /* 0x000fe200000000ff */
[----:B------:R-:W-:Y:S01]  /*4770*/  FFMA.FTZ R141, R10, R157, R156 ;  /* 0x0000009d0a8d7223 */ /* 0x000fe2000001009c */
[----:B------:R-:W-:Y:S01]  /*4780*/  HADD2.F32 R140, -RZ, R137.H0_H0 ;  /* 0x20000089ff8c7230 */ /* 0x000fe20000004100 */
[----:B------:R-:W-:-:S02]  /*4790*/  LOP3.LUT P0, RZ, R32, 0xff0000, RZ, 0xc0, !PT ;  /* 0x00ff000020ff7812 */ /* 0x000fc4000780c0ff */
[----:B------:R-:W-:Y:S01]  /*47a0*/  FADD.FTZ R141, R9, -R141 ;  /* 0x8000008d098d7221 */ /* 0x000fe20000010000 */
[----:B------:R-:W-:-:S03]  /*47b0*/  LOP3.LUT P6, RZ, R32, 0xff000000, RZ, 0xc0, !PT ;  /* 0xff00000020ff7812 */ /* 0x000fc600078cc0ff */
[----:B------:R-:W-:Y:S01]  /*47c0*/  FFMA.FTZ R141, R8, R141, R140 ;  /* 0x0000008d088d7223 */ /* 0x000fe2000001008c */
[----:B------:R-:W-:-:S04]  /*47d0*/  FFMA.FTZ R140, R178, R157, R156 ;  /* 0x0000009db28c7223 */ /* 0x000fc8000001009c */
[----:B------:R-:W-:-:S04]  /*47e0*/  FADD.FTZ R140, R177, -R140 ;  /* 0x8000008cb18c7221 */ /* 0x000fc80000010000 */
[----:B------:R-:W-:Y:S01]  /*47f0*/  FFMA.FTZ R152, R8, R140, R152 ;  /* 0x0000008c08987223 */ /* 0x000fe20000010098 */
[----:B------:R-:W-:-:S03]  /*4800*/  FMUL.FTZ R140, R141, UR13 ;  /* 0x0000000d8d8c7c20 */ /* 0x000fc60008410000 */
[C---:B------:R-:W-:Y:S01]  /*4810*/  FMUL.FTZ R153, R152.reuse, UR13 ;  /* 0x0000000d98997c20 */ /* 0x040fe20008410000 */
[----:B------:R-:W-:Y:S01]  /*4820*/  F2FP.F16.F32.PACK_AB R141, R152, R141 ;  /* 0x0000008d988d723e */ /* 0x000fe200000000ff */
[----:B------:R-:W-:Y:S01]  /*4830*/  HADD2.F32 R152, -RZ, R136.H0_H0 ;  /* 0x20000088ff987230 */ /* 0x000fe20000004100 */
[----:B------:R-:W-:Y:S02]  /*4840*/  FSEL R140, R140, RZ, P0 ;  /* 0x000000ff8c8c7208 */ /* 0x000fe40000000000 */
[----:B------:R-:W-:Y:S02]  /*4850*/  FSEL R153, R153, RZ, P6 ;  /* 0x000000ff99997208 */ /* 0x000fe40003000000 */
[----:B------:R-:W-:Y:S02]  /*4860*/  LOP3.LUT P0, RZ, R32, 0xff, RZ, 0xc0, !PT ;  /* 0x000000ff20ff7812 */ /* 0x000fe4000780c0ff */
[----:B------:R-:W-:Y:S01]  /*4870*/  F2FP.F16.F32.PACK_AB R153, R153, R140 ;  /* 0x0000008c9999723e */ /* 0x000fe200000000ff */
[----:B------:R-:W-:Y:S01]  /*4880*/  FFMA.FTZ R140, R0, R157, R156 ;  /* 0x0000009d008c7223 */ /* 0x000fe2000001009c */
[----:B------:R-:W-:-:S03]  /*4890*/  LOP3.LUT P6, RZ, R32, 0xff00, RZ, 0xc0, !PT ;  /* 0x0000ff0020ff7812 */ /* 0x000fc600078cc0ff */
[----:B------:R-:W-:-:S04]  /*48a0*/  FADD.FTZ R140, R6, -R140 ;  /* 0x8000008c068c7221 */ /* 0x000fc80000010000 */
[----:B------:R-:W-:Y:S01]  /*48b0*/  FFMA.FTZ R158, R8, R140, R152 ;  /* 0x0000008c089e7223 */ /* 0x000fe20000010098 */
[----:B------:R-:W-:Y:S01]  /*48c0*/  FFMA.FTZ R140, R12, R157, R156 ;  /* 0x0000009d0c8c7223 */ /* 0x000fe2000001009c */
[----:B------:R-:W-:Y:S02]  /*48d0*/  HADD2.F32 R152, -RZ, R136.H1_H1 ;  /* 0x30000088ff987230 */ /* 0x000fe40000004100 */
[----:B------:R-:W-:Y:S01]  /*48e0*/  FMUL.FTZ R159, R158, UR13 ;  /* 0x0000000d9e9f7c20 */ /* 0x000fe20008410000 */
[----:B------:R-:W-:-:S04]  /*48f0*/  FADD.FTZ R140, R11, -R140 ;  /* 0x8000008c0b8c7221 */ /* 0x000fc80000010000 */
[----:B------:R-:W-:Y:S01]  /*4900*/  FFMA.FTZ R140, R8, R140, R152 ;  /* 0x0000008c088c7223 */ /* 0x000fe20000010098 */
[----:B------:R-:W-:-:S03]  /*4910*/  FSEL R159, R159, RZ, P0 ;  /* 0x000000ff9f9f7208 */ /* 0x000fc60000000000 */
[C---:B------:R-:W-:Y:S01]  /*4920*/  FMUL.FTZ R152, R140.reuse, UR13 ;  /* 0x0000000d8c987c20 */ /* 0x040fe20008410000 */
[----:B------:R-:W-:-:S04]  /*4930*/  F2FP.F16.F32.PACK_AB R140, R140, R158 ;  /* 0x0000009e8c8c723e */ /* 0x000fc800000000ff */
[----:B------:R-:W-:-:S04]  /*4940*/  FSEL R152, R152, RZ, P6 ;  /* 0x000000ff98987208 */ /* 0x000fc80003000000 */
[----:B------:R-:W-:Y:S01]  /*4950*/  F2FP.F16.F32.PACK_AB R152, R152, R159 ;  /* 0x0000009f9898723e */ /* 0x000fe200000000ff */
[----:B------:R-:W-:Y:S06]  /*4960*/  BRA `(.L_x_808) ;  /* 0x0000001400407947 */ /* 0x000fec0003800000 */
.L_x_805:
        /* <DEDUP_REMOVED lines=27> */
[----:B------:R-:W-:Y:S01]  /*4b20*/  F2FP.F16.F32.PACK_AB R155, R133, R132 ;  /* 0x00000084859b723e */ /* 0x000fe200000000ff */
[-CC-:B------:R-:W-:Y:S01]  /*4b30*/  FFMA.FTZ R133, R176, R157.reuse, R156.reuse ;  /* 0x0000009db0857223 */ /* 0x180fe2000001009c */
[----:B------:R-:W-:Y:S01]  /*4b40*/  FFMA.FTZ R132, R198, R157, R156 ;  /* 0x0000009dc6847223 */ /* 0x000fe2000001009c */
[----:B------:R-:W-:Y:S02]  /*4b50*/  LOP3.LUT P6, RZ, R35, 0xff00, RZ, 0xc0, !PT ;  /* 0x0000ff0023ff7812 */ /* 0x000fe400078cc0ff */
[----:B------:R-:W-:Y:S01]  /*4b60*/  FADD.FTZ R133, R175, -R133 ;  /* 0x80000085af857221 */ /* 0x000fe20000010000 */
[----:B------:R-:W-:Y:S01]  /*4b70*/  FADD.FTZ R132, R197, -R132 ;  /* 0x80000084c5847221 */ /* 0x000fe20000010000 */
[----:B------:R-:W-:-:S02]  /*4b80*/  F2FP.F16.F32.PACK_AB R135, R134, R135 ;  /* 0x000000878687723e */ /* 0x000fc400000000ff */
[C---:B------:R-:W-:Y:S01]  /*4b90*/  FMUL.FTZ R133, R8.reuse, R133 ;  /* 0x0000008508857220 */ /* 0x040fe20000410000 */
[----:B------:R-:W-:-:S03]  /*4ba0*/  FMUL.FTZ R132, R8, R132 ;  /* 0x0000008408847220 */ /* 0x000fc60000410000 */
[----:B------:R-:W-:Y:S01]  /*4bb0*/  FMUL.FTZ R133, R133, UR13 ;  /* 0x0000000d85857c20 */ /* 0x000fe20008410000 */
[----:B------:R-:W-:-:S04]  /*4bc0*/  FMUL.FTZ R154, R132, UR13 ;  /* 0x0000000d849a7c20 */ /* 0x000fc80008410000 */
[----:B------:R-:W-:Y:S02]  /*4bd0*/  FSEL R134, R133, RZ, P0 ;  /* 0x000000ff85867208 */ /* 0x000fe40000000000 */
[----:B------:R-:W-:Y:S02]  /*4be0*/  FSEL R132, R154, RZ, P6 ;  /* 0x000000ff9a847208 */ /* 0x000fe40003000000 */
[C---:B------:R-:W-:Y:S02]  /*4bf0*/  LOP3.LUT P0, RZ, R33.reuse, 0xff, RZ, 0xc0, !PT ;  /* 0x000000ff21ff7812 */ /* 0x040fe4000780c0ff */
[----:B------:R-:W-:Y:S01]  /*4c00*/  F2FP.F16.F32.PACK_AB R134, R132, R134 ;  /* 0x000000868486723e */ /* 0x000fe200000000ff */
[----:B------:R-:W-:Y:S01]  /*4c10*/  FFMA.FTZ R132, R10, R157, R156 ;  /* 0x0000009d0a847223 */ /* 0x000fe2000001009c */
[----:B------:R-:W-:Y:S02]  /*4c20*/  LOP3.LUT P6, RZ, R33, 0xff00, RZ, 0xc0, !PT ;  /* 0x0000ff0021ff7812 */ /* 0x000fe400078cc0ff */
[----:B------:R-:W-:Y:S01]  /*4c30*/  FSEL R133, R133, RZ, P0 ;  /* 0x000000ff85857208 */ /* 0x000fe20000000000 */
[----:B------:R-:W-:Y:S01]  /*4c40*/  FADD.FTZ R132, R9, -R132 ;  /* 0x8000008409847221 */ /* 0x000fe20000010000 */
[----:B------:R-:W-:-:S02]  /*4c50*/  FSEL R154, R154, RZ, P6 ;  /* 0x000000ff9a9a7208 */ /* 0x000fc40003000000 */
[----:B------:R-:W-:Y:S02]  /*4c60*/  LOP3.LUT P6, RZ, R32, 0xff0000, RZ, 0xc0, !PT ;  /* 0x00ff000020ff7812 */ /* 0x000fe400078cc0ff */
[----:B------:R-:W-:Y:S01]  /*4c70*/  F2FP.F16.F32.PACK_AB R154, R154, R133 ;  /* 0x000000859a9a723e */ /* 0x000fe200000000ff */
        /* <DEDUP_REMOVED lines=13> */
[----:B------:R-:W-:Y:S01]  /*4d50*/  F2FP.F16.F32.PACK_AB R133, R152, R133 ;  /* 0x000000859885723e */ /* 0x000fe200000000ff */
[-CC-:B------:R-:W-:Y:S01]  /*4d60*/  FFMA.FTZ R152, R0, R157.reuse, R156.reuse ;  /* 0x0000009d00987223 */ /* 0x180fe2000001009c */
[----:B------:R-:W-:Y:S01]  /*4d70*/  F2FP.F16.F32.PACK_AB R153, R153, R132 ;  /* 0x000000849999723e */ /* 0x000fe200000000ff */
[----:B------:R-:W-:Y:S01]  /*4d80*/  FFMA.FTZ R132, R12, R157, R156 ;  /* 0x0000009d0c847223 */ /* 0x000fe2000001009c */
[----:B------:R-:W-:Y:S01]  /*4d90*/  LOP3.LUT P0, RZ, R32, 0xff00, RZ, 0xc0, !PT ;  /* 0x0000ff0020ff7812 */ /* 0x000fe2000780c0ff */
[----:B------:R-:W-:Y:S01]  /*4da0*/  FADD.FTZ R152, R6, -R152 ;  /* 0x8000009806987221 */ /* 0x000fe20000010000 */
[----:B------:R-:W-:Y:S01]  /*4db0*/  LOP3.LUT P6, RZ, R34, 0xff00, RZ, 0xc0, !PT ;  /* 0x0000ff0022ff7812 */ /* 0x000fe200078cc0ff */
[----:B------:R-:W-:-:S04]  /*4dc0*/  FADD.FTZ R132, R11, -R132 ;  /* 0x800000840b847221 */ /* 0x000fc80000010000 */
[----:B------:R-:W-:-:S04]  /*4dd0*/  FMUL.FTZ R132, R8, R132 ;  /* 0x0000008408847220 */ /* 0x000fc80000410000 */
[----:B------:R-:W-:Y:S01]  /*4de0*/  FMUL.FTZ R158, R132, UR13 ;  /* 0x0000000d849e7c20 */ /* 0x000fe20008410000 */
[----:B------:R-:W-:-:S04]  /*4df0*/  FMUL.FTZ R132, R8, R152 ;  /* 0x0000009808847220 */ /* 0x000fc80000410000 */
[----:B------:R-:W-:Y:S01]  /*4e00*/  FMUL.FTZ R160, R132, UR13 ;  /* 0x0000000d84a07c20 */ /* 0x000fe20008410000 */
[C---:B------:R-:W-:Y:S02]  /*4e10*/  FSEL R152, R158.reuse, RZ, P0 ;  /* 0x000000ff9e987208 */ /* 0x040fe40000000000 */
[----:B------:R-:W-:Y:S02]  /*4e20*/  FSEL R132, R158, RZ, P6 ;  /* 0x000000ff9e847208 */ /* 0x000fe40003000000 */
[----:B------:R-:W-:Y:S02]  /*4e30*/  LOP3.LUT P0, RZ, R34, 0xff, RZ, 0xc0, !PT ;  /* 0x000000ff22ff7812 */ /* 0x000fe4000780c0ff */
[----:B------:R-:W-:Y:S02]  /*4e40*/  LOP3.LUT P6, RZ, R32, 0xff, RZ, 0xc0, !PT ;  /* 0x000000ff20ff7812 */ /* 0x000fe400078cc0ff */
[C---:B------:R-:W-:Y:S02]  /*4e50*/  FSEL R159, R160.reuse, RZ, P0 ;  /* 0x000000ffa09f7208 */ /* 0x040fe40000000000 */
[----:B------:R-:W-:-:S02]  /*4e60*/  FSEL R158, R160, RZ, P6 ;  /* 0x000000ffa09e7208 */ /* 0x000fc40003000000 */
[----:B------:R-:W-:Y:S02]  /*4e70*/  F2FP.F16.F32.PACK_AB R132, R132, R159 ;  /* 0x0000009f8484723e */ /* 0x000fe400000000ff */
[----:B------:R-:W-:Y:S01]  /*4e80*/  F2FP.F16.F32.PACK_AB R152, R152, R158 ;  /* 0x0000009e9898723e */ /* 0x000fe200000000ff */
[----:B------:R-:W-:Y:S06]  /*4e90*/  BRA `(.L_x_808) ;  /* 0x0000000c00f47947 */ /* 0x000fec0003800000 */
.L_x_811:
        /* <DEDUP_REMOVED lines=9> */
[C---:B------:R-:W-:Y:S01]  /*4f30*/  F2FP.F16.F32.PACK_AB R143, R133.reuse, R134 ;  /* 0x00000086858f723e */ /* 0x040fe200000000ff */
        /* <DEDUP_REMOVED lines=20> */
[C---:B------:R-:W-:Y:S01]  /*5080*/  F2FP.F16.F32.PACK_AB R142, R133.reuse, R142 ;  /* 0x0000008e858e723e */ /* 0x040fe200000000ff */
[----:B------:R-:W-:Y:S02]  /*5090*/  FMUL.FTZ R133, R133, UR13 ;  /* 0x0000000d85857c20 */ /* 0x000fe40008410000 */
[C---:B------:R-:W-:Y:S02]  /*50a0*/  FSEL R132, R134.reuse, RZ, P6 ;  /* 0x000000ff86847208 */ /* 0x040fe40003000000 */
[----:B------:R-:W-:Y:S02]  /*50b0*/  LOP3.LUT P6, RZ, R35, 0xff00, RZ, 0xc0, !PT ;  /* 0x0000ff0023ff7812 */ /* 0x000fe400078cc0ff */
[----:B------:R-:W-:Y:S02]  /*50c0*/  FSEL R134, R134, RZ, P0 ;  /* 0x000000ff86867208 */ /* 0x000fe40000000000 */
[----:B------:R-:W-:-:S02]  /*50d0*/  LOP3.LUT P0, RZ, R33, 0xff00, RZ, 0xc0, !PT ;  /* 0x0000ff0021ff7812 */ /* 0x000fc4000780c0ff */
[C---:B------:R-:W-:Y:S02]  /*50e0*/  FSEL R140, R133.reuse, RZ, P6 ;  /* 0x000000ff858c7208 */ /* 0x040fe40003000000 */
[----:B------:R-:W-:Y:S02]  /*50f0*/  FSEL R133, R133, RZ, P0 ;  /* 0x000000ff85857208 */ /* 0x000fe40000000000 */
[----:B------:R-:W-:Y:S02]  /*5100*/  F2FP.F16.F32.PACK_AB R134, R140, R134 ;  /* 0x000000868c86723e */ /* 0x000fe400000000ff */
[----:B------:R-:W-:Y:S01]  /*5110*/  F2FP.F16.F32.PACK_AB R154, R133, R132 ;  /* 0x00000084859a723e */ /* 0x000fe200000000ff */
[-CC-:B------:R-:W-:Y:S01]  /*5120*/  FFMA.FTZ R133, R10, R157.reuse, R156.reuse ;  /* 0x0000009d0a857223 */ /* 0x180fe2000001009c */
[----:B------:R-:W-:Y:S01]  /*5130*/  FFMA.FTZ R132, R178, R157, R156 ;  /* 0x0000009db2847223 */ /* 0x000fe2000001009c */
[C---:B------:R-:W-:Y:S02]  /*5140*/  LOP3.LUT P0, RZ, R34.reuse, 0xff0000, RZ, 0xc0, !PT ;  /* 0x00ff000022ff7812 */ /* 0x040fe4000780c0ff */
[----:B------:R-:W-:Y:S01]  /*5150*/  FADD.FTZ R133, R9, -R133 ;  /* 0x8000008509857221 */ /* 0x000fe20000010000 */
[----:B------:R-:W-:Y:S01]  /*5160*/  FADD.FTZ R132, R177, -R132 ;  /* 0x80000084b1847221 */ /* 0x000fe20000010000 */
[----:B------:R-:W-:-:S02]  /*5170*/  LOP3.LUT P6, RZ, R34, 0xff000000, RZ, 0xc0, !PT ;  /* 0xff00000022ff7812 */ /* 0x000fc400078cc0ff */
[C---:B------:R-:W-:Y:S01]  /*5180*/  FMUL.FTZ R133, R8.reuse, R133 ;  /* 0x0000008508857220 */ /* 0x040fe20000410000 */
[----:B------:R-:W-:-:S03]  /*5190*/  FMUL.FTZ R132, R8, R132 ;  /* 0x0000008408847220 */ /* 0x000fc60000410000 */
[----:B------:R-:W-:Y:S01]  /*51a0*/  FMUL.FTZ R140, R133, UR13 ;  /* 0x0000000d858c7c20 */ /* 0x000fe20008410000 */
[C---:B------:R-:W-:Y:S01]  /*51b0*/  FMUL.FTZ R153, R132.reuse, UR13 ;  /* 0x0000000d84997c20 */ /* 0x040fe20008410000 */
[----:B------:R-:W-:-:S03]  /*51c0*/  F2FP.F16.F32.PACK_AB R141, R132, R133 ;  /* 0x00000085848d723e */ /* 0x000fc600000000ff */
[----:B------:R-:W-:Y:S02]  /*51d0*/  FSEL R133, R140, RZ, P0 ;  /* 0x000000ff8c857208 */ /* 0x000fe40000000000 */
[----:B------:R-:W-:Y:S02]  /*51e0*/  FSEL R132, R153, RZ, P6 ;  /* 0x000000ff99847208 */ /* 0x000fe40003000000 */
[----:B------:R-:W-:Y:S02]  /*51f0*/  LOP3.LUT P0, RZ, R32, 0xff0000, RZ, 0xc0, !PT ;  /* 0x00ff000020ff7812 */ /* 0x000fe4000780c0ff */
        /* <DEDUP_REMOVED lines=21> */
[----:B------:R-:W-:Y:S02]  /*5350*/  F2FP.F16.F32.PACK_AB R132, R132, R160 ;  /* 0x000000a08484723e */ /* 0x000fe400000000ff */
[----:B------:R-:W-:Y:S02]  /*5360*/  F2FP.F16.F32.PACK_AB R152, R152, R159 ;  /* 0x0000009f9898723e */ /* 0x000fe400000000ff */
[----:B------:R-:W-:Y:S01]  /*5370*/  F2FP.F16.F32.PACK_AB R140, R140, R158 ;  /* 0x0000009e8c8c723e */ /* 0x000fe200000000ff */
[----:B------:R-:W-:Y:S06]  /*5380*/  BRA `(.L_x_808) ;  /* 0x0000000800b87947 */ /* 0x000fec0003800000 */
.L_x_810:
[----:B------:R-:W-:Y:S01]  /*5390*/  UMOV UR4, UR6 ;  /* 0x0000000600047c82 */ /* 0x000fe20008000000 */
[----:B------:R-:W-:Y:S01]  /*53a0*/  UMOV UR5, UR7 ;  /* 0x0000000700057c82 */ /* 0x000fe20008000000 */
[----:B------:R-:W-:-:S04]  /*53b0*/  UISETP.NE.U32.AND UP0, UPT, UR4, URZ, UPT ;  /* 0x000000ff0400728c */ /* 0x000fc8000bf05070 */
[----:B------:R-:W-:-:S09]  /*53c0*/  UISETP.NE.AND.EX UP0, UPT, UR5, URZ, UPT, UP0 ;  /* 0x000000ff0500728c */ /* 0x000fd2000bf05300 */
[----:B------:R-:W-:Y:S05]  /*53d0*/  BRA.U UP0, `(.L_x_812) ;  /* 0x00000005004c7547 */ /* 0x000fea000b800000 */
[-C--:B------:R-:W-:Y:S01]  /*53e0*/  FFMA.FTZ R132, R196, R157.reuse, R156 ;  /* 0x0000009dc4847223 */ /* 0x080fe2000001009c */
[--C-:B------:R-:W-:Y:S01]  /*53f0*/  HADD2.F32 R133, -RZ, R139.reuse.H0_H0 ;  /* 0x2000008bff857230 */ /* 0x100fe20000004100 */
[----:B------:R-:W-:Y:S01]  /*5400*/  LOP3.LUT P6, RZ, R33, 0xff0000, RZ, 0xc0, !PT ;  /* 0x00ff000021ff7812 */ /* 0x000fe200078cc0ff */
[----:B------:R-:W-:Y:S02]  /*5410*/  HADD2.F32 R134, -RZ, R139.H1_H1 ;  /* 0x3000008bff867230 */ /* 0x000fe40000004100 */
[----:B------:R-:W-:Y:S01]  /*5420*/  FADD.FTZ R132, R195, -R132 ;  /* 0x80000084c3847221 */ /* 0x000fe20000010000 */
[----:B------:R-:W-:Y:S01]  /*5430*/  LOP3.LUT P0, RZ, R35, 0xff0000, RZ, 0xc0, !PT ;  /* 0x00ff000023ff7812 */ /* 0x000fe2000780c0ff */
[----:B------:R-:W-:Y:S02]  /*5440*/  HADD2.F32 R158, -RZ, R136.H1_H1 ;  /* 0x30000088ff9e7230 */ /* 0x000fe40000004100 */
[----:B-----5:R-:W-:Y:S01]  /*5450*/  FFMA.FTZ R132, R8, R132, R133 ;  /* 0x0000008408847223 */ /* 0x020fe20000010085 */
[----:B------:R-:W-:-:S03]  /*5460*/  FFMA.FTZ R133, R203, R157, R156 ;  /* 0x0000009dcb857223 */ /* 0x000fc6000001009c */
[----:B------:R-:W-:Y:S01]  /*5470*/  FMUL.FTZ R135, R132, UR13 ;  /* 0x0000000d84877c20 */ /* 0x000fe20008410000 */
[----:B------:R-:W-:-:S04]  /*5480*/  FADD.FTZ R133, R204, -R133 ;  /* 0x80000085cc857221 */ /* 0x000fc80000010000 */
[----:B------:R-:W-:Y:S01]  /*5490*/  FFMA.FTZ R133, R8, R133, R134 ;  /* 0x0000008508857223 */ /* 0x000fe20000010086 */
[----:B------:R-:W-:Y:S02]  /*54a0*/  FSEL R132, R135, RZ, P6 ;  /* 0x000000ff87847208 */ /* 0x000fe40003000000 */
[----:B------:R-:W-:Y:S01]  /*54b0*/  ISETP.GE.U32.AND P6, PT, R34, RZ, PT ;  /* 0x000000ff2200720c */ /* 0x000fe20003fc6070 */
[----:B------:R-:W-:Y:S01]  /*54c0*/  FMUL.FTZ R133, R133, UR13 ;  /* 0x0000000d85857c20 */ /* 0x000fe20008410000 */
[----:B------:R-:W-:Y:S02]  /*54d0*/  FSEL R135, R135, RZ, P0 ;  /* 0x000000ff87877208 */ /* 0x000fe40000000000 */
[----:B------:R-:W-:Y:S02]  /*54e0*/  ISETP.GE.U32.AND P0, PT, R32, RZ, PT ;  /* 0x000000ff2000720c */ /* 0x000fe40003f06070 */
[----:B------:R-:W-:Y:S02]  /*54f0*/  ISETP.GE.U32.AND.EX P6, PT, R35, 0x1000000, PT, P6 ;  /* 0x010000002300780c */ /* 0x000fe40003fc6160 */
[----:B------:R-:W-:-:S02]  /*5500*/  ISETP.GE.U32.AND.EX P0, PT, R33, 0x1000000, PT, P0 ;  /* 0x010000002100780c */ /* 0x000fc40003f06100 */
[C---:B------:R-:W-:Y:S02]  /*5510*/  FSEL R134, R133.reuse, RZ, P6 ;  /* 0x000000ff85867208 */ /* 0x040fe40003000000 */
[----:B------:R-:W-:Y:S02]  /*5520*/  FSEL R133, R133, RZ, P0 ;  /* 0x000000ff85857208 */ /* 0x000fe40000000000 */
[----:B------:R-:W-:Y:S01]  /*5530*/  F2FP.F16.F32.PACK_AB R135, R134, R135 ;  /* 0x000000878687723e */ /* 0x000fe200000000ff */
[----:B------:R-:W-:Y:S01]  /*5540*/  FFMA.FTZ R134, R176, R157, R156 ;  /* 0x0000009db0867223 */ /* 0x000fe2000001009c */
[----:B------:R-:W-:Y:S01]  /*5550*/  F2FP.F16.F32.PACK_AB R155, R133, R132 ;  /* 0x00000084859b723e */ /* 0x000fe200000000ff */
[--C-:B------:R-:W-:Y:S01]  /*5560*/  HADD2.F32 R132, -RZ, R138.reuse.H0_H0 ;  /* 0x2000008aff847230 */ /* 0x100fe20000004100 */
[----:B------:R-:W-:Y:S01]  /*5570*/  LOP3.LUT P6, RZ, R33, 0xff, RZ, 0xc0, !PT ;  /* 0x000000ff21ff7812 */ /* 0x000fe200078cc0ff */
[----:B------:R-:W-:Y:S01]  /*5580*/  FADD.FTZ R134, R175, -R134 ;  /* 0x80000086af867221 */ /* 0x000fe20000010000 */
[----:B------:R-:W-:Y:S01]  /*5590*/  HADD2.F32 R133, -RZ, R138.H1_H1 ;  /* 0x3000008aff857230 */ /* 0x000fe20000004100 */
[----:B------:R-:W-:-:S02]  /*55a0*/  LOP3.LUT P0, RZ, R35, 0xff, RZ, 0xc0, !PT ;  /* 0x000000ff23ff7812 */ /* 0x000fc4000780c0ff */
[----:B------:R-:W-:Y:S01]  /*55b0*/  FFMA.FTZ R134, R8, R134, R132 ;  /* 0x0000008608867223 */ /* 0x000fe20000010084 */
[----:B------:R-:W-:-:S03]  /*55c0*/  FFMA.FTZ R132, R198, R157, R156 ;  /* 0x0000009dc6847223 */ /* 0x000fc6000001009c */
[----:B------:R-:W-:Y:S01]  /*55d0*/  FMUL.FTZ R134, R134, UR13 ;  /* 0x0000000d86867c20 */ /* 0x000fe20008410000 */
[----:B------:R-:W-:-:S04]  /*55e0*/  FADD.FTZ R132, R197, -R132 ;  /* 0x80000084c5847221 */ /* 0x000fc80000010000 */
[----:B------:R-:W-:Y:S01]  /*55f0*/  FFMA.FTZ R133, R8, R132, R133 ;  /* 0x0000008408857223 */ /* 0x000fe20000010085 */
[C---:B------:R-:W-:Y:S02]  /*5600*/  FSEL R132, R134.reuse, RZ, P6 ;  /* 0x000000ff86847208 */ /* 0x040fe40003000000 */
[----:B------:R-:W-:Y:S01]  /*5610*/  LOP3.LUT P6, RZ, R35, 0xff00, RZ, 0xc0, !PT ;  /* 0x0000ff0023ff7812 */ /* 0x000fe200078cc0ff */
[----:B------:R-:W-:Y:S01]  /*5620*/  FMUL.FTZ R133, R133, UR13 ;  /* 0x0000000d85857c20 */ /* 0x000fe20008410000 */
[----:B------:R-:W-:Y:S02]  /*5630*/  FSEL R134, R134, RZ, P0 ;  /* 0x000000ff86867208 */ /* 0x000fe40000000000 */
[----:B------:R-:W-:Y:S02]  /*5640*/  LOP3.LUT P0, RZ, R33, 0xff00, RZ, 0xc0, !PT ;  /* 0x0000ff0021ff7812 */ /* 0x000fe4000780c0ff */
[C---:B------:R-:W-:Y:S02]  /*5650*/  FSEL R152, R133.reuse, RZ, P6 ;  /* 0x000000ff85987208 */ /* 0x040fe40003000000 */
[----:B------:R-:W-:-:S02]  /*5660*/  FSEL R133, R133, RZ, P0 ;  /* 0x000000ff85857208 */ /* 0x000fc40000000000 */
[----:B------:R-:W-:Y:S01]  /*5670*/  F2FP.F16.F32.PACK_AB R134, R152, R134 ;  /* 0x000000869886723e */ /* 0x000fe200000000ff */
[--C-:B------:R-:W-:Y:S01]  /*5680*/  HADD2.F32 R152, -RZ, R137.reuse.H1_H1 ;  /* 0x30000089ff987230 */ /* 0x100fe20000004100 */
[----:B------:R-:W-:Y:S01]  /*5690*/  F2FP.F16.F32.PACK_AB R154, R133, R132 ;  /* 0x00000084859a723e */ /* 0x000fe200000000ff */
[----:B------:R-:W-:Y:S01]  /*56a0*/  FFMA.FTZ R133, R10, R157, R156 ;  /* 0x0000009d0a857223 */ /* 0x000fe2000001009c */
[----:B------:R-:W-:Y:S01]  /*56b0*/  HADD2.F32 R132, -RZ, R137.H0_H0 ;  /* 0x20000089ff847230 */ /* 0x000fe20000004100 */
[----:B------:R-:W-:Y:S02]  /*56c0*/  LOP3.LUT P6, RZ, R32, 0xff0000, RZ, 0xc0, !PT ;  /* 0x00ff000020ff7812 */ /* 0x000fe400078cc0ff */
[----:B------:R-:W-:Y:S01]  /*56d0*/  FADD.FTZ R133, R9, -R133 ;  /* 0x8000008509857221 */ /* 0x000fe20000010000 */
[----:B------:R-:W-:-:S03]  /*56e0*/  LOP3.LUT P0, RZ, R34, 0xff0000, RZ, 0xc0, !PT ;  /* 0x00ff000022ff7812 */ /* 0x000fc6000780c0ff */
        /* <DEDUP_REMOVED lines=13> */
[----:B------:R-:W-:Y:S01]  /*57c0*/  HADD2.F32 R152, -RZ, R136.H0_H0 ;  /* 0x20000088ff987230 */ /* 0x000fe20000004100 */
[----:B------:R-:W-:Y:S01]  /*57d0*/  F2FP.F16.F32.PACK_AB R153, R153, R132 ;  /* 0x000000849999723e */ /* 0x000fe200000000ff */
[----:B------:R-:W-:Y:S01]  /*57e0*/  FFMA.FTZ R132, R0, R157, R156 ;  /* 0x0000009d00847223 */ /* 0x000fe2000001009c */
[----:B------:R-:W-:Y:S02]  /*57f0*/  LOP3.LUT P0, RZ, R32, 0xff00, RZ, 0xc0, !PT ;  /* 0x0000ff0020ff7812 */ /* 0x000fe4000780c0ff */
[----:B------:R-:W-:Y:S01]  /*5800*/  LOP3.LUT P6, RZ, R34, 0xff00, RZ, 0xc0, !PT ;  /* 0x0000ff0022ff7812 */ /* 0x000fe200078cc0ff */
[----:B------:R-:W-:-:S04]  /*5810*/  FADD.FTZ R132, R6, -R132 ;  /* 0x8000008406847221 */ /* 0x000fc80000010000 */
[----:B------:R-:W-:Y:S01]  /*5820*/  FFMA.FTZ R132, R8, R132, R152 ;  /* 0x0000008408847223 */ /* 0x000fe20000010098 */
[----:B------:R-:W-:-:S03]  /*5830*/  FFMA.FTZ R152, R12, R157, R156 ;  /* 0x0000009d0c987223 */ /* 0x000fc6000001009c */
[----:B------:R-:W-:Y:S01]  /*5840*/  FMUL.FTZ R160, R132, UR13 ;  /* 0x0000000d84a07c20 */ /* 0x000fe20008410000 */
[----:B------:R-:W-:-:S04]  /*5850*/  FADD.FTZ R152, R11, -R152 ;  /* 0x800000980b987221 */ /* 0x000fc80000010000 */
[----:B------:R-:W-:-:S04]  /*5860*/  FFMA.FTZ R152, R8, R152, R158 ;  /* 0x0000009808987223 */ /* 0x000fc8000001009e */
[----:B------:R-:W-:-:S05]  /*5870*/  FMUL.FTZ R158, R152, UR13 ;  /* 0x0000000d989e7c20 */ /* 0x000fca0008410000 */
        /* <DEDUP_REMOVED lines=9> */
.L_x_812:
[-CC-:B------:R-:W-:Y:S01]  /*5910*/  FFMA.FTZ R134, R196, R157.reuse, R156.reuse ;  /* 0x0000009dc4867223 */ /* 0x180fe2000001009c */
[--C-:B------:R-:W-:Y:S02]  /*5920*/  HADD2.F32 R132, -RZ, R139.reuse.H0_H0 ;  /* 0x2000008bff847230 */ /* 0x100fe40000004100 */
[----:B------:R-:W-:Y:S01]  /*5930*/  FFMA.FTZ R133, R203, R157, R156 ;  /* 0x0000009dcb857223 */ /* 0x000fe2000001009c */
[----:B------:R-:W-:Y:S01]  /*5940*/  LOP3.LUT P6, RZ, R33, 0xff0000, RZ, 0xc0, !PT ;  /* 0x00ff000021ff7812 */ /* 0x000fe200078cc0ff */
[----:B------:R-:W-:Y:S01]  /*5950*/  FADD.FTZ R134, R195, -R134 ;  /* 0x80000086c3867221 */ /* 0x000fe20000010000 */
[----:B------:R-:W-:Y:S01]  /*5960*/  LOP3.LUT P0, RZ, R35, 0xff0000, RZ, 0xc0, !PT ;  /* 0x00ff000023ff7812 */ /* 0x000fe2000780c0ff */
[----:B------:R-:W-:Y:S01]  /*5970*/  FADD.FTZ R133, R204, -R133 ;  /* 0x80000085cc857221 */ /* 0x000fe20000010000 */
[----:B------:R-:W-:Y:S02]  /*5980*/  HADD2.F32 R152, -RZ, R136.H1_H1 ;  /* 0x30000088ff987230 */ /* 0x000fe40000004100 */
[----:B-----5:R-:W-:Y:S01]  /*5990*/  FFMA.FTZ R134, R8, R134, R132 ;  /* 0x0000008608867223 */ /* 0x020fe20000010084 */
[----:B------:R-:W-:-:S03]  /*59a0*/  HADD2.F32 R132, -RZ, R139.H1_H1 ;  /* 0x3000008bff847230 */ /* 0x000fc60000004100 */
[----:B------:R-:W-:Y:S02]  /*59b0*/  FMUL.FTZ R135, R134, UR13 ;  /* 0x0000000d86877c20 */ /* 0x000fe40008410000 */
[----:B------:R-:W-:-:S03]  /*59c0*/  FFMA.FTZ R133, R8, R133, R132 ;  /* 0x0000008508857223 */ /* 0x000fc60000010084 */
[C---:B------:R-:W-:Y:S02]  /*59d0*/  FSEL R132, R135.reuse, RZ, P6 ;  /* 0x000000ff87847208 */ /* 0x040fe40003000000 */
[----:B------:R-:W-:Y:S02]  /*59e0*/  ISETP.GE.U32.AND P6, PT, R34, RZ, PT ;  /* 0x000000ff2200720c */ /* 0x000fe40003fc6070 */
[----:B------:R-:W-:Y:S02]  /*59f0*/  FSEL R135, R135, RZ, P0 ;  /* 0x000000ff87877208 */ /* 0x000fe40000000000 */
[----:B------:R-:W-:Y:S02]  /*5a00*/  ISETP.GE.U32.AND P0, PT, R32, RZ, PT ;  /* 0x000000ff2000720c */ /* 0x000fe40003f06070 */
[C---:B------:R-:W-:Y:S01]  /*5a10*/  F2FP.F16.F32.PACK_AB R143, R133.reuse, R134 ;  /* 0x00000086858f723e */ /* 0x040fe200000000ff */
[----:B------:R-:W-:Y:S01]  /*5a20*/  FMUL.FTZ R133, R133, UR13 ;  /* 0x0000000d85857c20 */ /* 0x000fe20008410000 */
[----:B------:R-:W-:-:S02]  /*5a30*/  ISETP.GE.U32.AND.EX P6, PT, R35, 0x1000000, PT, P6 ;  /* 0x010000002300780c */ /* 0x000fc40003fc6160 */
[----:B------:R-:W-:Y:S02]  /*5a40*/  ISETP.GE.U32.AND.EX P0, PT, R33, 0x1000000, PT, P0 ;  /* 0x010000002100780c */ /* 0x000fe40003f06100 */
[C---:B------:R-:W-:Y:S02]  /*5a50*/  FSEL R134, R133.reuse, RZ, P6 ;  /* 0x000000ff85867208 */ /* 0x040fe40003000000 */
[----:B------:R-:W-:Y:S02]  /*5a60*/  FSEL R133, R133, RZ, P0 ;  /* 0x000000ff85857208 */ /* 0x000fe40000000000 */
[----:B------:R-:W-:Y:S02]  /*5a70*/  F2FP.F16.F32.PACK_AB R135, R134, R135 ;  /* 0x000000878687723e */ /* 0x000fe400000000ff */
[----:B------:R-:W-:Y:S01]  /*5a80*/  F2FP.F16.F32.PACK_AB R155, R133, R132 ;  /* 0x00000084859b723e */ /* 0x000fe200000000ff */
[----:B------:R-:W-:Y:S01]  /*5a90*/  FFMA.FTZ R132, R176, R157, R156 ;  /* 0x0000009db0847223 */ /* 0x000fe2000001009c */
[----:B------:R-:W-:Y:S01]  /*5aa0*/  HADD2.F32 R133, -RZ, R138.H0_H0 ;  /* 0x2000008aff857230 */ /* 0x000fe20000004100 */
[----:B------:R-:W-:-:S02]  /*5ab0*/  LOP3.LUT P6, RZ, R33, 0xff, RZ, 0xc0, !PT ;  /* 0x000000ff21ff7812 */ /* 0x000fc400078cc0ff */
[----:B------:R-:W-:Y:S01]  /*5ac0*/  FADD.FTZ R132, R175, -R132 ;  /* 0x80000084af847221 */ /* 0x000fe20000010000 */
[----:B------:R-:W-:-:S03]  /*5ad0*/  LOP3.LUT P0, RZ, R35, 0xff, RZ, 0xc0, !PT ;  /* 0x000000ff23ff7812 */ /* 0x000fc6000780c0ff */
[----:B------:R-:W-:Y:S01]  /*5ae0*/  FFMA.FTZ R142, R8, R132, R133 ;  /* 0x00000084088e7223 */ /* 0x000fe20000010085 */
[----:B------:R-:W-:Y:S01]  /*5af0*/  FFMA.FTZ R133, R198, R157, R156 ;  /* 0x0000009dc6857223 */ /* 0x000fe2000001009c */
[----:B------:R-:W-:Y:S02]  /*5b00*/  HADD2.F32 R132, -RZ, R138.H1_H1 ;  /* 0x3000008aff847230 */ /* 0x000fe40000004100 */
[----:B------:R-:W-:Y:S01]  /*5b10*/  FMUL.FTZ R134, R142, UR13 ;  /* 0x0000000d8e867c20 */ /* 0x000fe20008410000 */
[----:B------:R-:W-:-:S04]  /*5b20*/  FADD.FTZ R133, R197, -R133 ;  /* 0x80000085c5857221 */ /* 0x000fc80000010000 */
[----:B------:R-:W-:Y:S01]  /*5b30*/  FFMA.FTZ R133, R8, R133, R132 ;  /* 0x0000008508857223 */ /* 0x000fe20000010084 */
[C---:B------:R-:W-:Y:S02]  /*5b40*/  FSEL R132, R134.reuse, RZ, P6 ;  /* 0x000000ff86847208 */ /* 0x040fe40003000000 */
[----:B------:R-:W-:Y:S02]  /*5b50*/  LOP3.LUT P6, RZ, R35, 0xff00, RZ, 0xc0, !PT ;  /* 0x0000ff0023ff7812 */ /* 0x000fe400078cc0ff */
[C---:B------:R-:W-:Y:S01]  /*5b60*/  F2FP.F16.F32.PACK_AB R142, R133.reuse, R142 ;  /* 0x0000008e858e723e */ /* 0x040fe200000000ff */
[----:B------:R-:W-:Y:S01]  /*5b70*/  FMUL.FTZ R133, R133, UR13 ;  /* 0x0000000d85857c20 */ /* 0x000fe20008410000 */
[----:B------:R-:W-:Y:S02]  /*5b80*/  FSEL R134, R134, RZ, P0 ;  /* 0x000000ff86867208 */ /* 0x000fe40000000000 */
[----:B------:R-:W-:Y:S02]  /*5b90*/  LOP3.LUT P0, RZ, R33, 0xff00, RZ, 0xc0, !PT ;  /* 0x0000ff0021ff7812 */ /* 0x000fe4000780c0ff */
[----:B------:R-:W-:-:S02]  /*5ba0*/  FSEL R140, R133, RZ, P6 ;  /* 0x000000ff858c7208 */ /* 0x000fc40003000000 */
[----:B------:R-:W-:Y:S02]  /*5bb0*/  FSEL R133, R133, RZ, P0 ;  /* 0x000000ff85857208 */ /* 0x000fe40000000000 */
[----:B------:R-:W-:Y:S01]  /*5bc0*/  F2FP.F16.F32.PACK_AB R134, R140, R134 ;  /* 0x000000868c86723e */ /* 0x000fe200000000ff */
[--C-:B------:R-:W-:Y:S01]  /*5bd0*/  HADD2.F32 R140, -RZ, R137.reuse.H0_H0 ;  /* 0x20000089ff8c7230 */ /* 0x100fe20000004100 */
[----:B------:R-:W-:Y:S01]  /*5be0*/  F2FP.F16.F32.PACK_AB R154, R133, R132 ;  /* 0x00000084859a723e */ /* 0x000fe200000000ff */
[-CC-:B------:R-:W-:Y:S01]  /*5bf0*/  FFMA.FTZ R133, R10, R157.reuse, R156.reuse ;  /* 0x0000009d0a857223 */ /* 0x180fe2000001009c */
[----:B------:R-:W-:Y:S01]  /*5c00*/  FFMA.FTZ R132, R178, R157, R156 ;  /* 0x0000009db2847223 */ /* 0x000fe2000001009c */
[----:B------:R-:W-:Y:S02]  /*5c10*/  LOP3.LUT P0, RZ, R34, 0xff0000, RZ, 0xc0, !PT ;  /* 0x00ff000022ff7812 */ /* 0x000fe4000780c0ff */
[----:B------:R-:W-:Y:S01]  /*5c20*/  FADD.FTZ R141, R9, -R133 ;  /* 0x80000085098d7221 */ /* 0x000fe20000010000 */
[----:B------:R-:W-:-:S02]  /*5c30*/  HADD2.F32 R133, -RZ, R137.H1_H1 ;  /* 0x30000089ff857230 */ /* 0x000fc40000004100 */
[----:B------:R-:W-:Y:S01]  /*5c40*/  FADD.FTZ R132, R177, -R132 ;  /* 0x80000084b1847221 */ /* 0x000fe20000010000 */
[----:B------:R-:W-:Y:S01]  /*5c50*/  LOP3.LUT P6, RZ, R34, 0xff000000, RZ, 0xc0, !PT ;  /* 0xff00000022ff7812 */ /* 0x000fe200078cc0ff */
[C---:B------:R-:W-:Y:S01]  /*5c60*/  FFMA.FTZ R141, R8.reuse, R141, R140 ;  /* 0x0000008d088d7223 */ /* 0x040fe2000001008c */
[----:B------:R-:W-:Y:S02]  /*5c70*/  HADD2.F32 R140, -RZ, R136.H0_H0 ;  /* 0x20000088ff8c7230 */ /* 0x000fe40000004100 */
[----:B------:R-:W-:Y:S01]  /*5c80*/  FFMA.FTZ R153, R8, R132, R133 ;  /* 0x0000008408997223 */ /* 0x000fe20000010085 */
[----:B------:R-:W-:Y:S01]  /*5c90*/  FFMA.FTZ R133, R0, R157, R156 ;  /* 0x0000009d00857223 */ /* 0x000fe2000001009c */
[----:B------:R-:W-:-:S03]  /*5ca0*/  FMUL.FTZ R132, R141, UR13 ;  /* 0x0000000d8d847c20 */ /* 0x000fc60008410000 */
[C---:B------:R-:W-:Y:S01]  /*5cb0*/  F2FP.F16.F32.PACK_AB R141, R153.reuse, R141 ;  /* 0x0000008d998d723e */ /* 0x040fe200000000ff */
[----:B------:R-:W-:Y:S01]  /*5cc0*/  FADD.FTZ R133, R6, -R133 ;  /* 0x8000008506857221 */ /* 0x000fe20000010000 */
[----:B------:R-:W-:-:S03]  /*5cd0*/  FMUL.FTZ R153, R153, UR13 ;  /* 0x0000000d99997c20 */ /* 0x000fc60008410000 */
[----:B------:R-:W-:Y:S01]  /*5ce0*/  FFMA.FTZ R158, R8, R133, R140 ;  /* 0x00000085089e7223 */ /* 0x000fe2000001008c */
[----:B------:R-:W-:Y:S02]  /*5cf0*/  FSEL R133, R132, RZ, P0 ;  /* 0x000000ff84857208 */ /* 0x000fe40000000000 */
[----:B------:R-:W-:Y:S01]  /*5d00*/  FSEL R140, R153, RZ, P6 ;  /* 0x000000ff998c7208 */ /* 0x000fe20003000000 */
[----:B------:R-:W-:Y:S01]  /*5d10*/  FMUL.FTZ R159, R158, UR13 ;  /* 0x0000000d9e9f7c20 */ /* 0x000fe20008410000 */
[----:B------:R-:W-:Y:S02]  /*5d20*/  LOP3.LUT P0, RZ, R32, 0xff0000, RZ, 0xc0, !PT ;  /* 0x00ff000020ff7812 */ /* 0x000fe4000780c0ff */
[----:B------:R-:W-:Y:S01]  /*5d30*/  F2FP.F16.F32.PACK_AB R133, R140, R133 ;  /* 0x000000858c85723e */ /* 0x000fe200000000ff */
[----:B------:R-:W-:Y:S01]  /*5d40*/  FFMA.FTZ R140, R12, R157, R156 ;  /* 0x0000009d0c8c7223 */ /* 0x000fe2000001009c */
[----:B------:R-:W-:Y:S02]  /*5d50*/  LOP3.LUT P6, RZ, R32, 0xff000000, RZ, 0xc0, !PT ;  /* 0xff00000020ff7812 */ /* 0x000fe400078cc0ff */
[----:B------:R-:W-:Y:S01]  /*5d60*/  FSEL R132, R132, RZ, P0 ;  /* 0x000000ff84847208 */ /* 0x000fe20000000000 */
[----:B------:R-:W-:Y:S01]  /*5d70*/  FADD.FTZ R140, R11, -R140 ;  /* 0x8000008c0b8c7221 */ /* 0x000fe20000010000 */
[----:B------:R-:W-:-:S02]  /*5d80*/  FSEL R153, R153, RZ, P6 ;  /* 0x000000ff99997208 */ /* 0x000fc40003000000 */
[----:B------:R-:W-:Y:S01]  /*5d90*/  LOP3.LUT P0, RZ, R32, 0xff00, RZ, 0xc0, !PT ;  /* 0x0000ff0020ff7812 */ /* 0x000fe2000780c0ff */
[----:B------:R-:W-:Y:S01]  /*5da0*/  FFMA.FTZ R140, R8, R140, R152 ;  /* 0x0000008c088c7223 */ /* 0x000fe20000010098 */
[----:B------:R-:W-:Y:S02]  /*5db0*/  F2FP.F16.F32.PACK_AB R153, R153, R132 ;  /* 0x000000849999723e */ /* 0x000fe400000000ff */
[----:B------:R-:W-:Y:S01]  /*5dc0*/  LOP3.LUT P6, RZ, R34, 0xff00, RZ, 0xc0, !PT ;  /* 0x0000ff0022ff7812 */ /* 0x000fe200078cc0ff */
[C---:B------:R-:W-:Y:S01]  /*5dd0*/  FMUL.FTZ R132, R140.reuse, UR13 ;  /* 0x0000000d8c847c20 */ /* 0x040fe20008410000 */
[----:B------:R-:W-:-:S04]  /*5de0*/  F2FP.F16.F32.PACK_AB R140, R140, R158 ;  /* 0x0000009e8c8c723e */ /* 0x000fc800000000ff */
[----:B------:R-:W-:Y:S02]  /*5df0*/  FSEL R152, R132, RZ, P0 ;  /* 0x000000ff84987208 */ /* 0x000fe40000000000 */
[----:B------:R-:W-:Y:S02]  /*5e00*/  LOP3.LUT P0, RZ, R34, 0xff, RZ, 0xc0, !PT ;  /* 0x000000ff22ff7812 */ /* 0x000fe4000780c0ff */
[----:B------:R-:W-:Y:S02]  /*5e10*/  FSEL R132, R132, RZ, P6 ;  /* 0x000000ff84847208 */ /* 0x000fe40003000000 */
[----:B------:R-:W-:Y:S02]  /*5e20*/  LOP3.LUT P6, RZ, R32, 0xff, RZ, 0xc0, !PT ;  /* 0x000000ff20ff7812 */ /* 0x000fe400078cc0ff */
[C---:B------:R-:W-:Y:S02]  /*5e30*/  FSEL R160, R159.reuse, RZ, P0 ;  /* 0x000000ff9fa07208 */ /* 0x040fe40000000000 */
[----:B------:R-:W-:-:S02]  /*5e40*/  FSEL R159, R159, RZ, P6 ;  /* 0x000000ff9f9f7208 */ /* 0x000fc40003000000 */
[----:B------:R-:W-:Y:S02]  /*5e50*/  F2FP.F16.F32.PACK_AB R132, R132, R160 ;  /* 0x000000a08484723e */ /* 0x000fe400000000ff */
[----:B------:R-:W-:-:S07]  /*5e60*/  F2FP.F16.F32.PACK_AB R152, R152, R159 ;  /* 0x0000009f9898723e */ /* 0x000fce00000000ff */
.L_x_808:
[----:B------:R-:W-:-:S04]  /*5e70*/  ISETP.NE.U32.AND P0, PT, RZ, UR4, PT ;  /* 0x00000004ff007c0c */ /* 0x000fc8000bf05070 */
[----:B------:R-:W-:-:S13]  /*5e80*/  ISETP.NE.AND.EX P0, PT, RZ, UR5, PT, P0 ;  /* 0x00000005ff007c0c */ /* 0x000fda000bf05300 */
[----:B------:R-:W1:Y:S02]  /*5e90*/  @P0 LDC.64 R158, c[0x0][0x478] ;  /* 0x00011e00ff9e0b82 */ /* 0x000e640000000a00 */
[----:B-1----:R-:W-:-:S05]  /*5ea0*/  @P0 IMAD.WIDE.U32 R158, R7, 0x10, R158 ;  /* 0x00000010079e0825 */ /* 0x002fca00078e009e */
[----:B------:R1:W-:Y:S01]  /*5eb0*/  @P0 STG.E.128 desc[UR8][R158.64], R140 ;  /* 0x0000008c9e000986 */ /* 0x0003e2000c101d08 */
[----:B------:R-:W-:-:S04]  /*5ec0*/  ISETP.NE.U32.AND P0, PT, RZ, UR10, PT ;  /* 0x0000000aff007c0c */ /* 0x000fc8000bf05070 */
[----:B------:R-:W-:Y:S01]  /*5ed0*/  ISETP.NE.AND.EX P0, PT, RZ, UR11, PT, P0 ;  /* 0x0000000bff007c0c */ /* 0x000fe2000bf05300 */
[----:B-1----:R-:W1:Y:S02]  /*5ee0*/  LDC.64 R158, c[0x0][0x468] ;  /* 0x00011a00ff9e7b82 */ /* 0x002e640000000a00 */
[----:B-1----:R-:W-:-:S05]  /*5ef0*/  IMAD.WIDE.U32 R158, R7, 0x10, R158 ;  /* 0x00000010079e7825 */ /* 0x002fca00078e009e */
[----:B------:R1:W-:Y:S05]  /*5f00*/  STG.E.128 desc[UR8][R158.64], R152 ;  /* 0x000000989e007986 */ /* 0x0003ea000c101d08 */
[----:B-1----:R-:W1:Y:S02]  /*5f10*/  @P0 LDC.64 R152, c[0x0][0x470] ;  /* 0x00011c00ff980b82 */ /* 0x002e640000000a00 */
[C---:B-1----:R-:W-:Y:S01]  /*5f20*/  @P0 IMAD.WIDE.U32 R152, R7.reuse, 0x10, R152 ;  /* 0x0000001007980825 */ /* 0x042fe200078e0098 */
[----:B------:R-:W-:-:S04]  /*5f30*/  IADD3 R7, PT, PT, R7, 0x20, RZ ;  /* 0x0000002007077810 */ /* 0x000fc80007ffe0ff */
[----:B------:R1:W-:Y:S03]  /*5f40*/  @P0 STG.E.128 desc[UR8][R152.64], R132 ;  /* 0x0000008498000986 */ /* 0x0003e6000c101d08 */
.L_x_804:
[----:B------:R-:W-:Y:S05]  /*5f50*/  BSYNC.RECONVERGENT B1 ;  /* 0x0000000000017941 */ /* 0x000fea0003800200 */
.L_x_803:
        /* <DEDUP_REMOVED lines=12> */
[----:B-1----:R-:W-:Y:S01]  /*6020*/  FFMA.FTZ R132, R192, R157, R156 ;  /* 0x0000009dc0847223 */ /* 0x002fe2000001009c */
[----:B------:R-:W-:Y:S01]  /*6030*/  HADD2.F32 R133, -RZ, R47.H0_H0 ;  /* 0x2000002fff857230 */ /* 0x000fe20000004100 */
[----:B------:R-:W-:Y:S01]  /*6040*/  LOP3.LUT P6, RZ, R29, 0xff0000, RZ, 0xc0, !PT ;  /* 0x00ff00001dff7812 */ /* 0x000fe200078cc0ff */
[--C-:B------:R-:W-:Y:S02]  /*6050*/  HADD2.F32 R134, -RZ, R46.reuse.H0_H0 ;  /* 0x2000002eff867230 */ /* 0x100fe40000004100 */
[----:B------:R-:W-:Y:S01]  /*6060*/  FADD.FTZ R132, R191, -R132 ;  /* 0x80000084bf847221 */ /* 0x000fe20000010000 */
[----:B------:R-:W-:-:S03]  /*6070*/  HADD2.F32 R154, -RZ, R46.H1_H1 ;  /* 0x3000002eff9a7230 */ /* 0x000fc60000004100 */
[----:B-----5:R-:W-:Y:S01]  /*6080*/  FFMA.FTZ R152, R8, R132, R133 ;  /* 0x0000008408987223 */ /* 0x020fe20000010085 */
[----:B------:R-:W-:Y:S01]  /*6090*/  FFMA.FTZ R132, R205, R157, R156 ;  /* 0x0000009dcd847223 */ /* 0x000fe2000001009c */
[----:B------:R-:W-:Y:S02]  /*60a0*/  HADD2.F32 R133, -RZ, R47.H1_H1 ;  /* 0x3000002fff857230 */ /* 0x000fe40000004100 */
[----:B------:R-:W-:Y:S01]  /*60b0*/  FMUL.FTZ R135, R152, UR13 ;  /* 0x0000000d98877c20 */ /* 0x000fe20008410000 */
[----:B------:R-:W-:-:S04]  /*60c0*/  FADD.FTZ R132, R206, -R132 ;  /* 0x80000084ce847221 */ /* 0x000fc80000010000 */
[----:B------:R-:W-:Y:S01]  /*60d0*/  FSEL R140, R135, RZ, P6 ;  /* 0x000000ff878c7208 */ /* 0x000fe20003000000 */
[----:B------:R-:W-:Y:S01]  /*60e0*/  FFMA.FTZ R143, R8, R132, R133 ;  /* 0x00000084088f7223 */ /* 0x000fe20000010085 */
[----:B------:R-:W-:Y:S01]  /*60f0*/  LOP3.LUT P6, RZ, R31, 0xff0000, RZ, 0xc0, !PT ;  /* 0x00ff00001fff7812 */ /* 0x000fe200078cc0ff */
[----:B------:R-:W-:Y:S02]  /*6100*/  FFMA.FTZ R133, R172, R157, R156 ;  /* 0x0000009dac857223 */ /* 0x000fe4000001009c */
[----:B------:R-:W-:Y:S01]  /*6110*/  FMUL.FTZ R132, R143, UR13 ;  /* 0x0000000d8f847c20 */ /* 0x000fe20008410000 */
[----:B------:R-:W-:Y:S01]  /*6120*/  FSEL R135, R135, RZ, P6 ;  /* 0x000000ff87877208 */ /* 0x000fe20003000000 */
[----:B------:R-:W-:Y:S01]  /*6130*/  FADD.FTZ R133, R27, -R133 ;  /* 0x800000851b857221 */ /* 0x000fe20000010000 */
[----:B------:R-:W-:Y:S02]  /*6140*/  ISETP.GE.U32.AND P6, PT, R28, RZ, PT ;  /* 0x000000ff1c00720c */ /* 0x000fe40003fc6070 */
[----:B------:R-:W-:Y:S01]  /*6150*/  F2FP.F16.F32.PACK_AB R143, R143, R152 ;  /* 0x000000988f8f723e */ /* 0x000fe200000000ff */
[----:B------:R-:W-:Y:S01]  /*6160*/  FFMA.FTZ R133, R8, R133, R134 ;  /* 0x0000008508857223 */ /* 0x000fe20000010086 */
[----:B------:R-:W-:-:S03]  /*6170*/  ISETP.GE.U32.AND.EX P6, PT, R29, 0x1000000, PT, P6 ;  /* 0x010000001d00780c */ /* 0x000fc60003fc6160 */
[----:B------:R-:W-:Y:S01]  /*6180*/  FMUL.FTZ R134, R133, UR13 ;  /* 0x0000000d85867c20 */ /* 0x000fe20008410000 */
[----:B------:R-:W-:Y:S02]  /*6190*/  FSEL R141, R132, RZ, P6 ;  /* 0x000000ff848d7208 */ /* 0x000fe40003000000 */
[----:B------:R-:W-:Y:S02]  /*61a0*/  ISETP.GE.U32.AND P6, PT, R30, RZ, PT ;  /* 0x000000ff1e00720c */ /* 0x000fe40003fc6070 */
[----:B------:R-:W-:Y:S01]  /*61b0*/  F2FP.F16.F32.PACK_AB R155, R141, R140 ;  /* 0x0000008c8d9b723e */ /* 0x000fe200000000ff */
[----:B------:R-:W-:Y:S01]  /*61c0*/  HADD2.F32 R140, -RZ, R45.H0_H0 ;  /* 0x2000002dff8c7230 */ /* 0x000fe20000004100 */
[----:B------:R-:W-:-:S04]  /*61d0*/  ISETP.GE.U32.AND.EX P6, PT, R31, 0x1000000, PT, P6 ;  /* 0x010000001f00780c */ /* 0x000fc80003fc6160 */
[----:B------:R-:W-:Y:S01]  /*61e0*/  FSEL R153, R132, RZ, P6 ;  /* 0x000000ff84997208 */ /* 0x000fe20003000000 */
[----:B------:R-:W-:Y:S01]  /*61f0*/  FFMA.FTZ R132, R194, R157, R156 ;  /* 0x0000009dc2847223 */ /* 0x000fe2000001009c */
[----:B------:R-:W-:Y:S02]  /*6200*/  LOP3.LUT P6, RZ, R29, 0xff, RZ, 0xc0, !PT ;  /* 0x000000ff1dff7812 */ /* 0x000fe400078cc0ff */
[----:B------:R-:W-:Y:S01]  /*6210*/  F2FP.F16.F32.PACK_AB R135, R153, R135 ;  /* 0x000000879987723e */ /* 0x000fe200000000ff */
[----:B------:R-:W-:Y:S01]  /*6220*/  FADD.FTZ R142, R193, -R132 ;  /* 0x80000084c18e7221 */ /* 0x000fe20000010000 */
[----:B------:R-:W-:Y:S02]  /*6230*/  FSEL R132, R134, RZ, P6 ;  /* 0x000000ff86847208 */ /* 0x000fe40003000000 */
[----:B------:R-:W-:Y:S01]  /*6240*/  LOP3.LUT P6, RZ, R31, 0xff, RZ, 0xc0, !PT ;  /* 0x000000ff1fff7812 */ /* 0x000fe200078cc0ff */
[----:B------:R-:W-:-:S03]  /*6250*/  FFMA.FTZ R142, R8, R142, R154 ;  /* 0x0000008e088e7223 */ /* 0x000fc6000001009a */
[----:B------:R-:W-:Y:S01]  /*6260*/  FSEL R134, R134, RZ, P6 ;  /* 0x000000ff86867208 */ /* 0x000fe20003000000 */
[C---:B------:R-:W-:Y:S01]  /*6270*/  FMUL.FTZ R152, R142.reuse, UR13 ;  /* 0x0000000d8e987c20 */ /* 0x040fe20008410000 */
[----:B------:R-:W-:Y:S02]  /*6280*/  LOP3.LUT P6, RZ, R29, 0xff00, RZ, 0xc0, !PT ;  /* 0x0000ff001dff7812 */ /* 0x000fe400078cc0ff */
[----:B------:R-:W-:Y:S02]  /*6290*/  F2FP.F16.F32.PACK_AB R142, R142, R133 ;  /* 0x000000858e8e723e */ /* 0x000fe400000000ff */
[----:B------:R-:W-:Y:S02]  /*62a0*/  FSEL R133, R152, RZ, P6 ;  /* 0x000000ff98857208 */ /* 0x000fe40003000000 */
[----:B------:R-:W-:Y:S02]  /*62b0*/  LOP3.LUT P6, RZ, R31, 0xff00, RZ, 0xc0, !PT ;  /* 0x0000ff001fff7812 */ /* 0x000fe400078cc0ff */
[----:B------:R-:W-:Y:S01]  /*62c0*/  F2FP.F16.F32.PACK_AB R154, R133, R132 ;  /* 0x00000084859a723e */ /* 0x000fe200000000ff */
[-CC-:B------:R-:W-:Y:S01]  /*62d0*/  FFMA.FTZ R132, R15, R157.reuse, R156.reuse ;  /* 0x0000009d0f847223 */ /* 0x180fe2000001009c */
[----:B------:R-:W-:Y:S01]  /*62e0*/  FFMA.FTZ R133, R174, R157, R156 ;  /* 0x0000009dae857223 */ /* 0x000fe2000001009c */
[----:B------:R-:W-:-:S02]  /*62f0*/  FSEL R152, R152, RZ, P6 ;  /* 0x000000ff98987208 */ /* 0x000fc40003000000 */
[----:B------:R-:W-:Y:S01]  /*6300*/  FADD.FTZ R141, R16, -R132 ;  /* 0x80000084108d7221 */ /* 0x000fe20000010000 */
[----:B------:R-:W-:Y:S02]  /*6310*/  HADD2.F32 R132, -RZ, R45.H1_H1 ;  /* 0x3000002dff847230 */ /* 0x000fe40000004100 */
[----:B------:R-:W-:Y:S01]  /*6320*/  FADD.FTZ R133, R173, -R133 ;  /* 0x80000085ad857221 */ /* 0x000fe20000010000 */
[----:B------:R-:W-:Y:S01]  /*6330*/  LOP3.LUT P6, RZ, R30, 0xff0000, RZ, 0xc0, !PT ;  /* 0x00ff00001eff7812 */ /* 0x000fe200078cc0ff */
[----:B------:R-:W-:Y:S01]  /*6340*/  FFMA.FTZ R141, R8, R141, R140 ;  /* 0x0000008d088d7223 */ /* 0x000fe2000001008c */
[----:B------:R-:W-:Y:S01]  /*6350*/  F2FP.F16.F32.PACK_AB R134, R152, R134 ;  /* 0x000000869886723e */ /* 0x000fe200000000ff */
[----:B------:R-:W-:Y:S01]  /*6360*/  FFMA.FTZ R133, R8, R133, R132 ;  /* 0x0000008508857223 */ /* 0x000fe20000010084 */
[----:B------:R-:W-:Y:S01]  /*6370*/  FFMA.FTZ R132, R5, R157, R156 ;  /* 0x0000009d05847223 */ /* 0x000fe2000001009c */
[----:B------:R-:W-:Y:S02]  /*6380*/  HADD2.F32 R152, -RZ, R44.H0_H0 ;  /* 0x2000002cff987230 */ /* 0x000fe40000004100 */
[----:B------:R-:W-:Y:S01]  /*6390*/  FMUL.FTZ R153, R133, UR13 ;  /* 0x0000000d85997c20 */ /* 0x000fe20008410000 */
[----:B------:R-:W-:Y:S01]  /*63a0*/  FADD.FTZ R140, R4, -R132 ;  /* 0x80000084048c7221 */ /* 0x000fe20000010000 */
[----:B------:R-:W-:Y:S01]  /*63b0*/  FMUL.FTZ R132, R141, UR13 ;  /* 0x0000000d8d847c20 */ /* 0x000fe20008410000 */
[----:B------:R-:W-:-:S02]  /*63c0*/  F2FP.F16.F32.PACK_AB R141, R133, R141 ;  /* 0x0000008d858d723e */ /* 0x000fc400000000ff */
[----:B------:R-:W-:Y:S01]  /*63d0*/  FFMA.FTZ R158, R8, R140, R152 ;  /* 0x0000008c089e7223 */ /* 0x000fe20000010098 */
[----:B------:R-:W-:Y:S01]  /*63e0*/  HADD2.F32 R152, -RZ, R44.H1_H1 ;  /* 0x3000002cff987230 */ /* 0x000fe20000004100 */
[----:B------:R-:W-:Y:S02]  /*63f0*/  FSEL R133, R132, RZ, P6 ;  /* 0x000000ff84857208 */ /* 0x000fe40003000000 */
[----:B------:R-:W-:Y:S01]  /*6400*/  LOP3.LUT P6, RZ, R30, 0xff000000, RZ, 0xc0, !PT ;  /* 0xff0000001eff7812 */ /* 0x000fe200078cc0ff */
[----:B------:R-:W-:-:S03]  /*6410*/  FMUL.FTZ R160, R158, UR13 ;  /* 0x0000000d9ea07c20 */ /* 0x000fc60008410000 */
[----:B------:R-:W-:Y:S02]  /*6420*/  FSEL R140, R153, RZ, P6 ;  /* 0x000000ff998c7208 */ /* 0x000fe40003000000 */
[----:B------:R-:W-:Y:S02]  /*6430*/  LOP3.LUT P6, RZ, R28, 0xff0000, RZ, 0xc0, !PT ;  /* 0x00ff00001cff7812 */ /* 0x000fe400078cc0ff */
[----:B------:R-:W-:Y:S01]  /*6440*/  F2FP.F16.F32.PACK_AB R133, R140, R133 ;  /* 0x000000858c85723e */ /* 0x000fe200000000ff */
[----:B------:R-:W-:Y:S01]  /*6450*/  FFMA.FTZ R140, R13, R157, R156 ;  /* 0x0000009d0d8c7223 */ /* 0x000fe2000001009c */
[----:B------:R-:W-:Y:S02]  /*6460*/  FSEL R132, R132, RZ, P6 ;  /* 0x000000ff84847208 */ /* 0x000fe40003000000 */
[----:B------:R-:W-:Y:S01]  /*6470*/  LOP3.LUT P6, RZ, R28, 0xff000000, RZ, 0xc0, !PT ;  /* 0xff0000001cff7812 */ /* 0x000fe200078cc0ff */
[----:B------:R-:W-:-:S03]  /*6480*/  FADD.FTZ R140, R14, -R140 ;  /* 0x8000008c0e8c7221 */ /* 0x000fc60000010000 */
[----:B------:R-:W-:Y:S01]  /*6490*/  FSEL R153, R153, RZ, P6 ;  /* 0x000000ff99997208 */ /* 0x000fe20003000000 */
[----:B------:R-:W-:Y:S01]  /*64a0*/  FFMA.FTZ R140, R8, R140, R152 ;  /* 0x0000008c088c7223 */ /* 0x000fe20000010098 */
[----:B------:R-:W-:Y:S02]  /*64b0*/  LOP3.LUT P6, RZ, R28, 0xff00, RZ, 0xc0, !PT ;  /* 0x0000ff001cff7812 */ /* 0x000fe400078cc0ff */
[----:B------:R-:W-:Y:S01]  /*64c0*/  F2FP.F16.F32.PACK_AB R153, R153, R132 ;  /* 0x000000849999723e */ /* 0x000fe200000000ff */
[C---:B------:R-:W-:Y:S01]  /*64d0*/  FMUL.FTZ R132, R140.reuse, UR13 ;  /* 0x0000000d8c847c20 */ /* 0x040fe20008410000 */
[----:B------:R-:W-:-:S04]  /*64e0*/  F2FP.F16.F32.PACK_AB R140, R140, R158 ;  /* 0x0000009e8c8c723e */ /* 0x000fc800000000ff */
[----:B------:R-:W-:Y:S02]  /*64f0*/  FSEL R152, R132, RZ, P6 ;  /* 0x000000ff84987208 */ /* 0x000fe40003000000 */
[----:B------:R-:W-:-:S04]  /*6500*/  LOP3.LUT P6, RZ, R30, 0xff00, RZ, 0xc0, !PT ;  /* 0x0000ff001eff7812 */ /* 0x000fc800078cc0ff */
[----:B------:R-:W-:Y:S02]  /*6510*/  FSEL R132, R132, RZ, P6 ;  /* 0x000000ff84847208 */ /* 0x000fe40003000000 */
[----:B------:R-:W-:-:S04]  /*6520*/  LOP3.LUT P6, RZ, R28, 0xff, RZ, 0xc0, !PT ;  /* 0x000000ff1cff7812 */ /* 0x000fc800078cc0ff */
[----:B------:R-:W-:Y:S02]  /*6530*/  FSEL R159, R160, RZ, P6 ;  /* 0x000000ffa09f7208 */ /* 0x000fe40003000000 */
[----:B------:R-:W-:Y:S02]  /*6540*/  LOP3.LUT P6, RZ, R30, 0xff, RZ, 0xc0, !PT ;  /* 0x000000ff1eff7812 */ /* 0x000fe400078cc0ff */
[----:B------:R-:W-:Y:S02]  /*6550*/  F2FP.F16.F32.PACK_AB R152, R152, R159 ;  /* 0x0000009f9898723e */ /* 0x000fe400000000ff */
[----:B------:R-:W-:-:S04]  /*6560*/  FSEL R160, R160, RZ, P6 ;  /* 0x000000ffa0a07208 */ /* 0x000fc80003000000 */
[----:B------:R-:W-:Y:S01]  /*6570*/  F2FP.F16.F32.PACK_AB R132, R132, R160 ;  /* 0x000000a08484723e */ /* 0x000fe200000000ff */
[----:B------:R-:W-:Y:S06]  /*6580*/  BRA `(.L_x_818) ;  /* 0x0000001c00ac7947 */ /* 0x000fec0003800000 */
.L_x_817:
[-CC-:B-1----:R-:W-:Y:S01]  /*6590*/  FFMA.FTZ R135, R192, R157.reuse, R156.reuse ;  /* 0x0000009dc0877223 */ /* 0x182fe2000001009c */
[--C-:B------:R-:W-:Y:S01]  /*65a0*/  HADD2.F32 R132, -RZ, R47.reuse.H0_H0 ;  /* 0x2000002fff847230 */ /* 0x100fe20000004100 */
[----:B------:R-:W-:Y:S01]  /*65b0*/  LOP3.LUT P6, RZ, R29, 0xff0000, RZ, 0xc0, !PT ;  /* 0x00ff00001dff7812 */ /* 0x000fe200078cc0ff */
[-CC-:B------:R-:W-:Y:S01]  /*65c0*/  FFMA.FTZ R133, R205, R157.reuse, R156.reuse ;  /* 0x0000009dcd857223 */ /* 0x180fe2000001009c */
[----:B------:R-:W-:Y:S01]  /*65d0*/  FADD.FTZ R135, R191, -R135 ;  /* 0x80000087bf877221 */ /* 0x000fe20000010000 */
[----:B------:R-:W-:Y:S01]  /*65e0*/  FFMA.FTZ R134, R172, R157, R156 ;  /* 0x0000009dac867223 */ /* 0x000fe2000001009c */
[----:B------:R-:W-:Y:S02]  /*65f0*/  HADD2.F32 R152, -RZ, R46.H1_H1 ;  /* 0x3000002eff987230 */ /* 0x000fe40000004100 */
[----:B------:R-:W-:Y:S01]  /*6600*/  FADD.FTZ R133, R206, -R133 ;  /* 0x80000085ce857221 */ /* 0x000fe20000010000 */
[----:B-----5:R-:W-:Y:S01]  /*6610*/  FFMA.FTZ R135, R8, R135, R132 ;  /* 0x0000008708877223 */ /* 0x020fe20000010084 */
[----:B------:R-:W-:-:S02]  /*6620*/  HADD2.F32 R132, -RZ, R47.H1_H1 ;  /* 0x3000002fff847230 */ /* 0x000fc40000004100 */
[----:B------:R-:W-:Y:S01]  /*6630*/  FADD.FTZ R134, R27, -R134 ;  /* 0x800000861b867221 */ /* 0x000fe20000010000 */
[----:B------:R-:W-:Y:S02]  /*6640*/  HADD2.F32 R158, -RZ, R44.H1_H1 ;  /* 0x3000002cff9e7230 */ /* 0x000fe40000004100 */
[----:B------:R-:W-:Y:S01]  /*6650*/  FMUL.FTZ R135, R135, UR13 ;  /* 0x0000000d87877c20 */ /* 0x000fe20008410000 */
[----:B------:R-:W-:Y:S01]  /*6660*/  FFMA.FTZ R133, R8, R133, R132 ;  /* 0x0000008508857223 */ /* 0x000fe20000010084 */
[----:B------:R-:W-:-:S03]  /*6670*/  HADD2.F32 R132, -RZ, R46.H0_H0 ;  /* 0x2000002eff847230 */ /* 0x000fc60000004100 */
[----:B------:R-:W-:Y:S01]  /*6680*/  FSEL R155, R135, RZ, P6 ;  /* 0x000000ff879b7208 */ /* 0x000fe20003000000 */
[----:B------:R-:W-:Y:S01]  /*6690*/  FMUL.FTZ R133, R133, UR13 ;  /* 0x0000000d85857c20 */ /* 0x000fe20008410000 */
[----:B------:R-:W-:Y:S01]  /*66a0*/  LOP3.LUT P6, RZ, R31, 0xff0000, RZ, 0xc0, !PT ;  /* 0x00ff00001fff7812 */ /* 0x000fe200078cc0ff */
[----:B------:R-:W-:Y:S01]  /*66b0*/  FFMA.FTZ R134, R8, R134, R132 ;  /* 0x0000008608867223 */ /* 0x000fe20000010084 */
[----:B------:R-:W-:Y:S02]  /*66c0*/  FFMA.FTZ R132, R194, R157, R156 ;  /* 0x0000009dc2847223 */ /* 0x000fe4000001009c */
[----:B------:R-:W-:Y:S01]  /*66d0*/  FSEL R135, R135, RZ, P6 ;  /* 0x000000ff87877208 */ /* 0x000fe20003000000 */
[----:B------:R-:W-:Y:S01]  /*66e0*/  FMUL.FTZ R134, R134, UR13 ;  /* 0x0000000d86867c20 */ /* 0x000fe20008410000 */
[----:B------:R-:W-:Y:S01]  /*66f0*/  ISETP.GE.U32.AND P6, PT, R28, RZ, PT ;  /* 0x000000ff1c00720c */ /* 0x000fe20003fc6070 */
[----:B------:R-:W-:-:S03]  /*6700*/  FADD.FTZ R132, R193, -R132 ;  /* 0x80000084c1847221 */ /* 0x000fc60000010000 */
[----:B------:R-:W-:Y:S01]  /*6710*/  ISETP.GE.U32.AND.EX P6, PT, R29, 0x1000000, PT, P6 ;  /* 0x010000001d00780c */ /* 0x000fe20003fc6160 */
[----:B------:R-:W-:-:S03]  /*6720*/  FFMA.FTZ R152, R8, R132, R152 ;  /* 0x0000008408987223 */ /* 0x000fc60000010098 */
[----:B------:R-:W-:Y:S01]  /*6730*/  FSEL R153, R133, RZ, P6 ;  /* 0x000000ff85997208 */ /* 0x000fe20003000000 */
[----:B------:R-:W-:Y:S01]  /*6740*/  FMUL.FTZ R152, R152, UR13 ;  /* 0x0000000d98987c20 */ /* 0x000fe20008410000 */
[----:B------:R-:W-:Y:S02]  /*6750*/  ISETP.GE.U32.AND P6, PT, R30, RZ, PT ;  /* 0x000000ff1e00720c */ /* 0x000fe40003fc6070 */
[----:B------:R-:W-:Y:S02]  /*6760*/  F2FP.F16.F32.PACK_AB R155, R153, R155 ;  /* 0x0000009b999b723e */ /* 0x000fe400000000ff */
[----:B------:R-:W-:-:S04]  /*6770*/  ISETP.GE.U32.AND.EX P6, PT, R31, 0x1000000, PT, P6 ;  /* 0x010000001f00780c */ /* 0x000fc80003fc6160 */
[----:B------:R-:W-:Y:S02]  /*6780*/  FSEL R133, R133, RZ, P6 ;  /* 0x000000ff85857208 */ /* 0x000fe40003000000 */
[----:B------:R-:W-:Y:S02]  /*6790*/  LOP3.LUT P6, RZ, R29, 0xff, RZ, 0xc0, !PT ;  /* 0x000000ff1dff7812 */ /* 0x000fe400078cc0ff */
[----:B------:R-:W-:Y:S02]  /*67a0*/  F2FP.F16.F32.PACK_AB R135, R133, R135 ;  /* 0x000000878587723e */ /* 0x000fe400000000ff */
[----:B------:R-:W-:Y:S02]  /*67b0*/  FSEL R132, R134, RZ, P6 ;  /* 0x000000ff86847208 */ /* 0x000fe40003000000 */
[----:B------:R-:W-:-:S04]  /*67c0*/  LOP3.LUT P6, RZ, R31, 0xff, RZ, 0xc0, !PT ;  /* 0x000000ff1fff7812 */ /* 0x000fc800078cc0ff */
[----:B------:R-:W-:Y:S02]  /*67d0*/  FSEL R134, R134, RZ, P6 ;  /* 0x000000ff86867208 */ /* 0x000fe40003000000 */
[----:B------:R-:W-:-:S04]  /*67e0*/  LOP3.LUT P6, RZ, R29, 0xff00, RZ, 0xc0, !PT ;  /* 0x0000ff001dff7812 */ /* 0x000fc800078cc0ff */
[C---:B------:R-:W-:Y:S02]  /*67f0*/  FSEL R133, R152.reuse, RZ, P6 ;  /* 0x000000ff98857208 */ /* 0x040fe40003000000 */
[----:B------:R-:W-:Y:S02]  /*6800*/  LOP3.LUT P6, RZ, R31, 0xff00, RZ, 0xc0, !PT ;  /* 0x0000ff001fff7812 */ /* 0x000fe400078cc0ff */
[----:B------:R-:W-:Y:S01]  /*6810*/  F2FP.F16.F32.PACK_AB R154, R133, R132 ;  /* 0x00000084859a723e */ /* 0x000fe200000000ff */
[----:B------:R-:W-:Y:S01]  /*6820*/  FFMA.FTZ R133, R15, R157, R156 ;  /* 0x0000009d0f857223 */ /* 0x000fe2000001009c */
[----:B------:R-:W-:Y:S01]  /*6830*/  HADD2.F32 R132, -RZ, R45.H0_H0 ;  /* 0x2000002dff847230 */ /* 0x000fe20000004100 */
[----:B------:R-:W-:Y:S02]  /*6840*/  FSEL R152, R152, RZ, P6 ;  /* 0x000000ff98987208 */ /* 0x000fe40003000000 */
[----:B------:R-:W-:Y:S01]  /*6850*/  FADD.FTZ R133, R16, -R133 ;  /* 0x8000008510857221 */ /* 0x000fe20000010000 */
[----:B------:R-:W-:-:S02]  /*6860*/  LOP3.LUT P6, RZ, R28, 0xff0000, RZ, 0xc0, !PT ;  /* 0x00ff00001cff7812 */ /* 0x000fc400078cc0ff */
[----:B------:R-:W-:Y:S01]  /*6870*/  F2FP.F16.F32.PACK_AB R134, R152, R134 ;  /* 0x000000869886723e */ /* 0x000fe200000000ff */
[----:B------:R-:W-:Y:S01]  /*6880*/  FFMA.FTZ R133, R8, R133, R132 ;  /* 0x0000008508857223 */ /* 0x000fe20000010084 */
[----:B------:R-:W-:Y:S01]  /*6890*/  FFMA.FTZ R132, R174, R157, R156 ;  /* 0x0000009dae847223 */ /* 0x000fe2000001009c */
[----:B------:R-:W-:Y:S02]  /*68a0*/  HADD2.F32 R152, -RZ, R45.H1_H1 ;  /* 0x3000002dff987230 */ /* 0x000fe40000004100 */
[----:B------:R-:W-:Y:S01]  /*68b0*/  FMUL.FTZ R133, R133, UR13 ;  /* 0x0000000d85857c20 */ /* 0x000fe20008410000 */
[----:B------:R-:W-:-:S04]  /*68c0*/  FADD.FTZ R132, R173, -R132 ;  /* 0x80000084ad847221 */ /* 0x000fc80000010000 */
[----:B------:R-:W-:Y:S01]  /*68d0*/  FFMA.FTZ R152, R8, R132, R152 ;  /* 0x0000008408987223 */ /* 0x000fe20000010098 */
[----:B------:R-:W-:Y:S02]  /*68e0*/  FSEL R132, R133, RZ, P6 ;  /* 0x000000ff85847208 */ /* 0x000fe40003000000 */
[----:B------:R-:W-:Y:S01]  /*68f0*/  LOP3.LUT P6, RZ, R30, 0xff0000, RZ, 0xc0, !PT ;  /* 0x00ff00001eff7812 */ /* 0x000fe200078cc0ff */
[----:B------:R-:W-:-:S03]  /*6900*/  FMUL.FTZ R152, R152, UR13 ;  /* 0x0000000d98987c20 */ /* 0x000fc60008410000 */
[----:B------:R-:W-:Y:S02]  /*6910*/  FSEL R133, R133, RZ, P6 ;  /* 0x000000ff85857208 */ /* 0x000fe40003000000 */
[----:B------:R-:W-:-:S04]  /*6920*/  LOP3.LUT P6, RZ, R28, 0xff000000, RZ, 0xc0, !PT ;  /* 0xff0000001cff7812 */ /* 0x000fc800078cc0ff */
[----:B------:R-:W-:Y:S02]  /*6930*/  FSEL R153, R152, RZ, P6 ;  /* 0x000000ff98997208 */ /* 0x000fe40003000000 */
[----:B------:R-:W-:Y:S02]  /*6940*/  LOP3.LUT P6, RZ, R30, 0xff000000, RZ, 0xc0, !PT ;  /* 0xff0000001eff7812 */ /* 0x000fe400078cc0ff */
[----:B------:R-:W-:Y:S01]  /*6950*/  F2FP.F16.F32.PACK_AB R153, R153, R132 ;  /* 0x000000849999723e */ /* 0x000fe200000000ff */
[----:B------:R-:W-:Y:S01]  /*6960*/  FFMA.FTZ R132, R5, R157, R156 ;  /* 0x0000009d05847223 */ /* 0x000fe2000001009c */
[----:B------:R-:W-:Y:S02]  /*6970*/  FSEL R152, R152, RZ, P6 ;  /* 0x000000ff98987208 */ /* 0x000fe40003000000 */
[----:B------:R-:W-:Y:S01]  /*6980*/  LOP3.LUT P6, RZ, R28, 0xff00, RZ, 0xc0, !PT ;  /* 0x0000ff001cff7812 */ /* 0x000fe200078cc0ff */
[----:B------:R-:W-:Y:S01]  /*6990*/  FADD.FTZ R132, R4, -R132 ;  /* 0x8000008404847221 */ /* 0x000fe20000010000 */
[----:B------:R-:W-:Y:S01]  /*69a0*/  F2FP.F16.F32.PACK_AB R133, R152, R133 ;  /* 0x000000859885723e */ /* 0x000fe200000000ff */
[----:B------:R-:W-:-:S05]  /*69b0*/  HADD2.F32 R152, -RZ, R44.H0_H0 ;  /* 0x2000002cff987230 */ /* 0x000fca0000004100 */
        /* <DEDUP_REMOVED lines=12> */
[----:B------:R-:W-:Y:S02]  /*6a80*/  F2FP.F16.F32.PACK_AB R152, R152, R158 ;  /* 0x0000009e9898723e */ /* 0x000fe400000000ff */
[----:B------:R-:W-:-:S04]  /*6a90*/  FSEL R159, R159, RZ, P6 ;  /* 0x000000ff9f9f7208 */ /* 0x000fc80003000000 */
[----:B------:R-:W-:Y:S01]  /*6aa0*/  F2FP.F16.F32.PACK_AB R132, R132, R159 ;  /* 0x0000009f8484723e */ /* 0x000fe200000000ff */
[----:B------:R-:W-:Y:S06]  /*6ab0*/  BRA `(.L_x_818) ;  /* 0x0000001800607947 */ /* 0x000fec0003800000 */
.L_x_816:
[----:B-1----:R-:W1:Y:S02]  /*6ac0*/  LDC.64 R132, c[0x0][0x478] ;  /* 0x00011e00ff847b82 */ /* 0x002e640000000a00 */
        /* <DEDUP_REMOVED lines=8> */
[----:B------:R-:W-:Y:S02]  /*6b50*/  FADD.FTZ R134, R206, -R134 ;  /* 0x80000086ce867221 */ /* 0x000fe40000010000 */
[----:B------:R-:W-:Y:S01]  /*6b60*/  FADD.FTZ R158, R4, -R152 ;  /* 0x80000098049e7221 */ /* 0x000fe20000010000 */
[C---:B-----5:R-:W-:Y:S01]  /*6b70*/  FMUL.FTZ R132, R8.reuse, R132 ;  /* 0x0000008408847220 */ /* 0x060fe20000410000 */
[C---:B------:R-:W-:Y:S02]  /*6b80*/  FMUL.FTZ R134, R8.reuse, R134 ;  /* 0x0000008608867220 */ /* 0x040fe40000410000 */
[----:B------:R-:W-:Y:S01]  /*6b90*/  FMUL.FTZ R158, R8, R158 ;  /* 0x0000009e089e7220 */ /* 0x000fe20000410000 */
[----:B------:R-:W-:Y:S01]  /*6ba0*/  FMUL.FTZ R133, R132, UR13 ;  /* 0x0000000d84857c20 */ /* 0x000fe20008410000 */
[C---:B------:R-:W-:Y:S01]  /*6bb0*/  FMUL.FTZ R141, R134.reuse, UR13 ;  /* 0x0000000d868d7c20 */ /* 0x040fe20008410000 */
[----:B------:R-:W-:Y:S01]  /*6bc0*/  F2FP.F16.F32.PACK_AB R143, R134, R132 ;  /* 0x00000084868f723e */ /* 0x000fe200000000ff */
        /* <DEDUP_REMOVED lines=10> */
[----:B------:R-:W-:Y:S01]  /*6c70*/  F2FP.F16.F32.PACK_AB R135, R132, R135 ;  /* 0x000000878487723e */ /* 0x000fe200000000ff */
        /* <DEDUP_REMOVED lines=8> */
[C---:B------:R-:W-:Y:S01]  /*6d00*/  F2FP.F16.F32.PACK_AB R142, R132.reuse, R134 ;  /* 0x00000086848e723e */ /* 0x040fe200000000ff */
[----:B------:R-:W-:Y:S01]  /*6d10*/  FMUL.FTZ R132, R132, UR13 ;  /* 0x0000000d84847c20 */ /* 0x000fe20008410000 */
[----:B------:R-:W-:Y:S02]  /*6d20*/  FSEL R134, R140, RZ, P6 ;  /* 0x000000ff8c867208 */ /* 0x000fe40003000000 */
[----:B------:R-:W-:Y:S02]  /*6d30*/  LOP3.LUT P6, RZ, R31, 0xff00, RZ, 0xc0, !PT ;  /* 0x0000ff001fff7812 */ /* 0x000fe400078cc0ff */
[----:B------:R-:W-:Y:S01]  /*6d40*/  F2FP.F16.F32.PACK_AB R155, R141, R133 ;  /* 0x000000858d9b723e */ /* 0x000fe200000000ff */
[----:B------:R-:W-:Y:S01]  /*6d50*/  FFMA.FTZ R141, R15, R157, R156 ;  /* 0x0000009d0f8d7223 */ /* 0x000fe2000001009c */
[----:B------:R-:W-:-:S02]  /*6d60*/  FSEL R133, R132, RZ, P6 ;  /* 0x000000ff84857208 */ /* 0x000fc40003000000 */
[----:B------:R-:W-:Y:S01]  /*6d70*/  LOP3.LUT P6, RZ, R29, 0xff, RZ, 0xc0, !PT ;  /* 0x000000ff1dff7812 */ /* 0x000fe200078cc0ff */
[----:B------:R-:W-:Y:S01]  /*6d80*/  FADD.FTZ R141, R16, -R141 ;  /* 0x8000008d108d7221 */ /* 0x000fe20000010000 */
[----:B------:R-:W-:Y:S01]  /*6d90*/  F2FP.F16.F32.PACK_AB R134, R133, R134 ;  /* 0x000000868586723e */ /* 0x000fe200000000ff */
        /* <DEDUP_REMOVED lines=10> */
[----:B------:R-:W-:Y:S02]  /*6e40*/  F2FP.F16.F32.PACK_AB R141, R133, R141 ;  /* 0x0000008d858d723e */ /* 0x000fe400000000ff */
[----:B------:R-:W-:Y:S02]  /*6e50*/  FSEL R133, R132, RZ, P6 ;  /* 0x000000ff84857208 */ /* 0x000fe40003000000 */
[----:B------:R-:W-:-:S02]  /*6e60*/  LOP3.LUT P6, RZ, R30, 0xff000000, RZ, 0xc0, !PT ;  /* 0xff0000001eff7812 */ /* 0x000fc400078cc0ff */
[----:B------:R-:W-:Y:S02]  /*6e70*/  F2FP.F16.F32.PACK_AB R154, R154, R140 ;  /* 0x0000008c9a9a723e */ /* 0x000fe400000000ff */
[----:B------:R-:W-:Y:S02]  /*6e80*/  FSEL R140, R153, RZ, P6 ;  /* 0x000000ff998c7208 */ /* 0x000fe40003000000 */
[----:B------:R-:W-:Y:S02]  /*6e90*/  LOP3.LUT P6, RZ, R28, 0xff0000, RZ, 0xc0, !PT ;  /* 0x00ff00001cff7812 */ /* 0x000fe400078cc0ff */
[----:B------:R-:W-:Y:S02]  /*6ea0*/  F2FP.F16.F32.PACK_AB R133, R140, R133 ;  /* 0x000000858c85723e */ /* 0x000fe400000000ff */
[----:B------:R-:W-:Y:S01]  /*6eb0*/  FSEL R140, R132, RZ, P6 ;  /* 0x000000ff848c7208 */ /* 0x000fe20003000000 */
[----:B------:R-:W-:Y:S01]  /*6ec0*/  FFMA.FTZ R132, R13, R157, R156 ;  /* 0x0000009d0d847223 */ /* 0x000fe2000001009c */
[----:B------:R-:W-:-:S03]  /*6ed0*/  LOP3.LUT P6, RZ, R28, 0xff000000, RZ, 0xc0, !PT ;  /* 0xff0000001cff7812 */ /* 0x000fc600078cc0ff */
[----:B------:R-:W-:Y:S01]  /*6ee0*/  FADD.FTZ R132, R14, -R132 ;  /* 0x800000840e847221 */ /* 0x000fe20000010000 */
[----:B------:R-:W-:Y:S02]  /*6ef0*/  FSEL R153, R153, RZ, P6 ;  /* 0x000000ff99997208 */ /* 0x000fe40003000000 */
[----:B------:R-:W-:Y:S02]  /*6f00*/  LOP3.LUT P6, RZ, R28, 0xff00, RZ, 0xc0, !PT ;  /* 0x0000ff001cff7812 */ /* 0x000fe400078cc0ff */
[----:B------:R-:W-:Y:S01]  /*6f10*/  F2FP.F16.F32.PACK_AB R153, R153, R140 ;  /* 0x0000008c9999723e */ /* 0x000fe200000000ff */
[----:B------:R-:W-:-:S04]  /*6f20*/  FMUL.FTZ R140, R8, R132 ;  /* 0x00000084088c7220 */ /* 0x000fc80000410000 */
        /* <DEDUP_REMOVED lines=12> */
.L_x_819:
[-CC-:B------:R-:W-:Y:S01]  /*6ff0*/  FFMA.FTZ R132, R192, R157.reuse, R156.reuse ;  /* 0x0000009dc0847223 */ /* 0x180fe2000001009c */
[-CC-:B------:R-:W-:Y:S01]  /*7000*/  FFMA.FTZ R133, R205, R157.reuse, R156.reuse ;  /* 0x0000009dcd857223 */ /* 0x180fe2000001009c */
[----:B------:R-:W-:Y:S01]  /*7010*/  LOP3.LUT P6, RZ, R31, 0xff0000, RZ, 0xc0, !PT ;  /* 0x00ff00001fff7812 */ /* 0x000fe200078cc0ff */
[----:B------:R-:W-:Y:S01]  /*7020*/  FFMA.FTZ R134, R194, R157, R156 ;  /* 0x0000009dc2867223 */ /* 0x000fe2000001009c */
[----:B------:R-:W-:Y:S01]  /*7030*/  FADD.FTZ R132, R191, -R132 ;  /* 0x80000084bf847221 */ /* 0x000fe20000010000 */
[----:B------:R-:W-:Y:S02]  /*7040*/  FADD.FTZ R133, R206, -R133 ;  /* 0x80000085ce857221 */ /* 0x000fe40000010000 */
[----:B------:R-:W-:Y:S01]  /*7050*/  FADD.FTZ R134, R193, -R134 ;  /* 0x80000086c1867221 */ /* 0x000fe20000010000 */
[C---:B-----5:R-:W-:Y:S01]  /*7060*/  FMUL.FTZ R132, R8.reuse, R132 ;  /* 0x0000008408847220 */ /* 0x060fe20000410000 */
        /* <DEDUP_REMOVED lines=20> */
[----:B------:R-:W-:Y:S02]  /*71b0*/  F2FP.F16.F32.PACK_AB R155, R155, R132 ;  /* 0x000000849b9b723e */ /* 0x000fe400000000ff */
        /* <DEDUP_REMOVED lines=8> */
[----:B------:R-:W-:-:S03]  /*7240*/  FADD.FTZ R132, R16, -R132 ;  /* 0x8000008410847221 */ /* 0x000fc60000010000 */
[----:B------:R-:W-:Y:S02]  /*7250*/  FSEL R154, R154, RZ, P6 ;  /* 0x000000ff9a9a7208 */ /* 0x000fe40003000000 */
[----:B------:R-:W-:Y:S02]  /*7260*/  LOP3.LUT P6, RZ, R28, 0xff0000, RZ, 0xc0, !PT ;  /* 0x00ff00001cff7812 */ /* 0x000fe400078cc0ff */
[----:B------:R-:W-:Y:S01]  /*7270*/  F2FP.F16.F32.PACK_AB R154, R154, R133 ;  /* 0x000000859a9a723e */ /* 0x000fe200000000ff */
[----:B------:R-:W-:Y:S01]  /*7280*/  FMUL.FTZ R133, R8, R132 ;  /* 0x0000008408857220 */ /* 0x000fe20000410000 */
[----:B------:R-:W-:-:S03]  /*7290*/  FFMA.FTZ R132, R174, R157, R156 ;  /* 0x0000009dae847223 */ /* 0x000fc6000001009c */
[----:B------:R-:W-:Y:S01]  /*72a0*/  FMUL.FTZ R133, R133, UR13 ;  /* 0x0000000d85857c20 */ /* 0x000fe20008410000 */
[----:B------:R-:W-:-:S04]  /*72b0*/  FADD.FTZ R132, R173, -R132 ;  /* 0x80000084ad847221 */ /* 0x000fc80000010000 */
[----:B------:R-:W-:Y:S01]  /*72c0*/  FMUL.FTZ R152, R8, R132 ;  /* 0x0000008408987220 */ /* 0x000fe20000410000 */
        /* <DEDUP_REMOVED lines=29> */
.L_x_815:
[----:B------:R-:W-:-:S04]  /*74a0*/  UISETP.NE.U32.AND UP0, UPT, UR24, URZ, UPT ;  /* 0x000000ff1800728c */ /* 0x000fc8000bf05070 */
[----:B------:R-:W-:-:S09]  /*74b0*/  UISETP.NE.AND.EX UP0, UPT, UR25, URZ, UPT, UP0 ;  /* 0x000000ff1900728c */ /* 0x000fd2000bf05300 */
[----:B------:R-:W-:Y:S05]  /*74c0*/  BRA.U !UP0, `(.L_x_820) ;  /* 0x0000000908107547 */ /* 0x000fea000b800000 */
[----:B-1----:R-:W1:Y:S02]  /*74d0*/  LDC.64 R152, c[0x0][0x478] ;  /* 0x00011e00ff987b82 */ /* 0x002e640000000a00 */
[----:B-1----:R-:W-:-:S04]  /*74e0*/  ISETP.NE.U32.AND P1, PT, R152, RZ, PT ;  /* 0x000000ff9800720c */ /* 0x002fc80003f25070 */
[----:B------:R-:W-:-:S13]  /*74f0*/  ISETP.NE.AND.EX P1, PT, R153, RZ, PT, P1 ;  /* 0x000000ff9900720c */ /* 0x000fda0003f25310 */
[----:B------:R-:W-:Y:S05]  /*7500*/  @!P1 BRA `(.L_x_821) ;  /* 0x0000000400089947 */ /* 0x000fea0003800000 */
[-CC-:B------:R-:W-:Y:S01]  /*7510*/  FFMA.FTZ R143, R205, R157.reuse, R156.reuse ;  /* 0x0000009dcd8f7223 */ /* 0x180fe2000001009c */
[----:B------:R-:W-:Y:S01]  /*7520*/  FFMA.FTZ R140, R192, R157, R156 ;  /* 0x0000009dc08c7223 */ /* 0x000fe2000001009c */
[--C-:B------:R-:W-:Y:S01]  /*7530*/  HADD2.F32 R141, -RZ, R47.reuse.H1_H1 ;  /* 0x3000002fff8d7230 */ /* 0x100fe20000004100 */
[----:B------:R-:W-:Y:S01]  /*7540*/  ISETP.GE.U32.AND P6, PT, R28, RZ, PT ;  /* 0x000000ff1c00720c */ /* 0x000fe20003fc6070 */
[----:B------:R-:W-:Y:S01]  /*7550*/  FADD.FTZ R143, R206, -R143 ;  /* 0x8000008fce8f7221 */ /* 0x000fe20000010000 */
[----:B------:R-:W-:Y:S02]  /*7560*/  HADD2.F32 R142, -RZ, R47.H0_H0 ;  /* 0x2000002fff8e7230 */ /* 0x000fe40000004100 */
[----:B------:R-:W-:Y:S01]  /*7570*/  FADD.FTZ R140, R191, -R140 ;  /* 0x8000008cbf8c7221 */ /* 0x000fe20000010000 */
[----:B------:R-:W-:Y:S01]  /*7580*/  ISETP.GE.U32.AND.EX P6, PT, R29, 0x1000000, PT, P6 ;  /* 0x010000001d00780c */ /* 0x000fe20003fc6160 */
[----:B-----5:R-:W-:Y:S01]  /*7590*/  FFMA.FTZ R143, R8, R143, R141 ;  /* 0x0000008f088f7223 */ /* 0x020fe2000001008d */
[----:B------:R-:W-:-:S02]  /*75a0*/  HADD2.F32 R154, -RZ, R46.H0_H0 ;  /* 0x2000002eff9a7230 */ /* 0x000fc40000004100 */
[----:B------:R-:W-:Y:S01]  /*75b0*/  FFMA.FTZ R140, R8, R140, R142 ;  /* 0x0000008c088c7223 */ /* 0x000fe2000001008e */
[-CC-:B------:R-:W-:Y:S01]  /*75c0*/  FFMA.FTZ R142, R172, R157.reuse, R156.reuse ;  /* 0x0000009dac8e7223 */ /* 0x180fe2000001009c */
[----:B------:R-:W-:Y:S01]  /*75d0*/  FMUL.FTZ R141, R143, UR13 ;  /* 0x0000000d8f8d7c20 */ /* 0x000fe20008410000 */
[----:B------:R-:W-:Y:S01]  /*75e0*/  FFMA.FTZ R153, R194, R157, R156 ;  /* 0x0000009dc2997223 */ /* 0x000fe2000001009c */
[----:B------:R-:W-:Y:S02]  /*75f0*/  HADD2.F32 R152, -RZ, R46.H1_H1 ;  /* 0x3000002eff987230 */ /* 0x000fe40000004100 */
[----:B------:R-:W-:Y:S01]  /*7600*/  FADD.FTZ R142, R27, -R142 ;  /* 0x8000008e1b8e7221 */ /* 0x000fe20000010000 */
[----:B------:R-:W-:Y:S01]  /*7610*/  F2FP.F16.F32.PACK_AB R143, R143, R140 ;  /* 0x0000008c8f8f723e */ /* 0x000fe200000000ff */
[----:B------:R-:W-:Y:S01]  /*7620*/  FMUL.FTZ R140, R140, UR13 ;  /* 0x0000000d8c8c7c20 */ /* 0x000fe20008410000 */
[----:B------:R-:W-:Y:S01]  /*7630*/  FSEL R141, R141, RZ, P6 ;  /* 0x000000ff8d8d7208 */ /* 0x000fe20003000000 */
[----:B------:R-:W-:Y:S01]  /*7640*/  FFMA.FTZ R142, R8, R142, R154 ;  /* 0x0000008e088e7223 */ /* 0x000fe2000001009a */
[----:B------:R-:W-:Y:S01]  /*7650*/  LOP3.LUT P6, RZ, R29, 0xff0000, RZ, 0xc0, !PT ;  /* 0x00ff00001dff7812 */ /* 0x000fe200078cc0ff */
[----:B------:R-:W-:-:S03]  /*7660*/  FADD.FTZ R153, R193, -R153 ;  /* 0x80000099c1997221 */ /* 0x000fc60000010000 */
[----:B------:R-:W-:Y:S01]  /*7670*/  FSEL R155, R140, RZ, P6 ;  /* 0x000000ff8c9b7208 */ /* 0x000fe20003000000 */
[----:B------:R-:W-:Y:S01]  /*7680*/  FMUL.FTZ R140, R142, UR13 ;  /* 0x0000000d8e8c7c20 */ /* 0x000fe20008410000 */
[----:B------:R-:W-:Y:S01]  /*7690*/  FFMA.FTZ R153, R8, R153, R152 ;  /* 0x0000009908997223 */ /* 0x000fe20000010098 */
[----:B------:R-:W-:Y:S02]  /*76a0*/  LOP3.LUT P6, RZ, R29, 0xff, RZ, 0xc0, !PT ;  /* 0x000000ff1dff7812 */ /* 0x000fe400078cc0ff */
[----:B------:R-:W-:Y:S01]  /*76b0*/  F2FP.F16.F32.PACK_AB R155, R141, R155 ;  /* 0x0000009b8d9b723e */ /* 0x000fe200000000ff */
[----:B------:R-:W-:Y:S01]  /*76c0*/  FMUL.FTZ R152, R153, UR13 ;  /* 0x0000000d99987c20 */ /* 0x000fe20008410000 */
[----:B------:R-:W-:Y:S01]  /*76d0*/  FSEL R140, R140, RZ, P6 ;  /* 0x000000ff8c8c7208 */ /* 0x000fe20003000000 */
[----:B------:R-:W-:Y:S01]  /*76e0*/  FFMA.FTZ R141, R15, R157, R156 ;  /* 0x0000009d0f8d7223 */ /* 0x000fe2000001009c */
[----:B------:R-:W-:Y:S02]  /*76f0*/  LOP3.LUT P6, RZ, R29, 0xff00, RZ, 0xc0, !PT ;  /* 0x0000ff001dff7812 */ /* 0x000fe400078cc0ff */
[----:B------:R-:W-:Y:S01]  /*7700*/  F2FP.F16.F32.PACK_AB R142, R153, R142 ;  /* 0x0000008e998e723e */ /* 0x000fe200000000ff */
[----:B------:R-:W-:Y:S01]  /*7710*/  FADD.FTZ R141, R16, -R141 ;  /* 0x8000008d108d7221 */ /* 0x000fe20000010000 */
[----:B------:R-:W-:-:S02]  /*7720*/  FSEL R152, R152, RZ, P6 ;  /* 0x000000ff98987208 */ /* 0x000fc40003000000 */
[----:B------:R-:W-:Y:S02]  /*7730*/  LOP3.LUT P6, RZ, R28, 0xff0000, RZ, 0xc0, !PT ;  /* 0x00ff00001cff7812 */ /* 0x000fe400078cc0ff */
[----:B------:R-:W-:Y:S01]  /*7740*/  F2FP.F16.F32.PACK_AB R154, R152, R140 ;  /* 0x0000008c989a723e */ /* 0x000fe200000000ff */
[--C-:B------:R-:W-:Y:S02]  /*7750*/  HADD2.F32 R140, -RZ, R45.reuse.H0_H0 ;  /* 0x2000002dff8c7230 */ /* 0x100fe40000004100 */
[----:B------:R-:W-:-:S03]  /*7760*/  HADD2.F32 R152, -RZ, R45.H1_H1 ;  /* 0x3000002dff987230 */ /* 0x000fc60000004100 */
        /* <DEDUP_REMOVED lines=9> */
[----:B------:R-:W-:-:S04]  /*7800*/  LOP3.LUT P6, RZ, R28, 0xff000000, RZ, 0xc0, !PT ;  /* 0xff0000001cff7812 */ /* 0x000fc800078cc0ff */
[----:B------:R-:W-:Y:S02]  /*7810*/  FSEL R153, R153, RZ, P6 ;  /* 0x000000ff99997208 */ /* 0x000fe40003000000 */
[----:B------:R-:W-:Y:S02]  /*7820*/  LOP3.LUT P6, RZ, R28, 0xff, RZ, 0xc0, !PT ;  /* 0x000000ff1cff7812 */ /* 0x000fe400078cc0ff */
        /* <DEDUP_REMOVED lines=8> */
[----:B------:R-:W-:-:S03]  /*78b0*/  FMUL.FTZ R152, R158, UR13 ;  /* 0x0000000d9e987c20 */ /* 0x000fc60008410000 */
[C---:B------:R-:W-:Y:S01]  /*78c0*/  FMUL.FTZ R159, R140.reuse, UR13 ;  /* 0x0000000d8c9f7c20 */ /* 0x040fe20008410000 */
[----:B------:R-:W-:Y:S02]  /*78d0*/  F2FP.F16.F32.PACK_AB R140, R140, R158 ;  /* 0x0000009e8c8c723e */ /* 0x000fe400000000ff */
[----:B------:R-:W-:Y:S02]  /*78e0*/  FSEL R152, R152, RZ, P6 ;  /* 0x000000ff98987208 */ /* 0x000fe40003000000 */
[----:B------:R-:W-:-:S04]  /*78f0*/  LOP3.LUT P6, RZ, R28, 0xff00, RZ, 0xc0, !PT ;  /* 0x0000ff001cff7812 */ /* 0x000fc800078cc0ff */
[----:B------:R-:W-:-:S04]  /*7900*/  FSEL R159, R159, RZ, P6 ;  /* 0x000000ff9f9f7208 */ /* 0x000fc80003000000 */
[----:B------:R-:W-:Y:S01]  /*7910*/  F2FP.F16.F32.PACK_AB R152, R159, R152 ;  /* 0x000000989f98723e */ /* 0x000fe200000000ff */
[----:B------:R-:W-:Y:S06]  /*7920*/  BRA `(.L_x_818) ;  /* 0x0000000800c47947 */ /* 0x000fec0003800000 */
.L_x_821:
[-C--:B------:R-:W-:Y:S01]  /*7930*/  FFMA.FTZ R152, R192, R157.reuse, R156 ;  /* 0x0000009dc0987223 */ /* 0x080fe2000001009c */
[--C-:B------:R-:W-:Y:S01]  /*7940*/  HADD2.F32 R153, -RZ, R47.reuse.H0_H0 ;  /* 0x2000002fff997230 */ /* 0x100fe20000004100 */
[----:B------:R-:W-:Y:S01]  /*7950*/  LOP3.LUT P6, RZ, R29, 0xff0000, RZ, 0xc0, !PT ;  /* 0x00ff00001dff7812 */ /* 0x000fe200078cc0ff */
[----:B------:R-:W-:Y:S02]  /*7960*/  HADD2.F32 R154, -RZ, R47.H1_H1 ;  /* 0x3000002fff9a7230 */ /* 0x000fe40000004100 */
[----:B------:R-:W-:Y:S01]  /*7970*/  FADD.FTZ R152, R191, -R152 ;  /* 0x80000098bf987221 */ /* 0x000fe20000010000 */
[----:B------:R-:W-:Y:S02]  /*7980*/  HADD2.F32 R158, -RZ, R45.H1_H1 ;  /* 0x3000002dff9e7230 */ /* 0x000fe40000004100 */
[----:B------:R-:W-:Y:S02]  /*7990*/  HADD2.F32 R159, -RZ, R44.H1_H1 ;  /* 0x3000002cff9f7230 */ /* 0x000fe40000004100 */
[----:B-----5:R-:W-:Y:S01]  /*79a0*/  FFMA.FTZ R152, R8, R152, R153 ;  /* 0x0000009808987223 */ /* 0x020fe20000010099 */
[----:B------:R-:W-:-:S03]  /*79b0*/  FFMA.FTZ R153, R205, R157, R156 ;  /* 0x0000009dcd997223 */ /* 0x000fc6000001009c */
[----:B------:R-:W-:Y:S01]  /*79c0*/  FMUL.FTZ R152, R152, UR13 ;  /* 0x0000000d98987c20 */ /* 0x000fe20008410000 */
[----:B------:R-:W-:-:S04]  /*79d0*/  FADD.FTZ R153, R206, -R153 ;  /* 0x80000099ce997221 */ /* 0x000fc80000010000 */
[----:B------:R-:W-:Y:S01]  /*79e0*/  FFMA.FTZ R153, R8, R153, R154 ;  /* 0x0000009908997223 */ /* 0x000fe2000001009a */
[----:B------:R-:W-:Y:S01]  /*79f0*/  FSEL R152, R152, RZ, P6 ;  /* 0x000000ff98987208 */ /* 0x000fe20003000000 */
[----:B------:R-:W-:Y:S01]  /*7a00*/  HADD2.F32 R154, -RZ, R46.H1_H1 ;  /* 0x3000002eff9a7230 */ /* 0x000fe20000004100 */
[----:B------:R-:W-:Y:S01]  /*7a10*/  ISETP.GE.U32.AND P6, PT, R28, RZ, PT ;  /* 0x000000ff1c00720c */ /* 0x000fe20003fc6070 */
[----:B------:R-:W-:-:S03]  /*7a20*/  FMUL.FTZ R153, R153, UR13 ;  /* 0x0000000d99997c20 */ /* 0x000fc60008410000 */
[----:B------:R-:W-:-:S04]  /*7a30*/  ISETP.GE.U32.AND.EX P6, PT, R29, 0x1000000, PT, P6 ;  /* 0x010000001d00780c */ /* 0x000fc80003fc6160 */
        /* <DEDUP_REMOVED lines=28> */
[----:B------:R-:W-:-:S04]  /*7c00*/  LOP3.LUT P6, RZ, R28, 0xff000000, RZ, 0xc0, !PT ;  /* 0xff0000001cff7812 */ /* 0x000fc800078cc0ff */
        /* <DEDUP_REMOVED lines=12> */
[----:B------:R-:W-:-:S04]  /*7cd0*/  LOP3.LUT P6, RZ, R28, 0xff, RZ, 0xc0, !PT ;  /* 0x000000ff1cff7812 */ /* 0x000fc800078cc0ff */
[----:B------:R-:W-:-:S04]  /*7ce0*/  FSEL R158, R159, RZ, P6 ;  /* 0x000000ff9f9e7208 */ /* 0x000fc80003000000 */
[----:B------:R-:W-:Y:S01]  /*7cf0*/  F2FP.F16.F32.PACK_AB R152, R152, R158 ;  /* 0x0000009e9898723e */ /* 0x000fe200000000ff */
[----:B------:R-:W-:Y:S06]  /*7d00*/  BRA `(.L_x_818) ;  /* 0x0000000400cc7947 */ /* 0x000fec0003800000 */
.L_x_820:
[----:B-1----:R-:W1:Y:S02]  /*7d10*/  LDC.64 R152, c[0x0][0x478] ;  /* 0x00011e00ff987b82 */ /* 0x002e640000000a00 */
[----:B-1----:R-:W-:-:S04]  /*7d20*/  ISETP.NE.U32.AND P1, PT, R152, RZ, PT ;  /* 0x000000ff9800720c */ /* 0x002fc80003f25070 */
[----:B------:R-:W-:-:S13]  /*7d30*/  ISETP.NE.AND.EX P1, PT, R153, RZ, PT, P1 ;  /* 0x000000ff9900720c */ /* 0x000fda0003f25310 */
[----:B------:R-:W-:Y:S05]  /*7d40*/  @!P1 BRA `(.L_x_822) ;  /* 0x0000000000e89947 */ /* 0x000fea0003800000 */
[-CC-:B------:R-:W-:Y:S01]  /*7d50*/  FFMA.FTZ R140, R192, R157.reuse, R156.reuse ;  /* 0x0000009dc08c7223 */ /* 0x180fe2000001009c */
[----:B------:R-:W-:Y:S01]  /*7d60*/  FFMA.FTZ R142, R205, R157, R156 ;  /* 0x0000009dcd8e7223 */ /* 0x000fe2000001009c */
[----:B------:R-:W-:Y:S02]  /*7d70*/  LOP3.LUT P6, RZ, R29, 0xff0000, RZ, 0xc0, !PT ;  /* 0x00ff00001dff7812 */ /* 0x000fe400078cc0ff */
[----:B------:R-:W-:Y:S01]  /*7d80*/  FADD.FTZ R140, R191, -R140 ;  /* 0x8000008cbf8c7221 */ /* 0x000fe20000010000 */
[----:B------:R-:W-:-:S03]  /*7d90*/  FADD.FTZ R142, R206, -R142 ;  /* 0x8000008ece8e7221 */ /* 0x000fc60000010000 */
[C---:B-----5:R-:W-:Y:S01]  /*7da0*/  FMUL.FTZ R143, R8.reuse, R140 ;  /* 0x0000008c088f7220 */ /* 0x060fe20000410000 */
[----:B------:R-:W-:-:S03]  /*7db0*/  FMUL.FTZ R142, R8, R142 ;  /* 0x0000008e088e7220 */ /* 0x000fc60000410000 */
[----:B------:R-:W-:Y:S01]  /*7dc0*/  FMUL.FTZ R140, R143, UR13 ;  /* 0x0000000d8f8c7c20 */ /* 0x000fe20008410000 */
[C---:B------:R-:W-:Y:S01]  /*7dd0*/  FMUL.FTZ R141, R142.reuse, UR13 ;  /* 0x0000000d8e8d7c20 */ /* 0x040fe20008410000 */
[----:B------:R-:W-:Y:S01]  /*7de0*/  F2FP.F16.F32.PACK_AB R143, R142, R143 ;  /* 0x0000008f8e8f723e */ /* 0x000fe200000000ff */
        /* <DEDUP_REMOVED lines=8> */
[----:B------:R-:W-:Y:S01]  /*7e70*/  F2FP.F16.F32.PACK_AB R155, R141, R140 ;  /* 0x0000008c8d9b723e */ /* 0x000fe200000000ff */
[----:B------:R-:W-:Y:S01]  /*7e80*/  FFMA.FTZ R141, R194, R157, R156 ;  /* 0x0000009dc28d7223 */ /* 0x000fe2000001009c */
[----:B------:R-:W-:-:S03]  /*7e90*/  FMUL.FTZ R140, R142, UR13 ;  /* 0x0000000d8e8c7c20 */ /* 0x000fc60008410000 */
[----:B------:R-:W-:Y:S02]  /*7ea0*/  FADD.FTZ R141, R193, -R141 ;  /* 0x8000008dc18d7221 */ /* 0x000fe40000010000 */
[----:B------:R-:W-:Y:S02]  /*7eb0*/  FSEL R140, R140, RZ, P6 ;  /* 0x000000ff8c8c7208 */ /* 0x000fe40003000000 */
[----:B------:R-:W-:Y:S01]  /*7ec0*/  FMUL.FTZ R141, R8, R141 ;  /* 0x0000008d088d7220 */ /* 0x000fe20000410000 */
[----:B------:R-:W-:-:S03]  /*7ed0*/  LOP3.LUT P6, RZ, R29, 0xff00, RZ, 0xc0, !PT ;  /* 0x0000ff001dff7812 */ /* 0x000fc600078cc0ff */
[C---:B------:R-:W-:Y:S01]  /*7ee0*/  FMUL.FTZ R154, R141.reuse, UR13 ;  /* 0x0000000d8d9a7c20 */ /* 0x040fe20008410000 */
[----:B------:R-:W-:Y:S01]  /*7ef0*/  F2FP.F16.F32.PACK_AB R142, R141, R142 ;  /* 0x0000008e8d8e723e */ /* 0x000fe200000000ff */
[----:B------:R-:W-:-:S03]  /*7f00*/  FFMA.FTZ R141, R15, R157, R156 ;  /* 0x0000009d0f8d7223 */ /* 0x000fc6000001009c */
[----:B------:R-:W-:Y:S01]  /*7f10*/  FSEL R154, R154, RZ, P6 ;  /* 0x000000ff9a9a7208 */ /* 0x000fe20003000000 */
[----:B------:R-:W-:Y:S01]  /*7f20*/  FADD.FTZ R141, R16, -R141 ;  /* 0x8000008d108d7221 */ /* 0x000fe20000010000 */
[----:B------:R-:W-:Y:S02]  /*7f30*/  LOP3.LUT P6, RZ, R28, 0xff0000, RZ, 0xc0, !PT ;  /* 0x00ff00001cff7812 */ /* 0x000fe400078cc0ff */
[----:B------:R-:W-:Y:S01]  /*7f40*/  F2FP.F16.F32.PACK_AB R154, R154, R140 ;  /* 0x0000008c9a9a723e */ /* 0x000fe200000000ff */
        /* <DEDUP_REMOVED lines=8> */
[----:B------:R-:W-:Y:S02]  /*7fd0*/  F2FP.F16.F32.PACK_AB R141, R152, R141 ;  /* 0x0000008d988d723e */ /* 0x000fe400000000ff */
[----:B------:R-:W-:Y:S02]  /*7fe0*/  FSEL R153, R153, RZ, P6 ;  /* 0x000000ff99997208 */ /* 0x000fe40003000000 */
[----:B------:R-:W-:-:S02]  /*7ff0*/  LOP3.LUT P6, RZ, R28, 0xff, RZ, 0xc0, !PT ;  /* 0x000000ff1cff7812 */ /* 0x000fc400078cc0ff */
[----:B------:R-:W-:Y:S01]  /*8000*/  F2FP.F16.F32.PACK_AB R153, R153, R140 ;  /* 0x0000008c9999723e */ /* 0x000fe200000000ff */
        /* <DEDUP_REMOVED lines=10> */
[----:B------:R-:W-:-:S04]  /*80b0*/  F2FP.F16.F32.PACK_AB R140, R140, R158 ;  /* 0x0000009e8c8c723e */ /* 0x000fc800000000ff */
[----:B------:R-:W-:-:S04]  /*80c0*/  FSEL R159, R159, RZ, P6 ;  /* 0x000000ff9f9f7208 */ /* 0x000fc80003000000 */
[----:B------:R-:W-:Y:S01]  /*80d0*/  F2FP.F16.F32.PACK_AB R152, R159, R152 ;  /* 0x000000989f98723e */ /* 0x000fe200000000ff */
[----:B------:R-:W-:Y:S06]  /*80e0*/  BRA `(.L_x_818) ;  /* 0x0000000000d47947 */ /* 0x000fec0003800000 */
.L_x_822:
[-CC-:B------:R-:W-:Y:S01]  /*80f0*/  FFMA.FTZ R152, R192, R157.reuse, R156.reuse ;  /* 0x0000009dc0987223 */ /* 0x180fe2000001009c */
[----:B------:R-:W-:Y:S01]  /*8100*/  LOP3.LUT P6, RZ, R29, 0xff0000, RZ, 0xc0, !PT ;  /* 0x00ff00001dff7812 */ /* 0x000fe200078cc0ff */
[-C--:B------:R-:W-:Y:S02]  /*8110*/  FFMA.FTZ R153, R172, R157.reuse, R156 ;  /* 0x0000009dac997223 */ /* 0x080fe4000001009c */
[----:B------:R-:W-:Y:S02]  /*8120*/  FADD.FTZ R152, R191, -R152 ;  /* 0x80000098bf987221 */ /* 0x000fe40000010000 */
[----:B------:R-:W-:Y:S02]  /*8130*/  FADD.FTZ R153, R27, -R153 ;  /* 0x800000991b997221 */ /* 0x000fe40000010000 */
[C---:B-----5:R-:W-:Y:S01]  /*8140*/  FMUL.FTZ R155, R8.reuse, R152 ;  /* 0x00000098089b7220 */ /* 0x060fe20000410000 */
[----:B------:R-:W-:Y:S01]  /*8150*/  FFMA.FTZ R152, R205, R157, R156 ;  /* 0x0000009dcd987223 */ /* 0x000fe2000001009c */
[----:B------:R-:W-:-:S02]  /*8160*/  FMUL.FTZ R153, R8, R153 ;  /* 0x0000009908997220 */ /* 0x000fc40000410000 */
[----:B------:R-:W-:Y:S01]  /*8170*/  FMUL.FTZ R155, R155, UR13 ;  /* 0x0000000d9b9b7c20 */ /* 0x000fe20008410000 */
[----:B------:R-:W-:Y:S01]  /*8180*/  FADD.FTZ R152, R206, -R152 ;  /* 0x80000098ce987221 */ /* 0x000fe20000010000 */
[----:B------:R-:W-:-:S03]  /*8190*/  FMUL.FTZ R153, R153, UR13 ;  /* 0x0000000d99997c20 */ /* 0x000fc60008410000 */
[----:B------:R-:W-:Y:S01]  /*81a0*/  FMUL.FTZ R152, R8, R152 ;  /* 0x0000009808987220 */ /* 0x000fe20000410000 */
[----:B------:R-:W-:Y:S02]  /*81b0*/  FSEL R155, R155, RZ, P6 ;  /* 0x000000ff9b9b7208 */ /* 0x000fe40003000000 */
[----:B------:R-:W-:Y:S01]  /*81c0*/  ISETP.GE.U32.AND P6, PT, R28, RZ, PT ;  /* 0x000000ff1c00720c */ /* 0x000fe20003fc6070 */
[----:B------:R-:W-:-:S03]  /*81d0*/  FMUL.FTZ R152, R152, UR13 ;  /* 0x0000000d98987c20 */ /* 0x000fc60008410000 */
[----:B------:R-:W-:-:S04]  /*81e0*/  ISETP.GE.U32.AND.EX P6, PT, R29, 0x1000000, PT, P6 ;  /* 0x010000001d00780c */ /* 0x000fc80003fc6160 */
[----:B------:R-:W-:Y:S02]  /*81f0*/  FSEL R152, R152, RZ, P6 ;  /* 0x000000ff98987208 */ /* 0x000fe40003000000 */
[----:B------:R-:W-:Y:S02]  /*8200*/  LOP3.LUT P6, RZ, R29, 0xff, RZ, 0xc0, !PT ;  /* 0x000000ff1dff7812 */ /* 0x000fe400078cc0ff */
[----:B------:R-:W-:Y:S01]  /*8210*/  F2FP.F16.F32.PACK_AB R155, R152, R155 ;  /* 0x0000009b989b723e */ /* 0x000fe200000000ff */
[----:B------:R-:W-:Y:S01]  /*8220*/  FFMA.FTZ R152, R194, R157, R156 ;  /* 0x0000009dc2987223 */ /* 0x000fe2000001009c */
[----:B------:R-:W-:Y:S02]  /*8230*/  FSEL R153, R153, RZ, P6 ;  /* 0x000000ff99997208 */ /* 0x000fe40003000000 */
[----:B------:R-:W-:Y:S01]  /*8240*/  LOP3.LUT P6, RZ, R29, 0xff00, RZ, 0xc0, !PT ;  /* 0x0000ff001dff7812 */ /* 0x000fe200078cc0ff */
[----:B------:R-:W-:-:S04]  /*8250*/  FADD.FTZ R152, R193, -R152 ;  /* 0x80000098c1987221 */ /* 0x000fc80000010000 */
[----:B------:R-:W-:-:S04]  /*8260*/  FMUL.FTZ R152, R8, R152 ;  /* 0x0000009808987220 */ /* 0x000fc80000410000 */
[----:B------:R-:W-:-:S05]  /*8270*/  FMUL.FTZ R152, R152, UR13 ;  /* 0x0000000d98987c20 */ /* 0x000fca0008410000 */
[----:B------:R-:W-:Y:S02]  /*8280*/  FSEL R152, R152, RZ, P6 ;  /* 0x000000ff98987208 */ /* 0x000fe40003000000 */
[----:B------:R-:W-:Y:S02]  /*8290*/  LOP3.LUT P6, RZ, R28, 0xff0000, RZ, 0xc0, !PT ;  /* 0x00ff00001cff7812 */ /* 0x000fe400078cc0ff */
[----:B------:R-:W-:Y:S01]  /*82a0*/  F2FP.F16.F32.PACK_AB R154, R152, R153 ;  /* 0x00000099989a723e */ /* 0x000fe200000000ff */
        /* <DEDUP_REMOVED lines=8> */
[----:B------:R-:W-:Y:S01]  /*8330*/  FSEL R153, R158, RZ, P6 ;  /* 0x000000ff9e997208 */ /* 0x000fe20003000000 */
[----:B------:R-:W-:Y:S01]  /*8340*/  FFMA.FTZ R158, R5, R157, R156 ;  /* 0x0000009d059e7223 */ /* 0x000fe2000001009c */
[----:B------:R-:W-:-:S03]  /*8350*/  LOP3.LUT P6, RZ, R28, 0xff000000, RZ, 0xc0, !PT ;  /* 0xff0000001cff7812 */ /* 0x000fc600078cc0ff */
[----:B------:R-:W-:Y:S01]  /*8360*/  FADD.FTZ R158, R4, -R158 ;  /* 0x8000009e049e7221 */ /* 0x000fe20000010000 */
[----:B------:R-:W-:Y:S02]  /*8370*/  FSEL R152, R152, RZ, P6 ;  /* 0x000000ff98987208 */ /* 0x000fe40003000000 */
[----:B------:R-:W-:Y:S01]  /*8380*/  LOP3.LUT P6, RZ, R28, 0xff00, RZ, 0xc0, !PT ;  /* 0x0000ff001cff7812 */ /* 0x000fe200078cc0ff */
[----:B------:R-:W-:Y:S01]  /*8390*/  FMUL.FTZ R158, R8, R158 ;  /* 0x0000009e089e7220 */ /* 0x000fe20000410000 */
[----:B------:R-:W-:Y:S01]  /*83a0*/  F2FP.F16.F32.PACK_AB R153, R152, R153 ;  /* 0x000000999899723e */ /* 0x000fe200000000ff */
[----:B------:R-:W-:Y:S02]  /*83b0*/  FFMA.FTZ R152, R13, R157, R156 ;  /* 0x0000009d0d987223 */ /* 0x000fe4000001009c */
[----:B------:R-:W-:Y:S02]  /*83c0*/  FMUL.FTZ R158, R158, UR13 ;  /* 0x0000000d9e9e7c20 */ /* 0x000fe40008410000 */
[----:B------:R-:W-:-:S04]  /*83d0*/  FADD.FTZ R152, R14, -R152 ;  /* 0x800000980e987221 */ /* 0x000fc80000010000 */
[----:B------:R-:W-:-:S04]  /*83e0*/  FMUL.FTZ R152, R8, R152 ;  /* 0x0000009808987220 */ /* 0x000fc80000410000 */
[----:B------:R-:W-:-:S05]  /*83f0*/  FMUL.FTZ R152, R152, UR13 ;  /* 0x0000000d98987c20 */ /* 0x000fca0008410000 */
[----:B------:R-:W-:Y:S02]  /*8400*/  FSEL R152, R152, RZ, P6 ;  /* 0x000000ff98987208 */ /* 0x000fe40003000000 */
[----:B------:R-:W-:-:S04]  /*8410*/  LOP3.LUT P6, RZ, R28, 0xff, RZ, 0xc0, !PT ;  /* 0x000000ff1cff7812 */ /* 0x000fc800078cc0ff */
[----:B------:R-:W-:-:S04]  /*8420*/  FSEL R158, R158, RZ, P6 ;  /* 0x000000ff9e9e7208 */ /* 0x000fc80003000000 */
[----:B------:R-:W-:-:S07]  /*8430*/  F2FP.F16.F32.PACK_AB R152, R152, R158 ;  /* 0x0000009e9898723e */ /* 0x000fce00000000ff */
.L_x_818:
[----:B------:R-:W1:Y:S02]  /*8440*/  @P1 LDC.64 R158, c[0x0][0x478] ;  /* 0x00011e00ff9e1b82 */ /* 0x000e640000000a00 */
[----:B-1----:R-:W-:-:S05]  /*8450*/  @P1 IMAD.WIDE.U32 R158, R7, 0x10, R158 ;  /* 0x00000010079e1825 */ /* 0x002fca00078e009e */
[----:B------:R1:W-:Y:S02]  /*8460*/  @P1 STG.E.128 desc[UR8][R158.64], R140 ;  /* 0x0000008c9e001986 */ /* 0x0003e4000c101d08 */
[----:B-1----:R-:W1:Y:S02]  /*8470*/  LDC.64 R158, c[0x0][0x468] ;  /* 0x00011a00ff9e7b82 */ /* 0x002e640000000a00 */
[----:B-1----:R-:W-:-:S05]  /*8480*/  IMAD.WIDE.U32 R158, R7, 0x10, R158 ;  /* 0x00000010079e7825 */ /* 0x002fca00078e009e */
[----:B------:R1:W-:Y:S02]  /*8490*/  STG.E.128 desc[UR8][R158.64], R152 ;  /* 0x000000989e007986 */ /* 0x0003e4000c101d08 */
[----:B-1----:R-:W1:Y:S02]  /*84a0*/  @P0 LDC.64 R152, c[0x0][0x470] ;  /* 0x00011c00ff980b82 */ /* 0x002e640000000a00 */
[C---:B-1----:R-:W-:Y:S01]  /*84b0*/  @P0 IMAD.WIDE.U32 R152, R7.reuse, 0x10, R152 ;  /* 0x0000001007980825 */ /* 0x042fe200078e0098 */
[----:B------:R-:W-:-:S04]  /*84c0*/  IADD3 R7, PT, PT, R7, 0x20, RZ ;  /* 0x0000002007077810 */ /* 0x000fc80007ffe0ff */
[----:B------:R2:W-:Y:S03]  /*84d0*/  @P0 STG.E.128 desc[UR8][R152.64], R132 ;  /* 0x0000008498000986 */ /* 0x0005e6000c101d08 */
.L_x_814:
[----:B------:R-:W-:Y:S05]  /*84e0*/  BSYNC.RECONVERGENT B1 ;  /* 0x0000000000017941 */ /* 0x000fea0003800200 */
.L_x_813:
        /* <DEDUP_REMOVED lines=12> */
[-CC-:B-12---:R-:W-:Y:S01]  /*85b0*/  FFMA.FTZ R134, R188, R157.reuse, R156.reuse ;  /* 0x0000009dbc867223 */ /* 0x186fe2000001009c */
        /* <DEDUP_REMOVED lines=84> */
[----:B------:R-:W-:Y:S01]  /*8b00*/  F2FP.F16.F32.PACK_AB R152, R152, R159 ;  /* 0x0000009f9898723e */ /* 0x000fe200000000ff */
[----:B------:R-:W-:Y:S06]  /*8b10*/  BRA `(.L_x_828) ;  /* 0x0000001c00ac7947 */ /* 0x000fec0003800000 */
.L_x_827:
[-C--:B-12---:R-:W-:Y:S01]  /*8b20*/  FFMA.FTZ R132, R188, R157.reuse, R156 ;  /* 0x0000009dbc847223 */ /* 0x086fe2000001009c */
        /* <DEDUP_REMOVED lines=82> */
.L_x_826:
[----:B-12---:R-:W1:Y:S02]  /*9050*/  LDC.64 R132, c[0x0][0x478] ;  /* 0x00011e00ff847b82 */ /* 0x006e640000000a00 */
[----:B-1----:R-:W-:-:S04]  /*9060*/  ISETP.NE.U32.AND P1, PT, R132, RZ, PT ;  /* 0x000000ff8400720c */ /* 0x002fc80003f25070 */
[----:B------:R-:W-:-:S13]  /*9070*/  ISETP.NE.AND.EX P1, PT, R133, RZ, PT, P1 ;  /* 0x000000ff8500720c */ /* 0x000fda0003f25310 */
[----:B------:R-:W-:Y:S05]  /*9080*/  @!P1 BRA `(.L_x_829) ;  /* 0x00000004003c9947 */ /* 0x000fea0003800000 */
        /* <DEDUP_REMOVED lines=79> */
.L_x_829:
        /* <DEDUP_REMOVED lines=75> */
.L_x_825:
[----:B------:R-:W-:-:S04]  /*9a30*/  UISETP.NE.U32.AND UP0, UPT, UR24, URZ, UPT ;  /* 0x000000ff1800728c */ /* 0x000fc8000bf05070 */
[----:B------:R-:W-:-:S09]  /*9a40*/  UISETP.NE.AND.EX UP0, UPT, UR25, URZ, UPT, UP0 ;  /* 0x000000ff1900728c */ /* 0x000fd2000bf05300 */
[----:B------:R-:W-:Y:S05]  /*9a50*/  BRA.U !UP0, `(.L_x_830) ;  /* 0x0000000908107547 */ /* 0x000fea000b800000 */
[----:B-12---:R-:W1:Y:S02]  /*9a60*/  LDC.64 R152, c[0x0][0x478] ;  /* 0x00011e00ff987b82 */ /* 0x006e640000000a00 */
[----:B-1----:R-:W-:-:S04]  /*9a70*/  ISETP.NE.U32.AND P1, PT, R152, RZ, PT ;  /* 0x000000ff9800720c */ /* 0x002fc80003f25070 */
[----:B------:R-:W-:-:S13]  /*9a80*/  ISETP.NE.AND.EX P1, PT, R153, RZ, PT, P1 ;  /* 0x000000ff9900720c */ /* 0x000fda0003f25310 */
[----:B------:R-:W-:Y:S05]  /*9a90*/  @!P1 BRA `(.L_x_831) ;  /* 0x0000000400089947 */ /* 0x000fea0003800000 */
        /* <DEDUP_REMOVED lines=49> */
[C---:B------:R-:W-:Y:S02]  /*9db0*/  LOP3.LUT P2, RZ, R166.reuse, 0xff, RZ, 0xc0, !PT ;  /* 0x000000ffa6ff7812 */ /* 0x040fe4000784c0ff */
        /* <DEDUP_REMOVED lines=16> */
.L_x_831:
        /* <DEDUP_REMOVED lines=62> */
.L_x_830:
[----:B-12---:R-:W1:Y:S02]  /*a2a0*/  LDC.64 R152, c[0x0][0x478] ;  /* 0x00011e00ff987b82 */ /* 0x006e640000000a00 */
[----:B-1----:R-:W-:-:S04]  /*a2b0*/  ISETP.NE.U32.AND P1, PT, R152, RZ, PT ;  /* 0x000000ff9800720c */ /* 0x002fc80003f25070 */
        /* <DEDUP_REMOVED lines=60> */
.L_x_832:
[-CC-:B------:R-:W-:Y:S01]  /*a680*/  FFMA.FTZ R153, R188, R157.reuse, R156.reuse ;  /* 0x0000009dbc997223 */ /* 0x180fe2000001009c */
[-CC-:B------:R-:W-:Y:S01]  /*a690*/  FFMA.FTZ R152, R207, R157.reuse, R156.reuse ;  /* 0x0000009dcf987223 */ /* 0x180fe2000001009c */
[----:B------:R-:W-:Y:S01]  /*a6a0*/  ISETP.GE.U32.AND P2, PT, R166, RZ, PT ;  /* 0x000000ffa600720c */ /* 0x000fe20003f46070 */
[----:B------:R-:W-:Y:S01]  /*a6b0*/  FFMA.FTZ R158, R17, R157, R156 ;  /* 0x0000009d119e7223 */ /* 0x000fe2000001009c */
[----:B------:R-:W-:Y:S01]  /*a6c0*/  FADD.FTZ R153, R187, -R153 ;  /* 0x80000099bb997221 */ /* 0x000fe20000010000 */
[----:B------:R-:W-:Y:S01]  /*a6d0*/  FADD.FTZ R152, R208, -R152 ;  /* 0x80000098d0987221 */ /* 0x000fe20000010000 */
[C---:B------:R-:W-:Y:S01]  /*a6e0*/  LOP3.LUT P6, RZ, R167.reuse, 0xff0000, RZ, 0xc0, !PT ;  /* 0x00ff0000a7ff7812 */ /* 0x040fe200078cc0ff */
        /* <DEDUP_REMOVED lines=45> */
[----:B------:R-:W-:-:S07]  /*a9c0*/  F2FP.F16.F32.PACK_AB R152, R152, R158 ;  /* 0x0000009e9898723e */ /* 0x000fce00000000ff */
.L_x_828:
        /* <DEDUP_REMOVED lines=10> */
.L_x_824:
[----:B------:R-:W-:Y:S05]  /*aa70*/  BSYNC.RECONVERGENT B1 ;  /* 0x0000000000017941 */ /* 0x000fea0003800200 */
.L_x_823:
        /* <DEDUP_REMOVED lines=12> */
[-CC-:B-123--:R-:W-:Y:S01]  /*ab40*/  FFMA.FTZ R134, R201, R157.reuse, R156.reuse ;  /* 0x0000009dc9867223 */ /* 0x18efe2000001009c */
[--C-:B------:R-:W-:Y:S02]  /*ab50*/  HADD2.F32 R132, -RZ, R151.reuse.H0_H0 ;  /* 0x20000097ff847230 */ /* 0x100fe40000004100 */
[----:B------:R-:W-:Y:S01]  /*ab60*/  FFMA.FTZ R133, R209, R157, R156 ;  /* 0x0000009dd1857223 */ /* 0x000fe2000001009c */
[----:B------:R-:W-:Y:S01]  /*ab70*/  LOP3.LUT P2, RZ, R171, 0xff0000, RZ, 0xc0, !PT ;  /* 0x00ff0000abff7812 */ /* 0x000fe2000784c0ff */
[----:B------:R-:W-:Y:S01]  /*ab80*/  FADD.FTZ R134, R202, -R134 ;  /* 0x80000086ca867221 */ /* 0x000fe20000010000 */
[----:B------:R-:W-:Y:S01]  /*ab90*/  ISETP.GE.U32.AND P5, PT, R168, RZ, PT ;  /* 0x000000ffa800720c */ /* 0x000fe20003fa6070 */
[----:B------:R-:W-:Y:S01]  /*aba0*/  FADD.FTZ R133, R210, -R133 ;  /* 0x80000085d2857221 */ /* 0x000fe20000010000 */
[C---:B------:R-:W-:Y:S01]  /*abb0*/  LOP3.LUT P6, RZ, R169.reuse, 0xff0000, RZ, 0xc0, !PT ;  /* 0x00ff0000a9ff7812 */ /* 0x040fe200078cc0ff */
[----:B-----5:R-:W-:Y:S01]  /*abc0*/  FFMA.FTZ R134, R8, R134, R132 ;  /* 0x0000008608867223 */ /* 0x020fe20000010084 */
[----:B------:R-:W-:Y:S01]  /*abd0*/  HADD2.F32 R132, -RZ, R151.H1_H1 ;  /* 0x30000097ff847230 */ /* 0x000fe20000004100 */
[----:B------:R-:W-:Y:S01]  /*abe0*/  ISETP.GE.U32.AND.EX P5, PT, R169, 0x1000000, PT, P5 ;  /* 0x01000000a900780c */ /* 0x000fe20003fa6150 */
[----:B------:R-:W-:-:S02]  /*abf0*/  HADD2.F32 R140, -RZ, R150.H0_H0 ;  /* 0x20000096ff8c7230 */ /* 0x000fc40000004100 */
[----:B------:R-:W-:Y:S01]  /*ac00*/  FMUL.FTZ R135, R134, UR13 ;  /* 0x0000000d86877c20 */ /* 0x000fe20008410000 */
[----:B------:R-:W-:Y:S02]  /*ac10*/  HADD2.F32 R141, -RZ, R149.H1_H1 ;  /* 0x30000095ff8d7230 */ /* 0x000fe40000004100 */
[----:B------:R-:W-:Y:S02]  /*ac20*/  FFMA.FTZ R133, R8, R133, R132 ;  /* 0x0000008508857223 */ /* 0x000fe40000010084 */
[----:B------:R-:W-:Y:S02]  /*ac30*/  FSEL R132, R135, RZ, P2 ;  /* 0x000000ff87847208 */ /* 0x000fe40001000000 */
[----:B------:R-:W-:Y:S02]  /*ac40*/  ISETP.GE.U32.AND P2, PT, R170, RZ, PT ;  /* 0x000000ffaa00720c */ /* 0x000fe40003f46070 */
[C---:B------:R-:W-:Y:S01]  /*ac50*/  F2FP.F16.F32.PACK_AB R143, R133.reuse, R134 ;  /* 0x00000086858f723e */ /* 0x040fe200000000ff */
[----:B------:R-:W-:Y:S01]  /*ac60*/  FMUL.FTZ R133, R133, UR13 ;  /* 0x0000000d85857c20 */ /* 0x000fe20008410000 */
[----:B------:R-:W-:-:S02]  /*ac70*/  ISETP.GE.U32.AND.EX P2, PT, R171, 0x1000000, PT, P2 ;  /* 0x01000000ab00780c */ /* 0x000fc40003f46120 */
[----:B------:R-:W-:Y:S02]  /*ac80*/  FSEL R135, R135, RZ, P6 ;  /* 0x000000ff87877208 */ /* 0x000fe40003000000 */
[C---:B------:R-:W-:Y:S02]  /*ac90*/  FSEL R134, R133.reuse, RZ, P5 ;  /* 0x000000ff85867208 */ /* 0x040fe40002800000 */
[----:B------:R-:W-:Y:S02]  /*aca0*/  FSEL R133, R133, RZ, P2 ;  /* 0x000000ff85857208 */ /* 0x000fe40001000000 */
[----:B------:R-:W-:Y:S01]  /*acb0*/  F2FP.F16.F32.PACK_AB R135, R134, R135 ;  /* 0x000000878687723e */ /* 0x000fe200000000ff */
[----:B------:R-:W-:Y:S01]  /*acc0*/  HADD2.F32 R134, -RZ, R150.H1_H1 ;  /* 0x30000096ff867230 */ /* 0x000fe20000004100 */
[----:B------:R-:W-:Y:S01]  /*acd0*/  F2FP.F16.F32.PACK_AB R155, R133, R132 ;  /* 0x00000084859b723e */ /* 0x000fe200000000ff */
[-CC-:B------:R-:W-:Y:S01]  /*ace0*/  FFMA.FTZ R132, R184, R157.reuse, R156.reuse ;  /* 0x0000009db8847223 */ /* 0x180fe2000001009c */
[----:B------:R-:W-:Y:S01]  /*acf0*/  FFMA.FTZ R133, R199, R157, R156 ;  /* 0x0000009dc7857223 */ /* 0x000fe2000001009c */
[----:B------:R-:W-:-:S02]  /*ad00*/  LOP3.LUT P6, RZ, R171, 0xff, RZ, 0xc0, !PT ;  /* 0x000000ffabff7812 */ /* 0x000fc400078cc0ff */
[----:B------:R-:W-:Y:S01]  /*ad10*/  FADD.FTZ R132, R183, -R132 ;  /* 0x80000084b7847221 */ /* 0x000fe20000010000 */
[----:B------:R-:W-:Y:S01]  /*ad20*/  FADD.FTZ R133, R200, -R133 ;  /* 0x80000085c8857221 */ /* 0x000fe20000010000 */
[C---:B------:R-:W-:Y:S02]  /*ad30*/  LOP3.LUT P2, RZ, R169.reuse, 0xff00, RZ, 0xc0, !PT ;  /* 0x0000ff00a9ff7812 */ /* 0x040fe4000784c0ff */
[C---:B------:R-:W-:Y:S01]  /*ad40*/  FFMA.FTZ R132, R8.reuse, R132, R140 ;  /* 0x0000008408847223 */ /* 0x040fe2000001008c */
[----:B------:R-:W-:Y:S01]  /*ad50*/  FFMA.FTZ R133, R8, R133, R134 ;  /* 0x0000008508857223 */ /* 0x000fe20000010086 */
[----:B------:R-:W-:Y:S02]  /*ad60*/  LOP3.LUT P5, RZ, R169, 0xff, RZ, 0xc0, !PT ;  /* 0x000000ffa9ff7812 */ /* 0x000fe400078ac0ff */
[----:B------:R-:W-:Y:S02]  /*ad70*/  FMUL.FTZ R134, R132, UR13 ;  /* 0x0000000d84867c20 */ /* 0x000fe40008410000 */
[C---:B------:R-:W-:Y:S01]  /*ad80*/  F2FP.F16.F32.PACK_AB R142, R133.reuse, R132 ;  /* 0x00000084858e723e */ /* 0x040fe200000000ff */
[----:B------:R-:W-:-:S02]  /*ad90*/  FMUL.FTZ R133, R133, UR13 ;  /* 0x0000000d85857c20 */ /* 0x000fc40008410000 */
[C---:B------:R-:W-:Y:S02]  /*ada0*/  FSEL R132, R134.reuse, RZ, P6 ;  /* 0x000000ff86847208 */ /* 0x040fe40003000000 */
[----:B------:R-:W-:Y:S02]  /*adb0*/  LOP3.LUT P6, RZ, R171, 0xff00, RZ, 0xc0, !PT ;  /* 0x0000ff00abff7812 */ /* 0x000fe400078cc0ff */
[C---:B------:R-:W-:Y:S02]  /*adc0*/  FSEL R140, R133.reuse, RZ, P2 ;  /* 0x000000ff858c7208 */ /* 0x040fe40001000000 */
[----:B------:R-:W-:Y:S02]  /*add0*/  FSEL R133, R133, RZ, P6 ;  /* 0x000000ff85857208 */ /* 0x000fe40003000000 */
[----:B------:R-:W-:Y:S02]  /*ade0*/  FSEL R134, R134, RZ, P5 ;  /* 0x000000ff86867208 */ /* 0x000fe40002800000 */
[----:B------:R-:W-:Y:S01]  /*adf0*/  F2FP.F16.F32.PACK_AB R154, R133, R132 ;  /* 0x00000084859a723e */ /* 0x000fe200000000ff */
[----:B------:R-:W-:Y:S01]  /*ae00*/  FFMA.FTZ R132, R181, R157, R156 ;  /* 0x0000009db5847223 */ /* 0x000fe2000001009c */
[----:B------:R-:W-:Y:S01]  /*ae10*/  HADD2.F32 R133, -RZ, R149.H0_H0 ;  /* 0x20000095ff857230 */ /* 0x000fe20000004100 */
[----:B------:R-:W-:-:S02]  /*ae20*/  LOP3.LUT P6, RZ, R170, 0xff0000, RZ, 0xc0, !PT ;  /* 0x00ff0000aaff7812 */ /* 0x000fc400078cc0ff */
[----:B------:R-:W-:Y:S01]  /*ae30*/  FADD.FTZ R132, R182, -R132 ;  /* 0x80000084b6847221 */ /* 0x000fe20000010000 */
[----:B------:R-:W-:Y:S02]  /*ae40*/  F2FP.F16.F32.PACK_AB R134, R140, R134 ;  /* 0x000000868c86723e */ /* 0x000fe400000000ff */
[----:B------:R-:W-:Y:S01]  /*ae50*/  LOP3.LUT P2, RZ, R168, 0xff000000, RZ, 0xc0, !PT ;  /* 0xff000000a8ff7812 */ /* 0x000fe2000784c0ff */
[----:B------:R-:W-:Y:S01]  /*ae60*/  FFMA.FTZ R132, R8, R132, R133 ;  /* 0x0000008408847223 */ /* 0x000fe20000010085 */
[----:B------:R-:W-:Y:S01]  /*ae70*/  FFMA.FTZ R133, R186, R157, R156 ;  /* 0x0000009dba857223 */ /* 0x000fe2000001009c */
[----:B------:R-:W-:-:S03]  /*ae80*/  LOP3.LUT P5, RZ, R168, 0xff0000, RZ, 0xc0, !PT ;  /* 0x00ff0000a8ff7812 */ /* 0x000fc600078ac0ff */
[----:B------:R-:W-:-:S04]  /*ae90*/  FADD.FTZ R133, R185, -R133 ;  /* 0x80000085b9857221 */ /* 0x000fc80000010000 */
[----:B------:R-:W-:Y:S01]  /*aea0*/  FFMA.FTZ R141, R8, R133, R141 ;  /* 0x00000085088d7223 */ /* 0x000fe2000001008d */
[----:B------:R-:W-:-:S03]  /*aeb0*/  FMUL.FTZ R133, R132, UR13 ;  /* 0x0000000d84857c20 */ /* 0x000fc60008410000 */
[C---:B------:R-:W-:Y:S01]  /*aec0*/  FMUL.FTZ R153, R141.reuse, UR13 ;  /* 0x0000000d8d997c20 */ /* 0x040fe20008410000 */
[----:B------:R-:W-:Y:S01]  /*aed0*/  F2FP.F16.F32.PACK_AB R141, R141, R132 ;  /* 0x000000848d8d723e */ /* 0x000fe200000000ff */
[----:B------:R-:W-:Y:S01]  /*aee0*/  FFMA.FTZ R132, R21, R157, R156 ;  /* 0x0000009d15847223 */ /* 0x000fe2000001009c */
[----:B------:R-:W-:Y:S02]  /*aef0*/  FSEL R140, R133, RZ, P6 ;  /* 0x000000ff858c7208 */ /* 0x000fe40003000000 */
[----:B------:R-:W-:Y:S01]  /*af00*/  LOP3.LUT P6, RZ, R170, 0xff000000, RZ, 0xc0, !PT ;  /* 0xff000000aaff7812 */ /* 0x000fe200078cc0ff */
[----:B------:R-:W-:Y:S01]  /*af10*/  FADD.FTZ R132, R22, -R132 ;  /* 0x8000008416847221 */ /* 0x000fe20000010000 */
[C---:B------:R-:W-:Y:S02]  /*af20*/  FSEL R152, R153.reuse, RZ, P2 ;  /* 0x000000ff99987208 */ /* 0x040fe40001000000 */
[----:B------:R-:W-:Y:S02]  /*af30*/  FSEL R153, R153, RZ, P6 ;  /* 0x000000ff99997208 */ /* 0x000fe40003000000 */
[----:B------:R-:W-:-:S02]  /*af40*/  FSEL R133, R133, RZ, P5 ;  /* 0x000000ff85857208 */ /* 0x000fc40002800000 */
[----:B------:R-:W-:Y:S01]  /*af50*/  F2FP.F16.F32.PACK_AB R153, R153, R140 ;  /* 0x0000008c9999723e */ /* 0x000fe200000000ff */
[--C-:B------:R-:W-:Y:S01]  /*af60*/  HADD2.F32 R140, -RZ, R148.reuse.H0_H0 ;  /* 0x20000094ff8c7230 */ /* 0x100fe20000004100 */
[----:B------:R-:W-:Y:S01]  /*af70*/  F2FP.F16.F32.PACK_AB R133, R152, R133 ;  /* 0x000000859885723e */ /* 0x000fe200000000ff */
[----:B------:R-:W-:Y:S01]  /*af80*/  HADD2.F32 R152, -RZ, R148.H1_H1 ;  /* 0x30000094ff987230 */ /* 0x000fe20000004100 */
[----:B------:R-:W-:Y:S02]  /*af90*/  LOP3.LUT P6, RZ, R170, 0xff00, RZ, 0xc0, !PT ;  /* 0x0000ff00aaff7812 */ /* 0x000fe400078cc0ff */
[----:B------:R-:W-:Y:S01]  /*afa0*/  FFMA.FTZ R140, R8, R132, R140 ;  /* 0x00000084088c7223 */ /* 0x000fe2000001008c */
[----:B------:R-:W-:Y:S01]  /*afb0*/  FFMA.FTZ R132, R179, R157, R156 ;  /* 0x0000009db3847223 */ /* 0x000fe2000001009c */
[----:B------:R-:W-:Y:S02]  /*afc0*/  LOP3.LUT P5, RZ, R168, 0xff, RZ, 0xc0, !PT ;  /* 0x000000ffa8ff7812 */ /* 0x000fe400078ac0ff */
[----:B------:R-:W-:Y:S01]  /*afd0*/  FMUL.FTZ R156, R140, UR13 ;  /* 0x0000000d8c9c7c20 */ /* 0x000fe20008410000 */
[----:B------:R-:W-:Y:S01]  /*afe0*/  FADD.FTZ R132, R180, -R132 ;  /* 0x80000084b4847221 */ /* 0x000fe20000010000 */
[----:B------:R-:W-:-:S03]  /*aff0*/  LOP3.LUT P2, RZ, R168, 0xff00, RZ, 0xc0, !PT ;  /* 0x0000ff00a8ff7812 */ /* 0x000fc6000784c0ff */
[----:B------:R-:W-:Y:S01]  /*b000*/  FFMA.FTZ R8, R8, R132, R152 ;  /* 0x0000008408087223 */ /* 0x000fe20000010098 */
[----:B------:R-:W-:-:S03]  /*b010*/  FSEL R157, R156, RZ, P5 ;  /* 0x000000ff9c9d7208 */ /* 0x000fc60002800000 */
[C---:B------:R-:W-:Y:S01]  /*b020*/  FMUL.FTZ R132, R8.reuse, UR13 ;  /* 0x0000000d08847c20 */ /* 0x040fe20008410000 */
[----:B------:R-:W-:-:S04]  /*b030*/  F2FP.F16.F32.PACK_AB R140, R8, R140 ;  /* 0x0000008c088c723e */ /* 0x000fc800000000ff */
[----:B------:R-:W-:Y:S02]  /*b040*/  FSEL R152, R132, RZ, P6 ;  /* 0x000000ff84987208 */ /* 0x000fe40003000000 */
[----:B------:R-:W-:Y:S02]  /*b050*/  LOP3.LUT P6, RZ, R170, 0xff, RZ, 0xc0, !PT ;  /* 0x000000ffaaff7812 */ /* 0x000fe400078cc0ff */
[----:B------:R-:W-:Y:S02]  /*b060*/  FSEL R132, R132, RZ, P2 ;  /* 0x000000ff84847208 */ /* 0x000fe40001000000 */
[----:B------:R-:W-:Y:S02]  /*b070*/  FSEL R156, R156, RZ, P6 ;  /* 0x000000ff9c9c7208 */ /* 0x000fe40003000000 */
[----:B------:R-:W-:Y:S02]  /*b080*/  F2FP.F16.F32.PACK_AB R132, R132, R157 ;  /* 0x0000009d8484723e */ /* 0x000fe400000000ff */
[----:B------:R-:W-:Y:S01]  /*b090*/  F2FP.F16.F32.PACK_AB R152, R152, R156 ;  /* 0x0000009c9898723e */ /* 0x000fe200000000ff */
[----:B------:R-:W-:Y:S06]  /*b0a0*/  BRA `(.L_x_838) ;  /* 0x0000001c00ac7947 */ /* 0x000fec0003800000 */
.L_x_837:
[-CC-:B-123--:R-:W-:Y:S01]  /*b0b0*/  FFMA.FTZ R135, R201, R157.reuse, R156.reuse ;  /* 0x0000009dc9877223 */ /* 0x18efe2000001009c */
[--C-:B------:R-:W-:Y:S02]  /*b0c0*/  HADD2.F32 R132, -RZ, R151.reuse.H0_H0 ;  /* 0x20000097ff847230 */ /* 0x100fe40000004100 */
[----:B------:R-:W-:Y:S01]  /*b0d0*/  FFMA.FTZ R133, R209, R157, R156 ;  /* 0x0000009dd1857223 */ /* 0x000fe2000001009c */
[----:B------:R-:W-:Y:S01]  /*b0e0*/  LOP3.LUT P6, RZ, R171, 0xff0000, RZ, 0xc0, !PT ;  /* 0x00ff0000abff7812 */ /* 0x000fe200078cc0ff */
[----:B------:R-:W-:Y:S01]  /*b0f0*/  FADD.FTZ R135, R202, -R135 ;  /* 0x80000087ca877221 */ /* 0x000fe20000010000 */
[----:B------:R-:W-:Y:S01]  /*b100*/  ISETP.GE.U32.AND P5, PT, R168, RZ, PT ;  /* 0x000000ffa800720c */ /* 0x000fe20003fa6070 */
[----:B------:R-:W-:Y:S01]  /*b110*/  FADD.FTZ R133, R210, -R133 ;  /* 0x80000085d2857221 */ /* 0x000fe20000010000 */
[----:B------:R-:W-:Y:S01]  /*b120*/  ISETP.GE.U32.AND P2, PT, R170, RZ, PT ;  /* 0x000000ffaa00720c */ /* 0x000fe20003f46070 */
[----:B-----5:R-:W-:Y:S01]  /*b130*/  FFMA.FTZ R135, R8, R135, R132 ;  /* 0x0000008708877223 */ /* 0x020fe20000010084 */
[----:B------:R-:W-:Y:S01]  /*b140*/  HADD2.F32 R132, -RZ, R151.H1_H1 ;  /* 0x30000097ff847230 */ /* 0x000fe20000004100 */
[----:B------:R-:W-:-:S02]  /*b150*/  ISETP.GE.U32.AND.EX P5, PT, R169, 0x1000000, PT, P5 ;  /* 0x01000000a900780c */ /* 0x000fc40003fa6150 */
[----:B------:R-:W-:Y:S01]  /*b160*/  FMUL.FTZ R135, R135, UR13 ;  /* 0x0000000d87877c20 */ /* 0x000fe20008410000 */
[----:B------:R-:W-:Y:S01]  /*b170*/  ISETP.GE.U32.AND.EX P2, PT, R171, 0x1000000, PT, P2 ;  /* 0x01000000ab00780c */ /* 0x000fe20003f46120 */
[----:B------:R-:W-:-:S03]  /*b180*/  FFMA.FTZ R133, R8, R133, R132 ;  /* 0x0000008508857223 */ /* 0x000fc60000010084 */
[----:B------:R-:W-:Y:S01]  /*b190*/  FSEL R132, R135, RZ, P6 ;  /* 0x000000ff87847208 */ /* 0x000fe20003000000 */
[----:B------:R-:W-:Y:S01]  /*b1a0*/  FMUL.FTZ R133, R133, UR13 ;  /* 0x0000000d85857c20 */ /* 0x000fe20008410000 */
[----:B------:R-:W-:-:S04]  /*b1b0*/  LOP3.LUT P6, RZ, R169, 0xff0000, RZ, 0xc0, !PT ;  /* 0x00ff0000a9ff7812 */ /* 0x000fc800078cc0ff */
[----:B------:R-:W-:Y:S02]  /*b1c0*/  FSEL R135, R135, RZ, P6 ;  /* 0x000000ff87877208 */ /* 0x000fe40003000000 */
        /* <DEDUP_REMOVED lines=11> */
[----:B------:R-:W-:Y:S01]  /*b280*/  FFMA.FTZ R132, R199, R157, R156 ;  /* 0x0000009dc7847223 */ /* 0x000fe2000001009c */
[----:B------:R-:W-:Y:S02]  /*b290*/  LOP3.LUT P5, RZ, R169, 0xff, RZ, 0xc0, !PT ;  /* 0x000000ffa9ff7812 */ /* 0x000fe400078ac0ff */
        /* <DEDUP_REMOVED lines=22> */
[----:B------:R-:W-:-:S04]  /*b400*/  FFMA.FTZ R132, R8, R132, R152 ;  /* 0x0000008408847223 */ /* 0x000fc80000010098 */
[----:B------:R-:W-:Y:S01]  /*b410*/  FMUL.FTZ R153, R132, UR13 ;  /* 0x0000000d84997c20 */ /* 0x000fe20008410000 */
[----:B------:R-:W-:Y:S02]  /*b420*/  FSEL R132, R133, RZ, P6 ;  /* 0x000000ff85847208 */ /* 0x000fe40003000000 */
[----:B------:R-:W-:Y:S02]  /*b430*/  LOP3.LUT P6, RZ, R170, 0xff000000, RZ, 0xc0, !PT ;  /* 0xff000000aaff7812 */ /* 0x000fe400078cc0ff */
[C---:B------:R-:W-:Y:S02]  /*b440*/  FSEL R152, R153.reuse, RZ, P2 ;  /* 0x000000ff99987208 */ /* 0x040fe40001000000 */
[----:B------:R-:W-:Y:S02]  /*b450*/  FSEL R153, R153, RZ, P6 ;  /* 0x000000ff99997208 */ /* 0x000fe40003000000 */
[----:B------:R-:W-:Y:S02]  /*b460*/  FSEL R133, R133, RZ, P5 ;  /* 0x000000ff85857208 */ /* 0x000fe40002800000 */
[----:B------:R-:W-:Y:S01]  /*b470*/  F2FP.F16.F32.PACK_AB R153, R153, R132 ;  /* 0x000000849999723e */ /* 0x000fe200000000ff */
[----:B------:R-:W-:Y:S01]  /*b480*/  FFMA.FTZ R132, R21, R157, R156 ;  /* 0x0000009d15847223 */ /* 0x000fe2000001009c */
[----:B------:R-:W-:Y:S01]  /*b490*/  F2FP.F16.F32.PACK_AB R133, R152, R133 ;  /* 0x000000859885723e */ /* 0x000fe200000000ff */
[----:B------:R-:W-:Y:S01]  /*b4a0*/  HADD2.F32 R152, -RZ, R148.H0_H0 ;  /* 0x20000094ff987230 */ /* 0x000fe20000004100 */
[----:B------:R-:W-:Y:S01]  /*b4b0*/  LOP3.LUT P6, RZ, R170, 0xff00, RZ, 0xc0, !PT ;  /* 0x0000ff00aaff7812 */ /* 0x000fe200078cc0ff */
[----:B------:R-:W-:Y:S01]  /*b4c0*/  FADD.FTZ R132, R22, -R132 ;  /* 0x8000008416847221 */ /* 0x000fe20000010000 */
[----:B------:R-:W-:-:S02]  /*b4d0*/  LOP3.LUT P2, RZ, R168, 0xff00, RZ, 0xc0, !PT ;  /* 0x0000ff00a8ff7812 */ /* 0x000fc4000784c0ff */
[----:B------:R-:W-:Y:S01]  /*b4e0*/  LOP3.LUT P5, RZ, R168, 0xff, RZ, 0xc0, !PT ;  /* 0x000000ffa8ff7812 */ /* 0x000fe200078ac0ff */
[----:B------:R-:W-:Y:S01]  /*b4f0*/  FFMA.FTZ R132, R8, R132, R152 ;  /* 0x0000008408847223 */ /* 0x000fe20000010098 */
[----:B------:R-:W-:Y:S01]  /*b500*/  FFMA.FTZ R152, R179, R157, R156 ;  /* 0x0000009db3987223 */ /* 0x000fe2000001009c */
[----:B------:R-:W-:-:S03]  /*b510*/  HADD2.F32 R156, -RZ, R148.H1_H1 ;  /* 0x30000094ff9c7230 */ /* 0x000fc60000004100 */
[----:B------:R-:W-:-:S04]  /*b520*/  FADD.FTZ R152, R180, -R152 ;  /* 0x80000098b4987221 */ /* 0x000fc80000010000 */
        /* <DEDUP_REMOVED lines=8> */
[----:B------:R-:W-:-:S02]  /*b5b0*/  F2FP.F16.F32.PACK_AB R132, R132, R156 ;  /* 0x0000009c8484723e */ /* 0x000fc400000000ff */
[----:B------:R-:W-:Y:S01]  /*b5c0*/  F2FP.F16.F32.PACK_AB R152, R8, R152 ;  /* 0x000000980898723e */ /* 0x000fe200000000ff */
[----:B------:R-:W-:Y:S06]  /*b5d0*/  BRA `(.L_x_838) ;  /* 0x0000001800607947 */ /* 0x000fec0003800000 */
.L_x_836:
[----:B-123--:R-:W1:Y:S02]  /*b5e0*/  LDC.64 R132, c[0x0][0x478] ;  /* 0x00011e00ff847b82 */ /* 0x00ee640000000a00 */
[----:B-1----:R-:W-:-:S04]  /*b5f0*/  ISETP.NE.U32.AND P1, PT, R132, RZ, PT ;  /* 0x000000ff8400720c */ /* 0x002fc80003f25070 */
[----:B------:R-:W-:-:S13]  /*b600*/  ISETP.NE.AND.EX P1, PT, R133, RZ, PT, P1 ;  /* 0x000000ff8500720c */ /* 0x000fda0003f25310 */
[----:B------:R-:W-:Y:S05]  /*b610*/  @!P1 BRA `(.L_x_839) ;  /* 0x00000004003c9947 */ /* 0x000fea0003800000 */
[-CC-:B------:R-:W-:Y:S01]  /*b620*/  FFMA.FTZ R132, R209, R157.reuse, R156.reuse ;  /* 0x0000009dd1847223 */ /* 0x180fe2000001009c */
[----:B------:R-:W-:Y:S01]  /*b630*/  FFMA.FTZ R133, R201, R157, R156 ;  /* 0x0000009dc9857223 */ /* 0x000fe2000001009c */
[----:B------:R-:W-:Y:S02]  /*b640*/  ISETP.GE.U32.AND P2, PT, R170, RZ, PT ;  /* 0x000000ffaa00720c */ /* 0x000fe40003f46070 */
[----:B------:R-:W-:Y:S01]  /*b650*/  FADD.FTZ R132, R210, -R132 ;  /* 0x80000084d2847221 */ /* 0x000fe20000010000 */
[----:B------:R-:W-:Y:S01]  /*b660*/  FADD.FTZ R133, R202, -R133 ;  /* 0x80000085ca857221 */ /* 0x000fe20000010000 */
[----:B------:R-:W-:Y:S02]  /*b670*/  ISETP.GE.U32.AND.EX P2, PT, R171, 0x1000000, PT, P2 ;  /* 0x01000000ab00780c */ /* 0x000fe40003f46120 */
[C---:B-----5:R-:W-:Y:S01]  /*b680*/  FMUL.FTZ R132, R8.reuse, R132 ;  /* 0x0000008408847220 */ /* 0x060fe20000410000 */
[----:B------:R-:W-:Y:S01]  /*b690*/  FMUL.FTZ R133, R8, R133 ;  /* 0x0000008508857220 */ /* 0x000fe20000410000 */
[----:B------:R-:W-:-:S02]  /*b6a0*/  LOP3.LUT P6, RZ, R169, 0xff0000, RZ, 0xc0, !PT ;  /* 0x00ff0000a9ff7812 */ /* 0x000fc400078cc0ff */
[----:B------:R-:W-:Y:S01]  /*b6b0*/  FMUL.FTZ R135, R132, UR13 ;  /* 0x0000000d84877c20 */ /* 0x000fe20008410000 */
[----:B------:R-:W-:Y:S02]  /*b6c0*/  ISETP.GE.U32.AND P5, PT, R168, RZ, PT ;  /* 0x000000ffa800720c */ /* 0x000fe40003fa6070 */
[----:B------:R-:W-:Y:S01]  /*b6d0*/  F2FP.F16.F32.PACK_AB R143, R132, R133 ;  /* 0x00000085848f723e */ /* 0x000fe200000000ff */
[----:B------:R-:W-:Y:S01]  /*b6e0*/  FMUL.FTZ R133, R133, UR13 ;  /* 0x0000000d85857c20 */ /* 0x000fe20008410000 */
[----:B------:R-:W-:Y:S02]  /*b6f0*/  FSEL R132, R135, RZ, P2 ;  /* 0x000000ff87847208 */ /* 0x000fe40001000000 */
[----:B------:R-:W-:Y:S02]  /*b700*/  LOP3.LUT P2, RZ, R171, 0xff0000, RZ, 0xc0, !PT ;  /* 0x00ff0000abff7812 */ /* 0x000fe4000784c0ff */
[C---:B------:R-:W-:Y:S02]  /*b710*/  FSEL R134, R133.reuse, RZ, P6 ;  /* 0x000000ff85867208 */ /* 0x040fe40003000000 */
[----:B------:R-:W-:-:S02]  /*b720*/  FSEL R133, R133, RZ, P2 ;  /* 0x000000ff85857208 */ /* 0x000fc40001000000 */
[----:B------:R-:W-:Y:S02]  /*b730*/  ISETP.GE.U32.AND.EX P5, PT, R169, 0x1000000, PT, P5 ;  /* 0x01000000a900780c */ /* 0x000fe40003fa6150 */
[----:B------:R-:W-:Y:S01]  /*b740*/  F2FP.F16.F32.PACK_AB R155, R132, R133 ;  /* 0x00000085849b723e */ /* 0x000fe200000000ff */
[-CC-:B------:R-:W-:Y:S01]  /*b750*/  FFMA.FTZ R132, R184, R157.reuse, R156.reuse ;  /* 0x0000009db8847223 */ /* 0x180fe2000001009c */
[----:B------:R-:W-:Y:S01]  /*b760*/  FFMA.FTZ R133, R199, R157, R156 ;  /* 0x0000009dc7857223 */ /* 0x000fe2000001009c */
[----:B------:R-:W-:Y:S02]  /*b770*/  FSEL R135, R135, RZ, P5 ;  /* 0x000000ff87877208 */ /* 0x000fe40002800000 */
[----:B------:R-:W-:Y:S01]  /*b780*/  FADD.FTZ R132, R183, -R132 ;  /* 0x80000084b7847221 */ /* 0x000fe20000010000 */
[----:B------:R-:W-:Y:S01]  /*b790*/  FADD.FTZ R133, R200, -R133 ;  /* 0x80000085c8857221 */ /* 0x000fe20000010000 */
[----:B------:R-:W-:Y:S02]  /*b7a0*/  F2FP.F16.F32.PACK_AB R135, R135, R134 ;  /* 0x000000868787723e */ /* 0x000fe400000000ff */
[C---:B------:R-:W-:Y:S01]  /*b7b0*/  FMUL.FTZ R132, R8.reuse, R132 ;  /* 0x0000008408847220 */ /* 0x040fe20000410000 */
[----:B------:R-:W-:Y:S01]  /*b7c0*/  FMUL.FTZ R133, R8, R133 ;  /* 0x0000008508857220 */ /* 0x000fe20000410000 */
[----:B------:R-:W-:-:S02]  /*b7d0*/  LOP3.LUT P6, RZ, R171, 0xff, RZ, 0xc0, !PT ;  /* 0x000000ffabff7812 */ /* 0x000fc400078cc0ff */
[----:B------:R-:W-:Y:S01]  /*b7e0*/  FMUL.FTZ R134, R132, UR13 ;  /* 0x0000000d84867c20 */ /* 0x000fe20008410000 */
[----:B------:R-:W-:Y:S02]  /*b7f0*/  LOP3.LUT P2, RZ, R169, 0xff00, RZ, 0xc0, !PT ;  /* 0x0000ff00a9ff7812 */ /* 0x000fe4000784c0ff */
[C---:B------:R-:W-:Y:S01]  /*b800*/  F2FP.F16.F32.PACK_AB R142, R133.reuse, R132 ;  /* 0x00000084858e723e */ /* 0x040fe200000000ff */
[----:B------:R-:W-:Y:S01]  /*b810*/  FMUL.FTZ R133, R133, UR13 ;  /* 0x0000000d85857c20 */ /* 0x000fe20008410000 */
[----:B------:R-:W-:Y:S02]  /*b820*/  FSEL R132, R134, RZ, P6 ;  /* 0x000000ff86847208 */ /* 0x000fe40003000000 */
[----:B------:R-:W-:Y:S02]  /*b830*/  LOP3.LUT P6, RZ, R171, 0xff00, RZ, 0xc0, !PT ;  /* 0x0000ff00abff7812 */ /* 0x000fe400078cc0ff */
[C---:B------:R-:W-:Y:S02]  /*b840*/  FSEL R140, R133.reuse, RZ, P2 ;  /* 0x000000ff858c7208 */ /* 0x040fe40001000000 */
[----:B------:R-:W-:-:S02]  /*b850*/  FSEL R133, R133, RZ, P6 ;  /* 0x000000ff85857208 */ /* 0x000fc40003000000 */
[----:B------:R-:W-:Y:S02]  /*b860*/  LOP3.LUT P5, RZ, R169, 0xff, RZ, 0xc0, !PT ;  /* 0x000000ffa9ff7812 */ /* 0x000fe400078ac0ff */
[----:B------:R-:W-:Y:S01]  /*b870*/  F2FP.F16.F32.PACK_AB R154, R133, R132 ;  /* 0x00000084859a723e */ /* 0x000fe200000000ff */
        /* <DEDUP_REMOVED lines=8> */
[----:B------:R-:W-:-:S02]  /*b900*/  F2FP.F16.F32.PACK_AB R134, R140, R134 ;  /* 0x000000868c86723e */ /* 0x000fc400000000ff */
        /* <DEDUP_REMOVED lines=8> */
[----:B------:R-:W-:Y:S01]  /*b990*/  F2FP.F16.F32.PACK_AB R141, R141, R132 ;  /* 0x000000848d8d723e */ /* 0x000fe200000000ff */
[-CC-:B------:R-:W-:Y:S01]  /*b9a0*/  FFMA.FTZ R132, R179, R157.reuse, R156.reuse ;  /* 0x0000009db3847223 */ /* 0x180fe2000001009c */
[----:B------:R-:W-:Y:S02]  /*b9b0*/  FSEL R133, R133, RZ, P5 ;  /* 0x000000ff85857208 */ /* 0x000fe40002800000 */
[----:B------:R-:W-:Y:S01]  /*b9c0*/  F2FP.F16.F32.PACK_AB R153, R153, R140 ;  /* 0x0000008c9999723e */ /* 0x000fe200000000ff */
[----:B------:R-:W-:Y:S01]  /*b9d0*/  FFMA.FTZ R140, R21, R157, R156 ;  /* 0x0000009d158c7223 */ /* 0x000fe2000001009c */
[----:B------:R-:W-:Y:S01]  /*b9e0*/  FADD.FTZ R132, R180, -R132 ;  /* 0x80000084b4847221 */ /* 0x000fe20000010000 */
[----:B------:R-:W-:Y:S02]  /*b9f0*/  F2FP.F16.F32.PACK_AB R133, R152, R133 ;  /* 0x000000859885723e */ /* 0x000fe400000000ff */
        /* <DEDUP_REMOVED lines=13> */
[----:B------:R-:W-:Y:S02]  /*bad0*/  F2FP.F16.F32.PACK_AB R132, R132, R157 ;  /* 0x0000009d8484723e */ /* 0x000fe400000000ff */
[----:B------:R-:W-:Y:S02]  /*bae0*/  F2FP.F16.F32.PACK_AB R152, R152, R156 ;  /* 0x0000009c9898723e */ /* 0x000fe400000000ff */
[----:B------:R-:W-:Y:S01]  /*baf0*/  F2FP.F16.F32.PACK_AB R140, R140, R8 ;  /* 0x000000088c8c723e */ /* 0x000fe200000000ff */
[----:B------:R-:W-:Y:S06]  /*bb00*/  BRA `(.L_x_838) ;  /* 0x0000001400147947 */ /* 0x000fec0003800000 */
.L_x_839:
[-CC-:B------:R-:W-:Y:S01]  /*bb10*/  FFMA.FTZ R132, R201, R157.reuse, R156.reuse ;  /* 0x0000009dc9847223 */ /* 0x180fe2000001009c */
[----:B------:R-:W-:Y:S01]  /*bb20*/  FFMA.FTZ R133, R209, R157, R156 ;  /* 0x0000009dd1857223 */ /* 0x000fe2000001009c */
[----:B------:R-:W-:Y:S02]  /*bb30*/  LOP3.LUT P6, RZ, R171, 0xff0000, RZ, 0xc0, !PT ;  /* 0x00ff0000abff7812 */ /* 0x000fe400078cc0ff */
[----:B------:R-:W-:Y:S01]  /*bb40*/  FADD.FTZ R132, R202, -R132 ;  /* 0x80000084ca847221 */ /* 0x000fe20000010000 */
[----:B------:R-:W-:Y:S01]  /*bb50*/  FADD.FTZ R133, R210, -R133 ;  /* 0x80000085d2857221 */ /* 0x000fe20000010000 */
[----:B------:R-:W-:Y:S02]  /*bb60*/  ISETP.GE.U32.AND P5, PT, R168, RZ, PT ;  /* 0x000000ffa800720c */ /* 0x000fe40003fa6070 */
[C---:B-----5:R-:W-:Y:S01]  /*bb70*/  FMUL.FTZ R135, R8.reuse, R132 ;  /* 0x0000008408877220 */ /* 0x060fe20000410000 */
        /* <DEDUP_REMOVED lines=11> */
[----:B------:R-:W-:Y:S01]  /*bc30*/  F2FP.F16.F32.PACK_AB R135, R134, R135 ;  /* 0x000000878687723e */ /* 0x000fe200000000ff */
[-CC-:B------:R-:W-:Y:S01]  /*bc40*/  FFMA.FTZ R134, R184, R157.reuse, R156.reuse ;  /* 0x0000009db8867223 */ /* 0x180fe2000001009c */
[----:B------:R-:W-:Y:S01]  /*bc50*/  F2FP.F16.F32.PACK_AB R155, R133, R132 ;  /* 0x00000084859b723e */ /* 0x000fe200000000ff */
        /* <DEDUP_REMOVED lines=15> */
[----:B------:R-:W-:Y:S01]  /*bd50*/  F2FP.F16.F32.PACK_AB R154, R133, R132 ;  /* 0x00000084859a723e */ /* 0x000fe200000000ff */
        /* <DEDUP_REMOVED lines=8> */
[----:B------:R-:W-:Y:S02]  /*bde0*/  F2FP.F16.F32.PACK_AB R134, R152, R134 ;  /* 0x000000869886723e */ /* 0x000fe400000000ff */
        /* <DEDUP_REMOVED lines=8> */
[----:B------:R-:W-:Y:S01]  /*be70*/  F2FP.F16.F32.PACK_AB R153, R153, R132 ;  /* 0x000000849999723e */ /* 0x000fe200000000ff */
[--C-:B------:R-:W-:Y:S01]  /*be80*/  FFMA.FTZ R132, R179, R157, R156.reuse ;  /* 0x0000009db3847223 */ /* 0x100fe2000001009c */
[----:B------:R-:W-:Y:S01]  /*be90*/  F2FP.F16.F32.PACK_AB R133, R152, R133 ;  /* 0x000000859885723e */ /* 0x000fe200000000ff */
        /* <DEDUP_REMOVED lines=15> */
[----:B------:R-:W-:-:S02]  /*bf90*/  F2FP.F16.F32.PACK_AB R132, R132, R156 ;  /* 0x0000009c8484723e */ /* 0x000fc400000000ff */
[----:B------:R-:W-:Y:S01]  /*bfa0*/  F2FP.F16.F32.PACK_AB R152, R8, R152 ;  /* 0x000000980898723e */ /* 0x000fe200000000ff */
[----:B------:R-:W-:Y:S06]  /*bfb0*/  BRA `(.L_x_838) ;  /* 0x0000000c00e87947 */ /* 0x000fec0003800000 */
.L_x_835:
[----:B------:R-:W-:-:S04]  /*bfc0*/  UISETP.NE.U32.AND UP0, UPT, UR24, URZ, UPT ;  /* 0x000000ff1800728c */ /* 0x000fc8000bf05070 */
[----:B------:R-:W-:-:S09]  /*bfd0*/  UISETP.NE.AND.EX UP0, UPT, UR25, URZ, UPT, UP0 ;  /* 0x000000ff1900728c */ /* 0x000fd2000bf05300 */
[----:B------:R-:W-:Y:S05]  /*bfe0*/  BRA.U !UP0, `(.L_x_840) ;  /* 0x0000000908107547 */ /* 0x000fea000b800000 */
[----:B-123--:R-:W1:Y:S02]  /*bff0*/  LDC.64 R152, c[0x0][0x478] ;  /* 0x00011e00ff987b82 */ /* 0x00ee640000000a00 */
[----:B-1----:R-:W-:-:S04]  /*c000*/  ISETP.NE.U32.AND P1, PT, R152, RZ, PT ;  /* 0x000000ff9800720c */ /* 0x002fc80003f25070 */
[----:B------:R-:W-:-:S13]  /*c010*/  ISETP.NE.AND.EX P1, PT, R153, RZ, PT, P1 ;  /* 0x000000ff9900720c */ /* 0x000fda0003f25310 */
[----:B------:R-:W-:Y:S05]  /*c020*/  @!P1 BRA `(.L_x_841) ;  /* 0x0000000400089947 */ /* 0x000fea0003800000 */
[-CC-:B------:R-:W-:Y:S01]  /*c030*/  FFMA.FTZ R143, R209, R157.reuse, R156.reuse ;  /* 0x0000009dd18f7223 */ /* 0x180fe2000001009c */
[--C-:B------:R-:W-:Y:S02]  /*c040*/  HADD2.F32 R140, -RZ, R151.reuse.H1_H1 ;  /* 0x30000097ff8c7230 */ /* 0x100fe40000004100 */
[----:B------:R-:W-:Y:S01]  /*c050*/  FFMA.FTZ R142, R201, R157, R156 ;  /* 0x0000009dc98e7223 */ /* 0x000fe2000001009c */
[----:B------:R-:W-:Y:S01]  /*c060*/  ISETP.GE.U32.AND P2, PT, R170, RZ, PT ;  /* 0x000000ffaa00720c */ /* 0x000fe20003f46070 */
[----:B------:R-:W-:Y:S01]  /*c070*/  FADD.FTZ R143, R210, -R143 ;  /* 0x8000008fd28f7221 */ /* 0x000fe20000010000 */
[C---:B------:R-:W-:Y:S01]  /*c080*/  LOP3.LUT P5, RZ, R171.reuse, 0xff0000, RZ, 0xc0, !PT ;  /* 0x00ff0000abff7812 */ /* 0x040fe200078ac0ff */
[----:B------:R-:W-:Y:S01]  /*c090*/  FADD.FTZ R142, R202, -R142 ;  /* 0x8000008eca8e7221 */ /* 0x000fe20000010000 */
[----:B------:R-:W-:Y:S01]  /*c0a0*/  ISETP.GE.U32.AND.EX P2, PT, R171, 0x1000000, PT, P2 ;  /* 0x01000000ab00780c */ /* 0x000fe20003f46120 */
[----:B-----5:R-:W-:Y:S01]  /*c0b0*/  FFMA.FTZ R143, R8, R143, R140 ;  /* 0x0000008f088f7223 */ /* 0x020fe2000001008c */
[----:B------:R-:W-:-:S05]  /*c0c0*/  HADD2.F32 R140, -RZ, R151.H0_H0 ;  /* 0x20000097ff8c7230 */ /* 0x000fca0000004100 */
[----:B------:R-:W-:Y:S01]  /*c0d0*/  FFMA.FTZ R142, R8, R142, R140 ;  /* 0x0000008e088e7223 */ /* 0x000fe2000001008c */
[----:B------:R-:W-:-:S03]  /*c0e0*/  FMUL.FTZ R140, R143, UR13 ;  /* 0x0000000d8f8c7c20 */ /* 0x000fc60008410000 */
[----:B------:R-:W-:Y:S01]  /*c0f0*/  FMUL.FTZ R141, R142, UR13 ;  /* 0x0000000d8e8d7c20 */ /* 0x000fe20008410000 */
[----:B------:R-:W-:Y:S01]  /*c100*/  F2FP.F16.F32.PACK_AB R143, R143, R142 ;  /* 0x0000008e8f8f723e */ /* 0x000fe200000000ff */
[----:B------:R-:W-:Y:S01]  /*c110*/  FFMA.FTZ R142, R199, R157, R156 ;  /* 0x0000009dc78e7223 */ /* 0x000fe2000001009c */
[----:B------:R-:W-:Y:S02]  /*c120*/  FSEL R140, R140, RZ, P2 ;  /* 0x000000ff8c8c7208 */ /* 0x000fe40001000000 */
[----:B------:R-:W-:Y:S01]  /*c130*/  FSEL R141, R141, RZ, P5 ;  /* 0x000000ff8d8d7208 */ /* 0x000fe20002800000 */
[----:B------:R-:W-:Y:S01]  /*c140*/  FADD.FTZ R142, R200, -R142 ;  /* 0x8000008ec88e7221 */ /* 0x000fe20000010000 */
[C---:B------:R-:W-:Y:S02]  /*c150*/  LOP3.LUT P2, RZ, R171.reuse, 0xff, RZ, 0xc0, !PT ;  /* 0x000000ffabff7812 */ /* 0x040fe4000784c0ff */
[----:B------:R-:W-:Y:S01]  /*c160*/  F2FP.F16.F32.PACK_AB R155, R140, R141 ;  /* 0x0000008d8c9b723e */ /* 0x000fe200000000ff */
[----:B------:R-:W-:Y:S01]  /*c170*/  FFMA.FTZ R140, R184, R157, R156 ;  /* 0x0000009db88c7223 */ /* 0x000fe2000001009c */
[----:B------:R-:W-:Y:S01]  /*c180*/  HADD2.F32 R141, -RZ, R150.H0_H0 ;  /* 0x20000096ff8d7230 */ /* 0x000fe20000004100 */
[----:B------:R-:W-:-:S02]  /*c190*/  LOP3.LUT P5, RZ, R171, 0xff00, RZ, 0xc0, !PT ;  /* 0x0000ff00abff7812 */ /* 0x000fc400078ac0ff */
[----:B------:R-:W-:-:S04]  /*c1a0*/  FADD.FTZ R140, R183, -R140 ;  /* 0x8000008cb78c7221 */ /* 0x000fc80000010000 */
[----:B------:R-:W-:Y:S01]  /*c1b0*/  FFMA.FTZ R152, R8, R140, R141 ;  /* 0x0000008c08987223 */ /* 0x000fe2000001008d */
[----:B------:R-:W-:-:S05]  /*c1c0*/  HADD2.F32 R140, -RZ, R150.H1_H1 ;  /* 0x30000096ff8c7230 */ /* 0x000fca0000004100 */
[----:B------:R-:W-:Y:S01]  /*c1d0*/  FFMA.FTZ R142, R8, R142, R140 ;  /* 0x0000008e088e7223 */ /* 0x000fe2000001008c */
[----:B------:R-:W-:-:S03]  /*c1e0*/  FMUL.FTZ R140, R152, UR13 ;  /* 0x0000000d988c7c20 */ /* 0x000fc60008410000 */
[C---:B------:R-:W-:Y:S01]  /*c1f0*/  FMUL.FTZ R141, R142.reuse, UR13 ;  /* 0x0000000d8e8d7c20 */ /* 0x040fe20008410000 */
[----:B------:R-:W-:Y:S01]  /*c200*/  F2FP.F16.F32.PACK_AB R142, R142, R152 ;  /* 0x000000988e8e723e */ /* 0x000fe200000000ff */
[--C-:B------:R-:W-:Y:S01]  /*c210*/  HADD2.F32 R152, -RZ, R149.reuse.H1_H1 ;  /* 0x30000095ff987230 */ /* 0x100fe20000004100 */
[----:B------:R-:W-:Y:S02]  /*c220*/  FSEL R140, R140, RZ, P2 ;  /* 0x000000ff8c8c7208 */ /* 0x000fe40001000000 */
[----:B------:R-:W-:Y:S02]  /*c230*/  FSEL R141, R141, RZ, P5 ;  /* 0x000000ff8d8d7208 */ /* 0x000fe40002800000 */
[C---:B------:R-:W-:Y:S02]  /*c240*/  LOP3.LUT P2, RZ, R170.reuse, 0xff0000, RZ, 0xc0, !PT ;  /* 0x00ff0000aaff7812 */ /* 0x040fe4000784c0ff */
[----:B------:R-:W-:Y:S01]  /*c250*/  F2FP.F16.F32.PACK_AB R154, R141, R140 ;  /* 0x0000008c8d9a723e */ /* 0x000fe200000000ff */
[----:B------:R-:W-:Y:S01]  /*c260*/  FFMA.FTZ R141, R181, R157, R156 ;  /* 0x0000009db58d7223 */ /* 0x000fe2000001009c */
[----:B------:R-:W-:Y:S01]  /*c270*/  HADD2.F32 R140, -RZ, R149.H0_H0 ;  /* 0x20000095ff8c7230 */ /* 0x000fe20000004100 */
[----:B------:R-:W-:-:S02]  /*c280*/  LOP3.LUT P5, RZ, R170, 0xff000000, RZ, 0xc0, !PT ;  /* 0xff000000aaff7812 */ /* 0x000fc400078ac0ff */
        /* <DEDUP_REMOVED lines=9> */
[----:B------:R-:W-:Y:S01]  /*c320*/  F2FP.F16.F32.PACK_AB R141, R140, R141 ;  /* 0x0000008d8c8d723e */ /* 0x000fe200000000ff */
[----:B------:R-:W-:-:S03]  /*c330*/  FFMA.FTZ R140, R21, R157, R156 ;  /* 0x0000009d158c7223 */ /* 0x000fc6000001009c */
[----:B------:R-:W-:Y:S01]  /*c340*/  FSEL R152, R152, RZ, P5 ;  /* 0x000000ff98987208 */ /* 0x000fe20002800000 */
[----:B------:R-:W-:Y:S01]  /*c350*/  FADD.FTZ R140, R22, -R140 ;  /* 0x8000008c168c7221 */ /* 0x000fe20000010000 */
[----:B------:R-:W-:Y:S02]  /*c360*/  LOP3.LUT P5, RZ, R170, 0xff00, RZ, 0xc0, !PT ;  /* 0x0000ff00aaff7812 */ /* 0x000fe400078ac0ff */
[----:B------:R-:W-:Y:S01]  /*c370*/  F2FP.F16.F32.PACK_AB R153, R152, R153 ;  /* 0x000000999899723e */ /* 0x000fe200000000ff */
[----:B------:R-:W-:-:S05]  /*c380*/  HADD2.F32 R152, -RZ, R148.H0_H0 ;  /* 0x20000094ff987230 */ /* 0x000fca0000004100 */
        /* <DEDUP_REMOVED lines=9> */
[----:B------:R-:W-:-:S04]  /*c420*/  FSEL R152, R152, RZ, P5 ;  /* 0x000000ff98987208 */ /* 0x000fc80002800000 */
[----:B------:R-:W-:Y:S01]  /*c430*/  F2FP.F16.F32.PACK_AB R152, R152, R156 ;  /* 0x0000009c9898723e */ /* 0x000fe200000000ff */
[----:B------:R-:W-:Y:S06]  /*c440*/  BRA `(.L_x_838) ;  /* 0x0000000800c47947 */ /* 0x000fec0003800000 */
.L_x_841:
[-C--:B------:R-:W-:Y:S01]  /*c450*/  FFMA.FTZ R152, R209, R157.reuse, R156 ;  /* 0x0000009dd1987223 */ /* 0x080fe2000001009c */
[--C-:B------:R-:W-:Y:S01]  /*c460*/  HADD2.F32 R153, -RZ, R151.reuse.H1_H1 ;  /* 0x30000097ff997230 */ /* 0x100fe20000004100 */
[----:B------:R-:W-:Y:S01]  /*c470*/  ISETP.GE.U32.AND P2, PT, R170, RZ, PT ;  /* 0x000000ffaa00720c */ /* 0x000fe20003f46070 */
[----:B------:R-:W-:Y:S02]  /*c480*/  HADD2.F32 R154, -RZ, R151.H0_H0 ;  /* 0x20000097ff9a7230 */ /* 0x000fe40000004100 */
[----:B------:R-:W-:Y:S01]  /*c490*/  FADD.FTZ R152, R210, -R152 ;  /* 0x80000098d2987221 */ /* 0x000fe20000010000 */
[C---:B------:R-:W-:Y:S01]  /*c4a0*/  LOP3.LUT P5, RZ, R171.reuse, 0xff0000, RZ, 0xc0, !PT ;  /* 0x00ff0000abff7812 */ /* 0x040fe200078ac0ff */
[----:B------:R-:W-:Y:S01]  /*c4b0*/  HADD2.F32 R158, -RZ, R149.H1_H1 ;  /* 0x30000095ff9e7230 */ /* 0x000fe20000004100 */
[----:B------:R-:W-:Y:S01]  /*c4c0*/  ISETP.GE.U32.AND.EX P2, PT, R171, 0x1000000, PT, P2 ;  /* 0x01000000ab00780c */ /* 0x000fe20003f46120 */
[----:B-----5:R-:W-:Y:S01]  /*c4d0*/  FFMA.FTZ R152, R8, R152, R153 ;  /* 0x0000009808987223 */ /* 0x020fe20000010099 */
[----:B------:R-:W-:-:S03]  /*c4e0*/  FFMA.FTZ R153, R201, R157, R156 ;  /* 0x0000009dc9997223 */ /* 0x000fc6000001009c */
        /* <DEDUP_REMOVED lines=34> */
[--C-:B------:R-:W-:Y:S01]  /*c710*/  HADD2.F32 R158, -RZ, R148.reuse.H0_H0 ;  /* 0x20000094ff9e7230 */ /* 0x100fe20000004100 */
[----:B------:R-:W-:Y:S02]  /*c720*/  LOP3.LUT P2, RZ, R170, 0xff, RZ, 0xc0, !PT ;  /* 0x000000ffaaff7812 */ /* 0x000fe4000784c0ff */
[----:B------:R-:W-:Y:S02]  /*c730*/  FSEL R152, R152, RZ, P5 ;  /* 0x000000ff98987208 */ /* 0x000fe40002800000 */
[----:B------:R-:W-:Y:S02]  /*c740*/  LOP3.LUT P5, RZ, R170, 0xff00, RZ, 0xc0, !PT ;  /* 0x0000ff00aaff7812 */ /* 0x000fe400078ac0ff */
[----:B------:R-:W-:Y:S01]  /*c750*/  F2FP.F16.F32.PACK_AB R153, R152, R153 ;  /* 0x000000999899723e */ /* 0x000fe200000000ff */
[-CC-:B------:R-:W-:Y:S01]  /*c760*/  FFMA.FTZ R152, R21, R157.reuse, R156.reuse ;  /* 0x0000009d15987223 */ /* 0x180fe2000001009c */
[----:B------:R-:W-:Y:S01]  /*c770*/  FFMA.FTZ R156, R179, R157, R156 ;  /* 0x0000009db39c7223 */ /* 0x000fe2000001009c */
[----:B------:R-:W-:-:S02]  /*c780*/  HADD2.F32 R157, -RZ, R148.H1_H1 ;  /* 0x30000094ff9d7230 */ /* 0x000fc40000004100 */
[----:B------:R-:W-:Y:S01]  /*c790*/  FADD.FTZ R152, R22, -R152 ;  /* 0x8000009816987221 */ /* 0x000fe20000010000 */
[----:B------:R-:W-:-:S03]  /*c7a0*/  FADD.FTZ R156, R180, -R156 ;  /* 0x8000009cb49c7221 */ /* 0x000fc60000010000 */
[C---:B------:R-:W-:Y:S01]  /*c7b0*/  FFMA.FTZ R152, R8.reuse, R152, R158 ;  /* 0x0000009808987223 */ /* 0x040fe2000001009e */
[----:B------:R-:W-:-:S03]  /*c7c0*/  FFMA.FTZ R8, R8, R156, R157 ;  /* 0x0000009c08087223 */ /* 0x000fc6000001009d */
[----:B------:R-:W-:Y:S01]  /*c7d0*/  FMUL.FTZ R152, R152, UR13 ;  /* 0x0000000d98987c20 */ /* 0x000fe20008410000 */
[----:B------:R-:W-:-:S04]  /*c7e0*/  FMUL.FTZ R8, R8, UR13 ;  /* 0x0000000d08087c20 */ /* 0x000fc80008410000 */
[----:B------:R-:W-:Y:S02]  /*c7f0*/  FSEL R152, R152, RZ, P2 ;  /* 0x000000ff98987208 */ /* 0x000fe40001000000 */
[----:B------:R-:W-:-:S04]  /*c800*/  FSEL R8, R8, RZ, P5 ;  /* 0x000000ff08087208 */ /* 0x000fc80002800000 */
[----:B------:R-:W-:Y:S01]  /*c810*/  F2FP.F16.F32.PACK_AB R152, R8, R152 ;  /* 0x000000980898723e */ /* 0x000fe200000000ff */
[----:B------:R-:W-:Y:S06]  /*c820*/  BRA `(.L_x_838) ;  /* 0x0000000400cc7947 */ /* 0x000fec0003800000 */
.L_x_840:
        /* <DEDUP_REMOVED lines=9> */
[C---:B------:R-:W-:Y:S02]  /*c8c0*/  LOP3.LUT P5, RZ, R171.reuse, 0xff0000, RZ, 0xc0, !PT ;  /* 0x00ff0000abff7812 */ /* 0x040fe400078ac0ff */
[C---:B-----5:R-:W-:Y:S01]  /*c8d0*/  FMUL.FTZ R143, R8.reuse, R143 ;  /* 0x0000008f088f7220 */ /* 0x060fe20000410000 */
[----:B------:R-:W-:Y:S01]  /*c8e0*/  FMUL.FTZ R142, R8, R142 ;  /* 0x0000008e088e7220 */ /* 0x000fe20000410000 */
[----:B------:R-:W-:-:S02]  /*c8f0*/  ISETP.GE.U32.AND.EX P2, PT, R171, 0x1000000, PT, P2 ;  /* 0x01000000ab00780c */ /* 0x000fc40003f46120 */
[C---:B------:R-:W-:Y:S01]  /*c900*/  FMUL.FTZ R140, R143.reuse, UR13 ;  /* 0x0000000d8f8c7c20 */ /* 0x040fe20008410000 */
[----:B------:R-:W-:Y:S01]  /*c910*/  FMUL.FTZ R141, R142, UR13 ;  /* 0x0000000d8e8d7c20 */ /* 0x000fe20008410000 */
[----:B------:R-:W-:Y:S01]  /*c920*/  F2FP.F16.F32.PACK_AB R143, R143, R142 ;  /* 0x0000008e8f8f723e */ /* 0x000fe200000000ff */
[----:B------:R-:W-:Y:S02]  /*c930*/  FFMA.FTZ R142, R199, R157, R156 ;  /* 0x0000009dc78e7223 */ /* 0x000fe4000001009c */
[----:B------:R-:W-:Y:S02]  /*c940*/  FSEL R140, R140, RZ, P2 ;  /* 0x000000ff8c8c7208 */ /* 0x000fe40001000000 */
[----:B------:R-:W-:Y:S01]  /*c950*/  FSEL R141, R141, RZ, P5 ;  /* 0x000000ff8d8d7208 */ /* 0x000fe20002800000 */
[----:B------:R-:W-:Y:S01]  /*c960*/  FADD.FTZ R142, R200, -R142 ;  /* 0x8000008ec88e7221 */ /* 0x000fe20000010000 */
[C---:B------:R-:W-:Y:S02]  /*c970*/  LOP3.LUT P2, RZ, R171.reuse, 0xff, RZ, 0xc0, !PT ;  /* 0x000000ffabff7812 */ /* 0x040fe4000784c0ff */
        /* <DEDUP_REMOVED lines=9> */
[----:B------:R-:W-:Y:S02]  /*ca10*/  F2FP.F16.F32.PACK_AB R142, R142, R152 ;  /* 0x000000988e8e723e */ /* 0x000fe400000000ff */
[----:B------:R-:W-:Y:S02]  /*ca20*/  LOP3.LUT P5, RZ, R170, 0xff000000, RZ, 0xc0, !PT ;  /* 0xff000000aaff7812 */ /* 0x000fe400078ac0ff */
[----:B------:R-:W-:Y:S02]  /*ca30*/  FSEL R140, R140, RZ, P2 ;  /* 0x000000ff8c8c7208 */ /* 0x000fe40001000000 */
[----:B------:R-:W-:-:S02]  /*ca40*/  LOP3.LUT P2, RZ, R170, 0xff0000, RZ, 0xc0, !PT ;  /* 0x00ff0000aaff7812 */ /* 0x000fc4000784c0ff */
        /* <DEDUP_REMOVED lines=9> */
[----:B------:R-:W-:Y:S01]  /*cae0*/  F2FP.F16.F32.PACK_AB R141, R140, R141 ;  /* 0x0000008d8c8d723e */ /* 0x000fe200000000ff */
[----:B------:R-:W-:Y:S02]  /*caf0*/  FFMA.FTZ R140, R21, R157, R156 ;  /* 0x0000009d158c7223 */ /* 0x000fe4000001009c */
        /* <DEDUP_REMOVED lines=17> */
.L_x_842:
        /* <DEDUP_REMOVED lines=52> */
[----:B------:R-:W-:-:S07]  /*cf50*/  F2FP.F16.F32.PACK_AB R152, R152, R8 ;  /* 0x000000089898723e */ /* 0x000fce00000000ff */
.L_x_838:
[----:B------:R-:W1:Y:S02]  /*cf60*/  @P1 LDC.64 R156, c[0x0][0x478] ;  /* 0x00011e00ff9c1b82 */ /* 0x000e640000000a00 */
[----:B-1----:R-:W-:-:S05]  /*cf70*/  @P1 IMAD.WIDE.U32 R156, R7, 0x10, R156 ;  /* 0x00000010079c1825 */ /* 0x002fca00078e009c */
[----:B------:R1:W-:Y:S02]  /*cf80*/  @P1 STG.E.128 desc[UR8][R156.64], R140 ;  /* 0x0000008c9c001986 */ /* 0x0003e4000c101d08 */
[----:B-1----:R-:W1:Y:S02]  /*cf90*/  LDC.64 R156, c[0x0][0x468] ;  /* 0x00011a00ff9c7b82 */ /* 0x002e640000000a00 */
[----:B-1----:R-:W-:-:S05]  /*cfa0*/  IMAD.WIDE.U32 R156, R7, 0x10, R156 ;  /* 0x00000010079c7825 */ /* 0x002fca00078e009c */
[----:B------:R1:W-:Y:S02]  /*cfb0*/  STG.E.128 desc[UR8][R156.64], R152 ;  /* 0x000000989c007986 */ /* 0x0003e4000c101d08 */
[----:B-1----:R-:W1:Y:S02]  /*cfc0*/  @P0 LDC.64 R152, c[0x0][0x470] ;  /* 0x00011c00ff980b82 */ /* 0x002e640000000a00 */
[----:B-1----:R-:W-:-:S05]  /*cfd0*/  @P0 IMAD.WIDE.U32 R152, R7, 0x10, R152 ;  /* 0x0000001007980825 */ /* 0x002fca00078e0098 */
[----:B------:R4:W-:Y:S02]  /*cfe0*/  @P0 STG.E.128 desc[UR8][R152.64], R132 ;  /* 0x0000008498000986 */ /* 0x0009e4000c101d08 */
.L_x_834:
[----:B------:R-:W-:Y:S05]  /*cff0*/  BSYNC.RECONVERGENT B1 ;  /* 0x0000000000017941 */ /* 0x000fea0003800200 */
.L_x_833:
[----:B-1234-:R-:W1:Y:S02]  /*d000*/  LDC.64 R152, c[0x0][0x380] ;  /* 0x0000e000ff987b82 */ /* 0x01ee640000000a00 */
[----:B-1----:R-:W-:-:S04]  /*d010*/  LEA R227, R152, R227, 0x2 ;  /* 0x000000e398e37211 */ /* 0x002fc800078e10ff */
[----:B------:R-:W-:-:S13]  /*d020*/  ISETP.GE.AND P0, PT, R227, R153, PT ;  /* 0x00000099e300720c */ /* 0x000fda0003f06270 */
[----:B------:R-:W-:Y:S05]  /*d030*/  @!P0 BRA `(.L_x_843) ;  /* 0xffffff3c00688947 */ /* 0x000fea000383ffff */
.L_x_793:
[----:B------:R-:W-:Y:S05]  /*d040*/  BSYNC B0 ;  /* 0x0000000000007941 */ /* 0x000fea0003800000 */
.L_x_792:
        /* <DEDUP_REMOVED lines=13> */
[----:B------:R-:W3:Y:S04]  /*d120*/  LDL.LU R132, [R1+0x30] ;  /* 0x0000300001847983 */ /* 0x000ee80000300800 */
        /* <DEDUP_REMOVED lines=15> */
[----:B------:R-:W3:Y:S04]  /*d220*/  LDL.LU R168, [R1+0x70] ;  /* 0x0000700001a87983 */ /* 0x000ee80000300800 */
[----:B------:R-:W3:Y:S04]  /*d230*/  LDL.LU R169, [R1+0x74] ;  /* 0x0000740001a97983 */ /* 0x000ee80000300800 */
[----:B------:R-:W3:Y:S04]  /*d240*/  LDL.LU R170, [R1+0x78] ;  /* 0x0000780001aa7983 */ /* 0x000ee80000300800 */
[----:B------:R-:W3:Y:S01]  /*d250*/  LDL.LU R171, [R1+0x7c] ;  /* 0x00007c0001ab7983 */ /* 0x000ee20000300800 */
[----:B------:R-:W-:Y:S01]  /*d260*/  MOV R5, 0x400 ;  /* 0x0000040000057802 */ /* 0x000fe20000000f00 */
[----:B------:R-:W-:Y:S05]  /*d270*/  WARPSYNC.ALL ;  /* 0x0000000000007948 */ /* 0x000fea0003800000 */
[----:B------:R-:W1:Y:S01]  /*d280*/  S2R R4, SR_TID.X ;  /* 0x0000000000047919 */ /* 0x000e620000002100 */
[----:B------:R-:W0:Y:S01]  /*d290*/  S2UR UR4, SR_CTAID.X ;  /* 0x00000000000479c3 */ /* 0x000e220000002500 */
[----:B------:R-:W0:Y:S01]  /*d2a0*/  LDCU.128 UR16, c[0x0][0x440] ;  /* 0x00008800ff1077ac */ /* 0x000e220008000c00 */
[----:B------:R-:W-:Y:S01]  /*d2b0*/  BSSY.RECONVERGENT B0, `(.L_x_844) ;  /* 0x00000ce000007945 */ /* 0x000fe20003800200 */
[----:B------:R-:W0:Y:S01]  /*d2c0*/  S2R R6, SR_CgaCtaId ;  /* 0x0000000000067919 */ /* 0x000e220000008800 */
[----:B------:R-:W3:Y:S01]  /*d2d0*/  LDCU.128 UR20, c[0x0][0x450] ;  /* 0x00008a00ff1477ac */ /* 0x000ee20008000c00 */
[----:B-1----:R-:W-:-:S02]  /*d2e0*/  SHF.L.U32 R2, R4, 0x7, RZ ;  /* 0x0000000704027819 */ /* 0x002fc400000006ff */
[----:B------:R-:W-:Y:S02]  /*d2f0*/  SHF.L.U32 R0, R4, 0x5, RZ ;  /* 0x0000000504007819 */ /* 0x000fe400000006ff */
[----:B------:R-:W-:Y:S02]  /*d300*/  LOP3.LUT R3, R2, 0x3000, RZ, 0xc0, !PT ;  /* 0x0000300002037812 */ /* 0x000fe400078ec0ff */
[----:B0-----:R-:W-:Y:S02]  /*d310*/  LEA R5, R6, R5, 0x18 ;  /* 0x0000000506057211 */ /* 0x001fe400078ec0ff */
        /* <DEDUP_REMOVED lines=48> */
[----:B----4-:R-:W-:Y:S04]  /*d620*/  STS.128 [R6+0x410], R140 ;  /* 0x0004108c06007388 */ /* 0x010fe80000000c00 */
[----:B--2---:R-:W-:Y:S04]  /*d630*/  STS.128 [R6+0x400], R180 ;  /* 0x000400b406007388 */ /* 0x004fe80000000c00 */
[----:B---3--:R-:W-:Y:S04]  /*d640*/  STS.128 [R6+0x800], R132 ;  /* 0x0008008406007388 */ /* 0x008fe80000000c00 */
[----:B------:R-:W-:Y:S04]  /*d650*/  STS.128 [R6+0x810], R160 ;  /* 0x000810a006007388 */ /* 0x000fe80000000c00 */
[----:B------:R-:W-:Y:S04]  /*d660*/  STS.128 [R6+0xc00], R156 ;  /* 0x000c009c06007388 */ /* 0x000fe80000000c00 */
[----:B------:R-:W-:Y:S04]  /*d670*/  STS.128 [R6+0x10], R148 ;  /* 0x0000109406007388 */ /* 0x000fe80000000c00 */
[----:B------:R0:W-:Y:S04]  /*d680*/  STS.128 [R6+0xc10], R152 ;  /* 0x000c109806007388 */ /* 0x0001e80000000c00 */
[----:B------:R-:W-:Y:S01]  /*d690*/  STS.128 [R6], R168 ;  /* 0x000000a806007388 */ /* 0x000fe20000000c00 */
[----:B------:R-:W-:Y:S01]  /*d6a0*/  BAR.SYNC.DEFER_BLOCKING 0x0 ;  /* 0x0000000000007b1d */ /* 0x000fe20000010000 */
[----:B0-----:R-:W-:-:S05]  /*d6b0*/  MOV R152, R7 ;  /* 0x0000000700987202 */ /* 0x001fca0000000f00 */
        /* <DEDUP_REMOVED lines=84> */
[----:B------:R1:W-:Y:S04]  /*dc00*/  STS.128 [R6+0x10], R84 ;  /* 0x0000105406007388 */ /* 0x0003e80000000c00 */
[----:B------:R0:W-:Y:S04]  /*dc10*/  STS.128 [R6+0x400], R36 ;  /* 0x0004002406007388 */ /* 0x0001e80000000c00 */
[----:B------:R-:W-:Y:S04]  /*dc20*/  STS.128 [R6+0x410], R112 ;  /* 0x0004107006007388 */ /* 0x000fe80000000c00 */
[----:B------:R-:W-:Y:S04]  /*dc30*/  STS.128 [R6+0x800], R88 ;  /* 0x0008005806007388 */ /* 0x000fe80000000c00 */
[----:B------:R-:W-:Y:S01]  /*dc40*/  STS.128 [R6+0x810], R92 ;  /* 0x0008105c06007388 */ /* 0x000fe20000000c00 */
[----:B-1----:R-:W-:-:S03]  /*dc50*/  FADD.FTZ R85, R13, R116 ;  /* 0x000000740d557221 */ /* 0x002fc60000010000 */
        /* <DEDUP_REMOVED lines=51> */
.L_x_845:
[----:B------:R-:W-:Y:S05]  /*df90*/  BSYNC.RECONVERGENT B0 ;  /* 0x0000000000007941 */ /* 0x000fea0003800200 */
.L_x_844:
        /* <DEDUP_REMOVED lines=47> */
[----:B------:R-:W-:Y:S01]  /*e290*/  FADD.FTZ R83, RZ, R83 ;  /* 0x00000053ff537221 */ /* 0x000fe20000010000 */
[----:B------:R-:W-:Y:S01]  /*e2a0*/  FADD.FTZ R52, R63, R52 ;  /* 0x000000343f347221 */ /* 0x000fe20000010000 */
[----:B------:R-:W3:Y:S01]  /*e2b0*/  LDS R10, [R0+0x600] ;  /* 0x00060000000a7984 */ /* 0x000ee20000000800 */
[----:B------:R-:W-:Y:S01]  /*e2c0*/  FADD.FTZ R72, R72, R77 ;  /* 0x0000004d48487221 */ /* 0x000fe20000010000 */
[----:B------:R-:W-:Y:S01]  /*e2d0*/  FADD.FTZ R142, R69, R142 ;  /* 0x0000008e458e7221 */ /* 0x000fe20000010000 */
[----:B------:R-:W-:Y:S01]  /*e2e0*/  FADD.FTZ R144, R71, R144 ;  /* 0x0000009047907221 */ /* 0x000fe20000010000 */
[----:B------:R-:W4:Y:S01]  /*e2f0*/  LDS R22, [R0+0x800] ;  /* 0x0008000000167984 */ /* 0x000f220000000800 */
[----:B------:R-:W-:Y:S01]  /*e300*/  FADD.FTZ R108, R83, R108 ;  /* 0x0000006c536c7221 */ /* 0x000fe20000010000 */
        /* <DEDUP_REMOVED lines=29> */
[----:B------:R-:W-:Y:S01]  /*e4e0*/  BSSY.RECONVERGENT B0, `(.L_x_846) ;  /* 0x0000053000007945 */ /* 0x000fe20003800200 */
[----:B------:R-:W1:Y:S01]  /*e4f0*/  LDS R51, [R0+0x1a00] ;  /* 0x001a000000337984 */ /* 0x000e620000000800 */
[----:B--2---:R-:W-:Y:S01]  /*e500*/  FADD.FTZ R8, RZ, R8 ;  /* 0x00000008ff087221 */ /* 0x004fe20000010000 */
[----:B------:R-:W-:Y:S01]  /*e510*/  ISETP.GE.U32.AND P0, PT, R86, 0x200, PT ;  /* 0x000002005600780c */ /* 0x000fe20003f06070 */
[----:B------:R-:W-:Y:S01]  /*e520*/  FADD.FTZ R31, R52, R31 ;  /* 0x0000001f341f7221 */ /* 0x000fe20000010000 */
        /* <DEDUP_REMOVED lines=10> */
[C---:B------:R-:W-:Y:S01]  /*e5d0*/  ISETP.GE.U32.AND P3, PT, R86.reuse, 0x380, PT ;  /* 0x000003805600780c */ /* 0x040fe20003f66070 */
[----:B------:R-:W-:Y:S01]  /*e5e0*/  FADD.FTZ R135, R135, R34 ;  /* 0x0000002287877221 */ /* 0x000fe20000010000 */
[----:B------:R-:W5:Y:S01]  /*e5f0*/  LDS R69, [R0+0x2400] ;  /* 0x0024000000457984 */ /* 0x000f620000000800 */
[----:B------:R-:W-:Y:S01]  /*e600*/  FADD.FTZ R28, RZ, R28 ;  /* 0x0000001cff1c7221 */ /* 0x000fe20000010000 */
        /* <DEDUP_REMOVED lines=20> */
[----:B------:R-:W-:-:S02]  /*e750*/  FADD.FTZ R27, R20, R3 ;  /* 0x00000003141b7221 */ /* 0x000fc40000010000 */
        /* <DEDUP_REMOVED lines=43> */
.L_x_847:
[----:B------:R-:W-:Y:S05]  /*ea10*/  BSYNC.RECONVERGENT B0 ;  /* 0x0000000000007941 */ /* 0x000fea0003800200 */
.L_x_846:
        /* <DEDUP_REMOVED lines=22> */
.L_x_849:
[----:B------:R-:W-:Y:S05]  /*eb80*/  BSYNC.RECONVERGENT B0 ;  /* 0x0000000000007941 */ /* 0x000fea0003800200 */
.L_x_848:
        /* <DEDUP_REMOVED lines=22> */
.L_x_851:
[----:B------:R-:W-:Y:S05]  /*ecf0*/  BSYNC.RECONVERGENT B0 ;  /* 0x0000000000007941 */ /* 0x000fea0003800200 */
.L_x_850:
        /* <DEDUP_REMOVED lines=22> */
.L_x_853:
[----:B------:R-:W-:Y:S05]  /*ee60*/  BSYNC.RECONVERGENT B0 ;  /* 0x0000000000007941 */ /* 0x000fea0003800200 */
.L_x_852:
        /* <DEDUP_REMOVED lines=22> */
.L_x_855:
[----:B------:R-:W-:Y:S05]  /*efd0*/  BSYNC.RECONVERGENT B0 ;  /* 0x0000000000007941 */ /* 0x000fea0003800200 */
.L_x_854:
        /* <DEDUP_REMOVED lines=22> */
.L_x_857:
[----:B------:R-:W-:Y:S05]  /*f140*/  BSYNC.RECONVERGENT B0 ;  /* 0x0000000000007941 */ /* 0x000fea0003800200 */
.L_x_856:
[----:B------:R-:W-:Y:S05]  /*f150*/  @!P4 EXIT ;  /* 0x000000000000c94d */ /* 0x000fea0003800000 */
[----:B------:R-:W-:Y:S04]  /*f160*/  STG.E desc[UR8][R16.64], R25 ;  /* 0x0000001910007986 */ /* 0x000fe8000c101908 */
[----:B------:R-:W-:Y:S04]  /*f170*/  STG.E desc[UR8][R12.64], R37 ;  /* 0x000000250c007986 */ /* 0x000fe8000c101908 */
[----:B------:R-:W-:Y:S04]  /*f180*/  STG.E desc[UR8][R6.64], R93 ;  /* 0x0000005d06007986 */ /* 0x000fe8000c101908 */
[----:B------:R-:W-:Y:S01]  /*f190*/  STG.E desc[UR8][R4.64], R27 ;  /* 0x0000001b04007986 */ /* 0x000fe2000c101908 */
[----:B------:R-:W-:Y:S05]  /*f1a0*/  EXIT ;  /* 0x000000000000794d */ /* 0x000fea0003800000 */
.L_x_802:
[----:B------:R-:W-:Y:S01]  /*f1b0*/  HFMA2 R154, -RZ, RZ, 0, 5.9604644775390625e-08 ;  /* 0x00000001ff9a7431 */ /* 0x000fe200000001ff */
[----:B------:R-:W-:Y:S01]  /*f1c0*/  BSSY B1, `(.L_x_858) ;  /* 0x0000007000017945 */ /* 0x000fe20003800000 */
[----:B------:R-:W-:Y:S02]  /*f1d0*/  MOV R155, R224 ;  /* 0x000000e0009b7202 */ /* 0x000fe40000000f00 */
[----:B------:R-:W-:Y:S02]  /*f1e0*/  MOV R153, 0x1f ;  /* 0x0000001f00997802 */ /* 0x000fe40000000f00 */
[----:B------:R-:W-:-:S07]  /*f1f0*/  MOV R152, 0xffffffff ;  /* 0xffffffff00987802 */ /* 0x000fce0000000f00 */
[----:B0----5:R-:W-:Y:S05]  /*f200*/  WARPSYNC.COLLECTIVE R152, `(.L_x_859) ;  /* 0x0000000098087348 */ /* 0x021fea0003c00000 */
[----:B------:R1:W2:Y:S02]  /*f210*/  SHFL.BFLY P0, R158, R155, R154, R153 ;  /* 0x0c00009a9b9e7389 */ /* 0x0002a40000000099 */
[----:B012--5:R-:W-:Y:S05]  /*f220*/  ENDCOLLECTIVE ;  /* 0x000000000000791b */ /* 0x027fea0003800000 */
.L_x_859:
[----:B------:R-:W-:Y:S05]  /*f230*/  BSYNC B1 ;  /* 0x0000000000017941 */ /* 0x000fea0003800000 */
.L_x_858:
        /* <DEDUP_REMOVED lines=9> */
.L_x_860:
        /* <DEDUP_REMOVED lines=8> */
.L_x_861:
[----:B------:R-:W-:Y:S02]  /*f350*/  MOV R155, R157 ;  /* 0x0000009d009b7202 */ /* 0x000fe40000000f00 */
[----:B------:R-:W-:-:S05]  /*f360*/  MOV R152, R158 ;  /* 0x0000009e00987202 */ /* 0x000fca0000000f00 */
[----:B------:R-:W-:Y:S01]  /*f370*/  FADD.FTZ R156, R156, R152 ;  /* 0x000000989c9c7221 */ /* 0x000fe20000010000 */
[----:B------:R-:W-:-:S07]  /*f380*/  MOV R152, 0xffffffff ;  /* 0xffffffff00987802 */ /* 0x000fce0000000f00 */
[----:B------:R-:W-:Y:S05]  /*f390*/  WARPSYNC.COLLECTIVE R152, `(.L_x_862) ;  /* 0x0000000098087348 */ /* 0x000fea0003c00000 */
[----:B------:R0:W1:Y:S02]  /*f3a0*/  SHFL.BFLY P0, R158, R155, R154, R153 ;  /* 0x0c00009a9b9e7389 */ /* 0x0000640000000099 */
[----:B01----:R-:W-:Y:S05]  /*f3b0*/  ENDCOLLECTIVE ;  /* 0x000000000000791b */ /* 0x003fea0003800000 */
.L_x_862:
        /* <DEDUP_REMOVED lines=8> */
.L_x_863:
[----:B------:R-:W-:Y:S02]  /*f440*/  MOV R155, R157 ;  /* 0x0000009d009b7202 */ /* 0x000fe40000000f00 */
[----:B------:R-:W-:-:S05]  /*f450*/  MOV R152, R158 ;  /* 0x0000009e00987202 */ /* 0x000fca0000000f00 */
[----:B------:R-:W-:Y:S01]  /*f460*/  FADD.FTZ R156, R156, R152 ;  /* 0x000000989c9c7221 */ /* 0x000fe20000010000 */
[----:B------:R-:W-:-:S07]  /*f470*/  MOV R152, 0xffffffff ;  /* 0xffffffff00987802 */ /* 0x000fce0000000f00 */
[----:B------:R-:W-:Y:S05]  /*f480*/  WARPSYNC.COLLECTIVE R152, `(.L_x_864) ;  /* 0x0000000098087348 */ /* 0x000fea0003c00000 */
[----:B------:R0:W1:Y:S02]  /*f490*/  SHFL.BFLY P0, R158, R155, R154, R153 ;  /* 0x0c00009a9b9e7389 */ /* 0x0000640000000099 */
[----:B01----:R-:W-:Y:S05]  /*f4a0*/  ENDCOLLECTIVE ;  /* 0x000000000000791b */ /* 0x003fea0003800000 */
.L_x_864:
        /* <DEDUP_REMOVED lines=8> */
.L_x_865:
[----:B------:R-:W-:Y:S02]  /*f530*/  MOV R155, R157 ;  /* 0x0000009d009b7202 */ /* 0x000fe40000000f00 */
[----:B------:R-:W-:-:S05]  /*f540*/  MOV R152, R158 ;  /* 0x0000009e00987202 */ /* 0x000fca0000000f00 */
[----:B------:R-:W-:Y:S01]  /*f550*/  FADD.FTZ R156, R156, R152 ;  /* 0x000000989c9c7221 */ /* 0x000fe20000010000 */
[----:B------:R-:W-:-:S07]  /*f560*/  MOV R152, 0xffffffff ;  /* 0xffffffff00987802 */ /* 0x000fce0000000f00 */
[----:B------:R-:W-:Y:S05]  /*f570*/  WARPSYNC.COLLECTIVE R152, `(.L_x_866) ;  /* 0x0000000098087348 */ /* 0x000fea0003c00000 */
[----:B------:R0:W1:Y:S02]  /*f580*/  SHFL.BFLY P0, R158, R155, R154, R153 ;  /* 0x0c00009a9b9e7389 */ /* 0x0000640000000099 */
[----:B01----:R-:W-:Y:S05]  /*f590*/  ENDCOLLECTIVE ;  /* 0x000000000000791b */ /* 0x003fea0003800000 */
.L_x_866:
        /* <DEDUP_REMOVED lines=8> */
.L_x_867:
[----:B------:R-:W-:Y:S02]  /*f620*/  MOV R155, R157 ;  /* 0x0000009d009b7202 */ /* 0x000fe40000000f00 */
[----:B------:R-:W-:-:S07]  /*f630*/  MOV R159, R158 ;  /* 0x0000009e009f7202 */ /* 0x000fce0000000f00 */
[----:B------:R-:W-:Y:S05]  /*f640*/  WARPSYNC.COLLECTIVE R152, `(.L_x_868) ;  /* 0x0000000098087348 */ /* 0x000fea0003c00000 */
[----:B------:R0:W1:Y:S02]  /*f650*/  SHFL.BFLY P0, R158, R155, R154, R153 ;  /* 0x0c00009a9b9e7389 */ /* 0x0000640000000099 */
[----:B01----:R-:W-:Y:S05]  /*f660*/  ENDCOLLECTIVE ;  /* 0x000000000000791b */ /* 0x003fea0003800000 */
.L_x_868:
[----:B------:R-:W-:Y:S01]  /*f670*/  MOV R152, R158 ;  /* 0x0000009e00987202 */ /* 0x000fe20000000f00 */
[----:B------:R-:W-:Y:S06]  /*f680*/  BRA `(.L_x_869) ;  /* 0xffffff40009c7947 */ /* 0x000fec000383ffff */
.L_x_870:
        /* <DEDUP_REMOVED lines=15> */
.L_x_6026:


//--------------------- .text._ZN10layer_norm31ln_parallel_residual_bwd_kernelINS_13Kernel_traitsI6__halfS2_S2_S2_fjLj1024ELj1ELj4ELj1ELj16ENS_18Kernel_traits_baseILj1024ES2_S2_S2_S2_fjLj128EEEEELb1ELb0ELb1EEEvNS_9BwdParamsE --------------------------
	.section	.text._ZN10layer_norm31ln_parallel_residual_bwd_kernelINS_13Kernel_traitsI6__halfS2_S2_S2_fjLj1024ELj1ELj4ELj1ELj16ENS_18Kernel_traits_baseILj1024ES2_S2_S2_S2_fjLj128EEEEELb1ELb0ELb1EEEvNS_9BwdParamsE,"ax",@progbits
	.align	128
        .global         _ZN10layer_norm31ln_parallel_residual_bwd_kernelINS_13Kernel_traitsI6__halfS2_S2_S2_fjLj1024ELj1ELj4ELj1ELj16ENS_18Kernel_traits_baseILj1024ES2_S2_S2_S2_fjLj128EEEEELb1ELb0ELb1EEEvNS_9BwdParamsE
        .type           _ZN10layer_norm31ln_parallel_residual_bwd_kernelINS_13Kernel_traitsI6__halfS2_S2_S2_fjLj1024ELj1ELj4ELj1ELj16ENS_18Kernel_traits_baseILj1024ES2_S2_S2_S2_fjLj128EEEEELb1ELb0ELb1EEEvNS_9BwdParamsE,@function
        .size           _ZN10layer_norm31ln_parallel_residual_bwd_kernelINS_13Kernel_traitsI6__halfS2_S2_S2_fjLj1024ELj1ELj4ELj1ELj16ENS_18Kernel_traits_baseILj1024ES2_S2_S2_S2_fjLj128EEEEELb1ELb0ELb1EEEvNS_9BwdParamsE,(.L_x_6027 - _ZN10layer_norm31ln_parallel_residual_bwd_kernelINS_13Kernel_traitsI6__halfS2_S2_S2_fjLj1024ELj1ELj4ELj1ELj16ENS_18Kernel_traits_baseILj1024ES2_S2_S2_S2_fjLj128EEEEELb1ELb0ELb1EEEvNS_9BwdParamsE)
        .other          _ZN10layer_norm31ln_parallel_residual_bwd_kernelINS_13Kernel_traitsI6__halfS2_S2_S2_fjLj1024ELj1ELj4ELj1ELj16ENS_18Kernel_traits_baseILj1024ES2_S2_S2_S2_fjLj128EEEEELb1ELb0ELb1EEEvNS_9BwdParamsE,@"STO_CUDA_ENTRY STV_DEFAULT"
_ZN10layer_norm31ln_parallel_residual_bwd_kernelINS_13Kernel_traitsI6__halfS2_S2_S2_fjLj1024ELj1ELj4ELj1ELj16ENS_18Kernel_traits_baseILj1024ES2_S2_S2_S2_fjLj128EEEEELb1ELb0ELb1EEEvNS_9BwdParamsE:
.text._ZN10layer_norm31ln_parallel_residual_bwd_kernelINS_13Kernel_traitsI6__halfS2_S2_S2_fjLj1024ELj1ELj4ELj1ELj16ENS_18Kernel_traits_baseILj1024ES2_S2_S2_S2_fjLj128EEEEELb1ELb0ELb1EEEvNS_9BwdParamsE:
        /* <DEDUP_REMOVED lines=123> */
[----:B------:R-:W-:Y:S02]  /*07b0*/  MOV R237, RZ ;  /* 0x000000ff00ed7202 */ /* 0x000fe40000000f00 */
        /* <DEDUP_REMOVED lines=19> */
[----:B------:R-:W-:Y:S01]  /*08f0*/  CS2R R124, SRZ ;  /* 0x00000000007c7805 */ /* 0x000fe2000001ff00 */
[--C-:B--2---:R-:W-:Y:S02]  /*0900*/  HADD2.F32 R8, -RZ, R32.reuse.H0_H0 ;  /* 0x20000020ff087230 */ /* 0x104fe40000004100 */
[----:B------:R-:W-:Y:S02]  /*0910*/  HADD2.F32 R3, -RZ, R32.H1_H1 ;  /* 0x30000020ff037230 */ /* 0x000fe40000004100 */
[--C-:B------:R-:W-:Y:S01]  /*0920*/  HADD2.F32 R2, -RZ, R33.reuse.H0_H0 ;  /* 0x20000021ff027230 */ /* 0x100fe20000004100 */
[----:B------:R0:W-:Y:S04]  /*0930*/  STL [R1+0xec], R8 ;  /* 0x0000ec0801007387 */ /* 0x0001e80000100800 */
[----:B------:R1:W-:Y:S04]  /*0940*/  STL [R1+0xe4], R3 ;  /* 0x0000e40301007387 */ /* 0x0003e80000100800 */
[----:B------:R2:W-:Y:S01]  /*0950*/  STL [R1+0xdc], R2 ;  /* 0x0000dc0201007387 */ /* 0x0005e20000100800 */
[----:B0-----:R-:W-:-:S02]  /*0960*/  HADD2.F32 R8, -RZ, R33.H1_H1 ;  /* 0x30000021ff087230 */ /* 0x001fc40000004100 */
        /* <DEDUP_REMOVED lines=8> */
[----:B----4-:R-:W-:-:S03]  /*09f0*/  HADD2.F32 R2, -RZ, R28.H0_H0 ;  /* 0x2000001cff027230 */ /* 0x010fc60000004100 */
        /* <DEDUP_REMOVED lines=15> */
[----:B---3--:R-:W-:-:S03]  /*0af0*/  HADD2.F32 R3, -RZ, R24.H0_H0 ;  /* 0x20000018ff037230 */ /* 0x008fc60000004100 */
        /* <DEDUP_REMOVED lines=16> */
[--C-:B-----5:R-:W-:Y:S02]  /*0c00*/  HADD2.F32 R8, -RZ, R20.reuse.H0_H0 ;  /* 0x20000014ff087230 */ /* 0x120fe40000004100 */
        /* <DEDUP_REMOVED lines=49> */
[----:B------:R-:W-:Y:S01]  /*0f20*/  STL [R1+0x2c], R8 ;  /* 0x00002c0801007387 */ /* 0x000fe20000100800 */
[----:B--2---:R-:W-:-:S03]  /*0f30*/  HADD2.F32 R2, -RZ, R5.H0_H0 ;  /* 0x20000005ff027230 */ /* 0x004fc60000004100 */
[----:B------:R0:W-:Y:S01]  /*0f40*/  STL [R1+0x24], R3 ;  /* 0x0000240301007387 */ /* 0x0001e20000100800 */
[----:B------:R-:W-:-:S03]  /*0f50*/  HADD2.F32 R4, -RZ, R5.H1_H1 ;  /* 0x30000005ff047230 */ /* 0x000fc60000004100 */
[----:B------:R1:W-:Y:S01]  /*0f60*/  STL [R1+0x1c], R2 ;  /* 0x00001c0201007387 */ /* 0x0003e20000100800 */
[----:B0-----:R-:W-:-:S03]  /*0f70*/  HADD2.F32 R3, -RZ, R6.H0_H0 ;  /* 0x20000006ff037230 */ /* 0x001fc60000004100 */
        /* <DEDUP_REMOVED lines=15> */
[----:B------:R-:W-:Y:S02]  /*1070*/  HFMA2 R242, -RZ, RZ, 0, 0 ;  /* 0x00000000fff27431 */ /* 0x000fe400000001ff */
[--C-:B------:R-:W-:Y:S01]  /*1080*/  HADD2.F32 R252, -RZ, R7.reuse.H0_H0 ;  /* 0x20000007fffc7230 */ /* 0x100fe20000004100 */
[----:B------:R-:W-:Y:S01]  /*1090*/  MOV R241, RZ ;  /* 0x000000ff00f17202 */ /* 0x000fe20000000f00 */
[----:B------:R-:W-:Y:S01]  /*10a0*/  HADD2.F32 R250, -RZ, R7.H1_H1 ;  /* 0x30000007fffa7230 */ /* 0x000fe20000004100 */
[----:B------:R1:W-:Y:S01]  /*10b0*/  STL [R1], R2 ;  /* 0x0000000201007387 */ /* 0x0003e20000100800 */
[--C-:B------:R-:W-:Y:S01]  /*10c0*/  HADD2.F32 R251, -RZ, R243.reuse.H0_H0 ;  /* 0x200000f3fffb7230 */ /* 0x100fe20000004100 */
[----:B0-----:R-:W-:Y:S01]  /*10d0*/  CS2R R4, SRZ ;  /* 0x0000000000047805 */ /* 0x001fe2000001ff00 */
[----:B------:R-:W-:Y:S01]  /*10e0*/  HADD2.F32 R243, -RZ, R243.H1_H1 ;  /* 0x300000f3fff37230 */ /* 0x000fe20000004100 */
[----:B------:R-:W-:-:S02]  /*10f0*/  CS2R R6, SRZ ;  /* 0x0000000000067805 */ /* 0x000fc4000001ff00 */
[----:B------:R-:W-:Y:S02]  /*1100*/  CS2R R8, SRZ ;  /* 0x0000000000087805 */ /* 0x000fe4000001ff00 */
[----:B------:R-:W-:Y:S02]  /*1110*/  CS2R R12, SRZ ;  /* 0x00000000000c7805 */ /* 0x000fe4000001ff00 */
[----:B------:R-:W-:Y:S02]  /*1120*/  CS2R R14, SRZ ;  /* 0x00000000000e7805 */ /* 0x000fe4000001ff00 */
[----:B------:R-:W-:Y:S02]  /*1130*/  CS2R R16, SRZ ;  /* 0x0000000000107805 */ /* 0x000fe4000001ff00 */
[----:B------:R-:W-:Y:S02]  /*1140*/  CS2R R18, SRZ ;  /* 0x0000000000127805 */ /* 0x000fe4000001ff00 */
[----:B-1----:R-:W-:-:S02]  /*1150*/  CS2R R2, SRZ ;  /* 0x0000000000027805 */ /* 0x002fc4000001ff00 */
[----:B------:R-:W-:Y:S02]  /*1160*/  CS2R R20, SRZ ;  /* 0x0000000000147805 */ /* 0x000fe4000001ff00 */
[----:B------:R-:W-:Y:S02]  /*1170*/  CS2R R24, SRZ ;  /* 0x0000000000187805 */ /* 0x000fe4000001ff00 */
[----:B------:R-:W-:Y:S02]  /*1180*/  CS2R R26, SRZ ;  /* 0x00000000001a7805 */ /* 0x000fe4000001ff00 */
[----:B------:R-:W-:Y:S02]  /*1190*/  CS2R R28, SRZ ;  /* 0x00000000001c7805 */ /* 0x000fe4000001ff00 */
[----:B------:R-:W-:Y:S02]  /*11a0*/  CS2R R30, SRZ ;  /* 0x00000000001e7805 */ /* 0x000fe4000001ff00 */
[----:B------:R-:W-:-:S02]  /*11b0*/  CS2R R32, SRZ ;  /* 0x0000000000207805 */ /* 0x000fc4000001ff00 */
[----:B------:R-:W-:Y:S02]  /*11c0*/  CS2R R34, SRZ ;  /* 0x0000000000227805 */ /* 0x000fe4000001ff00 */
[----:B------:R-:W-:-:S07]  /*11d0*/  CS2R R22, SRZ ;  /* 0x0000000000167805 */ /* 0x000fce000001ff00 */
.L_x_907:
[----:B------:R-:W0:Y:S01]  /*11e0*/  S2R R66, SR_TID.X ;  /* 0x0000000000427919 */ /* 0x000e220000002100 */
[----:B------:R-:W-:Y:S01]  /*11f0*/  IMAD R64, R0, UR12, RZ ;  /* 0x0000000c00407c24 */ /* 0x000fe2000f8e02ff */
[----:B------:R-:W1:Y:S01]  /*1200*/  LDC.64 R192, c[0x0][0x3a8] ;  /* 0x0000ea00ffc07b82 */ /* 0x000e620000000a00 */
[----:B------:R-:W2:Y:S03]  /*1210*/  LDL R190, [R1+0xe0] ;  /* 0x0000e00001be7983 */ /* 0x000ea60000100800 */
[----:B------:R-:W-:Y:S01]  /*1220*/  SHF.R.S32.HI R65, RZ, 0x1f, R64 ;  /* 0x0000001fff417819 */ /* 0x000fe20000011440 */
[----:B------:R-:W3:Y:S03]  /*1230*/  LDL R189, [R1+0xe4] ;  /* 0x0000e40001bd7983 */ /* 0x000ee60000100800 */
[----:B------:R-:W4:Y:S01]  /*1240*/  LDC.64 R202, c[0x0][0x430] ;  /* 0x00010c00ffca7b82 */ /* 0x000f220000000a00 */
[----:B------:R-:W-:Y:S01]  /*1250*/  LEA.HI R178, R65, R64, RZ, 0x3 ;  /* 0x0000004041b27211 */ /* 0x000fe200078f18ff */
[----:B------:R-:W3:Y:S04]  /*1260*/  LDL R187, [R1+0xd8] ;  /* 0x0000d80001bb7983 */ /* 0x000ee80000100800 */
[----:B------:R-:W3:Y:S02]  /*1270*/  LDL R197, [R1+0xdc] ;  /* 0x0000dc0001c57983 */ /* 0x000ee40000100800 */
[----:B------:R-:W4:Y:S08]  /*1280*/  LDC.64 R64, c[0x0][0x3c0] ;  /* 0x0000f000ff407b82 */ /* 0x000f300000000a00 */
[----:B------:R-:W4:Y:S01]  /*1290*/  LDC.64 R200, c[0x0][0x428] ;  /* 0x00010a00ffc87b82 */ /* 0x000f220000000a00 */
[----:B------:R-:W-:Y:S01]  /*12a0*/  ISETP.NE.AND P3, PT, RZ, UR7, PT ;  /* 0x00000007ff007c0c */ /* 0x000fe2000bf65270 */
[----:B------:R-:W3:Y:S01]  /*12b0*/  LDL R199, [R1+0xe8] ;  /* 0x0000e80001c77983 */ /* 0x000ee20000100800 */
[----:B0-----:R-:W-:-:S03]  /*12c0*/  LOP3.LUT R66, R66, 0x1f, RZ, 0xc0, !PT ;  /* 0x0000001f42427812 */ /* 0x001fc600078ec0ff */
[----:B------:R-:W3:Y:S01]  /*12d0*/  LDL R191, [R1+0xec] ;  /* 0x0000ec0001bf7983 */ /* 0x000ee20000100800 */
[----:B------:R-:W-:-:S03]  /*12e0*/  LEA.HI.SX32 R178, R178, R66, 0x1d ;  /* 0x00000042b2b27211 */ /* 0x000fc600078feaff */
[----:B------:R-:W3:Y:S01]  /*12f0*/  LDL R195, [R1+0xd0] ;  /* 0x0000d00001c37983 */ /* 0x000ee20000100800 */
[----:B------:R-:W0:Y:S01]  /*1300*/  LDC.64 R66, c[0x0][0x3c8] ;  /* 0x0000f200ff427b82 */ /* 0x000e220000000a00 */
[C---:B-1----:R-:W-:Y:S02]  /*1310*/  IMAD.WIDE.U32 R96, R178.reuse, 0x10, R192 ;  /* 0x00000010b2607825 */ /* 0x042fe400078e00c0 */
[----:B------:R-:W3:Y:S02]  /*1320*/  LDL R206, [R1+0xb8] ;  /* 0x0000b80001ce7983 */ /* 0x000ee40000100800 */
[----:B----4-:R-:W-:Y:S02]  /*1330*/  IMAD.WIDE.U32 R104, R178, 0x10, R202 ;  /* 0x00000010b2687825 */ /* 0x010fe400078e00ca */
[----:B------:R-:W4:Y:S02]  /*1340*/  LDL R205, [R1+0xb0] ;  /* 0x0000b00001cd7983 */ /* 0x000f240000100800 */
[----:B------:R-:W-:-:S02]  /*1350*/  IMAD.WIDE R64, R0, 0x4, R64 ;  /* 0x0000000400407825 */ /* 0x000fc400078e0240 */
[----:B------:R-:W2:Y:S02]  /*1360*/  LDG.E.128 R96, desc[UR10][R96.64] ;  /* 0x0000000a60607981 */ /* 0x000ea4000c1e1d00 */
[----:B------:R-:W-:Y:S02]  /*1370*/  IMAD.WIDE.U32 R100, R178, 0x10, R200 ;  /* 0x00000010b2647825 */ /* 0x000fe400078e00c8 */
[----:B------:R-:W3:Y:S04]  /*1380*/  LDG.E.128 R104, desc[UR10][R104.64] ;  /* 0x0000000a68687981 */ /* 0x000ee8000c1e1d00 */
[----:B------:R0:W4:Y:S04]  /*1390*/  LDG.E R184, desc[UR10][R64.64] ;  /* 0x0000000a40b87981 */ /* 0x000128000c1e1900 */
[----:B------:R-:W4:Y:S04]  /*13a0*/  LDG.E.128 R100, desc[UR10][R100.64] ;  /* 0x0000000a64647981 */ /* 0x000f28000c1e1d00 */
[----:B------:R-:W4:Y:S01]  /*13b0*/  LDL R204, [R1+0xb4] ;  /* 0x0000b40001cc7983 */ /* 0x000f220000100800 */
[----:B0-----:R-:W-:Y:S01]  /*13c0*/  IMAD.WIDE R64, R0, 0x4, R66 ;  /* 0x0000000400407825 */ /* 0x001fe200078e0242 */
[----:B------:R-:W-:-:S02]  /*13d0*/  ISETP.NE.U32.AND P0, PT, RZ, UR14, PT ;  /* 0x0000000eff007c0c */ /* 0x000fc4000bf05070 */
[----:B------:R-:W4:Y:S04]  /*13e0*/  LDL R208, [R1+0x74] ;  /* 0x0000740001d07983 */ /* 0x000f280000100800 */
[----:B------:R-:W4:Y:S04]  /*13f0*/  LDG.E R173, desc[UR10][R64.64] ;  /* 0x0000000a40ad7981 */ /* 0x000f28000c1e1900 */
[----:B------:R-:W4:Y:S04]  /*1400*/  LDL R207, [R1+0x68] ;  /* 0x0000680001cf7983 */ /* 0x000f280000100800 */
        /* <DEDUP_REMOVED lines=8> */
[----:B------:R-:W4:Y:S01]  /*1490*/  LDL R240, [R1+0x20] ;  /* 0x0000200001f07983 */ /* 0x000f220000100800 */
[----:B--2---:R-:W-:-:S02]  /*14a0*/  HADD2.F32 R176, -RZ, R96.H0_H0 ;  /* 0x20000060ffb07230 */ /* 0x004fc40000004100 */
[----:B------:R-:W-:Y:S02]  /*14b0*/  HADD2.F32 R180, -RZ, R96.H1_H1 ;  /* 0x30000060ffb47230 */ /* 0x000fe40000004100 */
[----:B---3--:R-:W-:Y:S02]  /*14c0*/  HADD2.F32 R161, -RZ, R104.H1_H1 ;  /* 0x30000068ffa17230 */ /* 0x008fe40000004100 */
[----:B------:R-:W-:Y:S01]  /*14d0*/  HADD2.F32 R96, -RZ, R97.H0_H0 ;  /* 0x20000061ff607230 */ /* 0x000fe20000004100 */
[----:B----4-:R-:W-:Y:S02]  /*14e0*/  FSEL R184, R184, RZ, !P3 ;  /* 0x000000ffb8b87208 */ /* 0x010fe40005800000 */
[----:B------:R-:W-:Y:S01]  /*14f0*/  FMUL.FTZ R190, R190, R161 ;  /* 0x000000a1bebe7220 */ /* 0x000fe20000410000 */
[--C-:B------:R-:W-:Y:S02]  /*1500*/  HADD2.F32 R185, -RZ, R100.reuse.H0_H0 ;  /* 0x20000064ffb97230 */ /* 0x100fe40000004100 */
[----:B------:R-:W-:-:S02]  /*1510*/  HADD2.F32 R100, -RZ, R100.H1_H1 ;  /* 0x30000064ff647230 */ /* 0x000fc40000004100 */
[----:B------:R-:W-:Y:S01]  /*1520*/  FADD.FTZ R96, -R184, R96 ;  /* 0x00000060b8607221 */ /* 0x000fe20000010100 */
[----:B------:R-:W-:Y:S02]  /*1530*/  HADD2.F32 R160, -RZ, R105.H0_H0 ;  /* 0x20000069ffa07230 */ /* 0x000fe40000004100 */
[----:B------:R-:W-:Y:S02]  /*1540*/  HADD2.F32 R188, -RZ, R101.H0_H0 ;  /* 0x20000065ffbc7230 */ /* 0x000fe40000004100 */
[----:B------:R-:W-:Y:S01]  /*1550*/  FFMA.FTZ R190, R189, R100, R190 ;  /* 0x00000064bdbe7223 */ /* 0x000fe200000100be */
[----:B------:R-:W-:Y:S02]  /*1560*/  HADD2.F32 R162, -RZ, R105.H1_H1 ;  /* 0x30000069ffa27230 */ /* 0x000fe40000004100 */
[----:B------:R-:W2:Y:S01]  /*1570*/  LDL R105, [R1+0xc8] ;  /* 0x0000c80001697983 */ /* 0x000ea20000100800 */
[----:B------:R-:W-:Y:S01]  /*1580*/  FMUL.FTZ R189, R173, R96 ;  /* 0x00000060adbd7220 */ /* 0x000fe20000410000 */
[----:B------:R-:W-:Y:S01]  /*1590*/  FMUL.FTZ R96, R187, R160 ;  /* 0x000000a0bb607220 */ /* 0x000fe20000410000 */
[----:B------:R-:W-:-:S02]  /*15a0*/  FADD.FTZ R42, R188, R42 ;  /* 0x0000002abc2a7221 */ /* 0x000fc40000010000 */
[-C--:B------:R-:W-:Y:S01]  /*15b0*/  FFMA.FTZ R124, R189, R188.reuse, R124 ;  /* 0x000000bcbd7c7223 */ /* 0x080fe2000001007c */
[----:B------:R-:W-:Y:S02]  /*15c0*/  FFMA.FTZ R188, R197, R188, R96 ;  /* 0x000000bcc5bc7223 */ /* 0x000fe40000010060 */
[----:B------:R-:W3:Y:S01]  /*15d0*/  LDL R197, [R1+0xbc] ;  /* 0x0000bc0001c57983 */ /* 0x000ee20000100800 */
[--C-:B------:R-:W-:Y:S02]  /*15e0*/  HADD2.F32 R182, -RZ, R99.reuse.H0_H0 ;  /* 0x20000063ffb67230 */ /* 0x100fe40000004100 */
[----:B------:R-:W-:Y:S02]  /*15f0*/  HADD2.F32 R158, -RZ, R99.H1_H1 ;  /* 0x30000063ff9e7230 */ /* 0x000fe40000004100 */
[----:B------:R-:W-:Y:S01]  /*1600*/  HADD2.F32 R159, -RZ, R104.H0_H0 ;  /* 0x20000068ff9f7230 */ /* 0x000fe20000004100 */
[----:B------:R-:W4:Y:S04]  /*1610*/  LDL R99, [R1+0xd4] ;  /* 0x0000d40001637983 */ /* 0x000f280000100800 */
[----:B------:R-:W4:Y:S01]  /*1620*/  LDL R104, [R1+0xcc] ;  /* 0x0000cc0001687983 */ /* 0x000f220000100800 */
[----:B------:R-:W-:Y:S01]  /*1630*/  IADD3 R174, PT, PT, R178, 0x20, RZ ;  /* 0x00000020b2ae7810 */ /* 0x000fe20007ffe0ff */
[----:B------:R-:W-:Y:S01]  /*1640*/  FADD.FTZ R179, -R184, R176 ;  /* 0x000000b0b8b37221 */ /* 0x000fe20000010100 */
[----:B------:R-:W-:-:S03]  /*1650*/  HADD2.F32 R186, -RZ, R98.H0_H0 ;  /* 0x20000062ffba7230 */ /* 0x000fc60000004100 */
[----:B------:R-:W-:-:S04]  /*1660*/  IMAD.WIDE.U32 R76, R174, 0x10, R192 ;  /* 0x00000010ae4c7825 */ /* 0x000fc800078e00c0 */
[----:B------:R-:W-:Y:S01]  /*1670*/  FMUL.FTZ R179, R173, R179 ;  /* 0x000000b3adb37220 */ /* 0x000fe20000410000 */
[----:B------:R-:W-:Y:S02]  /*1680*/  HADD2.F32 R183, -RZ, R98.H1_H1 ;  /* 0x30000062ffb77230 */ /* 0x000fe40000004100 */
[----:B------:R-:W-:Y:S01]  /*1690*/  FMUL.FTZ R98, R199, R159 ;  /* 0x0000009fc7627220 */ /* 0x000fe20000410000 */
[----:B------:R-:W-:-:S04]  /*16a0*/  IMAD.WIDE.U32 R72, R174, 0x10, R200 ;  /* 0x00000010ae487825 */ /* 0x000fc800078e00c8 */
[C---:B------:R-:W-:Y:S01]  /*16b0*/  FADD.FTZ R180, -R184.reuse, R180 ;  /* 0x000000b4b8b47221 */ /* 0x040fe20000010100 */
[----:B------:R-:W-:Y:S01]  /*16c0*/  FADD.FTZ R182, -R184, R182 ;  /* 0x000000b6b8b67221 */ /* 0x000fe20000010100 */
[----:B------:R-:W4:Y:S01]  /*16d0*/  LDG.E.128 R76, desc[UR10][R76.64] ;  /* 0x0000000a4c4c7981 */ /* 0x000f22000c1e1d00 */
[----:B------:R-:W-:-:S04]  /*16e0*/  IMAD.WIDE.U32 R68, R174, 0x10, R202 ;  /* 0x00000010ae447825 */ /* 0x000fc800078e00ca */
[----:B------:R-:W-:Y:S01]  /*16f0*/  FADD.FTZ R44, R185, R44 ;  /* 0x0000002cb92c7221 */ /* 0x000fe20000010000 */
[-C--:B------:R-:W-:Y:S01]  /*1700*/  FFMA.FTZ R126, R179, R185.reuse, R126 ;  /* 0x000000b9b37e7223 */ /* 0x080fe2000001007e */
[----:B------:R-:W-:Y:S02]  /*1710*/  HADD2.F32 R97, -RZ, R97.H1_H1 ;  /* 0x30000061ff617230 */ /* 0x000fe40000004100 */
[----:B------:R-:W-:Y:S02]  /*1720*/  HADD2.F32 R181, -RZ, R107.H0_H0 ;  /* 0x2000006bffb57230 */ /* 0x000fe40000004100 */
[----:B------:R-:W-:Y:S01]  /*1730*/  FFMA.FTZ R185, R191, R185, R98 ;  /* 0x000000b9bfb97223 */ /* 0x000fe20000010062 */
[----:B------:R-:W-:Y:S01]  /*1740*/  FMUL.FTZ R98, R195, R162 ;  /* 0x000000a2c3627220 */ /* 0x000fe20000410000 */
[----:B------:R-:W-:Y:S02]  /*1750*/  HADD2.F32 R198, -RZ, R103.H0_H0 ;  /* 0x20000067ffc67230 */ /* 0x000fe40000004100 */
[----:B------:R-:W-:Y:S01]  /*1760*/  FMUL.FTZ R191, R173, R180 ;  /* 0x000000b4adbf7220 */ /* 0x000fe20000410000 */
[----:B------:R-:W-:-:S02]  /*1770*/  HADD2.F32 R163, -RZ, R106.H0_H0 ;  /* 0x2000006affa37230 */ /* 0x000fc40000004100 */
[C---:B------:R-:W-:Y:S01]  /*1780*/  FADD.FTZ R195, -R184.reuse, R186 ;  /* 0x000000bab8c37221 */ /* 0x040fe20000010100 */
[----:B------:R-:W-:Y:S01]  /*1790*/  FMUL.FTZ R199, R173, R182 ;  /* 0x000000b6adc77220 */ /* 0x000fe20000410000 */
[----:B------:R-:W4:Y:S01]  /*17a0*/  LDG.E.128 R72, desc[UR10][R72.64] ;  /* 0x0000000a48487981 */ /* 0x000f22000c1e1d00 */
[----:B------:R-:W-:Y:S01]  /*17b0*/  FADD.FTZ R187, -R184, R97 ;  /* 0x00000061b8bb7221 */ /* 0x000fe20000010100 */
[----:B------:R-:W-:Y:S01]  /*17c0*/  FMUL.FTZ R182, R206, R181 ;  /* 0x000000b5ceb67220 */ /* 0x000fe20000410000 */
[----:B------:R-:W-:Y:S01]  /*17d0*/  HADD2.F32 R194, -RZ, R102.H0_H0 ;  /* 0x20000066ffc27230 */ /* 0x000fe20000004100 */
[----:B------:R-:W4:Y:S01]  /*17e0*/  LDG.E.128 R68, desc[UR10][R68.64] ;  /* 0x0000000a44447981 */ /* 0x000f22000c1e1d00 */
[----:B------:R-:W-:Y:S02]  /*17f0*/  HADD2.F32 R101, -RZ, R101.H1_H1 ;  /* 0x30000065ff657230 */ /* 0x000fe40000004100 */
[----:B------:R-:W-:Y:S01]  /*1800*/  FADD.FTZ R43, R100, R43 ;  /* 0x0000002b642b7221 */ /* 0x000fe20000010000 */
[----:B------:R-:W-:Y:S01]  /*1810*/  FFMA.FTZ R125, R191, R100, R125 ;  /* 0x00000064bf7d7223 */ /* 0x000fe2000001007d */
[C---:B------:R-:W-:Y:S01]  /*1820*/  FMUL.FTZ R195, R173.reuse, R195 ;  /* 0x000000c3adc37220 */ /* 0x040fe20000410000 */
[C---:B------:R-:W-:Y:S01]  /*1830*/  IADD3 R175, PT, PT, R178.reuse, 0x40, RZ ;  /* 0x00000040b2af7810 */ /* 0x040fe20007ffe0ff */
[----:B------:R-:W-:Y:S01]  /*1840*/  HADD2.F32 R177, -RZ, R106.H1_H1 ;  /* 0x3000006affb17230 */ /* 0x000fe20000004100 */
[----:B------:R-:W-:Y:S01]  /*1850*/  IADD3 R180, PT, PT, R178, 0x60, RZ ;  /* 0x00000060b2b47810 */ /* 0x000fe20007ffe0ff */
[----:B------:R-:W-:Y:S01]  /*1860*/  FMUL.FTZ R187, R173, R187 ;  /* 0x000000bbadbb7220 */ /* 0x000fe20000410000 */
[----:B------:R-:W-:Y:S01]  /*1870*/  FADD.FTZ R38, R198, R38 ;  /* 0x00000026c6267221 */ /* 0x000fe20000010000 */
[----:B------:R-:W-:Y:S01]  /*1880*/  FFMA.FTZ R120, R199, R198, R120 ;  /* 0x000000c6c7787223 */ /* 0x000fe20000010078 */
[----:B------:R-:W4:Y:S01]  /*1890*/  LDL R106, [R1+0xc0] ;  /* 0x0000c000016a7983 */ /* 0x000f220000100800 */
[----:B------:R-:W-:Y:S01]  /*18a0*/  FADD.FTZ R40, R194, R40 ;  /* 0x00000028c2287221 */ /* 0x000fe20000010000 */
[----:B------:R-:W-:Y:S01]  /*18b0*/  FFMA.FTZ R122, R195, R194, R122 ;  /* 0x000000c2c37a7223 */ /* 0x000fe2000001007a */
[----:B------:R-:W-:Y:S01]  /*18c0*/  FADD.FTZ R41, R101, R41 ;  /* 0x0000002965297221 */ /* 0x000fe20000010000 */
[----:B------:R-:W-:Y:S01]  /*18d0*/  FFMA.FTZ R123, R187, R101, R123 ;  /* 0x00000065bb7b7223 */ /* 0x000fe2000001007b */
[----:B------:R-:W-:-:S04]  /*18e0*/  IMAD.WIDE.U32 R84, R175, 0x10, R200 ;  /* 0x00000010af547825 */ /* 0x000fc800078e00c8 */
[C---:B------:R-:W-:Y:S01]  /*18f0*/  FADD.FTZ R158, -R184.reuse, R158 ;  /* 0x0000009eb89e7221 */ /* 0x040fe20000010100 */
[----:B------:R-:W-:Y:S01]  /*1900*/  FADD.FTZ R183, -R184, R183 ;  /* 0x000000b7b8b77221 */ /* 0x000fe20000010100 */
[----:B------:R-:W-:Y:S02]  /*1910*/  HADD2.F32 R176, -RZ, R107.H1_H1 ;  /* 0x3000006bffb07230 */ /* 0x000fe40000004100 */
[----:B------:R-:W-:Y:S01]  /*1920*/  FADD.FTZ R226, R181, R226 ;  /* 0x000000e2b5e27221 */ /* 0x000fe20000010000 */
[----:B------:R-:W-:-:S04]  /*1930*/  IMAD.WIDE.U32 R64, R175, 0x10, R202 ;  /* 0x00000010af407825 */ /* 0x000fc800078e00ca */
[----:B------:R-:W-:Y:S01]  /*1940*/  FFMA.FTZ R14, R199, R181, R14 ;  /* 0x000000b5c70e7223 */ /* 0x000fe2000001000e */
[----:B------:R-:W4:Y:S01]  /*1950*/  LDL R206, [R1+0x98] ;  /* 0x0000980001ce7983 */ /* 0x000f220000100800 */
[----:B--2---:R-:W-:Y:S01]  /*1960*/  FMUL.FTZ R100, R105, R163 ;  /* 0x000000a369647220 */ /* 0x004fe20000410000 */
[----:B---3--:R-:W-:Y:S01]  /*1970*/  FFMA.FTZ R198, R197, R198, R182 ;  /* 0x000000c6c5c67223 */ /* 0x008fe200000100b6 */
[----:B----4-:R-:W-:Y:S01]  /*1980*/  FFMA.FTZ R186, R99, R101, R98 ;  /* 0x0000006563ba7223 */ /* 0x010fe20000010062 */
[----:B------:R-:W2:Y:S01]  /*1990*/  LDL R182, [R1+0xa8] ;  /* 0x0000a80001b67983 */ /* 0x000ea20000100800 */
[----:B------:R-:W-:Y:S01]  /*19a0*/  FFMA.FTZ R194, R104, R194, R100 ;  /* 0x000000c268c27223 */ /* 0x000fe20000010064 */
[----:B------:R-:W-:-:S04]  /*19b0*/  IMAD.WIDE.U32 R100, R180, 0x10, R200 ;  /* 0x00000010b4647825 */ /* 0x000fc800078e00c8 */
[----:B------:R-:W-:Y:S01]  /*19c0*/  FADD.FTZ R225, R176, R225 ;  /* 0x000000e1b0e17221 */ /* 0x000fe20000010000 */
[----:B------:R-:W3:Y:S01]  /*19d0*/  LDL R201, [R1+0xac] ;  /* 0x0000ac0001c97983 */ /* 0x000ee20000100800 */
[----:B------:R-:W-:-:S03]  /*19e0*/  IMAD.WIDE.U32 R104, R180, 0x10, R202 ;  /* 0x00000010b4687825 */ /* 0x000fc600078e00ca */
[----:B------:R-:W4:Y:S04]  /*19f0*/  LDL R202, [R1+0xa0] ;  /* 0x0000a00001ca7983 */ /* 0x000f280000100800 */
[----:B------:R-:W4:Y:S01]  /*1a00*/  LDL R200, [R1+0xa4] ;  /* 0x0000a40001c87983 */ /* 0x000f220000100800 */
[----:B------:R-:W-:Y:S01]  /*1a10*/  FMUL.FTZ R197, R173, R158 ;  /* 0x0000009eadc57220 */ /* 0x000fe20000410000 */
[----:B------:R-:W-:-:S04]  /*1a20*/  IMAD.WIDE.U32 R80, R175, 0x10, R192 ;  /* 0x00000010af507825 */ /* 0x000fc800078e00c0 */
[----:B------:R-:W-:Y:S01]  /*1a30*/  FMUL.FTZ R158, R205, R176 ;  /* 0x000000b0cd9e7220 */ /* 0x000fe20000410000 */
[----:B------:R-:W-:Y:S01]  /*1a40*/  FADD.FTZ R227, R177, R227 ;  /* 0x000000e3b1e37221 */ /* 0x000fe20000010000 */
[----:B------:R-:W-:-:S04]  /*1a50*/  IMAD.WIDE.U32 R96, R180, 0x10, R192 ;  /* 0x00000010b4607825 */ /* 0x000fc800078e00c0 */
[----:B------:R-:W-:Y:S01]  /*1a60*/  FFMA.FTZ R13, R197, R176, R13 ;  /* 0x000000b0c50d7223 */ /* 0x000fe2000001000d */
[----:B------:R-:W-:Y:S01]  /*1a70*/  HADD2.F32 R196, -RZ, R103.H1_H1 ;  /* 0x30000067ffc47230 */ /* 0x000fe20000004100 */
[----:B------:R-:W-:Y:S01]  /*1a80*/  ISETP.NE.AND.EX P0, PT, RZ, UR15, PT, P0 ;  /* 0x0000000fff007c0c */ /* 0x000fe2000bf05300 */
[--C-:B------:R-:W-:Y:S02]  /*1a90*/  HADD2.F32 R181, -RZ, R76.reuse.H0_H0 ;  /* 0x2000004cffb57230 */ /* 0x100fe40000004100 */
[----:B------:R-:W-:Y:S01]  /*1aa0*/  FMUL.FTZ R193, R173, R183 ;  /* 0x000000b7adc17220 */ /* 0x000fe20000410000 */
[----:B------:R-:W-:Y:S01]  /*1ab0*/  HADD2.F32 R176, -RZ, R76.H1_H1 ;  /* 0x3000004cffb07230 */ /* 0x000fe20000004100 */
[----:B------:R-:W4:Y:S01]  /*1ac0*/  LDL R205, [R1+0x9c] ;  /* 0x00009c0001cd7983 */ /* 0x000f220000100800 */
[----:B------:R-:W-:Y:S01]  /*1ad0*/  FADD.FTZ R181, -R184, R181 ;  /* 0x000000b5b8b57221 */ /* 0x000fe20000010100 */
[--C-:B------:R-:W-:Y:S02]  /*1ae0*/  HADD2.F32 R76, -RZ, R72.reuse.H0_H0 ;  /* 0x20000048ff4c7230 */ /* 0x100fe40000004100 */
[----:B------:R-:W4:Y:S01]  /*1af0*/  LDL R203, [R1+0x8c] ;  /* 0x00008c0001cb7983 */ /* 0x000f220000100800 */
[----:B------:R-:W-:-:S02]  /*1b00*/  HADD2.F32 R183, -RZ, R72.H1_H1 ;  /* 0x30000048ffb77230 */ /* 0x000fc40000004100 */
[--C-:B------:R-:W-:Y:S02]  /*1b10*/  HADD2.F32 R72, -RZ, R68.reuse.H0_H0 ;  /* 0x20000044ff487230 */ /* 0x100fe40000004100 */
[----:B------:R-:W-:Y:S01]  /*1b20*/  FFMA.FTZ R15, R193, R177, R15 ;  /* 0x000000b1c10f7223 */ /* 0x000fe2000001000f */
[----:B------:R-:W-:Y:S01]  /*1b30*/  FMUL.FTZ R181, R173, R181 ;  /* 0x000000b5adb57220 */ /* 0x000fe20000410000 */
[----:B------:R-:W-:Y:S02]  /*1b40*/  HADD2.F32 R68, -RZ, R68.H1_H1 ;  /* 0x30000044ff447230 */ /* 0x000fe40000004100 */
        /* <DEDUP_REMOVED lines=8> */
[----:B------:R-:W-:Y:S01]  /*1bd0*/  FADD.FTZ R37, R196, R37 ;  /* 0x00000025c4257221 */ /* 0x000fe20000010000 */
[-C--:B------:R-:W-:Y:S01]  /*1be0*/  FFMA.FTZ R119, R197, R196.reuse, R119 ;  /* 0x000000c4c5777223 */ /* 0x080fe20000010077 */
[----:B------:R-:W-:Y:S01]  /*1bf0*/  FFMA.FTZ R196, R204, R196, R158 ;  /* 0x000000c4ccc47223 */ /* 0x000fe2000001009e */
[----:B------:R-:W0:Y:S01]  /*1c00*/  @P0 LDC.64 R160, c[0x0][0x3b8] ;  /* 0x0000ee00ffa00b82 */ /* 0x000e220000000a00 */
[----:B------:R-:W4:Y:S01]  /*1c10*/  LDL R204, [R1+0x88] ;  /* 0x0000880001cc7983 */ /* 0x000f220000100800 */
[----:B------:R-:W-:Y:S01]  /*1c20*/  FADD.FTZ R216, R162, R216 ;  /* 0x000000d8a2d87221 */ /* 0x000fe20000010000 */
[----:B------:R-:W-:Y:S01]  /*1c30*/  FFMA.FTZ R17, R187, R162, R17 ;  /* 0x000000a2bb117223 */ /* 0x000fe20000010011 */
[----:B------:R-:W-:Y:S01]  /*1c40*/  FADD.FTZ R228, R163, R228 ;  /* 0x000000e4a3e47221 */ /* 0x000fe20000010000 */
[----:B------:R-:W-:Y:S01]  /*1c50*/  FFMA.FTZ R16, R195, R163, R16 ;  /* 0x000000a3c3107223 */ /* 0x000fe20000010010 */
[----:B------:R-:W-:Y:S01]  /*1c60*/  FADD.FTZ R35, R183, R35 ;  /* 0x00000023b7237221 */ /* 0x000fe20000010000 */
[----:B------:R-:W-:Y:S01]  /*1c70*/  FADD.FTZ R224, R72, R224 ;  /* 0x000000e048e07221 */ /* 0x000fe20000010000 */
[----:B------:R-:W1:Y:S01]  /*1c80*/  @P0 LDC.64 R162, c[0x0][0x3b8] ;  /* 0x0000ee00ffa20b82 */ /* 0x000e620000000a00 */
[----:B------:R-:W-:Y:S01]  /*1c90*/  FFMA.FTZ R12, R181, R72, R12 ;  /* 0x00000048b50c7223 */ /* 0x000fe2000001000c */
[----:B------:R-:W-:Y:S01]  /*1ca0*/  FADD.FTZ R223, R68, R223 ;  /* 0x000000df44df7221 */ /* 0x000fe20000010000 */
[----:B------:R-:W4:Y:S04]  /*1cb0*/  LDG.E.128 R80, desc[UR10][R80.64] ;  /* 0x0000000a50507981 */ /* 0x000f28000c1e1d00 */
[----:B------:R-:W4:Y:S01]  /*1cc0*/  LDG.E.128 R64, desc[UR10][R64.64] ;  /* 0x0000000a40407981 */ /* 0x000f22000c1e1d00 */
[----:B------:R-:W-:Y:S01]  /*1cd0*/  FADD.FTZ R4, R159, R4 ;  /* 0x000000049f047221 */ /* 0x000fe20000010000 */
[----:B------:R-:W-:-:S02]  /*1ce0*/  FFMA.FTZ R20, R179, R159, R20 ;  /* 0x0000009fb3147223 */ /* 0x000fc40000010014 */
[----:B------:R-:W1:Y:S01]  /*1cf0*/  LDC.64 R158, c[0x0][0x438] ;  /* 0x00010e00ff9e7b82 */ /* 0x000e620000000a00 */
[----:B------:R-:W4:Y:S04]  /*1d00*/  LDG.E.128 R84, desc[UR10][R84.64] ;  /* 0x0000000a54547981 */ /* 0x000f28000c1e1d00 */
[----:B------:R-:W4:Y:S04]  /*1d10*/  LDL R103, [R1+0xc4] ;  /* 0x0000c40001677983 */ /* 0x000f280000100800 */
[----:B------:R-:W4:Y:S01]  /*1d20*/  LDG.E.128 R96, desc[UR10][R96.64] ;  /* 0x0000000a60607981 */ /* 0x000f22000c1e1d00 */
[----:B------:R-:W-:-:S03]  /*1d30*/  HADD2.F32 R102, -RZ, R102.H1_H1 ;  /* 0x30000066ff667230 */ /* 0x000fc60000004100 */
[----:B------:R-:W4:Y:S01]  /*1d40*/  LDG.E.128 R104, desc[UR10][R104.64] ;  /* 0x0000000a68687981 */ /* 0x000f22000c1e1d00 */
[----:B--2---:R-:W-:Y:S01]  /*1d50*/  FMUL.FTZ R177, R182, R72 ;  /* 0x00000048b6b17220 */ /* 0x004fe20000410000 */
[----:B------:R-:W-:-:S03]  /*1d60*/  FMUL.FTZ R182, R173, R176 ;  /* 0x000000b0adb67220 */ /* 0x000fc60000410000 */
[----:B---3--:R-:W-:Y:S02]  /*1d70*/  FFMA.FTZ R76, R201, R76, R177 ;  /* 0x0000004cc94c7223 */ /* 0x008fe400000100b1 */
[----:B------:R-:W2:Y:S01]  /*1d80*/  LDL R201, [R1+0x90] ;  /* 0x0000900001c97983 */ /* 0x000ea20000100800 */
[----:B----4-:R-:W-:-:S03]  /*1d90*/  FMUL.FTZ R176, R202, R68 ;  /* 0x00000044cab07220 */ /* 0x010fc60000410000 */
[----:B------:R-:W3:Y:S01]  /*1da0*/  LDL R202, [R1+0x94] ;  /* 0x0000940001ca7983 */ /* 0x000ee20000100800 */
[----:B------:R-:W-:Y:S01]  /*1db0*/  FFMA.FTZ R117, R182, R183, R117 ;  /* 0x000000b7b6757223 */ /* 0x000fe20000010075 */
[----:B0-----:R-:W-:-:S04]  /*1dc0*/  @P0 IMAD.WIDE.U32 R160, R178, 0x8, R160 ;  /* 0x00000008b2a00825 */ /* 0x001fc800078e00a0 */
[----:B------:R-:W-:Y:S02]  /*1dd0*/  FFMA.FTZ R183, R200, R183, R176 ;  /* 0x000000b7c8b77223 */ /* 0x000fe400000100b0 */
[----:B------:R-:W0:Y:S01]  /*1de0*/  @P0 LDC.64 R176, c[0x0][0x3b8] ;  /* 0x0000ee00ffb00b82 */ /* 0x000e220000000a00 */
[----:B-1----:R-:W-:Y:S01]  /*1df0*/  @P0 IMAD.WIDE.U32 R162, R174, 0x8, R162 ;  /* 0x00000008aea20825 */ /* 0x002fe200078e00a2 */
[----:B------:R1:W5:Y:S04]  /*1e00*/  @P0 LDG.E.64 R138, desc[UR10][R160.64] ;  /* 0x0000000aa08a0981 */ /* 0x000368000c1e1b00 */
[----:B------:R4:W5:Y:S02]  /*1e10*/  @P0 LDG.E.64 R140, desc[UR10][R162.64] ;  /* 0x0000000aa28c0981 */ /* 0x000964000c1e1b00 */
[----:B-1----:R-:W1:Y:S01]  /*1e20*/  @P0 LDC.64 R160, c[0x0][0x3b8] ;  /* 0x0000ee00ffa00b82 */ /* 0x002e620000000a00 */
[----:B----4-:R-:W-:-:S02]  /*1e30*/  HADD2.F32 R163, -RZ, R77.H0_H0 ;  /* 0x2000004dffa37230 */ /* 0x010fc40000004100 */
[----:B------:R-:W-:Y:S02]  /*1e40*/  HADD2.F32 R77, -RZ, R77.H1_H1 ;  /* 0x3000004dff4d7230 */ /* 0x000fe40000004100 */
[----:B------:R-:W-:Y:S02]  /*1e50*/  HADD2.F32 R200, -RZ, R69.H0_H0 ;  /* 0x20000045ffc87230 */ /* 0x000fe40000004100 */
[----:B------:R-:W-:Y:S01]  /*1e60*/  FADD.FTZ R163, -R184, R163 ;  /* 0x000000a3b8a37221 */ /* 0x000fe20000010100 */
[----:B------:R-:W-:Y:S02]  /*1e70*/  HADD2.F32 R162, -RZ, R73.H0_H0 ;  /* 0x20000049ffa27230 */ /* 0x000fe40000004100 */
[----:B------:R-:W-:Y:S01]  /*1e80*/  FFMA.FTZ R11, R182, R68, R11 ;  /* 0x00000044b60b7223 */ /* 0x000fe2000001000b */
[----:B------:R-:W-:Y:S02]  /*1e90*/  HADD2.F32 R72, -RZ, R69.H1_H1 ;  /* 0x30000045ff487230 */ /* 0x000fe40000004100 */
[----:B------:R-:W-:Y:S01]  /*1ea0*/  FMUL.FTZ R163, R173, R163 ;  /* 0x000000a3ada37220 */ /* 0x000fe20000410000 */
[----:B------:R-:W-:Y:S01]  /*1eb0*/  FMUL.FTZ R68, R206, R200 ;  /* 0x000000c8ce447220 */ /* 0x000fe20000410000 */
[----:B------:R-:W-:Y:S01]  /*1ec0*/  FADD.FTZ R77, -R184, R77 ;  /* 0x0000004db84d7221 */ /* 0x000fe20000010100 */
[----:B------:R-:W-:-:S02]  /*1ed0*/  HADD2.F32 R73, -RZ, R73.H1_H1 ;  /* 0x30000049ff497230 */ /* 0x000fc40000004100 */
[----:B------:R-:W-:Y:S01]  /*1ee0*/  FADD.FTZ R34, R162, R34 ;  /* 0x00000022a2227221 */ /* 0x000fe20000010000 */
[-C--:B------:R-:W-:Y:S01]  /*1ef0*/  FFMA.FTZ R116, R163, R162.reuse, R116 ;  /* 0x000000a2a3747223 */ /* 0x080fe20000010074 */
[----:B------:R-:W-:Y:S01]  /*1f00*/  FFMA.FTZ R162, R205, R162, R68 ;  /* 0x000000a2cda27223 */ /* 0x000fe20000010044 */
[----:B------:R-:W-:Y:S01]  /*1f10*/  FMUL.FTZ R77, R173, R77 ;  /* 0x0000004dad4d7220 */ /* 0x000fe20000410000 */
[----:B------:R-:W4:Y:S01]  /*1f20*/  LDL R205, [R1+0x80] ;  /* 0x0000800001cd7983 */ /* 0x000f220000100800 */
[----:B0-----:R-:W-:-:S04]  /*1f30*/  @P0 IMAD.WIDE.U32 R68, R175, 0x8, R176 ;  /* 0x00000008af440825 */ /* 0x001fc800078e00b0 */
[----:B------:R-:W-:Y:S01]  /*1f40*/  FADD.FTZ R33, R73, R33 ;  /* 0x0000002149217221 */ /* 0x000fe20000010000 */
[----:B------:R-:W-:Y:S01]  /*1f50*/  FFMA.FTZ R115, R77, R73, R115 ;  /* 0x000000494d737223 */ /* 0x000fe20000010073 */
[----:B-1----:R-:W-:-:S04]  /*1f60*/  @P0 IMAD.WIDE.U32 R160, R180, 0x8, R160 ;  /* 0x00000008b4a00825 */ /* 0x002fc800078e00a0 */
[----:B------:R-:W-:Y:S01]  /*1f70*/  FADD.FTZ R222, R200, R222 ;  /* 0x000000dec8de7221 */ /* 0x000fe20000010000 */
[----:B------:R-:W-:Y:S01]  /*1f80*/  FFMA.FTZ R10, R163, R200, R10 ;  /* 0x000000c8a30a7223 */ /* 0x000fe2000001000a */
[----:B--2---:R-:W-:Y:S01]  /*1f90*/  FMUL.FTZ R201, R201, R72 ;  /* 0x00000048c9c97220 */ /* 0x004fe20000410000 */
[----:B------:R-:W-:Y:S01]  /*1fa0*/  HADD2.F32 R177, -RZ, R70.H0_H0 ;  /* 0x20000046ffb17230 */ /* 0x000fe20000004100 */
[----:B------:R0:W5:Y:S02]  /*1fb0*/  @P0 LDG.E.64 R144, desc[UR10][R160.64] ;  /* 0x0000000aa0900981 */ /* 0x000164000c1e1b00 */
[----:B---3--:R-:W-:Y:S01]  /*1fc0*/  FFMA.FTZ R176, R202, R73, R201 ;  /* 0x00000049cab07223 */ /* 0x008fe200000100c9 */
[----:B------:R-:W-:Y:S01]  /*1fd0*/  HADD2.F32 R73, -RZ, R78.H0_H0 ;  /* 0x2000004eff497230 */ /* 0x000fe20000004100 */
[----:B------:R-:W2:Y:S04]  /*1fe0*/  LDL R202, [R1+0x84] ;  /* 0x0000840001ca7983 */ /* 0x000ea80000100800 */
[----:B------:R-:W-:Y:S01]  /*1ff0*/  FADD.FTZ R200, -R184, R73 ;  /* 0x00000049b8c87221 */ /* 0x000fe20000010100 */
[----:B------:R-:W3:Y:S01]  /*2000*/  LDL R201, [R1+0x70] ;  /* 0x0000700001c97983 */ /* 0x000ee20000100800 */
[----:B0-----:R-:W-:-:S02]  /*2010*/  HADD2.F32 R160, -RZ, R74.H0_H0 ;  /* 0x2000004affa07230 */ /* 0x001fc40000004100 */
[----:B------:R-:W-:Y:S01]  /*2020*/  FMUL.FTZ R161, R173, R200 ;  /* 0x000000c8ada17220 */ /* 0x000fe20000410000 */
[----:B------:R-:W-:Y:S01]  /*2030*/  FMUL.FTZ R200, R204, R177 ;  /* 0x000000b1ccc87220 */ /* 0x000fe20000410000 */
[----:B------:R-:W-:Y:S01]  /*2040*/  ISETP.NE.U32.AND P1, PT, R158, RZ, PT ;  /* 0x000000ff9e00720c */ /* 0x000fe20003f25070 */
[----:B------:R-:W3:Y:S01]  /*2050*/  LDL R204, [R1+0x78] ;  /* 0x0000780001cc7983 */ /* 0x000ee20000100800 */
[----:B------:R-:W-:Y:S01]  /*2060*/  FADD.FTZ R32, R160, R32 ;  /* 0x00000020a0207221 */ /* 0x000fe20000010000 */
[-C--:B------:R-:W-:Y:S01]  /*2070*/  FFMA.FTZ R114, R161, R160.reuse, R114 ;  /* 0x000000a0a1727223 */ /* 0x080fe20000010072 */
[----:B------:R-:W-:Y:S01]  /*2080*/  FFMA.FTZ R160, R203, R160, R200 ;  /* 0x000000a0cba07223 */ /* 0x000fe200000100c8 */
[----:B------:R-:W-:Y:S01]  /*2090*/  FADD.FTZ R221, R72, R221 ;  /* 0x000000dd48dd7221 */ /* 0x000fe20000010000 */
[----:B------:R-:W3:Y:S01]  /*20a0*/  LDL R203, [R1+0x7c] ;  /* 0x00007c0001cb7983 */ /* 0x000ee20000100800 */
[----:B------:R-:W-:Y:S01]  /*20b0*/  ISETP.NE.AND.EX P1, PT, R159, RZ, PT, P1 ;  /* 0x000000ff9f00720c */ /* 0x000fe20003f25310 */
[----:B------:R-:W-:Y:S01]  /*20c0*/  FFMA.FTZ R9, R77, R72, R9 ;  /* 0x000000484d097223 */ /* 0x000fe20000010009 */
[----:B------:R-:W-:-:S02]  /*20d0*/  HADD2.F32 R78, -RZ, R78.H1_H1 ;  /* 0x3000004eff4e7230 */ /* 0x000fc40000004100 */
[----:B------:R-:W-:Y:S01]  /*20e0*/  FADD.FTZ R220, R177, R220 ;  /* 0x000000dcb1dc7221 */ /* 0x000fe20000010000 */
[----:B------:R0:W5:Y:S08]  /*20f0*/  @P0 LDG.E.64 R142, desc[UR10][R68.64] ;  /* 0x0000000a448e0981 */ /* 0x000170000c1e1b00 */
[----:B------:R-:W1:Y:S01]  /*2100*/  @P1 LDC.64 R72, c[0x0][0x438] ;  /* 0x00010e00ff481b82 */ /* 0x000e620000000a00 */
[----:B------:R-:W-:Y:S01]  /*2110*/  FFMA.FTZ R8, R161, R177, R8 ;  /* 0x000000b1a1087223 */ /* 0x000fe20000010008 */
[----:B------:R-:W-:-:S02]  /*2120*/  HADD2.F32 R70, -RZ, R70.H1_H1 ;  /* 0x30000046ff467230 */ /* 0x000fc40000004100 */
[----:B------:R-:W-:Y:S01]  /*2130*/  FADD.FTZ R177, -R184, R78 ;  /* 0x0000004eb8b17221 */ /* 0x000fe20000010100 */
[----:B------:R-:W-:-:S03]  /*2140*/  HADD2.F32 R74, -RZ, R74.H1_H1 ;  /* 0x3000004aff4a7230 */ /* 0x000fc60000004100 */
[----:B------:R-:W-:Y:S01]  /*2150*/  FMUL.FTZ R177, R173, R177 ;  /* 0x000000b1adb17220 */ /* 0x000fe20000410000 */
[----:B----4-:R-:W-:Y:S01]  /*2160*/  FMUL.FTZ R78, R205, R70 ;  /* 0x00000046cd4e7220 */ /* 0x010fe20000410000 */
[----:B------:R-:W-:Y:S01]  /*2170*/  FADD.FTZ R31, R74, R31 ;  /* 0x0000001f4a1f7221 */ /* 0x000fe20000010000 */
[----:B0-----:R-:W0:Y:S01]  /*2180*/  @P1 LDC.64 R68, c[0x0][0x438] ;  /* 0x00010e00ff441b82 */ /* 0x001e220000000a00 */
[C---:B------:R-:W-:Y:S01]  /*2190*/  FFMA.FTZ R113, R177.reuse, R74, R113 ;  /* 0x0000004ab1717223 */ /* 0x040fe20000010071 */
[----:B------:R-:W-:Y:S01]  /*21a0*/  FADD.FTZ R219, R70, R219 ;  /* 0x000000db46db7221 */ /* 0x000fe20000010000 */
[----:B------:R-:W-:Y:S01]  /*21b0*/  FFMA.FTZ R7, R177, R70, R7 ;  /* 0x00000046b1077223 */ /* 0x000fe20000010007 */
[----:B------:R-:W-:Y:S02]  /*21c0*/  HADD2.F32 R70, -RZ, R71.H0_H0 ;  /* 0x20000047ff467230 */ /* 0x000fe40000004100 */
[----:B------:R-:W-:Y:S02]  /*21d0*/  HADD2.F32 R205, -RZ, R75.H0_H0 ;  /* 0x2000004bffcd7230 */ /* 0x000fe40000004100 */
[----:B------:R-:W-:-:S02]  /*21e0*/  HADD2.F32 R71, -RZ, R71.H1_H1 ;  /* 0x30000047ff477230 */ /* 0x000fc40000004100 */
[----:B-1----:R-:W-:-:S04]  /*21f0*/  @P1 IMAD.WIDE.U32 R72, R174, 0x10, R72 ;  /* 0x00000010ae481825 */ /* 0x002fc800078e0048 */
[----:B------:R-:W-:Y:S01]  /*2200*/  FADD.FTZ R30, R205, R30 ;  /* 0x0000001ecd1e7221 */ /* 0x000fe20000010000 */
[----:B------:R3:W5:Y:S01]  /*2210*/  @P1 LDG.E.128 R56, desc[UR10][R72.64] ;  /* 0x0000000a48381981 */ /* 0x000762000c1e1d00 */
[----:B------:R-:W-:Y:S02]  /*2220*/  HADD2.F32 R75, -RZ, R75.H1_H1 ;  /* 0x3000004bff4b7230 */ /* 0x000fe40000004100 */
[----:B------:R-:W-:Y:S01]  /*2230*/  FADD.FTZ R218, R70, R218 ;  /* 0x000000da46da7221 */ /* 0x000fe20000010000 */
[----:B------:R-:W-:Y:S01]  /*2240*/  FADD.FTZ R217, R71, R217 ;  /* 0x000000d947d97221 */ /* 0x000fe20000010000 */
[----:B------:R-:W4:Y:S01]  /*2250*/  LDL R73, [R1+0x50] ;  /* 0x0000500001497983 */ /* 0x000f220000100800 */
[----:B--2---:R-:W-:Y:S01]  /*2260*/  FFMA.FTZ R78, R202, R74, R78 ;  /* 0x0000004aca4e7223 */ /* 0x004fe2000001004e */
[----:B------:R-:W-:Y:S02]  /*2270*/  HADD2.F32 R74, -RZ, R79.H0_H0 ;  /* 0x2000004fff4a7230 */ /* 0x000fe40000004100 */
[----:B------:R-:W2:Y:S03]  /*2280*/  LDL R202, [R1+0x6c] ;  /* 0x00006c0001ca7983 */ /* 0x000ea60000100800 */
[----:B------:R-:W-:-:S04]  /*2290*/  FADD.FTZ R74, -R184, R74 ;  /* 0x0000004ab84a7221 */ /* 0x000fc80000010100 */
[----:B------:R-:W-:Y:S01]  /*22a0*/  FMUL.FTZ R206, R173, R74 ;  /* 0x0000004aadce7220 */ /* 0x000fe20000410000 */
[-C--:B---3--:R-:W-:Y:S01]  /*22b0*/  FMUL.FTZ R72, R204, R70.reuse ;  /* 0x00000046cc487220 */ /* 0x088fe20000410000 */
[----:B------:R-:W3:Y:S02]  /*22c0*/  LDL R74, [R1+0x64] ;  /* 0x00006400014a7983 */ /* 0x000ee40000100800 */
[-C--:B------:R-:W-:Y:S01]  /*22d0*/  FFMA.FTZ R112, R206, R205.reuse, R112 ;  /* 0x000000cdce707223 */ /* 0x080fe20000010070 */
[----:B------:R-:W-:Y:S01]  /*22e0*/  FFMA.FTZ R205, R203, R205, R72 ;  /* 0x000000cdcbcd7223 */ /* 0x000fe20000010048 */
[----:B------:R-:W-:Y:S02]  /*22f0*/  FMUL.FTZ R203, R201, R71 ;  /* 0x00000047c9cb7220 */ /* 0x000fe40000410000 */
[----:B------:R-:W4:Y:S01]  /*2300*/  LDL R201, [R1+0x60] ;  /* 0x0000600001c97983 */ /* 0x000f220000100800 */
[----:B------:R-:W-:Y:S02]  /*2310*/  HADD2.F32 R79, -RZ, R79.H1_H1 ;  /* 0x3000004fff4f7230 */ /* 0x000fe40000004100 */
[----:B------:R-:W-:Y:S01]  /*2320*/  FFMA.FTZ R203, R208, R75, R203 ;  /* 0x0000004bd0cb7223 */ /* 0x000fe200000100cb */
[----:B------:R-:W-:Y:S01]  /*2330*/  HADD2.F32 R72, -RZ, R80.H0_H0 ;  /* 0x20000050ff487230 */ /* 0x000fe20000004100 */
[----:B------:R-:W3:Y:S01]  /*2340*/  LDL R208, [R1+0x58] ;  /* 0x0000580001d07983 */ /* 0x000ee20000100800 */
[----:B------:R-:W-:Y:S01]  /*2350*/  FADD.FTZ R79, -R184, R79 ;  /* 0x0000004fb84f7221 */ /* 0x000fe20000010100 */
[----:B------:R-:W-:Y:S01]  /*2360*/  FFMA.FTZ R6, R206, R70, R6 ;  /* 0x00000046ce067223 */ /* 0x000fe20000010006 */
[----:B------:R-:W-:-:S02]  /*2370*/  HADD2.F32 R70, -RZ, R64.H0_H0 ;  /* 0x20000040ff467230 */ /* 0x000fc40000004100 */
[----:B------:R-:W-:Y:S01]  /*2380*/  FADD.FTZ R72, -R184, R72 ;  /* 0x00000048b8487221 */ /* 0x000fe20000010100 */
[----:B------:R-:W-:-:S03]  /*2390*/  FMUL.FTZ R204, R173, R79 ;  /* 0x0000004fadcc7220 */ /* 0x000fc60000410000 */
[----:B------:R-:W-:Y:S01]  /*23a0*/  FMUL.FTZ R200, R173, R72 ;  /* 0x00000048adc87220 */ /* 0x000fe20000410000 */
[----:B------:R-:W-:Y:S01]  /*23b0*/  FFMA.FTZ R5, R204, R71, R5 ;  /* 0x00000047cc057223 */ /* 0x000fe20000010005 */
[----:B------:R-:W-:Y:S01]  /*23c0*/  FMUL.FTZ R71, R207, R70 ;  /* 0x00000046cf477220 */ /* 0x000fe20000410000 */
[----:B------:R-:W3:Y:S04]  /*23d0*/  LDL R72, [R1+0x54] ;  /* 0x0000540001487983 */ /* 0x000ee80000100800 */
[----:B------:R-:W3:Y:S01]  /*23e0*/  LDL R207, [R1+0x5c] ;  /* 0x00005c0001cf7983 */ /* 0x000ee20000100800 */
[----:B0-----:R-:W-:-:S05]  /*23f0*/  @P1 IMAD.WIDE.U32 R68, R178, 0x10, R68 ;  /* 0x00000010b2441825 */ /* 0x001fca00078e0044 */
[----:B------:R0:W5:Y:S02]  /*2400*/  @P1 LDG.E.128 R60, desc[UR10][R68.64] ;  /* 0x0000000a443c1981 */ /* 0x000164000c1e1d00 */
[----:B0-----:R-:W0:Y:S01]  /*2410*/  @P1 LDC.64 R68, c[0x0][0x438] ;  /* 0x00010e00ff441b82 */ /* 0x001e220000000a00 */
[----:B------:R-:W-:Y:S02]  /*2420*/  HADD2.F32 R80, -RZ, R80.H1_H1 ;  /* 0x30000050ff507230 */ /* 0x000fe40000004100 */
[----:B------:R-:W-:Y:S01]  /*2430*/  FADD.FTZ R242, R70, R242 ;  /* 0x000000f246f27221 */ /* 0x000fe20000010000 */
[----:B------:R-:W-:Y:S01]  /*2440*/  FFMA.FTZ R231, R200, R70, R231 ;  /* 0x00000046c8e77223 */ /* 0x000fe200000100e7 */
[----:B------:R-:W-:Y:S02]  /*2450*/  HADD2.F32 R64, -RZ, R64.H1_H1 ;  /* 0x30000040ff407230 */ /* 0x000fe40000004100 */
[----:B------:R-:W-:Y:S01]  /*2460*/  FADD.FTZ R70, -R184, R80 ;  /* 0x00000050b8467221 */ /* 0x000fe20000010100 */
[----:B------:R-:W-:-:S02]  /*2470*/  HADD2.F32 R79, -RZ, R84.H0_H0 ;  /* 0x20000054ff4f7230 */ /* 0x000fc40000004100 */
[----:B0-----:R-:W-:-:S05]  /*2480*/  @P1 IMAD.WIDE.U32 R68, R175, 0x10, R68 ;  /* 0x00000010af441825 */ /* 0x001fca00078e0044 */
[----:B------:R0:W5:Y:S02]  /*2490*/  @P1 LDG.E.128 R52, desc[UR10][R68.64] ;  /* 0x0000000a44341981 */ /* 0x000164000c1e1d00 */
[----:B0-----:R-:W0:Y:S01]  /*24a0*/  @P1 LDC.64 R68, c[0x0][0x438] ;  /* 0x00010e00ff441b82 */ /* 0x001e220000000a00 */
[----:B------:R-:W-:Y:S02]  /*24b0*/  HADD2.F32 R80, -RZ, R84.H1_H1 ;  /* 0x30000054ff507230 */ /* 0x000fe40000004100 */
        /* <DEDUP_REMOVED lines=9> */
[----:B0-----:R-:W-:-:S05]  /*2550*/  @P1 IMAD.WIDE.U32 R68, R180, 0x10, R68 ;  /* 0x00000010b4441825 */ /* 0x001fca00078e0044 */
[----:B------:R0:W5:Y:S01]  /*2560*/  @P1 LDG.E.128 R48, desc[UR10][R68.64] ;  /* 0x0000000a44301981 */ /* 0x000162000c1e1d00 */
[----:B--2---:R-:W-:Y:S01]  /*2570*/  FFMA.FTZ R79, R202, R79, R71 ;  /* 0x0000004fca4f7223 */ /* 0x004fe20000010047 */
[----:B----4-:R-:W-:-:S04]  /*2580*/  FMUL.FTZ R70, R201, R64 ;  /* 0x00000040c9467220 */ /* 0x010fc80000410000 */
[----:B---3--:R-:W-:Y:S01]  /*2590*/  FFMA.FTZ R80, R74, R80, R70 ;  /* 0x000000504a507223 */ /* 0x008fe20000010046 */
[----:B------:R-:W-:Y:S01]  /*25a0*/  HADD2.F32 R70, -RZ, R81.H0_H0 ;  /* 0x20000051ff467230 */ /* 0x000fe20000004100 */
[----:B------:R-:W1:Y:S01]  /*25b0*/  LDC.64 R74, c[0x0][0x3b0] ;  /* 0x0000ec00ff4a7b82 */ /* 0x000e620000000a00 */
[----:B------:R-:W-:-:S03]  /*25c0*/  HADD2.F32 R64, -RZ, R65.H0_H0 ;  /* 0x20000041ff407230 */ /* 0x000fc60000004100 */
[----:B------:R-:W-:Y:S01]  /*25d0*/  FADD.FTZ R70, -R184, R70 ;  /* 0x00000046b8467221 */ /* 0x000fe20000010100 */
[----:B------:R-:W-:-:S03]  /*25e0*/  HADD2.F32 R81, -RZ, R81.H1_H1 ;  /* 0x30000051ff517230 */ /* 0x000fc60000004100 */
[C---:B------:R-:W-:Y:S01]  /*25f0*/  FMUL.FTZ R202, R173.reuse, R70 ;  /* 0x00000046adca7220 */ /* 0x040fe20000410000 */
[-C--:B0-----:R-:W-:Y:S01]  /*2600*/  FMUL.FTZ R68, R208, R64.reuse ;  /* 0x00000040d0447220 */ /* 0x081fe20000410000 */
[----:B------:R-:W-:Y:S01]  /*2610*/  FADD.FTZ R239, R64, R239 ;  /* 0x000000ef40ef7221 */ /* 0x000fe20000010000 */
[----:B------:R-:W-:Y:S02]  /*2620*/  HADD2.F32 R65, -RZ, R65.H1_H1 ;  /* 0x30000041ff417230 */ /* 0x000fe40000004100 */
[----:B------:R-:W-:Y:S01]  /*2630*/  FFMA.FTZ R233, R202, R64, R233 ;  /* 0x00000040cae97223 */ /* 0x000fe200000100e9 */
[----:B------:R-:W-:Y:S01]  /*2640*/  FADD.FTZ R64, -R184, R81 ;  /* 0x00000051b8407221 */ /* 0x000fe20000010100 */
[--C-:B------:R-:W-:Y:S02]  /*2650*/  HADD2.F32 R201, -RZ, R85.reuse.H0_H0 ;  /* 0x20000055ffc97230 */ /* 0x100fe40000004100 */
[----:B------:R-:W-:Y:S02]  /*2660*/  HADD2.F32 R81, -RZ, R85.H1_H1 ;  /* 0x30000055ff517230 */ /* 0x000fe40000004100 */
[----:B------:R-:W-:Y:S01]  /*2670*/  FMUL.FTZ R85, R173, R64 ;  /* 0x00000040ad557220 */ /* 0x000fe20000410000 */
[----:B------:R-:W-:Y:S01]  /*2680*/  FMUL.FTZ R64, R73, R65 ;  /* 0x0000004149407220 */ /* 0x000fe20000410000 */
[----:B------:R-:W-:Y:S01]  /*2690*/  FADD.FTZ R26, R201, R26 ;  /* 0x0000001ac91a7221 */ /* 0x000fe20000010000 */
[----:B------:R-:W-:Y:S01]  /*26a0*/  FFMA.FTZ R108, R202, R201, R108 ;  /* 0x000000c9ca6c7223 */ /* 0x000fe2000001006c */
[----:B------:R-:W-:Y:S01]  /*26b0*/  FADD.FTZ R25, R81, R25 ;  /* 0x0000001951197221 */ /* 0x000fe20000010000 */
[----:B------:R-:W-:Y:S01]  /*26c0*/  FFMA.FTZ R47, R85, R81, R47 ;  /* 0x00000051552f7223 */ /* 0x000fe2000001002f */
[----:B------:R-:W-:Y:S01]  /*26d0*/  FFMA.FTZ R201, R207, R201, R68 ;  /* 0x000000c9cfc97223 */ /* 0x000fe20000010044 */
[----:B------:R-:W-:Y:S01]  /*26e0*/  FFMA.FTZ R81, R72, R81, R64 ;  /* 0x0000005148517223 */ /* 0x000fe20000010040 */
[----:B------:R-:W-:Y:S01]  /*26f0*/  FADD.FTZ R238, R65, R238 ;  /* 0x000000ee41ee7221 */ /* 0x000fe20000010000 */
[----:B------:R-:W-:Y:S01]  /*2700*/  FFMA.FTZ R234, R85, R65, R234 ;  /* 0x0000004155ea7223 */ /* 0x000fe200000100ea */
[----:B-1----:R-:W-:-:S04]  /*2710*/  IMAD.WIDE.U32 R64, R178, 0x8, R74 ;  /* 0x00000008b2407825 */ /* 0x002fc800078e004a */
[----:B------:R-:W-:-:S04]  /*2720*/  IMAD.WIDE.U32 R72, R174, 0x8, R74 ;  /* 0x00000008ae487825 */ /* 0x000fc800078e004a */
[----:B------:R-:W-:Y:S01]  /*2730*/  FADD.FTZ R39, R102, R39 ;  /* 0x0000002766277221 */ /* 0x000fe20000010000 */
[-C--:B------:R-:W-:Y:S01]  /*2740*/  FFMA.FTZ R121, R193, R102.reuse, R121 ;  /* 0x00000066c1797223 */ /* 0x080fe20000010079 */
[----:B------:R-:W-:Y:S01]  /*2750*/  FFMA.FTZ R192, R103, R102, R192 ;  /* 0x0000006667c07223 */ /* 0x000fe200000100c0 */
[--C-:B------:R-:W-:Y:S01]  /*2760*/  IMAD.WIDE.U32 R70, R175, 0x8, R74.reuse ;  /* 0x00000008af467825 */ /* 0x100fe200078e004a */
[----:B------:R-:W2:Y:S03]  /*2770*/  LDG.E.128 R100, desc[UR10][R100.64] ;  /* 0x0000000a64647981 */ /* 0x000ea6000c1e1d00 */
[----:B------:R-:W-:Y:S01]  /*2780*/  IMAD.WIDE.U32 R68, R180, 0x8, R74 ;  /* 0x00000008b4447825 */ /* 0x000fe200078e004a */
[----:B------:R-:W5:Y:S03]  /*2790*/  LDG.E.64 R64, desc[UR10][R64.64] ;  /* 0x0000000a40407981 */ /* 0x000f66000c1e1b00 */
[----:B------:R-:W-:Y:S01]  /*27a0*/  HADD2.F32 R74, -RZ, R82.H0_H0 ;  /* 0x20000052ff4a7230 */ /* 0x000fe20000004100 */
[----:B------:R-:W5:Y:S04]  /*27b0*/  LDG.E.64 R72, desc[UR10][R72.64] ;  /* 0x0000000a48487981 */ /* 0x000f68000c1e1b00 */
[----:B------:R-:W-:Y:S01]  /*27c0*/  FADD.FTZ R208, -R184, R74 ;  /* 0x0000004ab8d07221 */ /* 0x000fe20000010100 */
[----:B------:R-:W-:Y:S01]  /*27d0*/  HADD2.F32 R74, -RZ, R66.H0_H0 ;  /* 0x20000042ff4a7230 */ /* 0x000fe20000004100 */
[----:B------:R-:W5:Y:S01]  /*27e0*/  LDG.E.64 R70, desc[UR10][R70.64] ;  /* 0x0000000a46467981 */ /* 0x000f62000c1e1b00 */
[----:B------:R-:W-:-:S02]  /*27f0*/  HADD2.F32 R207, -RZ, R86.H0_H0 ;  /* 0x20000056ffcf7230 */ /* 0x000fc40000004100 */
[----:B------:R-:W-:Y:S01]  /*2800*/  FMUL.FTZ R208, R173, R208 ;  /* 0x000000d0add07220 */ /* 0x000fe20000410000 */
[----:B------:R-:W-:Y:S01]  /*2810*/  FMUL.FTZ R75, R212, R74 ;  /* 0x0000004ad44b7220 */ /* 0x000fe20000410000 */
[----:B------:R-:W5:Y:S01]  /*2820*/  LDG.E.64 R68, desc[UR10][R68.64] ;  /* 0x0000000a44447981 */ /* 0x000f62000c1e1b00 */
[----:B------:R-:W-:Y:S01]  /*2830*/  FADD.FTZ R46, R207, R46 ;  /* 0x0000002ecf2e7221 */ /* 0x000fe20000010000 */
[-C--:B------:R-:W-:Y:S01]  /*2840*/  FFMA.FTZ R24, R208, R207.reuse, R24 ;  /* 0x000000cfd0187223 */ /* 0x080fe20000010018 */
[----:B------:R-:W-:Y:S02]  /*2850*/  FFMA.FTZ R207, R211, R207, R75 ;  /* 0x000000cfd3cf7223 */ /* 0x000fe4000001004b */
[----:B------:R-:W3:Y:S01]  /*2860*/  LDL R75, [R1+0x34] ;  /* 0x00003400014b7983 */ /* 0x000ee20000100800 */
[----:B------:R-:W-:Y:S02]  /*2870*/  HADD2.F32 R82, -RZ, R82.H1_H1 ;  /* 0x30000052ff527230 */ /* 0x000fe40000004100 */
[----:B------:R-:W-:-:S03]  /*2880*/  HADD2.F32 R66, -RZ, R66.H1_H1 ;  /* 0x30000042ff427230 */ /* 0x000fc60000004100 */
[----:B------:R-:W-:Y:S02]  /*2890*/  FADD.FTZ R82, -R184, R82 ;  /* 0x00000052b8527221 */ /* 0x000fe40000010100 */
[----:B------:R-:W-:Y:S01]  /*28a0*/  FMUL.FTZ R211, R210, R66 ;  /* 0x00000042d2d37220 */ /* 0x000fe20000410000 */
[----:B------:R-:W-:Y:S02]  /*28b0*/  HADD2.F32 R210, -RZ, R83.H0_H0 ;  /* 0x20000053ffd27230 */ /* 0x000fe40000004100 */
[----:B------:R-:W-:Y:S01]  /*28c0*/  FMUL.FTZ R212, R173, R82 ;  /* 0x00000052add47220 */ /* 0x000fe20000410000 */
[----:B------:R-:W-:Y:S02]  /*28d0*/  HADD2.F32 R86, -RZ, R86.H1_H1 ;  /* 0x30000056ff567230 */ /* 0x000fe40000004100 */
[----:B------:R-:W-:Y:S01]  /*28e0*/  FADD.FTZ R248, R66, R248 ;  /* 0x000000f842f87221 */ /* 0x000fe20000010000 */
[----:B------:R-:W-:Y:S01]  /*28f0*/  FFMA.FTZ R237, R212, R66, R237 ;  /* 0x00000042d4ed7223 */ /* 0x000fe200000100ed */
[----:B------:R-:W-:Y:S01]  /*2900*/  FADD.FTZ R210, -R184, R210 ;  /* 0x000000d2b8d27221 */ /* 0x000fe20000010100 */
[----:B------:R-:W-:-:S02]  /*2910*/  HADD2.F32 R66, -RZ, R67.H0_H0 ;  /* 0x20000043ff427230 */ /* 0x000fc40000004100 */
[----:B------:R-:W-:Y:S01]  /*2920*/  FFMA.FTZ R211, R209, R86, R211 ;  /* 0x00000056d1d37223 */ /* 0x000fe200000100d3 */
[----:B------:R-:W-:Y:S02]  /*2930*/  HADD2.F32 R83, -RZ, R83.H1_H1 ;  /* 0x30000053ff537230 */ /* 0x000fe40000004100 */
[----:B------:R-:W-:Y:S01]  /*2940*/  FADD.FTZ R249, R74, R249 ;  /* 0x000000f94af97221 */ /* 0x000fe20000010000 */
[----:B------:R-:W-:Y:S02]  /*2950*/  HADD2.F32 R209, -RZ, R87.H0_H0 ;  /* 0x20000057ffd17230 */ /* 0x000fe40000004100 */
[----:B------:R-:W-:Y:S01]  /*2960*/  FFMA.FTZ R235, R208, R74, R235 ;  /* 0x0000004ad0eb7223 */ /* 0x000fe200000100eb */
[----:B------:R-:W-:Y:S01]  /*2970*/  FMUL.FTZ R210, R173, R210 ;  /* 0x000000d2add27220 */ /* 0x000fe20000410000 */
[----:B------:R-:W-:Y:S01]  /*2980*/  FMUL.FTZ R74, R215, R66 ;  /* 0x00000042d74a7220 */ /* 0x000fe20000410000 */
[----:B------:R-:W-:Y:S02]  /*2990*/  HADD2.F32 R67, -RZ, R67.H1_H1 ;  /* 0x30000043ff437230 */ /* 0x000fe40000004100 */
[----:B------:R-:W-:Y:S01]  /*29a0*/  FADD.FTZ R83, -R184, R83 ;  /* 0x00000053b8537221 */ /* 0x000fe20000010100 */
[----:B------:R-:W-:Y:S01]  /*29b0*/  FADD.FTZ R229, R209, R229 ;  /* 0x000000e5d1e57221 */ /* 0x000fe20000010000 */
[-C--:B------:R-:W-:Y:S01]  /*29c0*/  FFMA.FTZ R22, R210, R209.reuse, R22 ;  /* 0x000000d1d2167223 */ /* 0x080fe20000010016 */
[----:B------:R-:W-:Y:S01]  /*29d0*/  FFMA.FTZ R209, R214, R209, R74 ;  /* 0x000000d1d6d17223 */ /* 0x000fe2000001004a */
[----:B------:R-:W-:-:S02]  /*29e0*/  HADD2.F32 R87, -RZ, R87.H1_H1 ;  /* 0x30000057ff577230 */ /* 0x000fc40000004100 */
[----:B------:R-:W-:Y:S01]  /*29f0*/  FMUL.FTZ R214, R173, R83 ;  /* 0x00000053add67220 */ /* 0x000fe20000410000 */
[----:B------:R-:W-:Y:S02]  /*2a00*/  FMUL.FTZ R215, R213, R67 ;  /* 0x00000043d5d77220 */ /* 0x000fe40000410000 */
[----:B------:R-:W4:Y:S01]  /*2a10*/  LDL R213, [R1+0x24] ;  /* 0x0000240001d57983 */ /* 0x000f220000100800 */
[----:B------:R-:W-:Y:S01]  /*2a20*/  FADD.FTZ R230, R87, R230 ;  /* 0x000000e657e67221 */ /* 0x000fe20000010000 */
[-C--:B------:R-:W-:Y:S01]  /*2a30*/  FFMA.FTZ R21, R214, R87.reuse, R21 ;  /* 0x00000057d6157223 */ /* 0x080fe20000010015 */
[----:B---3--:R-:W-:Y:S02]  /*2a40*/  FFMA.FTZ R215, R75, R87, R215 ;  /* 0x000000574bd77223 */ /* 0x008fe400000100d7 */
[----:B------:R-:W3:Y:S01]  /*2a50*/  LDL R87, [R1+0x28] ;  /* 0x0000280001577983 */ /* 0x000ee20000100800 */
[----:B------:R-:W-:Y:S01]  /*2a60*/  FADD.FTZ R45, R86, R45 ;  /* 0x0000002d562d7221 */ /* 0x000fe20000010000 */
[----:B------:R-:W-:Y:S01]  /*2a70*/  FFMA.FTZ R23, R212, R86, R23 ;  /* 0x00000056d4177223 */ /* 0x000fe20000010017 */
[----:B------:R-:W-:Y:S01]  /*2a80*/  FADD.FTZ R246, R67, R246 ;  /* 0x000000f643f67221 */ /* 0x000fe20000010000 */
[----:B------:R-:W-:Y:S01]  /*2a90*/  FFMA.FTZ R245, R214, R67, R245 ;  /* 0x00000043d6f57223 */ /* 0x000fe200000100f5 */
[----:B------:R-:W-:Y:S01]  /*2aa0*/  FADD.FTZ R247, R66, R247 ;  /* 0x000000f742f77221 */ /* 0x000fe20000010000 */
[----:B------:R-:W-:Y:S01]  /*2ab0*/  FFMA.FTZ R244, R210, R66, R244 ;  /* 0x00000042d2f47223 */ /* 0x000fe200000100f4 */
[----:B------:R-:W-:-:S02]  /*2ac0*/  HADD2.F32 R82, -RZ, R96.H0_H0 ;  /* 0x20000060ff527230 */ /* 0x000fc40000004100 */
[----:B------:R-:W-:Y:S02]  /*2ad0*/  HADD2.F32 R86, -RZ, R96.H1_H1 ;  /* 0x30000060ff567230 */ /* 0x000fe40000004100 */
[--C-:B------:R-:W-:Y:S02]  /*2ae0*/  HADD2.F32 R67, -RZ, R98.reuse.H0_H0 ;  /* 0x20000062ff437230 */ /* 0x100fe40000004100 */
[--C-:B------:R-:W-:Y:S02]  /*2af0*/  HADD2.F32 R96, -RZ, R97.reuse.H0_H0 ;  /* 0x20000061ff607230 */ /* 0x100fe40000004100 */
[----:B------:R-:W-:Y:S02]  /*2b00*/  HADD2.F32 R74, -RZ, R97.H1_H1 ;  /* 0x30000061ff4a7230 */ /* 0x000fe40000004100 */
[----:B------:R-:W-:Y:S02]  /*2b10*/  HADD2.F32 R98, -RZ, R98.H1_H1 ;  /* 0x30000062ff627230 */ /* 0x000fe40000004100 */
[----:B------:R-:W-:-:S02]  /*2b20*/  HADD2.F32 R66, -RZ, R99.H0_H0 ;  /* 0x20000063ff427230 */ /* 0x000fc40000004100 */
[----:B------:R-:W-:Y:S02]  /*2b30*/  HADD2.F32 R75, -RZ, R99.H1_H1 ;  /* 0x30000063ff4b7230 */ /* 0x000fe40000004100 */
        /* <DEDUP_REMOVED lines=8> */
[----:B------:R-:W-:-:S02]  /*2bc0*/  HADD2.F32 R75, -RZ, R104.H0_H0 ;  /* 0x20000068ff4b7230 */ /* 0x000fc40000004100 */
[C---:B------:R-:W-:Y:S01]  /*2bd0*/  FMUL.FTZ R82, R173.reuse, R82 ;  /* 0x00000052ad527220 */ /* 0x040fe20000410000 */
[----:B--2---:R-:W-:Y:S02]  /*2be0*/  HADD2.F32 R83, -RZ, R100.H0_H0 ;  /* 0x20000064ff537230 */ /* 0x004fe40000004100 */
[----:B------:R-:W-:Y:S01]  /*2bf0*/  FMUL.FTZ R86, R173, R86 ;  /* 0x00000056ad567220 */ /* 0x000fe20000410000 */
[----:B------:R-:W-:Y:S01]  /*2c00*/  HADD2.F32 R104, -RZ, R104.H1_H1 ;  /* 0x30000068ff687230 */ /* 0x000fe20000004100 */
[----:B------:R-:W2:Y:S01]  /*2c10*/  LDL R98, [R1+0x18] ;  /* 0x0000180001627983 */ /* 0x000ea20000100800 */
[----:B------:R-:W-:Y:S01]  /*2c20*/  FADD.FTZ R128, R83, R128 ;  /* 0x0000008053807221 */ /* 0x000fe20000010000 */
[C---:B------:R-:W-:Y:S01]  /*2c30*/  FFMA.FTZ R127, R82.reuse, R83, R127 ;  /* 0x00000053527f7223 */ /* 0x040fe2000001007f */
[----:B------:R-:W-:Y:S01]  /*2c40*/  FADD.FTZ R129, R75, R129 ;  /* 0x000000814b817221 */ /* 0x000fe20000010000 */
[-C--:B------:R-:W-:Y:S01]  /*2c50*/  FFMA.FTZ R130, R82, R75.reuse, R130 ;  /* 0x0000004b52827223 */ /* 0x080fe20000010082 */
[----:B------:R-:W-:Y:S01]  /*2c60*/  FADD.FTZ R133, R104, R133 ;  /* 0x0000008568857221 */ /* 0x000fe20000010000 */
[-C--:B------:R-:W-:Y:S01]  /*2c70*/  FFMA.FTZ R134, R86, R104.reuse, R134 ;  /* 0x0000006856867223 */ /* 0x080fe20000010086 */
[----:B---3--:R-:W-:Y:S01]  /*2c80*/  FMUL.FTZ R87, R87, R75 ;  /* 0x0000004b57577220 */ /* 0x008fe20000410000 */
[----:B------:R-:W-:-:S02]  /*2c90*/  FMUL.FTZ R75, R240, R104 ;  /* 0x00000068f04b7220 */ /* 0x000fc40000410000 */
[----:B------:R-:W3:Y:S01]  /*2ca0*/  LDL R104, [R1+0x14] ;  /* 0x0000140001687983 */ /* 0x000ee20000100800 */
[----:B------:R-:W-:Y:S01]  /*2cb0*/  FFMA.FTZ R83, R236, R83, R87 ;  /* 0x00000053ec537223 */ /* 0x000fe20000010057 */
[----:B------:R-:W-:Y:S02]  /*2cc0*/  HADD2.F32 R87, -RZ, R100.H1_H1 ;  /* 0x30000064ff577230 */ /* 0x000fe40000004100 */
[----:B------:R-:W3:Y:S03]  /*2cd0*/  LDL R236, [R1+0x1c] ;  /* 0x00001c0001ec7983 */ /* 0x000ee60000100800 */
[----:B------:R-:W-:Y:S01]  /*2ce0*/  FADD.FTZ R132, R87, R132 ;  /* 0x0000008457847221 */ /* 0x000fe20000010000 */
[-C--:B------:R-:W-:Y:S01]  /*2cf0*/  FFMA.FTZ R131, R86, R87.reuse, R131 ;  /* 0x0000005756837223 */ /* 0x080fe20000010083 */
[----:B----4-:R-:W-:Y:S01]  /*2d00*/  FFMA.FTZ R87, R213, R87, R75 ;  /* 0x00000057d5577223 */ /* 0x010fe2000001004b */
[----:B------:R-:W4:Y:S04]  /*2d10*/  LDL R240, [R1+0x8] ;  /* 0x0000080001f07983 */ /* 0x000f280000100800 */
[----:B------:R-:W3:Y:S01]  /*2d20*/  LDL R213, [R1+0x10] ;  /* 0x0000100001d57983 */ /* 0x000ee20000100800 */
[----:B------:R-:W-:-:S02]  /*2d30*/  HADD2.F32 R75, -RZ, R105.H0_H0 ;  /* 0x20000069ff4b7230 */ /* 0x000fc40000004100 */
[----:B------:R-:W-:Y:S02]  /*2d40*/  HADD2.F32 R105, -RZ, R105.H1_H1 ;  /* 0x30000069ff697230 */ /* 0x000fe40000004100 */
[--C-:B------:R-:W-:Y:S02]  /*2d50*/  HADD2.F32 R97, -RZ, R101.reuse.H0_H0 ;  /* 0x20000065ff617230 */ /* 0x100fe40000004100 */
[----:B------:R-:W-:Y:S02]  /*2d60*/  HADD2.F32 R100, -RZ, R101.H1_H1 ;  /* 0x30000065ff647230 */ /* 0x000fe40000004100 */
[----:B------:R-:W-:-:S03]  /*2d70*/  FMUL.FTZ R101, R173, R74 ;  /* 0x0000004aad657220 */ /* 0x000fc60000410000 */
[----:B------:R-:W-:Y:S01]  /*2d80*/  FADD.FTZ R148, R100, R148 ;  /* 0x0000009464947221 */ /* 0x000fe20000010000 */
[----:B------:R-:W-:Y:S01]  /*2d90*/  FFMA.FTZ R147, R101, R100, R147 ;  /* 0x0000006465937223 */ /* 0x000fe20000010093 */
[----:B------:R-:W-:Y:S01]  /*2da0*/  FMUL.FTZ R96, R173, R96 ;  /* 0x00000060ad607220 */ /* 0x000fe20000410000 */
[----:B------:R-:W-:Y:S01]  /*2db0*/  FADD.FTZ R136, R97, R136 ;  /* 0x0000008861887221 */ /* 0x000fe20000010000 */
[----:B--2---:R-:W-:Y:S02]  /*2dc0*/  FMUL.FTZ R98, R98, R75 ;  /* 0x0000004b62627220 */ /* 0x004fe40000410000 */
[----:B------:R-:W-:Y:S01]  /*2dd0*/  FFMA.FTZ R135, R96, R97, R135 ;  /* 0x0000006160877223 */ /* 0x000fe20000010087 */
[----:B---3--:R-:W-:Y:S02]  /*2de0*/  FMUL.FTZ R74, R213, R105 ;  /* 0x00000069d54a7220 */ /* 0x008fe40000410000 */
[----:B------:R-:W2:Y:S02]  /*2df0*/  LDL R213, [R1] ;  /* 0x0000000001d57983 */ /* 0x000ea40000100800 */
[----:B------:R-:W-:-:S02]  /*2e00*/  FFMA.FTZ R100, R104, R100, R74 ;  /* 0x0000006468647223 */ /* 0x000fc4000001004a */
[----:B------:R-:W3:Y:S01]  /*2e10*/  LDL R104, [R1+0x4] ;  /* 0x0000040001687983 */ /* 0x000ee20000100800 */
[----:B------:R-:W-:-:S03]  /*2e20*/  FFMA.FTZ R97, R236, R97, R98 ;  /* 0x00000061ec617223 */ /* 0x000fc60000010062 */
[----:B------:R-:W3:Y:S01]  /*2e30*/  LDL R236, [R1+0xc] ;  /* 0x00000c0001ec7983 */ /* 0x000ee20000100800 */
[--C-:B------:R-:W-:Y:S02]  /*2e40*/  HADD2.F32 R74, -RZ, R106.reuse.H0_H0 ;  /* 0x2000006aff4a7230 */ /* 0x100fe40000004100 */
[----:B------:R-:W-:Y:S01]  /*2e50*/  FMUL.FTZ R99, R173, R99 ;  /* 0x00000063ad637220 */ /* 0x000fe20000410000 */
[----:B------:R-:W-:Y:S01]  /*2e60*/  FADD.FTZ R137, R75, R137 ;  /* 0x000000894b897221 */ /* 0x000fe20000010000 */
[----:B------:R-:W-:Y:S01]  /*2e70*/  FFMA.FTZ R146, R96, R75, R146 ;  /* 0x0000004b60927223 */ /* 0x000fe20000010092 */
[-C--:B----4-:R-:W-:Y:S01]  /*2e80*/  FMUL.FTZ R75, R240, R74.reuse ;  /* 0x0000004af04b7220 */ /* 0x090fe20000410000 */
[----:B------:R-:W-:Y:S01]  /*2e90*/  FADD.FTZ R153, R74, R153 ;  /* 0x000000994a997221 */ /* 0x000fe20000010000 */
[----:B------:R-:W-:Y:S01]  /*2ea0*/  FFMA.FTZ R154, R99, R74, R154 ;  /* 0x0000004a639a7223 */ /* 0x000fe2000001009a */
[----:B------:R-:W-:Y:S02]  /*2eb0*/  HADD2.F32 R74, -RZ, R106.H1_H1 ;  /* 0x3000006aff4a7230 */ /* 0x000fe40000004100 */
[----:B------:R-:W-:Y:S01]  /*2ec0*/  FADD.FTZ R149, R105, R149 ;  /* 0x0000009569957221 */ /* 0x000fe20000010000 */
[----:B------:R-:W-:-:S02]  /*2ed0*/  HADD2.F32 R98, -RZ, R102.H0_H0 ;  /* 0x20000066ff627230 */ /* 0x000fc40000004100 */
[----:B------:R-:W-:Y:S01]  /*2ee0*/  FFMA.FTZ R150, R101, R105, R150 ;  /* 0x0000006965967223 */ /* 0x000fe20000010096 */
[----:B------:R-:W-:Y:S02]  /*2ef0*/  HADD2.F32 R102, -RZ, R102.H1_H1 ;  /* 0x30000066ff667230 */ /* 0x000fe40000004100 */
[----:B------:R-:W-:Y:S01]  /*2f00*/  FMUL.FTZ R106, R173, R67 ;  /* 0x00000043ad6a7220 */ /* 0x000fe20000410000 */
[----:B------:R-:W-:Y:S02]  /*2f10*/  HADD2.F32 R67, -RZ, R107.H0_H0 ;  /* 0x2000006bff437230 */ /* 0x000fe40000004100 */
[----:B------:R-:W-:Y:S01]  /*2f20*/  FADD.FTZ R156, R102, R156 ;  /* 0x0000009c669c7221 */ /* 0x000fe20000010000 */
[----:B------:R-:W-:Y:S02]  /*2f30*/  FFMA.FTZ R155, R106, R102, R155 ;  /* 0x000000666a9b7223 */ /* 0x000fe4000001009b */
[----:B------:R-:W-:Y:S01]  /*2f40*/  FADD.FTZ R167, R67, R167 ;  /* 0x000000a743a77221 */ /* 0x000fe20000010000 */
[----:B------:R-:W-:Y:S01]  /*2f50*/  FADD.FTZ R152, R98, R152 ;  /* 0x0000009862987221 */ /* 0x000fe20000010000 */
[----:B------:R-:W-:Y:S01]  /*2f60*/  FFMA.FTZ R151, R99, R98, R151 ;  /* 0x0000006263977223 */ /* 0x000fe20000010097 */
[----:B------:R-:W-:Y:S01]  /*2f70*/  UMOV UR4, 0xffffffff ;  /* 0xffffffff00047882 */ /* 0x000fe20000000000 */
[----:B------:R-:W-:Y:S01]  /*2f80*/  ISETP.NE.U32.AND P2, PT, RZ, UR14, PT ;  /* 0x0000000eff007c0c */ /* 0x000fe2000bf45070 */
[----:B------:R-:W-:Y:S01]  /*2f90*/  FADD.FTZ R157, R74, R157 ;  /* 0x0000009d4a9d7221 */ /* 0x000fe20000010000 */
[----:B------:R-:W-:-:S02]  /*2fa0*/  FFMA.FTZ R164, R106, R74, R164 ;  /* 0x0000004a6aa47223 */ /* 0x000fc400000100a4 */
[----:B------:R-:W-:Y:S01]  /*2fb0*/  ISETP.NE.AND.EX P2, PT, RZ, UR15, PT, P2 ;  /* 0x0000000fff007c0c */ /* 0x000fe2000bf45320 */
[----:B--2---:R-:W-:-:S04]  /*2fc0*/  FMUL.FTZ R105, R213, R74 ;  /* 0x0000004ad5697220 */ /* 0x004fc80000410000 */
[----:B---3--:R-:W-:Y:S01]  /*2fd0*/  FFMA.FTZ R105, R104, R102, R105 ;  /* 0x0000006668697223 */ /* 0x008fe20000010069 */
[----:B------:R-:W-:Y:S02]  /*2fe0*/  HADD2.F32 R102, -RZ, R103.H0_H0 ;  /* 0x20000067ff667230 */ /* 0x000fe40000004100 */
[----:B------:R-:W-:Y:S01]  /*2ff0*/  FMUL.FTZ R104, R173, R66 ;  /* 0x00000042ad687220 */ /* 0x000fe20000410000 */
[-C--:B------:R-:W-:Y:S02]  /*3000*/  FMUL.FTZ R66, R251, R67.reuse ;  /* 0x00000043fb427220 */ /* 0x080fe40000410000 */
[----:B------:R-:W-:Y:S01]  /*3010*/  FADD.FTZ R166, R102, R166 ;  /* 0x000000a666a67221 */ /* 0x000fe20000010000 */
[-C--:B------:R-:W-:Y:S01]  /*3020*/  FFMA.FTZ R165, R104, R102.reuse, R165 ;  /* 0x0000006668a57223 */ /* 0x080fe200000100a5 */
[----:B------:R-:W-:Y:S01]  /*3030*/  FFMA.FTZ R102, R252, R102, R66 ;  /* 0x00000066fc667223 */ /* 0x000fe20000010042 */
[----:B------:R-:W-:Y:S02]  /*3040*/  HADD2.F32 R66, -RZ, R107.H1_H1 ;  /* 0x3000006bff427230 */ /* 0x000fe40000004100 */
[----:B------:R-:W-:Y:S01]  /*3050*/  FFMA.FTZ R168, R104, R67, R168 ;  /* 0x0000004368a87223 */ /* 0x000fe200000100a8 */
[----:B------:R-:W-:-:S02]  /*3060*/  HADD2.F32 R107, -RZ, R103.H1_H1 ;  /* 0x30000067ff6b7230 */ /* 0x000fc40000004100 */
        /* <DEDUP_REMOVED lines=61> */
[----:B------:R-:W-:Y:S02]  /*3440*/  FFMA.FTZ R98, R236, R98, R75 ;  /* 0x00000062ec627223 */ /* 0x000fe4000001004b */
        /* <DEDUP_REMOVED lines=29> */
.L_x_919:
        /* <DEDUP_REMOVED lines=63> */
[----:B------:R-:W-:Y:S02]  /*3a10*/  F2FP.F16.F32.PACK_AB R67, R66, R67 ;  /* 0x000000434243723e */ /* 0x000fe400000000ff */
[----:B------:R-:W-:Y:S02]  /*3a20*/  F2FP.F16.F32.PACK_AB R66, R193, R195 ;  /* 0x000000c3c142723e */ /* 0x000fe400000000ff */
[----:B------:R-:W-:-:S02]  /*3a30*/  F2FP.F16.F32.PACK_AB R65, R186, R65 ;  /* 0x00000041ba41723e */ /* 0x000fc400000000ff */
[----:B------:R-:W-:Y:S01]  /*3a40*/  F2FP.F16.F32.PACK_AB R64, R190, R64 ;  /* 0x00000040be40723e */ /* 0x000fe200000000ff */
[----:B------:R-:W-:Y:S06]  /*3a50*/  BRA `(.L_x_878) ;  /* 0x00000020003c7947 */ /* 0x000fec0003800000 */
.L_x_877:
        /* <DEDUP_REMOVED lines=11> */
[C---:B------:R-:W-:Y:S01]  /*3b10*/  LOP3.LUT P5, RZ, R65.reuse, 0xff0000, RZ, 0xc0, !PT ;  /* 0x00ff000041ff7812 */ /* 0x040fe200078ac0ff */
        /* <DEDUP_REMOVED lines=18> */
[----:B------:R-:W-:Y:S01]  /*3c40*/  LOP3.LUT P2, RZ, R64, 0xff000000, RZ, 0xc0, !PT ;  /* 0xff00000040ff7812 */ /* 0x000fe2000784c0ff */
        /* <DEDUP_REMOVED lines=10> */
[----:B------:R-:W-:Y:S01]  /*3cf0*/  F2FP.F16.F32.PACK_AB R67, R67, R65 ;  /* 0x000000414343723e */ /* 0x000fe200000000ff */
[----:B------:R-:W-:Y:S01]  /*3d00*/  FMUL.FTZ R65, R92, UR6 ;  /* 0x000000065c417c20 */ /* 0x000fe20008410000 */
[----:B------:R-:W-:Y:S01]  /*3d10*/  F2FP.F16.F32.PACK_AB R66, R64, R66 ;  /* 0x000000424042723e */ /* 0x000fe200000000ff */
[----:B------:R-:W-:Y:S01]  /*3d20*/  FMUL.FTZ R64, R93, UR6 ;  /* 0x000000065d407c20 */ /* 0x000fe20008410000 */
[C---:B------:R-:W-:Y:S01]  /*3d30*/  F2FP.F16.F32.PACK_AB R93, R186.reuse, R93 ;  /* 0x0000005dba5d723e */ /* 0x040fe200000000ff */
[----:B------:R-:W-:Y:S01]  /*3d40*/  FMUL.FTZ R186, R186, UR6 ;  /* 0x00000006baba7c20 */ /* 0x000fe20008410000 */
[C---:B------:R-:W-:Y:S01]  /*3d50*/  F2FP.F16.F32.PACK_AB R92, R190.reuse, R92 ;  /* 0x0000005cbe5c723e */ /* 0x040fe200000000ff */
[----:B------:R-:W-:Y:S01]  /*3d60*/  FMUL.FTZ R190, R190, UR6 ;  /* 0x00000006bebe7c20 */ /* 0x000fe20008410000 */
[----:B------:R-:W-:Y:S02]  /*3d70*/  F2FP.F16.F32.PACK_AB R95, R95, R74 ;  /* 0x0000004a5f5f723e */ /* 0x000fe400000000ff */
[----:B------:R-:W-:-:S02]  /*3d80*/  FSEL R64, R64, RZ, P6 ;  /* 0x000000ff40407208 */ /* 0x000fc40003000000 */
[----:B------:R-:W-:Y:S02]  /*3d90*/  FSEL R186, R186, RZ, P2 ;  /* 0x000000ffbaba7208 */ /* 0x000fe40001000000 */
[----:B------:R-:W-:Y:S02]  /*3da0*/  FSEL R74, R65, RZ, P5 ;  /* 0x000000ff414a7208 */ /* 0x000fe40002800000 */
[----:B------:R-:W-:Y:S02]  /*3db0*/  FSEL R190, R190, RZ, P4 ;  /* 0x000000ffbebe7208 */ /* 0x000fe40002000000 */
[----:B------:R-:W-:Y:S02]  /*3dc0*/  F2FP.F16.F32.PACK_AB R65, R186, R64 ;  /* 0x00000040ba41723e */ /* 0x000fe400000000ff */
[----:B------:R-:W-:Y:S02]  /*3dd0*/  F2FP.F16.F32.PACK_AB R94, R193, R94 ;  /* 0x0000005ec15e723e */ /* 0x000fe400000000ff */
[----:B------:R-:W-:Y:S01]  /*3de0*/  F2FP.F16.F32.PACK_AB R64, R190, R74 ;  /* 0x0000004abe40723e */ /* 0x000fe200000000ff */
[----:B------:R-:W-:Y:S06]  /*3df0*/  BRA `(.L_x_878) ;  /* 0x0000001c00547947 */ /* 0x000fec0003800000 */
.L_x_876:
[----:B------:R-:W-:Y:S01]  /*3e00*/  UMOV UR4, UR8 ;  /* 0x0000000800047c82 */ /* 0x000fe20008000000 */
[----:B------:R-:W-:Y:S01]  /*3e10*/  UMOV UR5, UR9 ;  /* 0x0000000900057c82 */ /* 0x000fe20008000000 */
[----:B------:R-:W-:-:S04]  /*3e20*/  UISETP.NE.U32.AND UP0, UPT, UR4, URZ, UPT ;  /* 0x000000ff0400728c */ /* 0x000fc8000bf05070 */
[----:B------:R-:W-:-:S09]  /*3e30*/  UISETP.NE.AND.EX UP0, UPT, UR5, URZ, UPT, UP0 ;  /* 0x000000ff0500728c */ /* 0x000fd2000bf05300 */
[----:B------:R-:W-:Y:S05]  /*3e40*/  BRA.U UP0, `(.L_x_879) ;  /* 0x0000000100f87547 */ /* 0x000fea000b800000 */
[-CC-:B------:R-:W-:Y:S01]  /*3e50*/  FFMA.FTZ R197, R197, R184.reuse, R213.reuse ;  /* 0x000000b8c5c57223 */ /* 0x180fe200000100d5 */
[--C-:B-1---5:R-:W-:Y:S02]  /*3e60*/  HADD2.F32 R67, -RZ, R63.reuse.H1_H1 ;  /* 0x3000003fff437230 */ /* 0x122fe40000004100 */
[-CC-:B------:R-:W-:Y:S01]  /*3e70*/  FFMA.FTZ R195, R195, R184.reuse, R213.reuse ;  /* 0x000000b8c3c37223 */ /* 0x180fe200000100d5 */
[----:B------:R-:W-:Y:S01]  /*3e80*/  FFMA.FTZ R199, R199, R184, R213 ;  /* 0x000000b8c7c77223 */ /* 0x000fe200000100d5 */
[----:B------:R-:W-:Y:S01]  /*3e90*/  FADD.FTZ R66, R196, -R197 ;  /* 0x800000c5c4427221 */ /* 0x000fe20000010000 */
[----:B------:R-:W-:Y:S02]  /*3ea0*/  HADD2.F32 R74, -RZ, R62.H0_H0 ;  /* 0x2000003eff4a7230 */ /* 0x000fe40000004100 */
[----:B------:R-:W-:Y:S01]  /*3eb0*/  FADD.FTZ R195, R194, -R195 ;  /* 0x800000c3c2c37221 */ /* 0x000fe20000010000 */
[----:B------:R-:W-:Y:S01]  /*3ec0*/  FADD.FTZ R199, R198, -R199 ;  /* 0x800000c7c6c77221 */ /* 0x000fe20000010000 */
[----:B------:R-:W-:Y:S01]  /*3ed0*/  FFMA.FTZ R66, R173, R66, R67 ;  /* 0x00000042ad427223 */ /* 0x000fe20000010043 */
[----:B------:R-:W-:-:S02]  /*3ee0*/  HADD2.F32 R67, -RZ, R63.H0_H0 ;  /* 0x2000003fff437230 */ /* 0x000fc40000004100 */
[----:B------:R-:W-:Y:S01]  /*3ef0*/  FFMA.FTZ R74, R173, R195, R74 ;  /* 0x000000c3ad4a7223 */ /* 0x000fe2000001004a */
[----:B------:R-:W-:Y:S01]  /*3f00*/  ISETP.GE.U32.AND P2, PT, R64, RZ, PT ;  /* 0x000000ff4000720c */ /* 0x000fe20003f46070 */
[----:B------:R-:W-:Y:S01]  /*3f10*/  FMUL.FTZ R66, R66, UR6 ;  /* 0x0000000642427c20 */ /* 0x000fe20008410000 */
[----:B------:R-:W-:Y:S01]  /*3f20*/  LOP3.LUT P5, RZ, R65, 0xff0000, RZ, 0xc0, !PT ;  /* 0x00ff000041ff7812 */ /* 0x000fe200078ac0ff */
[----:B------:R-:W-:Y:S01]  /*3f30*/  FFMA.FTZ R67, R173, R199, R67 ;  /* 0x000000c7ad437223 */ /* 0x000fe20000010043 */
[----:B------:R-:W-:Y:S01]  /*3f40*/  FMUL.FTZ R74, R74, UR6 ;  /* 0x000000064a4a7c20 */ /* 0x000fe20008410000 */
[----:B------:R-:W-:Y:S01]  /*3f50*/  LOP3.LUT P4, RZ, R65, 0xff, RZ, 0xc0, !PT ;  /* 0x000000ff41ff7812 */ /* 0x000fe2000788c0ff */
[-CC-:B------:R-:W-:Y:S01]  /*3f60*/  FFMA.FTZ R193, R193, R184.reuse, R213.reuse ;  /* 0x000000b8c1c17223 */ /* 0x180fe200000100d5 */
[----:B------:R-:W-:Y:S01]  /*3f70*/  FMUL.FTZ R67, R67, UR6 ;  /* 0x0000000643437c20 */ /* 0x000fe20008410000 */
[----:B------:R-:W-:Y:S01]  /*3f80*/  ISETP.GE.U32.AND.EX P2, PT, R65, 0x1000000, PT, P2 ;  /* 0x010000004100780c */ /* 0x000fe20003f46120 */
[-C--:B------:R-:W-:Y:S01]  /*3f90*/  FFMA.FTZ R187, R187, R184.reuse, R213 ;  /* 0x000000b8bbbb7223 */ /* 0x080fe200000100d5 */
        /* <DEDUP_REMOVED lines=10> */
[C---:B------:R-:W-:Y:S01]  /*4040*/  LOP3.LUT P5, RZ, R64.reuse, 0xff, RZ, 0xc0, !PT ;  /* 0x000000ff40ff7812 */ /* 0x040fe200078ac0ff */
[----:B------:R-:W-:Y:S01]  /*4050*/  HADD2.F32 R75, -RZ, R60.H1_H1 ;  /* 0x3000003cff4b7230 */ /* 0x000fe20000004100 */
[----:B------:R-:W-:Y:S01]  /*4060*/  LOP3.LUT P4, RZ, R64, 0xff00, RZ, 0xc0, !PT ;  /* 0x0000ff0040ff7812 */ /* 0x000fe2000788c0ff */
[----:B------:R-:W-:Y:S01]  /*4070*/  HADD2.F32 R64, -RZ, R62.H1_H1 ;  /* 0x3000003eff407230 */ /* 0x000fe20000004100 */
[----:B------:R-:W-:Y:S01]  /*4080*/  LOP3.LUT P3, RZ, R65, 0xff00, RZ, 0xc0, !PT ;  /* 0x0000ff0041ff7812 */ /* 0x000fe2000786c0ff */
[----:B------:R-:W-:Y:S01]  /*4090*/  HADD2.F32 R65, -RZ, R61.H0_H0 ;  /* 0x2000003dff417230 */ /* 0x000fe20000004100 */
[----:B------:R-:W-:Y:S01]  /*40a0*/  F2FP.F16.F32.PACK_AB R67, R66, R67 ;  /* 0x000000434243723e */ /* 0x000fe200000000ff */
[----:B------:R-:W-:Y:S01]  /*40b0*/  FADD.FTZ R190, R190, -R191 ;  /* 0x800000bfbebe7221 */ /* 0x000fe20000010000 */
[----:B------:R-:W-:Y:S01]  /*40c0*/  FFMA.FTZ R64, R173, R193, R64 ;  /* 0x000000c1ad407223 */ /* 0x000fe20000010040 */
[----:B------:R-:W-:Y:S01]  /*40d0*/  FADD.FTZ R188, R188, -R189 ;  /* 0x800000bdbcbc7221 */ /* 0x000fe20000010000 */
[----:B------:R-:W-:Y:S01]  /*40e0*/  FADD.FTZ R179, R185, -R179 ;  /* 0x800000b3b9b37221 */ /* 0x000fe20000010000 */
[C---:B------:R-:W-:Y:S01]  /*40f0*/  FFMA.FTZ R75, R173.reuse, R190, R75 ;  /* 0x000000bead4b7223 */ /* 0x040fe2000001004b */
[----:B------:R-:W-:Y:S01]  /*4100*/  FMUL.FTZ R64, R64, UR6 ;  /* 0x0000000640407c20 */ /* 0x000fe20008410000 */
[----:B------:R-:W-:-:S02]  /*4110*/  FFMA.FTZ R65, R173, R188, R65 ;  /* 0x000000bcad417223 */ /* 0x000fc40000010041 */
[----:B------:R-:W-:Y:S02]  /*4120*/  FMUL.FTZ R75, R75, UR6 ;  /* 0x000000064b4b7c20 */ /* 0x000fe40008410000 */
[----:B------:R-:W-:Y:S01]  /*4130*/  FSEL R64, R64, RZ, P3 ;  /* 0x000000ff40407208 */ /* 0x000fe20001800000 */
[----:B------:R-:W-:Y:S02]  /*4140*/  FMUL.FTZ R65, R65, UR6 ;  /* 0x0000000641417c20 */ /* 0x000fe40008410000 */
[----:B------:R-:W-:Y:S02]  /*4150*/  FSEL R75, R75, RZ, P4 ;  /* 0x000000ff4b4b7208 */ /* 0x000fe40002000000 */
[----:B------:R-:W-:Y:S01]  /*4160*/  F2FP.F16.F32.PACK_AB R66, R64, R74 ;  /* 0x0000004a4042723e */ /* 0x000fe200000000ff */
[----:B------:R-:W-:Y:S01]  /*4170*/  HADD2.F32 R64, -RZ, R61.H1_H1 ;  /* 0x3000003dff407230 */ /* 0x000fe20000004100 */
[----:B------:R-:W-:Y:S01]  /*4180*/  FSEL R65, R65, RZ, P6 ;  /* 0x000000ff41417208 */ /* 0x000fe20003000000 */
[----:B------:R-:W-:-:S03]  /*4190*/  HADD2.F32 R74, -RZ, R60.H0_H0 ;  /* 0x2000003cff4a7230 */ /* 0x000fc60000004100 */
[C---:B------:R-:W-:Y:S02]  /*41a0*/  FFMA.FTZ R64, R173.reuse, R186, R64 ;  /* 0x000000baad407223 */ /* 0x040fe40000010040 */
[----:B------:R-:W-:Y:S02]  /*41b0*/  FFMA.FTZ R74, R173, R179, R74 ;  /* 0x000000b3ad4a7223 */ /* 0x000fe4000001004a */
[----:B------:R-:W-:Y:S02]  /*41c0*/  FMUL.FTZ R64, R64, UR6 ;  /* 0x0000000640407c20 */ /* 0x000fe40008410000 */
[----:B------:R-:W-:-:S03]  /*41d0*/  FMUL.FTZ R74, R74, UR6 ;  /* 0x000000064a4a7c20 */ /* 0x000fc60008410000 */
[----:B------:R-:W-:Y:S02]  /*41e0*/  FSEL R158, R64, RZ, P2 ;  /* 0x000000ff409e7208 */ /* 0x000fe40001000000 */
[----:B------:R-:W-:Y:S02]  /*41f0*/  FSEL R64, R74, RZ, P5 ;  /* 0x000000ff4a407208 */ /* 0x000fe40002800000 */
[----:B------:R-:W-:Y:S02]  /*4200*/  F2FP.F16.F32.PACK_AB R65, R158, R65 ;  /* 0x000000419e41723e */ /* 0x000fe400000000ff */
[----:B------:R-:W-:Y:S01]  /*4210*/  F2FP.F16.F32.PACK_AB R64, R75, R64 ;  /* 0x000000404b40723e */ /* 0x000fe200000000ff */
[----:B------:R-:W-:Y:S06]  /*4220*/  BRA `(.L_x_878) ;  /* 0x0000001800487947 */ /* 0x000fec0003800000 */
.L_x_879:
[-CC-:B------:R-:W-:Y:S01]  /*4230*/  FFMA.FTZ R199, R199, R184.reuse, R213.reuse ;  /* 0x000000b8c7c77223 */ /* 0x180fe200000100d5 */
[--C-:B-1---5:R-:W-:Y:S02]  /*4240*/  HADD2.F32 R66, -RZ, R63.reuse.H0_H0 ;  /* 0x2000003fff427230 */ /* 0x122fe40000004100 */
[-CC-:B------:R-:W-:Y:S01]  /*4250*/  FFMA.FTZ R195, R195, R184.reuse, R213.reuse ;  /* 0x000000b8c3c37223 */ /* 0x180fe200000100d5 */
[----:B------:R-:W-:Y:S01]  /*4260*/  FFMA.FTZ R197, R197, R184, R213 ;  /* 0x000000b8c5c57223 */ /* 0x000fe200000100d5 */
[----:B------:R-:W-:Y:S01]  /*4270*/  FADD.FTZ R95, R198, -R199 ;  /* 0x800000c7c65f7221 */ /* 0x000fe20000010000 */
[--C-:B------:R-:W-:Y:S02]  /*4280*/  HADD2.F32 R94, -RZ, R62.reuse.H0_H0 ;  /* 0x2000003eff5e7230 */ /* 0x100fe40000004100 */
[----:B------:R-:W-:Y:S01]  /*4290*/  FADD.FTZ R194, R194, -R195 ;  /* 0x800000c3c2c27221 */ /* 0x000fe20000010000 */
[----:B------:R-:W-:Y:S01]  /*42a0*/  FADD.FTZ R74, R196, -R197 ;  /* 0x800000c5c44a7221 */ /* 0x000fe20000010000 */
[C---:B------:R-:W-:Y:S01]  /*42b0*/  FFMA.FTZ R95, R173.reuse, R95, R66 ;  /* 0x0000005fad5f7223 */ /* 0x040fe20000010042 */
[----:B------:R-:W-:Y:S01]  /*42c0*/  HADD2.F32 R66, -RZ, R63.H1_H1 ;  /* 0x3000003fff427230 */ /* 0x000fe20000004100 */
[----:B------:R-:W-:Y:S01]  /*42d0*/  ISETP.GE.U32.AND P2, PT, R64, RZ, PT ;  /* 0x000000ff4000720c */ /* 0x000fe20003f46070 */
[----:B------:R-:W-:Y:S01]  /*42e0*/  FFMA.FTZ R94, R173, R194, R94 ;  /* 0x000000c2ad5e7223 */ /* 0x000fe2000001005e */
[----:B------:R-:W-:Y:S01]  /*42f0*/  LOP3.LUT P3, RZ, R65, 0xff0000, RZ, 0xc0, !PT ;  /* 0x00ff000041ff7812 */ /* 0x000fe2000786c0ff */
[----:B------:R-:W-:Y:S01]  /*4300*/  FFMA.FTZ R193, R193, R184, R213 ;  /* 0x000000b8c1c17223 */ /* 0x000fe200000100d5 */
[----:B------:R-:W-:Y:S01]  /*4310*/  FFMA.FTZ R74, R173, R74, R66 ;  /* 0x0000004aad4a7223 */ /* 0x000fe20000010042 */
[C---:B------:R-:W-:Y:S01]  /*4320*/  ISETP.GE.U32.AND.EX P2, PT, R65.reuse, 0x1000000, PT, P2 ;  /* 0x010000004100780c */ /* 0x040fe20003f46120 */
[----:B------:R-:W-:Y:S01]  /*4330*/  FMUL.FTZ R66, R94, UR6 ;  /* 0x000000065e427c20 */ /* 0x000fe20008410000 */
[C---:B------:R-:W-:Y:S01]  /*4340*/  LOP3.LUT P5, RZ, R65.reuse, 0xff, RZ, 0xc0, !PT ;  /* 0x000000ff41ff7812 */ /* 0x040fe200078ac0ff */
        /* <DEDUP_REMOVED lines=8> */
[-C--:B------:R-:W-:Y:S01]  /*43d0*/  FFMA.FTZ R189, R189, R184.reuse, R213 ;  /* 0x000000b8bdbd7223 */ /* 0x080fe200000100d5 */
[----:B------:R-:W-:Y:S01]  /*43e0*/  LOP3.LUT P6, RZ, R64, 0xff0000, RZ, 0xc0, !PT ;  /* 0x00ff000040ff7812 */ /* 0x000fe200078cc0ff */
[----:B------:R-:W-:Y:S01]  /*43f0*/  FADD.FTZ R186, R186, -R187 ;  /* 0x800000bbbaba7221 */ /* 0x000fe20000010000 */
[C---:B------:R-:W-:Y:S01]  /*4400*/  LOP3.LUT P2, RZ, R64.reuse, 0xff000000, RZ, 0xc0, !PT ;  /* 0xff00000040ff7812 */ /* 0x040fe2000784c0ff */
[-CC-:B------:R-:W-:Y:S01]  /*4410*/  FFMA.FTZ R191, R191, R184.reuse, R213.reuse ;  /* 0x000000b8bfbf7223 */ /* 0x180fe200000100d5 */
[C---:B------:R-:W-:Y:S01]  /*4420*/  LOP3.LUT P3, RZ, R64.reuse, 0xff, RZ, 0xc0, !PT ;  /* 0x000000ff40ff7812 */ /* 0x040fe2000786c0ff */
[----:B------:R-:W-:Y:S01]  /*4430*/  FFMA.FTZ R179, R179, R184, R213 ;  /* 0x000000b8b3b37223 */ /* 0x000fe200000100d5 */
[----:B------:R-:W-:Y:S01]  /*4440*/  LOP3.LUT P5, RZ, R64, 0xff00, RZ, 0xc0, !PT ;  /* 0x0000ff0040ff7812 */ /* 0x000fe200078ac0ff */
[----:B------:R-:W-:Y:S01]  /*4450*/  HADD2.F32 R64, -RZ, R62.H1_H1 ;  /* 0x3000003eff407230 */ /* 0x000fe20000004100 */
[----:B------:R-:W-:Y:S01]  /*4460*/  F2FP.F16.F32.PACK_AB R95, R74, R95 ;  /* 0x0000005f4a5f723e */ /* 0x000fe200000000ff */
[----:B------:R-:W-:-:S02]  /*4470*/  HADD2.F32 R93, -RZ, R61.H0_H0 ;  /* 0x2000003dff5d7230 */ /* 0x000fc40000004100 */
[----:B------:R-:W-:Y:S01]  /*4480*/  FADD.FTZ R188, R188, -R189 ;  /* 0x800000bdbcbc7221 */ /* 0x000fe20000010000 */
[----:B------:R-:W-:Y:S02]  /*4490*/  HADD2.F32 R92, -RZ, R60.H0_H0 ;  /* 0x2000003cff5c7230 */ /* 0x000fe40000004100 */
[----:B------:R-:W-:Y:S01]  /*44a0*/  FFMA.FTZ R64, R173, R192, R64 ;  /* 0x000000c0ad407223 */ /* 0x000fe20000010040 */
[----:B------:R-:W-:Y:S01]  /*44b0*/  FADD.FTZ R190, R190, -R191 ;  /* 0x800000bfbebe7221 */ /* 0x000fe20000010000 */
[----:B------:R-:W-:Y:S01]  /*44c0*/  FADD.FTZ R185, R185, -R179 ;  /* 0x800000b3b9b97221 */ /* 0x000fe20000010000 */
[C---:B------:R-:W-:Y:S01]  /*44d0*/  FFMA.FTZ R93, R173.reuse, R188, R93 ;  /* 0x000000bcad5d7223 */ /* 0x040fe2000001005d */
[C---:B------:R-:W-:Y:S01]  /*44e0*/  FMUL.FTZ R74, R64.reuse, UR6 ;  /* 0x00000006404a7c20 */ /* 0x040fe20008410000 */
[----:B------:R-:W-:Y:S01]  /*44f0*/  F2FP.F16.F32.PACK_AB R94, R64, R94 ;  /* 0x0000005e405e723e */ /* 0x000fe200000000ff */
[----:B------:R-:W-:Y:S02]  /*4500*/  HADD2.F32 R64, -RZ, R61.H1_H1 ;  /* 0x3000003dff407230 */ /* 0x000fe40000004100 */
[----:B------:R-:W-:Y:S01]  /*4510*/  FFMA.FTZ R92, R173, R185, R92 ;  /* 0x000000b9ad5c7223 */ /* 0x000fe2000001005c */
[----:B------:R-:W-:-:S02]  /*4520*/  F2FP.F16.F32.PACK_AB R67, R67, R65 ;  /* 0x000000414343723e */ /* 0x000fc400000000ff */
[----:B------:R-:W-:Y:S01]  /*4530*/  FSEL R74, R74, RZ, P4 ;  /* 0x000000ff4a4a7208 */ /* 0x000fe20002000000 */
[C---:B------:R-:W-:Y:S01]  /*4540*/  FFMA.FTZ R186, R173.reuse, R186, R64 ;  /* 0x000000baadba7223 */ /* 0x040fe20000010040 */
[----:B------:R-:W-:Y:S02]  /*4550*/  HADD2.F32 R64, -RZ, R60.H1_H1 ;  /* 0x3000003cff407230 */ /* 0x000fe40000004100 */
[----:B------:R-:W-:Y:S01]  /*4560*/  FMUL.FTZ R65, R92, UR6 ;  /* 0x000000065c417c20 */ /* 0x000fe20008410000 */
[----:B------:R-:W-:Y:S02]  /*4570*/  F2FP.F16.F32.PACK_AB R66, R74, R66 ;  /* 0x000000424a42723e */ /* 0x000fe400000000ff */
[----:B------:R-:W-:Y:S01]  /*4580*/  FFMA.FTZ R190, R173, R190, R64 ;  /* 0x000000beadbe7223 */ /* 0x000fe20000010040 */
[----:B------:R-:W-:Y:S01]  /*4590*/  FMUL.FTZ R64, R93, UR6 ;  /* 0x000000065d407c20 */ /* 0x000fe20008410000 */
[C---:B------:R-:W-:Y:S01]  /*45a0*/  F2FP.F16.F32.PACK_AB R93, R186.reuse, R93 ;  /* 0x0000005dba5d723e */ /* 0x040fe200000000ff */
[----:B------:R-:W-:Y:S01]  /*45b0*/  FMUL.FTZ R186, R186, UR6 ;  /* 0x00000006baba7c20 */ /* 0x000fe20008410000 */
[----:B------:R-:W-:-:S02]  /*45c0*/  FSEL R74, R65, RZ, P3 ;  /* 0x000000ff414a7208 */ /* 0x000fc40001800000 */
[C---:B------:R-:W-:Y:S01]  /*45d0*/  F2FP.F16.F32.PACK_AB R92, R190.reuse, R92 ;  /* 0x0000005cbe5c723e */ /* 0x040fe200000000ff */
[----:B------:R-:W-:Y:S01]  /*45e0*/  FMUL.FTZ R190, R190, UR6 ;  /* 0x00000006bebe7c20 */ /* 0x000fe20008410000 */
[----:B------:R-:W-:Y:S02]  /*45f0*/  FSEL R64, R64, RZ, P6 ;  /* 0x000000ff40407208 */ /* 0x000fe40003000000 */
[----:B------:R-:W-:Y:S02]  /*4600*/  FSEL R186, R186, RZ, P2 ;  /* 0x000000ffbaba7208 */ /* 0x000fe40001000000 */
[----:B------:R-:W-:Y:S02]  /*4610*/  FSEL R190, R190, RZ, P5 ;  /* 0x000000ffbebe7208 */ /* 0x000fe40002800000 */
[----:B------:R-:W-:Y:S02]  /*4620*/  F2FP.F16.F32.PACK_AB R65, R186, R64 ;  /* 0x00000040ba41723e */ /* 0x000fe400000000ff */
[----:B------:R-:W-:Y:S01]  /*4630*/  F2FP.F16.F32.PACK_AB R64, R190, R74 ;  /* 0x0000004abe40723e */ /* 0x000fe200000000ff */
[----:B------:R-:W-:Y:S06]  /*4640*/  BRA `(.L_x_878) ;  /* 0x0000001400407947 */ /* 0x000fec0003800000 */
.L_x_875:
        /* <DEDUP_REMOVED lines=26> */
[-C--:B------:R-:W-:Y:S01]  /*47f0*/  FFMA.FTZ R189, R189, R184.reuse, R213 ;  /* 0x000000b8bdbd7223 */ /* 0x080fe200000100d5 */
[----:B------:R-:W-:Y:S01]  /*4800*/  ISETP.GE.U32.AND.EX P2, PT, R139, 0x1000000, PT, P2 ;  /* 0x010000008b00780c */ /* 0x000fe20003f46120 */
[----:B------:R-:W-:Y:S01]  /*4810*/  FMUL.FTZ R90, R90, UR6 ;  /* 0x000000065a5a7c20 */ /* 0x000fe20008410000 */
[----:B------:R-:W-:Y:S01]  /*4820*/  LOP3.LUT P5, RZ, R65, 0xff, RZ, 0xc0, !PT ;  /* 0x000000ff41ff7812 */ /* 0x000fe200078ac0ff */
[----:B------:R-:W-:Y:S01]  /*4830*/  FMUL.FTZ R75, R75, UR6 ;  /* 0x000000064b4b7c20 */ /* 0x000fe20008410000 */
[----:B------:R-:W-:Y:S01]  /*4840*/  FSEL R67, R66, RZ, P4 ;  /* 0x000000ff42437208 */ /* 0x000fe20002000000 */
[----:B------:R-:W-:Y:S01]  /*4850*/  FADD.FTZ R188, R188, -R189 ;  /* 0x800000bdbcbc7221 */ /* 0x000fe20000010000 */
[----:B------:R-:W-:Y:S01]  /*4860*/  LOP3.LUT P6, RZ, R139, 0xff0000, RZ, 0xc0, !PT ;  /* 0x00ff00008bff7812 */ /* 0x000fe200078cc0ff */
[----:B------:R-:W-:Y:S01]  /*4870*/  FFMA.FTZ R187, R187, R184, R213 ;  /* 0x000000b8bbbb7223 */ /* 0x000fe200000100d5 */
        /* <DEDUP_REMOVED lines=22> */
[----:B------:R-:W-:Y:S01]  /*49e0*/  F2FP.F16.F32.PACK_AB R66, R64, R66 ;  /* 0x000000424042723e */ /* 0x000fe200000000ff */
[----:B------:R-:W-:Y:S01]  /*49f0*/  FMUL.FTZ R64, R173, R186 ;  /* 0x000000baad407220 */ /* 0x000fe20000410000 */
[----:B------:R-:W-:-:S02]  /*4a00*/  F2FP.F16.F32.PACK_AB R91, R65, R91 ;  /* 0x0000005b415b723e */ /* 0x000fc400000000ff */
[----:B------:R-:W-:Y:S01]  /*4a10*/  FSEL R75, R75, RZ, P3 ;  /* 0x000000ff4b4b7208 */ /* 0x000fe20001800000 */
[----:B------:R-:W-:Y:S01]  /*4a20*/  FMUL.FTZ R64, R64, UR6 ;  /* 0x0000000640407c20 */ /* 0x000fe20008410000 */
[----:B------:R-:W-:Y:S02]  /*4a30*/  FSEL R65, R89, RZ, P6 ;  /* 0x000000ff59417208 */ /* 0x000fe40003000000 */
[C---:B------:R-:W-:Y:S02]  /*4a40*/  LOP3.LUT P3, RZ, R138.reuse, 0xff0000, RZ, 0xc0, !PT ;  /* 0x00ff00008aff7812 */ /* 0x040fe4000786c0ff */
[----:B------:R-:W-:Y:S02]  /*4a50*/  LOP3.LUT P6, RZ, R138, 0xff000000, RZ, 0xc0, !PT ;  /* 0xff0000008aff7812 */ /* 0x000fe400078cc0ff */
[----:B------:R-:W-:Y:S02]  /*4a60*/  F2FP.F16.F32.PACK_AB R67, R67, R74 ;  /* 0x0000004a4343723e */ /* 0x000fe400000000ff */
[----:B------:R-:W-:-:S02]  /*4a70*/  FSEL R89, R89, RZ, P3 ;  /* 0x000000ff59597208 */ /* 0x000fc40001800000 */
[C---:B------:R-:W-:Y:S02]  /*4a80*/  FSEL R74, R64.reuse, RZ, P6 ;  /* 0x000000ff404a7208 */ /* 0x040fe40003000000 */
[----:B------:R-:W-:Y:S02]  /*4a90*/  FSEL R64, R64, RZ, P2 ;  /* 0x000000ff40407208 */ /* 0x000fe40001000000 */
[----:B------:R-:W-:Y:S01]  /*4aa0*/  F2FP.F16.F32.PACK_AB R89, R74, R89 ;  /* 0x000000594a59723e */ /* 0x000fe200000000ff */
[----:B------:R-:W-:Y:S01]  /*4ab0*/  FMUL.FTZ R74, R173, R185 ;  /* 0x000000b9ad4a7220 */ /* 0x000fe20000410000 */
[C---:B------:R-:W-:Y:S02]  /*4ac0*/  LOP3.LUT P2, RZ, R138.reuse, 0xff, RZ, 0xc0, !PT ;  /* 0x000000ff8aff7812 */ /* 0x040fe4000784c0ff */
[----:B------:R-:W-:Y:S01]  /*4ad0*/  LOP3.LUT P3, RZ, R138, 0xff00, RZ, 0xc0, !PT ;  /* 0x0000ff008aff7812 */ /* 0x000fe2000786c0ff */
[----:B------:R-:W-:Y:S01]  /*4ae0*/  FMUL.FTZ R74, R74, UR6 ;  /* 0x000000064a4a7c20 */ /* 0x000fe20008410000 */
[----:B------:R-:W-:-:S02]  /*4af0*/  F2FP.F16.F32.PACK_AB R90, R75, R90 ;  /* 0x0000005a4b5a723e */ /* 0x000fc400000000ff */
[----:B------:R-:W-:Y:S02]  /*4b00*/  F2FP.F16.F32.PACK_AB R65, R64, R65 ;  /* 0x000000414041723e */ /* 0x000fe400000000ff */
[----:B------:R-:W-:Y:S02]  /*4b10*/  FSEL R64, R88, RZ, P5 ;  /* 0x000000ff58407208 */ /* 0x000fe40002800000 */
[----:B------:R-:W-:Y:S02]  /*4b20*/  FSEL R75, R74, RZ, P2 ;  /* 0x000000ff4a4b7208 */ /* 0x000fe40001000000 */
[----:B------:R-:W-:Y:S02]  /*4b30*/  FSEL R88, R88, RZ, P3 ;  /* 0x000000ff58587208 */ /* 0x000fe40001800000 */
[----:B------:R-:W-:Y:S02]  /*4b40*/  FSEL R74, R74, RZ, P4 ;  /* 0x000000ff4a4a7208 */ /* 0x000fe40002000000 */
[----:B------:R-:W-:-:S02]  /*4b50*/  F2FP.F16.F32.PACK_AB R88, R88, R75 ;  /* 0x0000004b5858723e */ /* 0x000fc400000000ff */
[----:B------:R-:W-:Y:S01]  /*4b60*/  F2FP.F16.F32.PACK_AB R64, R64, R74 ;  /* 0x0000004a4040723e */ /* 0x000fe200000000ff */
[----:B------:R-:W-:Y:S06]  /*4b70*/  BRA `(.L_x_878) ;  /* 0x0000000c00f47947 */ /* 0x000fec0003800000 */
.L_x_881:
        /* <DEDUP_REMOVED lines=18> */
[----:B------:R-:W-:Y:S01]  /*4ca0*/  FFMA.FTZ R189, R189, R184, R213 ;  /* 0x000000b8bdbd7223 */ /* 0x000fe200000100d5 */
        /* <DEDUP_REMOVED lines=10> */
[C---:B------:R-:W-:Y:S01]  /*4d50*/  LOP3.LUT P5, RZ, R139.reuse, 0xff, RZ, 0xc0, !PT ;  /* 0x000000ff8bff7812 */ /* 0x040fe200078ac0ff */
[----:B------:R-:W-:Y:S01]  /*4d60*/  FADD.FTZ R186, R186, -R187 ;  /* 0x800000bbbaba7221 */ /* 0x000fe20000010000 */
[----:B------:R-:W-:Y:S01]  /*4d70*/  ISETP.GE.U32.AND.EX P3, PT, R139, 0x1000000, PT, P3 ;  /* 0x010000008b00780c */ /* 0x000fe20003f66130 */
[----:B------:R-:W-:Y:S01]  /*4d80*/  FMUL.FTZ R89, R93, UR6 ;  /* 0x000000065d597c20 */ /* 0x000fe20008410000 */
[----:B------:R-:W-:Y:S01]  /*4d90*/  F2FP.F16.F32.PACK_AB R67, R65, R67 ;  /* 0x000000434143723e */ /* 0x000fe200000000ff */
[----:B------:R-:W-:Y:S01]  /*4da0*/  FMUL.FTZ R65, R192, UR6 ;  /* 0x00000006c0417c20 */ /* 0x000fe20008410000 */
[----:B------:R-:W-:Y:S01]  /*4db0*/  FSEL R66, R90, RZ, P6 ;  /* 0x000000ff5a427208 */ /* 0x000fe20003000000 */
[----:B------:R-:W-:Y:S01]  /*4dc0*/  FMUL.FTZ R186, R173, R186 ;  /* 0x000000baadba7220 */ /* 0x000fe20000410000 */
[----:B------:R-:W-:Y:S01]  /*4dd0*/  FSEL R74, R74, RZ, P3 ;  /* 0x000000ff4a4a7208 */ /* 0x000fe20001800000 */
[-CC-:B------:R-:W-:Y:S01]  /*4de0*/  FFMA.FTZ R191, R191, R184.reuse, R213.reuse ;  /* 0x000000b8bfbf7223 */ /* 0x180fe200000100d5 */
[----:B------:R-:W-:Y:S01]  /*4df0*/  FSEL R90, R90, RZ, P5 ;  /* 0x000000ff5a5a7208 */ /* 0x000fe20002800000 */
[----:B------:R-:W-:Y:S01]  /*4e00*/  FFMA.FTZ R179, R179, R184, R213 ;  /* 0x000000b8b3b37223 */ /* 0x000fe200000100d5 */
[----:B------:R-:W-:Y:S01]  /*4e10*/  LOP3.LUT P2, RZ, R64, 0xff0000, RZ, 0xc0, !PT ;  /* 0x00ff000040ff7812 */ /* 0x000fe2000784c0ff */
        /* <DEDUP_REMOVED lines=10> */
[----:B------:R-:W-:Y:S01]  /*4ec0*/  F2FP.F16.F32.PACK_AB R66, R64, R66 ;  /* 0x000000424042723e */ /* 0x000fe200000000ff */
[----:B------:R-:W-:Y:S01]  /*4ed0*/  FMUL.FTZ R64, R186, UR6 ;  /* 0x00000006ba407c20 */ /* 0x000fe20008410000 */
[----:B------:R-:W-:Y:S02]  /*4ee0*/  FSEL R65, R65, RZ, P4 ;  /* 0x000000ff41417208 */ /* 0x000fe40002000000 */
[C---:B------:R-:W-:Y:S02]  /*4ef0*/  LOP3.LUT P4, RZ, R138.reuse, 0xff0000, RZ, 0xc0, !PT ;  /* 0x00ff00008aff7812 */ /* 0x040fe4000788c0ff */
[----:B------:R-:W-:Y:S02]  /*4f00*/  F2FP.F16.F32.PACK_AB R90, R65, R90 ;  /* 0x0000005a415a723e */ /* 0x000fe400000000ff */
[----:B------:R-:W-:Y:S02]  /*4f10*/  FSEL R65, R89, RZ, P2 ;  /* 0x000000ff59417208 */ /* 0x000fe40001000000 */
[----:B------:R-:W-:-:S02]  /*4f20*/  LOP3.LUT P2, RZ, R138, 0xff000000, RZ, 0xc0, !PT ;  /* 0xff0000008aff7812 */ /* 0x000fc4000784c0ff */
[----:B------:R-:W-:Y:S02]  /*4f30*/  F2FP.F16.F32.PACK_AB R91, R74, R91 ;  /* 0x0000005b4a5b723e */ /* 0x000fe400000000ff */
[----:B------:R-:W-:Y:S02]  /*4f40*/  FSEL R89, R89, RZ, P4 ;  /* 0x000000ff59597208 */ /* 0x000fe40002000000 */
[C---:B------:R-:W-:Y:S02]  /*4f50*/  FSEL R74, R64.reuse, RZ, P2 ;  /* 0x000000ff404a7208 */ /* 0x040fe40001000000 */
[----:B------:R-:W-:Y:S02]  /*4f60*/  FSEL R64, R64, RZ, P3 ;  /* 0x000000ff40407208 */ /* 0x000fe40001800000 */
[----:B------:R-:W-:Y:S01]  /*4f70*/  F2FP.F16.F32.PACK_AB R89, R74, R89 ;  /* 0x000000594a59723e */ /* 0x000fe200000000ff */
[----:B------:R-:W-:Y:S01]  /*4f80*/  FMUL.FTZ R74, R185, UR6 ;  /* 0x00000006b94a7c20 */ /* 0x000fe20008410000 */
[----:B------:R-:W-:-:S02]  /*4f90*/  LOP3.LUT P2, RZ, R138, 0xff, RZ, 0xc0, !PT ;  /* 0x000000ff8aff7812 */ /* 0x000fc4000784c0ff */
[----:B------:R-:W-:Y:S02]  /*4fa0*/  LOP3.LUT P3, RZ, R138, 0xff00, RZ, 0xc0, !PT ;  /* 0x0000ff008aff7812 */ /* 0x000fe4000786c0ff */
[----:B------:R-:W-:Y:S02]  /*4fb0*/  F2FP.F16.F32.PACK_AB R95, R75, R95 ;  /* 0x0000005f4b5f723e */ /* 0x000fe400000000ff */
[----:B------:R-:W-:Y:S02]  /*4fc0*/  F2FP.F16.F32.PACK_AB R65, R64, R65 ;  /* 0x000000414041723e */ /* 0x000fe400000000ff */
[----:B------:R-:W-:Y:S02]  /*4fd0*/  FSEL R64, R88, RZ, P6 ;  /* 0x000000ff58407208 */ /* 0x000fe40003000000 */
[----:B------:R-:W-:Y:S02]  /*4fe0*/  FSEL R75, R74, RZ, P2 ;  /* 0x000000ff4a4b7208 */ /* 0x000fe40001000000 */
[----:B------:R-:W-:-:S02]  /*4ff0*/  FSEL R88, R88, RZ, P3 ;  /* 0x000000ff58587208 */ /* 0x000fc40001800000 */
[----:B------:R-:W-:Y:S02]  /*5000*/  FSEL R74, R74, RZ, P5 ;  /* 0x000000ff4a4a7208 */ /* 0x000fe40002800000 */
[----:B------:R-:W-:Y:S02]  /*5010*/  F2FP.F16.F32.PACK_AB R94, R192, R94 ;  /* 0x0000005ec05e723e */ /* 0x000fe400000000ff */
[----:B------:R-:W-:Y:S02]  /*5020*/  F2FP.F16.F32.PACK_AB R93, R186, R93 ;  /* 0x0000005dba5d723e */ /* 0x000fe400000000ff */
[----:B------:R-:W-:Y:S02]  /*5030*/  F2FP.F16.F32.PACK_AB R92, R92, R185 ;  /* 0x000000b95c5c723e */ /* 0x000fe400000000ff */
[----:B------:R-:W-:Y:S02]  /*5040*/  F2FP.F16.F32.PACK_AB R88, R88, R75 ;  /* 0x0000004b5858723e */ /* 0x000fe400000000ff */
[----:B------:R-:W-:Y:S01]  /*5050*/  F2FP.F16.F32.PACK_AB R64, R64, R74 ;  /* 0x0000004a4040723e */ /* 0x000fe200000000ff */
[----:B------:R-:W-:Y:S06]  /*5060*/  BRA `(.L_x_878) ;  /* 0x0000000800b87947 */ /* 0x000fec0003800000 */
.L_x_880:
[----:B------:R-:W-:Y:S01]  /*5070*/  UMOV UR4, UR8 ;  /* 0x0000000800047c82 */ /* 0x000fe20008000000 */
[----:B------:R-:W-:Y:S01]  /*5080*/  UMOV UR5, UR9 ;  /* 0x0000000900057c82 */ /* 0x000fe20008000000 */
[----:B------:R-:W-:-:S04]  /*5090*/  UISETP.NE.U32.AND UP0, UPT, UR4, URZ, UPT ;  /* 0x000000ff0400728c */ /* 0x000fc8000bf05070 */
[----:B------:R-:W-:-:S09]  /*50a0*/  UISETP.NE.AND.EX UP0, UPT, UR5, URZ, UPT, UP0 ;  /* 0x000000ff0500728c */ /* 0x000fd2000bf05300 */
[----:B------:R-:W-:Y:S05]  /*50b0*/  BRA.U UP0, `(.L_x_882) ;  /* 0x00000005004c7547 */ /* 0x000fea000b800000 */
[-CC-:B------:R-:W-:Y:S01]  /*50c0*/  FFMA.FTZ R199, R199, R184.reuse, R213.reuse ;  /* 0x000000b8c7c77223 */ /* 0x180fe200000100d5 */
[--C-:B-----5:R-:W-:Y:S02]  /*50d0*/  HADD2.F32 R74, -RZ, R63.reuse.H0_H0 ;  /* 0x2000003fff4a7230 */ /* 0x120fe40000004100 */
[-CC-:B------:R-:W-:Y:S01]  /*50e0*/  FFMA.FTZ R197, R197, R184.reuse, R213.reuse ;  /* 0x000000b8c5c57223 */ /* 0x180fe200000100d5 */
[----:B------:R-:W-:Y:S01]  /*50f0*/  FFMA.FTZ R195, R195, R184, R213 ;  /* 0x000000b8c3c37223 */ /* 0x000fe200000100d5 */
[----:B-1----:R-:W-:Y:S01]  /*5100*/  FADD.FTZ R67, R198, -R199 ;  /* 0x800000c7c6437221 */ /* 0x002fe20000010000 */
[----:B------:R-:W-:Y:S02]  /*5110*/  HADD2.F32 R90, -RZ, R62.H0_H0 ;  /* 0x2000003eff5a7230 */ /* 0x000fe40000004100 */
[----:B------:R-:W-:Y:S01]  /*5120*/  FADD.FTZ R66, R196, -R197 ;  /* 0x800000c5c4427221 */ /* 0x000fe20000010000 */
[----:B------:R-:W-:Y:S01]  /*5130*/  FADD.FTZ R195, R194, -R195 ;  /* 0x800000c3c2c37221 */ /* 0x000fe20000010000 */
[C---:B------:R-:W-:Y:S01]  /*5140*/  FFMA.FTZ R67, R173.reuse, R67, R74 ;  /* 0x00000043ad437223 */ /* 0x040fe2000001004a */
[----:B------:R-:W-:Y:S01]  /*5150*/  HADD2.F32 R74, -RZ, R63.H1_H1 ;  /* 0x3000003fff4a7230 */ /* 0x000fe20000004100 */
[----:B------:R-:W-:Y:S01]  /*5160*/  ISETP.GE.U32.AND P2, PT, R64, RZ, PT ;  /* 0x000000ff4000720c */ /* 0x000fe20003f46070 */
[----:B------:R-:W-:Y:S01]  /*5170*/  FFMA.FTZ R90, R173, R195, R90 ;  /* 0x000000c3ad5a7223 */ /* 0x000fe2000001005a */
[----:B------:R-:W-:Y:S01]  /*5180*/  FMUL.FTZ R67, R67, UR6 ;  /* 0x0000000643437c20 */ /* 0x000fe20008410000 */
[----:B------:R-:W-:Y:S01]  /*5190*/  ISETP.GE.U32.AND P3, PT, R138, RZ, PT ;  /* 0x000000ff8a00720c */ /* 0x000fe20003f66070 */
[----:B------:R-:W-:Y:S01]  /*51a0*/  FFMA.FTZ R66, R173, R66, R74 ;  /* 0x00000042ad427223 */ /* 0x000fe2000001004a */
[----:B------:R-:W-:Y:S01]  /*51b0*/  LOP3.LUT P5, RZ, R65, 0xff0000, RZ, 0xc0, !PT ;  /* 0x00ff000041ff7812 */ /* 0x000fe200078ac0ff */
[----:B------:R-:W-:Y:S01]  /*51c0*/  FMUL.FTZ R90, R90, UR6 ;  /* 0x000000065a5a7c20 */ /* 0x000fe20008410000 */
[----:B------:R-:W-:Y:S01]  /*51d0*/  LOP3.LUT P4, RZ, R139, 0xff0000, RZ, 0xc0, !PT ;  /* 0x00ff00008bff7812 */ /* 0x000fe2000788c0ff */
[----:B------:R-:W-:Y:S01]  /*51e0*/  FMUL.FTZ R66, R66, UR6 ;  /* 0x0000000642427c20 */ /* 0x000fe20008410000 */
[----:B------:R-:W-:Y:S01]  /*51f0*/  ISETP.GE.U32.AND.EX P2, PT, R65, 0x1000000, PT, P2 ;  /* 0x010000004100780c */ /* 0x000fe20003f46120 */
[-CC-:B------:R-:W-:Y:S01]  /*5200*/  FFMA.FTZ R193, R193, R184.reuse, R213.reuse ;  /* 0x000000b8c1c17223 */ /* 0x180fe200000100d5 */
[----:B------:R-:W-:Y:S01]  /*5210*/  ISETP.GE.U32.AND.EX P3, PT, R139, 0x1000000, PT, P3 ;  /* 0x010000008b00780c */ /* 0x000fe20003f66130 */
[-C--:B------:R-:W-:Y:S01]  /*5220*/  FFMA.FTZ R189, R189, R184.reuse, R213 ;  /* 0x000000b8bdbd7223 */ /* 0x080fe200000100d5 */
[----:B------:R-:W-:Y:S01]  /*5230*/  LOP3.LUT P6, RZ, R65, 0xff, RZ, 0xc0, !PT ;  /* 0x000000ff41ff7812 */ /* 0x000fe200078cc0ff */
[----:B------:R-:W-:Y:S01]  /*5240*/  FADD.FTZ R193, R192, -R193 ;  /* 0x800000c1c0c17221 */ /* 0x000fe20000010000 */
[----:B------:R-:W-:Y:S01]  /*5250*/  FSEL R74, R67, RZ, P5 ;  /* 0x000000ff434a7208 */ /* 0x000fe20002800000 */
[-C--:B------:R-:W-:Y:S01]  /*5260*/  FFMA.FTZ R187, R187, R184.reuse, R213 ;  /* 0x000000b8bbbb7223 */ /* 0x080fe200000100d5 */
[----:B------:R-:W-:Y:S01]  /*5270*/  LOP3.LUT P5, RZ, R139, 0xff, RZ, 0xc0, !PT ;  /* 0x000000ff8bff7812 */ /* 0x000fe200078ac0ff */
[----:B------:R-:W-:Y:S01]  /*5280*/  FADD.FTZ R188, R188, -R189 ;  /* 0x800000bdbcbc7221 */ /* 0x000fe20000010000 */
[----:B------:R-:W-:Y:S01]  /*5290*/  FSEL R91, R67, RZ, P4 ;  /* 0x000000ff435b7208 */ /* 0x000fe20002000000 */
[----:B------:R-:W-:Y:S01]  /*52a0*/  FADD.FTZ R186, R186, -R187 ;  /* 0x800000bbbaba7221 */ /* 0x000fe20000010000 */
[----:B------:R-:W-:Y:S01]  /*52b0*/  LOP3.LUT P4, RZ, R65, 0xff00, RZ, 0xc0, !PT ;  /* 0x0000ff0041ff7812 */ /* 0x000fe2000788c0ff */
[-CC-:B------:R-:W-:Y:S01]  /*52c0*/  FFMA.FTZ R191, R191, R184.reuse, R213.reuse ;  /* 0x000000b8bfbf7223 */ /* 0x180fe200000100d5 */
[C---:B------:R-:W-:Y:S01]  /*52d0*/  FSEL R67, R66.reuse, RZ, P2 ;  /* 0x000000ff42437208 */ /* 0x040fe20001000000 */
[----:B------:R-:W-:Y:S01]  /*52e0*/  FFMA.FTZ R179, R179, R184, R213 ;  /* 0x000000b8b3b37223 */ /* 0x000fe200000100d5 */
[----:B------:R-:W-:Y:S01]  /*52f0*/  FSEL R65, R66, RZ, P3 ;  /* 0x000000ff42417208 */ /* 0x000fe20001800000 */
[----:B------:R-:W-:Y:S01]  /*5300*/  FADD.FTZ R190, R190, -R191 ;  /* 0x800000bfbebe7221 */ /* 0x000fe20000010000 */
[C---:B------:R-:W-:Y:S01]  /*5310*/  FSEL R66, R90.reuse, RZ, P6 ;  /* 0x000000ff5a427208 */ /* 0x040fe20003000000 */
[----:B------:R-:W-:Y:S01]  /*5320*/  FADD.FTZ R185, R185, -R179 ;  /* 0x800000b3b9b97221 */ /* 0x000fe20000010000 */
[----:B------:R-:W-:-:S02]  /*5330*/  FSEL R90, R90, RZ, P5 ;  /* 0x000000ff5a5a7208 */ /* 0x000fc40002800000 */
[C---:B------:R-:W-:Y:S02]  /*5340*/  LOP3.LUT P2, RZ, R64.reuse, 0xff0000, RZ, 0xc0, !PT ;  /* 0x00ff000040ff7812 */ /* 0x040fe4000784c0ff */
[C---:B------:R-:W-:Y:S02]  /*5350*/  LOP3.LUT P3, RZ, R64.reuse, 0xff000000, RZ, 0xc0, !PT ;  /* 0xff00000040ff7812 */ /* 0x040fe4000786c0ff */
[C---:B------:R-:W-:Y:S02]  /*5360*/  LOP3.LUT P6, RZ, R64.reuse, 0xff00, RZ, 0xc0, !PT ;  /* 0x0000ff0040ff7812 */ /* 0x040fe400078cc0ff */
[----:B------:R-:W-:Y:S01]  /*5370*/  LOP3.LUT P5, RZ, R64, 0xff, RZ, 0xc0, !PT ;  /* 0x000000ff40ff7812 */ /* 0x000fe200078ac0ff */
[----:B------:R-:W-:Y:S01]  /*5380*/  HADD2.F32 R64, -RZ, R62.H1_H1 ;  /* 0x3000003eff407230 */ /* 0x000fe20000004100 */
[----:B------:R-:W-:Y:S01]  /*5390*/  F2FP.F16.F32.PACK_AB R91, R65, R91 ;  /* 0x0000005b415b723e */ /* 0x000fe200000000ff */
[----:B------:R-:W-:Y:S01]  /*53a0*/  HADD2.F32 R65, -RZ, R61.H1_H1 ;  /* 0x3000003dff417230 */ /* 0x000fe20000004100 */
[----:B------:R-:W-:Y:S01]  /*53b0*/  F2FP.F16.F32.PACK_AB R67, R67, R74 ;  /* 0x0000004a4343723e */ /* 0x000fe200000000ff */
[----:B------:R-:W-:-:S02]  /*53c0*/  HADD2.F32 R74, -RZ, R60.H1_H1 ;  /* 0x3000003cff4a7230 */ /* 0x000fc40000004100 */
[C---:B------:R-:W-:Y:S01]  /*53d0*/  FFMA.FTZ R64, R173.reuse, R193, R64 ;  /* 0x000000c1ad407223 */ /* 0x040fe20000010040 */
[----:B------:R-:W-:-:S03]  /*53e0*/  FFMA.FTZ R186, R173, R186, R65 ;  /* 0x000000baadba7223 */ /* 0x000fc60000010041 */
[----:B------:R-:W-:Y:S01]  /*53f0*/  FMUL.FTZ R75, R64, UR6 ;  /* 0x00000006404b7c20 */ /* 0x000fe20008410000 */
[----:B------:R-:W-:-:S04]  /*5400*/  FFMA.FTZ R190, R173, R190, R74 ;  /* 0x000000beadbe7223 */ /* 0x000fc8000001004a */
[----:B------:R-:W-:Y:S01]  /*5410*/  FSEL R64, R75, RZ, P4 ;  /* 0x000000ff4b407208 */ /* 0x000fe20002000000 */
[----:B------:R-:W-:Y:S01]  /*5420*/  FMUL.FTZ R190, R190, UR6 ;  /* 0x00000006bebe7c20 */ /* 0x000fe20008410000 */
[----:B------:R-:W-:Y:S02]  /*5430*/  LOP3.LUT P4, RZ, R139, 0xff00, RZ, 0xc0, !PT ;  /* 0x0000ff008bff7812 */ /* 0x000fe4000788c0ff */
[----:B------:R-:W-:Y:S01]  /*5440*/  F2FP.F16.F32.PACK_AB R66, R64, R66 ;  /* 0x000000424042723e */ /* 0x000fe200000000ff */
[----:B------:R-:W-:Y:S01]  /*5450*/  HADD2.F32 R64, -RZ, R61.H0_H0 ;  /* 0x2000003dff407230 */ /* 0x000fe20000004100 */
[----:B------:R-:W-:Y:S02]  /*5460*/  FSEL R75, R75, RZ, P4 ;  /* 0x000000ff4b4b7208 */ /* 0x000fe40002000000 */
[----:B------:R-:W-:Y:S02]  /*5470*/  LOP3.LUT P4, RZ, R138, 0xff0000, RZ, 0xc0, !PT ;  /* 0x00ff00008aff7812 */ /* 0x000fe4000788c0ff */
[----:B------:R-:W-:Y:S01]  /*5480*/  FFMA.FTZ R64, R173, R188, R64 ;  /* 0x000000bcad407223 */ /* 0x000fe20000010040 */
[----:B------:R-:W-:-:S03]  /*5490*/  F2FP.F16.F32.PACK_AB R90, R75, R90 ;  /* 0x0000005a4b5a723e */ /* 0x000fc600000000ff */
[----:B------:R-:W-:Y:S01]  /*54a0*/  FMUL.FTZ R65, R64, UR6 ;  /* 0x0000000640417c20 */ /* 0x000fe20008410000 */
[----:B------:R-:W-:-:S04]  /*54b0*/  FMUL.FTZ R64, R186, UR6 ;  /* 0x00000006ba407c20 */ /* 0x000fc80008410000 */
[C---:B------:R-:W-:Y:S02]  /*54c0*/  FSEL R89, R65.reuse, RZ, P4 ;  /* 0x000000ff41597208 */ /* 0x040fe40002000000 */
[----:B------:R-:W-:Y:S02]  /*54d0*/  LOP3.LUT P4, RZ, R138, 0xff000000, RZ, 0xc0, !PT ;  /* 0xff0000008aff7812 */ /* 0x000fe4000788c0ff */
[----:B------:R-:W-:Y:S02]  /*54e0*/  FSEL R65, R65, RZ, P2 ;  /* 0x000000ff41417208 */ /* 0x000fe40001000000 */
[C---:B------:R-:W-:Y:S02]  /*54f0*/  FSEL R74, R64.reuse, RZ, P4 ;  /* 0x000000ff404a7208 */ /* 0x040fe40002000000 */
[----:B------:R-:W-:Y:S02]  /*5500*/  FSEL R64, R64, RZ, P3 ;  /* 0x000000ff40407208 */ /* 0x000fe40001800000 */
[----:B------:R-:W-:Y:S01]  /*5510*/  F2FP.F16.F32.PACK_AB R89, R74, R89 ;  /* 0x000000594a59723e */ /* 0x000fe200000000ff */
[----:B------:R-:W-:Y:S01]  /*5520*/  HADD2.F32 R74, -RZ, R60.H0_H0 ;  /* 0x2000003cff4a7230 */ /* 0x000fe20000004100 */
[----:B------:R-:W-:-:S02]  /*5530*/  LOP3.LUT P2, RZ, R138, 0xff, RZ, 0xc0, !PT ;  /* 0x000000ff8aff7812 */ /* 0x000fc4000784c0ff */
[----:B------:R-:W-:Y:S02]  /*5540*/  LOP3.LUT P3, RZ, R138, 0xff00, RZ, 0xc0, !PT ;  /* 0x0000ff008aff7812 */ /* 0x000fe4000786c0ff */
[----:B------:R-:W-:Y:S01]  /*5550*/  FFMA.FTZ R74, R173, R185, R74 ;  /* 0x000000b9ad4a7223 */ /* 0x000fe2000001004a */
[----:B------:R-:W-:Y:S02]  /*5560*/  F2FP.F16.F32.PACK_AB R65, R64, R65 ;  /* 0x000000414041723e */ /* 0x000fe400000000ff */
[----:B------:R-:W-:Y:S01]  /*5570*/  FSEL R64, R190, RZ, P6 ;  /* 0x000000ffbe407208 */ /* 0x000fe20003000000 */
[----:B------:R-:W-:Y:S01]  /*5580*/  FMUL.FTZ R74, R74, UR6 ;  /* 0x000000064a4a7c20 */ /* 0x000fe20008410000 */
[----:B------:R-:W-:-:S04]  /*5590*/  FSEL R88, R190, RZ, P3 ;  /* 0x000000ffbe587208 */ /* 0x000fc80001800000 */
[C---:B------:R-:W-:Y:S02]  /*55a0*/  FSEL R75, R74.reuse, RZ, P2 ;  /* 0x000000ff4a4b7208 */ /* 0x040fe40001000000 */
[----:B------:R-:W-:Y:S02]  /*55b0*/  FSEL R74, R74, RZ, P5 ;  /* 0x000000ff4a4a7208 */ /* 0x000fe40002800000 */
[----:B------:R-:W-:Y:S02]  /*55c0*/  F2FP.F16.F32.PACK_AB R88, R88, R75 ;  /* 0x0000004b5858723e */ /* 0x000fe400000000ff */
[----:B------:R-:W-:Y:S01]  /*55d0*/  F2FP.F16.F32.PACK_AB R64, R64, R74 ;  /* 0x0000004a4040723e */ /* 0x000fe200000000ff */
[----:B------:R-:W-:Y:S06]  /*55e0*/  BRA `(.L_x_878) ;  /* 0x0000000400587947 */ /* 0x000fec0003800000 */
.L_x_882:
[-CC-:B------:R-:W-:Y:S01]  /*55f0*/  FFMA.FTZ R199, R199, R184.reuse, R213.reuse ;  /* 0x000000b8c7c77223 */ /* 0x180fe200000100d5 */
[-CC-:B------:R-:W-:Y:S01]  /*5600*/  FFMA.FTZ R197, R197, R184.reuse, R213.reuse ;  /* 0x000000b8c5c57223 */ /* 0x180fe200000100d5 */
[--C-:B-1---5:R-:W-:Y:S02]  /*5610*/  HADD2.F32 R67, -RZ, R63.reuse.H0_H0 ;  /* 0x2000003fff437230 */ /* 0x122fe40000004100 */
[----:B------:R-:W-:Y:S01]  /*5620*/  FFMA.FTZ R94, R195, R184, R213 ;  /* 0x000000b8c35e7223 */ /* 0x000fe200000100d5 */
[----:B------:R-:W-:Y:S01]  /*5630*/  FADD.FTZ R88, R198, -R199 ;  /* 0x800000c7c6587221 */ /* 0x000fe20000010000 */
[----:B------:R-:W-:Y:S02]  /*5640*/  HADD2.F32 R66, -RZ, R63.H1_H1 ;  /* 0x3000003fff427230 */ /* 0x000fe40000004100 */
[----:B------:R-:W-:Y:S01]  /*5650*/  FADD.FTZ R95, R196, -R197 ;  /* 0x800000c5c45f7221 */ /* 0x000fe20000010000 */
[----:B------:R-:W-:Y:S01]  /*5660*/  FADD.FTZ R94, R194, -R94 ;  /* 0x8000005ec25e7221 */ /* 0x000fe20000010000 */
[----:B------:R-:W-:Y:S01]  /*5670*/  FFMA.FTZ R88, R173, R88, R67 ;  /* 0x00000058ad587223 */ /* 0x000fe20000010043 */
[----:B------:R-:W-:-:S02]  /*5680*/  HADD2.F32 R67, -RZ, R62.H0_H0 ;  /* 0x2000003eff437230 */ /* 0x000fc40000004100 */
[----:B------:R-:W-:Y:S01]  /*5690*/  FFMA.FTZ R95, R173, R95, R66 ;  /* 0x0000005fad5f7223 */ /* 0x000fe20000010042 */
[----:B------:R-:W-:Y:S01]  /*56a0*/  ISETP.GE.U32.AND P2, PT, R64, RZ, PT ;  /* 0x000000ff4000720c */ /* 0x000fe20003f46070 */
[----:B------:R-:W-:Y:S01]  /*56b0*/  FMUL.FTZ R91, R88, UR6 ;  /* 0x00000006585b7c20 */ /* 0x000fe20008410000 */
[----:B------:R-:W-:Y:S01]  /*56c0*/  FFMA.FTZ R193, R193, R184, R213 ;  /* 0x000000b8c1c17223 */ /* 0x000fe200000100d5 */
[----:B------:R-:W-:Y:S01]  /*56d0*/  LOP3.LUT P5, RZ, R65, 0xff0000, RZ, 0xc0, !PT ;  /* 0x00ff000041ff7812 */ /* 0x000fe200078ac0ff */
[----:B------:R-:W-:Y:S01]  /*56e0*/  FMUL.FTZ R75, R95, UR6 ;  /* 0x000000065f4b7c20 */ /* 0x000fe20008410000 */
[----:B------:R-:W-:Y:S01]  /*56f0*/  LOP3.LUT P4, RZ, R139, 0xff0000, RZ, 0xc0, !PT ;  /* 0x00ff00008bff7812 */ /* 0x000fe2000788c0ff */
[----:B------:R-:W-:Y:S02]  /*5700*/  HADD2.F32 R66, -RZ, R62.H1_H1 ;  /* 0x3000003eff427230 */ /* 0x000fe40000004100 */
[----:B------:R-:W-:Y:S01]  /*5710*/  FFMA.FTZ R94, R173, R94, R67 ;  /* 0x0000005ead5e7223 */ /* 0x000fe20000010043 */
[----:B------:R-:W-:Y:S01]  /*5720*/  ISETP.GE.U32.AND.EX P2, PT, R65, 0x1000000, PT, P2 ;  /* 0x010000004100780c */ /* 0x000fe20003f46120 */
[----:B------:R-:W-:Y:S01]  /*5730*/  FADD.FTZ R74, R192, -R193 ;  /* 0x800000c1c04a7221 */ /* 0x000fe20000010000 */
[C---:B------:R-:W-:Y:S01]  /*5740*/  FSEL R67, R91.reuse, RZ, P5 ;  /* 0x000000ff5b437208 */ /* 0x040fe20002800000 */
[----:B------:R-:W-:Y:S01]  /*5750*/  FMUL.FTZ R90, R94, UR6 ;  /* 0x000000065e5a7c20 */ /* 0x000fe20008410000 */
[----:B------:R-:W-:Y:S01]  /*5760*/  FSEL R91, R91, RZ, P4 ;  /* 0x000000ff5b5b7208 */ /* 0x000fe20002000000 */
[----:B------:R-:W-:Y:S01]  /*5770*/  FFMA.FTZ R74, R173, R74, R66 ;  /* 0x0000004aad4a7223 */ /* 0x000fe20000010042 */
[----:B------:R-:W-:Y:S01]  /*5780*/  LOP3.LUT P6, RZ, R65, 0xff, RZ, 0xc0, !PT ;  /* 0x000000ff41ff7812 */ /* 0x000fe200078cc0ff */
[-C--:B------:R-:W-:Y:S01]  /*5790*/  FFMA.FTZ R189, R189, R184.reuse, R213 ;  /* 0x000000b8bdbd7223 */ /* 0x080fe200000100d5 */
[----:B------:R-:W-:Y:S01]  /*57a0*/  LOP3.LUT P4, RZ, R65, 0xff00, RZ, 0xc0, !PT ;  /* 0x0000ff0041ff7812 */ /* 0x000fe2000788c0ff */
[----:B------:R-:W-:Y:S01]  /*57b0*/  HADD2.F32 R93, -RZ, R61.H0_H0 ;  /* 0x2000003dff5d7230 */ /* 0x000fe20000004100 */
[----:B------:R-:W-:Y:S01]  /*57c0*/  ISETP.GE.U32.AND P3, PT, R138, RZ, PT ;  /* 0x000000ff8a00720c */ /* 0x000fe20003f66070 */
[----:B------:R-:W-:Y:S01]  /*57d0*/  FADD.FTZ R188, R188, -R189 ;  /* 0x800000bdbcbc7221 */ /* 0x000fe20000010000 */
[----:B------:R-:W-:Y:S01]  /*57e0*/  FSEL R65, R75, RZ, P2 ;  /* 0x000000ff4b417208 */ /* 0x000fe20001000000 */
[-CC-:B------:R-:W-:Y:S01]  /*57f0*/  FFMA.FTZ R187, R187, R184.reuse, R213.reuse ;  /* 0x000000b8bbbb7223 */ /* 0x180fe200000100d5 */
[----:B------:R-:W-:Y:S01]  /*5800*/  LOP3.LUT P5, RZ, R139, 0xff, RZ, 0xc0, !PT ;  /* 0x000000ff8bff7812 */ /* 0x000fe200078ac0ff */
[----:B------:R-:W-:Y:S01]  /*5810*/  FFMA.FTZ R179, R179, R184, R213 ;  /* 0x000000b8b3b37223 */ /* 0x000fe200000100d5 */
[----:B------:R-:W-:Y:S01]  /*5820*/  ISETP.GE.U32.AND.EX P3, PT, R139, 0x1000000, PT, P3 ;  /* 0x010000008b00780c */ /* 0x000fe20003f66130 */
[----:B------:R-:W-:Y:S01]  /*5830*/  FFMA.FTZ R93, R173, R188, R93 ;  /* 0x000000bcad5d7223 */ /* 0x000fe2000001005d */
[----:B------:R-:W-:Y:S01]  /*5840*/  F2FP.F16.F32.PACK_AB R67, R65, R67 ;  /* 0x000000434143723e */ /* 0x000fe200000000ff */
[----:B------:R-:W-:Y:S01]  /*5850*/  FMUL.FTZ R65, R74, UR6 ;  /* 0x000000064a417c20 */ /* 0x000fe20008410000 */
[----:B------:R-:W-:Y:S01]  /*5860*/  FSEL R66, R90, RZ, P6 ;  /* 0x000000ff5a427208 */ /* 0x000fe20003000000 */
[----:B------:R-:W-:Y:S01]  /*5870*/  FADD.FTZ R186, R186, -R187 ;  /* 0x800000bbbaba7221 */ /* 0x000fe20000010000 */
[----:B------:R-:W-:Y:S01]  /*5880*/  FSEL R75, R75, RZ, P3 ;  /* 0x000000ff4b4b7208 */ /* 0x000fe20001800000 */
[----:B------:R-:W-:Y:S01]  /*5890*/  FADD.FTZ R185, R185, -R179 ;  /* 0x800000b3b9b97221 */ /* 0x000fe20000010000 */
[----:B------:R-:W-:Y:S01]  /*58a0*/  FSEL R90, R90, RZ, P5 ;  /* 0x000000ff5a5a7208 */ /* 0x000fe20002800000 */
[----:B------:R-:W-:Y:S01]  /*58b0*/  FMUL.FTZ R89, R93, UR6 ;  /* 0x000000065d597c20 */ /* 0x000fe20008410000 */
[C---:B------:R-:W-:Y:S01]  /*58c0*/  LOP3.LUT P2, RZ, R64.reuse, 0xff0000, RZ, 0xc0, !PT ;  /* 0x00ff000040ff7812 */ /* 0x040fe2000784c0ff */
[----:B------:R-:W-:Y:S01]  /*58d0*/  FFMA.FTZ R191, R191, R184, R213 ;  /* 0x000000b8bfbf7223 */ /* 0x000fe200000100d5 */
[C---:B------:R-:W-:Y:S01]  /*58e0*/  LOP3.LUT P3, RZ, R64.reuse, 0xff000000, RZ, 0xc0, !PT ;  /* 0xff00000040ff7812 */ /* 0x040fe2000786c0ff */
[----:B------:R-:W-:Y:S01]  /*58f0*/  HADD2.F32 R92, -RZ, R60.H1_H1 ;  /* 0x3000003cff5c7230 */ /* 0x000fe20000004100 */
[----:B------:R-:W-:Y:S01]  /*5900*/  LOP3.LUT P6, RZ, R64, 0xff00, RZ, 0xc0, !PT ;  /* 0x0000ff0040ff7812 */ /* 0x000fe200078cc0ff */
[----:B------:R-:W-:Y:S01]  /*5910*/  FADD.FTZ R190, R190, -R191 ;  /* 0x800000bfbebe7221 */ /* 0x000fe20000010000 */
[----:B------:R-:W-:-:S02]  /*5920*/  LOP3.LUT P5, RZ, R64, 0xff, RZ, 0xc0, !PT ;  /* 0x000000ff40ff7812 */ /* 0x000fc400078ac0ff */
[----:B------:R-:W-:Y:S01]  /*5930*/  FSEL R64, R65, RZ, P4 ;  /* 0x000000ff41407208 */ /* 0x000fe20002000000 */
[----:B------:R-:W-:Y:S01]  /*5940*/  FFMA.FTZ R92, R173, R190, R92 ;  /* 0x000000bead5c7223 */ /* 0x000fe2000001005c */
[----:B------:R-:W-:Y:S02]  /*5950*/  LOP3.LUT P4, RZ, R139, 0xff00, RZ, 0xc0, !PT ;  /* 0x0000ff008bff7812 */ /* 0x000fe4000788c0ff */
[----:B------:R-:W-:Y:S01]  /*5960*/  F2FP.F16.F32.PACK_AB R66, R64, R66 ;  /* 0x000000424042723e */ /* 0x000fe200000000ff */
[----:B------:R-:W-:Y:S01]  /*5970*/  HADD2.F32 R64, -RZ, R60.H0_H0 ;  /* 0x2000003cff407230 */ /* 0x000fe20000004100 */
[----:B------:R-:W-:Y:S02]  /*5980*/  FSEL R65, R65, RZ, P4 ;  /* 0x000000ff41417208 */ /* 0x000fe40002000000 */
[----:B------:R-:W-:Y:S02]  /*5990*/  LOP3.LUT P4, RZ, R138, 0xff0000, RZ, 0xc0, !PT ;  /* 0x00ff00008aff7812 */ /* 0x000fe4000788c0ff */
[----:B------:R-:W-:Y:S01]  /*59a0*/  F2FP.F16.F32.PACK_AB R90, R65, R90 ;  /* 0x0000005a415a723e */ /* 0x000fe200000000ff */
[----:B------:R-:W-:-:S02]  /*59b0*/  HADD2.F32 R65, -RZ, R61.H1_H1 ;  /* 0x3000003dff417230 */ /* 0x000fc40000004100 */
[----:B------:R-:W-:Y:S01]  /*59c0*/  FFMA.FTZ R185, R173, R185, R64 ;  /* 0x000000b9adb97223 */ /* 0x000fe20000010040 */
[----:B------:R-:W-:Y:S02]  /*59d0*/  F2FP.F16.F32.PACK_AB R94, R74, R94 ;  /* 0x0000005e4a5e723e */ /* 0x000fe400000000ff */
[----:B------:R-:W-:Y:S01]  /*59e0*/  F2FP.F16.F32.PACK_AB R95, R95, R88 ;  /* 0x000000585f5f723e */ /* 0x000fe200000000ff */
[----:B------:R-:W-:Y:S01]  /*59f0*/  FFMA.FTZ R186, R173, R186, R65 ;  /* 0x000000baadba7223 */ /* 0x000fe20000010041 */
[C---:B------:R-:W-:Y:S01]  /*5a00*/  FSEL R65, R89.reuse, RZ, P2 ;  /* 0x000000ff59417208 */ /* 0x040fe20001000000 */
[----:B------:R-:W-:Y:S01]  /*5a10*/  FMUL.FTZ R88, R92, UR6 ;  /* 0x000000065c587c20 */ /* 0x000fe20008410000 */
[----:B------:R-:W-:Y:S01]  /*5a20*/  LOP3.LUT P2, RZ, R138, 0xff000000, RZ, 0xc0, !PT ;  /* 0xff0000008aff7812 */ /* 0x000fe2000784c0ff */
[----:B------:R-:W-:Y:S01]  /*5a30*/  FMUL.FTZ R64, R186, UR6 ;  /* 0x00000006ba407c20 */ /* 0x000fe20008410000 */
[----:B------:R-:W-:Y:S02]  /*5a40*/  FSEL R89, R89, RZ, P4 ;  /* 0x000000ff59597208 */ /* 0x000fe40002000000 */
[----:B------:R-:W-:-:S02]  /*5a50*/  F2FP.F16.F32.PACK_AB R91, R75, R91 ;  /* 0x0000005b4b5b723e */ /* 0x000fc400000000ff */
[C---:B------:R-:W-:Y:S02]  /*5a60*/  FSEL R74, R64.reuse, RZ, P2 ;  /* 0x000000ff404a7208 */ /* 0x040fe40001000000 */
[----:B------:R-:W-:Y:S02]  /*5a70*/  FSEL R64, R64, RZ, P3 ;  /* 0x000000ff40407208 */ /* 0x000fe40001800000 */
[----:B------:R-:W-:Y:S01]  /*5a80*/  F2FP.F16.F32.PACK_AB R89, R74, R89 ;  /* 0x000000594a59723e */ /* 0x000fe200000000ff */
[----:B------:R-:W-:Y:S01]  /*5a90*/  FMUL.FTZ R74, R185, UR6 ;  /* 0x00000006b94a7c20 */ /* 0x000fe20008410000 */
[C---:B------:R-:W-:Y:S02]  /*5aa0*/  LOP3.LUT P2, RZ, R138.reuse, 0xff, RZ, 0xc0, !PT ;  /* 0x000000ff8aff7812 */ /* 0x040fe4000784c0ff */
[----:B------:R-:W-:Y:S02]  /*5ab0*/  LOP3.LUT P3, RZ, R138, 0xff00, RZ, 0xc0, !PT ;  /* 0x0000ff008aff7812 */ /* 0x000fe4000786c0ff */
[----:B------:R-:W-:-:S02]  /*5ac0*/  F2FP.F16.F32.PACK_AB R65, R64, R65 ;  /* 0x000000414041723e */ /* 0x000fc400000000ff */
[----:B------:R-:W-:Y:S02]  /*5ad0*/  FSEL R64, R88, RZ, P6 ;  /* 0x000000ff58407208 */ /* 0x000fe40003000000 */
[----:B------:R-:W-:Y:S02]  /*5ae0*/  FSEL R75, R74, RZ, P2 ;  /* 0x000000ff4a4b7208 */ /* 0x000fe40001000000 */
[----:B------:R-:W-:Y:S02]  /*5af0*/  FSEL R88, R88, RZ, P3 ;  /* 0x000000ff58587208 */ /* 0x000fe40001800000 */
[----:B------:R-:W-:Y:S02]  /*5b00*/  FSEL R74, R74, RZ, P5 ;  /* 0x000000ff4a4a7208 */ /* 0x000fe40002800000 */
[----:B------:R-:W-:Y:S02]  /*5b10*/  F2FP.F16.F32.PACK_AB R93, R186, R93 ;  /* 0x0000005dba5d723e */ /* 0x000fe400000000ff */
[----:B------:R-:W-:-:S02]  /*5b20*/  F2FP.F16.F32.PACK_AB R92, R92, R185 ;  /* 0x000000b95c5c723e */ /* 0x000fc400000000ff */
[----:B------:R-:W-:Y:S02]  /*5b30*/  F2FP.F16.F32.PACK_AB R88, R88, R75 ;  /* 0x0000004b5858723e */ /* 0x000fe400000000ff */
[----:B------:R-:W-:-:S07]  /*5b40*/  F2FP.F16.F32.PACK_AB R64, R64, R74 ;  /* 0x0000004a4040723e */ /* 0x000fce00000000ff */
.L_x_878:
[----:B------:R-:W-:Y:S01]  /*5b50*/  ISETP.NE.U32.AND P2, PT, RZ, UR4, PT ;  /* 0x00000004ff007c0c */ /* 0x000fe2000bf45070 */
[----:B------:R-:W0:Y:S03]  /*5b60*/  LDC.64 R158, c[0x0][0x468] ;  /* 0x00011a00ff9e7b82 */ /* 0x000e260000000a00 */
[----:B------:R-:W-:-:S13]  /*5b70*/  ISETP.NE.AND.EX P2, PT, RZ, UR5, PT, P2 ;  /* 0x00000005ff007c0c */ /* 0x000fda000bf45320 */
        /* <DEDUP_REMOVED lines=12> */
[-CC-:B------:R-:W-:Y:S01]  /*5c40*/  FFMA.FTZ R204, R204, R184.reuse, R213.reuse ;  /* 0x000000b8cccc7223 */ /* 0x180fe200000100d5 */
[--C-:B------:R-:W-:Y:S01]  /*5c50*/  HADD2.F32 R95, -RZ, R59.reuse.H0_H0 ;  /* 0x2000003bff5f7230 */ /* 0x100fe20000004100 */
[----:B------:R-:W-:Y:S01]  /*5c60*/  ISETP.GE.U32.AND P3, PT, R140, RZ, PT ;  /* 0x000000ff8c00720c */ /* 0x000fe20003f66070 */
[----:B0-----:R-:W-:Y:S02]  /*5c70*/  HADD2.F32 R64, -RZ, R59.H1_H1 ;  /* 0x3000003bff407230 */ /* 0x001fe40000004100 */
[----:B------:R-:W-:Y:S01]  /*5c80*/  FADD.FTZ R206, R205, -R206 ;  /* 0x800000cecdce7221 */ /* 0x000fe20000010000 */
[----:B------:R-:W-:Y:S01]  /*5c90*/  FADD.FTZ R204, R203, -R204 ;  /* 0x800000cccbcc7221 */ /* 0x000fe20000010000 */
[----:B------:R-:W-:Y:S01]  /*5ca0*/  ISETP.GE.U32.AND P4, PT, R72, RZ, PT ;  /* 0x000000ff4800720c */ /* 0x000fe20003f86070 */
[----:B------:R-:W-:Y:S01]  /*5cb0*/  FFMA.FTZ R161, R161, R184, R213 ;  /* 0x000000b8a1a17223 */ /* 0x000fe200000100d5 */
[C---:B------:R-:W-:Y:S01]  /*5cc0*/  FFMA.FTZ R95, R173.reuse, R206, R95 ;  /* 0x000000cead5f7223 */ /* 0x040fe2000001005f */
[----:B------:R-:W-:Y:S01]  /*5cd0*/  FFMA.FTZ R64, R173, R204, R64 ;  /* 0x000000ccad407223 */ /* 0x000fe20000010040 */
[----:B------:R-:W-:Y:S01]  /*5ce0*/  ISETP.GE.U32.AND.EX P3, PT, R141, 0x1000000, PT, P3 ;  /* 0x010000008d00780c */ /* 0x000fe20003f66130 */
[----:B------:R-:W-:Y:S01]  /*5cf0*/  FFMA.FTZ R177, R177, R184, R213 ;  /* 0x000000b8b1b17223 */ /* 0x000fe200000100d5 */
[----:B------:R-:W-:Y:S01]  /*5d00*/  FMUL.FTZ R91, R95, UR6 ;  /* 0x000000065f5b7c20 */ /* 0x000fe20008410000 */
[C---:B------:R-:W-:Y:S01]  /*5d10*/  LOP3.LUT P6, RZ, R73.reuse, 0xff0000, RZ, 0xc0, !PT ;  /* 0x00ff000049ff7812 */ /* 0x040fe200078cc0ff */
[--C-:B------:R-:W-:Y:S01]  /*5d20*/  HADD2.F32 R94, -RZ, R58.reuse.H0_H0 ;  /* 0x2000003aff5e7230 */ /* 0x100fe20000004100 */
[C---:B------:R-:W-:Y:S01]  /*5d30*/  F2FP.F16.F32.PACK_AB R95, R64.reuse, R95 ;  /* 0x0000005f405f723e */ /* 0x040fe200000000ff */
[----:B------:R-:W-:Y:S01]  /*5d40*/  FMUL.FTZ R64, R64, UR6 ;  /* 0x0000000640407c20 */ /* 0x000fe20008410000 */
[----:B------:R-:W-:Y:S01]  /*5d50*/  ISETP.GE.U32.AND.EX P4, PT, R73, 0x1000000, PT, P4 ;  /* 0x010000004900780c */ /* 0x000fe20003f86140 */
[----:B------:R-:W-:Y:S01]  /*5d60*/  FADD.FTZ R160, R160, -R161 ;  /* 0x800000a1a0a07221 */ /* 0x000fe20000010000 */
[----:B------:R-:W-:Y:S01]  /*5d70*/  FSEL R67, R91, RZ, P6 ;  /* 0x000000ff5b437208 */ /* 0x000fe20003000000 */
[----:B------:R-:W-:Y:S01]  /*5d80*/  FADD.FTZ R78, R78, -R177 ;  /* 0x800000b14e4e7221 */ /* 0x000fe20000010000 */
[C---:B------:R-:W-:Y:S01]  /*5d90*/  FSEL R65, R64.reuse, RZ, P3 ;  /* 0x000000ff40417208 */ /* 0x040fe20001800000 */
[----:B------:R-:W-:Y:S01]  /*5da0*/  FFMA.FTZ R94, R173, R160, R94 ;  /* 0x000000a0ad5e7223 */ /* 0x000fe2000001005e */
[----:B------:R-:W-:Y:S01]  /*5db0*/  FSEL R64, R64, RZ, P4 ;  /* 0x000000ff40407208 */ /* 0x000fe20002000000 */
[----:B------:R-:W-:Y:S01]  /*5dc0*/  FFMA.FTZ R163, R163, R184, R213 ;  /* 0x000000b8a3a37223 */ /* 0x000fe200000100d5 */
[----:B------:R-:W-:Y:S01]  /*5dd0*/  LOP3.LUT P5, RZ, R141, 0xff0000, RZ, 0xc0, !PT ;  /* 0x00ff00008dff7812 */ /* 0x000fe200078ac0ff */
[----:B------:R-:W-:Y:S01]  /*5de0*/  FMUL.FTZ R90, R94, UR6 ;  /* 0x000000065e5a7c20 */ /* 0x000fe20008410000 */
[----:B------:R-:W-:Y:S01]  /*5df0*/  F2FP.F16.F32.PACK_AB R67, R64, R67 ;  /* 0x000000434043723e */ /* 0x000fe200000000ff */
[----:B------:R-:W-:Y:S01]  /*5e00*/  HADD2.F32 R64, -RZ, R58.H1_H1 ;  /* 0x3000003aff407230 */ /* 0x000fe20000004100 */
[----:B------:R-:W-:Y:S01]  /*5e10*/  FSEL R91, R91, RZ, P5 ;  /* 0x000000ff5b5b7208 */ /* 0x000fe20002800000 */
[--C-:B------:R-:W-:Y:S01]  /*5e20*/  HADD2.F32 R93, -RZ, R57.reuse.H0_H0 ;  /* 0x20000039ff5d7230 */ /* 0x100fe20000004100 */
[----:B------:R-:W-:Y:S01]  /*5e30*/  LOP3.LUT P4, RZ, R73, 0xff, RZ, 0xc0, !PT ;  /* 0x000000ff49ff7812 */ /* 0x000fe2000788c0ff */
[----:B------:R-:W-:Y:S01]  /*5e40*/  FADD.FTZ R162, R162, -R163 ;  /* 0x800000a3a2a27221 */ /* 0x000fe20000010000 */
[----:B------:R-:W-:Y:S01]  /*5e50*/  FFMA.FTZ R78, R173, R78, R64 ;  /* 0x0000004ead4e7223 */ /* 0x000fe20000010040 */
[----:B------:R-:W-:Y:S01]  /*5e60*/  F2FP.F16.F32.PACK_AB R91, R65, R91 ;  /* 0x0000005b415b723e */ /* 0x000fe200000000ff */
[----:B------:R-:W-:Y:S01]  /*5e70*/  FFMA.FTZ R77, R77, R184, R213 ;  /* 0x000000b84d4d7223 */ /* 0x000fe200000100d5 */
[----:B------:R-:W-:Y:S01]  /*5e80*/  LOP3.LUT P6, RZ, R73, 0xff00, RZ, 0xc0, !PT ;  /* 0x0000ff0049ff7812 */ /* 0x000fe200078cc0ff */
[----:B------:R-:W-:Y:S01]  /*5e90*/  FMUL.FTZ R65, R78, UR6 ;  /* 0x000000064e417c20 */ /* 0x000fe20008410000 */
[----:B------:R-:W-:Y:S01]  /*5ea0*/  FSEL R64, R90, RZ, P4 ;  /* 0x000000ff5a407208 */ /* 0x000fe20002000000 */
[----:B------:R-:W-:Y:S01]  /*5eb0*/  FFMA.FTZ R93, R173, R162, R93 ;  /* 0x000000a2ad5d7223 */ /* 0x000fe2000001005d */
[----:B------:R-:W-:Y:S01]  /*5ec0*/  LOP3.LUT P5, RZ, R141, 0xff, RZ, 0xc0, !PT ;  /* 0x000000ff8dff7812 */ /* 0x000fe200078ac0ff */
[----:B------:R-:W-:Y:S01]  /*5ed0*/  FADD.FTZ R176, R176, -R77 ;  /* 0x8000004db0b07221 */ /* 0x000fe20000010000 */
[----:B------:R-:W-:Y:S01]  /*5ee0*/  FSEL R66, R65, RZ, P6 ;  /* 0x000000ff41427208 */ /* 0x000fe20003000000 */
[----:B------:R-:W-:Y:S01]  /*5ef0*/  FMUL.FTZ R89, R93, UR6 ;  /* 0x000000065d597c20 */ /* 0x000fe20008410000 */
[----:B------:R-:W-:Y:S01]  /*5f00*/  LOP3.LUT P3, RZ, R141, 0xff00, RZ, 0xc0, !PT ;  /* 0x0000ff008dff7812 */ /* 0x000fe2000786c0ff */
[----:B------:R-:W-:Y:S01]  /*5f10*/  FFMA.FTZ R181, R181, R184, R213 ;  /* 0x000000b8b5b57223 */ /* 0x000fe200000100d5 */
[----:B------:R-:W-:Y:S01]  /*5f20*/  F2FP.F16.F32.PACK_AB R66, R66, R64 ;  /* 0x000000404242723e */ /* 0x000fe200000000ff */
[----:B------:R-:W-:Y:S01]  /*5f30*/  HADD2.F32 R64, -RZ, R57.H1_H1 ;  /* 0x30000039ff407230 */ /* 0x000fe20000004100 */
[----:B------:R-:W-:Y:S01]  /*5f40*/  FSEL R90, R90, RZ, P5 ;  /* 0x000000ff5a5a7208 */ /* 0x000fe20002800000 */
[----:B------:R-:W-:Y:S01]  /*5f50*/  FADD.FTZ R76, R76, -R181 ;  /* 0x800000b54c4c7221 */ /* 0x000fe20000010000 */
[----:B------:R-:W-:Y:S01]  /*5f60*/  FSEL R65, R65, RZ, P3 ;  /* 0x000000ff41417208 */ /* 0x000fe20001800000 */
[----:B------:R-:W-:Y:S01]  /*5f70*/  FFMA.FTZ R182, R182, R184, R213 ;  /* 0x000000b8b6b67223 */ /* 0x000fe200000100d5 */
[----:B------:R-:W-:Y:S01]  /*5f80*/  LOP3.LUT P4, RZ, R72, 0xff0000, RZ, 0xc0, !PT ;  /* 0x00ff000048ff7812 */ /* 0x000fe2000788c0ff */
[----:B------:R-:W-:Y:S01]  /*5f90*/  FFMA.FTZ R176, R173, R176, R64 ;  /* 0x000000b0adb07223 */ /* 0x000fe20000010040 */
[----:B------:R-:W-:Y:S01]  /*5fa0*/  F2FP.F16.F32.PACK_AB R90, R65, R90 ;  /* 0x0000005a415a723e */ /* 0x000fe200000000ff */
[--C-:B------:R-:W-:Y:S01]  /*5fb0*/  HADD2.F32 R64, -RZ, R56.reuse.H0_H0 ;  /* 0x20000038ff407230 */ /* 0x100fe20000004100 */
[----:B------:R-:W-:Y:S01]  /*5fc0*/  FSEL R65, R89, RZ, P4 ;  /* 0x000000ff59417208 */ /* 0x000fe20002000000 */
[----:B------:R-:W-:Y:S01]  /*5fd0*/  HADD2.F32 R92, -RZ, R56.H1_H1 ;  /* 0x30000038ff5c7230 */ /* 0x000fe20000004100 */
[----:B------:R-:W-:Y:S01]  /*5fe0*/  LOP3.LUT P4, RZ, R140, 0xff0000, RZ, 0xc0, !PT ;  /* 0x00ff00008cff7812 */ /* 0x000fe2000788c0ff */
[----:B------:R-:W-:Y:S01]  /*5ff0*/  FADD.FTZ R183, R183, -R182 ;  /* 0x800000b6b7b77221 */ /* 0x000fe20000010000 */
[----:B------:R-:W-:Y:S01]  /*6000*/  FFMA.FTZ R76, R173, R76, R64 ;  /* 0x0000004cad4c7223 */ /* 0x000fe20000010040 */
[----:B------:R-:W-:Y:S01]  /*6010*/  FMUL.FTZ R64, R176, UR6 ;  /* 0x00000006b0407c20 */ /* 0x000fe20008410000 */
[----:B------:R-:W-:Y:S01]  /*6020*/  FSEL R89, R89, RZ, P4 ;  /* 0x000000ff59597208 */ /* 0x000fe20002000000 */
[----:B------:R-:W-:Y:S01]  /*6030*/  FFMA.FTZ R92, R173, R183, R92 ;  /* 0x000000b7ad5c7223 */ /* 0x000fe2000001005c */
[----:B------:R-:W-:-:S02]  /*6040*/  LOP3.LUT P4, RZ, R140, 0xff000000, RZ, 0xc0, !PT ;  /* 0xff0000008cff7812 */ /* 0x000fc4000788c0ff */
[----:B------:R-:W-:Y:S01]  /*6050*/  LOP3.LUT P5, RZ, R72, 0xff000000, RZ, 0xc0, !PT ;  /* 0xff00000048ff7812 */ /* 0x000fe200078ac0ff */
[----:B------:R-:W-:Y:S01]  /*6060*/  FMUL.FTZ R88, R92, UR6 ;  /* 0x000000065c587c20 */ /* 0x000fe20008410000 */
[C---:B------:R-:W-:Y:S02]  /*6070*/  LOP3.LUT P6, RZ, R72.reuse, 0xff00, RZ, 0xc0, !PT ;  /* 0x0000ff0048ff7812 */ /* 0x040fe400078cc0ff */
[----:B------:R-:W-:Y:S02]  /*6080*/  LOP3.LUT P3, RZ, R72, 0xff, RZ, 0xc0, !PT ;  /* 0x000000ff48ff7812 */ /* 0x000fe4000786c0ff */
[C---:B------:R-:W-:Y:S02]  /*6090*/  FSEL R72, R64.reuse, RZ, P4 ;  /* 0x000000ff40487208 */ /* 0x040fe40002000000 */
[----:B------:R-:W-:Y:S02]  /*60a0*/  FSEL R64, R64, RZ, P5 ;  /* 0x000000ff40407208 */ /* 0x000fe40002800000 */
[----:B------:R-:W-:Y:S01]  /*60b0*/  F2FP.F16.F32.PACK_AB R89, R72, R89 ;  /* 0x000000594859723e */ /* 0x000fe200000000ff */
[----:B------:R-:W-:Y:S01]  /*60c0*/  FMUL.FTZ R72, R76, UR6 ;  /* 0x000000064c487c20 */ /* 0x000fe20008410000 */
[----:B------:R-:W-:-:S02]  /*60d0*/  LOP3.LUT P4, RZ, R140, 0xff, RZ, 0xc0, !PT ;  /* 0x000000ff8cff7812 */ /* 0x000fc4000788c0ff */
[----:B------:R-:W-:Y:S02]  /*60e0*/  LOP3.LUT P5, RZ, R140, 0xff00, RZ, 0xc0, !PT ;  /* 0x0000ff008cff7812 */ /* 0x000fe400078ac0ff */
[----:B------:R-:W-:Y:S02]  /*60f0*/  F2FP.F16.F32.PACK_AB R65, R64, R65 ;  /* 0x000000414041723e */ /* 0x000fe400000000ff */
[----:B------:R-:W-:Y:S02]  /*6100*/  FSEL R64, R88, RZ, P6 ;  /* 0x000000ff58407208 */ /* 0x000fe40003000000 */
[----:B------:R-:W-:Y:S02]  /*6110*/  FSEL R73, R72, RZ, P4 ;  /* 0x000000ff48497208 */ /* 0x000fe40002000000 */
[----:B------:R-:W-:Y:S02]  /*6120*/  FSEL R88, R88, RZ, P5 ;  /* 0x000000ff58587208 */ /* 0x000fe40002800000 */
[----:B------:R-:W-:-:S02]  /*6130*/  FSEL R72, R72, RZ, P3 ;  /* 0x000000ff48487208 */ /* 0x000fc40001800000 */
[----:B------:R-:W-:Y:S02]  /*6140*/  F2FP.F16.F32.PACK_AB R94, R78, R94 ;  /* 0x0000005e4e5e723e */ /* 0x000fe400000000ff */
[----:B------:R-:W-:Y:S02]  /*6150*/  F2FP.F16.F32.PACK_AB R93, R176, R93 ;  /* 0x0000005db05d723e */ /* 0x000fe400000000ff */
[----:B------:R-:W-:Y:S02]  /*6160*/  F2FP.F16.F32.PACK_AB R92, R92, R76 ;  /* 0x0000004c5c5c723e */ /* 0x000fe400000000ff */
[----:B------:R-:W-:Y:S02]  /*6170*/  F2FP.F16.F32.PACK_AB R88, R88, R73 ;  /* 0x000000495858723e */ /* 0x000fe400000000ff */
[----:B------:R-:W-:Y:S01]  /*6180*/  F2FP.F16.F32.PACK_AB R64, R64, R72 ;  /* 0x000000484040723e */ /* 0x000fe200000000ff */
[----:B------:R-:W-:Y:S06]  /*6190*/  BRA `(.L_x_886) ;  /* 0x0000001c00807947 */ /* 0x000fec0003800000 */
.L_x_885:
[-CC-:B------:R-:W-:Y:S01]  /*61a0*/  FFMA.FTZ R206, R206, R184.reuse, R213.reuse ;  /* 0x000000b8cece7223 */ /* 0x180fe200000100d5 */
[-CC-:B------:R-:W-:Y:S01]  /*61b0*/  FFMA.FTZ R204, R204, R184.reuse, R213.reuse ;  /* 0x000000b8cccc7223 */ /* 0x180fe200000100d5 */
[--C-:B0-----:R-:W-:Y:S02]  /*61c0*/  HADD2.F32 R65, -RZ, R59.reuse.H0_H0 ;  /* 0x2000003bff417230 */ /* 0x101fe40000004100 */
[-CC-:B------:R-:W-:Y:S01]  /*61d0*/  FFMA.FTZ R161, R161, R184.reuse, R213.reuse ;  /* 0x000000b8a1a17223 */ /* 0x180fe200000100d5 */
[----:B------:R-:W-:Y:S01]  /*61e0*/  FADD.FTZ R67, R205, -R206 ;  /* 0x800000cecd437221 */ /* 0x000fe20000010000 */
[----:B------:R-:W-:Y:S02]  /*61f0*/  HADD2.F32 R64, -RZ, R59.H1_H1 ;  /* 0x3000003bff407230 */ /* 0x000fe40000004100 */
[----:B------:R-:W-:Y:S01]  /*6200*/  FADD.FTZ R66, R203, -R204 ;  /* 0x800000cccb427221 */ /* 0x000fe20000010000 */
[----:B------:R-:W-:Y:S01]  /*6210*/  FFMA.FTZ R177, R177, R184, R213 ;  /* 0x000000b8b1b17223 */ /* 0x000fe200000100d5 */
[----:B------:R-:W-:Y:S01]  /*6220*/  FFMA.FTZ R67, R173, R67, R65 ;  /* 0x00000043ad437223 */ /* 0x000fe20000010041 */
[----:B------:R-:W-:-:S02]  /*6230*/  HADD2.F32 R65, -RZ, R58.H0_H0 ;  /* 0x2000003aff417230 */ /* 0x000fc40000004100 */
[----:B------:R-:W-:Y:S01]  /*6240*/  FADD.FTZ R161, R160, -R161 ;  /* 0x800000a1a0a17221 */ /* 0x000fe20000010000 */
[----:B------:R-:W-:Y:S01]  /*6250*/  FFMA.FTZ R66, R173, R66, R64 ;  /* 0x00000042ad427223 */ /* 0x000fe20000010040 */
[-C--:B------:R-:W-:Y:S01]  /*6260*/  FFMA.FTZ R77, R77, R184.reuse, R213 ;  /* 0x000000b84d4d7223 */ /* 0x080fe200000100d5 */
[----:B------:R-:W-:Y:S02]  /*6270*/  HADD2.F32 R64, -RZ, R58.H1_H1 ;  /* 0x3000003aff407230 */ /* 0x000fe40000004100 */
[----:B------:R-:W-:Y:S01]  /*6280*/  FADD.FTZ R75, R78, -R177 ;  /* 0x800000b14e4b7221 */ /* 0x000fe20000010000 */
[----:B------:R-:W-:Y:S01]  /*6290*/  FFMA.FTZ R161, R173, R161, R65 ;  /* 0x000000a1ada17223 */ /* 0x000fe20000010041 */
[----:B------:R-:W-:Y:S01]  /*62a0*/  ISETP.GE.U32.AND P3, PT, R72, RZ, PT ;  /* 0x000000ff4800720c */ /* 0x000fe20003f66070 */
[-C--:B------:R-:W-:Y:S01]  /*62b0*/  FFMA.FTZ R163, R163, R184.reuse, R213 ;  /* 0x000000b8a3a37223 */ /* 0x080fe200000100d5 */
[--C-:B------:R-:W-:Y:S02]  /*62c0*/  HADD2.F32 R65, -RZ, R57.reuse.H1_H1 ;  /* 0x30000039ff417230 */ /* 0x100fe40000004100 */
[----:B------:R-:W-:Y:S01]  /*62d0*/  FADD.FTZ R77, R176, -R77 ;  /* 0x8000004db04d7221 */ /* 0x000fe20000010000 */
[----:B------:R-:W-:Y:S01]  /*62e0*/  FMUL.FTZ R67, R67, UR6 ;  /* 0x0000000643437c20 */ /* 0x000fe20008410000 */
[----:B------:R-:W-:Y:S01]  /*62f0*/  FFMA.FTZ R75, R173, R75, R64 ;  /* 0x0000004bad4b7223 */ /* 0x000fe20000010040 */
[----:B------:R-:W-:Y:S01]  /*6300*/  LOP3.LUT P6, RZ, R73, 0xff0000, RZ, 0xc0, !PT ;  /* 0x00ff000049ff7812 */ /* 0x000fe200078cc0ff */
[----:B------:R-:W-:Y:S01]  /*6310*/  FMUL.FTZ R66, R66, UR6 ;  /* 0x0000000642427c20 */ /* 0x000fe20008410000 */
[----:B------:R-:W-:Y:S01]  /*6320*/  LOP3.LUT P5, RZ, R141, 0xff0000, RZ, 0xc0, !PT ;  /* 0x00ff00008dff7812 */ /* 0x000fe200078ac0ff */
[----:B------:R-:W-:Y:S01]  /*6330*/  HADD2.F32 R64, -RZ, R57.H0_H0 ;  /* 0x20000039ff407230 */ /* 0x000fe20000004100 */
[----:B------:R-:W-:Y:S01]  /*6340*/  ISETP.GE.U32.AND P4, PT, R140, RZ, PT ;  /* 0x000000ff8c00720c */ /* 0x000fe20003f86070 */
[----:B------:R-:W-:Y:S01]  /*6350*/  FADD.FTZ R163, R162, -R163 ;  /* 0x800000a3a2a37221 */ /* 0x000fe20000010000 */
[----:B------:R-:W-:Y:S01]  /*6360*/  ISETP.GE.U32.AND.EX P3, PT, R73, 0x1000000, PT, P3 ;  /* 0x010000004900780c */ /* 0x000fe20003f66130 */
[----:B------:R-:W-:Y:S01]  /*6370*/  FFMA.FTZ R65, R173, R77, R65 ;  /* 0x0000004dad417223 */ /* 0x000fe20000010041 */
[----:B------:R-:W-:Y:S01]  /*6380*/  FSEL R77, R67, RZ, P6 ;  /* 0x000000ff434d7208 */ /* 0x000fe20003000000 */
[----:B------:R-:W-:Y:S01]  /*6390*/  FMUL.FTZ R161, R161, UR6 ;  /* 0x00000006a1a17c20 */ /* 0x000fe20008410000 */
[----:B------:R-:W-:Y:S01]  /*63a0*/  FSEL R91, R67, RZ, P5 ;  /* 0x000000ff435b7208 */ /* 0x000fe20002800000 */
[----:B------:R-:W-:Y:S01]  /*63b0*/  FMUL.FTZ R75, R75, UR6 ;  /* 0x000000064b4b7c20 */ /* 0x000fe20008410000 */
[----:B------:R-:W-:Y:S01]  /*63c0*/  ISETP.GE.U32.AND.EX P4, PT, R141, 0x1000000, PT, P4 ;  /* 0x010000008d00780c */ /* 0x000fe20003f86140 */
[----:B------:R-:W-:Y:S01]  /*63d0*/  FFMA.FTZ R64, R173, R163, R64 ;  /* 0x000000a3ad407223 */ /* 0x000fe20000010040 */
[----:B------:R-:W-:Y:S01]  /*63e0*/  FSEL R67, R66, RZ, P3 ;  /* 0x000000ff42437208 */ /* 0x000fe20001800000 */
[----:B------:R-:W-:Y:S01]  /*63f0*/  FMUL.FTZ R65, R65, UR6 ;  /* 0x0000000641417c20 */ /* 0x000fe20008410000 */
[----:B------:R-:W-:Y:S01]  /*6400*/  LOP3.LUT P5, RZ, R141, 0xff, RZ, 0xc0, !PT ;  /* 0x000000ff8dff7812 */ /* 0x000fe200078ac0ff */
[----:B------:R-:W-:Y:S01]  /*6410*/  FMUL.FTZ R64, R64, UR6 ;  /* 0x0000000640407c20 */ /* 0x000fe20008410000 */
        /* <DEDUP_REMOVED lines=8> */
[----:B------:R-:W-:-:S02]  /*64a0*/  LOP3.LUT P6, RZ, R73, 0xff, RZ, 0xc0, !PT ;  /* 0x000000ff49ff7812 */ /* 0x000fc400078cc0ff */
[----:B------:R-:W-:Y:S02]  /*64b0*/  LOP3.LUT P4, RZ, R141, 0xff00, RZ, 0xc0, !PT ;  /* 0x0000ff008dff7812 */ /* 0x000fe4000788c0ff */
[C---:B------:R-:W-:Y:S02]  /*64c0*/  LOP3.LUT P5, RZ, R140.reuse, 0xff0000, RZ, 0xc0, !PT ;  /* 0x00ff00008cff7812 */ /* 0x040fe400078ac0ff */
[----:B------:R-:W-:Y:S02]  /*64d0*/  LOP3.LUT P3, RZ, R140, 0xff000000, RZ, 0xc0, !PT ;  /* 0xff0000008cff7812 */ /* 0x000fe4000786c0ff */
[----:B------:R-:W-:Y:S02]  /*64e0*/  FSEL R74, R161, RZ, P6 ;  /* 0x000000ffa14a7208 */ /* 0x000fe40003000000 */
[----:B------:R-:W-:Y:S02]  /*64f0*/  FSEL R75, R75, RZ, P4 ;  /* 0x000000ff4b4b7208 */ /* 0x000fe40002000000 */
[----:B------:R-:W-:-:S02]  /*6500*/  FSEL R89, R64, RZ, P5 ;  /* 0x000000ff40597208 */ /* 0x000fc40002800000 */
[C---:B------:R-:W-:Y:S02]  /*6510*/  FSEL R73, R65.reuse, RZ, P3 ;  /* 0x000000ff41497208 */ /* 0x040fe40001800000 */
[C---:B------:R-:W-:Y:S02]  /*6520*/  LOP3.LUT P6, RZ, R72.reuse, 0xff0000, RZ, 0xc0, !PT ;  /* 0x00ff000048ff7812 */ /* 0x040fe400078cc0ff */
[C---:B------:R-:W-:Y:S02]  /*6530*/  LOP3.LUT P4, RZ, R72.reuse, 0xff000000, RZ, 0xc0, !PT ;  /* 0xff00000048ff7812 */ /* 0x040fe4000788c0ff */
[C---:B------:R-:W-:Y:S02]  /*6540*/  LOP3.LUT P5, RZ, R72.reuse, 0xff00, RZ, 0xc0, !PT ;  /* 0x0000ff0048ff7812 */ /* 0x040fe400078ac0ff */
[----:B------:R-:W-:Y:S01]  /*6550*/  LOP3.LUT P3, RZ, R72, 0xff, RZ, 0xc0, !PT ;  /* 0x000000ff48ff7812 */ /* 0x000fe2000786c0ff */
[----:B------:R-:W-:Y:S01]  /*6560*/  HADD2.F32 R72, -RZ, R56.H1_H1 ;  /* 0x30000038ff487230 */ /* 0x000fe20000004100 */
[----:B------:R-:W-:-:S02]  /*6570*/  FSEL R65, R65, RZ, P4 ;  /* 0x000000ff41417208 */ /* 0x000fc40002000000 */
[----:B------:R-:W-:Y:S02]  /*6580*/  FSEL R64, R64, RZ, P6 ;  /* 0x000000ff40407208 */ /* 0x000fe40003000000 */
[----:B------:R-:W-:Y:S01]  /*6590*/  FFMA.FTZ R183, R173, R183, R72 ;  /* 0x000000b7adb77223 */ /* 0x000fe20000010048 */
[----:B------:R-:W-:Y:S01]  /*65a0*/  HADD2.F32 R72, -RZ, R56.H0_H0 ;  /* 0x20000038ff487230 */ /* 0x000fe20000004100 */
[C---:B------:R-:W-:Y:S02]  /*65b0*/  LOP3.LUT P4, RZ, R140.reuse, 0xff, RZ, 0xc0, !PT ;  /* 0x000000ff8cff7812 */ /* 0x040fe4000788c0ff */
[----:B------:R-:W-:Y:S01]  /*65c0*/  FMUL.FTZ R183, R183, UR6 ;  /* 0x00000006b7b77c20 */ /* 0x000fe20008410000 */
[----:B------:R-:W-:Y:S01]  /*65d0*/  LOP3.LUT P6, RZ, R140, 0xff00, RZ, 0xc0, !PT ;  /* 0x0000ff008cff7812 */ /* 0x000fe200078cc0ff */
[----:B------:R-:W-:Y:S01]  /*65e0*/  FFMA.FTZ R72, R173, R76, R72 ;  /* 0x0000004cad487223 */ /* 0x000fe20000010048 */
[----:B------:R-:W-:Y:S02]  /*65f0*/  F2FP.F16.F32.PACK_AB R89, R73, R89 ;  /* 0x000000594959723e */ /* 0x000fe400000000ff */
[----:B------:R-:W-:Y:S01]  /*6600*/  F2FP.F16.F32.PACK_AB R65, R65, R64 ;  /* 0x000000404141723e */ /* 0x000fe200000000ff */
[----:B------:R-:W-:Y:S01]  /*6610*/  FMUL.FTZ R72, R72, UR6 ;  /* 0x0000000648487c20 */ /* 0x000fe20008410000 */
[----:B------:R-:W-:-:S02]  /*6620*/  FSEL R64, R183, RZ, P5 ;  /* 0x000000ffb7407208 */ /* 0x000fc40002800000 */
[----:B------:R-:W-:Y:S02]  /*6630*/  FSEL R88, R183, RZ, P6 ;  /* 0x000000ffb7587208 */ /* 0x000fe40003000000 */
[C---:B------:R-:W-:Y:S02]  /*6640*/  FSEL R73, R72.reuse, RZ, P4 ;  /* 0x000000ff48497208 */ /* 0x040fe40002000000 */
[----:B------:R-:W-:Y:S02]  /*6650*/  FSEL R72, R72, RZ, P3 ;  /* 0x000000ff48487208 */ /* 0x000fe40001800000 */
[----:B------:R-:W-:Y:S02]  /*6660*/  F2FP.F16.F32.PACK_AB R91, R78, R91 ;  /* 0x0000005b4e5b723e */ /* 0x000fe400000000ff */
[----:B------:R-:W-:Y:S02]  /*6670*/  F2FP.F16.F32.PACK_AB R67, R67, R77 ;  /* 0x0000004d4343723e */ /* 0x000fe400000000ff */
[----:B------:R-:W-:-:S02]  /*6680*/  F2FP.F16.F32.PACK_AB R90, R75, R90 ;  /* 0x0000005a4b5a723e */ /* 0x000fc400000000ff */
[----:B------:R-:W-:Y:S02]  /*6690*/  F2FP.F16.F32.PACK_AB R66, R66, R74 ;  /* 0x0000004a4242723e */ /* 0x000fe400000000ff */
[----:B------:R-:W-:Y:S02]  /*66a0*/  F2FP.F16.F32.PACK_AB R88, R88, R73 ;  /* 0x000000495858723e */ /* 0x000fe400000000ff */
[----:B------:R-:W-:Y:S01]  /*66b0*/  F2FP.F16.F32.PACK_AB R64, R64, R72 ;  /* 0x000000484040723e */ /* 0x000fe200000000ff */
[----:B------:R-:W-:Y:S06]  /*66c0*/  BRA `(.L_x_886) ;  /* 0x0000001800347947 */ /* 0x000fec0003800000 */
.L_x_884:
[----:B------:R-:W-:Y:S05]  /*66d0*/  @!P2 BRA `(.L_x_887) ;  /* 0x00000004003ca947 */ /* 0x000fea0003800000 */
[-CC-:B------:R-:W-:Y:S01]  /*66e0*/  FFMA.FTZ R206, R206, R184.reuse, R213.reuse ;  /* 0x000000b8cece7223 */ /* 0x180fe200000100d5 */
[-CC-:B------:R-:W-:Y:S01]  /*66f0*/  FFMA.FTZ R204, R204, R184.reuse, R213.reuse ;  /* 0x000000b8cccc7223 */ /* 0x180fe200000100d5 */
[----:B------:R-:W-:Y:S01]  /*6700*/  ISETP.GE.U32.AND P3, PT, R140, RZ, PT ;  /* 0x000000ff8c00720c */ /* 0x000fe20003f66070 */
[-CC-:B------:R-:W-:Y:S01]  /*6710*/  FFMA.FTZ R94, R161, R184.reuse, R213.reuse ;  /* 0x000000b8a15e7223 */ /* 0x180fe200000100d5 */
[----:B------:R-:W-:Y:S01]  /*6720*/  FADD.FTZ R206, R205, -R206 ;  /* 0x800000cecdce7221 */ /* 0x000fe20000010000 */
[----:B------:R-:W-:Y:S01]  /*6730*/  FADD.FTZ R204, R203, -R204 ;  /* 0x800000cccbcc7221 */ /* 0x000fe20000010000 */
[--C-:B------:R-:W-:Y:S01]  /*6740*/  FFMA.FTZ R74, R177, R184, R213.reuse ;  /* 0x000000b8b14a7223 */ /* 0x100fe200000100d5 */
        /* <DEDUP_REMOVED lines=19> */
[----:B------:R-:W-:Y:S01]  /*6880*/  F2FP.F16.F32.PACK_AB R91, R65, R91 ;  /* 0x0000005b415b723e */ /* 0x000fe200000000ff */
[----:B------:R-:W-:Y:S01]  /*6890*/  FMUL.FTZ R65, R74, UR6 ;  /* 0x000000064a417c20 */ /* 0x000fe20008410000 */
[----:B------:R-:W-:Y:S01]  /*68a0*/  FSEL R64, R64, RZ, P4 ;  /* 0x000000ff40407208 */ /* 0x000fe20002000000 */
[----:B------:R-:W-:Y:S01]  /*68b0*/  FMUL.FTZ R93, R173, R162 ;  /* 0x000000a2ad5d7220 */ /* 0x000fe20000410000 */
[----:B------:R-:W-:Y:S01]  /*68c0*/  LOP3.LUT P4, RZ, R73, 0xff, RZ, 0xc0, !PT ;  /* 0x000000ff49ff7812 */ /* 0x000fe2000788c0ff */
[-C--:B------:R-:W-:Y:S01]  /*68d0*/  FFMA.FTZ R77, R77, R184.reuse, R213 ;  /* 0x000000b84d4d7223 */ /* 0x080fe200000100d5 */
[----:B------:R-:W-:Y:S01]  /*68e0*/  LOP3.LUT P6, RZ, R73, 0xff00, RZ, 0xc0, !PT ;  /* 0x0000ff0049ff7812 */ /* 0x000fe200078cc0ff */
[----:B------:R-:W-:Y:S01]  /*68f0*/  FMUL.FTZ R89, R93, UR6 ;  /* 0x000000065d597c20 */ /* 0x000fe20008410000 */
[C---:B------:R-:W-:Y:S01]  /*6900*/  LOP3.LUT P5, RZ, R141.reuse, 0xff, RZ, 0xc0, !PT ;  /* 0x000000ff8dff7812 */ /* 0x040fe200078ac0ff */
[----:B------:R-:W-:Y:S01]  /*6910*/  FADD.FTZ R176, R176, -R77 ;  /* 0x8000004db0b07221 */ /* 0x000fe20000010000 */
[----:B------:R-:W-:Y:S01]  /*6920*/  LOP3.LUT P3, RZ, R141, 0xff00, RZ, 0xc0, !PT ;  /* 0x0000ff008dff7812 */ /* 0x000fe2000786c0ff */
[--C-:B------:R-:W-:Y:S01]  /*6930*/  FFMA.FTZ R182, R182, R184, R213.reuse ;  /* 0x000000b8b6b67223 */ /* 0x100fe200000100d5 */
[----:B------:R-:W-:Y:S01]  /*6940*/  F2FP.F16.F32.PACK_AB R67, R64, R67 ;  /* 0x000000434043723e */ /* 0x000fe200000000ff */
        /* <DEDUP_REMOVED lines=11> */
[----:B------:R-:W-:Y:S01]  /*6a00*/  F2FP.F16.F32.PACK_AB R90, R65, R90 ;  /* 0x0000005a415a723e */ /* 0x000fe200000000ff */
[----:B------:R-:W-:Y:S01]  /*6a10*/  FMUL.FTZ R88, R92, UR6 ;  /* 0x000000065c587c20 */ /* 0x000fe20008410000 */
[----:B------:R-:W-:-:S02]  /*6a20*/  FSEL R65, R89, RZ, P4 ;  /* 0x000000ff59417208 */ /* 0x000fc40002000000 */
[----:B------:R-:W-:Y:S02]  /*6a30*/  LOP3.LUT P4, RZ, R140, 0xff0000, RZ, 0xc0, !PT ;  /* 0x00ff00008cff7812 */ /* 0x000fe4000788c0ff */
[----:B------:R-:W-:Y:S01]  /*6a40*/  F2FP.F16.F32.PACK_AB R66, R64, R66 ;  /* 0x000000424042723e */ /* 0x000fe200000000ff */
        /* <DEDUP_REMOVED lines=8> */
[----:B------:R-:W-:Y:S01]  /*6ad0*/  F2FP.F16.F32.PACK_AB R89, R72, R89 ;  /* 0x000000594859723e */ /* 0x000fe200000000ff */
[----:B------:R-:W-:Y:S01]  /*6ae0*/  FMUL.FTZ R72, R76, UR6 ;  /* 0x000000064c487c20 */ /* 0x000fe20008410000 */
[C---:B------:R-:W-:Y:S02]  /*6af0*/  LOP3.LUT P4, RZ, R140.reuse, 0xff, RZ, 0xc0, !PT ;  /* 0x000000ff8cff7812 */ /* 0x040fe4000788c0ff */
[----:B------:R-:W-:-:S02]  /*6b00*/  LOP3.LUT P5, RZ, R140, 0xff00, RZ, 0xc0, !PT ;  /* 0x0000ff008cff7812 */ /* 0x000fc400078ac0ff */
[----:B------:R-:W-:Y:S02]  /*6b10*/  F2FP.F16.F32.PACK_AB R65, R64, R65 ;  /* 0x000000414041723e */ /* 0x000fe400000000ff */
[----:B------:R-:W-:Y:S02]  /*6b20*/  FSEL R64, R88, RZ, P6 ;  /* 0x000000ff58407208 */ /* 0x000fe40003000000 */
[----:B------:R-:W-:Y:S02]  /*6b30*/  FSEL R73, R72, RZ, P4 ;  /* 0x000000ff48497208 */ /* 0x000fe40002000000 */
[----:B------:R-:W-:Y:S02]  /*6b40*/  FSEL R88, R88, RZ, P5 ;  /* 0x000000ff58587208 */ /* 0x000fe40002800000 */
[----:B------:R-:W-:Y:S02]  /*6b50*/  FSEL R72, R72, RZ, P3 ;  /* 0x000000ff48487208 */ /* 0x000fe40001800000 */
[----:B------:R-:W-:-:S02]  /*6b60*/  F2FP.F16.F32.PACK_AB R95, R204, R95 ;  /* 0x0000005fcc5f723e */ /* 0x000fc400000000ff */
[----:B------:R-:W-:Y:S02]  /*6b70*/  F2FP.F16.F32.PACK_AB R94, R74, R94 ;  /* 0x0000005e4a5e723e */ /* 0x000fe400000000ff */
[----:B------:R-:W-:Y:S02]  /*6b80*/  F2FP.F16.F32.PACK_AB R93, R176, R93 ;  /* 0x0000005db05d723e */ /* 0x000fe400000000ff */
[----:B------:R-:W-:Y:S02]  /*6b90*/  F2FP.F16.F32.PACK_AB R92, R92, R76 ;  /* 0x0000004c5c5c723e */ /* 0x000fe400000000ff */
[----:B------:R-:W-:Y:S02]  /*6ba0*/  F2FP.F16.F32.PACK_AB R88, R88, R73 ;  /* 0x000000495858723e */ /* 0x000fe400000000ff */
[----:B------:R-:W-:Y:S01]  /*6bb0*/  F2FP.F16.F32.PACK_AB R64, R64, R72 ;  /* 0x000000484040723e */ /* 0x000fe200000000ff */
[----:B------:R-:W-:Y:S06]  /*6bc0*/  BRA `(.L_x_886) ;  /* 0x0000001000f47947 */ /* 0x000fec0003800000 */
.L_x_887:
        /* <DEDUP_REMOVED lines=28> */
[----:B------:R-:W-:Y:S01]  /*6d90*/  LOP3.LUT P5, RZ, R73, 0xff, RZ, 0xc0, !PT ;  /* 0x000000ff49ff7812 */ /* 0x000fe200078ac0ff */
        /* <DEDUP_REMOVED lines=18> */
[----:B------:R-:W-:Y:S02]  /*6ec0*/  F2FP.F16.F32.PACK_AB R90, R65, R90 ;  /* 0x0000005a415a723e */ /* 0x000fe400000000ff */
[C---:B------:R-:W-:Y:S02]  /*6ed0*/  LOP3.LUT P4, RZ, R72.reuse, 0xff000000, RZ, 0xc0, !PT ;  /* 0xff00000048ff7812 */ /* 0x040fe4000788c0ff */
[C---:B------:R-:W-:Y:S02]  /*6ee0*/  LOP3.LUT P6, RZ, R72.reuse, 0xff00, RZ, 0xc0, !PT ;  /* 0x0000ff0048ff7812 */ /* 0x040fe400078cc0ff */
[----:B------:R-:W-:Y:S01]  /*6ef0*/  LOP3.LUT P3, RZ, R72, 0xff, RZ, 0xc0, !PT ;  /* 0x000000ff48ff7812 */ /* 0x000fe2000786c0ff */
[----:B------:R-:W-:Y:S01]  /*6f00*/  FMUL.FTZ R72, R173, R176 ;  /* 0x000000b0ad487220 */ /* 0x000fe20000410000 */
[----:B------:R-:W-:-:S02]  /*6f10*/  FSEL R65, R162, RZ, P5 ;  /* 0x000000ffa2417208 */ /* 0x000fc40002800000 */
[----:B------:R-:W-:Y:S01]  /*6f20*/  LOP3.LUT P5, RZ, R140, 0xff0000, RZ, 0xc0, !PT ;  /* 0x00ff00008cff7812 */ /* 0x000fe200078ac0ff */
[----:B------:R-:W-:Y:S01]  /*6f30*/  FMUL.FTZ R72, R72, UR6 ;  /* 0x0000000648487c20 */ /* 0x000fe20008410000 */
[----:B------:R-:W-:Y:S02]  /*6f40*/  F2FP.F16.F32.PACK_AB R66, R64, R66 ;  /* 0x000000424042723e */ /* 0x000fe400000000ff */
[----:B------:R-:W-:Y:S02]  /*6f50*/  FSEL R89, R162, RZ, P5 ;  /* 0x000000ffa2597208 */ /* 0x000fe40002800000 */
[----:B------:R-:W-:Y:S02]  /*6f60*/  LOP3.LUT P5, RZ, R140, 0xff000000, RZ, 0xc0, !PT ;  /* 0xff0000008cff7812 */ /* 0x000fe400078ac0ff */
[----:B------:R-:W-:Y:S02]  /*6f70*/  F2FP.F16.F32.PACK_AB R91, R73, R91 ;  /* 0x0000005b495b723e */ /* 0x000fe400000000ff */
[----:B------:R-:W-:-:S02]  /*6f80*/  FSEL R64, R72, RZ, P5 ;  /* 0x000000ff48407208 */ /* 0x000fc40002800000 */
[----:B------:R-:W-:Y:S02]  /*6f90*/  FSEL R72, R72, RZ, P4 ;  /* 0x000000ff48487208 */ /* 0x000fe40002000000 */
[----:B------:R-:W-:Y:S02]  /*6fa0*/  LOP3.LUT P4, RZ, R140, 0xff, RZ, 0xc0, !PT ;  /* 0x000000ff8cff7812 */ /* 0x000fe4000788c0ff */
[----:B------:R-:W-:Y:S01]  /*6fb0*/  F2FP.F16.F32.PACK_AB R65, R72, R65 ;  /* 0x000000414841723e */ /* 0x000fe200000000ff */
[----:B------:R-:W-:Y:S01]  /*6fc0*/  FMUL.FTZ R72, R173, R76 ;  /* 0x0000004cad487220 */ /* 0x000fe20000410000 */
[----:B------:R-:W-:Y:S02]  /*6fd0*/  LOP3.LUT P5, RZ, R140, 0xff00, RZ, 0xc0, !PT ;  /* 0x0000ff008cff7812 */ /* 0x000fe400078ac0ff */
        /* <DEDUP_REMOVED lines=8> */
[----:B------:R-:W-:Y:S01]  /*7060*/  F2FP.F16.F32.PACK_AB R64, R64, R72 ;  /* 0x000000484040723e */ /* 0x000fe200000000ff */
[----:B------:R-:W-:Y:S06]  /*7070*/  BRA `(.L_x_886) ;  /* 0x0000000c00c87947 */ /* 0x000fec0003800000 */
.L_x_883:
[----:B------:R-:W-:Y:S05]  /*7080*/  @!P1 BRA `(.L_x_888) ;  /* 0x0000000800049947 */ /* 0x000fea0003800000 */
[----:B------:R-:W-:Y:S05]  /*7090*/  @!P2 BRA `(.L_x_889) ;  /* 0x000000040008a947 */ /* 0x000fea0003800000 */
[-CC-:B------:R-:W-:Y:S01]  /*70a0*/  FFMA.FTZ R206, R206, R184.reuse, R213.reuse ;  /* 0x000000b8cece7223 */ /* 0x180fe200000100d5 */
[-CC-:B------:R-:W-:Y:S01]  /*70b0*/  FFMA.FTZ R204, R204, R184.reuse, R213.reuse ;  /* 0x000000b8cccc7223 */ /* 0x180fe200000100d5 */
[--C-:B0-----:R-:W-:Y:S02]  /*70c0*/  HADD2.F32 R65, -RZ, R59.reuse.H0_H0 ;  /* 0x2000003bff417230 */ /* 0x101fe40000004100 */
[-CC-:B------:R-:W-:Y:S01]  /*70d0*/  FFMA.FTZ R94, R161, R184.reuse, R213.reuse ;  /* 0x000000b8a15e7223 */ /* 0x180fe200000100d5 */
[----:B------:R-:W-:Y:S02]  /*70e0*/  HADD2.F32 R64, -RZ, R59.H1_H1 ;  /* 0x3000003bff407230 */ /* 0x000fe40000004100 */
[----:B------:R-:W-:Y:S01]  /*70f0*/  FADD.FTZ R95, R205, -R206 ;  /* 0x800000cecd5f7221 */ /* 0x000fe20000010000 */
[----:B------:R-:W-:Y:S01]  /*7100*/  FADD.FTZ R75, R203, -R204 ;  /* 0x800000cccb4b7221 */ /* 0x000fe20000010000 */
[----:B------:R-:W-:Y:S01]  /*7110*/  FFMA.FTZ R177, R177, R184, R213 ;  /* 0x000000b8b1b17223 */ /* 0x000fe200000100d5 */
[----:B------:R-:W-:Y:S01]  /*7120*/  FADD.FTZ R94, R160, -R94 ;  /* 0x8000005ea05e7221 */ /* 0x000fe20000010000 */
[C---:B------:R-:W-:Y:S01]  /*7130*/  FFMA.FTZ R95, R173.reuse, R95, R65 ;  /* 0x0000005fad5f7223 */ /* 0x040fe20000010041 */
[----:B------:R-:W-:Y:S01]  /*7140*/  FFMA.FTZ R75, R173, R75, R64 ;  /* 0x0000004bad4b7223 */ /* 0x000fe20000010040 */
[----:B------:R-:W-:-:S02]  /*7150*/  HADD2.F32 R65, -RZ, R58.H0_H0 ;  /* 0x2000003aff417230 */ /* 0x000fc40000004100 */
[----:B------:R-:W-:Y:S01]  /*7160*/  FADD.FTZ R74, R78, -R177 ;  /* 0x800000b14e4a7221 */ /* 0x000fe20000010000 */
[----:B------:R-:W-:Y:S01]  /*7170*/  HADD2.F32 R64, -RZ, R58.H1_H1 ;  /* 0x3000003aff407230 */ /* 0x000fe20000004100 */
[----:B------:R-:W-:Y:S01]  /*7180*/  LOP3.LUT P5, RZ, R73, 0xff, RZ, 0xc0, !PT ;  /* 0x000000ff49ff7812 */ /* 0x000fe200078ac0ff */
[----:B------:R-:W-:Y:S01]  /*7190*/  FMUL.FTZ R67, R75, UR6 ;  /* 0x000000064b437c20 */ /* 0x000fe20008410000 */
[----:B------:R-:W-:Y:S01]  /*71a0*/  FFMA.FTZ R94, R173, R94, R65 ;  /* 0x0000005ead5e7223 */ /* 0x000fe20000010041 */
[----:B------:R-:W-:Y:S01]  /*71b0*/  LOP3.LUT P6, RZ, R73, 0xff00, RZ, 0xc0, !PT ;  /* 0x0000ff0049ff7812 */ /* 0x000fe200078cc0ff */
[----:B------:R-:W-:Y:S01]  /*71c0*/  FFMA.FTZ R74, R173, R74, R64 ;  /* 0x0000004aad4a7223 */ /* 0x000fe20000010040 */
[----:B------:R-:W-:Y:S01]  /*71d0*/  ISETP.GE.U32.AND P3, PT, R72, RZ, PT ;  /* 0x000000ff4800720c */ /* 0x000fe20003f66070 */
[----:B------:R-:W-:Y:S01]  /*71e0*/  FMUL.FTZ R66, R94, UR6 ;  /* 0x000000065e427c20 */ /* 0x000fe20008410000 */
[----:B------:R-:W-:Y:S01]  /*71f0*/  FMUL.FTZ R65, R95, UR6 ;  /* 0x000000065f417c20 */ /* 0x000fe20008410000 */
[----:B------:R-:W-:Y:S01]  /*7200*/  FMUL.FTZ R64, R74, UR6 ;  /* 0x000000064a407c20 */ /* 0x000fe20008410000 */
[-CC-:B------:R-:W-:Y:S01]  /*7210*/  FFMA.FTZ R77, R77, R184.reuse, R213.reuse ;  /* 0x000000b84d4d7223 */ /* 0x180fe200000100d5 */
[----:B------:R-:W-:Y:S01]  /*7220*/  LOP3.LUT P4, RZ, R73, 0xff0000, RZ, 0xc0, !PT ;  /* 0x00ff000049ff7812 */ /* 0x000fe2000788c0ff */
[-C--:B------:R-:W-:Y:S01]  /*7230*/  FFMA.FTZ R163, R163, R184.reuse, R213 ;  /* 0x000000b8a3a37223 */ /* 0x080fe200000100d5 */
[----:B------:R-:W-:Y:S01]  /*7240*/  FSEL R66, R66, RZ, P5 ;  /* 0x000000ff42427208 */ /* 0x000fe20002800000 */
[----:B------:R-:W-:Y:S01]  /*7250*/  FADD.FTZ R176, R176, -R77 ;  /* 0x8000004db0b07221 */ /* 0x000fe20000010000 */
[----:B------:R-:W-:Y:S01]  /*7260*/  FSEL R64, R64, RZ, P6 ;  /* 0x000000ff40407208 */ /* 0x000fe20003000000 */
[-CC-:B------:R-:W-:Y:S01]  /*7270*/  FFMA.FTZ R182, R182, R184.reuse, R213.reuse ;  /* 0x000000b8b6b67223 */ /* 0x180fe200000100d5 */
[----:B------:R-:W-:Y:S01]  /*7280*/  ISETP.GE.U32.AND.EX P3, PT, R73, 0x1000000, PT, P3 ;  /* 0x010000004900780c */ /* 0x000fe20003f66130 */
[----:B------:R-:W-:Y:S01]  /*7290*/  FFMA.FTZ R181, R181, R184, R213 ;  /* 0x000000b8b5b57223 */ /* 0x000fe200000100d5 */
[----:B------:R-:W-:Y:S01]  /*72a0*/  F2FP.F16.F32.PACK_AB R66, R64, R66 ;  /* 0x000000424042723e */ /* 0x000fe200000000ff */
[--C-:B------:R-:W-:Y:S01]  /*72b0*/  HADD2.F32 R64, -RZ, R57.reuse.H1_H1 ;  /* 0x30000039ff407230 */ /* 0x100fe20000004100 */
[----:B------:R-:W-:Y:S01]  /*72c0*/  FSEL R67, R67, RZ, P3 ;  /* 0x000000ff43437208 */ /* 0x000fe20001800000 */
[----:B------:R-:W-:Y:S01]  /*72d0*/  HADD2.F32 R93, -RZ, R57.H0_H0 ;  /* 0x20000039ff5d7230 */ /* 0x000fe20000004100 */
[----:B------:R-:W-:Y:S01]  /*72e0*/  FSEL R65, R65, RZ, P4 ;  /* 0x000000ff41417208 */ /* 0x000fe20002000000 */
[----:B------:R-:W-:Y:S01]  /*72f0*/  FADD.FTZ R162, R162, -R163 ;  /* 0x800000a3a2a27221 */ /* 0x000fe20000010000 */
[----:B------:R-:W-:Y:S01]  /*7300*/  FFMA.FTZ R176, R173, R176, R64 ;  /* 0x000000b0adb07223 */ /* 0x000fe20000010040 */
[--C-:B------:R-:W-:Y:S01]  /*7310*/  HADD2.F32 R64, -RZ, R56.reuse.H1_H1 ;  /* 0x30000038ff407230 */ /* 0x100fe20000004100 */
[----:B------:R-:W-:Y:S01]  /*7320*/  F2FP.F16.F32.PACK_AB R67, R67, R65 ;  /* 0x000000414343723e */ /* 0x000fe200000000ff */
[----:B------:R-:W-:-:S02]  /*7330*/  HADD2.F32 R65, -RZ, R56.H0_H0 ;  /* 0x20000038ff417230 */ /* 0x000fc40000004100 */
[----:B------:R-:W-:Y:S01]  /*7340*/  FADD.FTZ R183, R183, -R182 ;  /* 0x800000b6b7b77221 */ /* 0x000fe20000010000 */
[----:B------:R-:W-:Y:S01]  /*7350*/  FADD.FTZ R76, R76, -R181 ;  /* 0x800000b54c4c7221 */ /* 0x000fe20000010000 */
[C---:B------:R-:W-:Y:S01]  /*7360*/  FFMA.FTZ R93, R173.reuse, R162, R93 ;  /* 0x000000a2ad5d7223 */ /* 0x040fe2000001005d */
[----:B------:R-:W-:Y:S01]  /*7370*/  LOP3.LUT P3, RZ, R72, 0xff0000, RZ, 0xc0, !PT ;  /* 0x00ff000048ff7812 */ /* 0x000fe2000786c0ff */
[C---:B------:R-:W-:Y:S01]  /*7380*/  FFMA.FTZ R183, R173.reuse, R183, R64 ;  /* 0x000000b7adb77223 */ /* 0x040fe20000010040 */
[----:B------:R-:W-:Y:S01]  /*7390*/  FFMA.FTZ R76, R173, R76, R65 ;  /* 0x0000004cad4c7223 */ /* 0x000fe20000010041 */
[----:B------:R-:W-:Y:S01]  /*73a0*/  FMUL.FTZ R64, R93, UR6 ;  /* 0x000000065d407c20 */ /* 0x000fe20008410000 */
[C---:B------:R-:W-:Y:S01]  /*73b0*/  F2FP.F16.F32.PACK_AB R93, R176.reuse, R93 ;  /* 0x0000005db05d723e */ /* 0x040fe200000000ff */
[----:B------:R-:W-:Y:S01]  /*73c0*/  FMUL.FTZ R176, R176, UR6 ;  /* 0x00000006b0b07c20 */ /* 0x000fe20008410000 */
[----:B------:R-:W-:Y:S01]  /*73d0*/  LOP3.LUT P4, RZ, R72, 0xff000000, RZ, 0xc0, !PT ;  /* 0xff00000048ff7812 */ /* 0x000fe2000788c0ff */
[----:B------:R-:W-:Y:S01]  /*73e0*/  FMUL.FTZ R65, R76, UR6 ;  /* 0x000000064c417c20 */ /* 0x000fe20008410000 */
[C---:B------:R-:W-:Y:S01]  /*73f0*/  F2FP.F16.F32.PACK_AB R92, R183.reuse, R76 ;  /* 0x0000004cb75c723e */ /* 0x040fe200000000ff */
[----:B------:R-:W-:Y:S01]  /*7400*/  FMUL.FTZ R183, R183, UR6 ;  /* 0x00000006b7b77c20 */ /* 0x000fe20008410000 */
[----:B------:R-:W-:-:S02]  /*7410*/  LOP3.LUT P5, RZ, R72, 0xff, RZ, 0xc0, !PT ;  /* 0x000000ff48ff7812 */ /* 0x000fc400078ac0ff */
[----:B------:R-:W-:Y:S02]  /*7420*/  LOP3.LUT P6, RZ, R72, 0xff00, RZ, 0xc0, !PT ;  /* 0x0000ff0048ff7812 */ /* 0x000fe400078cc0ff */
[----:B------:R-:W-:Y:S02]  /*7430*/  FSEL R64, R64, RZ, P3 ;  /* 0x000000ff40407208 */ /* 0x000fe40001800000 */
[----:B------:R-:W-:Y:S02]  /*7440*/  FSEL R176, R176, RZ, P4 ;  /* 0x000000ffb0b07208 */ /* 0x000fe40002000000 */
[----:B------:R-:W-:Y:S02]  /*7450*/  FSEL R72, R65, RZ, P5 ;  /* 0x000000ff41487208 */ /* 0x000fe40002800000 */
[----:B------:R-:W-:Y:S02]  /*7460*/  FSEL R183, R183, RZ, P6 ;  /* 0x000000ffb7b77208 */ /* 0x000fe40003000000 */
[----:B------:R-:W-:-:S02]  /*7470*/  F2FP.F16.F32.PACK_AB R65, R176, R64 ;  /* 0x00000040b041723e */ /* 0x000fc400000000ff */
[----:B------:R-:W-:Y:S02]  /*7480*/  F2FP.F16.F32.PACK_AB R95, R75, R95 ;  /* 0x0000005f4b5f723e */ /* 0x000fe400000000ff */
[----:B------:R-:W-:Y:S02]  /*7490*/  F2FP.F16.F32.PACK_AB R94, R74, R94 ;  /* 0x0000005e4a5e723e */ /* 0x000fe400000000ff */
[----:B------:R-:W-:Y:S01]  /*74a0*/  F2FP.F16.F32.PACK_AB R64, R183, R72 ;  /* 0x00000048b740723e */ /* 0x000fe200000000ff */
[----:B------:R-:W-:Y:S06]  /*74b0*/  BRA `(.L_x_886) ;  /* 0x0000000800b87947 */ /* 0x000fec0003800000 */
.L_x_889:
[-CC-:B------:R-:W-:Y:S01]  /*74c0*/  FFMA.FTZ R206, R206, R184.reuse, R213.reuse ;  /* 0x000000b8cece7223 */ /* 0x180fe200000100d5 */
[-CC-:B------:R-:W-:Y:S01]  /*74d0*/  FFMA.FTZ R204, R204, R184.reuse, R213.reuse ;  /* 0x000000b8cccc7223 */ /* 0x180fe200000100d5 */
[-CC-:B------:R-:W-:Y:S01]  /*74e0*/  FFMA.FTZ R161, R161, R184.reuse, R213.reuse ;  /* 0x000000b8a1a17223 */ /* 0x180fe200000100d5 */
[----:B------:R-:W-:Y:S01]  /*74f0*/  FFMA.FTZ R177, R177, R184, R213 ;  /* 0x000000b8b1b17223 */ /* 0x000fe200000100d5 */
[--C-:B0-----:R-:W-:Y:S02]  /*7500*/  HADD2.F32 R65, -RZ, R59.reuse.H1_H1 ;  /* 0x3000003bff417230 */ /* 0x101fe40000004100 */
[----:B------:R-:W-:Y:S01]  /*7510*/  FADD.FTZ R206, R205, -R206 ;  /* 0x800000cecdce7221 */ /* 0x000fe20000010000 */
[----:B------:R-:W-:Y:S02]  /*7520*/  HADD2.F32 R64, -RZ, R59.H0_H0 ;  /* 0x2000003bff407230 */ /* 0x000fe40000004100 */
[----:B------:R-:W-:Y:S01]  /*7530*/  FADD.FTZ R204, R203, -R204 ;  /* 0x800000cccbcc7221 */ /* 0x000fe20000010000 */
[----:B------:R-:W-:-:S02]  /*7540*/  HADD2.F32 R66, -RZ, R58.H0_H0 ;  /* 0x2000003aff427230 */ /* 0x000fc40000004100 */
[----:B------:R-:W-:Y:S01]  /*7550*/  FADD.FTZ R161, R160, -R161 ;  /* 0x800000a1a0a17221 */ /* 0x000fe20000010000 */
[----:B------:R-:W-:Y:S02]  /*7560*/  HADD2.F32 R67, -RZ, R58.H1_H1 ;  /* 0x3000003aff437230 */ /* 0x000fe40000004100 */
[----:B------:R-:W-:Y:S01]  /*7570*/  FADD.FTZ R177, R78, -R177 ;  /* 0x800000b14eb17221 */ /* 0x000fe20000010000 */
[C---:B------:R-:W-:Y:S01]  /*7580*/  FFMA.FTZ R65, R173.reuse, R204, R65 ;  /* 0x000000ccad417223 */ /* 0x040fe20000010041 */
[C---:B------:R-:W-:Y:S01]  /*7590*/  FFMA.FTZ R64, R173.reuse, R206, R64 ;  /* 0x000000cead407223 */ /* 0x040fe20000010040 */
[C---:B------:R-:W-:Y:S01]  /*75a0*/  FFMA.FTZ R66, R173.reuse, R161, R66 ;  /* 0x000000a1ad427223 */ /* 0x040fe20000010042 */
[----:B------:R-:W-:Y:S01]  /*75b0*/  FFMA.FTZ R67, R173, R177, R67 ;  /* 0x000000b1ad437223 */ /* 0x000fe20000010043 */
[----:B------:R-:W-:Y:S01]  /*75c0*/  ISETP.GE.U32.AND P3, PT, R72, RZ, PT ;  /* 0x000000ff4800720c */ /* 0x000fe20003f66070 */
[----:B------:R-:W-:Y:S01]  /*75d0*/  FMUL.FTZ R65, R65, UR6 ;  /* 0x0000000641417c20 */ /* 0x000fe20008410000 */
[----:B------:R-:W-:Y:S01]  /*75e0*/  FMUL.FTZ R64, R64, UR6 ;  /* 0x0000000640407c20 */ /* 0x000fe20008410000 */
[C---:B------:R-:W-:Y:S01]  /*75f0*/  LOP3.LUT P4, RZ, R73.reuse, 0xff0000, RZ, 0xc0, !PT ;  /* 0x00ff000049ff7812 */ /* 0x040fe2000788c0ff */
[----:B------:R-:W-:Y:S01]  /*7600*/  FMUL.FTZ R66, R66, UR6 ;  /* 0x0000000642427c20 */ /* 0x000fe20008410000 */
[----:B------:R-:W-:Y:S01]  /*7610*/  ISETP.GE.U32.AND.EX P3, PT, R73, 0x1000000, PT, P3 ;  /* 0x010000004900780c */ /* 0x000fe20003f66130 */
        /* <DEDUP_REMOVED lines=13> */
[----:B------:R-:W-:Y:S01]  /*76f0*/  F2FP.F16.F32.PACK_AB R67, R65, R64 ;  /* 0x000000404143723e */ /* 0x000fe200000000ff */
[--C-:B------:R-:W-:Y:S01]  /*7700*/  HADD2.F32 R64, -RZ, R57.reuse.H1_H1 ;  /* 0x30000039ff407230 */ /* 0x100fe20000004100 */
[C---:B------:R-:W-:Y:S01]  /*7710*/  LOP3.LUT P3, RZ, R72.reuse, 0xff0000, RZ, 0xc0, !PT ;  /* 0x00ff000048ff7812 */ /* 0x040fe2000786c0ff */
[----:B------:R-:W-:Y:S01]  /*7720*/  HADD2.F32 R65, -RZ, R57.H0_H0 ;  /* 0x20000039ff417230 */ /* 0x000fe20000004100 */
[----:B------:R-:W-:Y:S01]  /*7730*/  LOP3.LUT P4, RZ, R72, 0xff000000, RZ, 0xc0, !PT ;  /* 0xff00000048ff7812 */ /* 0x000fe2000788c0ff */
[----:B------:R-:W-:Y:S01]  /*7740*/  FADD.FTZ R162, R162, -R163 ;  /* 0x800000a3a2a27221 */ /* 0x000fe20000010000 */
[----:B------:R-:W-:Y:S01]  /*7750*/  LOP3.LUT P5, RZ, R72, 0xff, RZ, 0xc0, !PT ;  /* 0x000000ff48ff7812 */ /* 0x000fe200078ac0ff */
[----:B------:R-:W-:Y:S01]  /*7760*/  FADD.FTZ R76, R76, -R181 ;  /* 0x800000b54c4c7221 */ /* 0x000fe20000010000 */
[----:B------:R-:W-:Y:S01]  /*7770*/  LOP3.LUT P6, RZ, R72, 0xff00, RZ, 0xc0, !PT ;  /* 0x0000ff0048ff7812 */ /* 0x000fe200078cc0ff */
[--C-:B------:R-:W-:Y:S01]  /*7780*/  HADD2.F32 R72, -RZ, R56.reuse.H0_H0 ;  /* 0x20000038ff487230 */ /* 0x100fe20000004100 */
[----:B------:R-:W-:Y:S01]  /*7790*/  F2FP.F16.F32.PACK_AB R66, R73, R66 ;  /* 0x000000424942723e */ /* 0x000fe200000000ff */
[----:B------:R-:W-:-:S02]  /*77a0*/  HADD2.F32 R73, -RZ, R56.H1_H1 ;  /* 0x30000038ff497230 */ /* 0x000fc40000004100 */
[C---:B------:R-:W-:Y:S01]  /*77b0*/  FFMA.FTZ R64, R173.reuse, R176, R64 ;  /* 0x000000b0ad407223 */ /* 0x040fe20000010040 */
[C---:B------:R-:W-:Y:S01]  /*77c0*/  FFMA.FTZ R65, R173.reuse, R162, R65 ;  /* 0x000000a2ad417223 */ /* 0x040fe20000010041 */
[C---:B------:R-:W-:Y:S01]  /*77d0*/  FFMA.FTZ R72, R173.reuse, R76, R72 ;  /* 0x0000004cad487223 */ /* 0x040fe20000010048 */
[----:B------:R-:W-:Y:S01]  /*77e0*/  FFMA.FTZ R73, R173, R183, R73 ;  /* 0x000000b7ad497223 */ /* 0x000fe20000010049 */
[----:B------:R-:W-:Y:S01]  /*77f0*/  FMUL.FTZ R64, R64, UR6 ;  /* 0x0000000640407c20 */ /* 0x000fe20008410000 */
[----:B------:R-:W-:Y:S01]  /*7800*/  FMUL.FTZ R65, R65, UR6 ;  /* 0x0000000641417c20 */ /* 0x000fe20008410000 */
[----:B------:R-:W-:Y:S01]  /*7810*/  FMUL.FTZ R72, R72, UR6 ;  /* 0x0000000648487c20 */ /* 0x000fe20008410000 */
[----:B------:R-:W-:Y:S02]  /*7820*/  FMUL.FTZ R73, R73, UR6 ;  /* 0x0000000649497c20 */ /* 0x000fe40008410000 */
[----:B------:R-:W-:Y:S02]  /*7830*/  FSEL R74, R64, RZ, P4 ;  /* 0x000000ff404a7208 */ /* 0x000fe40002000000 */
[----:B------:R-:W-:-:S02]  /*7840*/  FSEL R65, R65, RZ, P3 ;  /* 0x000000ff41417208 */ /* 0x000fc40001800000 */
[----:B------:R-:W-:Y:S02]  /*7850*/  FSEL R64, R72, RZ, P5 ;  /* 0x000000ff48407208 */ /* 0x000fe40002800000 */
[----:B------:R-:W-:Y:S02]  /*7860*/  FSEL R73, R73, RZ, P6 ;  /* 0x000000ff49497208 */ /* 0x000fe40003000000 */
[----:B------:R-:W-:Y:S02]  /*7870*/  F2FP.F16.F32.PACK_AB R65, R74, R65 ;  /* 0x000000414a41723e */ /* 0x000fe400000000ff */
[----:B------:R-:W-:Y:S01]  /*7880*/  F2FP.F16.F32.PACK_AB R64, R73, R64 ;  /* 0x000000404940723e */ /* 0x000fe200000000ff */
[----:B------:R-:W-:Y:S06]  /*7890*/  BRA `(.L_x_886) ;  /* 0x0000000400c07947 */ /* 0x000fec0003800000 */
.L_x_888:
        /* <DEDUP_REMOVED lines=15> */
[-CC-:B------:R-:W-:Y:S01]  /*7990*/  FFMA.FTZ R182, R182, R184.reuse, R213.reuse ;  /* 0x000000b8b6b67223 */ /* 0x180fe200000100d5 */
        /* <DEDUP_REMOVED lines=22> */
[----:B------:R-:W-:Y:S01]  /*7b00*/  F2FP.F16.F32.PACK_AB R66, R64, R66 ;  /* 0x000000424042723e */ /* 0x000fe200000000ff */
[----:B------:R-:W-:Y:S01]  /*7b10*/  FMUL.FTZ R64, R93, UR6 ;  /* 0x000000065d407c20 */ /* 0x000fe20008410000 */
[C---:B------:R-:W-:Y:S01]  /*7b20*/  F2FP.F16.F32.PACK_AB R93, R176.reuse, R93 ;  /* 0x0000005db05d723e */ /* 0x040fe200000000ff */
[----:B------:R-:W-:Y:S01]  /*7b30*/  FMUL.FTZ R176, R176, UR6 ;  /* 0x00000006b0b07c20 */ /* 0x000fe20008410000 */
[----:B------:R-:W-:Y:S01]  /*7b40*/  F2FP.F16.F32.PACK_AB R67, R67, R65 ;  /* 0x000000414343723e */ /* 0x000fe200000000ff */
[----:B------:R-:W-:Y:S01]  /*7b50*/  FMUL.FTZ R65, R76, UR6 ;  /* 0x000000064c417c20 */ /* 0x000fe20008410000 */
[C---:B------:R-:W-:Y:S01]  /*7b60*/  F2FP.F16.F32.PACK_AB R92, R183.reuse, R76 ;  /* 0x0000004cb75c723e */ /* 0x040fe200000000ff */
        /* <DEDUP_REMOVED lines=9> */
[----:B------:R-:W-:Y:S02]  /*7c00*/  F2FP.F16.F32.PACK_AB R65, R176, R64 ;  /* 0x00000040b041723e */ /* 0x000fe400000000ff */
[----:B------:R-:W-:Y:S02]  /*7c10*/  F2FP.F16.F32.PACK_AB R95, R95, R73 ;  /* 0x000000495f5f723e */ /* 0x000fe400000000ff */
[----:B------:R-:W-:Y:S02]  /*7c20*/  F2FP.F16.F32.PACK_AB R94, R78, R94 ;  /* 0x0000005e4e5e723e */ /* 0x000fe400000000ff */
[----:B------:R-:W-:Y:S01]  /*7c30*/  F2FP.F16.F32.PACK_AB R64, R183, R72 ;  /* 0x00000048b740723e */ /* 0x000fe200000000ff */
[----:B------:R-:W-:Y:S06]  /*7c40*/  BRA `(.L_x_886) ;  /* 0x0000000000d47947 */ /* 0x000fec0003800000 */
.L_x_890:
        /* <DEDUP_REMOVED lines=45> */
[----:B------:R-:W-:Y:S02]  /*7f20*/  F2FP.F16.F32.PACK_AB R67, R64, R67 ;  /* 0x000000434043723e */ /* 0x000fe400000000ff */
[----:B------:R-:W-:Y:S02]  /*7f30*/  FSEL R65, R162, RZ, P3 ;  /* 0x000000ffa2417208 */ /* 0x000fe40001800000 */
[----:B------:R-:W-:-:S02]  /*7f40*/  FSEL R176, R176, RZ, P4 ;  /* 0x000000ffb0b07208 */ /* 0x000fc40002000000 */
[----:B------:R-:W-:Y:S02]  /*7f50*/  FSEL R64, R183, RZ, P6 ;  /* 0x000000ffb7407208 */ /* 0x000fe40003000000 */
[----:B------:R-:W-:Y:S02]  /*7f60*/  FSEL R76, R76, RZ, P5 ;  /* 0x000000ff4c4c7208 */ /* 0x000fe40002800000 */
[----:B------:R-:W-:Y:S02]  /*7f70*/  F2FP.F16.F32.PACK_AB R66, R177, R66 ;  /* 0x00000042b142723e */ /* 0x000fe400000000ff */
[----:B------:R-:W-:Y:S02]  /*7f80*/  F2FP.F16.F32.PACK_AB R65, R176, R65 ;  /* 0x00000041b041723e */ /* 0x000fe400000000ff */
[----:B------:R-:W-:-:S07]  /*7f90*/  F2FP.F16.F32.PACK_AB R64, R64, R76 ;  /* 0x0000004c4040723e */ /* 0x000fce00000000ff */
.L_x_886:
        /* <DEDUP_REMOVED lines=23> */
[-CC-:B------:R-:W-:Y:S01]  /*8110*/  FFMA.FTZ R212, R212, R184.reuse, R213.reuse ;  /* 0x000000b8d4d47223 */ /* 0x180fe200000100d5 */
        /* <DEDUP_REMOVED lines=12> */
[-CC-:B------:R-:W-:Y:S01]  /*81e0*/  FFMA.FTZ R202, R202, R184.reuse, R213.reuse ;  /* 0x000000b8caca7223 */ /* 0x180fe200000100d5 */
        /* <DEDUP_REMOVED lines=10> */
[-C--:B------:R-:W-:Y:S01]  /*8290*/  FFMA.FTZ R85, R85, R184.reuse, R213 ;  /* 0x000000b855557223 */ /* 0x080fe200000100d5 */
        /* <DEDUP_REMOVED lines=9> */
[--C-:B------:R-:W-:Y:S01]  /*8330*/  FFMA.FTZ R200, R200, R184, R213.reuse ;  /* 0x000000b8c8c87223 */ /* 0x100fe200000100d5 */
        /* <DEDUP_REMOVED lines=40> */
.L_x_893:
        /* <DEDUP_REMOVED lines=14> */
[----:B------:R-:W-:Y:S01]  /*86a0*/  ISETP.GE.U32.AND P3, PT, R70, RZ, PT ;  /* 0x000000ff4600720c */ /* 0x000fe20003f66070 */
[-CC-:B------:R-:W-:Y:S01]  /*86b0*/  FFMA.FTZ R202, R202, R184.reuse, R213.reuse ;  /* 0x000000b8caca7223 */ /* 0x180fe200000100d5 */
[----:B------:R-:W-:Y:S01]  /*86c0*/  FFMA.FTZ R85, R85, R184, R213 ;  /* 0x000000b855557223 */ /* 0x000fe200000100d5 */
[----:B------:R-:W-:Y:S01]  /*86d0*/  FMUL.FTZ R67, R67, UR6 ;  /* 0x0000000643437c20 */ /* 0x000fe20008410000 */
[C---:B------:R-:W-:Y:S01]  /*86e0*/  FFMA.FTZ R208, R173.reuse, R208, R65 ;  /* 0x000000d0add07223 */ /* 0x040fe20000010041 */
[----:B------:R-:W-:Y:S01]  /*86f0*/  FFMA.FTZ R73, R173, R73, R64 ;  /* 0x00000049ad497223 */ /* 0x000fe20000010040 */
[----:B------:R-:W-:Y:S01]  /*8700*/  LOP3.LUT P6, RZ, R71, 0xff0000, RZ, 0xc0, !PT ;  /* 0x00ff000047ff7812 */ /* 0x000fe200078cc0ff */
[----:B------:R-:W-:Y:S01]  /*8710*/  FMUL.FTZ R66, R66, UR6 ;  /* 0x0000000642427c20 */ /* 0x000fe20008410000 */
[----:B------:R-:W-:Y:S01]  /*8720*/  LOP3.LUT P5, RZ, R143, 0xff0000, RZ, 0xc0, !PT ;  /* 0x00ff00008fff7812 */ /* 0x000fe200078ac0ff */
[--C-:B------:R-:W-:Y:S01]  /*8730*/  HADD2.F32 R64, -RZ, R53.reuse.H0_H0 ;  /* 0x20000035ff407230 */ /* 0x100fe20000004100 */
[----:B------:R-:W-:Y:S01]  /*8740*/  ISETP.GE.U32.AND P4, PT, R142, RZ, PT ;  /* 0x000000ff8e00720c */ /* 0x000fe20003f86070 */
[----:B------:R-:W-:Y:S01]  /*8750*/  HADD2.F32 R65, -RZ, R53.H1_H1 ;  /* 0x30000035ff417230 */ /* 0x000fe20000004100 */
[----:B------:R-:W-:Y:S01]  /*8760*/  ISETP.GE.U32.AND.EX P3, PT, R71, 0x1000000, PT, P3 ;  /* 0x010000004700780c */ /* 0x000fe20003f66130 */
[----:B------:R-:W-:Y:S01]  /*8770*/  FADD.FTZ R202, R201, -R202 ;  /* 0x800000cac9ca7221 */ /* 0x000fe20000010000 */
[----:B------:R-:W-:Y:S01]  /*8780*/  FADD.FTZ R85, R81, -R85 ;  /* 0x8000005551557221 */ /* 0x000fe20000010000 */
[C---:B------:R-:W-:Y:S01]  /*8790*/  FSEL R74, R67.reuse, RZ, P6 ;  /* 0x000000ff434a7208 */ /* 0x040fe20003000000 */
[----:B------:R-:W-:Y:S01]  /*87a0*/  FMUL.FTZ R208, R208, UR6 ;  /* 0x00000006d0d07c20 */ /* 0x000fe20008410000 */
[----:B------:R-:W-:Y:S01]  /*87b0*/  FSEL R91, R67, RZ, P5 ;  /* 0x000000ff435b7208 */ /* 0x000fe20002800000 */
[----:B------:R-:W-:Y:S01]  /*87c0*/  FMUL.FTZ R73, R73, UR6 ;  /* 0x0000000649497c20 */ /* 0x000fe20008410000 */
[----:B------:R-:W-:Y:S01]  /*87d0*/  ISETP.GE.U32.AND.EX P4, PT, R143, 0x1000000, PT, P4 ;  /* 0x010000008f00780c */ /* 0x000fe20003f86140 */
[C---:B------:R-:W-:Y:S01]  /*87e0*/  FFMA.FTZ R64, R173.reuse, R202, R64 ;  /* 0x000000caad407223 */ /* 0x040fe20000010040 */
[----:B------:R-:W-:Y:S01]  /*87f0*/  FSEL R67, R66, RZ, P3 ;  /* 0x000000ff42437208 */ /* 0x000fe20001800000 */
[----:B------:R-:W-:Y:S01]  /*8800*/  FFMA.FTZ R65, R173, R85, R65 ;  /* 0x00000055ad417223 */ /* 0x000fe20000010041 */
[----:B------:R-:W-:Y:S01]  /*8810*/  LOP3.LUT P5, RZ, R143, 0xff, RZ, 0xc0, !PT ;  /* 0x000000ff8fff7812 */ /* 0x000fe200078ac0ff */
[----:B------:R-:W-:Y:S01]  /*8820*/  FMUL.FTZ R64, R64, UR6 ;  /* 0x0000000640407c20 */ /* 0x000fe20008410000 */
        /* <DEDUP_REMOVED lines=13> */
[----:B------:R-:W-:Y:S02]  /*8900*/  FSEL R72, R208, RZ, P6 ;  /* 0x000000ffd0487208 */ /* 0x000fe40003000000 */
[----:B------:R-:W-:Y:S02]  /*8910*/  FSEL R73, R73, RZ, P4 ;  /* 0x000000ff49497208 */ /* 0x000fe40002000000 */
[----:B------:R-:W-:Y:S02]  /*8920*/  FSEL R89, R64, RZ, P5 ;  /* 0x000000ff40597208 */ /* 0x000fe40002800000 */
[----:B------:R-:W-:-:S02]  /*8930*/  FSEL R71, R65, RZ, P3 ;  /* 0x000000ff41477208 */ /* 0x000fc40001800000 */
[C---:B------:R-:W-:Y:S02]  /*8940*/  LOP3.LUT P6, RZ, R70.reuse, 0xff0000, RZ, 0xc0, !PT ;  /* 0x00ff000046ff7812 */ /* 0x040fe400078cc0ff */
[C---:B------:R-:W-:Y:S02]  /*8950*/  LOP3.LUT P4, RZ, R70.reuse, 0xff000000, RZ, 0xc0, !PT ;  /* 0xff00000046ff7812 */ /* 0x040fe4000788c0ff */
[C---:B------:R-:W-:Y:S02]  /*8960*/  LOP3.LUT P5, RZ, R70.reuse, 0xff00, RZ, 0xc0, !PT ;  /* 0x0000ff0046ff7812 */ /* 0x040fe400078ac0ff */
[----:B------:R-:W-:Y:S01]  /*8970*/  LOP3.LUT P3, RZ, R70, 0xff, RZ, 0xc0, !PT ;  /* 0x000000ff46ff7812 */ /* 0x000fe2000786c0ff */
[----:B------:R-:W-:Y:S01]  /*8980*/  HADD2.F32 R70, -RZ, R52.H1_H1 ;  /* 0x30000034ff467230 */ /* 0x000fe20000004100 */
[----:B------:R-:W-:Y:S02]  /*8990*/  FSEL R65, R65, RZ, P4 ;  /* 0x000000ff41417208 */ /* 0x000fe40002000000 */
[----:B------:R-:W-:-:S02]  /*89a0*/  FSEL R64, R64, RZ, P6 ;  /* 0x000000ff40407208 */ /* 0x000fc40003000000 */
[C---:B------:R-:W-:Y:S01]  /*89b0*/  FFMA.FTZ R80, R173.reuse, R80, R70 ;  /* 0x00000050ad507223 */ /* 0x040fe20000010046 */
[----:B------:R-:W-:Y:S01]  /*89c0*/  HADD2.F32 R70, -RZ, R52.H0_H0 ;  /* 0x20000034ff467230 */ /* 0x000fe20000004100 */
[----:B------:R-:W-:Y:S02]  /*89d0*/  LOP3.LUT P4, RZ, R142, 0xff, RZ, 0xc0, !PT ;  /* 0x000000ff8eff7812 */ /* 0x000fe4000788c0ff */
        /* <DEDUP_REMOVED lines=17> */
.L_x_892:
        /* <DEDUP_REMOVED lines=35> */
[----:B------:R-:W-:Y:S01]  /*8d20*/  LOP3.LUT P5, RZ, R143, 0xff, RZ, 0xc0, !PT ;  /* 0x000000ff8fff7812 */ /* 0x000fe200078ac0ff */
[----:B------:R-:W-:Y:S01]  /*8d30*/  FADD.FTZ R81, R81, -R85 ;  /* 0x8000005551517221 */ /* 0x000fe20000010000 */
[----:B------:R-:W-:Y:S01]  /*8d40*/  LOP3.LUT P3, RZ, R143, 0xff00, RZ, 0xc0, !PT ;  /* 0x0000ff008fff7812 */ /* 0x000fe2000786c0ff */
[-CC-:B------:R-:W-:Y:S01]  /*8d50*/  FFMA.FTZ R84, R84, R184.reuse, R213.reuse ;  /* 0x000000b854547223 */ /* 0x180fe200000100d5 */
[----:B------:R-:W-:Y:S01]  /*8d60*/  F2FP.F16.F32.PACK_AB R67, R64, R67 ;  /* 0x000000434043723e */ /* 0x000fe200000000ff */
[----:B------:R-:W-:Y:S01]  /*8d70*/  FMUL.FTZ R81, R173, R81 ;  /* 0x00000051ad517220 */ /* 0x000fe20000410000 */
[----:B------:R-:W-:Y:S01]  /*8d80*/  FSEL R66, R90, RZ, P4 ;  /* 0x000000ff5a427208 */ /* 0x000fe20002000000 */
        /* <DEDUP_REMOVED lines=38> */
.L_x_895:
        /* <DEDUP_REMOVED lines=75> */
.L_x_891:
        /* <DEDUP_REMOVED lines=47> */
[C---:B------:R-:W-:Y:S01]  /*9790*/  LOP3.LUT P3, RZ, R70.reuse, 0xff0000, RZ, 0xc0, !PT ;  /* 0x00ff000046ff7812 */ /* 0x040fe2000786c0ff */
        /* <DEDUP_REMOVED lines=20> */
.L_x_897:
        /* <DEDUP_REMOVED lines=39> */
[C---:B------:R-:W-:Y:S01]  /*9b50*/  LOP3.LUT P4, RZ, R70.reuse, 0xff000000, RZ, 0xc0, !PT ;  /* 0xff00000046ff7812 */ /* 0x040fe2000788c0ff */
[----:B------:R-:W-:Y:S01]  /*9b60*/  FADD.FTZ R201, R201, -R202 ;  /* 0x800000cac9c97221 */ /* 0x000fe20000010000 */
[C---:B------:R-:W-:Y:S01]  /*9b70*/  LOP3.LUT P5, RZ, R70.reuse, 0xff, RZ, 0xc0, !PT ;  /* 0x000000ff46ff7812 */ /* 0x040fe200078ac0ff */
        /* <DEDUP_REMOVED lines=20> */
.L_x_896:
[----:B------:R-:W-:Y:S05]  /*9cc0*/  @!P2 BRA `(.L_x_898) ;  /* 0x0000000000e8a947 */ /* 0x000fea0003800000 */
[-CC-:B------:R-:W-:Y:S01]  /*9cd0*/  FFMA.FTZ R94, R208, R184.reuse, R213.reuse ;  /* 0x000000b8d05e7223 */ /* 0x180fe200000100d5 */
[-CC-:B------:R-:W-:Y:S01]  /*9ce0*/  FFMA.FTZ R212, R212, R184.reuse, R213.reuse ;  /* 0x000000b8d4d47223 */ /* 0x180fe200000100d5 */
[-CC-:B------:R-:W-:Y:S01]  /*9cf0*/  FFMA.FTZ R210, R210, R184.reuse, R213.reuse ;  /* 0x000000b8d2d27223 */ /* 0x180fe200000100d5 */
[--C-:B------:R-:W-:Y:S01]  /*9d00*/  FFMA.FTZ R214, R214, R184, R213.reuse ;  /* 0x000000b8d6d67223 */ /* 0x100fe200000100d5 */
        /* <DEDUP_REMOVED lines=13> */
[C---:B------:R-:W-:Y:S01]  /*9de0*/  LOP3.LUT P5, RZ, R71.reuse, 0xff00, RZ, 0xc0, !PT ;  /* 0x0000ff0047ff7812 */ /* 0x040fe200078ac0ff */
        /* <DEDUP_REMOVED lines=40> */
.L_x_898:
[-CC-:B------:R-:W-:Y:S01]  /*a070*/  FFMA.FTZ R208, R208, R184.reuse, R213.reuse ;  /* 0x000000b8d0d07223 */ /* 0x180fe200000100d5 */
[-CC-:B------:R-:W-:Y:S01]  /*a080*/  FFMA.FTZ R212, R212, R184.reuse, R213.reuse ;  /* 0x000000b8d4d47223 */ /* 0x180fe200000100d5 */
[-CC-:B------:R-:W-:Y:S01]  /*a090*/  FFMA.FTZ R210, R210, R184.reuse, R213.reuse ;  /* 0x000000b8d2d27223 */ /* 0x180fe200000100d5 */
[-CC-:B------:R-:W-:Y:S01]  /*a0a0*/  FFMA.FTZ R214, R214, R184.reuse, R213.reuse ;  /* 0x000000b8d6d67223 */ /* 0x180fe200000100d5 */
        /* <DEDUP_REMOVED lines=49> */
.L_x_894:
        /* <DEDUP_REMOVED lines=13> */
[--C-:B------:R-:W-:Y:S02]  /*a490*/  HADD2.F32 R66, -RZ, R51.reuse.H1_H1 ;  /* 0x30000033ff427230 */ /* 0x100fe40000004100 */
[-C--:B------:R-:W-:Y:S01]  /*a4a0*/  FFMA.FTZ R99, R99, R184.reuse, R213 ;  /* 0x000000b863637223 */ /* 0x080fe200000100d5 */
[----:B------:R-:W-:Y:S01]  /*a4b0*/  FADD.FTZ R74, R102, -R65 ;  /* 0x80000041664a7221 */ /* 0x000fe20000010000 */
[----:B------:R-:W-:Y:S02]  /*a4c0*/  HADD2.F32 R65, -RZ, R51.H0_H0 ;  /* 0x20000033ff417230 */ /* 0x000fe40000004100 */
[----:B------:R-:W-:Y:S01]  /*a4d0*/  FADD.FTZ R64, R107, -R64 ;  /* 0x800000406b407221 */ /* 0x000fe20000010000 */
[----:B------:R-:W-:Y:S01]  /*a4e0*/  FFMA.FTZ R106, R106, R184, R213 ;  /* 0x000000b86a6a7223 */ /* 0x000fe200000100d5 */
[----:B------:R-:W-:-:S02]  /*a4f0*/  HADD2.F32 R71, -RZ, R50.H0_H0 ;  /* 0x20000032ff477230 */ /* 0x000fc40000004100 */
[----:B------:R-:W-:Y:S01]  /*a500*/  FADD.FTZ R98, R98, -R99 ;  /* 0x8000006362627221 */ /* 0x000fe20000010000 */
[C---:B------:R-:W-:Y:S01]  /*a510*/  FFMA.FTZ R74, R173.reuse, R74, R65 ;  /* 0x0000004aad4a7223 */ /* 0x040fe20000010041 */
[----:B------:R-:W-:Y:S01]  /*a520*/  FFMA.FTZ R95, R173, R64, R66 ;  /* 0x00000040ad5f7223 */ /* 0x000fe20000010042 */
[----:B------:R-:W-:Y:S02]  /*a530*/  HADD2.F32 R65, -RZ, R50.H1_H1 ;  /* 0x30000032ff417230 */ /* 0x000fe40000004100 */
[----:B------:R-:W-:Y:S01]  /*a540*/  FADD.FTZ R94, R105, -R106 ;  /* 0x8000006a695e7221 */ /* 0x000fe20000010000 */
[----:B------:R-:W-:Y:S01]  /*a550*/  ISETP.GE.U32.AND P1, PT, R68, RZ, PT ;  /* 0x000000ff4400720c */ /* 0x000fe20003f26070 */
[----:B------:R-:W-:Y:S01]  /*a560*/  FMUL.FTZ R72, R74, UR6 ;  /* 0x000000064a487c20 */ /* 0x000fe20008410000 */
[----:B------:R-:W-:Y:S01]  /*a570*/  LOP3.LUT P5, RZ, R69, 0xff0000, RZ, 0xc0, !PT ;  /* 0x00ff000045ff7812 */ /* 0x000fe200078ac0ff */
[----:B------:R-:W-:Y:S01]  /*a580*/  FFMA.FTZ R71, R173, R98, R71 ;  /* 0x00000062ad477223 */ /* 0x000fe20000010047 */
[----:B------:R-:W-:Y:S01]  /*a590*/  LOP3.LUT P4, RZ, R145, 0xff0000, RZ, 0xc0, !PT ;  /* 0x00ff000091ff7812 */ /* 0x000fe2000788c0ff */
[----:B------:R-:W-:Y:S01]  /*a5a0*/  FMUL.FTZ R91, R95, UR6 ;  /* 0x000000065f5b7c20 */ /* 0x000fe20008410000 */
[----:B------:R-:W-:Y:S01]  /*a5b0*/  FFMA.FTZ R94, R173, R94, R65 ;  /* 0x0000005ead5e7223 */ /* 0x000fe20000010041 */
[----:B------:R-:W-:Y:S01]  /*a5c0*/  ISETP.GE.U32.AND.EX P1, PT, R69, 0x1000000, PT, P1 ;  /* 0x010000004500780c */ /* 0x000fe20003f26110 */
[-CC-:B------:R-:W-:Y:S01]  /*a5d0*/  FFMA.FTZ R101, R101, R184.reuse, R213.reuse ;  /* 0x000000b865657223 */ /* 0x180fe200000100d5 */
[----:B------:R-:W-:Y:S01]  /*a5e0*/  ISETP.GE.U32.AND P3, PT, R144, RZ, PT ;  /* 0x000000ff9000720c */ /* 0x000fe20003f66070 */
[-C--:B------:R-:W-:Y:S01]  /*a5f0*/  FFMA.FTZ R96, R96, R184.reuse, R213 ;  /* 0x000000b860607223 */ /* 0x080fe200000100d5 */
[C---:B------:R-:W-:Y:S01]  /*a600*/  FSEL R70, R72.reuse, RZ, P5 ;  /* 0x000000ff48467208 */ /* 0x040fe20002800000 */
[----:B------:R-:W-:Y:S01]  /*a610*/  FMUL.FTZ R65, R71, UR6 ;  /* 0x0000000647417c20 */ /* 0x000fe20008410000 */
[----:B------:R-:W-:Y:S01]  /*a620*/  FSEL R72, R72, RZ, P4 ;  /* 0x000000ff48487208 */ /* 0x000fe20002000000 */
[----:B------:R-:W-:Y:S01]  /*a630*/  FMUL.FTZ R64, R94, UR6 ;  /* 0x000000065e407c20 */ /* 0x000fe20008410000 */
[C---:B------:R-:W-:Y:S01]  /*a640*/  LOP3.LUT P6, RZ, R69.reuse, 0xff, RZ, 0xc0, !PT ;  /* 0x000000ff45ff7812 */ /* 0x040fe200078cc0ff */
[----:B------:R-:W-:Y:S01]  /*a650*/  FADD.FTZ R100, R100, -R101 ;  /* 0x8000006564647221 */ /* 0x000fe20000010000 */
[----:B------:R-:W-:Y:S01]  /*a660*/  LOP3.LUT P4, RZ, R69, 0xff00, RZ, 0xc0, !PT ;  /* 0x0000ff0045ff7812 */ /* 0x000fe2000788c0ff */
[--C-:B------:R-:W-:Y:S01]  /*a670*/  HADD2.F32 R69, -RZ, R49.reuse.H1_H1 ;  /* 0x30000031ff457230 */ /* 0x100fe20000004100 */
[----:B------:R-:W-:Y:S01]  /*a680*/  FSEL R67, R91, RZ, P1 ;  /* 0x000000ff5b437208 */ /* 0x000fe20000800000 */
[----:B------:R-:W-:Y:S01]  /*a690*/  HADD2.F32 R76, -RZ, R49.H0_H0 ;  /* 0x20000031ff4c7230 */ /* 0x000fe20000004100 */
[C---:B------:R-:W-:Y:S01]  /*a6a0*/  LOP3.LUT P5, RZ, R145.reuse, 0xff, RZ, 0xc0, !PT ;  /* 0x000000ff91ff7812 */ /* 0x040fe200078ac0ff */
[----:B------:R-:W-:Y:S01]  /*a6b0*/  FFMA.FTZ R82, R82, R184, R213 ;  /* 0x000000b852527223 */ /* 0x000fe200000100d5 */
[----:B------:R-:W-:Y:S01]  /*a6c0*/  ISETP.GE.U32.AND.EX P3, PT, R145, 0x1000000, PT, P3 ;  /* 0x010000009100780c */ /* 0x000fe20003f66130 */
[----:B------:R-:W-:Y:S01]  /*a6d0*/  FADD.FTZ R96, R97, -R96 ;  /* 0x8000006061607221 */ /* 0x000fe20000010000 */
[----:B------:R-:W-:Y:S01]  /*a6e0*/  LOP3.LUT P1, RZ, R145, 0xff00, RZ, 0xc0, !PT ;  /* 0x0000ff0091ff7812 */ /* 0x000fe2000782c0ff */
[----:B------:R-:W-:Y:S01]  /*a6f0*/  FFMA.FTZ R75, R173, R100, R69 ;  /* 0x00000064ad4b7223 */ /* 0x000fe20000010045 */
[----:B------:R-:W-:Y:S01]  /*a700*/  FSEL R66, R65, RZ, P6 ;  /* 0x000000ff41427208 */ /* 0x000fe20003000000 */
[--C-:B------:R-:W-:Y:S01]  /*a710*/  HADD2.F32 R69, -RZ, R48.reuse.H0_H0 ;  /* 0x20000030ff457230 */ /* 0x100fe20000004100 */
[----:B------:R-:W-:Y:S01]  /*a720*/  FSEL R91, R91, RZ, P3 ;  /* 0x000000ff5b5b7208 */ /* 0x000fe20001800000 */
[----:B------:R-:W-:Y:S01]  /*a730*/  FFMA.FTZ R76, R173, R96, R76 ;  /* 0x00000060ad4c7223 */ /* 0x000fe2000001004c */
[----:B------:R-:W-:Y:S01]  /*a740*/  FSEL R65, R65, RZ, P5 ;  /* 0x000000ff41417208 */ /* 0x000fe20002800000 */
[----:B------:R-:W-:Y:S01]  /*a750*/  FFMA.FTZ R86, R86, R184, R213 ;  /* 0x000000b856567223 */ /* 0x000fe200000100d5 */
[----:B------:R-:W-:Y:S01]  /*a760*/  FSEL R90, R64, RZ, P1 ;  /* 0x000000ff405a7208 */ /* 0x000fe20000800000 */
[----:B------:R-:W-:Y:S01]  /*a770*/  HADD2.F32 R73, -RZ, R48.H1_H1 ;  /* 0x30000030ff497230 */ /* 0x000fe20000004100 */
[C---:B------:R-:W-:Y:S01]  /*a780*/  LOP3.LUT P3, RZ, R68.reuse, 0xff0000, RZ, 0xc0, !PT ;  /* 0x00ff000044ff7812 */ /* 0x040fe2000786c0ff */
[----:B------:R-:W-:Y:S01]  /*a790*/  FADD.FTZ R86, R87, -R86 ;  /* 0x8000005657567221 */ /* 0x000fe20000010000 */
[----:B------:R-:W-:-:S02]  /*a7a0*/  LOP3.LUT P6, RZ, R68, 0xff000000, RZ, 0xc0, !PT ;  /* 0xff00000044ff7812 */ /* 0x000fc400078cc0ff */
[C---:B------:R-:W-:Y:S02]  /*a7b0*/  LOP3.LUT P5, RZ, R68.reuse, 0xff00, RZ, 0xc0, !PT ;  /* 0x0000ff0044ff7812 */ /* 0x040fe400078ac0ff */
[----:B------:R-:W-:Y:S01]  /*a7c0*/  LOP3.LUT P1, RZ, R68, 0xff, RZ, 0xc0, !PT ;  /* 0x000000ff44ff7812 */ /* 0x000fe2000782c0ff */
[----:B------:R-:W-:Y:S01]  /*a7d0*/  FADD.FTZ R68, R83, -R82 ;  /* 0x8000005253447221 */ /* 0x000fe20000010000 */
[----:B------:R-:W-:Y:S01]  /*a7e0*/  F2FP.F16.F32.PACK_AB R90, R90, R65 ;  /* 0x000000415a5a723e */ /* 0x000fe200000000ff */
[----:B------:R-:W-:Y:S01]  /*a7f0*/  FMUL.FTZ R65, R76, UR6 ;  /* 0x000000064c417c20 */ /* 0x000fe20008410000 */
[----:B------:R-:W-:Y:S01]  /*a800*/  F2FP.F16.F32.PACK_AB R93, R75, R76 ;  /* 0x0000004c4b5d723e */ /* 0x000fe200000000ff */
[----:B------:R-:W-:Y:S01]  /*a810*/  FFMA.FTZ R68, R173, R68, R69 ;  /* 0x00000044ad447223 */ /* 0x000fe20000010045 */
[----:B------:R-:W-:Y:S01]  /*a820*/  FSEL R69, R64, RZ, P4 ;  /* 0x000000ff40457208 */ /* 0x000fe20002000000 */
[----:B------:R-:W-:Y:S01]  /*a830*/  FMUL.FTZ R75, R75, UR6 ;  /* 0x000000064b4b7c20 */ /* 0x000fe20008410000 */
[----:B------:R-:W-:Y:S01]  /*a840*/  LOP3.LUT P4, RZ, R144, 0xff0000, RZ, 0xc0, !PT ;  /* 0x00ff000090ff7812 */ /* 0x000fe2000788c0ff */
[----:B------:R-:W-:Y:S01]  /*a850*/  FFMA.FTZ R173, R173, R86, R73 ;  /* 0x00000056adad7223 */ /* 0x000fe20000010049 */
[----:B------:R-:W-:-:S02]  /*a860*/  FSEL R64, R65, RZ, P3 ;  /* 0x000000ff41407208 */ /* 0x000fc40001800000 */
[----:B------:R-:W-:Y:S02]  /*a870*/  FSEL R89, R65, RZ, P4 ;  /* 0x000000ff41597208 */ /* 0x000fe40002000000 */
[----:B------:R-:W-:Y:S02]  /*a880*/  FSEL R65, R75, RZ, P6 ;  /* 0x000000ff4b417208 */ /* 0x000fe40003000000 */
[----:B------:R-:W-:Y:S02]  /*a890*/  LOP3.LUT P3, RZ, R144, 0xff000000, RZ, 0xc0, !PT ;  /* 0xff00000090ff7812 */ /* 0x000fe4000786c0ff */
[----:B------:R-:W-:Y:S01]  /*a8a0*/  F2FP.F16.F32.PACK_AB R65, R65, R64 ;  /* 0x000000404141723e */ /* 0x000fe200000000ff */
[----:B------:R-:W-:Y:S01]  /*a8b0*/  FMUL.FTZ R64, R173, UR6 ;  /* 0x00000006ad407c20 */ /* 0x000fe20008410000 */
[----:B------:R-:W-:Y:S02]  /*a8c0*/  F2FP.F16.F32.PACK_AB R67, R67, R70 ;  /* 0x000000464343723e */ /* 0x000fe400000000ff */
[----:B------:R-:W-:Y:S01]  /*a8d0*/  F2FP.F16.F32.PACK_AB R92, R173, R68 ;  /* 0x00000044ad5c723e */ /* 0x000fe200000000ff */
[----:B------:R-:W-:Y:S01]  /*a8e0*/  FMUL.FTZ R68, R68, UR6 ;  /* 0x0000000644447c20 */ /* 0x000fe20008410000 */
[----:B------:R-:W-:-:S02]  /*a8f0*/  FSEL R70, R75, RZ, P3 ;  /* 0x000000ff4b467208 */ /* 0x000fc40001800000 */
[C---:B------:R-:W-:Y:S02]  /*a900*/  LOP3.LUT P4, RZ, R144.reuse, 0xff00, RZ, 0xc0, !PT ;  /* 0x0000ff0090ff7812 */ /* 0x040fe4000788c0ff */
[----:B------:R-:W-:Y:S02]  /*a910*/  LOP3.LUT P3, RZ, R144, 0xff, RZ, 0xc0, !PT ;  /* 0x000000ff90ff7812 */ /* 0x000fe4000786c0ff */
[----:B------:R-:W-:Y:S02]  /*a920*/  F2FP.F16.F32.PACK_AB R94, R94, R71 ;  /* 0x000000475e5e723e */ /* 0x000fe400000000ff */
[----:B------:R-:W-:Y:S02]  /*a930*/  F2FP.F16.F32.PACK_AB R66, R69, R66 ;  /* 0x000000424542723e */ /* 0x000fe400000000ff */
[C---:B------:R-:W-:Y:S02]  /*a940*/  FSEL R69, R64.reuse, RZ, P5 ;  /* 0x000000ff40457208 */ /* 0x040fe40002800000 */
[----:B------:R-:W-:-:S02]  /*a950*/  FSEL R71, R64, RZ, P4 ;  /* 0x000000ff40477208 */ /* 0x000fc40002000000 */
[C---:B------:R-:W-:Y:S02]  /*a960*/  FSEL R88, R68.reuse, RZ, P3 ;  /* 0x000000ff44587208 */ /* 0x040fe40001800000 */
[----:B------:R-:W-:Y:S02]  /*a970*/  FSEL R64, R68, RZ, P1 ;  /* 0x000000ff44407208 */ /* 0x000fe40000800000 */
[----:B------:R-:W-:Y:S02]  /*a980*/  F2FP.F16.F32.PACK_AB R95, R95, R74 ;  /* 0x0000004a5f5f723e */ /* 0x000fe400000000ff */
[----:B------:R-:W-:Y:S02]  /*a990*/  F2FP.F16.F32.PACK_AB R91, R91, R72 ;  /* 0x000000485b5b723e */ /* 0x000fe400000000ff */
[----:B------:R-:W-:Y:S02]  /*a9a0*/  F2FP.F16.F32.PACK_AB R89, R70, R89 ;  /* 0x000000594659723e */ /* 0x000fe400000000ff */
[----:B------:R-:W-:-:S02]  /*a9b0*/  F2FP.F16.F32.PACK_AB R88, R71, R88 ;  /* 0x000000584758723e */ /* 0x000fc400000000ff */
[----:B------:R-:W-:Y:S01]  /*a9c0*/  F2FP.F16.F32.PACK_AB R64, R69, R64 ;  /* 0x000000404540723e */ /* 0x000fe200000000ff */
[----:B------:R-:W-:Y:S06]  /*a9d0*/  BRA `(.L_x_902) ;  /* 0x0000001c00807947 */ /* 0x000fec0003800000 */
.L_x_901:
        /* <DEDUP_REMOVED lines=8> */
[----:B------:R-:W-:Y:S01]  /*aa60*/  ISETP.GE.U32.AND P1, PT, R68, RZ, PT ;  /* 0x000000ff4400720c */ /* 0x000fe20003f26070 */
[----:B------:R-:W-:Y:S01]  /*aa70*/  FADD.FTZ R98, R98, -R99 ;  /* 0x8000006362627221 */ /* 0x000fe20000010000 */
[----:B------:R-:W-:Y:S01]  /*aa80*/  FFMA.FTZ R102, R173, R102, R65 ;  /* 0x00000066ad667223 */ /* 0x000fe20000010041 */
[----:B------:R-:W-:-:S02]  /*aa90*/  HADD2.F32 R65, -RZ, R50.H0_H0 ;  /* 0x20000032ff417230 */ /* 0x000fc40000004100 */
[----:B------:R-:W-:Y:S01]  /*aaa0*/  FFMA.FTZ R66, R173, R64, R66 ;  /* 0x00000040ad427223 */ /* 0x000fe20000010042 */
[----:B------:R-:W-:Y:S02]  /*aab0*/  HADD2.F32 R67, -RZ, R50.H1_H1 ;  /* 0x30000032ff437230 */ /* 0x000fe40000004100 */
[----:B------:R-:W-:Y:S01]  /*aac0*/  FADD.FTZ R106, R105, -R106 ;  /* 0x8000006a696a7221 */ /* 0x000fe20000010000 */
[----:B------:R-:W-:Y:S01]  /*aad0*/  ISETP.GE.U32.AND.EX P4, PT, R69, 0x1000000, PT, P1 ;  /* 0x010000004500780c */ /* 0x000fe20003f86110 */
[C---:B------:R-:W-:Y:S01]  /*aae0*/  FFMA.FTZ R65, R173.reuse, R98, R65 ;  /* 0x00000062ad417223 */ /* 0x040fe20000010041 */
[----:B------:R-:W-:Y:S01]  /*aaf0*/  FMUL.FTZ R66, R66, UR6 ;  /* 0x0000000642427c20 */ /* 0x000fe20008410000 */
[----:B------:R-:W-:Y:S01]  /*ab00*/  FMUL.FTZ R102, R102, UR6 ;  /* 0x0000000666667c20 */ /* 0x000fe20008410000 */
[----:B------:R-:W-:Y:S01]  /*ab10*/  ISETP.GE.U32.AND P1, PT, R144, RZ, PT ;  /* 0x000000ff9000720c */ /* 0x000fe20003f26070 */
[----:B------:R-:W-:Y:S01]  /*ab20*/  FFMA.FTZ R64, R173, R106, R67 ;  /* 0x0000006aad407223 */ /* 0x000fe20000010043 */
[----:B------:R-:W-:Y:S01]  /*ab30*/  LOP3.LUT P6, RZ, R145, 0xff0000, RZ, 0xc0, !PT ;  /* 0x00ff000091ff7812 */ /* 0x000fe200078cc0ff */
[-CC-:B------:R-:W-:Y:S01]  /*ab40*/  FFMA.FTZ R96, R96, R184.reuse, R213.reuse ;  /* 0x000000b860607223 */ /* 0x180fe200000100d5 */
[----:B------:R-:W-:Y:S01]  /*ab50*/  LOP3.LUT P3, RZ, R69, 0xff0000, RZ, 0xc0, !PT ;  /* 0x00ff000045ff7812 */ /* 0x000fe2000786c0ff */
[----:B------:R-:W-:Y:S01]  /*ab60*/  FMUL.FTZ R65, R65, UR6 ;  /* 0x0000000641417c20 */ /* 0x000fe20008410000 */
[----:B------:R-:W-:Y:S01]  /*ab70*/  ISETP.GE.U32.AND.EX P1, PT, R145, 0x1000000, PT, P1 ;  /* 0x010000009100780c */ /* 0x000fe20003f26110 */
[----:B------:R-:W-:Y:S01]  /*ab80*/  FMUL.FTZ R64, R64, UR6 ;  /* 0x0000000640407c20 */ /* 0x000fe20008410000 */
[----:B------:R-:W-:Y:S01]  /*ab90*/  LOP3.LUT P5, RZ, R69, 0xff, RZ, 0xc0, !PT ;  /* 0x000000ff45ff7812 */ /* 0x000fe200078ac0ff */
[--C-:B------:R-:W-:Y:S01]  /*aba0*/  HADD2.F32 R74, -RZ, R49.reuse.H0_H0 ;  /* 0x20000031ff4a7230 */ /* 0x100fe20000004100 */
[----:B------:R-:W-:Y:S01]  /*abb0*/  FSEL R67, R66, RZ, P4 ;  /* 0x000000ff42437208 */ /* 0x000fe20002000000 */
[----:B------:R-:W-:Y:S01]  /*abc0*/  FFMA.FTZ R101, R101, R184, R213 ;  /* 0x000000b865657223 */ /* 0x000fe200000100d5 */
[----:B------:R-:W-:Y:S01]  /*abd0*/  FSEL R72, R102, RZ, P6 ;  /* 0x000000ff66487208 */ /* 0x000fe20003000000 */
[----:B------:R-:W-:Y:S01]  /*abe0*/  FADD.FTZ R96, R97, -R96 ;  /* 0x8000006061607221 */ /* 0x000fe20000010000 */
[C---:B------:R-:W-:Y:S01]  /*abf0*/  LOP3.LUT P4, RZ, R145.reuse, 0xff, RZ, 0xc0, !PT ;  /* 0x000000ff91ff7812 */ /* 0x040fe2000788c0ff */
[----:B------:R-:W-:Y:S01]  /*ac00*/  FADD.FTZ R100, R100, -R101 ;  /* 0x8000006564647221 */ /* 0x000fe20000010000 */
[----:B------:R-:W-:Y:S01]  /*ac10*/  LOP3.LUT P6, RZ, R145, 0xff00, RZ, 0xc0, !PT ;  /* 0x0000ff0091ff7812 */ /* 0x000fe200078cc0ff */
[----:B------:R-:W-:Y:S01]  /*ac20*/  FFMA.FTZ R74, R173, R96, R74 ;  /* 0x00000060ad4a7223 */ /* 0x000fe2000001004a */
[----:B------:R-:W-:Y:S01]  /*ac30*/  FSEL R70, R102, RZ, P3 ;  /* 0x000000ff66467208 */ /* 0x000fe20001800000 */
[-CC-:B------:R-:W-:Y:S01]  /*ac40*/  FFMA.FTZ R86, R86, R184.reuse, R213.reuse ;  /* 0x000000b856567223 */ /* 0x180fe200000100d5 */
[----:B------:R-:W-:Y:S01]  /*ac50*/  FSEL R91, R66, RZ, P1 ;  /* 0x000000ff425b7208 */ /* 0x000fe20000800000 */
[----:B------:R-:W-:Y:S01]  /*ac60*/  FFMA.FTZ R82, R82, R184, R213 ;  /* 0x000000b852527223 */ /* 0x000fe200000100d5 */
[----:B------:R-:W-:Y:S01]  /*ac70*/  LOP3.LUT P3, RZ, R69, 0xff00, RZ, 0xc0, !PT ;  /* 0x0000ff0045ff7812 */ /* 0x000fe2000786c0ff */
[----:B------:R-:W-:Y:S01]  /*ac80*/  HADD2.F32 R69, -RZ, R49.H1_H1 ;  /* 0x30000031ff457230 */ /* 0x000fe20000004100 */
[C---:B------:R-:W-:Y:S01]  /*ac90*/  FSEL R66, R65.reuse, RZ, P5 ;  /* 0x000000ff41427208 */ /* 0x040fe20002800000 */
[--C-:B------:R-:W-:Y:S01]  /*aca0*/  HADD2.F32 R71, -RZ, R48.reuse.H1_H1 ;  /* 0x30000030ff477230 */ /* 0x100fe20000004100 */
[----:B------:R-:W-:Y:S01]  /*acb0*/  FSEL R65, R65, RZ, P4 ;  /* 0x000000ff41417208 */ /* 0x000fe20002000000 */
[----:B------:R-:W-:Y:S01]  /*acc0*/  FMUL.FTZ R74, R74, UR6 ;  /* 0x000000064a4a7c20 */ /* 0x000fe20008410000 */
[----:B------:R-:W-:Y:S01]  /*acd0*/  FSEL R90, R64, RZ, P6 ;  /* 0x000000ff405a7208 */ /* 0x000fe20003000000 */
[----:B------:R-:W-:Y:S01]  /*ace0*/  FFMA.FTZ R100, R173, R100, R69 ;  /* 0x00000064ad647223 */ /* 0x000fe20000010045 */
[----:B------:R-:W-:Y:S01]  /*acf0*/  LOP3.LUT P1, RZ, R68, 0xff0000, RZ, 0xc0, !PT ;  /* 0x00ff000044ff7812 */ /* 0x000fe2000782c0ff */
[----:B------:R-:W-:Y:S01]  /*ad00*/  FADD.FTZ R86, R87, -R86 ;  /* 0x8000005657567221 */ /* 0x000fe20000010000 */
[----:B------:R-:W-:Y:S01]  /*ad10*/  F2FP.F16.F32.PACK_AB R90, R90, R65 ;  /* 0x000000415a5a723e */ /* 0x000fe200000000ff */
[----:B------:R-:W-:Y:S01]  /*ad20*/  HADD2.F32 R69, -RZ, R48.H0_H0 ;  /* 0x20000030ff457230 */ /* 0x000fe20000004100 */
[----:B------:R-:W-:Y:S01]  /*ad30*/  FSEL R65, R64, RZ, P3 ;  /* 0x000000ff40417208 */ /* 0x000fe20001800000 */
[----:B------:R-:W-:Y:S01]  /*ad40*/  FFMA.FTZ R71, R173, R86, R71 ;  /* 0x00000056ad477223 */ /* 0x000fe20000010047 */
[----:B------:R-:W-:Y:S01]  /*ad50*/  LOP3.LUT P5, RZ, R68, 0xff000000, RZ, 0xc0, !PT ;  /* 0xff00000044ff7812 */ /* 0x000fe200078ac0ff */
[----:B------:R-:W-:Y:S01]  /*ad60*/  FMUL.FTZ R100, R100, UR6 ;  /* 0x0000000664647c20 */ /* 0x000fe20008410000 */
[C---:B------:R-:W-:Y:S01]  /*ad70*/  LOP3.LUT P4, RZ, R68.reuse, 0xff00, RZ, 0xc0, !PT ;  /* 0x0000ff0044ff7812 */ /* 0x040fe2000788c0ff */
[----:B------:R-:W-:Y:S01]  /*ad80*/  FMUL.FTZ R71, R71, UR6 ;  /* 0x0000000647477c20 */ /* 0x000fe20008410000 */
[----:B------:R-:W-:Y:S01]  /*ad90*/  LOP3.LUT P6, RZ, R68, 0xff, RZ, 0xc0, !PT ;  /* 0x000000ff44ff7812 */ /* 0x000fe200078cc0ff */
[----:B------:R-:W-:Y:S01]  /*ada0*/  FADD.FTZ R68, R83, -R82 ;  /* 0x8000005253447221 */ /* 0x000fe20000010000 */
[----:B------:R-:W-:-:S02]  /*adb0*/  F2FP.F16.F32.PACK_AB R66, R65, R66 ;  /* 0x000000424142723e */ /* 0x000fc400000000ff */
[----:B------:R-:W-:Y:S01]  /*adc0*/  FSEL R65, R74, RZ, P1 ;  /* 0x000000ff4a417208 */ /* 0x000fe20000800000 */
[----:B------:R-:W-:Y:S01]  /*add0*/  FFMA.FTZ R68, R173, R68, R69 ;  /* 0x00000044ad447223 */ /* 0x000fe20000010045 */
[C---:B------:R-:W-:Y:S02]  /*ade0*/  LOP3.LUT P3, RZ, R144.reuse, 0xff0000, RZ, 0xc0, !PT ;  /* 0x00ff000090ff7812 */ /* 0x040fe4000786c0ff */
[----:B------:R-:W-:Y:S01]  /*adf0*/  LOP3.LUT P1, RZ, R144, 0xff000000, RZ, 0xc0, !PT ;  /* 0xff00000090ff7812 */ /* 0x000fe2000782c0ff */
[----:B------:R-:W-:Y:S01]  /*ae00*/  FMUL.FTZ R68, R68, UR6 ;  /* 0x0000000644447c20 */ /* 0x000fe20008410000 */
[----:B------:R-:W-:Y:S02]  /*ae10*/  FSEL R89, R74, RZ, P3 ;  /* 0x000000ff4a597208 */ /* 0x000fe40001800000 */
[----:B------:R-:W-:Y:S02]  /*ae20*/  FSEL R64, R100, RZ, P1 ;  /* 0x000000ff64407208 */ /* 0x000fe40000800000 */
[----:B------:R-:W-:-:S02]  /*ae30*/  LOP3.LUT P3, RZ, R144, 0xff00, RZ, 0xc0, !PT ;  /* 0x0000ff0090ff7812 */ /* 0x000fc4000786c0ff */
[----:B------:R-:W-:Y:S02]  /*ae40*/  LOP3.LUT P1, RZ, R144, 0xff, RZ, 0xc0, !PT ;  /* 0x000000ff90ff7812 */ /* 0x000fe4000782c0ff */
[----:B------:R-:W-:Y:S02]  /*ae50*/  F2FP.F16.F32.PACK_AB R89, R64, R89 ;  /* 0x000000594059723e */ /* 0x000fe400000000ff */
[C---:B------:R-:W-:Y:S02]  /*ae60*/  FSEL R69, R71.reuse, RZ, P4 ;  /* 0x000000ff47457208 */ /* 0x040fe40002000000 */
        /* <DEDUP_REMOVED lines=10> */
.L_x_900:
[----:B------:R-:W-:Y:S05]  /*af10*/  @!P2 BRA `(.L_x_903) ;  /* 0x00000004003ca947 */ /* 0x000fea0003800000 */
[-CC-:B0-----:R-:W-:Y:S01]  /*af20*/  FFMA.FTZ R65, R104, R184.reuse, R213.reuse ;  /* 0x000000b868417223 */ /* 0x181fe200000100d5 */
[-CC-:B------:R-:W-:Y:S01]  /*af30*/  FFMA.FTZ R64, R103, R184.reuse, R213.reuse ;  /* 0x000000b867407223 */ /* 0x180fe200000100d5 */
[-CC-:B------:R-:W-:Y:S01]  /*af40*/  FFMA.FTZ R99, R99, R184.reuse, R213.reuse ;  /* 0x000000b863637223 */ /* 0x180fe200000100d5 */
[----:B------:R-:W-:Y:S01]  /*af50*/  FFMA.FTZ R106, R106, R184, R213 ;  /* 0x000000b86a6a7223 */ /* 0x000fe200000100d5 */
[----:B------:R-:W-:Y:S01]  /*af60*/  FADD.FTZ R74, R102, -R65 ;  /* 0x80000041664a7221 */ /* 0x000fe20000010000 */
[----:B------:R-:W-:Y:S01]  /*af70*/  FADD.FTZ R64, R107, -R64 ;  /* 0x800000406b407221 */ /* 0x000fe20000010000 */
[----:B------:R-:W-:Y:S01]  /*af80*/  LOP3.LUT P6, RZ, R69, 0xff0000, RZ, 0xc0, !PT ;  /* 0x00ff000045ff7812 */ /* 0x000fe200078cc0ff */
[----:B------:R-:W-:Y:S01]  /*af90*/  FADD.FTZ R98, R98, -R99 ;  /* 0x8000006362627221 */ /* 0x000fe20000010000 */
[----:B------:R-:W-:Y:S01]  /*afa0*/  FMUL.FTZ R74, R173, R74 ;  /* 0x0000004aad4a7220 */ /* 0x000fe20000410000 */
[----:B------:R-:W-:Y:S01]  /*afb0*/  LOP3.LUT P4, RZ, R145, 0xff0000, RZ, 0xc0, !PT ;  /* 0x00ff000091ff7812 */ /* 0x000fe2000788c0ff */
[----:B------:R-:W-:Y:S01]  /*afc0*/  FMUL.FTZ R95, R173, R64 ;  /* 0x00000040ad5f7220 */ /* 0x000fe20000410000 */
[----:B------:R-:W-:Y:S01]  /*afd0*/  ISETP.GE.U32.AND P3, PT, R68, RZ, PT ;  /* 0x000000ff4400720c */ /* 0x000fe20003f66070 */
[----:B------:R-:W-:Y:S01]  /*afe0*/  FMUL.FTZ R91, R74, UR6 ;  /* 0x000000064a5b7c20 */ /* 0x000fe20008410000 */
[----:B------:R-:W-:Y:S01]  /*aff0*/  FADD.FTZ R94, R105, -R106 ;  /* 0x8000006a695e7221 */ /* 0x000fe20000010000 */
[----:B------:R-:W-:Y:S01]  /*b000*/  LOP3.LUT P5, RZ, R69, 0xff, RZ, 0xc0, !PT ;  /* 0x000000ff45ff7812 */ /* 0x000fe200078ac0ff */
[----:B------:R-:W-:Y:S01]  /*b010*/  FMUL.FTZ R72, R95, UR6 ;  /* 0x000000065f487c20 */ /* 0x000fe20008410000 */
[----:B------:R-:W-:Y:S01]  /*b020*/  ISETP.GE.U32.AND.EX P3, PT, R69, 0x1000000, PT, P3 ;  /* 0x010000004500780c */ /* 0x000fe20003f66130 */
[----:B------:R-:W-:Y:S01]  /*b030*/  FMUL.FTZ R94, R173, R94 ;  /* 0x0000005ead5e7220 */ /* 0x000fe20000410000 */
[C---:B------:R-:W-:Y:S01]  /*b040*/  FSEL R67, R91.reuse, RZ, P6 ;  /* 0x000000ff5b437208 */ /* 0x040fe20003000000 */
[--C-:B------:R-:W-:Y:S01]  /*b050*/  FFMA.FTZ R96, R96, R184, R213.reuse ;  /* 0x000000b860607223 */ /* 0x100fe200000100d5 */
[----:B------:R-:W-:Y:S01]  /*b060*/  FSEL R91, R91, RZ, P4 ;  /* 0x000000ff5b5b7208 */ /* 0x000fe20002000000 */
[----:B------:R-:W-:Y:S01]  /*b070*/  FMUL.FTZ R64, R94, UR6 ;  /* 0x000000065e407c20 */ /* 0x000fe20008410000 */
[----:B------:R-:W-:Y:S01]  /*b080*/  LOP3.LUT P4, RZ, R69, 0xff00, RZ, 0xc0, !PT ;  /* 0x0000ff0045ff7812 */ /* 0x000fe2000788c0ff */
[----:B------:R-:W-:Y:S01]  /*b090*/  FMUL.FTZ R69, R173, R98 ;  /* 0x00000062ad457220 */ /* 0x000fe20000410000 */
[----:B------:R-:W-:Y:S01]  /*b0a0*/  ISETP.GE.U32.AND P1, PT, R144, RZ, PT ;  /* 0x000000ff9000720c */ /* 0x000fe20003f26070 */
[-CC-:B------:R-:W-:Y:S01]  /*b0b0*/  FFMA.FTZ R101, R101, R184.reuse, R213.reuse ;  /* 0x000000b865657223 */ /* 0x180fe200000100d5 */
[----:B------:R-:W-:Y:S01]  /*b0c0*/  FSEL R70, R72, RZ, P3 ;  /* 0x000000ff48467208 */ /* 0x000fe20001800000 */
[----:B------:R-:W-:Y:S01]  /*b0d0*/  FMUL.FTZ R65, R69, UR6 ;  /* 0x0000000645417c20 */ /* 0x000fe20008410000 */
[----:B------:R-:W-:Y:S01]  /*b0e0*/  LOP3.LUT P6, RZ, R145, 0xff, RZ, 0xc0, !PT ;  /* 0x000000ff91ff7812 */ /* 0x000fe200078cc0ff */
[----:B------:R-:W-:Y:S01]  /*b0f0*/  FADD.FTZ R96, R97, -R96 ;  /* 0x8000006061607221 */ /* 0x000fe20000010000 */
[C---:B------:R-:W-:Y:S01]  /*b100*/  LOP3.LUT P3, RZ, R145.reuse, 0xff00, RZ, 0xc0, !PT ;  /* 0x0000ff0091ff7812 */ /* 0x040fe2000786c0ff */
[--C-:B------:R-:W-:Y:S01]  /*b110*/  FFMA.FTZ R86, R86, R184, R213.reuse ;  /* 0x000000b856567223 */ /* 0x100fe200000100d5 */
[----:B------:R-:W-:Y:S01]  /*b120*/  ISETP.GE.U32.AND.EX P1, PT, R145, 0x1000000, PT, P1 ;  /* 0x010000009100780c */ /* 0x000fe20003f26110 */
        /* <DEDUP_REMOVED lines=13> */
[----:B------:R-:W-:Y:S01]  /*b200*/  FADD.FTZ R68, R100, -R101 ;  /* 0x8000006564447221 */ /* 0x000fe20000010000 */
[----:B------:R-:W-:Y:S01]  /*b210*/  F2FP.F16.F32.PACK_AB R90, R90, R65 ;  /* 0x000000415a5a723e */ /* 0x000fe200000000ff */
[----:B------:R-:W-:Y:S01]  /*b220*/  FMUL.FTZ R65, R93, UR6 ;  /* 0x000000065d417c20 */ /* 0x000fe20008410000 */
[----:B------:R-:W-:Y:S01]  /*b230*/  F2FP.F16.F32.PACK_AB R94, R94, R69 ;  /* 0x000000455e5e723e */ /* 0x000fe200000000ff */
[C---:B------:R-:W-:Y:S01]  /*b240*/  FMUL.FTZ R68, R173.reuse, R68 ;  /* 0x00000044ad447220 */ /* 0x040fe20000410000 */
[----:B------:R-:W-:Y:S01]  /*b250*/  FSEL R69, R64, RZ, P4 ;  /* 0x000000ff40457208 */ /* 0x000fe20002000000 */
[----:B------:R-:W-:Y:S01]  /*b260*/  FMUL.FTZ R173, R173, R82 ;  /* 0x00000052adad7220 */ /* 0x000fe20000410000 */
[----:B------:R-:W-:-:S02]  /*b270*/  LOP3.LUT P4, RZ, R144, 0xff0000, RZ, 0xc0, !PT ;  /* 0x00ff000090ff7812 */ /* 0x000fc4000788c0ff */
[C---:B------:R-:W-:Y:S01]  /*b280*/  F2FP.F16.F32.PACK_AB R93, R68.reuse, R93 ;  /* 0x0000005d445d723e */ /* 0x040fe200000000ff */
[----:B------:R-:W-:Y:S01]  /*b290*/  FMUL.FTZ R68, R68, UR6 ;  /* 0x0000000644447c20 */ /* 0x000fe20008410000 */
[C---:B------:R-:W-:Y:S02]  /*b2a0*/  FSEL R64, R65.reuse, RZ, P1 ;  /* 0x000000ff41407208 */ /* 0x040fe40000800000 */
[----:B------:R-:W-:Y:S02]  /*b2b0*/  FSEL R89, R65, RZ, P4 ;  /* 0x000000ff41597208 */ /* 0x000fe40002000000 */
[----:B------:R-:W-:Y:S02]  /*b2c0*/  FSEL R65, R68, RZ, P5 ;  /* 0x000000ff44417208 */ /* 0x000fe40002800000 */
[----:B------:R-:W-:Y:S02]  /*b2d0*/  LOP3.LUT P1, RZ, R144, 0xff000000, RZ, 0xc0, !PT ;  /* 0xff00000090ff7812 */ /* 0x000fe4000782c0ff */
[----:B------:R-:W-:Y:S01]  /*b2e0*/  F2FP.F16.F32.PACK_AB R65, R65, R64 ;  /* 0x000000404141723e */ /* 0x000fe200000000ff */
[----:B------:R-:W-:Y:S01]  /*b2f0*/  FMUL.FTZ R64, R92, UR6 ;  /* 0x000000065c407c20 */ /* 0x000fe20008410000 */
[----:B------:R-:W-:-:S02]  /*b300*/  F2FP.F16.F32.PACK_AB R67, R70, R67 ;  /* 0x000000434643723e */ /* 0x000fc400000000ff */
[----:B------:R-:W-:Y:S01]  /*b310*/  F2FP.F16.F32.PACK_AB R92, R92, R173 ;  /* 0x000000ad5c5c723e */ /* 0x000fe200000000ff */
[----:B------:R-:W-:Y:S01]  /*b320*/  FMUL.FTZ R173, R173, UR6 ;  /* 0x00000006adad7c20 */ /* 0x000fe20008410000 */
[----:B------:R-:W-:Y:S02]  /*b330*/  FSEL R70, R68, RZ, P1 ;  /* 0x000000ff44467208 */ /* 0x000fe40000800000 */
[C---:B------:R-:W-:Y:S02]  /*b340*/  LOP3.LUT P4, RZ, R144.reuse, 0xff00, RZ, 0xc0, !PT ;  /* 0x0000ff0090ff7812 */ /* 0x040fe4000788c0ff */
[----:B------:R-:W-:Y:S02]  /*b350*/  LOP3.LUT P1, RZ, R144, 0xff, RZ, 0xc0, !PT ;  /* 0x000000ff90ff7812 */ /* 0x000fe4000782c0ff */
[----:B------:R-:W-:Y:S02]  /*b360*/  F2FP.F16.F32.PACK_AB R66, R69, R66 ;  /* 0x000000424542723e */ /* 0x000fe400000000ff */
        /* <DEDUP_REMOVED lines=8> */
[----:B------:R-:W-:Y:S01]  /*b3f0*/  F2FP.F16.F32.PACK_AB R64, R69, R64 ;  /* 0x000000404540723e */ /* 0x000fe200000000ff */
[----:B------:R-:W-:Y:S06]  /*b400*/  BRA `(.L_x_902) ;  /* 0x0000001000f47947 */ /* 0x000fec0003800000 */
.L_x_903:
        /* <DEDUP_REMOVED lines=8> */
[C---:B------:R-:W-:Y:S01]  /*b490*/  FMUL.FTZ R64, R173.reuse, R64 ;  /* 0x00000040ad407220 */ /* 0x040fe20000410000 */
[C---:B------:R-:W-:Y:S01]  /*b4a0*/  FMUL.FTZ R102, R173.reuse, R102 ;  /* 0x00000066ad667220 */ /* 0x040fe20000410000 */
[----:B------:R-:W-:Y:S01]  /*b4b0*/  ISETP.GE.U32.AND P1, PT, R68, RZ, PT ;  /* 0x000000ff4400720c */ /* 0x000fe20003f26070 */
[----:B------:R-:W-:Y:S01]  /*b4c0*/  FMUL.FTZ R98, R173, R98 ;  /* 0x00000062ad627220 */ /* 0x000fe20000410000 */
[----:B------:R-:W-:Y:S01]  /*b4d0*/  FMUL.FTZ R72, R64, UR6 ;  /* 0x0000000640487c20 */ /* 0x000fe20008410000 */
[----:B------:R-:W-:Y:S01]  /*b4e0*/  FMUL.FTZ R102, R102, UR6 ;  /* 0x0000000666667c20 */ /* 0x000fe20008410000 */
[----:B------:R-:W-:Y:S01]  /*b4f0*/  LOP3.LUT P6, RZ, R145, 0xff0000, RZ, 0xc0, !PT ;  /* 0x00ff000091ff7812 */ /* 0x000fe200078cc0ff */
[----:B------:R-:W-:Y:S01]  /*b500*/  FMUL.FTZ R64, R173, R106 ;  /* 0x0000006aad407220 */ /* 0x000fe20000410000 */
[----:B------:R-:W-:Y:S01]  /*b510*/  ISETP.GE.U32.AND.EX P4, PT, R69, 0x1000000, PT, P1 ;  /* 0x010000004500780c */ /* 0x000fe20003f86110 */
[-CC-:B------:R-:W-:Y:S01]  /*b520*/  FFMA.FTZ R96, R96, R184.reuse, R213.reuse ;  /* 0x000000b860607223 */ /* 0x180fe200000100d5 */
[----:B------:R-:W-:Y:S01]  /*b530*/  FMUL.FTZ R98, R98, UR6 ;  /* 0x0000000662627c20 */ /* 0x000fe20008410000 */
        /* <DEDUP_REMOVED lines=8> */
[----:B------:R-:W-:Y:S01]  /*b5c0*/  LOP3.LUT P6, RZ, R145, 0xff00, RZ, 0xc0, !PT ;  /* 0x0000ff0091ff7812 */ /* 0x000fe200078cc0ff */
[----:B------:R-:W-:Y:S01]  /*b5d0*/  FADD.FTZ R100, R100, -R101 ;  /* 0x8000006564647221 */ /* 0x000fe20000010000 */
[----:B------:R-:W-:Y:S01]  /*b5e0*/  ISETP.GE.U32.AND P1, PT, R144, RZ, PT ;  /* 0x000000ff9000720c */ /* 0x000fe20003f26070 */
[-CC-:B------:R-:W-:Y:S01]  /*b5f0*/  FFMA.FTZ R86, R86, R184.reuse, R213.reuse ;  /* 0x000000b856567223 */ /* 0x180fe200000100d5 */
[----:B------:R-:W-:Y:S01]  /*b600*/  FSEL R70, R102, RZ, P3 ;  /* 0x000000ff66467208 */ /* 0x000fe20001800000 */
        /* <DEDUP_REMOVED lines=9> */
[----:B------:R-:W-:Y:S01]  /*b6a0*/  ISETP.GE.U32.AND.EX P1, PT, R145, 0x1000000, PT, P1 ;  /* 0x010000009100780c */ /* 0x000fe20003f26110 */
[----:B------:R-:W-:Y:S01]  /*b6b0*/  FMUL.FTZ R82, R173, R82 ;  /* 0x00000052ad527220 */ /* 0x000fe20000410000 */
[----:B------:R-:W-:-:S02]  /*b6c0*/  F2FP.F16.F32.PACK_AB R90, R90, R65 ;  /* 0x000000415a5a723e */ /* 0x000fc400000000ff */
[----:B------:R-:W-:Y:S01]  /*b6d0*/  FSEL R72, R72, RZ, P1 ;  /* 0x000000ff48487208 */ /* 0x000fe20000800000 */
[----:B------:R-:W-:Y:S01]  /*b6e0*/  FMUL.FTZ R82, R82, UR6 ;  /* 0x0000000652527c20 */ /* 0x000fe20008410000 */
[----:B------:R-:W-:Y:S02]  /*b6f0*/  FSEL R66, R98, RZ, P5 ;  /* 0x000000ff62427208 */ /* 0x000fe40002800000 */
[----:B------:R-:W-:Y:S02]  /*b700*/  FSEL R65, R64, RZ, P3 ;  /* 0x000000ff40417208 */ /* 0x000fe40001800000 */
[C---:B------:R-:W-:Y:S02]  /*b710*/  LOP3.LUT P1, RZ, R68.reuse, 0xff0000, RZ, 0xc0, !PT ;  /* 0x00ff000044ff7812 */ /* 0x040fe4000782c0ff */
[C---:B------:R-:W-:Y:S02]  /*b720*/  LOP3.LUT P5, RZ, R68.reuse, 0xff000000, RZ, 0xc0, !PT ;  /* 0xff00000044ff7812 */ /* 0x040fe400078ac0ff */
[----:B------:R-:W-:-:S02]  /*b730*/  LOP3.LUT P4, RZ, R68, 0xff00, RZ, 0xc0, !PT ;  /* 0x0000ff0044ff7812 */ /* 0x000fc4000788c0ff */
[----:B------:R-:W-:Y:S01]  /*b740*/  LOP3.LUT P6, RZ, R68, 0xff, RZ, 0xc0, !PT ;  /* 0x000000ff44ff7812 */ /* 0x000fe200078cc0ff */
[----:B------:R-:W-:Y:S01]  /*b750*/  FADD.FTZ R68, R87, -R86 ;  /* 0x8000005657447221 */ /* 0x000fe20000010000 */
[----:B------:R-:W-:Y:S02]  /*b760*/  F2FP.F16.F32.PACK_AB R66, R65, R66 ;  /* 0x000000424142723e */ /* 0x000fe400000000ff */
[----:B------:R-:W-:Y:S01]  /*b770*/  FSEL R65, R96, RZ, P1 ;  /* 0x000000ff60417208 */ /* 0x000fe20000800000 */
[----:B------:R-:W-:Y:S01]  /*b780*/  FMUL.FTZ R68, R173, R68 ;  /* 0x00000044ad447220 */ /* 0x000fe20000410000 */
[C---:B------:R-:W-:Y:S02]  /*b790*/  LOP3.LUT P3, RZ, R144.reuse, 0xff0000, RZ, 0xc0, !PT ;  /* 0x00ff000090ff7812 */ /* 0x040fe4000786c0ff */
[----:B------:R-:W-:Y:S01]  /*b7a0*/  LOP3.LUT P1, RZ, R144, 0xff000000, RZ, 0xc0, !PT ;  /* 0xff00000090ff7812 */ /* 0x000fe2000782c0ff */
[----:B------:R-:W-:Y:S01]  /*b7b0*/  FMUL.FTZ R68, R68, UR6 ;  /* 0x0000000644447c20 */ /* 0x000fe20008410000 */
[----:B------:R-:W-:-:S02]  /*b7c0*/  FSEL R89, R96, RZ, P3 ;  /* 0x000000ff60597208 */ /* 0x000fc40001800000 */
[----:B------:R-:W-:Y:S02]  /*b7d0*/  FSEL R64, R100, RZ, P1 ;  /* 0x000000ff64407208 */ /* 0x000fe40000800000 */
[C---:B------:R-:W-:Y:S02]  /*b7e0*/  LOP3.LUT P3, RZ, R144.reuse, 0xff00, RZ, 0xc0, !PT ;  /* 0x0000ff0090ff7812 */ /* 0x040fe4000786c0ff */
[----:B------:R-:W-:Y:S02]  /*b7f0*/  LOP3.LUT P1, RZ, R144, 0xff, RZ, 0xc0, !PT ;  /* 0x000000ff90ff7812 */ /* 0x000fe4000782c0ff */
[----:B------:R-:W-:Y:S02]  /*b800*/  F2FP.F16.F32.PACK_AB R89, R64, R89 ;  /* 0x000000594059723e */ /* 0x000fe400000000ff */
[----:B------:R-:W-:Y:S02]  /*b810*/  FSEL R100, R100, RZ, P5 ;  /* 0x000000ff64647208 */ /* 0x000fe40002800000 */
        /* <DEDUP_REMOVED lines=10> */
.L_x_899:
[----:B------:R-:W-:Y:S05]  /*b8c0*/  @!P1 BRA `(.L_x_904) ;  /* 0x0000000800049947 */ /* 0x000fea0003800000 */
[----:B------:R-:W-:Y:S05]  /*b8d0*/  @!P2 BRA `(.L_x_905) ;  /* 0x000000040008a947 */ /* 0x000fea0003800000 */
[-CC-:B0-----:R-:W-:Y:S01]  /*b8e0*/  FFMA.FTZ R65, R104, R184.reuse, R213.reuse ;  /* 0x000000b868417223 */ /* 0x181fe200000100d5 */
[-CC-:B------:R-:W-:Y:S01]  /*b8f0*/  FFMA.FTZ R99, R99, R184.reuse, R213.reuse ;  /* 0x000000b863637223 */ /* 0x180fe200000100d5 */
[-C--:B------:R-:W-:Y:S01]  /*b900*/  FFMA.FTZ R64, R103, R184.reuse, R213 ;  /* 0x000000b867407223 */ /* 0x080fe200000100d5 */
[--C-:B------:R-:W-:Y:S02]  /*b910*/  HADD2.F32 R66, -RZ, R51.reuse.H1_H1 ;  /* 0x30000033ff427230 */ /* 0x100fe40000004100 */
[----:B------:R-:W-:Y:S01]  /*b920*/  FADD.FTZ R70, R102, -R65 ;  /* 0x8000004166467221 */ /* 0x000fe20000010000 */
[----:B------:R-:W-:Y:S02]  /*b930*/  HADD2.F32 R65, -RZ, R51.H0_H0 ;  /* 0x20000033ff417230 */ /* 0x000fe40000004100 */
[----:B------:R-:W-:Y:S01]  /*b940*/  FADD.FTZ R94, R98, -R99 ;  /* 0x80000063625e7221 */ /* 0x000fe20000010000 */
[----:B------:R-:W-:Y:S01]  /*b950*/  FADD.FTZ R64, R107, -R64 ;  /* 0x800000406b407221 */ /* 0x000fe20000010000 */
[----:B------:R-:W-:Y:S01]  /*b960*/  ISETP.GE.U32.AND P1, PT, R68, RZ, PT ;  /* 0x000000ff4400720c */ /* 0x000fe20003f26070 */
[----:B------:R-:W-:Y:S01]  /*b970*/  FFMA.FTZ R96, R96, R184, R213 ;  /* 0x000000b860607223 */ /* 0x000fe200000100d5 */
[----:B------:R-:W-:Y:S01]  /*b980*/  FFMA.FTZ R70, R173, R70, R65 ;  /* 0x00000046ad467223 */ /* 0x000fe20000010041 */
[----:B------:R-:W-:-:S02]  /*b990*/  HADD2.F32 R65, -RZ, R50.H0_H0 ;  /* 0x20000032ff417230 */ /* 0x000fc40000004100 */
[----:B------:R-:W-:Y:S01]  /*b9a0*/  FFMA.FTZ R95, R173, R64, R66 ;  /* 0x00000040ad5f7223 */ /* 0x000fe20000010042 */
[C---:B------:R-:W-:Y:S01]  /*b9b0*/  LOP3.LUT P3, RZ, R69.reuse, 0xff0000, RZ, 0xc0, !PT ;  /* 0x00ff000045ff7812 */ /* 0x040fe2000786c0ff */
[----:B------:R-:W-:Y:S01]  /*b9c0*/  FMUL.FTZ R64, R70, UR6 ;  /* 0x0000000646407c20 */ /* 0x000fe20008410000 */
[----:B------:R-:W-:Y:S01]  /*b9d0*/  ISETP.GE.U32.AND.EX P1, PT, R69, 0x1000000, PT, P1 ;  /* 0x010000004500780c */ /* 0x000fe20003f26110 */
[----:B------:R-:W-:Y:S01]  /*b9e0*/  FFMA.FTZ R94, R173, R94, R65 ;  /* 0x0000005ead5e7223 */ /* 0x000fe20000010041 */
[----:B------:R-:W-:Y:S01]  /*b9f0*/  FMUL.FTZ R67, R95, UR6 ;  /* 0x000000065f437c20 */ /* 0x000fe20008410000 */
[----:B------:R-:W-:Y:S01]  /*ba00*/  LOP3.LUT P5, RZ, R69, 0xff, RZ, 0xc0, !PT ;  /* 0x000000ff45ff7812 */ /* 0x000fe200078ac0ff */
[-CC-:B------:R-:W-:Y:S01]  /*ba10*/  FFMA.FTZ R101, R101, R184.reuse, R213.reuse ;  /* 0x000000b865657223 */ /* 0x180fe200000100d5 */
[----:B------:R-:W-:Y:S01]  /*ba20*/  FMUL.FTZ R66, R94, UR6 ;  /* 0x000000065e427c20 */ /* 0x000fe20008410000 */
[-C--:B------:R-:W-:Y:S01]  /*ba30*/  FFMA.FTZ R106, R106, R184.reuse, R213 ;  /* 0x000000b86a6a7223 */ /* 0x080fe200000100d5 */
[----:B------:R-:W-:Y:S01]  /*ba40*/  FSEL R67, R67, RZ, P1 ;  /* 0x000000ff43437208 */ /* 0x000fe20000800000 */
[--C-:B------:R-:W-:Y:S01]  /*ba50*/  HADD2.F32 R65, -RZ, R49.reuse.H0_H0 ;  /* 0x20000031ff417230 */ /* 0x100fe20000004100 */
[----:B------:R-:W-:Y:S01]  /*ba60*/  FSEL R64, R64, RZ, P3 ;  /* 0x000000ff40407208 */ /* 0x000fe20001800000 */
[----:B------:R-:W-:Y:S01]  /*ba70*/  FADD.FTZ R96, R97, -R96 ;  /* 0x8000006061607221 */ /* 0x000fe20000010000 */
[----:B------:R-:W-:Y:S01]  /*ba80*/  FSEL R66, R66, RZ, P5 ;  /* 0x000000ff42427208 */ /* 0x000fe20002800000 */
[----:B------:R-:W-:Y:S01]  /*ba90*/  FADD.FTZ R100, R100, -R101 ;  /* 0x8000006564647221 */ /* 0x000fe20000010000 */
[----:B------:R-:W-:Y:S01]  /*baa0*/  LOP3.LUT P4, RZ, R69, 0xff00, RZ, 0xc0, !PT ;  /* 0x0000ff0045ff7812 */ /* 0x000fe2000788c0ff */
[----:B------:R-:W-:Y:S01]  /*bab0*/  HADD2.F32 R69, -RZ, R49.H1_H1 ;  /* 0x30000031ff457230 */ /* 0x000fe20000004100 */
[C---:B------:R-:W-:Y:S01]  /*bac0*/  LOP3.LUT P6, RZ, R68.reuse, 0xff0000, RZ, 0xc0, !PT ;  /* 0x00ff000044ff7812 */ /* 0x040fe200078cc0ff */
[----:B------:R-:W-:Y:S01]  /*bad0*/  FADD.FTZ R106, R105, -R106 ;  /* 0x8000006a696a7221 */ /* 0x000fe20000010000 */
[----:B------:R-:W-:Y:S01]  /*bae0*/  LOP3.LUT P1, RZ, R68, 0xff000000, RZ, 0xc0, !PT ;  /* 0xff00000044ff7812 */ /* 0x000fe2000782c0ff */
[-CC-:B------:R-:W-:Y:S01]  /*baf0*/  FFMA.FTZ R86, R86, R184.reuse, R213.reuse ;  /* 0x000000b856567223 */ /* 0x180fe200000100d5 */
[----:B------:R-:W-:Y:S01]  /*bb00*/  LOP3.LUT P3, RZ, R68, 0xff, RZ, 0xc0, !PT ;  /* 0x000000ff44ff7812 */ /* 0x000fe2000786c0ff */
[----:B------:R-:W-:Y:S01]  /*bb10*/  FFMA.FTZ R82, R82, R184, R213 ;  /* 0x000000b852527223 */ /* 0x000fe200000100d5 */
[----:B------:R-:W-:Y:S01]  /*bb20*/  LOP3.LUT P5, RZ, R68, 0xff00, RZ, 0xc0, !PT ;  /* 0x0000ff0044ff7812 */ /* 0x000fe200078ac0ff */
[----:B------:R-:W-:-:S02]  /*bb30*/  HADD2.F32 R68, -RZ, R50.H1_H1 ;  /* 0x30000032ff447230 */ /* 0x000fc40000004100 */
[C---:B------:R-:W-:Y:S01]  /*bb40*/  FFMA.FTZ R93, R173.reuse, R96, R65 ;  /* 0x00000060ad5d7223 */ /* 0x040fe20000010041 */
[----:B------:R-:W-:Y:S01]  /*bb50*/  FFMA.FTZ R100, R173, R100, R69 ;  /* 0x00000064ad647223 */ /* 0x000fe20000010045 */
[--C-:B------:R-:W-:Y:S02]  /*bb60*/  HADD2.F32 R65, -RZ, R48.reuse.H0_H0 ;  /* 0x20000030ff417230 */ /* 0x100fe40000004100 */
[----:B------:R-:W-:Y:S01]  /*bb70*/  FADD.FTZ R86, R87, -R86 ;  /* 0x8000005657567221 */ /* 0x000fe20000010000 */
[----:B------:R-:W-:Y:S01]  /*bb80*/  FFMA.FTZ R71, R173, R106, R68 ;  /* 0x0000006aad477223 */ /* 0x000fe20000010044 */
[----:B------:R-:W-:Y:S02]  /*bb90*/  HADD2.F32 R69, -RZ, R48.H1_H1 ;  /* 0x30000030ff457230 */ /* 0x000fe40000004100 */
[----:B------:R-:W-:Y:S01]  /*bba0*/  FADD.FTZ R82, R83, -R82 ;  /* 0x8000005253527221 */ /* 0x000fe20000010000 */
[----:B------:R-:W-:Y:S01]  /*bbb0*/  F2FP.F16.F32.PACK_AB R67, R67, R64 ;  /* 0x000000404343723e */ /* 0x000fe200000000ff */
[----:B------:R-:W-:Y:S01]  /*bbc0*/  FMUL.FTZ R68, R71, UR6 ;  /* 0x0000000647447c20 */ /* 0x000fe20008410000 */
[----:B------:R-:W-:Y:S01]  /*bbd0*/  F2FP.F16.F32.PACK_AB R95, R95, R70 ;  /* 0x000000465f5f723e */ /* 0x000fe200000000ff */
[C---:B------:R-:W-:Y:S01]  /*bbe0*/  FFMA.FTZ R65, R173.reuse, R82, R65 ;  /* 0x00000052ad417223 */ /* 0x040fe20000010041 */
[----:B------:R-:W-:Y:S01]  /*bbf0*/  FFMA.FTZ R86, R173, R86, R69 ;  /* 0x00000056ad567223 */ /* 0x000fe20000010045 */
[----:B------:R-:W-:-:S02]  /*bc00*/  F2FP.F16.F32.PACK_AB R94, R71, R94 ;  /* 0x0000005e475e723e */ /* 0x000fc400000000ff */
[----:B------:R-:W-:Y:S01]  /*bc10*/  FSEL R69, R68, RZ, P4 ;  /* 0x000000ff44457208 */ /* 0x000fe20002000000 */
[----:B------:R-:W-:Y:S01]  /*bc20*/  FMUL.FTZ R68, R93, UR6 ;  /* 0x000000065d447c20 */ /* 0x000fe20008410000 */
[C---:B------:R-:W-:Y:S01]  /*bc30*/  F2FP.F16.F32.PACK_AB R93, R100.reuse, R93 ;  /* 0x0000005d645d723e */ /* 0x040fe200000000ff */
[----:B------:R-:W-:Y:S01]  /*bc40*/  FMUL.FTZ R100, R100, UR6 ;  /* 0x0000000664647c20 */ /* 0x000fe20008410000 */
[C---:B------:R-:W-:Y:S01]  /*bc50*/  F2FP.F16.F32.PACK_AB R92, R86.reuse, R65 ;  /* 0x00000041565c723e */ /* 0x040fe200000000ff */
[----:B------:R-:W-:Y:S01]  /*bc60*/  FMUL.FTZ R64, R65, UR6 ;  /* 0x0000000641407c20 */ /* 0x000fe20008410000 */
[----:B------:R-:W-:Y:S01]  /*bc70*/  FMUL.FTZ R86, R86, UR6 ;  /* 0x0000000656567c20 */ /* 0x000fe20008410000 */
[----:B------:R-:W-:Y:S02]  /*bc80*/  F2FP.F16.F32.PACK_AB R66, R69, R66 ;  /* 0x000000424542723e */ /* 0x000fe400000000ff */
[----:B------:R-:W-:Y:S02]  /*bc90*/  FSEL R65, R68, RZ, P6 ;  /* 0x000000ff44417208 */ /* 0x000fe40003000000 */
[----:B------:R-:W-:-:S02]  /*bca0*/  FSEL R100, R100, RZ, P1 ;  /* 0x000000ff64647208 */ /* 0x000fc40000800000 */
[----:B------:R-:W-:Y:S02]  /*bcb0*/  FSEL R64, R64, RZ, P3 ;  /* 0x000000ff40407208 */ /* 0x000fe40001800000 */
[----:B------:R-:W-:Y:S02]  /*bcc0*/  FSEL R69, R86, RZ, P5 ;  /* 0x000000ff56457208 */ /* 0x000fe40002800000 */
[----:B------:R-:W-:Y:S02]  /*bcd0*/  F2FP.F16.F32.PACK_AB R65, R100, R65 ;  /* 0x000000416441723e */ /* 0x000fe400000000ff */
[----:B------:R-:W-:Y:S01]  /*bce0*/  F2FP.F16.F32.PACK_AB R64, R69, R64 ;  /* 0x000000404540723e */ /* 0x000fe200000000ff */
[----:B------:R-:W-:Y:S06]  /*bcf0*/  BRA `(.L_x_902) ;  /* 0x0000000800b87947 */ /* 0x000fec0003800000 */
.L_x_905:
[-CC-:B0-----:R-:W-:Y:S01]  /*bd00*/  FFMA.FTZ R65, R104, R184.reuse, R213.reuse ;  /* 0x000000b868417223 */ /* 0x181fe200000100d5 */
[-CC-:B------:R-:W-:Y:S01]  /*bd10*/  FFMA.FTZ R66, R103, R184.reuse, R213.reuse ;  /* 0x000000b867427223 */ /* 0x180fe200000100d5 */
[----:B------:R-:W-:Y:S01]  /*bd20*/  FFMA.FTZ R99, R99, R184, R213 ;  /* 0x000000b863637223 */ /* 0x000fe200000100d5 */
[--C-:B------:R-:W-:Y:S02]  /*bd30*/  HADD2.F32 R70, -RZ, R51.reuse.H1_H1 ;  /* 0x30000033ff467230 */ /* 0x100fe40000004100 */
[----:B------:R-:W-:Y:S01]  /*bd40*/  FADD.FTZ R102, R102, -R65 ;  /* 0x8000004166667221 */ /* 0x000fe20000010000 */
[----:B------:R-:W-:Y:S01]  /*bd50*/  FADD.FTZ R66, R107, -R66 ;  /* 0x800000426b427221 */ /* 0x000fe20000010000 */
[----:B------:R-:W-:Y:S02]  /*bd60*/  HADD2.F32 R67, -RZ, R51.H0_H0 ;  /* 0x20000033ff437230 */ /* 0x000fe40000004100 */
[----:B------:R-:W-:Y:S01]  /*bd70*/  FADD.FTZ R98, R98, -R99 ;  /* 0x8000006362627221 */ /* 0x000fe20000010000 */
[----:B------:R-:W-:-:S02]  /*bd80*/  HADD2.F32 R65, -RZ, R50.H0_H0 ;  /* 0x20000032ff417230 */ /* 0x000fc40000004100 */
[C---:B------:R-:W-:Y:S01]  /*bd90*/  FFMA.FTZ R66, R173.reuse, R66, R70 ;  /* 0x00000042ad427223 */ /* 0x040fe20000010046 */
[----:B------:R-:W-:Y:S01]  /*bda0*/  ISETP.GE.U32.AND P1, PT, R68, RZ, PT ;  /* 0x000000ff4400720c */ /* 0x000fe20003f26070 */
[----:B------:R-:W-:Y:S01]  /*bdb0*/  FFMA.FTZ R67, R173, R102, R67 ;  /* 0x00000066ad437223 */ /* 0x000fe20000010043 */
[----:B------:R-:W-:Y:S01]  /*bdc0*/  LOP3.LUT P5, RZ, R69, 0xff0000, RZ, 0xc0, !PT ;  /* 0x00ff000045ff7812 */ /* 0x000fe200078ac0ff */
[----:B------:R-:W-:Y:S01]  /*bdd0*/  FFMA.FTZ R65, R173, R98, R65 ;  /* 0x00000062ad417223 */ /* 0x000fe20000010041 */
[----:B------:R-:W-:Y:S01]  /*bde0*/  FMUL.FTZ R66, R66, UR6 ;  /* 0x0000000642427c20 */ /* 0x000fe20008410000 */
[----:B------:R-:W-:Y:S01]  /*bdf0*/  ISETP.GE.U32.AND.EX P1, PT, R69, 0x1000000, PT, P1 ;  /* 0x010000004500780c */ /* 0x000fe20003f26110 */
[----:B------:R-:W-:Y:S01]  /*be00*/  FMUL.FTZ R70, R67, UR6 ;  /* 0x0000000643467c20 */ /* 0x000fe20008410000 */
[----:B------:R-:W-:Y:S01]  /*be10*/  FMUL.FTZ R65, R65, UR6 ;  /* 0x0000000641417c20 */ /* 0x000fe20008410000 */
[----:B------:R-:W-:Y:S01]  /*be20*/  LOP3.LUT P4, RZ, R69, 0xff, RZ, 0xc0, !PT ;  /* 0x000000ff45ff7812 */ /* 0x000fe2000788c0ff */
[-CC-:B------:R-:W-:Y:S01]  /*be30*/  FFMA.FTZ R96, R96, R184.reuse, R213.reuse ;  /* 0x000000b860607223 */ /* 0x180fe200000100d5 */
[-CC-:B------:R-:W-:Y:S01]  /*be40*/  FFMA.FTZ R101, R101, R184.reuse, R213.reuse ;  /* 0x000000b865657223 */ /* 0x180fe200000100d5 */
[-C--:B------:R-:W-:Y:S01]  /*be50*/  FFMA.FTZ R106, R106, R184.reuse, R213 ;  /* 0x000000b86a6a7223 */ /* 0x080fe200000100d5 */
[----:B------:R-:W-:Y:S01]  /*be60*/  FSEL R67, R66, RZ, P1 ;  /* 0x000000ff42437208 */ /* 0x000fe20000800000 */
[----:B------:R-:W-:Y:S01]  /*be70*/  FADD.FTZ R96, R97, -R96 ;  /* 0x8000006061607221 */ /* 0x000fe20000010000 */
[----:B------:R-:W-:Y:S01]  /*be80*/  FSEL R70, R70, RZ, P5 ;  /* 0x000000ff46467208 */ /* 0x000fe20002800000 */
[----:B------:R-:W-:Y:S01]  /*be90*/  FADD.FTZ R100, R100, -R101 ;  /* 0x8000006564647221 */ /* 0x000fe20000010000 */
[----:B------:R-:W-:Y:S01]  /*bea0*/  FSEL R66, R65, RZ, P4 ;  /* 0x000000ff41427208 */ /* 0x000fe20002000000 */
[--C-:B------:R-:W-:Y:S01]  /*beb0*/  HADD2.F32 R65, -RZ, R49.reuse.H0_H0 ;  /* 0x20000031ff417230 */ /* 0x100fe20000004100 */
        /* <DEDUP_REMOVED lines=17> */
[----:B------:R-:W-:Y:S01]  /*bfd0*/  FMUL.FTZ R96, R96, UR6 ;  /* 0x0000000660607c20 */ /* 0x000fe20008410000 */
[----:B------:R-:W-:Y:S01]  /*bfe0*/  FMUL.FTZ R68, R68, UR6 ;  /* 0x0000000644447c20 */ /* 0x000fe20008410000 */
[----:B------:R-:W-:Y:S01]  /*bff0*/  FMUL.FTZ R100, R100, UR6 ;  /* 0x0000000664647c20 */ /* 0x000fe20008410000 */
[C---:B------:R-:W-:Y:S01]  /*c000*/  FFMA.FTZ R65, R173.reuse, R82, R65 ;  /* 0x00000052ad417223 */ /* 0x040fe20000010041 */
[----:B------:R-:W-:Y:S01]  /*c010*/  FFMA.FTZ R64, R173, R64, R69 ;  /* 0x00000040ad407223 */ /* 0x000fe20000010045 */
[----:B------:R-:W-:-:S02]  /*c020*/  FSEL R96, R96, RZ, P6 ;  /* 0x000000ff60607208 */ /* 0x000fc40003000000 */
[----:B------:R-:W-:Y:S01]  /*c030*/  FSEL R69, R68, RZ, P3 ;  /* 0x000000ff44457208 */ /* 0x000fe20001800000 */
[----:B------:R-:W-:Y:S01]  /*c040*/  FMUL.FTZ R65, R65, UR6 ;  /* 0x0000000641417c20 */ /* 0x000fe20008410000 */
[----:B------:R-:W-:Y:S01]  /*c050*/  FMUL.FTZ R68, R64, UR6 ;  /* 0x0000000640447c20 */ /* 0x000fe20008410000 */
[----:B------:R-:W-:Y:S02]  /*c060*/  FSEL R71, R100, RZ, P1 ;  /* 0x000000ff64477208 */ /* 0x000fe40000800000 */
[----:B------:R-:W-:Y:S02]  /*c070*/  F2FP.F16.F32.PACK_AB R66, R69, R66 ;  /* 0x000000424542723e */ /* 0x000fe400000000ff */
[----:B------:R-:W-:Y:S02]  /*c080*/  FSEL R64, R65, RZ, P5 ;  /* 0x000000ff41407208 */ /* 0x000fe40002800000 */
[----:B------:R-:W-:Y:S02]  /*c090*/  FSEL R69, R68, RZ, P4 ;  /* 0x000000ff44457208 */ /* 0x000fe40002000000 */
[----:B------:R-:W-:-:S02]  /*c0a0*/  F2FP.F16.F32.PACK_AB R67, R67, R70 ;  /* 0x000000464343723e */ /* 0x000fc400000000ff */
[----:B------:R-:W-:Y:S02]  /*c0b0*/  F2FP.F16.F32.PACK_AB R65, R71, R96 ;  /* 0x000000604741723e */ /* 0x000fe400000000ff */
[----:B------:R-:W-:Y:S01]  /*c0c0*/  F2FP.F16.F32.PACK_AB R64, R69, R64 ;  /* 0x000000404540723e */ /* 0x000fe200000000ff */
[----:B------:R-:W-:Y:S06]  /*c0d0*/  BRA `(.L_x_902) ;  /* 0x0000000400c07947 */ /* 0x000fec0003800000 */
.L_x_904:
[----:B------:R-:W-:Y:S05]  /*c0e0*/  @!P2 BRA `(.L_x_906) ;  /* 0x0000000000e8a947 */ /* 0x000fea0003800000 */
[-CC-:B------:R-:W-:Y:S01]  /*c0f0*/  FFMA.FTZ R99, R99, R184.reuse, R213.reuse ;  /* 0x000000b863637223 */ /* 0x180fe200000100d5 */
[-CC-:B0-----:R-:W-:Y:S01]  /*c100*/  FFMA.FTZ R64, R103, R184.reuse, R213.reuse ;  /* 0x000000b867407223 */ /* 0x181fe200000100d5 */
[-CC-:B------:R-:W-:Y:S01]  /*c110*/  FFMA.FTZ R65, R104, R184.reuse, R213.reuse ;  /* 0x000000b868417223 */ /* 0x180fe200000100d5 */
[----:B------:R-:W-:Y:S01]  /*c120*/  FFMA.FTZ R106, R106, R184, R213 ;  /* 0x000000b86a6a7223 */ /* 0x000fe200000100d5 */
[----:B------:R-:W-:Y:S01]  /*c130*/  FADD.FTZ R94, R98, -R99 ;  /* 0x80000063625e7221 */ /* 0x000fe20000010000 */
[----:B------:R-:W-:Y:S01]  /*c140*/  FADD.FTZ R64, R107, -R64 ;  /* 0x800000406b407221 */ /* 0x000fe20000010000 */
[----:B------:R-:W-:Y:S01]  /*c150*/  FADD.FTZ R70, R102, -R65 ;  /* 0x8000004166467221 */ /* 0x000fe20000010000 */
[----:B------:R-:W-:Y:S01]  /*c160*/  ISETP.GE.U32.AND P1, PT, R68, RZ, PT ;  /* 0x000000ff4400720c */ /* 0x000fe20003f26070 */
[C---:B------:R-:W-:Y:S01]  /*c170*/  FMUL.FTZ R94, R173.reuse, R94 ;  /* 0x0000005ead5e7220 */ /* 0x040fe20000410000 */
[C---:B------:R-:W-:Y:S01]  /*c180*/  FMUL.FTZ R95, R173.reuse, R64 ;  /* 0x00000040ad5f7220 */ /* 0x040fe20000410000 */
[----:B------:R-:W-:Y:S01]  /*c190*/  FMUL.FTZ R70, R173, R70 ;  /* 0x00000046ad467220 */ /* 0x000fe20000410000 */
[----:B------:R-:W-:Y:S01]  /*c1a0*/  FADD.FTZ R106, R105, -R106 ;  /* 0x8000006a696a7221 */ /* 0x000fe20000010000 */
[----:B------:R-:W-:Y:S01]  /*c1b0*/  FMUL.FTZ R66, R94, UR6 ;  /* 0x000000065e427c20 */ /* 0x000fe20008410000 */
[----:B------:R-:W-:Y:S01]  /*c1c0*/  FMUL.FTZ R67, R95, UR6 ;  /* 0x000000065f437c20 */ /* 0x000fe20008410000 */
[----:B------:R-:W-:Y:S01]  /*c1d0*/  FMUL.FTZ R64, R70, UR6 ;  /* 0x0000000646407c20 */ /* 0x000fe20008410000 */
[-CC-:B------:R-:W-:Y:S01]  /*c1e0*/  FFMA.FTZ R86, R86, R184.reuse, R213.reuse ;  /* 0x000000b856567223 */ /* 0x180fe200000100d5 */
[-CC-:B------:R-:W-:Y:S01]  /*c1f0*/  FFMA.FTZ R96, R96, R184.reuse, R213.reuse ;  /* 0x000000b860607223 */ /* 0x180fe200000100d5 */
[-CC-:B------:R-:W-:Y:S01]  /*c200*/  FFMA.FTZ R101, R101, R184.reuse, R213.reuse ;  /* 0x000000b865657223 */ /* 0x180fe200000100d5 */
[----:B------:R-:W-:Y:S01]  /*c210*/  FFMA.FTZ R82, R82, R184, R213 ;  /* 0x000000b852527223 */ /* 0x000fe200000100d5 */
[----:B------:R-:W-:Y:S01]  /*c220*/  LOP3.LUT P5, RZ, R69, 0xff0000, RZ, 0xc0, !PT ;  /* 0x00ff000045ff7812 */ /* 0x000fe200078ac0ff */
[----:B------:R-:W-:Y:S01]  /*c230*/  FADD.FTZ R86, R87, -R86 ;  /* 0x8000005657567221 */ /* 0x000fe20000010000 */
[----:B------:R-:W-:Y:S01]  /*c240*/  LOP3.LUT P4, RZ, R69, 0xff, RZ, 0xc0, !PT ;  /* 0x000000ff45ff7812 */ /* 0x000fe2000788c0ff */
[----:B------:R-:W-:Y:S01]  /*c250*/  FADD.FTZ R96, R97, -R96 ;  /* 0x8000006061607221 */ /* 0x000fe20000010000 */
[C---:B------:R-:W-:Y:S01]  /*c260*/  ISETP.GE.U32.AND.EX P1, PT, R69.reuse, 0x1000000, PT, P1 ;  /* 0x010000004500780c */ /* 0x040fe20003f26110 */
[----:B------:R-:W-:Y:S01]  /*c270*/  FADD.FTZ R100, R100, -R101 ;  /* 0x8000006564647221 */ /* 0x000fe20000010000 */
[----:B------:R-:W-:Y:S01]  /*c280*/  LOP3.LUT P3, RZ, R69, 0xff00, RZ, 0xc0, !PT ;  /* 0x0000ff0045ff7812 */ /* 0x000fe2000786c0ff */
[----:B------:R-:W-:Y:S01]  /*c290*/  FMUL.FTZ R69, R173, R106 ;  /* 0x0000006aad457220 */ /* 0x000fe20000410000 */
[----:B------:R-:W-:Y:S01]  /*c2a0*/  FSEL R67, R67, RZ, P1 ;  /* 0x000000ff43437208 */ /* 0x000fe20000800000 */
[----:B------:R-:W-:Y:S01]  /*c2b0*/  FADD.FTZ R82, R83, -R82 ;  /* 0x8000005253527221 */ /* 0x000fe20000010000 */
[----:B------:R-:W-:Y:S01]  /*c2c0*/  FSEL R64, R64, RZ, P5 ;  /* 0x000000ff40407208 */ /* 0x000fe20002800000 */
[C---:B------:R-:W-:Y:S01]  /*c2d0*/  FMUL.FTZ R65, R173.reuse, R86 ;  /* 0x00000056ad417220 */ /* 0x040fe20000410000 */
[----:B------:R-:W-:Y:S01]  /*c2e0*/  FSEL R66, R66, RZ, P4 ;  /* 0x000000ff42427208 */ /* 0x000fe20002000000 */
[C---:B------:R-:W-:Y:S01]  /*c2f0*/  FMUL.FTZ R93, R173.reuse, R96 ;  /* 0x00000060ad5d7220 */ /* 0x040fe20000410000 */
[C---:B------:R-:W-:Y:S01]  /*c300*/  LOP3.LUT P6, RZ, R68.reuse, 0xff0000, RZ, 0xc0, !PT ;  /* 0x00ff000044ff7812 */ /* 0x040fe200078cc0ff */
[C---:B------:R-:W-:Y:S01]  /*c310*/  FMUL.FTZ R100, R173.reuse, R100 ;  /* 0x00000064ad647220 */ /* 0x040fe20000410000 */
[C---:B------:R-:W-:Y:S01]  /*c320*/  LOP3.LUT P1, RZ, R68.reuse, 0xff000000, RZ, 0xc0, !PT ;  /* 0xff00000044ff7812 */ /* 0x040fe2000782c0ff */
[----:B------:R-:W-:Y:S01]  /*c330*/  FMUL.FTZ R82, R173, R82 ;  /* 0x00000052ad527220 */ /* 0x000fe20000410000 */
[----:B------:R-:W-:-:S02]  /*c340*/  LOP3.LUT P5, RZ, R68, 0xff, RZ, 0xc0, !PT ;  /* 0x000000ff44ff7812 */ /* 0x000fc400078ac0ff */
[----:B------:R-:W-:Y:S01]  /*c350*/  LOP3.LUT P4, RZ, R68, 0xff00, RZ, 0xc0, !PT ;  /* 0x0000ff0044ff7812 */ /* 0x000fe2000788c0ff */
[C---:B------:R-:W-:Y:S01]  /*c360*/  FMUL.FTZ R68, R69.reuse, UR6 ;  /* 0x0000000645447c20 */ /* 0x040fe20008410000 */
[----:B------:R-:W-:Y:S02]  /*c370*/  F2FP.F16.F32.PACK_AB R94, R69, R94 ;  /* 0x0000005e455e723e */ /* 0x000fe400000000ff */
[----:B------:R-:W-:Y:S01]  /*c380*/  F2FP.F16.F32.PACK_AB R67, R67, R64 ;  /* 0x000000404343723e */ /* 0x000fe200000000ff */
[----:B------:R-:W-:Y:S01]  /*c390*/  FMUL.FTZ R64, R82, UR6 ;  /* 0x0000000652407c20 */ /* 0x000fe20008410000 */
[----:B------:R-:W-:Y:S01]  /*c3a0*/  FSEL R69, R68, RZ, P3 ;  /* 0x000000ff44457208 */ /* 0x000fe20001800000 */
[----:B------:R-:W-:Y:S01]  /*c3b0*/  FMUL.FTZ R68, R93, UR6 ;  /* 0x000000065d447c20 */ /* 0x000fe20008410000 */
[C---:B------:R-:W-:Y:S01]  /*c3c0*/  F2FP.F16.F32.PACK_AB R93, R100.reuse, R93 ;  /* 0x0000005d645d723e */ /* 0x040fe200000000ff */
[----:B------:R-:W-:Y:S01]  /*c3d0*/  FMUL.FTZ R100, R100, UR6 ;  /* 0x0000000664647c20 */ /* 0x000fe20008410000 */
[C---:B------:R-:W-:Y:S01]  /*c3e0*/  F2FP.F16.F32.PACK_AB R92, R65.reuse, R82 ;  /* 0x00000052415c723e */ /* 0x040fe200000000ff */
[----:B------:R-:W-:Y:S01]  /*c3f0*/  FMUL.FTZ R65, R65, UR6 ;  /* 0x0000000641417c20 */ /* 0x000fe20008410000 */
[----:B------:R-:W-:-:S02]  /*c400*/  F2FP.F16.F32.PACK_AB R66, R69, R66 ;  /* 0x000000424542723e */ /* 0x000fc400000000ff */
[----:B------:R-:W-:Y:S02]  /*c410*/  FSEL R68, R68, RZ, P6 ;  /* 0x000000ff44447208 */ /* 0x000fe40003000000 */
[----:B------:R-:W-:Y:S02]  /*c420*/  FSEL R71, R100, RZ, P1 ;  /* 0x000000ff64477208 */ /* 0x000fe40000800000 */
[----:B------:R-:W-:Y:S02]  /*c430*/  FSEL R64, R64, RZ, P5 ;  /* 0x000000ff40407208 */ /* 0x000fe40002800000 */
[----:B------:R-:W-:Y:S02]  /*c440*/  FSEL R69, R65, RZ, P4 ;  /* 0x000000ff41457208 */ /* 0x000fe40002000000 */
[----:B------:R-:W-:Y:S02]  /*c450*/  F2FP.F16.F32.PACK_AB R95, R95, R70 ;  /* 0x000000465f5f723e */ /* 0x000fe400000000ff */
[----:B------:R-:W-:-:S02]  /*c460*/  F2FP.F16.F32.PACK_AB R65, R71, R68 ;  /* 0x000000444741723e */ /* 0x000fc400000000ff */
[----:B------:R-:W-:Y:S01]  /*c470*/  F2FP.F16.F32.PACK_AB R64, R69, R64 ;  /* 0x000000404540723e */ /* 0x000fe200000000ff */
[----:B------:R-:W-:Y:S06]  /*c480*/  BRA `(.L_x_902) ;  /* 0x0000000000d47947 */ /* 0x000fec0003800000 */
.L_x_906:
        /* <DEDUP_REMOVED lines=8> */
[C---:B------:R-:W-:Y:S01]  /*c510*/  FMUL.FTZ R66, R173.reuse, R66 ;  /* 0x00000042ad427220 */ /* 0x040fe20000410000 */
[C---:B------:R-:W-:Y:S01]  /*c520*/  FMUL.FTZ R98, R173.reuse, R98 ;  /* 0x00000062ad627220 */ /* 0x040fe20000410000 */
[----:B------:R-:W-:Y:S01]  /*c530*/  FMUL.FTZ R106, R173, R106 ;  /* 0x0000006aad6a7220 */ /* 0x000fe20000410000 */
[-CC-:B------:R-:W-:Y:S01]  /*c540*/  FFMA.FTZ R64, R86, R184.reuse, R213.reuse ;  /* 0x000000b856407223 */ /* 0x180fe200000100d5 */
[-CC-:B------:R-:W-:Y:S01]  /*c550*/  FFMA.FTZ R96, R96, R184.reuse, R213.reuse ;  /* 0x000000b860607223 */ /* 0x180fe200000100d5 */
[-CC-:B------:R-:W-:Y:S01]  /*c560*/  FFMA.FTZ R101, R101, R184.reuse, R213.reuse ;  /* 0x000000b865657223 */ /* 0x180fe200000100d5 */
[----:B------:R-:W-:Y:S01]  /*c570*/  FFMA.FTZ R82, R82, R184, R213 ;  /* 0x000000b852527223 */ /* 0x000fe200000100d5 */
[----:B------:R-:W-:Y:S01]  /*c580*/  FMUL.FTZ R67, R66, UR6 ;  /* 0x0000000642437c20 */ /* 0x000fe20008410000 */
[----:B------:R-:W-:Y:S01]  /*c590*/  FMUL.FTZ R66, R98, UR6 ;  /* 0x0000000662427c20 */ /* 0x000fe20008410000 */
[----:B------:R-:W-:Y:S01]  /*c5a0*/  FMUL.FTZ R106, R106, UR6 ;  /* 0x000000066a6a7c20 */ /* 0x000fe20008410000 */
[----:B------:R-:W-:Y:S01]  /*c5b0*/  LOP3.LUT P4, RZ, R69, 0xff, RZ, 0xc0, !PT ;  /* 0x000000ff45ff7812 */ /* 0x000fe2000788c0ff */
[----:B------:R-:W-:Y:S01]  /*c5c0*/  FMUL.FTZ R102, R173, R102 ;  /* 0x00000066ad667220 */ /* 0x000fe20000410000 */
[----:B------:R-:W-:Y:S01]  /*c5d0*/  LOP3.LUT P3, RZ, R69, 0xff00, RZ, 0xc0, !PT ;  /* 0x0000ff0045ff7812 */ /* 0x000fe2000786c0ff */
[----:B------:R-:W-:Y:S01]  /*c5e0*/  FADD.FTZ R64, R87, -R64 ;  /* 0x8000004057407221 */ /* 0x000fe20000010000 */
[----:B------:R-:W-:Y:S01]  /*c5f0*/  ISETP.GE.U32.AND P1, PT, R68, RZ, PT ;  /* 0x000000ff4400720c */ /* 0x000fe20003f26070 */
[----:B------:R-:W-:Y:S01]  /*c600*/  FADD.FTZ R96, R97, -R96 ;  /* 0x8000006061607221 */ /* 0x000fe20000010000 */
[----:B------:R-:W-:Y:S01]  /*c610*/  FADD.FTZ R100, R100, -R101 ;  /* 0x8000006564647221 */ /* 0x000fe20000010000 */
[----:B------:R-:W-:Y:S01]  /*c620*/  FADD.FTZ R82, R83, -R82 ;  /* 0x8000005253527221 */ /* 0x000fe20000010000 */
[----:B------:R-:W-:Y:S01]  /*c630*/  FMUL.FTZ R70, R102, UR6 ;  /* 0x0000000666467c20 */ /* 0x000fe20008410000 */
[----:B------:R-:W-:Y:S01]  /*c640*/  FSEL R66, R66, RZ, P4 ;  /* 0x000000ff42427208 */ /* 0x000fe20002000000 */
[C---:B------:R-:W-:Y:S01]  /*c650*/  FMUL.FTZ R64, R173.reuse, R64 ;  /* 0x00000040ad407220 */ /* 0x040fe20000410000 */
[----:B------:R-:W-:Y:S01]  /*c660*/  FSEL R65, R106, RZ, P3 ;  /* 0x000000ff6a417208 */ /* 0x000fe20001800000 */
[----:B------:R-:W-:Y:S01]  /*c670*/  FMUL.FTZ R96, R173, R96 ;  /* 0x00000060ad607220 */ /* 0x000fe20000410000 */
[----:B------:R-:W-:Y:S01]  /*c680*/  LOP3.LUT P5, RZ, R69, 0xff0000, RZ, 0xc0, !PT ;  /* 0x00ff000045ff7812 */ /* 0x000fe200078ac0ff */
[----:B------:R-:W-:Y:S01]  /*c690*/  FMUL.FTZ R100, R173, R100 ;  /* 0x00000064ad647220 */ /* 0x000fe20000410000 */
[----:B------:R-:W-:Y:S01]  /*c6a0*/  ISETP.GE.U32.AND.EX P1, PT, R69, 0x1000000, PT, P1 ;  /* 0x010000004500780c */ /* 0x000fe20003f26110 */
[----:B------:R-:W-:Y:S01]  /*c6b0*/  FMUL.FTZ R82, R173, R82 ;  /* 0x00000052ad527220 */ /* 0x000fe20000410000 */
[----:B------:R-:W-:Y:S01]  /*c6c0*/  F2FP.F16.F32.PACK_AB R66, R65, R66 ;  /* 0x000000424142723e */ /* 0x000fe200000000ff */
[----:B------:R-:W-:Y:S01]  /*c6d0*/  FMUL.FTZ R96, R96, UR6 ;  /* 0x0000000660607c20 */ /* 0x000fe20008410000 */
[----:B------:R-:W-:Y:S01]  /*c6e0*/  FSEL R67, R67, RZ, P1 ;  /* 0x000000ff43437208 */ /* 0x000fe20000800000 */
[----:B------:R-:W-:Y:S01]  /*c6f0*/  FMUL.FTZ R100, R100, UR6 ;  /* 0x0000000664647c20 */ /* 0x000fe20008410000 */
[----:B------:R-:W-:Y:S01]  /*c700*/  FSEL R70, R70, RZ, P5 ;  /* 0x000000ff46467208 */ /* 0x000fe20002800000 */
[----:B------:R-:W-:Y:S01]  /*c710*/  FMUL.FTZ R82, R82, UR6 ;  /* 0x0000000652527c20 */ /* 0x000fe20008410000 */
        /* <DEDUP_REMOVED lines=11> */
[----:B------:R-:W-:-:S07]  /*c7d0*/  F2FP.F16.F32.PACK_AB R64, R69, R64 ;  /* 0x000000404540723e */ /* 0x000fce00000000ff */
.L_x_902:
        /* <DEDUP_REMOVED lines=13> */
.L_x_873:
        /* <DEDUP_REMOVED lines=116> */
.L_x_872:
[----:B------:R-:W-:Y:S05]  /*cff0*/  BSYNC B0 ;  /* 0x0000000000007941 */ /* 0x000fea0003800000 */
.L_x_871:
        /* <DEDUP_REMOVED lines=62> */
[----:B------:R-:W3:Y:S01]  /*d3e0*/  LDS R34, [R3+0x3000] ;  /* 0x0030000003227984 */ /* 0x000ee20000000800 */
[----:B----4-:R-:W-:-:S03]  /*d3f0*/  FADD.FTZ R31, R31, R42 ;  /* 0x0000002a1f1f7221 */ /* 0x010fc60000010000 */
[----:B------:R-:W-:Y:S01]  /*d400*/  LDS R41, [R3+0x3400] ;  /* 0x0034000003297984 */ /* 0x000fe20000000800 */
[----:B--2---:R-:W-:-:S03]  /*d410*/  FADD.FTZ R33, R33, R44 ;  /* 0x0000002c21217221 */ /* 0x004fc60000010000 */
[----:B------:R-:W2:Y:S01]  /*d420*/  LDS R42, [R3+0x3200] ;  /* 0x00320000032a7984 */ /* 0x000ea20000000800 */
[----:B------:R-:W-:-:S03]  /*d430*/  FADD.FTZ R35, R35, R46 ;  /* 0x0000002e23237221 */ /* 0x000fc60000010000 */
[----:B------:R-:W4:Y:S04]  /*d440*/  LDS R43, [R3+0x3600] ;  /* 0x00360000032b7984 */ /* 0x000f280000000800 */
[----:B------:R-:W4:Y:S01]  /*d450*/  LDS R45, [R3+0x3800] ;  /* 0x00380000032d7984 */ /* 0x000f220000000800 */
        /* <DEDUP_REMOVED lines=18> */
[----:B---3--:R-:W-:Y:S01]  /*d580*/  FADD.FTZ R15, R33, R34 ;  /* 0x00000022210f7221 */ /* 0x008fe20000010000 */
[----:B--2---:R-:W-:Y:S01]  /*d590*/  FADD.FTZ R14, R35, R42 ;  /* 0x0000002a230e7221 */ /* 0x004fe20000010000 */
[----:B----4-:R-:W-:Y:S01]  /*d5a0*/  FADD.FTZ R12, R32, R43 ;  /* 0x0000002b200c7221 */ /* 0x010fe20000010000 */
[----:B------:R-:W-:Y:S01]  /*d5b0*/  BAR.SYNC.DEFER_BLOCKING 0x0 ;  /* 0x0000000000007b1d */ /* 0x000fe20000010000 */
[----:B0-----:R-:W-:Y:S01]  /*d5c0*/  FADD.FTZ R7, R28, R45 ;  /* 0x0000002d1c077221 */ /* 0x001fe20000010000 */
[----:B------:R-:W-:Y:S01]  /*d5d0*/  FADD.FTZ R5, R40, R41 ;  /* 0x0000002928057221 */ /* 0x000fe20000010000 */
[----:B------:R-:W-:Y:S01]  /*d5e0*/  FADD.FTZ R4, R29, R44 ;  /* 0x0000002c1d047221 */ /* 0x000fe20000010000 */
        /* <DEDUP_REMOVED lines=145> */
[----:B------:R1:W-:Y:S04]  /*df00*/  STS.128 [R2+0x800], R16 ;  /* 0x0008001002007388 */ /* 0x0003e80000000c00 */
[----:B------:R-:W-:Y:S04]  /*df10*/  STS.128 [R2+0x810], R236 ;  /* 0x000810ec02007388 */ /* 0x000fe80000000c00 */
[----:B------:R-:W-:Y:S04]  /*df20*/  STS.128 [R2+0xc00], R144 ;  /* 0x000c009002007388 */ /* 0x000fe80000000c00 */
[----:B------:R-:W-:Y:S01]  /*df30*/  STS.128 [R2+0xc10], R92 ;  /* 0x000c105c02007388 */ /* 0x000fe20000000c00 */
[----:B0-----:R-:W1:Y:S08]  /*df40*/  LDC R10, c[0x0][0x388] ;  /* 0x0000e200ff0a7b82 */ /* 0x001e700000000800 */
[----:B------:R-:W-:Y:S01]  /*df50*/  BAR.SYNC.DEFER_BLOCKING 0x0 ;  /* 0x0000000000007b1d */ /* 0x000fe20000010000 */
[----:B-1----:R-:W-:-:S05]  /*df60*/  IMAD R19, R10, UR4, RZ ;  /* 0x000000040a137c24 */ /* 0x002fca000f8e02ff */
        /* <DEDUP_REMOVED lines=16> */
[----:B------:R-:W-:Y:S01]  /*e070*/  LDS R33, [R3+0x1600] ;  /* 0x0016000003217984 */ /* 0x000fe20000000800 */
[----:B--2---:R-:W-:-:S03]  /*e080*/  FADD.FTZ R2, R9, R2 ;  /* 0x0000000209027221 */ /* 0x004fc60000010000 */
[----:B------:R-:W1:Y:S01]  /*e090*/  LDS R20, [R3+0x800] ;  /* 0x0008000003147984 */ /* 0x000e620000000800 */
[----:B---3--:R-:W-:-:S03]  /*e0a0*/  FADD.FTZ R54, RZ, R54 ;  /* 0x00000036ff367221 */ /* 0x008fc60000010000 */
[----:B------:R-:W2:Y:S01]  /*e0b0*/  LDS R57, [R3+0x3400] ;  /* 0x0034000003397984 */ /* 0x000ea20000000800 */
[----:B----4-:R-:W-:-:S03]  /*e0c0*/  FADD.FTZ R11, R54, R11 ;  /* 0x0000000b360b7221 */ /* 0x010fc60000010000 */
[----:B------:R-:W-:Y:S01]  /*e0d0*/  LDS R43, [R3+0x2600] ;  /* 0x00260000032b7984 */ /* 0x000fe20000000800 */
[----:B-----5:R-:W-:-:S03]  /*e0e0*/  FADD.FTZ R53, R2, R17 ;  /* 0x0000001102357221 */ /* 0x020fc60000010000 */
[----:B------:R-:W3:Y:S01]  /*e0f0*/  LDS R35, [R3+0x1800] ;  /* 0x0018000003237984 */ /* 0x000ee20000000800 */
        /* <DEDUP_REMOVED lines=19> */
[----:B------:R-:W0:Y:S04]  /*e230*/  LDS R24, [R3+0xc00] ;  /* 0x000c000003187984 */ /* 0x000e280000000800 */
[----:B------:R-:W0:Y:S01]  /*e240*/  LDS R61, [R3+0x3800] ;  /* 0x00380000033d7984 */ /* 0x000e220000000800 */
[----:B-1----:R-:W-:-:S03]  /*e250*/  FADD.FTZ R20, RZ, R20 ;  /* 0x00000014ff147221 */ /* 0x002fc60000010000 */
[----:B------:R-:W1:Y:S01]  /*e260*/  LDS R47, [R3+0x2a00] ;  /* 0x002a0000032f7984 */ /* 0x000e620000000800 */
[----:B--2---:R-:W-:-:S03]  /*e270*/  FADD.FTZ R57, R0, R57 ;  /* 0x0000003900397221 */ /* 0x004fc60000010000 */
[----:B------:R-:W2:Y:S04]  /*e280*/  LDS R39, [R3+0x1c00] ;  /* 0x001c000003277984 */ /* 0x000ea80000000800 */
[----:B------:R-:W2:Y:S01]  /*e290*/  LDS R26, [R3+0xe00] ;  /* 0x000e0000031a7984 */ /* 0x000ea20000000800 */
[----:B---3--:R-:W-:-:S03]  /*e2a0*/  FADD.FTZ R20, R20, R35 ;  /* 0x0000002314147221 */ /* 0x008fc60000010000 */
[----:B------:R-:W-:Y:S01]  /*e2b0*/  STG.E desc[UR10][R8.64], R49 ;  /* 0x0000003108007986 */ /* 0x000fe2000c10190a */
[----:B----4-:R-:W-:-:S03]  /*e2c0*/  FADD.FTZ R2, RZ, R2 ;  /* 0x00000002ff027221 */ /* 0x010fc60000010000 */
[----:B------:R-:W-:Y:S01]  /*e2d0*/  STG.E desc[UR10][R10.64], R15 ;  /* 0x0000000f0a007986 */ /* 0x000fe2000c10190a */
[----:B------:R-:W-:Y:S01]  /*e2e0*/  FADD.FTZ R2, R2, R33 ;  /* 0x0000002102027221 */ /* 0x000fe20000010000 */
[----:B-----5:R-:W-:Y:S02]  /*e2f0*/  FADD.FTZ R22, RZ, R22 ;  /* 0x00000016ff167221 */ /* 0x020fe40000010000 */
[----:B------:R-:W3:Y:S01]  /*e300*/  LDS R73, [R3+0x3a00] ;  /* 0x003a000003497984 */ /* 0x000ee20000000800 */
[----:B------:R-:W-:-:S03]  /*e310*/  FADD.FTZ R2, R2, R43 ;  /* 0x0000002b02027221 */ /* 0x000fc60000010000 */
[----:B------:R-:W4:Y:S01]  /*e320*/  LDS R49, [R3+0x2c00] ;  /* 0x002c000003317984 */ /* 0x000f220000000800 */
[----:B------:R-:W-:Y:S01]  /*e330*/  FADD.FTZ R59, R2, R59 ;  /* 0x0000003b023b7221 */ /* 0x000fe20000010000 */
[----:B------:R-:W-:Y:S02]  /*e340*/  FADD.FTZ R20, R20, R45 ;  /* 0x0000002d14147221 */ /* 0x000fe40000010000 */
[----:B------:R-:W5:Y:S01]  /*e350*/  LDS R15, [R3+0x1e00] ;  /* 0x001e0000030f7984 */ /* 0x000f620000000800 */
[----:B------:R-:W-:-:S03]  /*e360*/  FADD.FTZ R22, R22, R37 ;  /* 0x0000002516167221 */ /* 0x000fc60000010000 */
[----:B------:R-:W5:Y:S01]  /*e370*/  LDS R31, [R3+0x3c00] ;  /* 0x003c0000031f7984 */ /* 0x000f620000000800 */
[----:B0-----:R-:W-:-:S03]  /*e380*/  FADD.FTZ R24, RZ, R24 ;  /* 0x00000018ff187221 */ /* 0x001fc60000010000 */
[----:B------:R-:W0:Y:S01]  /*e390*/  LDS R28, [R3+0x2e00] ;  /* 0x002e0000031c7984 */ /* 0x000e220000000800 */
[----:B------:R-:W-:-:S03]  /*e3a0*/  FADD.FTZ R61, R20, R61 ;  /* 0x0000003d143d7221 */ /* 0x000fc60000010000 */
[----:B------:R-:W0:Y:S01]  /*e3b0*/  LDS R30, [R3+0x3e00] ;  /* 0x003e0000031e7984 */ /* 0x000e220000000800 */
[----:B-1----:R-:W-:-:S03]  /*e3c0*/  FADD.FTZ R22, R22, R47 ;  /* 0x0000002f16167221 */ /* 0x002fc60000010000 */
[----:B------:R-:W-:Y:S01]  /*e3d0*/  STG.E desc[UR10][R16.64], R53 ;  /* 0x0000003510007986 */ /* 0x000fe2000c10190a */
[----:B--2---:R-:W-:-:S03]  /*e3e0*/  FADD.FTZ R24, R24, R39 ;  /* 0x0000002718187221 */ /* 0x004fc60000010000 */
[----:B------:R-:W-:Y:S01]  /*e3f0*/  STG.E desc[UR10][R18.64], R63 ;  /* 0x0000003f12007986 */ /* 0x000fe2000c10190a */
[----:B------:R-:W-:-:S03]  /*e400*/  FADD.FTZ R26, RZ, R26 ;  /* 0x0000001aff1a7221 */ /* 0x000fc60000010000 */
[----:B------:R-:W-:Y:S04]  /*e410*/  STG.E desc[UR10][R8.64+0x200], R85 ;  /* 0x0002005508007986 */ /* 0x000fe8000c10190a */
[----:B------:R-:W-:Y:S04]  /*e420*/  STG.E desc[UR10][R10.64+0x200], R14 ;  /* 0x0002000e0a007986 */ /* 0x000fe8000c10190a */
        /* <DEDUP_REMOVED lines=9> */
[----:B0-----:R-:W-:-:S03]  /*e4c0*/  FADD.FTZ R15, R15, R28 ;  /* 0x0000001c0f0f7221 */ /* 0x001fc60000010000 */
        /* <DEDUP_REMOVED lines=23> */
.L_x_874:
        /* <DEDUP_REMOVED lines=8> */
.L_x_909:
[----:B------:R-:W-:Y:S05]  /*e6c0*/  BSYNC B2 ;  /* 0x0000000000027941 */ /* 0x000fea0003800000 */
.L_x_908:
        /* <DEDUP_REMOVED lines=8> */
.L_x_910:
[----:B------:R-:W-:Y:S01]  /*e750*/  HFMA2 R75, -RZ, RZ, 0, 1.1920928955078125e-07 ;  /* 0x00000002ff4b7431 */ /* 0x000fe200000001ff */
[----:B------:R-:W-:Y:S01]  /*e760*/  MOV R74, R66 ;  /* 0x00000042004a7202 */ /* 0x000fe20000000f00 */
[----:B------:R-:W-:-:S07]  /*e770*/  FADD.FTZ R67, R67, R240 ;  /* 0x000000f043437221 */ /* 0x000fce0000010000 */
[----:B------:R-:W-:Y:S05]  /*e780*/  WARPSYNC.COLLECTIVE R213, `(.L_x_911) ;  /* 0x00000000d5087348 */ /* 0x000fea0003c00000 */
[----:B------:R0:W1:Y:S02]  /*e790*/  SHFL.BFLY P4, R240, R74, R75, R184 ;  /* 0x0c00004b4af07389 */ /* 0x00006400000800b8 */
[----:B01----:R-:W-:Y:S05]  /*e7a0*/  ENDCOLLECTIVE ;  /* 0x000000000000791b */ /* 0x003fea0003800000 */
.L_x_911:
[----:B------:R-:W-:Y:S01]  /*e7b0*/  MOV R74, R67 ;  /* 0x00000043004a7202 */ /* 0x000fe20000000f00 */
[----:B------:R-:W-:-:S07]  /*e7c0*/  FADD.FTZ R66, R66, R240 ;  /* 0x000000f042427221 */ /* 0x000fce0000010000 */
[----:B------:R-:W-:Y:S05]  /*e7d0*/  WARPSYNC.COLLECTIVE R213, `(.L_x_912) ;  /* 0x00000000d5087348 */ /* 0x000fea0003c00000 */
[----:B------:R0:W1:Y:S02]  /*e7e0*/  SHFL.BFLY P4, R240, R74, R75, R184 ;  /* 0x0c00004b4af07389 */ /* 0x00006400000800b8 */
[----:B01----:R-:W-:Y:S05]  /*e7f0*/  ENDCOLLECTIVE ;  /* 0x000000000000791b */ /* 0x003fea0003800000 */
.L_x_912:
[----:B------:R-:W-:Y:S01]  /*e800*/  HFMA2 R75, -RZ, RZ, 0, 2.384185791015625e-07 ;  /* 0x00000004ff4b7431 */ /* 0x000fe200000001ff */
[----:B------:R-:W-:Y:S01]  /*e810*/  MOV R74, R66 ;  /* 0x00000042004a7202 */ /* 0x000fe20000000f00 */
[----:B------:R-:W-:-:S07]  /*e820*/  FADD.FTZ R67, R67, R240 ;  /* 0x000000f043437221 */ /* 0x000fce0000010000 */
[----:B------:R-:W-:Y:S05]  /*e830*/  WARPSYNC.COLLECTIVE R213, `(.L_x_913) ;  /* 0x00000000d5087348 */ /* 0x000fea0003c00000 */
[----:B------:R0:W1:Y:S02]  /*e840*/  SHFL.BFLY P4, R240, R74, R75, R184 ;  /* 0x0c00004b4af07389 */ /* 0x00006400000800b8 */
[----:B01----:R-:W-:Y:S05]  /*e850*/  ENDCOLLECTIVE ;  /* 0x000000000000791b */ /* 0x003fea0003800000 */
.L_x_913:
[----:B------:R-:W-:Y:S01]  /*e860*/  MOV R74, R67 ;  /* 0x00000043004a7202 */ /* 0x000fe20000000f00 */
[----:B------:R-:W-:-:S07]  /*e870*/  FADD.FTZ R66, R66, R240 ;  /* 0x000000f042427221 */ /* 0x000fce0000010000 */
[----:B------:R-:W-:Y:S05]  /*e880*/  WARPSYNC.COLLECTIVE R213, `(.L_x_914) ;  /* 0x00000000d5087348 */ /* 0x000fea0003c00000 */
[----:B------:R0:W1:Y:S02]  /*e890*/  SHFL.BFLY P4, R240, R74, R75, R184 ;  /* 0x0c00004b4af07389 */ /* 0x00006400000800b8 */
[----:B01----:R-:W-:Y:S05]  /*e8a0*/  ENDCOLLECTIVE ;  /* 0x000000000000791b */ /* 0x003fea0003800000 */
.L_x_914:
[----:B------:R-:W-:Y:S01]  /*e8b0*/  HFMA2 R75, -RZ, RZ, 0, 4.76837158203125e-07 ;  /* 0x00000008ff4b7431 */ /* 0x000fe200000001ff */
[----:B------:R-:W-:Y:S01]  /*e8c0*/  MOV R74, R66 ;  /* 0x00000042004a7202 */ /* 0x000fe20000000f00 */
[----:B------:R-:W-:-:S07]  /*e8d0*/  FADD.FTZ R67, R67, R240 ;  /* 0x000000f043437221 */ /* 0x000fce0000010000 */
[----:B------:R-:W-:Y:S05]  /*e8e0*/  WARPSYNC.COLLECTIVE R213, `(.L_x_915) ;  /* 0x00000000d5087348 */ /* 0x000fea0003c00000 */
[----:B------:R0:W1:Y:S02]  /*e8f0*/  SHFL.BFLY P4, R240, R74, R75, R184 ;  /* 0x0c00004b4af07389 */ /* 0x00006400000800b8 */
[----:B01----:R-:W-:Y:S05]  /*e900*/  ENDCOLLECTIVE ;  /* 0x000000000000791b */ /* 0x003fea0003800000 */
.L_x_915:
[----:B------:R-:W-:Y:S01]  /*e910*/  MOV R74, R67 ;  /* 0x00000043004a7202 */ /* 0x000fe20000000f00 */
[----:B------:R-:W-:-:S07]  /*e920*/  FADD.FTZ R66, R66, R240 ;  /* 0x000000f042427221 */ /* 0x000fce0000010000 */
[----:B------:R-:W-:Y:S05]  /*e930*/  WARPSYNC.COLLECTIVE R213, `(.L_x_916) ;  /* 0x00000000d5087348 */ /* 0x000fea0003c00000 */
[----:B------:R0:W1:Y:S02]  /*e940*/  SHFL.BFLY P4, R240, R74, R75, R184 ;  /* 0x0c00004b4af07389 */ /* 0x00006400000800b8 */
[----:B01----:R-:W-:Y:S05]  /*e950*/  ENDCOLLECTIVE ;  /* 0x000000000000791b */ /* 0x003fea0003800000 */
.L_x_916:
[----:B------:R-:W-:Y:S01]  /*e960*/  HFMA2 R75, -RZ, RZ, 0, 9.5367431640625e-07 ;  /* 0x00000010ff4b7431 */ /* 0x000fe200000001ff */
[----:B------:R-:W-:Y:S01]  /*e970*/  MOV R74, R66 ;  /* 0x00000042004a7202 */ /* 0x000fe20000000f00 */
[----:B------:R-:W-:-:S07]  /*e980*/  FADD.FTZ R67, R67, R240 ;  /* 0x000000f043437221 */ /* 0x000fce0000010000 */
[----:B------:R-:W-:Y:S05]  /*e990*/  WARPSYNC.COLLECTIVE R213, `(.L_x_917) ;  /* 0x00000000d5087348 */ /* 0x000fea0003c00000 */
[----:B------:R0:W1:Y:S02]  /*e9a0*/  SHFL.BFLY P4, R240, R74, R75, R184 ;  /* 0x0c00004b4af07389 */ /* 0x00006400000800b8 */
[----:B01----:R-:W-:Y:S05]  /*e9b0*/  ENDCOLLECTIVE ;  /* 0x000000000000791b */ /* 0x003fea0003800000 */
.L_x_917:
[----:B------:R-:W-:Y:S02]  /*e9c0*/  MOV R74, R67 ;  /* 0x00000043004a7202 */ /* 0x000fe40000000f00 */
[----:B------:R-:W-:-:S07]  /*e9d0*/  MOV R236, R240 ;  /* 0x000000f000ec7202 */ /* 0x000fce0000000f00 */
[----:B------:R-:W-:Y:S05]  /*e9e0*/  WARPSYNC.COLLECTIVE R213, `(.L_x_918) ;  /* 0x00000000d5087348 */ /* 0x000fea0003c00000 */
[----:B------:R0:W1:Y:S02]  /*e9f0*/  SHFL.BFLY P4, R240, R74, R75, R184 ;  /* 0x0c00004b4af07389 */ /* 0x00006400000800b8 */
[----:B01----:R-:W-:Y:S05]  /*ea00*/  ENDCOLLECTIVE ;  /* 0x000000000000791b */ /* 0x003fea0003800000 */
.L_x_918:
[----:B------:R-:W-:Y:S01]  /*ea10*/  MOV R74, R240 ;  /* 0x000000f0004a7202 */ /* 0x000fe20000000f00 */
[----:B------:R-:W-:Y:S06]  /*ea20*/  BRA `(.L_x_919) ;  /* 0xffffff4800fc7947 */ /* 0x000fec000383ffff */
.L_x_920:
        /* <DEDUP_REMOVED lines=13> */
.L_x_6027:


//--------------------- .text._ZN10layer_norm22ln_bwd_finalize_kernelINS_22Kernel_traits_finalizeILj1024E6__halfS2_S2_S2_fjLb0ELj1024ELj4ENS_18Kernel_traits_baseILj1024ES2_S2_S2_S2_fjLj1024EEEEELb0ELb0EEEvNS_9BwdParamsE --------------------------
	.section	.text._ZN10layer_norm22ln_bwd_finalize_kernelINS_22Kernel_traits_finalizeILj1024E6__halfS2_S2_S2_fjLb0ELj1024ELj4ENS_18Kernel_traits_baseILj1024ES2_S2_S2_S2_fjLj1024EEEEELb0ELb0EEEvNS_9BwdParamsE,"ax",@progbits
	.align	128
        .global         _ZN10layer_norm22ln_bwd_finalize_kernelINS_22Kernel_traits_finalizeILj1024E6__halfS2_S2_S2_fjLb0ELj1024ELj4ENS_18Kernel_traits_baseILj1024ES2_S2_S2_S2_fjLj1024EEEEELb0ELb0EEEvNS_9BwdParamsE
        .type           _ZN10layer_norm22ln_bwd_finalize_kernelINS_22Kernel_traits_finalizeILj1024E6__halfS2_S2_S2_fjLb0ELj1024ELj4ENS_18Kernel_traits_baseILj1024ES2_S2_S2_S2_fjLj1024EEEEELb0ELb0EEEvNS_9BwdParamsE,@function
        .size           _ZN10layer_norm22ln_bwd_finalize_kernelINS_22Kernel_traits_finalizeILj1024E6__halfS2_S2_S2_fjLb0ELj1024ELj4ENS_18Kernel_traits_baseILj1024ES2_S2_S2_S2_fjLj1024EEEEELb0ELb0EEEvNS_9BwdParamsE,(.L_x_6028 - _ZN10layer_norm22ln_bwd_finalize_kernelINS_22Kernel_traits_finalizeILj1024E6__halfS2_S2_S2_fjLb0ELj1024ELj4ENS_18Kernel_traits_baseILj1024ES2_S2_S2_S2_fjLj1024EEEEELb0ELb0EEEvNS_9BwdParamsE)
        .other          _ZN10layer_norm22ln_bwd_finalize_kernelINS_22Kernel_traits_finalizeILj1024E6__halfS2_S2_S2_fjLb0ELj1024ELj4ENS_18Kernel_traits_baseILj1024ES2_S2_S2_S2_fjLj1024EEEEELb0ELb0EEEvNS_9BwdParamsE,@"STO_CUDA_ENTRY STV_DEFAULT"
_ZN10layer_norm22ln_bwd_finalize_kernelINS_22Kernel_traits_finalizeILj1024E6__halfS2_S2_S2_fjLb0ELj1024ELj4ENS_18Kernel_traits_baseILj1024ES2_S2_S2_S2_fjLj1024EEEEELb0ELb0EEEvNS_9BwdParamsE:
.text._ZN10layer_norm22ln_bwd_finalize_kernelINS_22Kernel_traits_finalizeILj1024E6__halfS2_S2_S2_fjLb0ELj1024ELj4ENS_18Kernel_traits_baseILj1024ES2_S2_S2_S2_fjLj1024EEEEELb0ELb0EEEvNS_9BwdParamsE:
        /* <DEDUP_REMOVED lines=78> */
.L_x_925:
        /* <DEDUP_REMOVED lines=118> */
.L_x_924:
[----:B------:R-:W-:Y:S05]  /*0c40*/  BSYNC.RECONVERGENT B1 ;  /* 0x0000000000017941 */ /* 0x000fea0003800200 */
.L_x_923:
        /* <DEDUP_REMOVED lines=68> */
.L_x_927:
[----:B------:R-:W-:Y:S05]  /*1090*/  BSYNC.RECONVERGENT B1 ;  /* 0x0000000000017941 */ /* 0x000fea0003800200 */
.L_x_926:
        /* <DEDUP_REMOVED lines=37> */
.L_x_929:
[----:B------:R-:W-:Y:S05]  /*12f0*/  BSYNC.RECONVERGENT B1 ;  /* 0x0000000000017941 */ /* 0x000fea0003800200 */
.L_x_928:
[----:B------:R-:W-:Y:S05]  /*1300*/  @!P1 BRA `(.L_x_922) ;  /* 0x00000000003c9947 */ /* 0x000fea0003800000 */
[----:B------:R-:W0:Y:S01]  /*1310*/  LDC.64 R8, c[0x0][0x440] ;  /* 0x00011000ff087b82 */ /* 0x000e220000000a00 */
[----:B------:R-:W-:Y:S01]  /*1320*/  IMAD R2, R2, R54, R7 ;  /* 0x0000003602027224 */ /* 0x000fe200078e0207 */
[----:B------:R-:W-:-:S04]  /*1330*/  IADD3 R0, PT, PT, -R0, RZ, RZ ;  /* 0x000000ff00007210 */ /* 0x000fc80007ffe1ff */
[----:B------:R-:W-:Y:S02]  /*1340*/  IADD3 R13, PT, PT, R57, R2, RZ ;  /* 0x00000002390d7210 */ /* 0x000fe40007ffe0ff */
[----:B------:R-:W1:Y:S05]  /*1350*/  LDC.64 R10, c[0x0][0x448] ;  /* 0x00011200ff0a7b82 */ /* 0x000e6a0000000a00 */
.L_x_930:
        /* <DEDUP_REMOVED lines=10> */
.L_x_922:
[----:B------:R-:W-:Y:S05]  /*1400*/  BSYNC.RECONVERGENT B0 ;  /* 0x0000000000007941 */ /* 0x000fea0003800200 */
.L_x_921:
        /* <DEDUP_REMOVED lines=57> */
[----:B0-----:R-:W-:Y:S02]  /*17a0*/  F2FP.F16.F32.PACK_AB R7, R7, R6 ;  /* 0x000000060707723e */ /* 0x001fe400000000ff */
[----:B--2---:R-:W-:-:S03]  /*17b0*/  F2FP.F16.F32.PACK_AB R11, R11, R10 ;  /* 0x0000000a0b0b723e */ /* 0x004fc600000000ff */
[----:B------:R-:W-:Y:S04]  /*17c0*/  STG.E desc[UR6][R2.64], R7 ;  /* 0x0000000702007986 */ /* 0x000fe8000c101906 */
[----:B------:R-:W-:Y:S01]  /*17d0*/  STG.E desc[UR6][R4.64], R11 ;  /* 0x0000000b04007986 */ /* 0x000fe2000c101906 */
[----:B------:R-:W-:Y:S05]  /*17e0*/  EXIT ;  /* 0x000000000000794d */ /* 0x000fea0003800000 */
.L_x_931:
        /* <DEDUP_REMOVED lines=9> */
.L_x_6028:


//--------------------- .text._ZN10layer_norm40ln_parallel_residual_bwd_finalize_kernelINS_22Kernel_traits_finalizeILj1024E6__halfS2_S2_S2_fjLb0ELj1024ELj4ENS_18Kernel_traits_baseILj1024ES2_S2_S2_S2_fjLj1024EEEEELb0EEEvNS_9BwdParamsE --------------------------
	.section	.text._ZN10layer_norm40ln_parallel_residual_bwd_finalize_kernelINS_22Kernel_traits_finalizeILj1024E6__halfS2_S2_S2_fjLb0ELj1024ELj4ENS_18Kernel_traits_baseILj1024ES2_S2_S2_S2_fjLj1024EEEEELb0EEEvNS_9BwdParamsE,"ax",@progbits
	.align	128
        .global         _ZN10layer_norm40ln_parallel_residual_bwd_finalize_kernelINS_22Kernel_traits_finalizeILj1024E6__halfS2_S2_S2_fjLb0ELj1024ELj4ENS_18Kernel_traits_baseILj1024ES2_S2_S2_S2_fjLj1024EEEEELb0EEEvNS_9BwdParamsE
        .type           _ZN10layer_norm40ln_parallel_residual_bwd_finalize_kernelINS_22Kernel_traits_finalizeILj1024E6__halfS2_S2_S2_fjLb0ELj1024ELj4ENS_18Kernel_traits_baseILj1024ES2_S2_S2_S2_fjLj1024EEEEELb0EEEvNS_9BwdParamsE,@function
        .size           _ZN10layer_norm40ln_parallel_residual_bwd_finalize_kernelINS_22Kernel_traits_finalizeILj1024E6__halfS2_S2_S2_fjLb0ELj1024ELj4ENS_18Kernel_traits_baseILj1024ES2_S2_S2_S2_fjLj1024EEEEELb0EEEvNS_9BwdParamsE,(.L_x_6029 - _ZN10layer_norm40ln_parallel_residual_bwd_finalize_kernelINS_22Kernel_traits_finalizeILj1024E6__halfS2_S2_S2_fjLb0ELj1024ELj4ENS_18Kernel_traits_baseILj1024ES2_S2_S2_S2_fjLj1024EEEEELb0EEEvNS_9BwdParamsE)
        .other          _ZN10layer_norm40ln_parallel_residual_bwd_finalize_kernelINS_22Kernel_traits_finalizeILj1024E6__halfS2_S2_S2_fjLb0ELj1024ELj4ENS_18Kernel_traits_baseILj1024ES2_S2_S2_S2_fjLj1024EEEEELb0EEEvNS_9BwdParamsE,@"STO_CUDA_ENTRY STV_DEFAULT"
_ZN10layer_norm40ln_parallel_residual_bwd_finalize_kernelINS_22Kernel_traits_finalizeILj1024E6__halfS2_S2_S2_fjLb0ELj1024ELj4ENS_18Kernel_traits_baseILj1024ES2_S2_S2_S2_fjLj1024EEEEELb0EEEvNS_9BwdParamsE:
.text._ZN10layer_norm40ln_parallel_residual_bwd_finalize_kernelINS_22Kernel_traits_finalizeILj1024E6__halfS2_S2_S2_fjLb0ELj1024ELj4ENS_18Kernel_traits_baseILj1024ES2_S2_S2_S2_fjLj1024EEEEELb0EEEvNS_9BwdParamsE:
        /* <DEDUP_REMOVED lines=58> */
.L_x_936:
        /* <DEDUP_REMOVED lines=112> */
.L_x_935:
[----:B------:R-:W-:Y:S05]  /*0aa0*/  BSYNC.RECONVERGENT B1 ;  /* 0x0000000000017941 */ /* 0x000fea0003800200 */
.L_x_934:
        /* <DEDUP_REMOVED lines=66> */
.L_x_938:
[----:B------:R-:W-:Y:S05]  /*0ed0*/  BSYNC.RECONVERGENT B1 ;  /* 0x0000000000017941 */ /* 0x000fea0003800200 */
.L_x_937:
        /* <DEDUP_REMOVED lines=36> */
.L_x_940:
[----:B------:R-:W-:Y:S05]  /*1120*/  BSYNC.RECONVERGENT B1 ;  /* 0x0000000000017941 */ /* 0x000fea0003800200 */
.L_x_939:
        /* <DEDUP_REMOVED lines=18> */
.L_x_933:
[----:B------:R-:W-:Y:S05]  /*1250*/  BSYNC.RECONVERGENT B0 ;  /* 0x0000000000007941 */ /* 0x000fea0003800200 */
.L_x_932:
        /* <DEDUP_REMOVED lines=86> */
[----:B------:R-:W-:Y:S02]  /*17c0*/  F2FP.F16.F32.PACK_AB R13, R13, R12 ;  /* 0x0000000c0d0d723e */ /* 0x000fe400000000ff */
[----:B--2---:R-:W-:Y:S01]  /*17d0*/  F2FP.F16.F32.PACK_AB R15, R15, R14 ;  /* 0x0000000e0f0f723e */ /* 0x004fe200000000ff */
[----:B0-----:R-:W-:Y:S02]  /*17e0*/  IMAD.WIDE.U32 R2, R0, 0x4, R2 ;  /* 0x0000000400027825 */ /* 0x001fe400078e0002 */
[----:B------:R-:W-:Y:S01]  /*17f0*/  STG.E desc[UR6][R6.64], R13 ;  /* 0x0000000d06007986 */ /* 0x000fe2000c101906 */
[----:B----4-:R-:W-:-:S03]  /*1800*/  F2FP.F16.F32.PACK_AB R17, R17, R16 ;  /* 0x000000101111723e */ /* 0x010fc600000000ff */
[----:B------:R-:W-:Y:S01]  /*1810*/  STG.E desc[UR6][R8.64], R15 ;  /* 0x0000000f08007986 */ /* 0x000fe2000c101906 */
[----:B-----5:R-:W-:-:S03]  /*1820*/  F2FP.F16.F32.PACK_AB R19, R19, R18 ;  /* 0x000000121313723e */ /* 0x020fc600000000ff */
[----:B------:R-:W-:Y:S04]  /*1830*/  STG.E desc[UR6][R4.64], R17 ;  /* 0x0000001104007986 */ /* 0x000fe8000c101906 */
[----:B------:R-:W-:Y:S01]  /*1840*/  STG.E desc[UR6][R2.64], R19 ;  /* 0x0000001302007986 */ /* 0x000fe2000c101906 */
[----:B------:R-:W-:Y:S05]  /*1850*/  EXIT ;  /* 0x000000000000794d */ /* 0x000fea0003800000 */
.L_x_941:
        /* <DEDUP_REMOVED lines=10> */
.L_x_6029:


//--------------------- .text._ZN10layer_norm31ln_parallel_residual_bwd_kernelINS_13Kernel_traitsI6__halfS2_S2_S2_fjLj1024ELj1ELj4ELj1ELj16ENS_18Kernel_traits_baseILj1024ES2_S2_S2_S2_fjLj128EEEEELb1ELb1ELb0EEEvNS_9BwdParamsE --------------------------
	.section	.text._ZN10layer_norm31ln_parallel_residual_bwd_kernelINS_13Kernel_traitsI6__halfS2_S2_S2_fjLj1024ELj1ELj4ELj1ELj16ENS_18Kernel_traits_baseILj1024ES2_S2_S2_S2_fjLj128EEEEELb1ELb1ELb0EEEvNS_9BwdParamsE,"ax",@progbits
	.align	128
        .global         _ZN10layer_norm31ln_parallel_residual_bwd_kernelINS_13Kernel_traitsI6__halfS2_S2_S2_fjLj1024ELj1ELj4ELj1ELj16ENS_18Kernel_traits_baseILj1024ES2_S2_S2_S2_fjLj128EEEEELb1ELb1ELb0EEEvNS_9BwdParamsE
        .type           _ZN10layer_norm31ln_parallel_residual_bwd_kernelINS_13Kernel_traitsI6__halfS2_S2_S2_fjLj1024ELj1ELj4ELj1ELj16ENS_18Kernel_traits_baseILj1024ES2_S2_S2_S2_fjLj128EEEEELb1ELb1ELb0EEEvNS_9BwdParamsE,@function
        .size           _ZN10layer_norm31ln_parallel_residual_bwd_kernelINS_13Kernel_traitsI6__halfS2_S2_S2_fjLj1024ELj1ELj4ELj1ELj16ENS_18Kernel_traits_baseILj1024ES2_S2_S2_S2_fjLj128EEEEELb1ELb1ELb0EEEvNS_9BwdParamsE,(.L_x_6030 - _ZN10layer_norm31ln_parallel_residual_bwd_kernelINS_13Kernel_traitsI6__halfS2_S2_S2_fjLj1024ELj1ELj4ELj1ELj16ENS_18Kernel_traits_baseILj1024ES2_S2_S2_S2_fjLj128EEEEELb1ELb1ELb0EEEvNS_9BwdParamsE)
        .other          _ZN10layer_norm31ln_parallel_residual_bwd_kernelINS_13Kernel_traitsI6__halfS2_S2_S2_fjLj1024ELj1ELj4ELj1ELj16ENS_18Kernel_traits_baseILj1024ES2_S2_S2_S2_fjLj128EEEEELb1ELb1ELb0EEEvNS_9BwdParamsE,@"STO_CUDA_ENTRY STV_DEFAULT"
_ZN10layer_norm31ln_parallel_residual_bwd_kernelINS_13Kernel_traitsI6__halfS2_S2_S2_fjLj1024ELj1ELj4ELj1ELj16ENS_18Kernel_traits_baseILj1024ES2_S2_S2_S2_fjLj128EEEEELb1ELb1ELb0EEEvNS_9BwdParamsE:
.text._ZN10layer_norm31ln_parallel_residual_bwd_kernelINS_13Kernel_traitsI6__halfS2_S2_S2_fjLj1024ELj1ELj4ELj1ELj16ENS_18Kernel_traits_baseILj1024ES2_S2_S2_S2_fjLj128EEEEELb1ELb1ELb0EEEvNS_9BwdParamsE:
        /* <DEDUP_REMOVED lines=17> */
[----:B------:R-:W0:Y:S01]  /*0110*/  LDCU.64 UR10, c[0x0][0x470] ;  /* 0x00008e00ff0a77ac */ /* 0x000e220008000a00 */
        /* <DEDUP_REMOVED lines=17> */
[C---:B----4-:R-:W-:Y:S01]  /*0230*/  @P1 IMAD.WIDE.U32 R12, R3.reuse, 0x10, R12 ;  /* 0x00000010030c1825 */ /* 0x050fe200078e000c */
[----:B------:R-:W-:-:S04]  /*0240*/  @P1 IADD3 R3, PT, PT, R3, 0x20, RZ ;  /* 0x0000002003031810 */ /* 0x000fc80007ffe0ff */
[----:B------:R2:W5:Y:S01]  /*0250*/  @P1 LDG.E.128 R48, desc[UR8][R12.64] ;  /* 0x000000080c301981 */ /* 0x000562000c1e1d00 */
        /* <DEDUP_REMOVED lines=57> */
[----:B0-----:R-:W-:Y:S01]  /*05f0*/  UISETP.NE.AND UP0, UPT, UR4, URZ, UPT ;  /* 0x000000ff0400728c */ /* 0x001fe2000bf05270 */
        /* <DEDUP_REMOVED lines=15> */
[----:B------:R-:W-:-:S07]  /*06f0*/  CS2R R138, SRZ ;  /* 0x00000000008a7805 */ /* 0x000fce000001ff00 */
.L_x_993:
        /* <DEDUP_REMOVED lines=10> */
[C---:B------:R-:W-:Y:S01]  /*07a0*/  ISETP.GE.U32.AND P2, PT, R2.reuse, 0x60, PT ;  /* 0x000000600200780c */ /* 0x040fe20003f46070 */
[----:B------:R-:W-:Y:S01]  /*07b0*/  IMAD R6, R5, R0, RZ ;  /* 0x0000000005067224 */ /* 0x000fe200078e02ff */
[----:B------:R-:W-:-:S04]  /*07c0*/  ISETP.GE.U32.AND P5, PT, R2, 0x80, PT ;  /* 0x000000800200780c */ /* 0x000fc80003fa6070 */
[----:B------:R-:W-:-:S04]  /*07d0*/  SHF.R.S32.HI R145, RZ, 0x1f, R6 ;  /* 0x0000001fff917819 */ /* 0x000fc80000011406 */
[----:B------:R-:W-:-:S04]  /*07e0*/  LEA.HI R145, R145, R6, RZ, 0x3 ;  /* 0x0000000691917211 */ /* 0x000fc800078f18ff */
[----:B------:R-:W-:-:S04]  /*07f0*/  LEA.HI.SX32 R6, R145, R4, 0x1d ;  /* 0x0000000491067211 */ /* 0x000fc800078feaff */
[----:B------:R-:W-:Y:S02]  /*0800*/  MOV R203, R6 ;  /* 0x0000000600cb7202 */ /* 0x000fe40000000f00 */
[----:B--2---:R-:W-:Y:S01]  /*0810*/  FSEL R199, R142, RZ, !P4 ;  /* 0x000000ff8ec77208 */ /* 0x004fe20006000000 */
[----:B0-----:R-:W-:Y:S06]  /*0820*/  @!P3 BRA `(.L_x_945) ;  /* 0x000000040090b947 */ /* 0x001fec0003800000 */
[----:B------:R-:W0:Y:S08]  /*0830*/  LDC.64 R8, c[0x0][0x3a8] ;  /* 0x0000ea00ff087b82 */ /* 0x000e300000000a00 */
[----:B------:R-:W1:Y:S08]  /*0840*/  LDC.64 R12, c[0x0][0x428] ;  /* 0x00010a00ff0c7b82 */ /* 0x000e700000000a00 */
[----:B------:R-:W2:Y:S01]  /*0850*/  LDC.64 R162, c[0x0][0x3b0] ;  /* 0x0000ec00ffa27b82 */ /* 0x000ea20000000a00 */
[----:B0-----:R-:W-:-:S06]  /*0860*/  IMAD.WIDE.U32 R8, R6, 0x10, R8 ;  /* 0x0000001006087825 */ /* 0x001fcc00078e0008 */
[----:B------:R-:W3:Y:S01]  /*0870*/  LDG.E.128 R8, desc[UR8][R8.64] ;  /* 0x0000000808087981 */ /* 0x000ee2000c1e1d00 */
[----:B-1----:R-:W-:-:S06]  /*0880*/  IMAD.WIDE.U32 R12, R6, 0x10, R12 ;  /* 0x00000010060c7825 */ /* 0x002fcc00078e000c */
[----:B------:R-:W4:Y:S01]  /*0890*/  LDG.E.128 R12, desc[UR8][R12.64] ;  /* 0x000000080c0c7981 */ /* 0x000f22000c1e1d00 */
[----:B------:R-:W-:Y:S01]  /*08a0*/  ISETP.NE.U32.AND P3, PT, RZ, UR10, PT ;  /* 0x0000000aff007c0c */ /* 0x000fe2000bf65070 */
[C---:B--2---:R-:W-:Y:S01]  /*08b0*/  IMAD.WIDE.U32 R162, R6.reuse, 0x8, R162 ;  /* 0x0000000806a27825 */ /* 0x044fe200078e00a2 */
[----:B------:R-:W-:Y:S02]  /*08c0*/  ISETP.NE.U32.AND P0, PT, RZ, UR20, PT ;  /* 0x00000014ff007c0c */ /* 0x000fe4000bf05070 */
[----:B------:R-:W-:Y:S02]  /*08d0*/  ISETP.NE.AND.EX P3, PT, RZ, UR11, PT, P3 ;  /* 0x0000000bff007c0c */ /* 0x000fe4000bf65330 */
[----:B------:R-:W-:Y:S01]  /*08e0*/  ISETP.NE.AND.EX P0, PT, RZ, UR21, PT, P0 ;  /* 0x00000015ff007c0c */ /* 0x000fe2000bf05300 */
[----:B------:R-:W5:Y:S10]  /*08f0*/  LDG.E.64 R162, desc[UR8][R162.64] ;  /* 0x00000008a2a27981 */ /* 0x000f74000c1e1b00 */
[----:B------:R-:W0:Y:S08]  /*0900*/  @P3 LDC.64 R18, c[0x0][0x3b8] ;  /* 0x0000ee00ff123b82 */ /* 0x000e300000000a00 */
[----:B------:R-:W1:Y:S01]  /*0910*/  @P0 LDC.64 R16, c[0x0][0x438] ;  /* 0x00010e00ff100b82 */ /* 0x000e620000000a00 */
[----:B0-----:R-:W-:-:S05]  /*0920*/  @P3 IMAD.WIDE.U32 R18, R6, 0x8, R18 ;  /* 0x0000000806123825 */ /* 0x001fca00078e0012 */
[----:B------:R-:W5:Y:S01]  /*0930*/  @P3 LDG.E.64 R160, desc[UR8][R18.64] ;  /* 0x0000000812a03981 */ /* 0x000f62000c1e1b00 */
[----:B-1----:R-:W-:-:S05]  /*0940*/  @P0 IMAD.WIDE.U32 R16, R6, 0x10, R16 ;  /* 0x0000001006100825 */ /* 0x002fca00078e0010 */
[----:B------:R0:W5:Y:S01]  /*0950*/  @P0 LDG.E.128 R116, desc[UR8][R16.64] ;  /* 0x0000000810740981 */ /* 0x000162000c1e1d00 */
[----:B------:R-:W-:Y:S01]  /*0960*/  IADD3 R203, PT, PT, R6, 0x20, RZ ;  /* 0x0000002006cb7810 */ /* 0x000fe20007ffe0ff */
[--C-:B---3--:R-:W-:Y:S02]  /*0970*/  HADD2.F32 R20, -RZ, R8.reuse.H0_H0 ;  /* 0x20000008ff147230 */ /* 0x108fe40000004100 */
[----:B------:R-:W-:Y:S02]  /*0980*/  HADD2.F32 R22, -RZ, R8.H1_H1 ;  /* 0x30000008ff167230 */ /* 0x000fe40000004100 */
[--C-:B------:R-:W-:Y:S02]  /*0990*/  HADD2.F32 R140, -RZ, R9.reuse.H0_H0 ;  /* 0x20000009ff8c7230 */ /* 0x100fe40000004100 */
[----:B------:R-:W-:Y:S01]  /*09a0*/  FADD.FTZ R20, -R199, R20 ;  /* 0x00000014c7147221 */ /* 0x000fe20000010100 */
[----:B------:R-:W-:Y:S02]  /*09b0*/  HADD2.F32 R142, -RZ, R9.H1_H1 ;  /* 0x30000009ff8e7230 */ /* 0x000fe40000004100 */
[----:B------:R-:W-:-:S02]  /*09c0*/  HADD2.F32 R8, -RZ, R40.H0_H0 ;  /* 0x20000028ff087230 */ /* 0x000fc40000004100 */
[----:B-----5:R-:W-:Y:S01]  /*09d0*/  FMUL.FTZ R3, R149, R20 ;  /* 0x0000001495037220 */ /* 0x020fe20000410000 */
[----:B----4-:R-:W-:Y:S02]  /*09e0*/  HADD2.F32 R7, -RZ, R12.H0_H0 ;  /* 0x2000000cff077230 */ /* 0x010fe40000004100 */
[--C-:B------:R-:W-:Y:S02]  /*09f0*/  HADD2.F32 R144, -RZ, R10.reuse.H0_H0 ;  /* 0x2000000aff907230 */ /* 0x100fe40000004100 */
[----:B------:R-:W-:Y:S02]  /*0a00*/  HADD2.F32 R146, -RZ, R10.H1_H1 ;  /* 0x3000000aff927230 */ /* 0x000fe40000004100 */
[----:B------:R-:W-:Y:S01]  /*0a10*/  FADD.FTZ R10, -R199, R22 ;  /* 0x00000016c70a7221 */ /* 0x000fe20000010100 */
[----:B------:R-:W-:Y:S02]  /*0a20*/  HADD2.F32 R12, -RZ, R12.H1_H1 ;  /* 0x3000000cff0c7230 */ /* 0x000fe40000004100 */
[----:B------:R-:W-:-:S02]  /*0a30*/  HADD2.F32 R9, -RZ, R40.H1_H1 ;  /* 0x30000028ff097230 */ /* 0x000fc40000004100 */
[----:B------:R-:W-:Y:S01]  /*0a40*/  FADD.FTZ R140, -R199, R140 ;  /* 0x0000008cc78c7221 */ /* 0x000fe20000010100 */
[--C-:B------:R-:W-:Y:S02]  /*0a50*/  HADD2.F32 R202, -RZ, R11.reuse.H0_H0 ;  /* 0x2000000bffca7230 */ /* 0x100fe40000004100 */
[-C--:B------:R-:W-:Y:S01]  /*0a60*/  FMUL.FTZ R8, R8, R7.reuse ;  /* 0x0000000708087220 */ /* 0x080fe20000410000 */
[----:B------:R-:W-:Y:S02]  /*0a70*/  HADD2.F32 R204, -RZ, R11.H1_H1 ;  /* 0x3000000bffcc7230 */ /* 0x000fe40000004100 */
[----:B------:R-:W-:Y:S01]  /*0a80*/  FADD.FTZ R80, R80, R7 ;  /* 0x0000000750507221 */ /* 0x000fe20000010000 */
[----:B------:R-:W-:Y:S01]  /*0a90*/  FFMA.FTZ R56, R3, R7, R56 ;  /* 0x0000000703387223 */ /* 0x000fe20000010038 */
[--C-:B0-----:R-:W-:Y:S02]  /*0aa0*/  HADD2.F32 R16, -RZ, R13.reuse.H0_H0 ;  /* 0x2000000dff107230 */ /* 0x101fe40000004100 */
[----:B------:R-:W-:Y:S01]  /*0ab0*/  FMUL.FTZ R10, R149, R10 ;  /* 0x0000000a950a7220 */ /* 0x000fe20000410000 */
[----:B------:R-:W-:-:S02]  /*0ac0*/  HADD2.F32 R18, -RZ, R13.H1_H1 ;  /* 0x3000000dff127230 */ /* 0x000fc40000004100 */
[----:B------:R-:W-:Y:S01]  /*0ad0*/  FMUL.FTZ R7, R9, R12 ;  /* 0x0000000c09077220 */ /* 0x000fe20000410000 */
[--C-:B------:R-:W-:Y:S02]  /*0ae0*/  HADD2.F32 R11, -RZ, R41.reuse.H0_H0 ;  /* 0x20000029ff0b7230 */ /* 0x100fe40000004100 */
[----:B------:R-:W-:Y:S01]  /*0af0*/  FMUL.FTZ R9, R149, R140 ;  /* 0x0000008c95097220 */ /* 0x000fe20000410000 */
[----:B------:R-:W-:Y:S02]  /*0b00*/  HADD2.F32 R13, -RZ, R41.H1_H1 ;  /* 0x30000029ff0d7230 */ /* 0x000fe40000004100 */
[----:B------:R-:W-:Y:S01]  /*0b10*/  FADD.FTZ R144, -R199, R144 ;  /* 0x00000090c7907221 */ /* 0x000fe20000010100 */
[----:B------:R-:W-:Y:S01]  /*0b20*/  FADD.FTZ R81, R81, R12 ;  /* 0x0000000c51517221 */ /* 0x000fe20000010000 */
[----:B------:R-:W-:Y:S01]  /*0b30*/  FFMA.FTZ R57, R10, R12, R57 ;  /* 0x0000000c0a397223 */ /* 0x000fe20000010039 */
[-C--:B------:R-:W-:Y:S01]  /*0b40*/  FMUL.FTZ R12, R11, R16.reuse ;  /* 0x000000100b0c7220 */ /* 0x080fe20000410000 */
[----:B------:R-:W-:Y:S01]  /*0b50*/  FADD.FTZ R82, R82, R16 ;  /* 0x0000001052527221 */ /* 0x000fe20000010000 */
[----:B------:R-:W-:Y:S01]  /*0b60*/  FFMA.FTZ R58, R9, R16, R58 ;  /* 0x00000010093a7223 */ /* 0x000fe2000001003a */
[----:B------:R-:W-:-:S02]  /*0b70*/  HADD2.F32 R17, -RZ, R14.H0_H0 ;  /* 0x2000000eff117230 */ /* 0x000fc40000004100 */
[----:B------:R-:W-:Y:S01]  /*0b80*/  FMUL.FTZ R11, R13, R18 ;  /* 0x000000120d0b7220 */ /* 0x000fe20000410000 */
[----:B------:R-:W-:Y:S02]  /*0b90*/  HADD2.F32 R16, -RZ, R42.H0_H0 ;  /* 0x2000002aff107230 */ /* 0x000fe40000004100 */
[----:B------:R-:W-:Y:S01]  /*0ba0*/  FMUL.FTZ R13, R149, R144 ;  /* 0x00000090950d7220 */ /* 0x000fe20000410000 */
[----:B------:R-:W-:Y:S01]  /*0bb0*/  FADD.FTZ R20, RZ, R8 ;  /* 0x00000008ff147221 */ /* 0x000fe20000010000 */
[----:B------:R-:W-:Y:S01]  /*0bc0*/  FADD.FTZ R84, R84, R17 ;  /* 0x0000001154547221 */ /* 0x000fe20000010000 */
[-C--:B------:R-:W-:Y:S01]  /*0bd0*/  FMUL.FTZ R16, R16, R17.reuse ;  /* 0x0000001110107220 */ /* 0x080fe20000410000 */
[----:B------:R-:W-:Y:S01]  /*0be0*/  FFMA.FTZ R60, R13, R17, R60 ;  /* 0x000000110d3c7223 */ /* 0x000fe2000001003c */
[----:B------:R-:W-:Y:S01]  /*0bf0*/  FFMA.FTZ R17, R3, R8, RZ ;  /* 0x0000000803117223 */ /* 0x000fe200000100ff */
[----:B------:R-:W-:Y:S02]  /*0c00*/  HADD2.F32 R200, -RZ, R14.H1_H1 ;  /* 0x3000000effc87230 */ /* 0x000fe40000004100 */
[----:B------:R-:W-:Y:S01]  /*0c10*/  FADD.FTZ R14, -R199, R142 ;  /* 0x0000008ec70e7221 */ /* 0x000fe20000010100 */
[----:B------:R-:W-:Y:S01]  /*0c20*/  FADD.FTZ R19, R20, R7 ;  /* 0x0000000714137221 */ /* 0x000fe20000010000 */
[----:B------:R-:W-:-:S02]  /*0c30*/  FFMA.FTZ R20, R10, R7, R17 ;  /* 0x000000070a147223 */ /* 0x000fc40000010011 */
[----:B------:R-:W-:Y:S01]  /*0c40*/  FMUL.FTZ R14, R149, R14 ;  /* 0x0000000e950e7220 */ /* 0x000fe20000410000 */
[----:B------:R-:W-:Y:S01]  /*0c50*/  FADD.FTZ R22, R19, R12 ;  /* 0x0000000c13167221 */ /* 0x000fe20000010000 */
[----:B------:R-:W-:Y:S01]  /*0c60*/  FFMA.FTZ R141, R9, R12, R20 ;  /* 0x0000000c098d7223 */ /* 0x000fe20000010014 */
[--C-:B------:R-:W-:Y:S02]  /*0c70*/  HADD2.F32 R145, -RZ, R15.reuse.H0_H0 ;  /* 0x2000000fff917230 */ /* 0x100fe40000004100 */
[----:B------:R-:W-:Y:S01]  /*0c80*/  FADD.FTZ R83, R83, R18 ;  /* 0x0000001253537221 */ /* 0x000fe20000010000 */
[----:B------:R-:W-:Y:S02]  /*0c90*/  HADD2.F32 R147, -RZ, R15.H1_H1 ;  /* 0x3000000fff937230 */ /* 0x000fe40000004100 */
[----:B------:R-:W-:Y:S01]  /*0ca0*/  FFMA.FTZ R59, R14, R18, R59 ;  /* 0x000000120e3b7223 */ /* 0x000fe2000001003b */
[----:B------:R-:W-:Y:S02]  /*0cb0*/  HADD2.F32 R15, -RZ, R42.H1_H1 ;  /* 0x3000002aff0f7230 */ /* 0x000fe40000004100 */
[----:B------:R-:W-:Y:S01]  /*0cc0*/  FADD.FTZ R18, -R199, R146 ;  /* 0x00000092c7127221 */ /* 0x000fe20000010100 */
[----:B------:R-:W-:Y:S01]  /*0cd0*/  FADD.FTZ R143, R22, R11 ;  /* 0x0000000b168f7221 */ /* 0x000fe20000010000 */
[----:B------:R-:W-:Y:S01]  /*0ce0*/  FFMA.FTZ R20, R14, R11, R141 ;  /* 0x0000000b0e147223 */ /* 0x000fe2000001008d */
[----:B------:R-:W-:-:S02]  /*0cf0*/  HADD2.F32 R140, -RZ, R43.H0_H0 ;  /* 0x2000002bff8c7230 */ /* 0x000fc40000004100 */
[----:B------:R-:W-:Y:S02]  /*0d00*/  HADD2.F32 R142, -RZ, R43.H1_H1 ;  /* 0x3000002bff8e7230 */ /* 0x000fe40000004100 */
[----:B------:R-:W-:Y:S01]  /*0d10*/  FMUL.FTZ R15, R15, R200 ;  /* 0x000000c80f0f7220 */ /* 0x000fe20000410000 */
[----:B------:R-:W-:Y:S01]  /*0d20*/  FMUL.FTZ R18, R149, R18 ;  /* 0x0000001295127220 */ /* 0x000fe20000410000 */
[----:B------:R-:W-:Y:S01]  /*0d30*/  FADD.FTZ R202, -R199, R202 ;  /* 0x000000cac7ca7221 */ /* 0x000fe20000010100 */
[----:B------:R-:W-:Y:S01]  /*0d40*/  FADD.FTZ R22, R143, R16 ;  /* 0x000000108f167221 */ /* 0x000fe20000010000 */
[----:B------:R-:W-:Y:S01]  /*0d50*/  FFMA.FTZ R141, R13, R16, R20 ;  /* 0x000000100d8d7223 */ /* 0x000fe20000010014 */
[----:B------:R-:W-:Y:S01]  /*0d60*/  FMUL.FTZ R17, R140, R145 ;  /* 0x000000918c117220 */ /* 0x000fe20000410000 */
[----:B------:R-:W-:Y:S01]  /*0d70*/  FMUL.FTZ R20, R142, R147 ;  /* 0x000000938e147220 */ /* 0x000fe20000410000 */
[----:B------:R-:W-:Y:S01]  /*0d80*/  FMUL.FTZ R19, R149, R202 ;  /* 0x000000ca95137220 */ /* 0x000fe20000410000 */
[----:B------:R-:W-:Y:S01]  /*0d90*/  FADD.FTZ R204, -R199, R204 ;  /* 0x000000ccc7cc7221 */ /* 0x000fe20000010100 */
[----:B------:R-:W-:Y:S01]  /*0da0*/  FADD.FTZ R140, R22, R15 ;  /* 0x0000000f168c7221 */ /* 0x000fe20000010000 */
[----:B------:R-:W-:-:S02]  /*0db0*/  FFMA.FTZ R142, R18, R15, R141 ;  /* 0x0000000f128e7223 */ /* 0x000fc4000001008d */
        /* <DEDUP_REMOVED lines=11> */
.L_x_945:
[----:B------:R-:W-:Y:S05]  /*0e70*/  BSYNC.RECONVERGENT B1 ;  /* 0x0000000000017941 */ /* 0x000fea0003800200 */
.L_x_944:
        /* <DEDUP_REMOVED lines=14> */
[----:B------:R-:W5:Y:S07]  /*0f60*/  LDG.E.64 R156, desc[UR8][R34.64] ;  /* 0x00000008229c7981 */ /* 0x000f6e000c1e1b00 */
[----:B------:R-:W0:Y:S08]  /*0f70*/  @P3 LDC.64 R32, c[0x0][0x3b8] ;  /* 0x0000ee00ff203b82 */ /* 0x000e300000000a00 */
[----:B------:R-:W1:Y:S01]  /*0f80*/  @P0 LDC.64 R140, c[0x0][0x438] ;  /* 0x00010e00ff8c0b82 */ /* 0x000e620000000a00 */
[----:B0-----:R-:W-:-:S05]  /*0f90*/  @P3 IMAD.WIDE.U32 R32, R203, 0x8, R32 ;  /* 0x00000008cb203825 */ /* 0x001fca00078e0020 */
[----:B------:R0:W5:Y:S01]  /*0fa0*/  @P3 LDG.E.64 R158, desc[UR8][R32.64] ;  /* 0x00000008209e3981 */ /* 0x000162000c1e1b00 */
[----:B-1----:R-:W-:-:S05]  /*0fb0*/  @P0 IMAD.WIDE.U32 R140, R203, 0x10, R140 ;  /* 0x00000010cb8c0825 */ /* 0x002fca00078e008c */
[----:B------:R1:W5:Y:S01]  /*0fc0*/  @P0 LDG.E.128 R120, desc[UR8][R140.64] ;  /* 0x000000088c780981 */ /* 0x000362000c1e1d00 */
[----:B------:R-:W-:Y:S01]  /*0fd0*/  HADD2.F32 R143, -RZ, R47.H0_H0 ;  /* 0x2000002fff8f7230 */ /* 0x000fe20000004100 */
[----:B------:R-:W-:Y:S01]  /*0fe0*/  IADD3 R203, PT, PT, R203, 0x20, RZ ;  /* 0x00000020cbcb7810 */ /* 0x000fe20007ffe0ff */
[--C-:B---3--:R-:W-:Y:S02]  /*0ff0*/  HADD2.F32 R142, -RZ, R24.reuse.H0_H0 ;  /* 0x20000018ff8e7230 */ /* 0x108fe40000004100 */
[----:B------:R-:W-:Y:S02]  /*1000*/  HADD2.F32 R144, -RZ, R24.H1_H1 ;  /* 0x30000018ff907230 */ /* 0x000fe40000004100 */
[--C-:B------:R-:W-:Y:S02]  /*1010*/  HADD2.F32 R146, -RZ, R25.reuse.H0_H0 ;  /* 0x20000019ff927230 */ /* 0x100fe40000004100 */
[----:B------:R-:W-:Y:S01]  /*1020*/  FADD.FTZ R142, -R199, R142 ;  /* 0x0000008ec78e7221 */ /* 0x000fe20000010100 */
[----:B------:R-:W-:-:S02]  /*1030*/  HADD2.F32 R148, -RZ, R25.H1_H1 ;  /* 0x30000019ff947230 */ /* 0x000fc40000004100 */
[----:B------:R-:W-:Y:S02]  /*1040*/  HADD2.F32 R24, -RZ, R44.H0_H0 ;  /* 0x2000002cff187230 */ /* 0x000fe40000004100 */
[----:B-----5:R-:W-:Y:S01]  /*1050*/  FMUL.FTZ R21, R149, R142 ;  /* 0x0000008e95157220 */ /* 0x020fe20000410000 */
[----:B----4-:R-:W-:Y:S02]  /*1060*/  HADD2.F32 R23, -RZ, R28.H0_H0 ;  /* 0x2000001cff177230 */ /* 0x010fe40000004100 */
[--C-:B------:R-:W-:Y:S02]  /*1070*/  HADD2.F32 R150, -RZ, R26.reuse.H0_H0 ;  /* 0x2000001aff967230 */ /* 0x100fe40000004100 */
[----:B------:R-:W-:Y:S02]  /*1080*/  HADD2.F32 R202, -RZ, R26.H1_H1 ;  /* 0x3000001affca7230 */ /* 0x000fe40000004100 */
[----:B------:R-:W-:Y:S01]  /*1090*/  FADD.FTZ R26, -R199, R144 ;  /* 0x00000090c71a7221 */ /* 0x000fe20000010100 */
[----:B------:R-:W-:-:S02]  /*10a0*/  HADD2.F32 R28, -RZ, R28.H1_H1 ;  /* 0x3000001cff1c7230 */ /* 0x000fc40000004100 */
[----:B------:R-:W-:Y:S02]  /*10b0*/  HADD2.F32 R25, -RZ, R44.H1_H1 ;  /* 0x3000002cff197230 */ /* 0x000fe40000004100 */
[----:B------:R-:W-:Y:S01]  /*10c0*/  FADD.FTZ R146, -R199, R146 ;  /* 0x00000092c7927221 */ /* 0x000fe20000010100 */
[--C-:B------:R-:W-:Y:S02]  /*10d0*/  HADD2.F32 R206, -RZ, R27.reuse.H0_H0 ;  /* 0x2000001bffce7230 */ /* 0x100fe40000004100 */
[-C--:B------:R-:W-:Y:S01]  /*10e0*/  FMUL.FTZ R24, R24, R23.reuse ;  /* 0x0000001718187220 */ /* 0x080fe20000410000 */
[----:B------:R-:W-:Y:S02]  /*10f0*/  HADD2.F32 R208, -RZ, R27.H1_H1 ;  /* 0x3000001bffd07230 */ /* 0x000fe40000004100 */
[----:B------:R-:W-:Y:S01]  /*1100*/  FADD.FTZ R88, R88, R23 ;  /* 0x0000001758587221 */ /* 0x000fe20000010000 */
[----:B------:R-:W-:Y:S01]  /*1110*/  FFMA.FTZ R64, R21, R23, R64 ;  /* 0x0000001715407223 */ /* 0x000fe20000010040 */
[----:B0-----:R-:W-:-:S02]  /*1120*/  HADD2.F32 R32, -RZ, R29.H0_H0 ;  /* 0x2000001dff207230 */ /* 0x001fc40000004100 */
[----:B------:R-:W-:Y:S01]  /*1130*/  FMUL.FTZ R26, R149, R26 ;  /* 0x0000001a951a7220 */ /* 0x000fe20000410000 */
[----:B------:R-:W-:Y:S02]  /*1140*/  HADD2.F32 R34, -RZ, R29.H1_H1 ;  /* 0x3000001dff227230 */ /* 0x000fe40000004100 */
        /* <DEDUP_REMOVED lines=14> */
[----:B-1----:R-:W-:Y:S01]  /*1230*/  FADD.FTZ R140, R201, R24 ;  /* 0x00000018c98c7221 */ /* 0x002fe20000010000 */
[----:B------:R-:W-:Y:S01]  /*1240*/  FADD.FTZ R92, R92, R33 ;  /* 0x000000215c5c7221 */ /* 0x000fe20000010000 */
[-C--:B------:R-:W-:Y:S01]  /*1250*/  FMUL.FTZ R32, R32, R33.reuse ;  /* 0x0000002120207220 */ /* 0x080fe20000410000 */
[----:B------:R-:W-:Y:S01]  /*1260*/  FFMA.FTZ R68, R29, R33, R68 ;  /* 0x000000211d447223 */ /* 0x000fe20000010044 */
[----:B------:R-:W-:Y:S01]  /*1270*/  FFMA.FTZ R33, R21, R24, R200 ;  /* 0x0000001815217223 */ /* 0x000fe200000100c8 */
[----:B------:R-:W-:Y:S02]  /*1280*/  HADD2.F32 R204, -RZ, R30.H1_H1 ;  /* 0x3000001effcc7230 */ /* 0x000fe40000004100 */
[----:B------:R-:W-:Y:S01]  /*1290*/  FADD.FTZ R30, -R199, R148 ;  /* 0x00000094c71e7221 */ /* 0x000fe20000010100 */
[----:B------:R-:W-:Y:S01]  /*12a0*/  FADD.FTZ R35, R140, R23 ;  /* 0x000000178c237221 */ /* 0x000fe20000010000 */
[----:B------:R-:W-:Y:S01]  /*12b0*/  FFMA.FTZ R140, R26, R23, R33 ;  /* 0x000000171a8c7223 */ /* 0x000fe20000010021 */
[----:B------:R-:W-:-:S02]  /*12c0*/  HADD2.F32 R145, -RZ, R31.H0_H0 ;  /* 0x2000001fff917230 */ /* 0x000fc40000004100 */
[----:B------:R-:W-:Y:S01]  /*12d0*/  FMUL.FTZ R30, R149, R30 ;  /* 0x0000001e951e7220 */ /* 0x000fe20000410000 */
[----:B------:R-:W-:Y:S01]  /*12e0*/  FADD.FTZ R142, R35, R28 ;  /* 0x0000001c238e7221 */ /* 0x000fe20000010000 */
[----:B------:R-:W-:Y:S01]  /*12f0*/  FFMA.FTZ R141, R25, R28, R140 ;  /* 0x0000001c198d7223 */ /* 0x000fe2000001008c */
[----:B------:R-:W-:Y:S02]  /*1300*/  HADD2.F32 R147, -RZ, R31.H1_H1 ;  /* 0x3000001fff937230 */ /* 0x000fe40000004100 */
[----:B------:R-:W-:Y:S01]  /*1310*/  FADD.FTZ R91, R91, R34 ;  /* 0x000000225b5b7221 */ /* 0x000fe20000010000 */
[----:B------:R-:W-:Y:S01]  /*1320*/  FFMA.FTZ R67, R30, R34, R67 ;  /* 0x000000221e437223 */ /* 0x000fe20000010043 */
[----:B------:R-:W-:Y:S02]  /*1330*/  HADD2.F32 R31, -RZ, R46.H1_H1 ;  /* 0x3000002eff1f7230 */ /* 0x000fe40000004100 */
[----:B------:R-:W-:Y:S01]  /*1340*/  FMUL.FTZ R33, R143, R145 ;  /* 0x000000918f217220 */ /* 0x000fe20000410000 */
[----:B------:R-:W-:Y:S01]  /*1350*/  FADD.FTZ R34, -R199, R202 ;  /* 0x000000cac7227221 */ /* 0x000fe20000010100 */
[----:B------:R-:W-:Y:S01]  /*1360*/  FADD.FTZ R143, R142, R27 ;  /* 0x0000001b8e8f7221 */ /* 0x000fe20000010000 */
[----:B------:R-:W-:Y:S01]  /*1370*/  FFMA.FTZ R140, R30, R27, R141 ;  /* 0x0000001b1e8c7223 */ /* 0x000fe2000001008d */
[----:B------:R-:W-:Y:S01]  /*1380*/  FMUL.FTZ R31, R31, R204 ;  /* 0x000000cc1f1f7220 */ /* 0x000fe20000410000 */
[----:B------:R-:W-:Y:S01]  /*1390*/  FMUL.FTZ R34, R149, R34 ;  /* 0x0000002295227220 */ /* 0x000fe20000410000 */
[----:B------:R-:W-:Y:S01]  /*13a0*/  FADD.FTZ R206, -R199, R206 ;  /* 0x000000cec7ce7221 */ /* 0x000fe20000010100 */
[----:B------:R-:W-:Y:S01]  /*13b0*/  FADD.FTZ R142, R143, R32 ;  /* 0x000000208f8e7221 */ /* 0x000fe20000010000 */
[----:B------:R-:W-:Y:S01]  /*13c0*/  FFMA.FTZ R141, R29, R32, R140 ;  /* 0x000000201d8d7223 */ /* 0x000fe2000001008c */
[----:B------:R-:W-:-:S02]  /*13d0*/  HADD2.F32 R148, -RZ, R47.H1_H1 ;  /* 0x3000002fff947230 */ /* 0x000fc40000004100 */
[----:B------:R-:W-:Y:S01]  /*13e0*/  FMUL.FTZ R35, R149, R206 ;  /* 0x000000ce95237220 */ /* 0x000fe20000410000 */
        /* <DEDUP_REMOVED lines=15> */
.L_x_947:
[----:B------:R-:W-:Y:S05]  /*14e0*/  BSYNC.RECONVERGENT B1 ;  /* 0x0000000000017941 */ /* 0x000fea0003800200 */
.L_x_946:
        /* <DEDUP_REMOVED lines=13> */
[----:B------:R-:W-:-:S11]  /*15c0*/  ISETP.NE.AND.EX P0, PT, RZ, UR21, PT, P0 ;  /* 0x00000015ff007c0c */ /* 0x000fd6000bf05300 */
[----:B------:R-:W0:Y:S08]  /*15d0*/  @P3 LDC.64 R152, c[0x0][0x3b8] ;  /* 0x0000ee00ff983b82 */ /* 0x000e300000000a00 */
[----:B------:R-:W1:Y:S01]  /*15e0*/  @P0 LDC.64 R166, c[0x0][0x438] ;  /* 0x00010e00ffa60b82 */ /* 0x000e620000000a00 */
[----:B0-----:R-:W-:-:S05]  /*15f0*/  @P3 IMAD.WIDE.U32 R152, R203, 0x8, R152 ;  /* 0x00000008cb983825 */ /* 0x001fca00078e0098 */
[----:B------:R0:W5:Y:S01]  /*1600*/  @P3 LDG.E.64 R164, desc[UR8][R152.64] ;  /* 0x0000000898a43981 */ /* 0x000162000c1e1b00 */
[----:B-1----:R-:W-:-:S03]  /*1610*/  @P0 IMAD.WIDE.U32 R172, R203, 0x10, R166 ;  /* 0x00000010cbac0825 */ /* 0x002fc600078e00a6 */
[----:B------:R-:W5:Y:S04]  /*1620*/  LDG.E.64 R166, desc[UR8][R154.64] ;  /* 0x000000089aa67981 */ /* 0x000f68000c1e1b00 */
[----:B------:R1:W5:Y:S01]  /*1630*/  @P0 LDG.E.128 R124, desc[UR8][R172.64] ;  /* 0x00000008ac7c0981 */ /* 0x000362000c1e1d00 */
[--C-:B0-----:R-:W-:Y:S02]  /*1640*/  HADD2.F32 R152, -RZ, R48.reuse.H0_H0 ;  /* 0x20000030ff987230 */ /* 0x101fe40000004100 */
[----:B------:R-:W-:Y:S02]  /*1650*/  HADD2.F32 R153, -RZ, R48.H1_H1 ;  /* 0x30000030ff997230 */ /* 0x000fe40000004100 */
[--C-:B-1----:R-:W-:Y:S02]  /*1660*/  HADD2.F32 R172, -RZ, R49.reuse.H0_H0 ;  /* 0x20000031ffac7230 */ /* 0x102fe40000004100 */
[----:B------:R-:W-:-:S02]  /*1670*/  HADD2.F32 R173, -RZ, R49.H1_H1 ;  /* 0x30000031ffad7230 */ /* 0x000fc40000004100 */
[----:B------:R-:W-:Y:S02]  /*1680*/  HADD2.F32 R177, -RZ, R50.H1_H1 ;  /* 0x30000032ffb17230 */ /* 0x000fe40000004100 */
[----:B------:R-:W-:Y:S01]  /*1690*/  HADD2.F32 R179, -RZ, R51.H0_H0 ;  /* 0x20000033ffb37230 */ /* 0x000fe20000004100 */
[----:B------:R-:W-:Y:S01]  /*16a0*/  IADD3 R203, PT, PT, R203, 0x20, RZ ;  /* 0x00000020cbcb7810 */ /* 0x000fe20007ffe0ff */
[--C-:B---3--:R-:W-:Y:S02]  /*16b0*/  HADD2.F32 R174, -RZ, R140.reuse.H0_H0 ;  /* 0x2000008cffae7230 */ /* 0x108fe40000004100 */
[----:B------:R-:W-:Y:S02]  /*16c0*/  HADD2.F32 R140, -RZ, R140.H1_H1 ;  /* 0x3000008cff8c7230 */ /* 0x000fe40000004100 */
[--C-:B------:R-:W-:Y:S02]  /*16d0*/  HADD2.F32 R176, -RZ, R141.reuse.H0_H0 ;  /* 0x2000008dffb07230 */ /* 0x100fe40000004100 */
[----:B------:R-:W-:-:S02]  /*16e0*/  HADD2.F32 R178, -RZ, R141.H1_H1 ;  /* 0x3000008dffb27230 */ /* 0x000fc40000004100 */
[C---:B------:R-:W-:Y:S01]  /*16f0*/  FADD.FTZ R174, -R199.reuse, R174 ;  /* 0x000000aec7ae7221 */ /* 0x040fe20000010100 */
[--C-:B----4-:R-:W-:Y:S02]  /*1700*/  HADD2.F32 R141, -RZ, R144.reuse.H0_H0 ;  /* 0x20000090ff8d7230 */ /* 0x110fe40000004100 */
[C---:B------:R-:W-:Y:S01]  /*1710*/  FADD.FTZ R140, -R199.reuse, R140 ;  /* 0x0000008cc78c7221 */ /* 0x040fe20000010100 */
[----:B------:R-:W-:Y:S02]  /*1720*/  HADD2.F32 R144, -RZ, R144.H1_H1 ;  /* 0x30000090ff907230 */ /* 0x000fe40000004100 */
[----:B------:R-:W-:Y:S01]  /*1730*/  FADD.FTZ R176, -R199, R176 ;  /* 0x000000b0c7b07221 */ /* 0x000fe20000010100 */
[----:B-----5:R-:W-:Y:S01]  /*1740*/  FMUL.FTZ R151, R149, R174 ;  /* 0x000000ae95977220 */ /* 0x020fe20000410000 */
[----:B------:R-:W-:Y:S01]  /*1750*/  FMUL.FTZ R152, R152, R141 ;  /* 0x0000008d98987220 */ /* 0x000fe20000410000 */
[--C-:B------:R-:W-:Y:S02]  /*1760*/  HADD2.F32 R202, -RZ, R143.reuse.H0_H0 ;  /* 0x2000008fffca7230 */ /* 0x100fe40000004100 */
[----:B------:R-:W-:-:S02]  /*1770*/  HADD2.F32 R206, -RZ, R143.H1_H1 ;  /* 0x3000008fffce7230 */ /* 0x000fc40000004100 */
[C---:B------:R-:W-:Y:S01]  /*1780*/  FMUL.FTZ R154, R149.reuse, R140 ;  /* 0x0000008c959a7220 */ /* 0x040fe20000410000 */
[----:B------:R-:W-:Y:S02]  /*1790*/  HADD2.F32 R143, -RZ, R145.H0_H0 ;  /* 0x20000091ff8f7230 */ /* 0x000fe40000004100 */
[----:B------:R-:W-:Y:S01]  /*17a0*/  FMUL.FTZ R155, R149, R176 ;  /* 0x000000b0959b7220 */ /* 0x000fe20000410000 */
[----:B------:R-:W-:Y:S01]  /*17b0*/  FADD.FTZ R96, R96, R141 ;  /* 0x0000008d60607221 */ /* 0x000fe20000010000 */
[----:B------:R-:W-:Y:S01]  /*17c0*/  FFMA.FTZ R72, R151, R141, R72 ;  /* 0x0000008d97487223 */ /* 0x000fe20000010048 */
[----:B------:R-:W-:Y:S01]  /*17d0*/  FMUL.FTZ R153, R153, R144 ;  /* 0x0000009099997220 */ /* 0x000fe20000410000 */
[----:B------:R-:W-:Y:S01]  /*17e0*/  FADD.FTZ R174, -R199, R178 ;  /* 0x000000b2c7ae7221 */ /* 0x000fe20000010100 */
[----:B------:R-:W-:Y:S01]  /*17f0*/  FADD.FTZ R140, R201, R152 ;  /* 0x00000098c98c7221 */ /* 0x000fe20000010000 */
[----:B------:R-:W-:Y:S01]  /*1800*/  FFMA.FTZ R141, R151, R152, R200 ;  /* 0x00000098978d7223 */ /* 0x000fe200000100c8 */
[----:B------:R-:W-:-:S02]  /*1810*/  HADD2.F32 R180, -RZ, R142.H0_H0 ;  /* 0x2000008effb47230 */ /* 0x000fc40000004100 */
[-C--:B------:R-:W-:Y:S01]  /*1820*/  FMUL.FTZ R172, R172, R143.reuse ;  /* 0x0000008facac7220 */ /* 0x080fe20000410000 */
[----:B------:R-:W-:Y:S02]  /*1830*/  HADD2.F32 R182, -RZ, R142.H1_H1 ;  /* 0x3000008effb67230 */ /* 0x000fe40000004100 */
[----:B------:R-:W-:Y:S01]  /*1840*/  FADD.FTZ R98, R98, R143 ;  /* 0x0000008f62627221 */ /* 0x000fe20000010000 */
[----:B------:R-:W-:Y:S02]  /*1850*/  HADD2.F32 R142, -RZ, R145.H1_H1 ;  /* 0x30000091ff8e7230 */ /* 0x000fe40000004100 */
[----:B------:R-:W-:Y:S01]  /*1860*/  FFMA.FTZ R74, R155, R143, R74 ;  /* 0x0000008f9b4a7223 */ /* 0x000fe2000001004a */
[----:B------:R-:W-:Y:S01]  /*1870*/  FMUL.FTZ R174, R149, R174 ;  /* 0x000000ae95ae7220 */ /* 0x000fe20000410000 */
[----:B------:R-:W-:Y:S01]  /*1880*/  FADD.FTZ R143, R140, R153 ;  /* 0x000000998c8f7221 */ /* 0x000fe20000010000 */
[----:B------:R-:W-:Y:S01]  /*1890*/  FFMA.FTZ R140, R154, R153, R141 ;  /* 0x000000999a8c7223 */ /* 0x000fe2000001008d */
[----:B------:R-:W-:-:S02]  /*18a0*/  HADD2.F32 R145, -RZ, R146.H0_H0 ;  /* 0x20000092ff917230 */ /* 0x000fc40000004100 */
[-C--:B------:R-:W-:Y:S01]  /*18b0*/  FMUL.FTZ R173, R173, R142.reuse ;  /* 0x0000008eadad7220 */ /* 0x080fe20000410000 */
[----:B------:R-:W-:Y:S02]  /*18c0*/  HADD2.F32 R176, -RZ, R50.H0_H0 ;  /* 0x20000032ffb07230 */ /* 0x000fe40000004100 */
[----:B------:R-:W-:Y:S01]  /*18d0*/  FADD.FTZ R99, R99, R142 ;  /* 0x0000008e63637221 */ /* 0x000fe20000010000 */
[----:B------:R-:W-:Y:S01]  /*18e0*/  FFMA.FTZ R75, R174, R142, R75 ;  /* 0x0000008eae4b7223 */ /* 0x000fe2000001004b */
[----:B------:R-:W-:Y:S01]  /*18f0*/  FADD.FTZ R180, -R199, R180 ;  /* 0x000000b4c7b47221 */ /* 0x000fe20000010100 */
[----:B------:R-:W-:Y:S01]  /*1900*/  FADD.FTZ R142, R143, R172 ;  /* 0x000000ac8f8e7221 */ /* 0x000fe20000010000 */
[----:B------:R-:W-:Y:S01]  /*1910*/  FFMA.FTZ R141, R155, R172, R140 ;  /* 0x000000ac9b8d7223 */ /* 0x000fe2000001008c */
[----:B------:R-:W-:Y:S02]  /*1920*/  HADD2.F32 R146, -RZ, R146.H1_H1 ;  /* 0x30000092ff927230 */ /* 0x000fe40000004100 */
[----:B------:R-:W-:Y:S01]  /*1930*/  FMUL.FTZ R175, R149, R180 ;  /* 0x000000b495af7220 */ /* 0x000fe20000410000 */
[----:B------:R-:W-:Y:S01]  /*1940*/  FADD.FTZ R178, -R199, R182 ;  /* 0x000000b6c7b27221 */ /* 0x000fe20000010100 */
[----:B------:R-:W-:Y:S01]  /*1950*/  FMUL.FTZ R176, R176, R145 ;  /* 0x00000091b0b07220 */ /* 0x000fe20000410000 */
[----:B------:R-:W-:Y:S01]  /*1960*/  FADD.FTZ R143, R142, R173 ;  /* 0x000000ad8e8f7221 */ /* 0x000fe20000010000 */
[----:B------:R-:W-:Y:S01]  /*1970*/  FFMA.FTZ R140, R174, R173, R141 ;  /* 0x000000adae8c7223 */ /* 0x000fe2000001008d */
[----:B------:R-:W-:-:S02]  /*1980*/  HADD2.F32 R204, -RZ, R147.H0_H0 ;  /* 0x20000093ffcc7230 */ /* 0x000fc40000004100 */
[----:B------:R-:W-:Y:S01]  /*1990*/  FMUL.FTZ R177, R177, R146 ;  /* 0x00000092b1b17220 */ /* 0x000fe20000410000 */
[----:B------:R-:W-:Y:S01]  /*19a0*/  FMUL.FTZ R178, R149, R178 ;  /* 0x000000b295b27220 */ /* 0x000fe20000410000 */
[----:B------:R-:W-:Y:S01]  /*19b0*/  FADD.FTZ R202, -R199, R202 ;  /* 0x000000cac7ca7221 */ /* 0x000fe20000010100 */
        /* <DEDUP_REMOVED lines=25> */
.L_x_949:
[----:B------:R-:W-:Y:S05]  /*1b50*/  BSYNC.RECONVERGENT B1 ;  /* 0x0000000000017941 */ /* 0x000fea0003800200 */
.L_x_948:
        /* <DEDUP_REMOVED lines=18> */
[----:B------:R0:W5:Y:S01]  /*1c80*/  @P3 LDG.E.64 R168, desc[UR8][R184.64] ;  /* 0x00000008b8a83981 */ /* 0x000162000c1e1b00 */
[----:B-1----:R-:W-:-:S05]  /*1c90*/  @P0 IMAD.WIDE.U32 R186, R203, 0x10, R186 ;  /* 0x00000010cbba0825 */ /* 0x002fca00078e00ba */
[----:B------:R1:W5:Y:S01]  /*1ca0*/  @P0 LDG.E.128 R36, desc[UR8][R186.64] ;  /* 0x00000008ba240981 */ /* 0x000362000c1e1d00 */
[--C-:B0-----:R-:W-:Y:S02]  /*1cb0*/  HADD2.F32 R184, -RZ, R52.reuse.H0_H0 ;  /* 0x20000034ffb87230 */ /* 0x101fe40000004100 */
[----:B------:R-:W-:Y:S02]  /*1cc0*/  HADD2.F32 R185, -RZ, R52.H1_H1 ;  /* 0x30000034ffb97230 */ /* 0x000fe40000004100 */
[----:B------:R-:W-:Y:S02]  /*1cd0*/  HADD2.F32 R189, -RZ, R53.H1_H1 ;  /* 0x30000035ffbd7230 */ /* 0x000fe40000004100 */
[----:B------:R-:W-:Y:S02]  /*1ce0*/  HADD2.F32 R193, -RZ, R54.H1_H1 ;  /* 0x30000036ffc17230 */ /* 0x000fe40000004100 */
[----:B------:R-:W-:Y:S02]  /*1cf0*/  HADD2.F32 R195, -RZ, R55.H0_H0 ;  /* 0x20000037ffc37230 */ /* 0x000fe40000004100 */
[----:B---3--:R-:W-:-:S02]  /*1d00*/  HADD2.F32 R188, -RZ, R140.H0_H0 ;  /* 0x2000008cffbc7230 */ /* 0x008fc40000004100 */
[----:B------:R-:W-:Y:S02]  /*1d10*/  HADD2.F32 R140, -RZ, R140.H1_H1 ;  /* 0x3000008cff8c7230 */ /* 0x000fe40000004100 */
[--C-:B------:R-:W-:Y:S02]  /*1d20*/  HADD2.F32 R190, -RZ, R141.reuse.H0_H0 ;  /* 0x2000008dffbe7230 */ /* 0x100fe40000004100 */
[----:B------:R-:W-:Y:S02]  /*1d30*/  HADD2.F32 R192, -RZ, R141.H1_H1 ;  /* 0x3000008dffc07230 */ /* 0x000fe40000004100 */
[C---:B------:R-:W-:Y:S01]  /*1d40*/  FADD.FTZ R188, -R199.reuse, R188 ;  /* 0x000000bcc7bc7221 */ /* 0x040fe20000010100 */
[--C-:B----4-:R-:W-:Y:S02]  /*1d50*/  HADD2.F32 R141, -RZ, R144.reuse.H0_H0 ;  /* 0x20000090ff8d7230 */ /* 0x110fe40000004100 */
[C---:B------:R-:W-:Y:S01]  /*1d60*/  FADD.FTZ R140, -R199.reuse, R140 ;  /* 0x0000008cc78c7221 */ /* 0x040fe20000010100 */
[----:B------:R-:W-:Y:S01]  /*1d70*/  FADD.FTZ R190, -R199, R190 ;  /* 0x000000bec7be7221 */ /* 0x000fe20000010100 */
[----:B------:R-:W-:-:S02]  /*1d80*/  HADD2.F32 R144, -RZ, R144.H1_H1 ;  /* 0x30000090ff907230 */ /* 0x000fc40000004100 */
[C---:B-----5:R-:W-:Y:S01]  /*1d90*/  FMUL.FTZ R183, R149.reuse, R188 ;  /* 0x000000bc95b77220 */ /* 0x060fe20000410000 */
[--C-:B------:R-:W-:Y:S02]  /*1da0*/  HADD2.F32 R194, -RZ, R142.reuse.H0_H0 ;  /* 0x2000008effc27230 */ /* 0x100fe40000004100 */
[----:B------:R-:W-:Y:S01]  /*1db0*/  FMUL.FTZ R184, R184, R141 ;  /* 0x0000008db8b87220 */ /* 0x000fe20000410000 */
[----:B------:R-:W-:Y:S02]  /*1dc0*/  HADD2.F32 R142, -RZ, R142.H1_H1 ;  /* 0x3000008eff8e7230 */ /* 0x000fe40000004100 */
[--C-:B------:R-:W-:Y:S02]  /*1dd0*/  HADD2.F32 R198, -RZ, R143.reuse.H0_H0 ;  /* 0x2000008fffc67230 */ /* 0x100fe40000004100 */
[----:B------:R-:W-:Y:S02]  /*1de0*/  HADD2.F32 R202, -RZ, R143.H1_H1 ;  /* 0x3000008fffca7230 */ /* 0x000fe40000004100 */
[----:B-1----:R-:W-:Y:S01]  /*1df0*/  FMUL.FTZ R186, R149, R140 ;  /* 0x0000008c95ba7220 */ /* 0x002fe20000410000 */
[----:B------:R-:W-:-:S02]  /*1e00*/  HADD2.F32 R143, -RZ, R145.H0_H0 ;  /* 0x20000091ff8f7230 */ /* 0x000fc40000004100 */
[----:B------:R-:W-:Y:S01]  /*1e10*/  FMUL.FTZ R187, R149, R190 ;  /* 0x000000be95bb7220 */ /* 0x000fe20000410000 */
[----:B------:R-:W-:Y:S02]  /*1e20*/  HADD2.F32 R188, -RZ, R53.H0_H0 ;  /* 0x20000035ffbc7230 */ /* 0x000fe40000004100 */
[----:B------:R-:W-:Y:S01]  /*1e30*/  FADD.FTZ R192, -R199, R192 ;  /* 0x000000c0c7c07221 */ /* 0x000fe20000010100 */
[----:B------:R-:W-:Y:S01]  /*1e40*/  FADD.FTZ R128, R128, R141 ;  /* 0x0000008d80807221 */ /* 0x000fe20000010000 */
[----:B------:R-:W-:Y:S01]  /*1e50*/  FFMA.FTZ R104, R183, R141, R104 ;  /* 0x0000008db7687223 */ /* 0x000fe20000010068 */
[----:B------:R-:W-:Y:S01]  /*1e60*/  FMUL.FTZ R185, R185, R144 ;  /* 0x00000090b9b97220 */ /* 0x000fe20000410000 */
[----:B------:R-:W-:Y:S01]  /*1e70*/  FADD.FTZ R140, R201, R184 ;  /* 0x000000b8c98c7221 */ /* 0x000fe20000010000 */
[----:B------:R-:W-:Y:S01]  /*1e80*/  FFMA.FTZ R141, R183, R184, R200 ;  /* 0x000000b8b78d7223 */ /* 0x000fe200000100c8 */
[----:B------:R-:W-:Y:S01]  /*1e90*/  FADD.FTZ R196, -R199, R142 ;  /* 0x0000008ec7c47221 */ /* 0x000fe20000010100 */
[----:B------:R-:W-:-:S02]  /*1ea0*/  HADD2.F32 R142, -RZ, R145.H1_H1 ;  /* 0x30000091ff8e7230 */ /* 0x000fc40000004100 */
[-C--:B------:R-:W-:Y:S01]  /*1eb0*/  FMUL.FTZ R188, R188, R143.reuse ;  /* 0x0000008fbcbc7220 */ /* 0x080fe20000410000 */
[----:B------:R-:W-:Y:S01]  /*1ec0*/  FADD.FTZ R130, R130, R143 ;  /* 0x0000008f82827221 */ /* 0x000fe20000010000 */
[----:B------:R-:W-:Y:S01]  /*1ed0*/  FFMA.FTZ R106, R187, R143, R106 ;  /* 0x0000008fbb6a7223 */ /* 0x000fe2000001006a */
[----:B------:R-:W-:Y:S01]  /*1ee0*/  FMUL.FTZ R190, R149, R192 ;  /* 0x000000c095be7220 */ /* 0x000fe20000410000 */
[----:B------:R-:W-:Y:S01]  /*1ef0*/  FADD.FTZ R143, R140, R185 ;  /* 0x000000b98c8f7221 */ /* 0x000fe20000010000 */
[----:B------:R-:W-:Y:S01]  /*1f00*/  FFMA.FTZ R140, R186, R185, R141 ;  /* 0x000000b9ba8c7223 */ /* 0x000fe2000001008d */
[----:B------:R-:W-:Y:S02]  /*1f10*/  HADD2.F32 R145, -RZ, R146.H0_H0 ;  /* 0x20000092ff917230 */ /* 0x000fe40000004100 */
[-C--:B------:R-:W-:Y:S01]  /*1f20*/  FMUL.FTZ R189, R189, R142.reuse ;  /* 0x0000008ebdbd7220 */ /* 0x080fe20000410000 */
[----:B------:R-:W-:Y:S02]  /*1f30*/  HADD2.F32 R192, -RZ, R54.H0_H0 ;  /* 0x20000036ffc07230 */ /* 0x000fe40000004100 */
[----:B------:R-:W-:Y:S01]  /*1f40*/  FADD.FTZ R131, R131, R142 ;  /* 0x0000008e83837221 */ /* 0x000fe20000010000 */
[----:B------:R-:W-:Y:S01]  /*1f50*/  FFMA.FTZ R107, R190, R142, R107 ;  /* 0x0000008ebe6b7223 */ /* 0x000fe2000001006b */
[----:B------:R-:W-:Y:S01]  /*1f60*/  FADD.FTZ R194, -R199, R194 ;  /* 0x000000c2c7c27221 */ /* 0x000fe20000010100 */
[----:B------:R-:W-:Y:S01]  /*1f70*/  FADD.FTZ R142, R143, R188 ;  /* 0x000000bc8f8e7221 */ /* 0x000fe20000010000 */
[----:B------:R-:W-:Y:S01]  /*1f80*/  FFMA.FTZ R141, R187, R188, R140 ;  /* 0x000000bcbb8d7223 */ /* 0x000fe2000001008c */
[----:B------:R-:W-:-:S02]  /*1f90*/  HADD2.F32 R146, -RZ, R146.H1_H1 ;  /* 0x30000092ff927230 */ /* 0x000fc40000004100 */
[----:B------:R-:W-:Y:S01]  /*1fa0*/  FMUL.FTZ R191, R149, R194 ;  /* 0x000000c295bf7220 */ /* 0x000fe20000410000 */
[----:B------:R-:W-:Y:S01]  /*1fb0*/  FMUL.FTZ R192, R192, R145 ;  /* 0x00000091c0c07220 */ /* 0x000fe20000410000 */
[----:B------:R-:W-:Y:S01]  /*1fc0*/  FADD.FTZ R143, R142, R189 ;  /* 0x000000bd8e8f7221 */ /* 0x000fe20000010000 */
[----:B------:R-:W-:Y:S01]  /*1fd0*/  FFMA.FTZ R140, R190, R189, R141 ;  /* 0x000000bdbe8c7223 */ /* 0x000fe2000001008d */
[C---:B------:R-:W-:Y:S01]  /*1fe0*/  FADD.FTZ R198, -R199.reuse, R198 ;  /* 0x000000c6c7c67221 */ /* 0x040fe20000010100 */
[----:B------:R-:W-:Y:S01]  /*1ff0*/  FADD.FTZ R202, -R199, R202 ;  /* 0x000000cac7ca7221 */ /* 0x000fe20000010100 */
[--C-:B------:R-:W-:Y:S02]  /*2000*/  HADD2.F32 R199, -RZ, R147.reuse.H0_H0 ;  /* 0x20000093ffc77230 */ /* 0x100fe40000004100 */
[----:B------:R-:W-:Y:S01]  /*2010*/  FMUL.FTZ R193, R193, R146 ;  /* 0x00000092c1c17220 */ /* 0x000fe20000410000 */
        /* <DEDUP_REMOVED lines=25> */
.L_x_951:
[----:B------:R-:W-:Y:S05]  /*21b0*/  BSYNC.RECONVERGENT B1 ;  /* 0x0000000000017941 */ /* 0x000fea0003800200 */
.L_x_950:
        /* <DEDUP_REMOVED lines=23> */
.L_x_1005:
        /* <DEDUP_REMOVED lines=20> */
[-C--:B------:R-:W-:Y:S01]  /*2470*/  FFMA.FTZ R141, R13, R199.reuse, R202 ;  /* 0x000000c70d8d7223 */ /* 0x080fe200000100ca */
        /* <DEDUP_REMOVED lines=13> */
[----:B------:R-:W-:Y:S01]  /*2550*/  FSEL R201, R142, RZ, P6 ;  /* 0x000000ff8ec97208 */ /* 0x000fe20003000000 */
[-C--:B------:R-:W-:Y:S01]  /*2560*/  FFMA.FTZ R142, R18, R199.reuse, R202 ;  /* 0x000000c7128e7223 */ /* 0x080fe200000100ca */
[----:B------:R-:W-:Y:S02]  /*2570*/  LOP3.LUT P6, RZ, R163, 0xff, RZ, 0xc0, !PT ;  /* 0x000000ffa3ff7812 */ /* 0x000fe400078cc0ff */
[----:B------:R-:W-:Y:S01]  /*2580*/  FSEL R204, R144, RZ, P0 ;  /* 0x000000ff90cc7208 */ /* 0x000fe20000000000 */
[----:B------:R-:W-:Y:S01]  /*2590*/  FADD.FTZ R200, R15, -R142 ;  /* 0x8000008e0fc87221 */ /* 0x000fe20000010000 */
[-CC-:B------:R-:W-:Y:S01]  /*25a0*/  FFMA.FTZ R144, R14, R199.reuse, R202.reuse ;  /* 0x000000c70e907223 */ /* 0x180fe200000100ca */
[----:B0-----:R-:W-:Y:S01]  /*25b0*/  FSEL R146, R140, RZ, P6 ;  /* 0x000000ff8c927208 */ /* 0x001fe20003000000 */
[----:B------:R-:W-:Y:S01]  /*25c0*/  FADD.FTZ R142, R12, -R141 ;  /* 0x8000008d0c8e7221 */ /* 0x000fe20000010000 */
[----:B------:R-:W-:Y:S01]  /*25d0*/  FMUL.FTZ R200, R149, R200 ;  /* 0x000000c895c87220 */ /* 0x000fe20000410000 */
[-C--:B------:R-:W-:Y:S01]  /*25e0*/  FFMA.FTZ R140, R10, R199.reuse, R202 ;  /* 0x000000c70a8c7223 */ /* 0x080fe200000100ca */
[----:B------:R-:W-:Y:S01]  /*25f0*/  FADD.FTZ R144, R11, -R144 ;  /* 0x800000900b907221 */ /* 0x000fe20000010000 */
[----:B------:R-:W-:Y:S01]  /*2600*/  FFMA.FTZ R141, R3, R199, R202 ;  /* 0x000000c7038d7223 */ /* 0x000fe200000100ca */
[----:B------:R-:W-:Y:S01]  /*2610*/  FMUL.FTZ R143, R149, R142 ;  /* 0x0000008e958f7220 */ /* 0x000fe20000410000 */
[----:B------:R-:W-:Y:S01]  /*2620*/  FMUL.FTZ R200, R200, UR13 ;  /* 0x0000000dc8c87c20 */ /* 0x000fe20008410000 */
[----:B------:R-:W-:Y:S01]  /*2630*/  LOP3.LUT P0, RZ, R163, 0xff00, RZ, 0xc0, !PT ;  /* 0x0000ff00a3ff7812 */ /* 0x000fe2000780c0ff */
[----:B------:R-:W-:Y:S01]  /*2640*/  FADD.FTZ R142, R7, -R140 ;  /* 0x8000008c078e7221 */ /* 0x000fe20000010000 */
[----:B------:R-:W-:Y:S01]  /*2650*/  FMUL.FTZ R144, R149, R144 ;  /* 0x0000009095907220 */ /* 0x000fe20000410000 */
[----:B------:R-:W-:Y:S01]  /*2660*/  FADD.FTZ R140, R8, -R141 ;  /* 0x8000008d088c7221 */ /* 0x000fe20000010000 */
[----:B------:R-:W-:Y:S01]  /*2670*/  FMUL.FTZ R143, R143, UR13 ;  /* 0x0000000d8f8f7c20 */ /* 0x000fe20008410000 */
[----:B------:R-:W-:Y:S01]  /*2680*/  FSEL R147, R200, RZ, P0 ;  /* 0x000000ffc8937208 */ /* 0x000fe20000000000 */
[----:B------:R-:W-:Y:S01]  /*2690*/  FMUL.FTZ R144, R144, UR13 ;  /* 0x0000000d90907c20 */ /* 0x000fe20008410000 */
[C---:B------:R-:W-:Y:S01]  /*26a0*/  LOP3.LUT P6, RZ, R162.reuse, 0xff0000, RZ, 0xc0, !PT ;  /* 0x00ff0000a2ff7812 */ /* 0x040fe200078cc0ff */
[C---:B------:R-:W-:Y:S01]  /*26b0*/  FMUL.FTZ R142, R149.reuse, R142 ;  /* 0x0000008e958e7220 */ /* 0x040fe20000410000 */
        /* <DEDUP_REMOVED lines=10> */
[----:B------:R-:W-:Y:S02]  /*2760*/  F2FP.F16.F32.PACK_AB R143, R204, R201 ;  /* 0x000000c9cc8f723e */ /* 0x000fe400000000ff */
[----:B------:R-:W-:Y:S02]  /*2770*/  F2FP.F16.F32.PACK_AB R142, R147, R146 ;  /* 0x00000092938e723e */ /* 0x000fe400000000ff */
[----:B------:R-:W-:-:S02]  /*2780*/  F2FP.F16.F32.PACK_AB R141, R144, R141 ;  /* 0x0000008d908d723e */ /* 0x000fc400000000ff */
[----:B------:R-:W-:Y:S01]  /*2790*/  F2FP.F16.F32.PACK_AB R140, R145, R140 ;  /* 0x0000008c918c723e */ /* 0x000fe200000000ff */
[----:B------:R-:W-:Y:S06]  /*27a0*/  BRA `(.L_x_958) ;  /* 0x00000020003c7947 */ /* 0x000fec0003800000 */
.L_x_957:
[-CC-:B------:R-:W-:Y:S01]  /*27b0*/  FFMA.FTZ R132, R19, R199.reuse, R202.reuse ;  /* 0x000000c713847223 */ /* 0x180fe200000100ca */
[-CC-:B------:R-:W-:Y:S01]  /*27c0*/  FFMA.FTZ R135, R22, R199.reuse, R202.reuse ;  /* 0x000000c716877223 */ /* 0x180fe200000100ca */
[----:B------:R-:W-:Y:S01]  /*27d0*/  FFMA.FTZ R133, R13, R199, R202 ;  /* 0x000000c70d857223 */ /* 0x000fe200000100ca */
[----:B------:R-:W-:Y:S01]  /*27e0*/  ISETP.GE.U32.AND P0, PT, R162, RZ, PT ;  /* 0x000000ffa200720c */ /* 0x000fe20003f06070 */
[----:B------:R-:W-:Y:S01]  /*27f0*/  FADD.FTZ R132, R17, -R132 ;  /* 0x8000008411847221 */ /* 0x000fe20000010000 */
[----:B------:R-:W-:Y:S01]  /*2800*/  FADD.FTZ R134, R20, -R135 ;  /* 0x8000008714867221 */ /* 0x000fe20000010000 */
[----:B------:R-:W-:Y:S02]  /*2810*/  LOP3.LUT P6, RZ, R163, 0xff0000, RZ, 0xc0, !PT ;  /* 0x00ff0000a3ff7812 */ /* 0x000fe400078cc0ff */
[C---:B-----5:R-:W-:Y:S01]  /*2820*/  FMUL.FTZ R135, R149.reuse, R132 ;  /* 0x0000008495877220 */ /* 0x060fe20000410000 */
[----:B------:R-:W-:Y:S01]  /*2830*/  FMUL.FTZ R134, R149, R134 ;  /* 0x0000008695867220 */ /* 0x000fe20000410000 */
[----:B------:R-:W-:Y:S01]  /*2840*/  FADD.FTZ R132, R16, -R133 ;  /* 0x8000008510847221 */ /* 0x000fe20000010000 */
[----:B------:R-:W-:Y:S01]  /*2850*/  ISETP.GE.U32.AND.EX P0, PT, R163, 0x1000000, PT, P0 ;  /* 0x01000000a300780c */ /* 0x000fe20003f06100 */
[----:B------:R-:W-:Y:S01]  /*2860*/  FMUL.FTZ R133, R135, UR13 ;  /* 0x0000000d87857c20 */ /* 0x000fe20008410000 */
[C---:B------:R-:W-:Y:S01]  /*2870*/  FMUL.FTZ R140, R134.reuse, UR13 ;  /* 0x0000000d868c7c20 */ /* 0x040fe20008410000 */
[----:B------:R-:W-:Y:S01]  /*2880*/  F2FP.F16.F32.PACK_AB R135, R134, R135 ;  /* 0x000000878687723e */ /* 0x000fe200000000ff */
[-CC-:B------:R-:W-:Y:S01]  /*2890*/  FFMA.FTZ R134, R18, R199.reuse, R202.reuse ;  /* 0x000000c712867223 */ /* 0x180fe200000100ca */
[----:B------:R-:W-:Y:S01]  /*28a0*/  FMUL.FTZ R141, R149, R132 ;  /* 0x00000084958d7220 */ /* 0x000fe20000410000 */
[----:B------:R-:W-:Y:S01]  /*28b0*/  FSEL R203, R133, RZ, P6 ;  /* 0x000000ff85cb7208 */ /* 0x000fe20003000000 */
[-C--:B------:R-:W-:Y:S01]  /*28c0*/  FFMA.FTZ R133, R9, R199.reuse, R202 ;  /* 0x000000c709857223 */ /* 0x080fe200000100ca */
[----:B------:R-:W-:Y:S01]  /*28d0*/  FSEL R204, R140, RZ, P0 ;  /* 0x000000ff8ccc7208 */ /* 0x000fe20000000000 */
[----:B------:R-:W-:Y:S01]  /*28e0*/  FADD.FTZ R140, R15, -R134 ;  /* 0x800000860f8c7221 */ /* 0x000fe20000010000 */
[----:B------:R-:W-:Y:S01]  /*28f0*/  FMUL.FTZ R132, R141, UR13 ;  /* 0x0000000d8d847c20 */ /* 0x000fe20008410000 */
[----:B------:R-:W-:Y:S01]  /*2900*/  LOP3.LUT P6, RZ, R163, 0xff, RZ, 0xc0, !PT ;  /* 0x000000ffa3ff7812 */ /* 0x000fe200078cc0ff */
[-CC-:B------:R-:W-:Y:S01]  /*2910*/  FFMA.FTZ R134, R14, R199.reuse, R202.reuse ;  /* 0x000000c70e867223 */ /* 0x180fe200000100ca */
[----:B------:R-:W-:Y:S01]  /*2920*/  FMUL.FTZ R144, R149, R140 ;  /* 0x0000008c95907220 */ /* 0x000fe20000410000 */
[-C--:B------:R-:W-:Y:S01]  /*2930*/  FFMA.FTZ R140, R10, R199.reuse, R202 ;  /* 0x000000c70a8c7223 */ /* 0x080fe200000100ca */
[----:B------:R-:W-:Y:S01]  /*2940*/  FSEL R200, R132, RZ, P6 ;  /* 0x000000ff84c87208 */ /* 0x000fe20003000000 */
[----:B------:R-:W-:Y:S01]  /*2950*/  FADD.FTZ R132, R12, -R133 ;  /* 0x800000850c847221 */ /* 0x000fe20000010000 */
[----:B------:R-:W-:Y:S01]  /*2960*/  FADD.FTZ R142, R11, -R134 ;  /* 0x800000860b8e7221 */ /* 0x000fe20000010000 */
[----:B------:R-:W-:Y:S01]  /*2970*/  FFMA.FTZ R133, R3, R199, R202 ;  /* 0x000000c703857223 */ /* 0x000fe200000100ca */
[C---:B------:R-:W-:Y:S01]  /*2980*/  F2FP.F16.F32.PACK_AB R134, R144.reuse, R141 ;  /* 0x0000008d9086723e */ /* 0x040fe200000000ff */
[----:B------:R-:W-:Y:S01]  /*2990*/  FMUL.FTZ R144, R144, UR13 ;  /* 0x0000000d90907c20 */ /* 0x000fe20008410000 */
[----:B------:R-:W-:Y:S01]  /*29a0*/  LOP3.LUT P0, RZ, R163, 0xff00, RZ, 0xc0, !PT ;  /* 0x0000ff00a3ff7812 */ /* 0x000fe2000780c0ff */
[C---:B------:R-:W-:Y:S01]  /*29b0*/  FMUL.FTZ R143, R149.reuse, R132 ;  /* 0x00000084958f7220 */ /* 0x040fe20000410000 */
[----:B0-----:R-:W-:Y:S01]  /*29c0*/  FMUL.FTZ R146, R149, R142 ;  /* 0x0000008e95927220 */ /* 0x001fe20000410000 */
[----:B------:R-:W-:Y:S01]  /*29d0*/  FADD.FTZ R132, R8, -R133 ;  /* 0x8000008508847221 */ /* 0x000fe20000010000 */
        /* <DEDUP_REMOVED lines=23> */
.L_x_956:
[----:B------:R-:W-:Y:S01]  /*2b50*/  UMOV UR4, UR6 ;  /* 0x0000000600047c82 */ /* 0x000fe20008000000 */
[----:B------:R-:W-:Y:S01]  /*2b60*/  UMOV UR5, UR7 ;  /* 0x0000000700057c82 */ /* 0x000fe20008000000 */
[----:B------:R-:W-:-:S04]  /*2b70*/  UISETP.NE.U32.AND UP0, UPT, UR4, URZ, UPT ;  /* 0x000000ff0400728c */ /* 0x000fc8000bf05070 */
[----:B------:R-:W-:-:S09]  /*2b80*/  UISETP.NE.AND.EX UP0, UPT, UR5, URZ, UPT, UP0 ;  /* 0x000000ff0500728c */ /* 0x000fd2000bf05300 */
[----:B------:R-:W-:Y:S05]  /*2b90*/  BRA.U UP0, `(.L_x_959) ;  /* 0x0000000100f87547 */ /* 0x000fea000b800000 */
[-CC-:B------:R-:W-:Y:S01]  /*2ba0*/  FFMA.FTZ R143, R22, R199.reuse, R202.reuse ;  /* 0x000000c7168f7223 */ /* 0x180fe200000100ca */
[-CC-:B------:R-:W-:Y:S01]  /*2bb0*/  FFMA.FTZ R141, R13, R199.reuse, R202.reuse ;  /* 0x000000c70d8d7223 */ /* 0x180fe200000100ca */
[--C-:B------:R-:W-:Y:S02]  /*2bc0*/  HADD2.F32 R200, -RZ, R119.reuse.H1_H1 ;  /* 0x30000077ffc87230 */ /* 0x100fe40000004100 */
[-CC-:B------:R-:W-:Y:S01]  /*2bd0*/  FFMA.FTZ R204, R19, R199.reuse, R202.reuse ;  /* 0x000000c713cc7223 */ /* 0x180fe200000100ca */
[----:B------:R-:W-:Y:S02]  /*2be0*/  HADD2.F32 R140, -RZ, R118.H0_H0 ;  /* 0x20000076ff8c7230 */ /* 0x000fe40000004100 */
[----:B------:R-:W-:Y:S01]  /*2bf0*/  FADD.FTZ R143, R20, -R143 ;  /* 0x8000008f148f7221 */ /* 0x000fe20000010000 */
[----:B------:R-:W-:Y:S01]  /*2c00*/  FADD.FTZ R141, R16, -R141 ;  /* 0x8000008d108d7221 */ /* 0x000fe20000010000 */
[-CC-:B0-----:R-:W-:Y:S01]  /*2c10*/  FFMA.FTZ R146, R18, R199.reuse, R202.reuse ;  /* 0x000000c712927223 */ /* 0x181fe200000100ca */
[----:B------:R-:W-:Y:S01]  /*2c20*/  FFMA.FTZ R147, R9, R199, R202 ;  /* 0x000000c709937223 */ /* 0x000fe200000100ca */
[C---:B-----5:R-:W-:Y:S01]  /*2c30*/  FFMA.FTZ R200, R149.reuse, R143, R200 ;  /* 0x0000008f95c87223 */ /* 0x060fe200000100c8 */
[----:B------:R-:W-:Y:S01]  /*2c40*/  FFMA.FTZ R143, R149, R141, R140 ;  /* 0x0000008d958f7223 */ /* 0x000fe2000001008c */
[----:B------:R-:W-:-:S02]  /*2c50*/  HADD2.F32 R144, -RZ, R119.H0_H0 ;  /* 0x20000077ff907230 */ /* 0x000fc40000004100 */
[----:B------:R-:W-:Y:S01]  /*2c60*/  FFMA.FTZ R141, R3, R199, R202 ;  /* 0x000000c7038d7223 */ /* 0x000fe200000100ca */
[----:B------:R-:W-:Y:S01]  /*2c70*/  FADD.FTZ R204, R17, -R204 ;  /* 0x800000cc11cc7221 */ /* 0x000fe20000010000 */
[----:B------:R-:W-:Y:S02]  /*2c80*/  HADD2.F32 R142, -RZ, R118.H1_H1 ;  /* 0x30000076ff8e7230 */ /* 0x000fe40000004100 */
[----:B------:R-:W-:Y:S01]  /*2c90*/  FADD.FTZ R145, R15, -R146 ;  /* 0x800000920f917221 */ /* 0x000fe20000010000 */
[----:B------:R-:W-:Y:S01]  /*2ca0*/  FADD.FTZ R201, R12, -R147 ;  /* 0x800000930cc97221 */ /* 0x000fe20000010000 */
[----:B------:R-:W-:Y:S02]  /*2cb0*/  HADD2.F32 R140, -RZ, R116.H0_H0 ;  /* 0x20000074ff8c7230 */ /* 0x000fe40000004100 */
[----:B------:R-:W-:Y:S01]  /*2cc0*/  FADD.FTZ R147, R8, -R141 ;  /* 0x8000008d08937221 */ /* 0x000fe20000010000 */
[C---:B------:R-:W-:Y:S01]  /*2cd0*/  FFMA.FTZ R146, R149.reuse, R204, R144 ;  /* 0x000000cc95927223 */ /* 0x040fe20000010090 */
[----:B------:R-:W-:Y:S01]  /*2ce0*/  ISETP.GE.U32.AND P0, PT, R162, RZ, PT ;  /* 0x000000ffa200720c */ /* 0x000fe20003f06070 */
[----:B------:R-:W-:Y:S01]  /*2cf0*/  FFMA.FTZ R145, R149, R145, R142 ;  /* 0x0000009195917223 */ /* 0x000fe2000001008e */
[----:B------:R-:W-:Y:S01]  /*2d00*/  FFMA.FTZ R204, R14, R199, R202 ;  /* 0x000000c70ecc7223 */ /* 0x000fe200000100ca */
[----:B------:R-:W-:-:S02]  /*2d10*/  HADD2.F32 R142, -RZ, R117.H0_H0 ;  /* 0x20000075ff8e7230 */ /* 0x000fc40000004100 */
[----:B------:R-:W-:Y:S01]  /*2d20*/  FFMA.FTZ R140, R149, R147, R140 ;  /* 0x00000093958c7223 */ /* 0x000fe2000001008c */
[----:B------:R-:W-:Y:S01]  /*2d30*/  FMUL.FTZ R146, R146, UR13 ;  /* 0x0000000d92927c20 */ /* 0x000fe20008410000 */
[----:B------:R-:W-:Y:S01]  /*2d40*/  FMUL.FTZ R147, R200, UR13 ;  /* 0x0000000dc8937c20 */ /* 0x000fe20008410000 */
[----:B------:R-:W-:Y:S01]  /*2d50*/  HADD2.F32 R144, -RZ, R117.H1_H1 ;  /* 0x30000075ff907230 */ /* 0x000fe20000004100 */
[----:B------:R-:W-:Y:S01]  /*2d60*/  LOP3.LUT P6, RZ, R163, 0xff0000, RZ, 0xc0, !PT ;  /* 0x00ff0000a3ff7812 */ /* 0x000fe200078cc0ff */
[----:B------:R-:W-:Y:S01]  /*2d70*/  FADD.FTZ R203, R11, -R204 ;  /* 0x800000cc0bcb7221 */ /* 0x000fe20000010000 */
[----:B------:R-:W-:Y:S01]  /*2d80*/  ISETP.GE.U32.AND.EX P0, PT, R163, 0x1000000, PT, P0 ;  /* 0x01000000a300780c */ /* 0x000fe20003f06100 */
[----:B------:R-:W-:Y:S01]  /*2d90*/  FFMA.FTZ R204, R10, R199, R202 ;  /* 0x000000c70acc7223 */ /* 0x000fe200000100ca */
[----:B------:R-:W-:Y:S01]  /*2da0*/  FFMA.FTZ R141, R149, R201, R142 ;  /* 0x000000c9958d7223 */ /* 0x000fe2000001008e */
[----:B------:R-:W-:Y:S01]  /*2db0*/  FSEL R200, R146, RZ, P6 ;  /* 0x000000ff92c87208 */ /* 0x000fe20003000000 */
[----:B------:R-:W-:Y:S01]  /*2dc0*/  FMUL.FTZ R143, R143, UR13 ;  /* 0x0000000d8f8f7c20 */ /* 0x000fe20008410000 */
[----:B------:R-:W-:Y:S01]  /*2dd0*/  FMUL.FTZ R145, R145, UR13 ;  /* 0x0000000d91917c20 */ /* 0x000fe20008410000 */
[----:B------:R-:W-:Y:S01]  /*2de0*/  FSEL R201, R147, RZ, P0 ;  /* 0x000000ff93c97208 */ /* 0x000fe20000000000 */
[----:B------:R-:W-:Y:S01]  /*2df0*/  FFMA.FTZ R144, R149, R203, R144 ;  /* 0x000000cb95907223 */ /* 0x000fe20000010090 */
[----:B------:R-:W-:Y:S01]  /*2e00*/  HADD2.F32 R142, -RZ, R116.H1_H1 ;  /* 0x30000074ff8e7230 */ /* 0x000fe20000004100 */
[----:B------:R-:W-:Y:S01]  /*2e10*/  LOP3.LUT P6, RZ, R163, 0xff, RZ, 0xc0, !PT ;  /* 0x000000ffa3ff7812 */ /* 0x000fe200078cc0ff */
[----:B------:R-:W-:Y:S01]  /*2e20*/  FADD.FTZ R204, R7, -R204 ;  /* 0x800000cc07cc7221 */ /* 0x000fe20000010000 */
[----:B------:R-:W-:Y:S01]  /*2e30*/  LOP3.LUT P0, RZ, R163, 0xff00, RZ, 0xc0, !PT ;  /* 0x0000ff00a3ff7812 */ /* 0x000fe2000780c0ff */
[----:B------:R-:W-:Y:S01]  /*2e40*/  FMUL.FTZ R141, R141, UR13 ;  /* 0x0000000d8d8d7c20 */ /* 0x000fe20008410000 */
[----:B------:R-:W-:Y:S01]  /*2e50*/  FSEL R146, R143, RZ, P6 ;  /* 0x000000ff8f927208 */ /* 0x000fe20003000000 */
[----:B------:R-:W-:Y:S01]  /*2e60*/  FMUL.FTZ R144, R144, UR13 ;  /* 0x0000000d90907c20 */ /* 0x000fe20008410000 */
[----:B------:R-:W-:Y:S01]  /*2e70*/  FSEL R147, R145, RZ, P0 ;  /* 0x000000ff91937208 */ /* 0x000fe20000000000 */
[----:B------:R-:W-:Y:S01]  /*2e80*/  FFMA.FTZ R142, R149, R204, R142 ;  /* 0x000000cc958e7223 */ /* 0x000fe2000001008e */
[----:B------:R-:W-:Y:S01]  /*2e90*/  LOP3.LUT P6, RZ, R162, 0xff0000, RZ, 0xc0, !PT ;  /* 0x00ff0000a2ff7812 */ /* 0x000fe200078cc0ff */
        /* <DEDUP_REMOVED lines=9> */
[----:B------:R-:W-:-:S02]  /*2f30*/  F2FP.F16.F32.PACK_AB R143, R201, R200 ;  /* 0x000000c8c98f723e */ /* 0x000fc400000000ff */
[----:B------:R-:W-:Y:S02]  /*2f40*/  F2FP.F16.F32.PACK_AB R142, R147, R146 ;  /* 0x00000092938e723e */ /* 0x000fe400000000ff */
[----:B------:R-:W-:Y:S02]  /*2f50*/  F2FP.F16.F32.PACK_AB R141, R144, R141 ;  /* 0x0000008d908d723e */ /* 0x000fe400000000ff */
[----:B------:R-:W-:Y:S01]  /*2f60*/  F2FP.F16.F32.PACK_AB R140, R145, R140 ;  /* 0x0000008c918c723e */ /* 0x000fe200000000ff */
[----:B------:R-:W-:Y:S06]  /*2f70*/  BRA `(.L_x_958) ;  /* 0x0000001800487947 */ /* 0x000fec0003800000 */
.L_x_959:
[-CC-:B------:R-:W-:Y:S01]  /*2f80*/  FFMA.FTZ R132, R19, R199.reuse, R202.reuse ;  /* 0x000000c713847223 */ /* 0x180fe200000100ca */
[--C-:B------:R-:W-:Y:S02]  /*2f90*/  HADD2.F32 R134, -RZ, R119.reuse.H0_H0 ;  /* 0x20000077ff867230 */ /* 0x100fe40000004100 */
[-CC-:B------:R-:W-:Y:S01]  /*2fa0*/  FFMA.FTZ R201, R22, R199.reuse, R202.reuse ;  /* 0x000000c716c97223 */ /* 0x180fe200000100ca */
[-C--:B------:R-:W-:Y:S01]  /*2fb0*/  FFMA.FTZ R141, R13, R199.reuse, R202 ;  /* 0x000000c70d8d7223 */ /* 0x080fe200000100ca */
[----:B------:R-:W-:Y:S01]  /*2fc0*/  FADD.FTZ R132, R17, -R132 ;  /* 0x8000008411847221 */ /* 0x000fe20000010000 */
[-C--:B------:R-:W-:Y:S01]  /*2fd0*/  FFMA.FTZ R133, R9, R199.reuse, R202 ;  /* 0x000000c709857223 */ /* 0x080fe200000100ca */
[----:B------:R-:W-:Y:S02]  /*2fe0*/  HADD2.F32 R144, -RZ, R119.H1_H1 ;  /* 0x30000077ff907230 */ /* 0x000fe40000004100 */
[----:B------:R-:W-:Y:S01]  /*2ff0*/  FADD.FTZ R142, R20, -R201 ;  /* 0x800000c9148e7221 */ /* 0x000fe20000010000 */
[----:B0----5:R-:W-:Y:S01]  /*3000*/  FFMA.FTZ R147, R149, R132, R134 ;  /* 0x0000008495937223 */ /* 0x021fe20000010086 */
[----:B------:R-:W-:Y:S01]  /*3010*/  FFMA.FTZ R132, R18, R199, R202 ;  /* 0x000000c712847223 */ /* 0x000fe200000100ca */
[----:B------:R-:W-:-:S02]  /*3020*/  HADD2.F32 R143, -RZ, R118.H0_H0 ;  /* 0x20000076ff8f7230 */ /* 0x000fc40000004100 */
[----:B------:R-:W-:Y:S01]  /*3030*/  FADD.FTZ R134, R16, -R141 ;  /* 0x8000008d10867221 */ /* 0x000fe20000010000 */
[----:B------:R-:W-:Y:S02]  /*3040*/  HADD2.F32 R135, -RZ, R117.H0_H0 ;  /* 0x20000075ff877230 */ /* 0x000fe40000004100 */
[----:B------:R-:W-:Y:S01]  /*3050*/  FADD.FTZ R140, R15, -R132 ;  /* 0x800000840f8c7221 */ /* 0x000fe20000010000 */
[----:B------:R-:W-:Y:S01]  /*3060*/  FADD.FTZ R132, R12, -R133 ;  /* 0x800000850c847221 */ /* 0x000fe20000010000 */
[C---:B------:R-:W-:Y:S01]  /*3070*/  FFMA.FTZ R200, R149.reuse, R142, R144 ;  /* 0x0000008e95c87223 */ /* 0x040fe20000010090 */
[----:B------:R-:W-:Y:S02]  /*3080*/  HADD2.F32 R145, -RZ, R118.H1_H1 ;  /* 0x30000076ff917230 */ /* 0x000fe40000004100 */
[C---:B------:R-:W-:Y:S01]  /*3090*/  FFMA.FTZ R144, R149.reuse, R134, R143 ;  /* 0x0000008695907223 */ /* 0x040fe2000001008f */
[----:B------:R-:W-:Y:S01]  /*30a0*/  FFMA.FTZ R143, R149, R132, R135 ;  /* 0x00000084958f7223 */ /* 0x000fe20000010087 */
[-CC-:B------:R-:W-:Y:S01]  /*30b0*/  FFMA.FTZ R132, R14, R199.reuse, R202.reuse ;  /* 0x000000c70e847223 */ /* 0x180fe200000100ca */
[----:B------:R-:W-:Y:S01]  /*30c0*/  FFMA.FTZ R133, R3, R199, R202 ;  /* 0x000000c703857223 */ /* 0x000fe200000100ca */
[----:B------:R-:W-:Y:S01]  /*30d0*/  FFMA.FTZ R145, R149, R140, R145 ;  /* 0x0000008c95917223 */ /* 0x000fe20000010091 */
[----:B------:R-:W-:-:S02]  /*30e0*/  HADD2.F32 R135, -RZ, R116.H0_H0 ;  /* 0x20000074ff877230 */ /* 0x000fc40000004100 */
[----:B------:R-:W-:Y:S01]  /*30f0*/  FADD.FTZ R140, R11, -R132 ;  /* 0x800000840b8c7221 */ /* 0x000fe20000010000 */
[----:B------:R-:W-:Y:S01]  /*3100*/  FADD.FTZ R132, R8, -R133 ;  /* 0x8000008508847221 */ /* 0x000fe20000010000 */
[----:B------:R-:W-:Y:S01]  /*3110*/  FFMA.FTZ R134, R10, R199, R202 ;  /* 0x000000c70a867223 */ /* 0x000fe200000100ca */
[----:B------:R-:W-:Y:S01]  /*3120*/  HADD2.F32 R141, -RZ, R116.H1_H1 ;  /* 0x30000074ff8d7230 */ /* 0x000fe20000004100 */
[----:B------:R-:W-:Y:S01]  /*3130*/  ISETP.GE.U32.AND P0, PT, R162, RZ, PT ;  /* 0x000000ffa200720c */ /* 0x000fe20003f06070 */
[----:B------:R-:W-:Y:S01]  /*3140*/  FFMA.FTZ R132, R149, R132, R135 ;  /* 0x0000008495847223 */ /* 0x000fe20000010087 */
[----:B------:R-:W-:Y:S01]  /*3150*/  FADD.FTZ R134, R7, -R134 ;  /* 0x8000008607867221 */ /* 0x000fe20000010000 */
[C---:B------:R-:W-:Y:S01]  /*3160*/  F2FP.F16.F32.PACK_AB R135, R200.reuse, R147 ;  /* 0x00000093c887723e */ /* 0x040fe200000000ff */
[----:B------:R-:W-:Y:S02]  /*3170*/  HADD2.F32 R142, -RZ, R117.H1_H1 ;  /* 0x30000075ff8e7230 */ /* 0x000fe40000004100 */
[----:B------:R-:W-:Y:S01]  /*3180*/  FMUL.FTZ R147, R147, UR13 ;  /* 0x0000000d93937c20 */ /* 0x000fe20008410000 */
[----:B------:R-:W-:Y:S01]  /*3190*/  FMUL.FTZ R133, R200, UR13 ;  /* 0x0000000dc8857c20 */ /* 0x000fe20008410000 */
[----:B------:R-:W-:Y:S01]  /*31a0*/  LOP3.LUT P6, RZ, R163, 0xff0000, RZ, 0xc0, !PT ;  /* 0x00ff0000a3ff7812 */ /* 0x000fe200078cc0ff */
[----:B------:R-:W-:Y:S01]  /*31b0*/  FFMA.FTZ R141, R149, R134, R141 ;  /* 0x00000086958d7223 */ /* 0x000fe2000001008d */
[----:B------:R-:W-:Y:S01]  /*31c0*/  ISETP.GE.U32.AND.EX P0, PT, R163, 0x1000000, PT, P0 ;  /* 0x01000000a300780c */ /* 0x000fe20003f06100 */
[----:B------:R-:W-:Y:S01]  /*31d0*/  FFMA.FTZ R146, R149, R140, R142 ;  /* 0x0000008c95927223 */ /* 0x000fe2000001008e */
[C---:B------:R-:W-:Y:S01]  /*31e0*/  F2FP.F16.F32.PACK_AB R134, R145.reuse, R144 ;  /* 0x000000909186723e */ /* 0x040fe200000000ff */
[----:B------:R-:W-:Y:S01]  /*31f0*/  FMUL.FTZ R145, R145, UR13 ;  /* 0x0000000d91917c20 */ /* 0x000fe20008410000 */
[----:B------:R-:W-:Y:S01]  /*3200*/  FSEL R203, R147, RZ, P6 ;  /* 0x000000ff93cb7208 */ /* 0x000fe20003000000 */
[----:B------:R-:W-:Y:S01]  /*3210*/  FMUL.FTZ R140, R144, UR13 ;  /* 0x0000000d908c7c20 */ /* 0x000fe20008410000 */
[----:B------:R-:W-:Y:S01]  /*3220*/  FSEL R204, R133, RZ, P0 ;  /* 0x000000ff85cc7208 */ /* 0x000fe20000000000 */
[----:B------:R-:W-:Y:S01]  /*3230*/  FMUL.FTZ R133, R143, UR13 ;  /* 0x0000000d8f857c20 */ /* 0x000fe20008410000 */
[----:B------:R-:W-:Y:S01]  /*3240*/  LOP3.LUT P6, RZ, R163, 0xff00, RZ, 0xc0, !PT ;  /* 0x0000ff00a3ff7812 */ /* 0x000fe200078cc0ff */
[----:B------:R-:W-:Y:S01]  /*3250*/  FMUL.FTZ R142, R141, UR13 ;  /* 0x0000000d8d8e7c20 */ /* 0x000fe20008410000 */
[----:B------:R-:W-:-:S02]  /*3260*/  LOP3.LUT P0, RZ, R163, 0xff, RZ, 0xc0, !PT ;  /* 0x000000ffa3ff7812 */ /* 0x000fc4000780c0ff */
[----:B------:R-:W-:Y:S01]  /*3270*/  FSEL R201, R145, RZ, P6 ;  /* 0x000000ff91c97208 */ /* 0x000fe20003000000 */
[----:B------:R-:W-:Y:S01]  /*3280*/  FMUL.FTZ R145, R146, UR13 ;  /* 0x0000000d92917c20 */ /* 0x000fe20008410000 */
[----:B------:R-:W-:Y:S01]  /*3290*/  FSEL R200, R140, RZ, P0 ;  /* 0x000000ff8cc87208 */ /* 0x000fe20000000000 */
[----:B------:R-:W-:Y:S01]  /*32a0*/  FMUL.FTZ R140, R132, UR13 ;  /* 0x0000000d848c7c20 */ /* 0x000fe20008410000 */
[C---:B------:R-:W-:Y:S02]  /*32b0*/  LOP3.LUT P0, RZ, R162.reuse, 0xff0000, RZ, 0xc0, !PT ;  /* 0x00ff0000a2ff7812 */ /* 0x040fe4000780c0ff */
[----:B------:R-:W-:Y:S02]  /*32c0*/  LOP3.LUT P6, RZ, R162, 0xff000000, RZ, 0xc0, !PT ;  /* 0xff000000a2ff7812 */ /* 0x000fe400078cc0ff */
[----:B------:R-:W-:Y:S02]  /*32d0*/  FSEL R144, R133, RZ, P0 ;  /* 0x000000ff85907208 */ /* 0x000fe40000000000 */
[----:B------:R-:W-:-:S02]  /*32e0*/  FSEL R147, R145, RZ, P6 ;  /* 0x000000ff91937208 */ /* 0x000fc40003000000 */
[C---:B------:R-:W-:Y:S02]  /*32f0*/  LOP3.LUT P0, RZ, R162.reuse, 0xff, RZ, 0xc0, !PT ;  /* 0x000000ffa2ff7812 */ /* 0x040fe4000780c0ff */
[----:B------:R-:W-:Y:S02]  /*3300*/  LOP3.LUT P6, RZ, R162, 0xff00, RZ, 0xc0, !PT ;  /* 0x0000ff00a2ff7812 */ /* 0x000fe400078cc0ff */
[----:B------:R-:W-:Y:S02]  /*3310*/  FSEL R140, R140, RZ, P0 ;  /* 0x000000ff8c8c7208 */ /* 0x000fe40000000000 */
[----:B------:R-:W-:Y:S02]  /*3320*/  FSEL R145, R142, RZ, P6 ;  /* 0x000000ff8e917208 */ /* 0x000fe40003000000 */
[----:B------:R-:W-:Y:S02]  /*3330*/  F2FP.F16.F32.PACK_AB R133, R146, R143 ;  /* 0x0000008f9285723e */ /* 0x000fe400000000ff */
[----:B------:R-:W-:-:S02]  /*3340*/  F2FP.F16.F32.PACK_AB R132, R141, R132 ;  /* 0x000000848d84723e */ /* 0x000fc400000000ff */
[----:B------:R-:W-:Y:S02]  /*3350*/  F2FP.F16.F32.PACK_AB R143, R204, R203 ;  /* 0x000000cbcc8f723e */ /* 0x000fe400000000ff */
[----:B------:R-:W-:Y:S02]  /*3360*/  F2FP.F16.F32.PACK_AB R142, R201, R200 ;  /* 0x000000c8c98e723e */ /* 0x000fe400000000ff */
[----:B------:R-:W-:Y:S02]  /*3370*/  F2FP.F16.F32.PACK_AB R141, R147, R144 ;  /* 0x00000090938d723e */ /* 0x000fe400000000ff */
[----:B------:R-:W-:Y:S01]  /*3380*/  F2FP.F16.F32.PACK_AB R140, R145, R140 ;  /* 0x0000008c918c723e */ /* 0x000fe200000000ff */
[----:B------:R-:W-:Y:S06]  /*3390*/  BRA `(.L_x_958) ;  /* 0x0000001400407947 */ /* 0x000fec0003800000 */
.L_x_955:
        /* <DEDUP_REMOVED lines=10> */
[----:B------:R-:W-:Y:S01]  /*3440*/  LOP3.LUT P6, RZ, R163, 0xff0000, RZ, 0xc0, !PT ;  /* 0x00ff0000a3ff7812 */ /* 0x000fe200078cc0ff */
[-C--:B------:R-:W-:Y:S01]  /*3450*/  FFMA.FTZ R145, R3, R199.reuse, R202 ;  /* 0x000000c703917223 */ /* 0x080fe200000100ca */
[----:B------:R-:W-:Y:S01]  /*3460*/  FADD.FTZ R112, R17, -R112 ;  /* 0x8000007011707221 */ /* 0x000fe20000010000 */
[----:B------:R-:W-:Y:S01]  /*3470*/  FADD.FTZ R114, R20, -R113 ;  /* 0x8000007114727221 */ /* 0x000fe20000010000 */
[----:B------:R-:W-:Y:S01]  /*3480*/  LOP3.LUT P0, RZ, R161, 0xff0000, RZ, 0xc0, !PT ;  /* 0x00ff0000a1ff7812 */ /* 0x000fe2000780c0ff */
[----:B------:R-:W-:Y:S01]  /*3490*/  FFMA.FTZ R113, R13, R199, R202 ;  /* 0x000000c70d717223 */ /* 0x000fe200000100ca */
[C---:B-----5:R-:W-:Y:S01]  /*34a0*/  FMUL.FTZ R112, R149.reuse, R112 ;  /* 0x0000007095707220 */ /* 0x060fe20000410000 */
[----:B------:R-:W-:-:S03]  /*34b0*/  FMUL.FTZ R114, R149, R114 ;  /* 0x0000007295727220 */ /* 0x000fc60000410000 */
[----:B------:R-:W-:Y:S01]  /*34c0*/  FMUL.FTZ R112, R112, UR13 ;  /* 0x0000000d70707c20 */ /* 0x000fe20008410000 */
[----:B------:R-:W-:Y:S01]  /*34d0*/  FMUL.FTZ R140, R114, UR13 ;  /* 0x0000000d728c7c20 */ /* 0x000fe20008410000 */
[----:B------:R-:W-:Y:S01]  /*34e0*/  FADD.FTZ R114, R16, -R113 ;  /* 0x8000007110727221 */ /* 0x000fe20000010000 */
[----:B------:R-:W-:Y:S02]  /*34f0*/  FFMA.FTZ R113, R9, R199, R202 ;  /* 0x000000c709717223 */ /* 0x000fe400000100ca */
[C---:B------:R-:W-:Y:S01]  /*3500*/  FSEL R143, R112.reuse, RZ, P6 ;  /* 0x000000ff708f7208 */ /* 0x040fe20003000000 */
[----:B------:R-:W-:Y:S01]  /*3510*/  FMUL.FTZ R114, R149, R114 ;  /* 0x0000007295727220 */ /* 0x000fe20000410000 */
[----:B------:R-:W-:Y:S02]  /*3520*/  FSEL R115, R112, RZ, P0 ;  /* 0x000000ff70737208 */ /* 0x000fe40000000000 */
[----:B------:R-:W-:Y:S01]  /*3530*/  ISETP.GE.U32.AND P6, PT, R160, RZ, PT ;  /* 0x000000ffa000720c */ /* 0x000fe20003fc6070 */
[----:B------:R-:W-:Y:S01]  /*3540*/  FMUL.FTZ R114, R114, UR13 ;  /* 0x0000000d72727c20 */ /* 0x000fe20008410000 */
[----:B------:R-:W-:-:S02]  /*3550*/  ISETP.GE.U32.AND P0, PT, R162, RZ, PT ;  /* 0x000000ffa200720c */ /* 0x000fc40003f06070 */
[----:B------:R-:W-:Y:S02]  /*3560*/  ISETP.GE.U32.AND.EX P6, PT, R161, 0x1000000, PT, P6 ;  /* 0x01000000a100780c */ /* 0x000fe40003fc6160 */
[C---:B------:R-:W-:Y:S02]  /*3570*/  ISETP.GE.U32.AND.EX P0, PT, R163.reuse, 0x1000000, PT, P0 ;  /* 0x01000000a300780c */ /* 0x040fe40003f06100 */
[C---:B------:R-:W-:Y:S02]  /*3580*/  FSEL R112, R140.reuse, RZ, P6 ;  /* 0x000000ff8c707208 */ /* 0x040fe40003000000 */
[----:B------:R-:W-:Y:S01]  /*3590*/  FSEL R142, R140, RZ, P0 ;  /* 0x000000ff8c8e7208 */ /* 0x000fe20000000000 */
[----:B------:R-:W-:Y:S01]  /*35a0*/  FFMA.FTZ R140, R18, R199, R202 ;  /* 0x000000c7128c7223 */ /* 0x000fe200000100ca */
[----:B------:R-:W-:Y:S01]  /*35b0*/  F2FP.F16.F32.PACK_AB R115, R112, R115 ;  /* 0x000000737073723e */ /* 0x000fe200000000ff */
[----:B------:R-:W-:Y:S01]  /*35c0*/  FADD.FTZ R112, R12, -R113 ;  /* 0x800000710c707221 */ /* 0x000fe20000010000 */
[----:B------:R-:W-:Y:S01]  /*35d0*/  LOP3.LUT P0, RZ, R163, 0xff, RZ, 0xc0, !PT ;  /* 0x000000ffa3ff7812 */ /* 0x000fe2000780c0ff */
[----:B------:R-:W-:Y:S01]  /*35e0*/  FADD.FTZ R140, R15, -R140 ;  /* 0x8000008c0f8c7221 */ /* 0x000fe20000010000 */
[----:B------:R-:W-:Y:S01]  /*35f0*/  LOP3.LUT P6, RZ, R161, 0xff, RZ, 0xc0, !PT ;  /* 0x000000ffa1ff7812 */ /* 0x000fe200078cc0ff */
[C---:B------:R-:W-:Y:S01]  /*3600*/  FMUL.FTZ R113, R149.reuse, R112 ;  /* 0x0000007095717220 */ /* 0x040fe20000410000 */
[----:B------:R-:W-:Y:S01]  /*3610*/  FSEL R200, R114, RZ, P0 ;  /* 0x000000ff72c87208 */ /* 0x000fe20000000000 */
[----:B------:R-:W-:Y:S01]  /*3620*/  FMUL.FTZ R140, R149, R140 ;  /* 0x0000008c958c7220 */ /* 0x000fe20000410000 */
[----:B------:R-:W-:Y:S01]  /*3630*/  LOP3.LUT P0, RZ, R163, 0xff00, RZ, 0xc0, !PT ;  /* 0x0000ff00a3ff7812 */ /* 0x000fe2000780c0ff */
[-CC-:B------:R-:W-:Y:S01]  /*3640*/  FFMA.FTZ R112, R10, R199.reuse, R202.reuse ;  /* 0x000000c70a707223 */ /* 0x180fe200000100ca */
[----:B------:R-:W-:Y:S01]  /*3650*/  FSEL R114, R114, RZ, P6 ;  /* 0x000000ff72727208 */ /* 0x000fe20003000000 */
[----:B------:R-:W-:Y:S01]  /*3660*/  FMUL.FTZ R141, R140, UR13 ;  /* 0x0000000d8c8d7c20 */ /* 0x000fe20008410000 */
[----:B------:R-:W-:Y:S01]  /*3670*/  FFMA.FTZ R140, R14, R199, R202 ;  /* 0x000000c70e8c7223 */ /* 0x000fe200000100ca */
[----:B------:R-:W-:Y:S01]  /*3680*/  LOP3.LUT P6, RZ, R161, 0xff00, RZ, 0xc0, !PT ;  /* 0x0000ff00a1ff7812 */ /* 0x000fe200078cc0ff */
[----:B------:R-:W-:Y:S01]  /*3690*/  FMUL.FTZ R113, R113, UR13 ;  /* 0x0000000d71717c20 */ /* 0x000fe20008410000 */
[----:B------:R-:W-:Y:S01]  /*36a0*/  F2FP.F16.F32.PACK_AB R143, R142, R143 ;  /* 0x0000008f8e8f723e */ /* 0x000fe200000000ff */
[----:B------:R-:W-:Y:S01]  /*36b0*/  FADD.FTZ R140, R11, -R140 ;  /* 0x8000008c0b8c7221 */ /* 0x000fe20000010000 */
[----:B------:R-:W-:Y:S01]  /*36c0*/  FSEL R203, R141, RZ, P0 ;  /* 0x000000ff8dcb7208 */ /* 0x000fe20000000000 */
[----:B------:R-:W-:Y:S01]  /*36d0*/  FADD.FTZ R112, R7, -R112 ;  /* 0x8000007007707221 */ /* 0x000fe20000010000 */
[----:B------:R-:W-:Y:S01]  /*36e0*/  LOP3.LUT P0, RZ, R162, 0xff0000, RZ, 0xc0, !PT ;  /* 0x00ff0000a2ff7812 */ /* 0x000fe2000780c0ff */
[----:B------:R-:W-:Y:S01]  /*36f0*/  FMUL.FTZ R142, R149, R140 ;  /* 0x0000008c958e7220 */ /* 0x000fe20000410000 */
[----:B------:R-:W-:Y:S01]  /*3700*/  FSEL R141, R141, RZ, P6 ;  /* 0x000000ff8d8d7208 */ /* 0x000fe20003000000 */
[----:B------:R-:W-:Y:S01]  /*3710*/  FMUL.FTZ R140, R149, R112 ;  /* 0x00000070958c7220 */ /* 0x000fe20000410000 */
[----:B------:R-:W-:Y:S01]  /*3720*/  LOP3.LUT P6, RZ, R160, 0xff0000, RZ, 0xc0, !PT ;  /* 0x00ff0000a0ff7812 */ /* 0x000fe200078cc0ff */
[----:B------:R-:W-:Y:S01]  /*3730*/  FMUL.FTZ R142, R142, UR13 ;  /* 0x0000000d8e8e7c20 */ /* 0x000fe20008410000 */
[C---:B0-----:R-:W-:Y:S01]  /*3740*/  FSEL R146, R113.reuse, RZ, P0 ;  /* 0x000000ff71927208 */ /* 0x041fe20000000000 */
        /* <DEDUP_REMOVED lines=8> */
[----:B------:R-:W-:Y:S02]  /*37d0*/  LOP3.LUT P0, RZ, R162, 0xff00, RZ, 0xc0, !PT ;  /* 0x0000ff00a2ff7812 */ /* 0x000fe4000780c0ff */
[----:B------:R-:W-:Y:S02]  /*37e0*/  FSEL R140, R142, RZ, P6 ;  /* 0x000000ff8e8c7208 */ /* 0x000fe40003000000 */
[C---:B------:R-:W-:Y:S02]  /*37f0*/  LOP3.LUT P6, RZ, R160.reuse, 0xff00, RZ, 0xc0, !PT ;  /* 0x0000ff00a0ff7812 */ /* 0x040fe400078cc0ff */
[----:B------:R-:W-:Y:S02]  /*3800*/  FSEL R147, R145, RZ, P0 ;  /* 0x000000ff91937208 */ /* 0x000fe40000000000 */
[----:B------:R-:W-:-:S02]  /*3810*/  LOP3.LUT P0, RZ, R160, 0xff, RZ, 0xc0, !PT ;  /* 0x000000ffa0ff7812 */ /* 0x000fc4000780c0ff */
[----:B------:R-:W-:Y:S02]  /*3820*/  FSEL R145, R145, RZ, P6 ;  /* 0x000000ff91917208 */ /* 0x000fe40003000000 */
[----:B------:R-:W-:Y:S02]  /*3830*/  LOP3.LUT P6, RZ, R162, 0xff, RZ, 0xc0, !PT ;  /* 0x000000ffa2ff7812 */ /* 0x000fe400078cc0ff */
[C---:B------:R-:W-:Y:S02]  /*3840*/  FSEL R112, R144.reuse, RZ, P0 ;  /* 0x000000ff90707208 */ /* 0x040fe40000000000 */
        /* <DEDUP_REMOVED lines=8> */
.L_x_961:
        /* <DEDUP_REMOVED lines=9> */
[C---:B------:R-:W-:Y:S01]  /*3960*/  FMUL.FTZ R114, R135.reuse, UR13 ;  /* 0x0000000d87727c20 */ /* 0x040fe20008410000 */
[----:B------:R-:W-:-:S03]  /*3970*/  F2FP.F16.F32.PACK_AB R135, R135, R112 ;  /* 0x000000708787723e */ /* 0x000fc600000000ff */
[C---:B------:R-:W-:Y:S02]  /*3980*/  FSEL R143, R113.reuse, RZ, P6 ;  /* 0x000000ff718f7208 */ /* 0x040fe40003000000 */
[----:B------:R-:W-:Y:S01]  /*3990*/  FSEL R115, R113, RZ, P0 ;  /* 0x000000ff71737208 */ /* 0x000fe20000000000 */
[-CC-:B------:R-:W-:Y:S01]  /*39a0*/  FFMA.FTZ R113, R13, R199.reuse, R202.reuse ;  /* 0x000000c70d717223 */ /* 0x180fe200000100ca */
[----:B------:R-:W-:Y:S02]  /*39b0*/  ISETP.GE.U32.AND P6, PT, R160, RZ, PT ;  /* 0x000000ffa000720c */ /* 0x000fe40003fc6070 */
[----:B------:R-:W-:Y:S01]  /*39c0*/  ISETP.GE.U32.AND P0, PT, R162, RZ, PT ;  /* 0x000000ffa200720c */ /* 0x000fe20003f06070 */
[----:B------:R-:W-:Y:S01]  /*39d0*/  FADD.FTZ R112, R16, -R113 ;  /* 0x8000007110707221 */ /* 0x000fe20000010000 */
[----:B------:R-:W-:Y:S01]  /*39e0*/  ISETP.GE.U32.AND.EX P6, PT, R161, 0x1000000, PT, P6 ;  /* 0x01000000a100780c */ /* 0x000fe20003fc6160 */
[----:B------:R-:W-:Y:S01]  /*39f0*/  FFMA.FTZ R113, R9, R199, R202 ;  /* 0x000000c709717223 */ /* 0x000fe200000100ca */
[----:B------:R-:W-:Y:S01]  /*3a00*/  ISETP.GE.U32.AND.EX P0, PT, R163, 0x1000000, PT, P0 ;  /* 0x01000000a300780c */ /* 0x000fe20003f06100 */
[----:B------:R-:W-:Y:S01]  /*3a10*/  FMUL.FTZ R134, R149, R112 ;  /* 0x0000007095867220 */ /* 0x000fe20000410000 */
[----:B------:R-:W-:-:S02]  /*3a20*/  FSEL R140, R114, RZ, P6 ;  /* 0x000000ff728c7208 */ /* 0x000fc40003000000 */
[----:B------:R-:W-:Y:S01]  /*3a30*/  FSEL R132, R114, RZ, P0 ;  /* 0x000000ff72847208 */ /* 0x000fe20000000000 */
[----:B------:R-:W-:Y:S01]  /*3a40*/  FFMA.FTZ R114, R18, R199, R202 ;  /* 0x000000c712727223 */ /* 0x000fe200000100ca */
[----:B------:R-:W-:Y:S02]  /*3a50*/  LOP3.LUT P0, RZ, R163, 0xff, RZ, 0xc0, !PT ;  /* 0x000000ffa3ff7812 */ /* 0x000fe4000780c0ff */
[----:B------:R-:W-:Y:S01]  /*3a60*/  LOP3.LUT P6, RZ, R161, 0xff, RZ, 0xc0, !PT ;  /* 0x000000ffa1ff7812 */ /* 0x000fe200078cc0ff */
[----:B------:R-:W-:Y:S01]  /*3a70*/  FADD.FTZ R112, R15, -R114 ;  /* 0x800000720f707221 */ /* 0x000fe20000010000 */
[----:B------:R-:W-:Y:S01]  /*3a80*/  FMUL.FTZ R114, R134, UR13 ;  /* 0x0000000d86727c20 */ /* 0x000fe20008410000 */
[----:B------:R-:W-:Y:S02]  /*3a90*/  F2FP.F16.F32.PACK_AB R115, R140, R115 ;  /* 0x000000738c73723e */ /* 0x000fe400000000ff */
[----:B------:R-:W-:Y:S01]  /*3aa0*/  FMUL.FTZ R133, R149, R112 ;  /* 0x0000007095857220 */ /* 0x000fe20000410000 */
[----:B------:R-:W-:Y:S01]  /*3ab0*/  FADD.FTZ R112, R12, -R113 ;  /* 0x800000710c707221 */ /* 0x000fe20000010000 */
[----:B------:R-:W-:-:S02]  /*3ac0*/  FSEL R142, R114, RZ, P0 ;  /* 0x000000ff728e7208 */ /* 0x000fc40000000000 */
[----:B------:R-:W-:Y:S01]  /*3ad0*/  FSEL R140, R114, RZ, P6 ;  /* 0x000000ff728c7208 */ /* 0x000fe20003000000 */
[----:B------:R-:W-:Y:S01]  /*3ae0*/  FFMA.FTZ R114, R14, R199, R202 ;  /* 0x000000c70e727223 */ /* 0x000fe200000100ca */
[----:B------:R-:W-:Y:S01]  /*3af0*/  F2FP.F16.F32.PACK_AB R143, R132, R143 ;  /* 0x0000008f848f723e */ /* 0x000fe200000000ff */
[C---:B------:R-:W-:Y:S01]  /*3b00*/  FMUL.FTZ R113, R133.reuse, UR13 ;  /* 0x0000000d85717c20 */ /* 0x040fe20008410000 */
[----:B------:R-:W-:Y:S01]  /*3b10*/  F2FP.F16.F32.PACK_AB R134, R133, R134 ;  /* 0x000000868586723e */ /* 0x000fe200000000ff */
[----:B------:R-:W-:Y:S01]  /*3b20*/  FMUL.FTZ R133, R149, R112 ;  /* 0x0000007095857220 */ /* 0x000fe20000410000 */
[----:B------:R-:W-:Y:S01]  /*3b30*/  FADD.FTZ R132, R11, -R114 ;  /* 0x800000720b847221 */ /* 0x000fe20000010000 */
[----:B------:R-:W-:Y:S01]  /*3b40*/  LOP3.LUT P0, RZ, R163, 0xff00, RZ, 0xc0, !PT ;  /* 0x0000ff00a3ff7812 */ /* 0x000fe2000780c0ff */
[-C--:B------:R-:W-:Y:S01]  /*3b50*/  FFMA.FTZ R112, R10, R199.reuse, R202 ;  /* 0x000000c70a707223 */ /* 0x080fe200000100ca */
[----:B------:R-:W-:Y:S01]  /*3b60*/  LOP3.LUT P6, RZ, R161, 0xff00, RZ, 0xc0, !PT ;  /* 0x0000ff00a1ff7812 */ /* 0x000fe200078cc0ff */
        /* <DEDUP_REMOVED lines=9> */
[C---:B------:R-:W-:Y:S01]  /*3c00*/  F2FP.F16.F32.PACK_AB R133, R132.reuse, R133 ;  /* 0x000000858485723e */ /* 0x040fe200000000ff */
[----:B------:R-:W-:Y:S01]  /*3c10*/  FMUL.FTZ R132, R132, UR13 ;  /* 0x0000000d84847c20 */ /* 0x000fe20008410000 */
[----:B0-----:R-:W-:Y:S01]  /*3c20*/  FSEL R146, R114, RZ, P0 ;  /* 0x000000ff72927208 */ /* 0x001fe20000000000 */
[----:B------:R-:W-:Y:S01]  /*3c30*/  FADD.FTZ R112, R8, -R113 ;  /* 0x8000007108707221 */ /* 0x000fe20000010000 */
[----:B------:R-:W-:Y:S01]  /*3c40*/  FSEL R200, R114, RZ, P6 ;  /* 0x000000ff72c87208 */ /* 0x000fe20003000000 */
[----:B------:R-:W-:Y:S01]  /*3c50*/  FMUL.FTZ R113, R141, UR13 ;  /* 0x0000000d8d717c20 */ /* 0x000fe20008410000 */
[----:B------:R-:W-:Y:S01]  /*3c60*/  LOP3.LUT P0, RZ, R162, 0xff000000, RZ, 0xc0, !PT ;  /* 0xff000000a2ff7812 */ /* 0x000fe2000780c0ff */
[----:B------:R-:W-:Y:S01]  /*3c70*/  FMUL.FTZ R112, R149, R112 ;  /* 0x0000007095707220 */ /* 0x000fe20000410000 */
[----:B------:R-:W-:-:S02]  /*3c80*/  LOP3.LUT P6, RZ, R160, 0xff000000, RZ, 0xc0, !PT ;  /* 0xff000000a0ff7812 */ /* 0x000fc400078cc0ff */
[C---:B------:R-:W-:Y:S02]  /*3c90*/  FSEL R201, R132.reuse, RZ, P0 ;  /* 0x000000ff84c97208 */ /* 0x040fe40000000000 */
[----:B------:R-:W-:Y:S02]  /*3ca0*/  FSEL R203, R132, RZ, P6 ;  /* 0x000000ff84cb7208 */ /* 0x000fe40003000000 */
[----:B------:R-:W-:Y:S02]  /*3cb0*/  LOP3.LUT P0, RZ, R162, 0xff00, RZ, 0xc0, !PT ;  /* 0x0000ff00a2ff7812 */ /* 0x000fe4000780c0ff */
[----:B------:R-:W-:Y:S02]  /*3cc0*/  LOP3.LUT P6, RZ, R160, 0xff00, RZ, 0xc0, !PT ;  /* 0x0000ff00a0ff7812 */ /* 0x000fe400078cc0ff */
[----:B------:R-:W-:Y:S01]  /*3cd0*/  F2FP.F16.F32.PACK_AB R132, R141, R112 ;  /* 0x000000708d84723e */ /* 0x000fe200000000ff */
[----:B------:R-:W-:Y:S01]  /*3ce0*/  FMUL.FTZ R112, R112, UR13 ;  /* 0x0000000d70707c20 */ /* 0x000fe20008410000 */
[----:B------:R-:W-:-:S02]  /*3cf0*/  FSEL R145, R113, RZ, P0 ;  /* 0x000000ff71917208 */ /* 0x000fc40000000000 */
[----:B------:R-:W-:Y:S02]  /*3d00*/  FSEL R147, R113, RZ, P6 ;  /* 0x000000ff71937208 */ /* 0x000fe40003000000 */
[----:B------:R-:W-:Y:S02]  /*3d10*/  LOP3.LUT P0, RZ, R160, 0xff, RZ, 0xc0, !PT ;  /* 0x000000ffa0ff7812 */ /* 0x000fe4000780c0ff */
[----:B------:R-:W-:Y:S02]  /*3d20*/  LOP3.LUT P6, RZ, R162, 0xff, RZ, 0xc0, !PT ;  /* 0x000000ffa2ff7812 */ /* 0x000fe400078cc0ff */
[----:B------:R-:W-:Y:S02]  /*3d30*/  F2FP.F16.F32.PACK_AB R114, R207, R140 ;  /* 0x0000008ccf72723e */ /* 0x000fe400000000ff */
[C---:B------:R-:W-:Y:S02]  /*3d40*/  FSEL R144, R112.reuse, RZ, P0 ;  /* 0x000000ff70907208 */ /* 0x040fe40000000000 */
[----:B------:R-:W-:-:S02]  /*3d50*/  FSEL R140, R112, RZ, P6 ;  /* 0x000000ff708c7208 */ /* 0x000fc40003000000 */
[----:B------:R-:W-:Y:S02]  /*3d60*/  F2FP.F16.F32.PACK_AB R142, R205, R142 ;  /* 0x0000008ecd8e723e */ /* 0x000fe400000000ff */
[----:B------:R-:W-:Y:S02]  /*3d70*/  F2FP.F16.F32.PACK_AB R113, R203, R200 ;  /* 0x000000c8cb71723e */ /* 0x000fe400000000ff */
[----:B------:R-:W-:Y:S02]  /*3d80*/  F2FP.F16.F32.PACK_AB R141, R201, R146 ;  /* 0x00000092c98d723e */ /* 0x000fe400000000ff */
[----:B------:R-:W-:Y:S02]  /*3d90*/  F2FP.F16.F32.PACK_AB R112, R147, R144 ;  /* 0x000000909370723e */ /* 0x000fe400000000ff */
[----:B------:R-:W-:Y:S01]  /*3da0*/  F2FP.F16.F32.PACK_AB R140, R145, R140 ;  /* 0x0000008c918c723e */ /* 0x000fe200000000ff */
[----:B------:R-:W-:Y:S06]  /*3db0*/  BRA `(.L_x_958) ;  /* 0x0000000800b87947 */ /* 0x000fec0003800000 */
.L_x_960:
[----:B------:R-:W-:Y:S01]  /*3dc0*/  UMOV UR4, UR6 ;  /* 0x0000000600047c82 */ /* 0x000fe20008000000 */
[----:B------:R-:W-:Y:S01]  /*3dd0*/  UMOV UR5, UR7 ;  /* 0x0000000700057c82 */ /* 0x000fe20008000000 */
[----:B------:R-:W-:-:S04]  /*3de0*/  UISETP.NE.U32.AND UP0, UPT, UR4, URZ, UPT ;  /* 0x000000ff0400728c */ /* 0x000fc8000bf05070 */
[----:B------:R-:W-:-:S09]  /*3df0*/  UISETP.NE.AND.EX UP0, UPT, UR5, URZ, UPT, UP0 ;  /* 0x000000ff0500728c */ /* 0x000fd2000bf05300 */
[----:B------:R-:W-:Y:S05]  /*3e00*/  BRA.U UP0, `(.L_x_962) ;  /* 0x00000005004c7547 */ /* 0x000fea000b800000 */
[-CC-:B------:R-:W-:Y:S01]  /*3e10*/  FFMA.FTZ R112, R19, R199.reuse, R202.reuse ;  /* 0x000000c713707223 */ /* 0x180fe200000100ca */
[-CC-:B------:R-:W-:Y:S01]  /*3e20*/  FFMA.FTZ R113, R13, R199.reuse, R202.reuse ;  /* 0x000000c70d717223 */ /* 0x180fe200000100ca */
[--C-:B------:R-:W-:Y:S02]  /*3e30*/  HADD2.F32 R140, -RZ, R119.reuse.H0_H0 ;  /* 0x20000077ff8c7230 */ /* 0x100fe40000004100 */
[-C--:B------:R-:W-:Y:S01]  /*3e40*/  FFMA.FTZ R141, R22, R199.reuse, R202 ;  /* 0x000000c7168d7223 */ /* 0x080fe200000100ca */
[--C-:B------:R-:W-:Y:S02]  /*3e50*/  HADD2.F32 R115, -RZ, R118.reuse.H0_H0 ;  /* 0x20000076ff737230 */ /* 0x100fe40000004100 */
[----:B------:R-:W-:Y:S01]  /*3e60*/  FADD.FTZ R114, R17, -R112 ;  /* 0x8000007011727221 */ /* 0x000fe20000010000 */
[----:B------:R-:W-:Y:S01]  /*3e70*/  FADD.FTZ R112, R16, -R113 ;  /* 0x8000007110707221 */ /* 0x000fe20000010000 */
[----:B------:R-:W-:Y:S02]  /*3e80*/  HADD2.F32 R143, -RZ, R119.H1_H1 ;  /* 0x30000077ff8f7230 */ /* 0x000fe40000004100 */
[----:B------:R-:W-:Y:S01]  /*3e90*/  FADD.FTZ R142, R20, -R141 ;  /* 0x8000008d148e7221 */ /* 0x000fe20000010000 */
[C---:B0----5:R-:W-:Y:S01]  /*3ea0*/  FFMA.FTZ R147, R149.reuse, R114, R140 ;  /* 0x0000007295937223 */ /* 0x061fe2000001008c */
[----:B------:R-:W-:Y:S01]  /*3eb0*/  FFMA.FTZ R144, R149, R112, R115 ;  /* 0x0000007095907223 */ /* 0x000fe20000010073 */
[-CC-:B------:R-:W-:Y:S01]  /*3ec0*/  FFMA.FTZ R114, R18, R199.reuse, R202.reuse ;  /* 0x000000c712727223 */ /* 0x180fe200000100ca */
[-CC-:B------:R-:W-:Y:S01]  /*3ed0*/  FFMA.FTZ R112, R14, R199.reuse, R202.reuse ;  /* 0x000000c70e707223 */ /* 0x180fe200000100ca */
[----:B------:R-:W-:Y:S01]  /*3ee0*/  FFMA.FTZ R113, R3, R199, R202 ;  /* 0x000000c703717223 */ /* 0x000fe200000100ca */
[----:B------:R-:W-:Y:S01]  /*3ef0*/  FFMA.FTZ R200, R149, R142, R143 ;  /* 0x0000008e95c87223 */ /* 0x000fe2000001008f */
[----:B------:R-:W-:-:S02]  /*3f00*/  HADD2.F32 R146, -RZ, R118.H1_H1 ;  /* 0x30000076ff927230 */ /* 0x000fc40000004100 */
[----:B------:R-:W-:Y:S01]  /*3f10*/  FADD.FTZ R142, R15, -R114 ;  /* 0x800000720f8e7221 */ /* 0x000fe20000010000 */
[--C-:B------:R-:W-:Y:S02]  /*3f20*/  HADD2.F32 R115, -RZ, R116.reuse.H0_H0 ;  /* 0x20000074ff737230 */ /* 0x100fe40000004100 */
[----:B------:R-:W-:Y:S01]  /*3f30*/  FADD.FTZ R140, R11, -R112 ;  /* 0x800000700b8c7221 */ /* 0x000fe20000010000 */
[-C--:B------:R-:W-:Y:S01]  /*3f40*/  FFMA.FTZ R141, R9, R199.reuse, R202 ;  /* 0x000000c7098d7223 */ /* 0x080fe200000100ca */
[----:B------:R-:W-:Y:S01]  /*3f50*/  FADD.FTZ R112, R8, -R113 ;  /* 0x8000007108707221 */ /* 0x000fe20000010000 */
[----:B------:R-:W-:Y:S01]  /*3f60*/  ISETP.GE.U32.AND P0, PT, R160, RZ, PT ;  /* 0x000000ffa000720c */ /* 0x000fe20003f06070 */
[--C-:B------:R-:W-:Y:S02]  /*3f70*/  HADD2.F32 R143, -RZ, R117.reuse.H0_H0 ;  /* 0x20000075ff8f7230 */ /* 0x100fe40000004100 */
[C---:B------:R-:W-:Y:S01]  /*3f80*/  FFMA.FTZ R146, R149.reuse, R142, R146 ;  /* 0x0000008e95927223 */ /* 0x040fe20000010092 */
[----:B------:R-:W-:Y:S01]  /*3f90*/  FADD.FTZ R114, R12, -R141 ;  /* 0x8000008d0c727221 */ /* 0x000fe20000010000 */
[----:B------:R-:W-:Y:S01]  /*3fa0*/  FFMA.FTZ R142, R149, R112, R115 ;  /* 0x00000070958e7223 */ /* 0x000fe20000010073 */
[----:B------:R-:W-:Y:S01]  /*3fb0*/  FFMA.FTZ R112, R10, R199, R202 ;  /* 0x000000c70a707223 */ /* 0x000fe200000100ca */
[----:B------:R-:W-:Y:S01]  /*3fc0*/  FMUL.FTZ R200, R200, UR13 ;  /* 0x0000000dc8c87c20 */ /* 0x000fe20008410000 */
[----:B------:R-:W-:Y:S01]  /*3fd0*/  ISETP.GE.U32.AND.EX P0, PT, R161, 0x1000000, PT, P0 ;  /* 0x01000000a100780c */ /* 0x000fe20003f06100 */
[----:B------:R-:W-:Y:S01]  /*3fe0*/  FFMA.FTZ R143, R149, R114, R143 ;  /* 0x00000072958f7223 */ /* 0x000fe2000001008f */
[----:B------:R-:W-:Y:S01]  /*3ff0*/  FMUL.FTZ R147, R147, UR13 ;  /* 0x0000000d93937c20 */ /* 0x000fe20008410000 */
[----:B------:R-:W-:Y:S01]  /*4000*/  LOP3.LUT P6, RZ, R161, 0xff0000, RZ, 0xc0, !PT ;  /* 0x00ff0000a1ff7812 */ /* 0x000fe200078cc0ff */
[----:B------:R-:W-:Y:S01]  /*4010*/  FADD.FTZ R114, R7, -R112 ;  /* 0x8000007007727221 */ /* 0x000fe20000010000 */
[----:B------:R-:W-:Y:S01]  /*4020*/  FSEL R112, R200, RZ, P0 ;  /* 0x000000ffc8707208 */ /* 0x000fe20000000000 */
[----:B------:R-:W-:Y:S01]  /*4030*/  HADD2.F32 R145, -RZ, R117.H1_H1 ;  /* 0x30000075ff917230 */ /* 0x000fe20000004100 */
[----:B------:R-:W-:Y:S01]  /*4040*/  ISETP.GE.U32.AND P0, PT, R162, RZ, PT ;  /* 0x000000ffa200720c */ /* 0x000fe20003f06070 */
[----:B------:R-:W-:Y:S01]  /*4050*/  FMUL.FTZ R144, R144, UR13 ;  /* 0x0000000d90907c20 */ /* 0x000fe20008410000 */
[----:B------:R-:W-:Y:S01]  /*4060*/  FSEL R115, R147, RZ, P6 ;  /* 0x000000ff93737208 */ /* 0x000fe20003000000 */
[----:B------:R-:W-:Y:S01]  /*4070*/  FMUL.FTZ R146, R146, UR13 ;  /* 0x0000000d92927c20 */ /* 0x000fe20008410000 */
[----:B------:R-:W-:Y:S01]  /*4080*/  LOP3.LUT P6, RZ, R163, 0xff0000, RZ, 0xc0, !PT ;  /* 0x00ff0000a3ff7812 */ /* 0x000fe200078cc0ff */
[----:B------:R-:W-:Y:S01]  /*4090*/  FFMA.FTZ R145, R149, R140, R145 ;  /* 0x0000008c95917223 */ /* 0x000fe20000010091 */
[----:B------:R-:W-:Y:S01]  /*40a0*/  ISETP.GE.U32.AND.EX P0, PT, R163, 0x1000000, PT, P0 ;  /* 0x01000000a300780c */ /* 0x000fe20003f06100 */
[----:B------:R-:W-:Y:S01]  /*40b0*/  HADD2.F32 R140, -RZ, R116.H1_H1 ;  /* 0x30000074ff8c7230 */ /* 0x000fe20000004100 */
[----:B------:R-:W-:Y:S01]  /*40c0*/  FSEL R147, R147, RZ, P6 ;  /* 0x000000ff93937208 */ /* 0x000fe20003000000 */
[----:B------:R-:W-:Y:S01]  /*40d0*/  FMUL.FTZ R143, R143, UR13 ;  /* 0x0000000d8f8f7c20 */ /* 0x000fe20008410000 */
[----:B------:R-:W-:-:S02]  /*40e0*/  LOP3.LUT P6, RZ, R163, 0xff, RZ, 0xc0, !PT ;  /* 0x000000ffa3ff7812 */ /* 0x000fc400078cc0ff */
[----:B------:R-:W-:Y:S01]  /*40f0*/  FSEL R204, R200, RZ, P0 ;  /* 0x000000ffc8cc7208 */ /* 0x000fe20000000000 */
[----:B------:R-:W-:Y:S01]  /*4100*/  FFMA.FTZ R140, R149, R114, R140 ;  /* 0x00000072958c7223 */ /* 0x000fe2000001008c */
[----:B------:R-:W-:Y:S02]  /*4110*/  LOP3.LUT P0, RZ, R161, 0xff, RZ, 0xc0, !PT ;  /* 0x000000ffa1ff7812 */ /* 0x000fe4000780c0ff */
[C---:B------:R-:W-:Y:S02]  /*4120*/  FSEL R200, R144.reuse, RZ, P6 ;  /* 0x000000ff90c87208 */ /* 0x040fe40003000000 */
[----:B------:R-:W-:Y:S02]  /*4130*/  LOP3.LUT P6, RZ, R163, 0xff00, RZ, 0xc0, !PT ;  /* 0x0000ff00a3ff7812 */ /* 0x000fe400078cc0ff */
[----:B------:R-:W-:Y:S01]  /*4140*/  FSEL R114, R144, RZ, P0 ;  /* 0x000000ff90727208 */ /* 0x000fe20000000000 */
[----:B------:R-:W-:Y:S01]  /*4150*/  FMUL.FTZ R144, R142, UR13 ;  /* 0x0000000d8e907c20 */ /* 0x000fe20008410000 */
[----:B------:R-:W-:-:S02]  /*4160*/  LOP3.LUT P0, RZ, R161, 0xff00, RZ, 0xc0, !PT ;  /* 0x0000ff00a1ff7812 */ /* 0x000fc4000780c0ff */
[----:B------:R-:W-:Y:S02]  /*4170*/  FSEL R203, R146, RZ, P6 ;  /* 0x000000ff92cb7208 */ /* 0x000fe40003000000 */
[----:B------:R-:W-:Y:S02]  /*4180*/  LOP3.LUT P6, RZ, R162, 0xff0000, RZ, 0xc0, !PT ;  /* 0x00ff0000a2ff7812 */ /* 0x000fe400078cc0ff */
[----:B------:R-:W-:Y:S02]  /*4190*/  FSEL R141, R146, RZ, P0 ;  /* 0x000000ff928d7208 */ /* 0x000fe40000000000 */
[----:B------:R-:W-:Y:S02]  /*41a0*/  LOP3.LUT P0, RZ, R160, 0xff0000, RZ, 0xc0, !PT ;  /* 0x00ff0000a0ff7812 */ /* 0x000fe4000780c0ff */
[----:B------:R-:W-:Y:S01]  /*41b0*/  F2FP.F16.F32.PACK_AB R115, R112, R115 ;  /* 0x000000737073723e */ /* 0x000fe200000000ff */
[----:B------:R-:W-:Y:S01]  /*41c0*/  FMUL.FTZ R112, R145, UR13 ;  /* 0x0000000d91707c20 */ /* 0x000fe20008410000 */
[----:B------:R-:W-:Y:S01]  /*41d0*/  FSEL R146, R143, RZ, P6 ;  /* 0x000000ff8f927208 */ /* 0x000fe20003000000 */
[----:B------:R-:W-:Y:S01]  /*41e0*/  FMUL.FTZ R145, R140, UR13 ;  /* 0x0000000d8c917c20 */ /* 0x000fe20008410000 */
[----:B------:R-:W-:-:S02]  /*41f0*/  LOP3.LUT P6, RZ, R162, 0xff000000, RZ, 0xc0, !PT ;  /* 0xff000000a2ff7812 */ /* 0x000fc400078cc0ff */
[----:B------:R-:W-:Y:S02]  /*4200*/  FSEL R113, R143, RZ, P0 ;  /* 0x000000ff8f717208 */ /* 0x000fe40000000000 */
[----:B------:R-:W-:Y:S02]  /*4210*/  LOP3.LUT P0, RZ, R160, 0xff000000, RZ, 0xc0, !PT ;  /* 0xff000000a0ff7812 */ /* 0x000fe4000780c0ff */
[----:B------:R-:W-:Y:S02]  /*4220*/  FSEL R201, R112, RZ, P6 ;  /* 0x000000ff70c97208 */ /* 0x000fe40003000000 */
[----:B------:R-:W-:Y:S02]  /*4230*/  LOP3.LUT P6, RZ, R162, 0xff00, RZ, 0xc0, !PT ;  /* 0x0000ff00a2ff7812 */ /* 0x000fe400078cc0ff */
[----:B------:R-:W-:Y:S02]  /*4240*/  FSEL R140, R112, RZ, P0 ;  /* 0x000000ff708c7208 */ /* 0x000fe40000000000 */
[----:B------:R-:W-:-:S02]  /*4250*/  LOP3.LUT P0, RZ, R160, 0xff00, RZ, 0xc0, !PT ;  /* 0x0000ff00a0ff7812 */ /* 0x000fc4000780c0ff */
[----:B------:R-:W-:Y:S02]  /*4260*/  F2FP.F16.F32.PACK_AB R143, R204, R147 ;  /* 0x00000093cc8f723e */ /* 0x000fe400000000ff */
[C---:B------:R-:W-:Y:S02]  /*4270*/  FSEL R147, R145.reuse, RZ, P6 ;  /* 0x000000ff91937208 */ /* 0x040fe40003000000 */
[----:B------:R-:W-:Y:S02]  /*4280*/  LOP3.LUT P6, RZ, R160, 0xff, RZ, 0xc0, !PT ;  /* 0x000000ffa0ff7812 */ /* 0x000fe400078cc0ff */
[----:B------:R-:W-:Y:S02]  /*4290*/  FSEL R145, R145, RZ, P0 ;  /* 0x000000ff91917208 */ /* 0x000fe40000000000 */
[----:B------:R-:W-:Y:S02]  /*42a0*/  LOP3.LUT P0, RZ, R162, 0xff, RZ, 0xc0, !PT ;  /* 0x000000ffa2ff7812 */ /* 0x000fe4000780c0ff */
[----:B------:R-:W-:-:S02]  /*42b0*/  FSEL R112, R144, RZ, P6 ;  /* 0x000000ff90707208 */ /* 0x000fc40003000000 */
[----:B------:R-:W-:Y:S02]  /*42c0*/  FSEL R144, R144, RZ, P0 ;  /* 0x000000ff90907208 */ /* 0x000fe40000000000 */
[----:B------:R-:W-:Y:S02]  /*42d0*/  F2FP.F16.F32.PACK_AB R114, R141, R114 ;  /* 0x000000728d72723e */ /* 0x000fe400000000ff */
[----:B------:R-:W-:Y:S02]  /*42e0*/  F2FP.F16.F32.PACK_AB R113, R140, R113 ;  /* 0x000000718c71723e */ /* 0x000fe400000000ff */
[----:B------:R-:W-:Y:S02]  /*42f0*/  F2FP.F16.F32.PACK_AB R142, R203, R200 ;  /* 0x000000c8cb8e723e */ /* 0x000fe400000000ff */
[----:B------:R-:W-:Y:S02]  /*4300*/  F2FP.F16.F32.PACK_AB R141, R201, R146 ;  /* 0x00000092c98d723e */ /* 0x000fe400000000ff */
[----:B------:R-:W-:-:S02]  /*4310*/  F2FP.F16.F32.PACK_AB R112, R145, R112 ;  /* 0x000000709170723e */ /* 0x000fc400000000ff */
[----:B------:R-:W-:Y:S01]  /*4320*/  F2FP.F16.F32.PACK_AB R140, R147, R144 ;  /* 0x00000090938c723e */ /* 0x000fe200000000ff */
[----:B------:R-:W-:Y:S06]  /*4330*/  BRA `(.L_x_958) ;  /* 0x0000000400587947 */ /* 0x000fec0003800000 */
.L_x_962:
[-CC-:B------:R-:W-:Y:S01]  /*4340*/  FFMA.FTZ R112, R19, R199.reuse, R202.reuse ;  /* 0x000000c713707223 */ /* 0x180fe200000100ca */
[--C-:B------:R-:W-:Y:S02]  /*4350*/  HADD2.F32 R114, -RZ, R119.reuse.H0_H0 ;  /* 0x20000077ff727230 */ /* 0x100fe40000004100 */
[-CC-:B------:R-:W-:Y:S01]  /*4360*/  FFMA.FTZ R133, R22, R199.reuse, R202.reuse ;  /* 0x000000c716857223 */ /* 0x180fe200000100ca */
[-C--:B------:R-:W-:Y:S01]  /*4370*/  FFMA.FTZ R113, R13, R199.reuse, R202 ;  /* 0x000000c70d717223 */ /* 0x080fe200000100ca */
[----:B------:R-:W-:Y:S01]  /*4380*/  FADD.FTZ R112, R17, -R112 ;  /* 0x8000007011707221 */ /* 0x000fe20000010000 */
[----:B------:R-:W-:Y:S02]  /*4390*/  HADD2.F32 R134, -RZ, R119.H1_H1 ;  /* 0x30000077ff867230 */ /* 0x000fe40000004100 */
[----:B------:R-:W-:Y:S01]  /*43a0*/  FADD.FTZ R132, R20, -R133 ;  /* 0x8000008514847221 */ /* 0x000fe20000010000 */
[--C-:B------:R-:W-:Y:S02]  /*43b0*/  HADD2.F32 R133, -RZ, R118.reuse.H1_H1 ;  /* 0x30000076ff857230 */ /* 0x100fe40000004100 */
[----:B-----5:R-:W-:Y:S01]  /*43c0*/  FFMA.FTZ R142, R149, R112, R114 ;  /* 0x00000070958e7223 */ /* 0x020fe20000010072 */
[----:B------:R-:W-:Y:S01]  /*43d0*/  FFMA.FTZ R114, R18, R199, R202 ;  /* 0x000000c712727223 */ /* 0x000fe200000100ca */
[----:B------:R-:W-:-:S02]  /*43e0*/  HADD2.F32 R115, -RZ, R118.H0_H0 ;  /* 0x20000076ff737230 */ /* 0x000fc40000004100 */
[----:B------:R-:W-:Y:S01]  /*43f0*/  FADD.FTZ R112, R16, -R113 ;  /* 0x8000007110707221 */ /* 0x000fe20000010000 */
[-C--:B------:R-:W-:Y:S01]  /*4400*/  FFMA.FTZ R113, R9, R199.reuse, R202 ;  /* 0x000000c709717223 */ /* 0x080fe200000100ca */
[----:B------:R-:W-:Y:S01]  /*4410*/  FADD.FTZ R114, R15, -R114 ;  /* 0x800000720f727221 */ /* 0x000fe20000010000 */
[C---:B------:R-:W-:Y:S01]  /*4420*/  FFMA.FTZ R145, R149.reuse, R132, R134 ;  /* 0x0000008495917223 */ /* 0x040fe20000010086 */
[C---:B------:R-:W-:Y:S01]  /*4430*/  FFMA.FTZ R134, R149.reuse, R112, R115 ;  /* 0x0000007095867223 */ /* 0x040fe20000010073 */
[----:B------:R-:W-:Y:S01]  /*4440*/  FADD.FTZ R112, R12, -R113 ;  /* 0x800000710c707221 */ /* 0x000fe20000010000 */
[----:B------:R-:W-:Y:S01]  /*4450*/  FFMA.FTZ R141, R149, R114, R133 ;  /* 0x00000072958d7223 */ /* 0x000fe20000010085 */
[--C-:B------:R-:W-:Y:S02]  /*4460*/  HADD2.F32 R114, -RZ, R117.reuse.H0_H0 ;  /* 0x20000075ff727230 */ /* 0x100fe40000004100 */
[-CC-:B------:R-:W-:Y:S01]  /*4470*/  FFMA.FTZ R113, R3, R199.reuse, R202.reuse ;  /* 0x000000c703717223 */ /* 0x180fe200000100ca */
[-C--:B------:R-:W-:Y:S01]  /*4480*/  FFMA.FTZ R132, R14, R199.reuse, R202 ;  /* 0x000000c70e847223 */ /* 0x080fe200000100ca */
[--C-:B------:R-:W-:Y:S01]  /*4490*/  HADD2.F32 R115, -RZ, R116.reuse.H0_H0 ;  /* 0x20000074ff737230 */ /* 0x100fe20000004100 */
[----:B------:R-:W-:Y:S01]  /*44a0*/  LOP3.LUT P0, RZ, R163, 0xff0000, RZ, 0xc0, !PT ;  /* 0x00ff0000a3ff7812 */ /* 0x000fe2000780c0ff */
[----:B------:R-:W-:Y:S01]  /*44b0*/  FFMA.FTZ R133, R149, R112, R114 ;  /* 0x0000007095857223 */ /* 0x000fe20000010072 */
[----:B------:R-:W-:Y:S01]  /*44c0*/  FADD.FTZ R112, R8, -R113 ;  /* 0x8000007108707221 */ /* 0x000fe20000010000 */
[----:B------:R-:W-:Y:S01]  /*44d0*/  FMUL.FTZ R113, R142, UR13 ;  /* 0x0000000d8e717c20 */ /* 0x000fe20008410000 */
[----:B------:R-:W-:Y:S01]  /*44e0*/  HADD2.F32 R135, -RZ, R117.H1_H1 ;  /* 0x30000075ff877230 */ /* 0x000fe20000004100 */
[----:B------:R-:W-:Y:S01]  /*44f0*/  LOP3.LUT P6, RZ, R161, 0xff0000, RZ, 0xc0, !PT ;  /* 0x00ff0000a1ff7812 */ /* 0x000fe200078cc0ff */
[----:B------:R-:W-:Y:S01]  /*4500*/  FADD.FTZ R132, R11, -R132 ;  /* 0x800000840b847221 */ /* 0x000fe20000010000 */
[----:B------:R-:W-:Y:S01]  /*4510*/  FFMA.FTZ R112, R149, R112, R115 ;  /* 0x0000007095707223 */ /* 0x000fe20000010073 */
[----:B------:R-:W-:Y:S01]  /*4520*/  FFMA.FTZ R114, R10, R199, R202 ;  /* 0x000000c70a727223 */ /* 0x000fe200000100ca */
[----:B------:R-:W-:Y:S01]  /*4530*/  FSEL R143, R113, RZ, P0 ;  /* 0x000000ff718f7208 */ /* 0x000fe20000000000 */
[----:B------:R-:W-:Y:S01]  /*4540*/  FFMA.FTZ R140, R149, R132, R135 ;  /* 0x00000084958c7223 */ /* 0x000fe20000010087 */
[----:B------:R-:W-:Y:S01]  /*4550*/  ISETP.GE.U32.AND P0, PT, R162, RZ, PT ;  /* 0x000000ffa200720c */ /* 0x000fe20003f06070 */
[----:B------:R-:W-:Y:S01]  /*4560*/  HADD2.F32 R132, -RZ, R116.H1_H1 ;  /* 0x30000074ff847230 */ /* 0x000fe20000004100 */
[----:B------:R-:W-:Y:S01]  /*4570*/  FSEL R115, R113, RZ, P6 ;  /* 0x000000ff71737208 */ /* 0x000fe20003000000 */
[----:B------:R-:W-:Y:S01]  /*4580*/  FADD.FTZ R114, R7, -R114 ;  /* 0x8000007207727221 */ /* 0x000fe20000010000 */
[----:B------:R-:W-:Y:S01]  /*4590*/  ISETP.GE.U32.AND P6, PT, R160, RZ, PT ;  /* 0x000000ffa000720c */ /* 0x000fe20003fc6070 */
[----:B------:R-:W-:Y:S01]  /*45a0*/  FMUL.FTZ R144, R145, UR13 ;  /* 0x0000000d91907c20 */ /* 0x000fe20008410000 */
[----:B------:R-:W-:Y:S01]  /*45b0*/  ISETP.GE.U32.AND.EX P0, PT, R163, 0x1000000, PT, P0 ;  /* 0x01000000a300780c */ /* 0x000fe20003f06100 */
[----:B------:R-:W-:Y:S01]  /*45c0*/  FFMA.FTZ R113, R149, R114, R132 ;  /* 0x0000007295717223 */ /* 0x000fe20000010084 */
[----:B------:R-:W-:Y:S01]  /*45d0*/  ISETP.GE.U32.AND.EX P6, PT, R161, 0x1000000, PT, P6 ;  /* 0x01000000a100780c */ /* 0x000fe20003fc6160 */
[----:B------:R-:W-:Y:S01]  /*45e0*/  FMUL.FTZ R114, R134, UR13 ;  /* 0x0000000d86727c20 */ /* 0x000fe20008410000 */
[----:B------:R-:W-:-:S02]  /*45f0*/  FSEL R132, R144, RZ, P0 ;  /* 0x000000ff90847208 */ /* 0x000fc40000000000 */
[----:B------:R-:W-:Y:S02]  /*4600*/  FSEL R144, R144, RZ, P6 ;  /* 0x000000ff90907208 */ /* 0x000fe40003000000 */
[----:B------:R-:W-:Y:S02]  /*4610*/  LOP3.LUT P0, RZ, R163, 0xff, RZ, 0xc0, !PT ;  /* 0x000000ffa3ff7812 */ /* 0x000fe4000780c0ff */
[----:B------:R-:W-:Y:S02]  /*4620*/  LOP3.LUT P6, RZ, R161, 0xff, RZ, 0xc0, !PT ;  /* 0x000000ffa1ff7812 */ /* 0x000fe400078cc0ff */
[----:B------:R-:W-:Y:S02]  /*4630*/  F2FP.F16.F32.PACK_AB R135, R145, R142 ;  /* 0x0000008e9187723e */ /* 0x000fe400000000ff */
[C---:B------:R-:W-:Y:S01]  /*4640*/  F2FP.F16.F32.PACK_AB R134, R141.reuse, R134 ;  /* 0x000000868d86723e */ /* 0x040fe200000000ff */
[----:B------:R-:W-:Y:S01]  /*4650*/  FMUL.FTZ R141, R141, UR13 ;  /* 0x0000000d8d8d7c20 */ /* 0x000fe20008410000 */
[----:B------:R-:W-:-:S02]  /*4660*/  F2FP.F16.F32.PACK_AB R115, R144, R115 ;  /* 0x000000739073723e */ /* 0x000fc400000000ff */
[C---:B------:R-:W-:Y:S02]  /*4670*/  FSEL R142, R114.reuse, RZ, P0 ;  /* 0x000000ff728e7208 */ /* 0x040fe40000000000 */
[----:B------:R-:W-:Y:S01]  /*4680*/  FSEL R144, R114, RZ, P6 ;  /* 0x000000ff72907208 */ /* 0x000fe20003000000 */
[----:B------:R-:W-:Y:S01]  /*4690*/  FMUL.FTZ R114, R133, UR13 ;  /* 0x0000000d85727c20 */ /* 0x000fe20008410000 */
[----:B------:R-:W-:Y:S02]  /*46a0*/  LOP3.LUT P0, RZ, R163, 0xff00, RZ, 0xc0, !PT ;  /* 0x0000ff00a3ff7812 */ /* 0x000fe4000780c0ff */
[----:B------:R-:W-:Y:S02]  /*46b0*/  LOP3.LUT P6, RZ, R161, 0xff00, RZ, 0xc0, !PT ;  /* 0x0000ff00a1ff7812 */ /* 0x000fe400078cc0ff */
[C---:B------:R-:W-:Y:S02]  /*46c0*/  FSEL R203, R141.reuse, RZ, P0 ;  /* 0x000000ff8dcb7208 */ /* 0x040fe40000000000 */
[----:B------:R-:W-:-:S02]  /*46d0*/  FSEL R205, R141, RZ, P6 ;  /* 0x000000ff8dcd7208 */ /* 0x000fc40003000000 */
[----:B------:R-:W-:Y:S02]  /*46e0*/  LOP3.LUT P0, RZ, R162, 0xff0000, RZ, 0xc0, !PT ;  /* 0x00ff0000a2ff7812 */ /* 0x000fe4000780c0ff */
[----:B------:R-:W-:Y:S02]  /*46f0*/  LOP3.LUT P6, RZ, R160, 0xff0000, RZ, 0xc0, !PT ;  /* 0x00ff0000a0ff7812 */ /* 0x000fe400078cc0ff */
[C---:B------:R-:W-:Y:S01]  /*4700*/  F2FP.F16.F32.PACK_AB R133, R140.reuse, R133 ;  /* 0x000000858c85723e */ /* 0x040fe200000000ff */
[----:B------:R-:W-:Y:S01]  /*4710*/  FMUL.FTZ R140, R140, UR13 ;  /* 0x0000000d8c8c7c20 */ /* 0x000fe20008410000 */
[C---:B------:R-:W-:Y:S02]  /*4720*/  FSEL R141, R114.reuse, RZ, P0 ;  /* 0x000000ff728d7208 */ /* 0x040fe40000000000 */
[----:B0-----:R-:W-:Y:S01]  /*4730*/  FSEL R146, R114, RZ, P6 ;  /* 0x000000ff72927208 */ /* 0x001fe20003000000 */
[----:B------:R-:W-:Y:S01]  /*4740*/  FMUL.FTZ R114, R113, UR13 ;  /* 0x0000000d71727c20 */ /* 0x000fe20008410000 */
[----:B------:R-:W-:-:S02]  /*4750*/  LOP3.LUT P0, RZ, R162, 0xff000000, RZ, 0xc0, !PT ;  /* 0xff000000a2ff7812 */ /* 0x000fc4000780c0ff */
[----:B------:R-:W-:Y:S02]  /*4760*/  LOP3.LUT P6, RZ, R160, 0xff000000, RZ, 0xc0, !PT ;  /* 0xff000000a0ff7812 */ /* 0x000fe400078cc0ff */
[C---:B------:R-:W-:Y:S02]  /*4770*/  FSEL R200, R140.reuse, RZ, P0 ;  /* 0x000000ff8cc87208 */ /* 0x040fe40000000000 */
[----:B------:R-:W-:Y:S02]  /*4780*/  FSEL R201, R140, RZ, P6 ;  /* 0x000000ff8cc97208 */ /* 0x000fe40003000000 */
[----:B------:R-:W-:Y:S02]  /*4790*/  LOP3.LUT P0, RZ, R162, 0xff00, RZ, 0xc0, !PT ;  /* 0x0000ff00a2ff7812 */ /* 0x000fe4000780c0ff */
[----:B------:R-:W-:Y:S02]  /*47a0*/  LOP3.LUT P6, RZ, R160, 0xff00, RZ, 0xc0, !PT ;  /* 0x0000ff00a0ff7812 */ /* 0x000fe400078cc0ff */
[----:B------:R-:W-:-:S02]  /*47b0*/  F2FP.F16.F32.PACK_AB R143, R132, R143 ;  /* 0x0000008f848f723e */ /* 0x000fc400000000ff */
[----:B------:R-:W-:Y:S01]  /*47c0*/  F2FP.F16.F32.PACK_AB R132, R113, R112 ;  /* 0x000000707184723e */ /* 0x000fe200000000ff */
[----:B------:R-:W-:Y:S01]  /*47d0*/  FMUL.FTZ R112, R112, UR13 ;  /* 0x0000000d70707c20 */ /* 0x000fe20008410000 */
[C---:B------:R-:W-:Y:S02]  /*47e0*/  FSEL R145, R114.reuse, RZ, P0 ;  /* 0x000000ff72917208 */ /* 0x040fe40000000000 */
[----:B------:R-:W-:Y:S02]  /*47f0*/  FSEL R147, R114, RZ, P6 ;  /* 0x000000ff72937208 */ /* 0x000fe40003000000 */
[----:B------:R-:W-:Y:S02]  /*4800*/  LOP3.LUT P0, RZ, R160, 0xff, RZ, 0xc0, !PT ;  /* 0x000000ffa0ff7812 */ /* 0x000fe4000780c0ff */
[----:B------:R-:W-:Y:S02]  /*4810*/  LOP3.LUT P6, RZ, R162, 0xff, RZ, 0xc0, !PT ;  /* 0x000000ffa2ff7812 */ /* 0x000fe400078cc0ff */
[----:B------:R-:W-:-:S02]  /*4820*/  F2FP.F16.F32.PACK_AB R114, R205, R144 ;  /* 0x00000090cd72723e */ /* 0x000fc400000000ff */
[C---:B------:R-:W-:Y:S02]  /*4830*/  FSEL R144, R112.reuse, RZ, P0 ;  /* 0x000000ff70907208 */ /* 0x040fe40000000000 */
[----:B------:R-:W-:Y:S02]  /*4840*/  FSEL R140, R112, RZ, P6 ;  /* 0x000000ff708c7208 */ /* 0x000fe40003000000 */
[----:B------:R-:W-:Y:S02]  /*4850*/  F2FP.F16.F32.PACK_AB R142, R203, R142 ;  /* 0x0000008ecb8e723e */ /* 0x000fe400000000ff */
[----:B------:R-:W-:Y:S02]  /*4860*/  F2FP.F16.F32.PACK_AB R113, R201, R146 ;  /* 0x00000092c971723e */ /* 0x000fe400000000ff */
[----:B------:R-:W-:Y:S02]  /*4870*/  F2FP.F16.F32.PACK_AB R141, R200, R141 ;  /* 0x0000008dc88d723e */ /* 0x000fe400000000ff */
[----:B------:R-:W-:-:S02]  /*4880*/  F2FP.F16.F32.PACK_AB R112, R147, R144 ;  /* 0x000000909370723e */ /* 0x000fc400000000ff */
[----:B------:R-:W-:-:S07]  /*4890*/  F2FP.F16.F32.PACK_AB R140, R145, R140 ;  /* 0x0000008c918c723e */ /* 0x000fce00000000ff */
.L_x_958:
        /* <DEDUP_REMOVED lines=14> */
.L_x_954:
[----:B------:R-:W-:Y:S05]  /*4980*/  BSYNC.RECONVERGENT B1 ;  /* 0x0000000000017941 */ /* 0x000fea0003800200 */
.L_x_953:
        /* <DEDUP_REMOVED lines=13> */
[--C-:B------:R-:W-:Y:S01]  /*4a60*/  HADD2.F32 R114, -RZ, R123.reuse.H0_H0 ;  /* 0x2000007bff727230 */ /* 0x100fe20000004100 */
[----:B------:R-:W-:Y:S01]  /*4a70*/  LOP3.LUT P6, RZ, R157, 0xff0000, RZ, 0xc0, !PT ;  /* 0x00ff00009dff7812 */ /* 0x000fe200078cc0ff */
[----:B------:R-:W-:Y:S01]  /*4a80*/  FFMA.FTZ R113, R150, R199, R202 ;  /* 0x000000c796717223 */ /* 0x000fe200000100ca */
[----:B------:R-:W-:Y:S01]  /*4a90*/  FADD.FTZ R112, R33, -R112 ;  /* 0x8000007021707221 */ /* 0x000fe20000010000 */
[----:B------:R-:W-:-:S03]  /*4aa0*/  HADD2.F32 R132, -RZ, R123.H1_H1 ;  /* 0x3000007bff847230 */ /* 0x000fc60000004100 */
[----:B-----5:R-:W-:Y:S01]  /*4ab0*/  FFMA.FTZ R135, R149, R112, R114 ;  /* 0x0000007095877223 */ /* 0x020fe20000010072 */
[----:B------:R-:W-:Y:S01]  /*4ac0*/  FADD.FTZ R114, R148, -R113 ;  /* 0x8000007194727221 */ /* 0x000fe20000010000 */
[-C--:B------:R-:W-:Y:S02]  /*4ad0*/  FFMA.FTZ R113, R29, R199.reuse, R202 ;  /* 0x000000c71d717223 */ /* 0x080fe400000100ca */
[----:B------:R-:W-:Y:S01]  /*4ae0*/  FMUL.FTZ R112, R135, UR13 ;  /* 0x0000000d87707c20 */ /* 0x000fe20008410000 */
[----:B------:R-:W-:Y:S01]  /*4af0*/  FFMA.FTZ R208, R149, R114, R132 ;  /* 0x0000007295d07223 */ /* 0x000fe20000010084 */
[----:B------:R-:W-:Y:S02]  /*4b00*/  HADD2.F32 R114, -RZ, R122.H0_H0 ;  /* 0x2000007aff727230 */ /* 0x000fe40000004100 */
[----:B------:R-:W-:Y:S01]  /*4b10*/  FFMA.FTZ R132, R34, R199, R202 ;  /* 0x000000c722847223 */ /* 0x000fe200000100ca */
[----:B------:R-:W-:Y:S01]  /*4b20*/  FSEL R206, R112, RZ, P6 ;  /* 0x000000ff70ce7208 */ /* 0x000fe20003000000 */
[C---:B------:R-:W-:Y:S01]  /*4b30*/  FMUL.FTZ R133, R208.reuse, UR13 ;  /* 0x0000000dd0857c20 */ /* 0x040fe20008410000 */
[----:B------:R-:W-:Y:S01]  /*4b40*/  LOP3.LUT P6, RZ, R159, 0xff0000, RZ, 0xc0, !PT ;  /* 0x00ff00009fff7812 */ /* 0x000fe200078cc0ff */
[----:B------:R-:W-:Y:S01]  /*4b50*/  FADD.FTZ R132, R31, -R132 ;  /* 0x800000841f847221 */ /* 0x000fe20000010000 */
[----:B------:R-:W-:-:S02]  /*4b60*/  F2FP.F16.F32.PACK_AB R135, R208, R135 ;  /* 0x00000087d087723e */ /* 0x000fc400000000ff */
[----:B------:R-:W-:Y:S01]  /*4b70*/  FSEL R207, R112, RZ, P6 ;  /* 0x000000ff70cf7208 */ /* 0x000fe20003000000 */
[----:B------:R-:W-:Y:S01]  /*4b80*/  FADD.FTZ R112, R32, -R113 ;  /* 0x8000007120707221 */ /* 0x000fe20000010000 */
[----:B------:R-:W-:Y:S01]  /*4b90*/  ISETP.GE.U32.AND P6, PT, R156, RZ, PT ;  /* 0x000000ff9c00720c */ /* 0x000fe20003fc6070 */
[----:B------:R-:W-:Y:S02]  /*4ba0*/  FFMA.FTZ R113, R25, R199, R202 ;  /* 0x000000c719717223 */ /* 0x000fe400000100ca */
[----:B------:R-:W-:Y:S01]  /*4bb0*/  FFMA.FTZ R142, R149, R112, R114 ;  /* 0x00000070958e7223 */ /* 0x000fe20000010072 */
[----:B------:R-:W-:Y:S01]  /*4bc0*/  ISETP.GE.U32.AND.EX P6, PT, R157, 0x1000000, PT, P6 ;  /* 0x010000009d00780c */ /* 0x000fe20003fc6160 */
[----:B------:R-:W-:Y:S02]  /*4bd0*/  HADD2.F32 R112, -RZ, R122.H1_H1 ;  /* 0x3000007aff707230 */ /* 0x000fe40000004100 */
[----:B------:R-:W-:Y:S01]  /*4be0*/  FMUL.FTZ R115, R142, UR13 ;  /* 0x0000000d8e737c20 */ /* 0x000fe20008410000 */
[----:B------:R-:W-:Y:S01]  /*4bf0*/  FSEL R209, R133, RZ, P6 ;  /* 0x000000ff85d17208 */ /* 0x000fe20003000000 */
[----:B------:R-:W-:Y:S01]  /*4c00*/  HADD2.F32 R114, -RZ, R121.H0_H0 ;  /* 0x20000079ff727230 */ /* 0x000fe20000004100 */
[----:B------:R-:W-:Y:S01]  /*4c10*/  ISETP.GE.U32.AND P6, PT, R158, RZ, PT ;  /* 0x000000ff9e00720c */ /* 0x000fe20003fc6070 */
[----:B------:R-:W-:Y:S01]  /*4c20*/  FFMA.FTZ R143, R149, R132, R112 ;  /* 0x00000084958f7223 */ /* 0x000fe20000010070 */
[----:B------:R-:W-:-:S02]  /*4c30*/  FADD.FTZ R112, R28, -R113 ;  /* 0x800000711c707221 */ /* 0x000fc40000010000 */
[----:B------:R-:W-:Y:S01]  /*4c40*/  ISETP.GE.U32.AND.EX P6, PT, R159, 0x1000000, PT, P6 ;  /* 0x010000009f00780c */ /* 0x000fe20003fc6160 */
[----:B------:R-:W-:-:S03]  /*4c50*/  FMUL.FTZ R132, R143, UR13 ;  /* 0x0000000d8f847c20 */ /* 0x000fc60008410000 */
[----:B------:R-:W-:Y:S01]  /*4c60*/  FSEL R210, R133, RZ, P6 ;  /* 0x000000ff85d27208 */ /* 0x000fe20003000000 */
[----:B------:R-:W-:Y:S01]  /*4c70*/  FFMA.FTZ R133, R149, R112, R114 ;  /* 0x0000007095857223 */ /* 0x000fe20000010072 */
[----:B------:R-:W-:Y:S01]  /*4c80*/  LOP3.LUT P6, RZ, R157, 0xff, RZ, 0xc0, !PT ;  /* 0x000000ff9dff7812 */ /* 0x000fe200078cc0ff */
[----:B------:R-:W-:Y:S01]  /*4c90*/  FFMA.FTZ R112, R30, R199, R202 ;  /* 0x000000c71e707223 */ /* 0x000fe200000100ca */
[----:B------:R-:W-:Y:S02]  /*4ca0*/  HADD2.F32 R114, -RZ, R121.H1_H1 ;  /* 0x30000079ff727230 */ /* 0x000fe40000004100 */
[----:B------:R-:W-:Y:S01]  /*4cb0*/  FMUL.FTZ R113, R133, UR13 ;  /* 0x0000000d85717c20 */ /* 0x000fe20008410000 */
[----:B------:R-:W-:Y:S01]  /*4cc0*/  FSEL R200, R115, RZ, P6 ;  /* 0x000000ff73c87208 */ /* 0x000fe20003000000 */
[----:B------:R-:W-:Y:S01]  /*4cd0*/  FADD.FTZ R112, R27, -R112 ;  /* 0x800000701b707221 */ /* 0x000fe20000010000 */
[----:B------:R-:W-:-:S03]  /*4ce0*/  LOP3.LUT P6, RZ, R159, 0xff, RZ, 0xc0, !PT ;  /* 0x000000ff9fff7812 */ /* 0x000fc600078cc0ff */
[----:B------:R-:W-:Y:S01]  /*4cf0*/  FFMA.FTZ R140, R149, R112, R114 ;  /* 0x00000070958c7223 */ /* 0x000fe20000010072 */
[----:B------:R-:W-:Y:S01]  /*4d00*/  FSEL R203, R115, RZ, P6 ;  /* 0x000000ff73cb7208 */ /* 0x000fe20003000000 */
[----:B------:R-:W-:Y:S01]  /*4d10*/  FFMA.FTZ R112, R26, R199, R202 ;  /* 0x000000c71a707223 */ /* 0x000fe200000100ca */
[----:B------:R-:W-:Y:S01]  /*4d20*/  LOP3.LUT P6, RZ, R157, 0xff00, RZ, 0xc0, !PT ;  /* 0x0000ff009dff7812 */ /* 0x000fe200078cc0ff */
[----:B------:R-:W-:Y:S01]  /*4d30*/  FMUL.FTZ R134, R140, UR13 ;  /* 0x0000000d8c867c20 */ /* 0x000fe20008410000 */
[--C-:B------:R-:W-:Y:S02]  /*4d40*/  HADD2.F32 R114, -RZ, R120.reuse.H1_H1 ;  /* 0x30000078ff727230 */ /* 0x100fe40000004100 */
[----:B------:R-:W-:Y:S01]  /*4d50*/  FADD.FTZ R112, R23, -R112 ;  /* 0x8000007017707221 */ /* 0x000fe20000010000 */
[----:B------:R-:W-:Y:S02]  /*4d60*/  FSEL R205, R132, RZ, P6 ;  /* 0x000000ff84cd7208 */ /* 0x000fe40003000000 */
[----:B------:R-:W-:Y:S01]  /*4d70*/  LOP3.LUT P6, RZ, R159, 0xff00, RZ, 0xc0, !PT ;  /* 0x0000ff009fff7812 */ /* 0x000fe200078cc0ff */
[----:B------:R-:W-:Y:S01]  /*4d80*/  FFMA.FTZ R115, R149, R112, R114 ;  /* 0x0000007095737223 */ /* 0x000fe20000010072 */
[----:B------:R-:W-:Y:S01]  /*4d90*/  HADD2.F32 R114, -RZ, R120.H0_H0 ;  /* 0x20000078ff727230 */ /* 0x000fe20000004100 */
[----:B------:R-:W-:-:S02]  /*4da0*/  F2FP.F16.F32.PACK_AB R133, R140, R133 ;  /* 0x000000858c85723e */ /* 0x000fc400000000ff */
[----:B------:R-:W-:Y:S01]  /*4db0*/  FSEL R204, R132, RZ, P6 ;  /* 0x000000ff84cc7208 */ /* 0x000fe20003000000 */
[----:B------:R-:W-:Y:S01]  /*4dc0*/  FMUL.FTZ R132, R115, UR13 ;  /* 0x0000000d73847c20 */ /* 0x000fe20008410000 */
[----:B------:R-:W-:-:S04]  /*4dd0*/  LOP3.LUT P6, RZ, R156, 0xff0000, RZ, 0xc0, !PT ;  /* 0x00ff00009cff7812 */ /* 0x000fc800078cc0ff */
[----:B------:R-:W-:Y:S02]  /*4de0*/  FSEL R141, R113, RZ, P6 ;  /* 0x000000ff718d7208 */ /* 0x000fe40003000000 */
[----:B------:R-:W-:-:S04]  /*4df0*/  LOP3.LUT P6, RZ, R158, 0xff0000, RZ, 0xc0, !PT ;  /* 0x00ff00009eff7812 */ /* 0x000fc800078cc0ff */
[----:B------:R-:W-:Y:S01]  /*4e00*/  FSEL R144, R113, RZ, P6 ;  /* 0x000000ff71907208 */ /* 0x000fe20003000000 */
[----:B------:R-:W-:Y:S01]  /*4e10*/  FFMA.FTZ R113, R21, R199, R202 ;  /* 0x000000c715717223 */ /* 0x000fe200000100ca */
[----:B------:R-:W-:-:S03]  /*4e20*/  LOP3.LUT P6, RZ, R156, 0xff000000, RZ, 0xc0, !PT ;  /* 0xff0000009cff7812 */ /* 0x000fc600078cc0ff */
[----:B------:R-:W-:Y:S01]  /*4e30*/  FADD.FTZ R112, R24, -R113 ;  /* 0x8000007118707221 */ /* 0x000fe20000010000 */
[----:B0-----:R-:W-:Y:S02]  /*4e40*/  FSEL R146, R134, RZ, P6 ;  /* 0x000000ff86927208 */ /* 0x001fe40003000000 */
[----:B------:R-:W-:Y:S01]  /*4e50*/  LOP3.LUT P6, RZ, R158, 0xff000000, RZ, 0xc0, !PT ;  /* 0xff0000009eff7812 */ /* 0x000fe200078cc0ff */
[----:B------:R-:W-:Y:S01]  /*4e60*/  FFMA.FTZ R112, R149, R112, R114 ;  /* 0x0000007095707223 */ /* 0x000fe20000010072 */
[----:B------:R-:W-:Y:S02]  /*4e70*/  F2FP.F16.F32.PACK_AB R114, R204, R203 ;  /* 0x000000cbcc72723e */ /* 0x000fe400000000ff */
[----:B------:R-:W-:Y:S01]  /*4e80*/  FSEL R201, R134, RZ, P6 ;  /* 0x000000ff86c97208 */ /* 0x000fe20003000000 */
[----:B------:R-:W-:Y:S01]  /*4e90*/  FMUL.FTZ R113, R112, UR13 ;  /* 0x0000000d70717c20 */ /* 0x000fe20008410000 */
[----:B------:R-:W-:Y:S02]  /*4ea0*/  LOP3.LUT P6, RZ, R156, 0xff00, RZ, 0xc0, !PT ;  /* 0x0000ff009cff7812 */ /* 0x000fe400078cc0ff */
[----:B------:R-:W-:-:S02]  /*4eb0*/  F2FP.F16.F32.PACK_AB R134, R143, R142 ;  /* 0x0000008e8f86723e */ /* 0x000fc400000000ff */
[----:B------:R-:W-:Y:S02]  /*4ec0*/  FSEL R145, R132, RZ, P6 ;  /* 0x000000ff84917208 */ /* 0x000fe40003000000 */
[----:B------:R-:W-:Y:S02]  /*4ed0*/  LOP3.LUT P6, RZ, R158, 0xff00, RZ, 0xc0, !PT ;  /* 0x0000ff009eff7812 */ /* 0x000fe400078cc0ff */
[----:B------:R-:W-:Y:S02]  /*4ee0*/  F2FP.F16.F32.PACK_AB R143, R209, R206 ;  /* 0x000000ced18f723e */ /* 0x000fe400000000ff */
[----:B------:R-:W-:Y:S02]  /*4ef0*/  FSEL R147, R132, RZ, P6 ;  /* 0x000000ff84937208 */ /* 0x000fe40003000000 */
[----:B------:R-:W-:Y:S02]  /*4f00*/  LOP3.LUT P6, RZ, R156, 0xff, RZ, 0xc0, !PT ;  /* 0x000000ff9cff7812 */ /* 0x000fe400078cc0ff */
[----:B------:R-:W-:-:S02]  /*4f10*/  F2FP.F16.F32.PACK_AB R132, R115, R112 ;  /* 0x000000707384723e */ /* 0x000fc400000000ff */
[C---:B------:R-:W-:Y:S02]  /*4f20*/  FSEL R140, R113.reuse, RZ, P6 ;  /* 0x000000ff718c7208 */ /* 0x040fe40003000000 */
[----:B------:R-:W-:Y:S02]  /*4f30*/  LOP3.LUT P6, RZ, R158, 0xff, RZ, 0xc0, !PT ;  /* 0x000000ff9eff7812 */ /* 0x000fe400078cc0ff */
[----:B------:R-:W-:Y:S02]  /*4f40*/  F2FP.F16.F32.PACK_AB R115, R210, R207 ;  /* 0x000000cfd273723e */ /* 0x000fe400000000ff */
[----:B------:R-:W-:Y:S02]  /*4f50*/  FSEL R112, R113, RZ, P6 ;  /* 0x000000ff71707208 */ /* 0x000fe40003000000 */
[----:B------:R-:W-:Y:S02]  /*4f60*/  F2FP.F16.F32.PACK_AB R142, R205, R200 ;  /* 0x000000c8cd8e723e */ /* 0x000fe400000000ff */
[----:B------:R-:W-:-:S02]  /*4f70*/  F2FP.F16.F32.PACK_AB R113, R201, R144 ;  /* 0x00000090c971723e */ /* 0x000fc400000000ff */
[----:B------:R-:W-:Y:S02]  /*4f80*/  F2FP.F16.F32.PACK_AB R141, R146, R141 ;  /* 0x0000008d928d723e */ /* 0x000fe400000000ff */
[----:B------:R-:W-:Y:S02]  /*4f90*/  F2FP.F16.F32.PACK_AB R112, R147, R112 ;  /* 0x000000709370723e */ /* 0x000fe400000000ff */
[----:B------:R-:W-:Y:S01]  /*4fa0*/  F2FP.F16.F32.PACK_AB R140, R145, R140 ;  /* 0x0000008c918c723e */ /* 0x000fe200000000ff */
[----:B------:R-:W-:Y:S06]  /*4fb0*/  BRA `(.L_x_968) ;  /* 0x0000001c00ac7947 */ /* 0x000fec0003800000 */
.L_x_967:
        /* <DEDUP_REMOVED lines=11> */
[----:B------:R-:W-:-:S03]  /*5070*/  FFMA.FTZ R140, R34, R199, R202 ;  /* 0x000000c7228c7223 */ /* 0x000fc600000100ca */
[----:B------:R-:W-:Y:S01]  /*5080*/  FSEL R143, R112, RZ, P6 ;  /* 0x000000ff708f7208 */ /* 0x000fe20003000000 */
[----:B------:R-:W-:Y:S01]  /*5090*/  FMUL.FTZ R141, R114, UR13 ;  /* 0x0000000d728d7c20 */ /* 0x000fe20008410000 */
[----:B------:R-:W-:Y:S01]  /*50a0*/  LOP3.LUT P6, RZ, R159, 0xff0000, RZ, 0xc0, !PT ;  /* 0x00ff00009fff7812 */ /* 0x000fe200078cc0ff */
[--C-:B------:R-:W-:Y:S02]  /*50b0*/  HADD2.F32 R114, -RZ, R122.reuse.H0_H0 ;  /* 0x2000007aff727230 */ /* 0x100fe40000004100 */
[----:B------:R-:W-:Y:S01]  /*50c0*/  FADD.FTZ R140, R31, -R140 ;  /* 0x8000008c1f8c7221 */ /* 0x000fe20000010000 */
[----:B------:R-:W-:Y:S01]  /*50d0*/  FSEL R204, R112, RZ, P6 ;  /* 0x000000ff70cc7208 */ /* 0x000fe20003000000 */
[----:B------:R-:W-:Y:S01]  /*50e0*/  FADD.FTZ R112, R32, -R113 ;  /* 0x8000007120707221 */ /* 0x000fe20000010000 */
[----:B------:R-:W-:Y:S01]  /*50f0*/  ISETP.GE.U32.AND P6, PT, R156, RZ, PT ;  /* 0x000000ff9c00720c */ /* 0x000fe20003fc6070 */
[----:B------:R-:W-:Y:S02]  /*5100*/  FFMA.FTZ R113, R25, R199, R202 ;  /* 0x000000c719717223 */ /* 0x000fe400000100ca */
[----:B------:R-:W-:Y:S01]  /*5110*/  FFMA.FTZ R112, R149, R112, R114 ;  /* 0x0000007095707223 */ /* 0x000fe20000010072 */
[----:B------:R-:W-:Y:S01]  /*5120*/  ISETP.GE.U32.AND.EX P6, PT, R157, 0x1000000, PT, P6 ;  /* 0x010000009d00780c */ /* 0x000fe20003fc6160 */
[----:B------:R-:W-:-:S02]  /*5130*/  HADD2.F32 R114, -RZ, R122.H1_H1 ;  /* 0x3000007aff727230 */ /* 0x000fc40000004100 */
[----:B------:R-:W-:Y:S01]  /*5140*/  FMUL.FTZ R115, R112, UR13 ;  /* 0x0000000d70737c20 */ /* 0x000fe20008410000 */
[----:B------:R-:W-:Y:S01]  /*5150*/  FSEL R206, R141, RZ, P6 ;  /* 0x000000ff8dce7208 */ /* 0x000fe20003000000 */
[----:B------:R-:W-:Y:S01]  /*5160*/  FADD.FTZ R112, R28, -R113 ;  /* 0x800000711c707221 */ /* 0x000fe20000010000 */
[----:B------:R-:W-:Y:S01]  /*5170*/  ISETP.GE.U32.AND P6, PT, R158, RZ, PT ;  /* 0x000000ff9e00720c */ /* 0x000fe20003fc6070 */
[----:B------:R-:W-:Y:S01]  /*5180*/  FFMA.FTZ R140, R149, R140, R114 ;  /* 0x0000008c958c7223 */ /* 0x000fe20000010072 */
[--C-:B------:R-:W-:Y:S01]  /*5190*/  HADD2.F32 R114, -RZ, R121.reuse.H0_H0 ;  /* 0x20000079ff727230 */ /* 0x100fe20000004100 */
[----:B------:R-:W-:Y:S02]  /*51a0*/  F2FP.F16.F32.PACK_AB R143, R206, R143 ;  /* 0x0000008fce8f723e */ /* 0x000fe400000000ff */
[----:B------:R-:W-:Y:S02]  /*51b0*/  ISETP.GE.U32.AND.EX P6, PT, R159, 0x1000000, PT, P6 ;  /* 0x010000009f00780c */ /* 0x000fe40003fc6160 */
[----:B------:R-:W-:Y:S01]  /*51c0*/  FFMA.FTZ R112, R149, R112, R114 ;  /* 0x0000007095707223 */ /* 0x000fe20000010072 */
[----:B------:R-:W-:Y:S01]  /*51d0*/  FFMA.FTZ R114, R30, R199, R202 ;  /* 0x000000c71e727223 */ /* 0x000fe200000100ca */
[----:B------:R-:W-:Y:S01]  /*51e0*/  FSEL R205, R141, RZ, P6 ;  /* 0x000000ff8dcd7208 */ /* 0x000fe20003000000 */
[----:B------:R-:W-:Y:S01]  /*51f0*/  FMUL.FTZ R141, R140, UR13 ;  /* 0x0000000d8c8d7c20 */ /* 0x000fe20008410000 */
[----:B------:R-:W-:Y:S01]  /*5200*/  LOP3.LUT P6, RZ, R157, 0xff, RZ, 0xc0, !PT ;  /* 0x000000ff9dff7812 */ /* 0x000fe200078cc0ff */
[----:B------:R-:W-:Y:S01]  /*5210*/  FMUL.FTZ R113, R112, UR13 ;  /* 0x0000000d70717c20 */ /* 0x000fe20008410000 */
[----:B------:R-:W-:-:S02]  /*5220*/  HADD2.F32 R140, -RZ, R121.H1_H1 ;  /* 0x30000079ff8c7230 */ /* 0x000fc40000004100 */
[----:B------:R-:W-:Y:S01]  /*5230*/  FADD.FTZ R114, R27, -R114 ;  /* 0x800000721b727221 */ /* 0x000fe20000010000 */
[----:B------:R-:W-:Y:S01]  /*5240*/  FSEL R142, R115, RZ, P6 ;  /* 0x000000ff738e7208 */ /* 0x000fe20003000000 */
[----:B------:R-:W-:Y:S01]  /*5250*/  FFMA.FTZ R112, R26, R199, R202 ;  /* 0x000000c71a707223 */ /* 0x000fe200000100ca */
[----:B------:R-:W-:Y:S01]  /*5260*/  LOP3.LUT P6, RZ, R159, 0xff, RZ, 0xc0, !PT ;  /* 0x000000ff9fff7812 */ /* 0x000fe200078cc0ff */
[----:B------:R-:W-:Y:S01]  /*5270*/  FFMA.FTZ R140, R149, R114, R140 ;  /* 0x00000072958c7223 */ /* 0x000fe2000001008c */
[--C-:B------:R-:W-:Y:S02]  /*5280*/  HADD2.F32 R114, -RZ, R120.reuse.H1_H1 ;  /* 0x30000078ff727230 */ /* 0x100fe40000004100 */
[----:B------:R-:W-:Y:S01]  /*5290*/  FADD.FTZ R112, R23, -R112 ;  /* 0x8000007017707221 */ /* 0x000fe20000010000 */
[----:B------:R-:W-:Y:S01]  /*52a0*/  FSEL R200, R115, RZ, P6 ;  /* 0x000000ff73c87208 */ /* 0x000fe20003000000 */
[----:B------:R-:W-:Y:S01]  /*52b0*/  FMUL.FTZ R140, R140, UR13 ;  /* 0x0000000d8c8c7c20 */ /* 0x000fe20008410000 */
[----:B------:R-:W-:Y:S01]  /*52c0*/  LOP3.LUT P6, RZ, R157, 0xff00, RZ, 0xc0, !PT ;  /* 0x0000ff009dff7812 */ /* 0x000fe200078cc0ff */
[----:B------:R-:W-:Y:S01]  /*52d0*/  FFMA.FTZ R115, R149, R112, R114 ;  /* 0x0000007095737223 */ /* 0x000fe20000010072 */
[----:B------:R-:W-:-:S02]  /*52e0*/  HADD2.F32 R114, -RZ, R120.H0_H0 ;  /* 0x20000078ff727230 */ /* 0x000fc40000004100 */
[----:B------:R-:W-:Y:S01]  /*52f0*/  FSEL R201, R141, RZ, P6 ;  /* 0x000000ff8dc97208 */ /* 0x000fe20003000000 */
[----:B------:R-:W-:Y:S01]  /*5300*/  FMUL.FTZ R115, R115, UR13 ;  /* 0x0000000d73737c20 */ /* 0x000fe20008410000 */
[----:B------:R-:W-:Y:S02]  /*5310*/  LOP3.LUT P6, RZ, R159, 0xff00, RZ, 0xc0, !PT ;  /* 0x0000ff009fff7812 */ /* 0x000fe400078cc0ff */
[----:B------:R-:W-:Y:S02]  /*5320*/  F2FP.F16.F32.PACK_AB R142, R201, R142 ;  /* 0x0000008ec98e723e */ /* 0x000fe400000000ff */
[----:B------:R-:W-:Y:S02]  /*5330*/  FSEL R203, R141, RZ, P6 ;  /* 0x000000ff8dcb7208 */ /* 0x000fe40003000000 */
        /* <DEDUP_REMOVED lines=15> */
[C---:B------:R-:W-:Y:S02]  /*5430*/  FSEL R145, R115.reuse, RZ, P6 ;  /* 0x000000ff73917208 */ /* 0x040fe40003000000 */
[----:B------:R-:W-:Y:S02]  /*5440*/  LOP3.LUT P6, RZ, R158, 0xff00, RZ, 0xc0, !PT ;  /* 0x0000ff009eff7812 */ /* 0x000fe400078cc0ff */
[----:B------:R-:W-:Y:S02]  /*5450*/  F2FP.F16.F32.PACK_AB R141, R146, R141 ;  /* 0x0000008d928d723e */ /* 0x000fe400000000ff */
[----:B------:R-:W-:Y:S02]  /*5460*/  FSEL R147, R115, RZ, P6 ;  /* 0x000000ff73937208 */ /* 0x000fe40003000000 */
[----:B------:R-:W-:Y:S02]  /*5470*/  LOP3.LUT P6, RZ, R156, 0xff, RZ, 0xc0, !PT ;  /* 0x000000ff9cff7812 */ /* 0x000fe400078cc0ff */
[----:B------:R-:W-:-:S02]  /*5480*/  F2FP.F16.F32.PACK_AB R115, R205, R204 ;  /* 0x000000cccd73723e */ /* 0x000fc400000000ff */
[----:B------:R-:W-:Y:S02]  /*5490*/  FSEL R140, R112, RZ, P6 ;  /* 0x000000ff708c7208 */ /* 0x000fe40003000000 */
[----:B------:R-:W-:Y:S02]  /*54a0*/  LOP3.LUT P6, RZ, R158, 0xff, RZ, 0xc0, !PT ;  /* 0x000000ff9eff7812 */ /* 0x000fe400078cc0ff */
[----:B------:R-:W-:Y:S02]  /*54b0*/  F2FP.F16.F32.PACK_AB R140, R145, R140 ;  /* 0x0000008c918c723e */ /* 0x000fe400000000ff */
[----:B------:R-:W-:-:S04]  /*54c0*/  FSEL R112, R112, RZ, P6 ;  /* 0x000000ff70707208 */ /* 0x000fc80003000000 */
[----:B------:R-:W-:Y:S01]  /*54d0*/  F2FP.F16.F32.PACK_AB R112, R147, R112 ;  /* 0x000000709370723e */ /* 0x000fe200000000ff */
[----:B------:R-:W-:Y:S06]  /*54e0*/  BRA `(.L_x_968) ;  /* 0x0000001800607947 */ /* 0x000fec0003800000 */
.L_x_966:
        /* <DEDUP_REMOVED lines=14> */
[C---:B------:R-:W-:Y:S01]  /*55d0*/  FMUL.FTZ R208, R149.reuse, R208 ;  /* 0x000000d095d07220 */ /* 0x040fe20000410000 */
[----:B------:R-:W-:Y:S01]  /*55e0*/  FMUL.FTZ R134, R149, R134 ;  /* 0x0000008695867220 */ /* 0x000fe20000410000 */
[----:B------:R-:W-:Y:S01]  /*55f0*/  FMUL.FTZ R112, R135, UR13 ;  /* 0x0000000d87707c20 */ /* 0x000fe20008410000 */
[----:B------:R-:W-:Y:S01]  /*5600*/  FMUL.FTZ R132, R149, R132 ;  /* 0x0000008495847220 */ /* 0x000fe20000410000 */
[C---:B------:R-:W-:Y:S01]  /*5610*/  FMUL.FTZ R113, R208.reuse, UR13 ;  /* 0x0000000dd0717c20 */ /* 0x040fe20008410000 */
[----:B------:R-:W-:-:S02]  /*5620*/  F2FP.F16.F32.PACK_AB R135, R208, R135 ;  /* 0x00000087d087723e */ /* 0x000fc400000000ff */
        /* <DEDUP_REMOVED lines=10> */
[----:B------:R-:W-:Y:S02]  /*56d0*/  ISETP.GE.U32.AND P6, PT, R158, RZ, PT ;  /* 0x000000ff9e00720c */ /* 0x000fe40003fc6070 */
[----:B------:R-:W-:Y:S02]  /*56e0*/  F2FP.F16.F32.PACK_AB R134, R143, R134 ;  /* 0x000000868f86723e */ /* 0x000fe400000000ff */
        /* <DEDUP_REMOVED lines=9> */
[-CC-:B------:R-:W-:Y:S01]  /*5780*/  FFMA.FTZ R114, R26, R199.reuse, R202.reuse ;  /* 0x000000c71a727223 */ /* 0x180fe200000100ca */
[----:B------:R-:W-:Y:S02]  /*5790*/  F2FP.F16.F32.PACK_AB R143, R207, R204 ;  /* 0x000000cccf8f723e */ /* 0x000fe400000000ff */
[----:B------:R-:W-:Y:S01]  /*57a0*/  FSEL R200, R112, RZ, P6 ;  /* 0x000000ff70c87208 */ /* 0x000fe20003000000 */
[----:B------:R-:W-:Y:S01]  /*57b0*/  FFMA.FTZ R112, R30, R199, R202 ;  /* 0x000000c71e707223 */ /* 0x000fe200000100ca */
[----:B------:R-:W-:Y:S01]  /*57c0*/  LOP3.LUT P6, RZ, R157, 0xff00, RZ, 0xc0, !PT ;  /* 0x0000ff009dff7812 */ /* 0x000fe200078cc0ff */
[----:B------:R-:W-:-:S02]  /*57d0*/  FADD.FTZ R114, R23, -R114 ;  /* 0x8000007217727221 */ /* 0x000fc40000010000 */
[----:B------:R-:W-:Y:S01]  /*57e0*/  FADD.FTZ R140, R27, -R112 ;  /* 0x800000701b8c7221 */ /* 0x000fe20000010000 */
[----:B------:R-:W-:Y:S01]  /*57f0*/  FSEL R203, R113, RZ, P6 ;  /* 0x000000ff71cb7208 */ /* 0x000fe20003000000 */
[----:B------:R-:W-:Y:S01]  /*5800*/  FMUL.FTZ R112, R133, UR13 ;  /* 0x0000000d85707c20 */ /* 0x000fe20008410000 */
[----:B------:R-:W-:Y:S01]  /*5810*/  LOP3.LUT P6, RZ, R159, 0xff00, RZ, 0xc0, !PT ;  /* 0x0000ff009fff7812 */ /* 0x000fe200078cc0ff */
[----:B------:R-:W-:Y:S01]  /*5820*/  FMUL.FTZ R140, R149, R140 ;  /* 0x0000008c958c7220 */ /* 0x000fe20000410000 */
[----:B------:R-:W-:Y:S02]  /*5830*/  F2FP.F16.F32.PACK_AB R142, R203, R142 ;  /* 0x0000008ecb8e723e */ /* 0x000fe400000000ff */
[----:B------:R-:W-:Y:S01]  /*5840*/  FSEL R205, R113, RZ, P6 ;  /* 0x000000ff71cd7208 */ /* 0x000fe20003000000 */
[----:B------:R-:W-:Y:S01]  /*5850*/  FMUL.FTZ R115, R140, UR13 ;  /* 0x0000000d8c737c20 */ /* 0x000fe20008410000 */
[----:B------:R-:W-:Y:S01]  /*5860*/  LOP3.LUT P6, RZ, R156, 0xff0000, RZ, 0xc0, !PT ;  /* 0x00ff00009cff7812 */ /* 0x000fe200078cc0ff */
[----:B------:R-:W-:Y:S01]  /*5870*/  FMUL.FTZ R113, R149, R114 ;  /* 0x0000007295717220 */ /* 0x000fe20000410000 */
[----:B------:R-:W-:-:S02]  /*5880*/  F2FP.F16.F32.PACK_AB R133, R140, R133 ;  /* 0x000000858c85723e */ /* 0x000fc400000000ff */
[----:B------:R-:W-:Y:S01]  /*5890*/  FSEL R141, R112, RZ, P6 ;  /* 0x000000ff708d7208 */ /* 0x000fe20003000000 */
[----:B------:R-:W-:Y:S01]  /*58a0*/  FMUL.FTZ R114, R113, UR13 ;  /* 0x0000000d71727c20 */ /* 0x000fe20008410000 */
[----:B------:R-:W-:-:S04]  /*58b0*/  LOP3.LUT P6, RZ, R158, 0xff0000, RZ, 0xc0, !PT ;  /* 0x00ff00009eff7812 */ /* 0x000fc800078cc0ff */
[----:B------:R-:W-:Y:S01]  /*58c0*/  FSEL R144, R112, RZ, P6 ;  /* 0x000000ff70907208 */ /* 0x000fe20003000000 */
[----:B------:R-:W-:Y:S01]  /*58d0*/  FMUL.FTZ R112, R132, UR13 ;  /* 0x0000000d84707c20 */ /* 0x000fe20008410000 */
[----:B------:R-:W-:Y:S02]  /*58e0*/  LOP3.LUT P6, RZ, R156, 0xff000000, RZ, 0xc0, !PT ;  /* 0xff0000009cff7812 */ /* 0x000fe400078cc0ff */
[----:B------:R-:W-:Y:S02]  /*58f0*/  F2FP.F16.F32.PACK_AB R132, R113, R132 ;  /* 0x000000847184723e */ /* 0x000fe400000000ff */
[----:B0-----:R-:W-:Y:S02]  /*5900*/  FSEL R146, R115, RZ, P6 ;  /* 0x000000ff73927208 */ /* 0x001fe40003000000 */
        /* <DEDUP_REMOVED lines=14> */
[----:B------:R-:W-:-:S04]  /*59f0*/  FSEL R112, R112, RZ, P6 ;  /* 0x000000ff70707208 */ /* 0x000fc80003000000 */
[----:B------:R-:W-:Y:S01]  /*5a00*/  F2FP.F16.F32.PACK_AB R112, R147, R112 ;  /* 0x000000709370723e */ /* 0x000fe200000000ff */
[----:B------:R-:W-:Y:S06]  /*5a10*/  BRA `(.L_x_968) ;  /* 0x0000001400147947 */ /* 0x000fec0003800000 */
.L_x_969:
[-CC-:B------:R-:W-:Y:S01]  /*5a20*/  FFMA.FTZ R112, R35, R199.reuse, R202.reuse ;  /* 0x000000c723707223 */ /* 0x180fe200000100ca */
[----:B------:R-:W-:Y:S01]  /*5a30*/  LOP3.LUT P6, RZ, R157, 0xff0000, RZ, 0xc0, !PT ;  /* 0x00ff00009dff7812 */ /* 0x000fe200078cc0ff */
[-C--:B------:R-:W-:Y:S02]  /*5a40*/  FFMA.FTZ R113, R150, R199.reuse, R202 ;  /* 0x000000c796717223 */ /* 0x080fe400000100ca */
[----:B------:R-:W-:Y:S02]  /*5a50*/  FADD.FTZ R112, R33, -R112 ;  /* 0x8000007021707221 */ /* 0x000fe40000010000 */
[----:B------:R-:W-:Y:S01]  /*5a60*/  FADD.FTZ R114, R148, -R113 ;  /* 0x8000007194727221 */ /* 0x000fe20000010000 */
[----:B------:R-:W-:Y:S01]  /*5a70*/  FFMA.FTZ R113, R29, R199, R202 ;  /* 0x000000c71d717223 */ /* 0x000fe200000100ca */
[C---:B-----5:R-:W-:Y:S02]  /*5a80*/  FMUL.FTZ R112, R149.reuse, R112 ;  /* 0x0000007095707220 */ /* 0x060fe40000410000 */
[----:B------:R-:W-:-:S02]  /*5a90*/  FMUL.FTZ R114, R149, R114 ;  /* 0x0000007295727220 */ /* 0x000fc40000410000 */
[----:B------:R-:W-:Y:S02]  /*5aa0*/  FMUL.FTZ R112, R112, UR13 ;  /* 0x0000000d70707c20 */ /* 0x000fe40008410000 */
[----:B------:R-:W-:Y:S01]  /*5ab0*/  FMUL.FTZ R115, R114, UR13 ;  /* 0x0000000d72737c20 */ /* 0x000fe20008410000 */
[----:B------:R-:W-:Y:S02]  /*5ac0*/  FFMA.FTZ R114, R34, R199, R202 ;  /* 0x000000c722727223 */ /* 0x000fe400000100ca */
[----:B------:R-:W-:Y:S02]  /*5ad0*/  FSEL R143, R112, RZ, P6 ;  /* 0x000000ff708f7208 */ /* 0x000fe40003000000 */
[----:B------:R-:W-:Y:S01]  /*5ae0*/  LOP3.LUT P6, RZ, R159, 0xff0000, RZ, 0xc0, !PT ;  /* 0x00ff00009fff7812 */ /* 0x000fe200078cc0ff */
[----:B------:R-:W-:-:S03]  /*5af0*/  FADD.FTZ R140, R31, -R114 ;  /* 0x800000721f8c7221 */ /* 0x000fc60000010000 */
[----:B------:R-:W-:Y:S01]  /*5b00*/  FSEL R204, R112, RZ, P6 ;  /* 0x000000ff70cc7208 */ /* 0x000fe20003000000 */
[----:B------:R-:W-:Y:S01]  /*5b10*/  FADD.FTZ R112, R32, -R113 ;  /* 0x8000007120707221 */ /* 0x000fe20000010000 */
[----:B------:R-:W-:Y:S01]  /*5b20*/  ISETP.GE.U32.AND P6, PT, R156, RZ, PT ;  /* 0x000000ff9c00720c */ /* 0x000fe20003fc6070 */
[----:B------:R-:W-:Y:S01]  /*5b30*/  FMUL.FTZ R140, R149, R140 ;  /* 0x0000008c958c7220 */ /* 0x000fe20000410000 */
[----:B------:R-:W-:Y:S01]  /*5b40*/  FFMA.FTZ R113, R25, R199, R202 ;  /* 0x000000c719717223 */ /* 0x000fe200000100ca */
[----:B------:R-:W-:Y:S01]  /*5b50*/  FMUL.FTZ R112, R149, R112 ;  /* 0x0000007095707220 */ /* 0x000fe20000410000 */
[----:B------:R-:W-:Y:S01]  /*5b60*/  ISETP.GE.U32.AND.EX P6, PT, R157, 0x1000000, PT, P6 ;  /* 0x010000009d00780c */ /* 0x000fe20003fc6160 */
[----:B------:R-:W-:Y:S02]  /*5b70*/  FMUL.FTZ R140, R140, UR13 ;  /* 0x0000000d8c8c7c20 */ /* 0x000fe40008410000 */
[----:B------:R-:W-:Y:S01]  /*5b80*/  FMUL.FTZ R114, R112, UR13 ;  /* 0x0000000d70727c20 */ /* 0x000fe20008410000 */
[----:B------:R-:W-:Y:S01]  /*5b90*/  FSEL R206, R115, RZ, P6 ;  /* 0x000000ff73ce7208 */ /* 0x000fe20003000000 */
[----:B------:R-:W-:Y:S01]  /*5ba0*/  FADD.FTZ R112, R28, -R113 ;  /* 0x800000711c707221 */ /* 0x000fe20000010000 */
[----:B------:R-:W-:-:S02]  /*5bb0*/  ISETP.GE.U32.AND P6, PT, R158, RZ, PT ;  /* 0x000000ff9e00720c */ /* 0x000fc40003fc6070 */
[----:B------:R-:W-:Y:S01]  /*5bc0*/  F2FP.F16.F32.PACK_AB R143, R206, R143 ;  /* 0x0000008fce8f723e */ /* 0x000fe200000000ff */
[----:B------:R-:W-:Y:S01]  /*5bd0*/  FMUL.FTZ R112, R149, R112 ;  /* 0x0000007095707220 */ /* 0x000fe20000410000 */
[----:B------:R-:W-:-:S03]  /*5be0*/  ISETP.GE.U32.AND.EX P6, PT, R159, 0x1000000, PT, P6 ;  /* 0x010000009f00780c */ /* 0x000fc60003fc6160 */
[----:B------:R-:W-:Y:S01]  /*5bf0*/  FMUL.FTZ R113, R112, UR13 ;  /* 0x0000000d70717c20 */ /* 0x000fe20008410000 */
[----:B------:R-:W-:Y:S01]  /*5c00*/  FSEL R205, R115, RZ, P6 ;  /* 0x000000ff73cd7208 */ /* 0x000fe20003000000 */
[----:B------:R-:W-:Y:S01]  /*5c10*/  FFMA.FTZ R112, R26, R199, R202 ;  /* 0x000000c71a707223 */ /* 0x000fe200000100ca */
[----:B------:R-:W-:-:S03]  /*5c20*/  LOP3.LUT P6, RZ, R157, 0xff, RZ, 0xc0, !PT ;  /* 0x000000ff9dff7812 */ /* 0x000fc600078cc0ff */
[----:B------:R-:W-:Y:S01]  /*5c30*/  FADD.FTZ R112, R23, -R112 ;  /* 0x8000007017707221 */ /* 0x000fe20000010000 */
[----:B------:R-:W-:Y:S02]  /*5c40*/  FSEL R142, R114, RZ, P6 ;  /* 0x000000ff728e7208 */ /* 0x000fe40003000000 */
[----:B------:R-:W-:-:S04]  /*5c50*/  LOP3.LUT P6, RZ, R159, 0xff, RZ, 0xc0, !PT ;  /* 0x000000ff9fff7812 */ /* 0x000fc800078cc0ff */
[----:B------:R-:W-:Y:S01]  /*5c60*/  FSEL R200, R114, RZ, P6 ;  /* 0x000000ff72c87208 */ /* 0x000fe20003000000 */
[----:B------:R-:W-:Y:S01]  /*5c70*/  FFMA.FTZ R114, R30, R199, R202 ;  /* 0x000000c71e727223 */ /* 0x000fe200000100ca */
[----:B------:R-:W-:-:S03]  /*5c80*/  LOP3.LUT P6, RZ, R157, 0xff00, RZ, 0xc0, !PT ;  /* 0x0000ff009dff7812 */ /* 0x000fc600078cc0ff */
[----:B------:R-:W-:Y:S01]  /*5c90*/  FADD.FTZ R114, R27, -R114 ;  /* 0x800000721b727221 */ /* 0x000fe20000010000 */
[C---:B------:R-:W-:Y:S02]  /*5ca0*/  FSEL R201, R140.reuse, RZ, P6 ;  /* 0x000000ff8cc97208 */ /* 0x040fe40003000000 */
[----:B------:R-:W-:Y:S01]  /*5cb0*/  LOP3.LUT P6, RZ, R159, 0xff00, RZ, 0xc0, !PT ;  /* 0x0000ff009fff7812 */ /* 0x000fe200078cc0ff */
[----:B------:R-:W-:Y:S01]  /*5cc0*/  FMUL.FTZ R114, R149, R114 ;  /* 0x0000007295727220 */ /* 0x000fe20000410000 */
[----:B------:R-:W-:Y:S02]  /*5cd0*/  F2FP.F16.F32.PACK_AB R142, R201, R142 ;  /* 0x0000008ec98e723e */ /* 0x000fe400000000ff */
[----:B------:R-:W-:Y:S01]  /*5ce0*/  FSEL R203, R140, RZ, P6 ;  /* 0x000000ff8ccb7208 */ /* 0x000fe20003000000 */
[----:B------:R-:W-:Y:S01]  /*5cf0*/  FMUL.FTZ R115, R114, UR13 ;  /* 0x0000000d72737c20 */ /* 0x000fe20008410000 */
[----:B------:R-:W-:Y:S01]  /*5d00*/  LOP3.LUT P6, RZ, R156, 0xff0000, RZ, 0xc0, !PT ;  /* 0x00ff00009cff7812 */ /* 0x000fe200078cc0ff */
[----:B------:R-:W-:-:S03]  /*5d10*/  FMUL.FTZ R114, R149, R112 ;  /* 0x0000007095727220 */ /* 0x000fc60000410000 */
[----:B------:R-:W-:Y:S01]  /*5d20*/  FSEL R141, R113, RZ, P6 ;  /* 0x000000ff718d7208 */ /* 0x000fe20003000000 */
[----:B------:R-:W-:Y:S01]  /*5d30*/  FMUL.FTZ R114, R114, UR13 ;  /* 0x0000000d72727c20 */ /* 0x000fe20008410000 */
[----:B------:R-:W-:-:S04]  /*5d40*/  LOP3.LUT P6, RZ, R158, 0xff0000, RZ, 0xc0, !PT ;  /* 0x00ff00009eff7812 */ /* 0x000fc800078cc0ff */
[----:B------:R-:W-:Y:S01]  /*5d50*/  FSEL R144, R113, RZ, P6 ;  /* 0x000000ff71907208 */ /* 0x000fe20003000000 */
[----:B------:R-:W-:Y:S01]  /*5d60*/  FFMA.FTZ R113, R21, R199, R202 ;  /* 0x000000c715717223 */ /* 0x000fe200000100ca */
[----:B------:R-:W-:-:S03]  /*5d70*/  LOP3.LUT P6, RZ, R156, 0xff000000, RZ, 0xc0, !PT ;  /* 0xff0000009cff7812 */ /* 0x000fc600078cc0ff */
[----:B------:R-:W-:Y:S01]  /*5d80*/  FADD.FTZ R112, R24, -R113 ;  /* 0x8000007118707221 */ /* 0x000fe20000010000 */
[----:B0-----:R-:W-:Y:S02]  /*5d90*/  FSEL R146, R115, RZ, P6 ;  /* 0x000000ff73927208 */ /* 0x001fe40003000000 */
[----:B------:R-:W-:Y:S01]  /*5da0*/  LOP3.LUT P6, RZ, R158, 0xff000000, RZ, 0xc0, !PT ;  /* 0xff0000009eff7812 */ /* 0x000fe200078cc0ff */
[----:B------:R-:W-:Y:S01]  /*5db0*/  FMUL.FTZ R112, R149, R112 ;  /* 0x0000007095707220 */ /* 0x000fe20000410000 */
        /* <DEDUP_REMOVED lines=17> */
.L_x_965:
        /* <DEDUP_REMOVED lines=8> */
[-CC-:B------:R-:W-:Y:S01]  /*5f50*/  FFMA.FTZ R133, R150, R199.reuse, R202.reuse ;  /* 0x000000c796857223 */ /* 0x180fe200000100ca */
[--C-:B------:R-:W-:Y:S02]  /*5f60*/  HADD2.F32 R134, -RZ, R123.reuse.H0_H0 ;  /* 0x2000007bff867230 */ /* 0x100fe40000004100 */
[-C--:B------:R-:W-:Y:S01]  /*5f70*/  FFMA.FTZ R135, R29, R199.reuse, R202 ;  /* 0x000000c71d877223 */ /* 0x080fe200000100ca */
[----:B------:R-:W-:Y:S01]  /*5f80*/  FADD.FTZ R132, R33, -R132 ;  /* 0x8000008421847221 */ /* 0x000fe20000010000 */
[----:B------:R-:W-:Y:S02]  /*5f90*/  HADD2.F32 R141, -RZ, R123.H1_H1 ;  /* 0x3000007bff8d7230 */ /* 0x000fe40000004100 */
[----:B------:R-:W-:Y:S01]  /*5fa0*/  FADD.FTZ R140, R148, -R133 ;  /* 0x80000085948c7221 */ /* 0x000fe20000010000 */
[-C--:B------:R-:W-:Y:S01]  /*5fb0*/  FFMA.FTZ R133, R25, R199.reuse, R202 ;  /* 0x000000c719857223 */ /* 0x080fe200000100ca */
[C---:B-----5:R-:W-:Y:S01]  /*5fc0*/  FFMA.FTZ R203, R149.reuse, R132, R134 ;  /* 0x0000008495cb7223 */ /* 0x060fe20000010086 */
[----:B------:R-:W-:Y:S01]  /*5fd0*/  FFMA.FTZ R132, R34, R199, R202 ;  /* 0x000000c722847223 */ /* 0x000fe200000100ca */
[----:B------:R-:W-:Y:S01]  /*5fe0*/  FFMA.FTZ R206, R149, R140, R141 ;  /* 0x0000008c95ce7223 */ /* 0x000fe2000001008d */
[----:B------:R-:W-:Y:S01]  /*5ff0*/  ISETP.GE.U32.AND P6, PT, R156, RZ, PT ;  /* 0x000000ff9c00720c */ /* 0x000fe20003fc6070 */
[----:B------:R-:W-:-:S02]  /*6000*/  HADD2.F32 R140, -RZ, R122.H0_H0 ;  /* 0x2000007aff8c7230 */ /* 0x000fc40000004100 */
[----:B------:R-:W-:Y:S01]  /*6010*/  FADD.FTZ R142, R31, -R132 ;  /* 0x800000841f8e7221 */ /* 0x000fe20000010000 */
[----:B------:R-:W-:Y:S01]  /*6020*/  FADD.FTZ R132, R28, -R133 ;  /* 0x800000851c847221 */ /* 0x000fe20000010000 */
[----:B------:R-:W-:Y:S01]  /*6030*/  FADD.FTZ R134, R32, -R135 ;  /* 0x8000008720867221 */ /* 0x000fe20000010000 */
[----:B------:R-:W-:Y:S01]  /*6040*/  FMUL.FTZ R133, R206, UR13 ;  /* 0x0000000dce857c20 */ /* 0x000fe20008410000 */
[----:B------:R-:W-:Y:S01]  /*6050*/  ISETP.GE.U32.AND.EX P6, PT, R157, 0x1000000, PT, P6 ;  /* 0x010000009d00780c */ /* 0x000fe20003fc6160 */
[--C-:B------:R-:W-:Y:S02]  /*6060*/  HADD2.F32 R135, -RZ, R121.reuse.H0_H0 ;  /* 0x20000079ff877230 */ /* 0x100fe40000004100 */
[----:B------:R-:W-:Y:S01]  /*6070*/  FFMA.FTZ R145, R149, R134, R140 ;  /* 0x0000008695917223 */ /* 0x000fe2000001008c */
[----:B------:R-:W-:Y:S01]  /*6080*/  FMUL.FTZ R140, R203, UR13 ;  /* 0x0000000dcb8c7c20 */ /* 0x000fe20008410000 */
[----:B------:R-:W-:Y:S01]  /*6090*/  FSEL R208, R133, RZ, P6 ;  /* 0x000000ff85d07208 */ /* 0x000fe20003000000 */
[----:B------:R-:W-:Y:S01]  /*60a0*/  HADD2.F32 R141, -RZ, R122.H1_H1 ;  /* 0x3000007aff8d7230 */ /* 0x000fe20000004100 */
[----:B------:R-:W-:Y:S01]  /*60b0*/  LOP3.LUT P6, RZ, R157, 0xff0000, RZ, 0xc0, !PT ;  /* 0x00ff00009dff7812 */ /* 0x000fe200078cc0ff */
[----:B------:R-:W-:Y:S01]  /*60c0*/  FFMA.FTZ R143, R149, R132, R135 ;  /* 0x00000084958f7223 */ /* 0x000fe20000010087 */
[-C--:B------:R-:W-:Y:S01]  /*60d0*/  FFMA.FTZ R132, R30, R199.reuse, R202 ;  /* 0x000000c71e847223 */ /* 0x080fe200000100ca */
[----:B------:R-:W-:Y:S01]  /*60e0*/  FMUL.FTZ R135, R145, UR13 ;  /* 0x0000000d91877c20 */ /* 0x000fe20008410000 */
[----:B------:R-:W-:Y:S01]  /*60f0*/  FSEL R205, R140, RZ, P6 ;  /* 0x000000ff8ccd7208 */ /* 0x000fe20003000000 */
[----:B------:R-:W-:Y:S01]  /*6100*/  FFMA.FTZ R204, R149, R142, R141 ;  /* 0x0000008e95cc7223 */ /* 0x000fe2000001008d */
[----:B------:R-:W-:Y:S01]  /*6110*/  HADD2.F32 R134, -RZ, R121.H1_H1 ;  /* 0x30000079ff867230 */ /* 0x000fe20000004100 */
[----:B------:R-:W-:Y:S01]  /*6120*/  LOP3.LUT P6, RZ, R157, 0xff, RZ, 0xc0, !PT ;  /* 0x000000ff9dff7812 */ /* 0x000fe200078cc0ff */
[----:B------:R-:W-:Y:S01]  /*6130*/  FADD.FTZ R132, R27, -R132 ;  /* 0x800000841b847221 */ /* 0x000fe20000010000 */
[----:B------:R-:W-:Y:S01]  /*6140*/  FFMA.FTZ R133, R21, R199, R202 ;  /* 0x000000c715857223 */ /* 0x000fe200000100ca */
[----:B------:R-:W-:Y:S01]  /*6150*/  FMUL.FTZ R140, R204, UR13 ;  /* 0x0000000dcc8c7c20 */ /* 0x000fe20008410000 */
[----:B------:R-:W-:Y:S01]  /*6160*/  FSEL R200, R135, RZ, P6 ;  /* 0x000000ff87c87208 */ /* 0x000fe20003000000 */
[----:B0-----:R-:W-:Y:S01]  /*6170*/  FFMA.FTZ R146, R149, R132, R134 ;  /* 0x0000008495927223 */ /* 0x001fe20000010086 */
[----:B------:R-:W-:Y:S01]  /*6180*/  LOP3.LUT P6, RZ, R157, 0xff00, RZ, 0xc0, !PT ;  /* 0x0000ff009dff7812 */ /* 0x000fe200078cc0ff */
[----:B------:R-:W-:-:S02]  /*6190*/  HADD2.F32 R134, -RZ, R120.H0_H0 ;  /* 0x20000078ff867230 */ /* 0x000fc40000004100 */
[----:B------:R-:W-:Y:S01]  /*61a0*/  FADD.FTZ R132, R24, -R133 ;  /* 0x8000008518847221 */ /* 0x000fe20000010000 */
[----:B------:R-:W-:Y:S01]  /*61b0*/  FMUL.FTZ R133, R143, UR13 ;  /* 0x0000000d8f857c20 */ /* 0x000fe20008410000 */
[----:B------:R-:W-:Y:S01]  /*61c0*/  FSEL R201, R140, RZ, P6 ;  /* 0x000000ff8cc97208 */ /* 0x000fe20003000000 */
[----:B------:R-:W-:Y:S01]  /*61d0*/  FMUL.FTZ R135, R146, UR13 ;  /* 0x0000000d92877c20 */ /* 0x000fe20008410000 */
[----:B------:R-:W-:Y:S01]  /*61e0*/  LOP3.LUT P6, RZ, R156, 0xff0000, RZ, 0xc0, !PT ;  /* 0x00ff00009cff7812 */ /* 0x000fe200078cc0ff */
[----:B------:R-:W-:Y:S01]  /*61f0*/  FFMA.FTZ R132, R149, R132, R134 ;  /* 0x0000008495847223 */ /* 0x000fe20000010086 */
[----:B------:R-:W-:Y:S01]  /*6200*/  FFMA.FTZ R134, R26, R199, R202 ;  /* 0x000000c71a867223 */ /* 0x000fe200000100ca */
[----:B------:R-:W-:Y:S01]  /*6210*/  HADD2.F32 R140, -RZ, R120.H1_H1 ;  /* 0x30000078ff8c7230 */ /* 0x000fe20000004100 */
[----:B------:R-:W-:Y:S01]  /*6220*/  FSEL R144, R133, RZ, P6 ;  /* 0x000000ff85907208 */ /* 0x000fe20003000000 */
[----:B------:R-:W-:Y:S01]  /*6230*/  FMUL.FTZ R133, R132, UR13 ;  /* 0x0000000d84857c20 */ /* 0x000fe20008410000 */
[----:B------:R-:W-:Y:S01]  /*6240*/  LOP3.LUT P6, RZ, R156, 0xff000000, RZ, 0xc0, !PT ;  /* 0xff0000009cff7812 */ /* 0x000fe200078cc0ff */
[----:B------:R-:W-:-:S03]  /*6250*/  FADD.FTZ R134, R23, -R134 ;  /* 0x8000008617867221 */ /* 0x000fc60000010000 */
[----:B------:R-:W-:Y:S01]  /*6260*/  FSEL R147, R135, RZ, P6 ;  /* 0x000000ff87937208 */ /* 0x000fe20003000000 */
[----:B------:R-:W-:Y:S01]  /*6270*/  FFMA.FTZ R141, R149, R134, R140 ;  /* 0x00000086958d7223 */ /* 0x000fe2000001008c */
[----:B------:R-:W-:Y:S02]  /*6280*/  LOP3.LUT P6, RZ, R156, 0xff, RZ, 0xc0, !PT ;  /* 0x000000ff9cff7812 */ /* 0x000fe400078cc0ff */
[----:B------:R-:W-:Y:S01]  /*6290*/  F2FP.F16.F32.PACK_AB R134, R204, R145 ;  /* 0x00000091cc86723e */ /* 0x000fe200000000ff */
[----:B------:R-:W-:Y:S01]  /*62a0*/  FMUL.FTZ R142, R141, UR13 ;  /* 0x0000000d8d8e7c20 */ /* 0x000fe20008410000 */
[----:B------:R-:W-:Y:S02]  /*62b0*/  FSEL R140, R133, RZ, P6 ;  /* 0x000000ff858c7208 */ /* 0x000fe40003000000 */
[----:B------:R-:W-:Y:S02]  /*62c0*/  LOP3.LUT P6, RZ, R156, 0xff00, RZ, 0xc0, !PT ;  /* 0x0000ff009cff7812 */ /* 0x000fe400078cc0ff */
[----:B------:R-:W-:-:S02]  /*62d0*/  F2FP.F16.F32.PACK_AB R133, R146, R143 ;  /* 0x0000008f9285723e */ /* 0x000fc400000000ff */
        /* <DEDUP_REMOVED lines=8> */
.L_x_971:
[-CC-:B------:R-:W-:Y:S01]  /*6360*/  FFMA.FTZ R140, R35, R199.reuse, R202.reuse ;  /* 0x000000c7238c7223 */ /* 0x180fe200000100ca */
[--C-:B0-----:R-:W-:Y:S02]  /*6370*/  HADD2.F32 R146, -RZ, R123.reuse.H0_H0 ;  /* 0x2000007bff927230 */ /* 0x101fe40000004100 */
[-C--:B------:R-:W-:Y:S01]  /*6380*/  FFMA.FTZ R147, R150, R199.reuse, R202 ;  /* 0x000000c796937223 */ /* 0x080fe200000100ca */
[----:B------:R-:W-:Y:S02]  /*6390*/  HADD2.F32 R201, -RZ, R123.H1_H1 ;  /* 0x3000007bffc97230 */ /* 0x000fe40000004100 */
[----:B------:R-:W-:Y:S01]  /*63a0*/  FADD.FTZ R144, R33, -R140 ;  /* 0x8000008c21907221 */ /* 0x000fe20000010000 */
[----:B------:R-:W-:Y:S01]  /*63b0*/  LOP3.LUT P6, RZ, R157, 0xff0000, RZ, 0xc0, !PT ;  /* 0x00ff00009dff7812 */ /* 0x000fe200078cc0ff */
[----:B------:R-:W-:Y:S01]  /*63c0*/  FADD.FTZ R200, R148, -R147 ;  /* 0x8000009394c87221 */ /* 0x000fe20000010000 */
[-C--:B------:R-:W-:Y:S01]  /*63d0*/  FFMA.FTZ R141, R29, R199.reuse, R202 ;  /* 0x000000c71d8d7223 */ /* 0x080fe200000100ca */
[C---:B-----5:R-:W-:Y:S01]  /*63e0*/  FFMA.FTZ R144, R149.reuse, R144, R146 ;  /* 0x0000009095907223 */ /* 0x060fe20000010092 */
[----:B------:R-:W-:Y:S01]  /*63f0*/  FFMA.FTZ R142, R34, R199, R202 ;  /* 0x000000c7228e7223 */ /* 0x000fe200000100ca */
[----:B------:R-:W-:Y:S01]  /*6400*/  FFMA.FTZ R200, R149, R200, R201 ;  /* 0x000000c895c87223 */ /* 0x000fe200000100c9 */
[----:B------:R-:W-:-:S02]  /*6410*/  HADD2.F32 R143, -RZ, R122.H0_H0 ;  /* 0x2000007aff8f7230 */ /* 0x000fc40000004100 */
[----:B------:R-:W-:Y:S01]  /*6420*/  FMUL.FTZ R146, R144, UR13 ;  /* 0x0000000d90927c20 */ /* 0x000fe20008410000 */
[----:B------:R-:W-:Y:S01]  /*6430*/  FADD.FTZ R140, R32, -R141 ;  /* 0x8000008d208c7221 */ /* 0x000fe20000010000 */
[----:B------:R-:W-:Y:S02]  /*6440*/  HADD2.F32 R145, -RZ, R122.H1_H1 ;  /* 0x3000007aff917230 */ /* 0x000fe40000004100 */
[----:B------:R-:W-:Y:S01]  /*6450*/  FADD.FTZ R142, R31, -R142 ;  /* 0x8000008e1f8e7221 */ /* 0x000fe20000010000 */
[----:B------:R-:W-:Y:S01]  /*6460*/  FMUL.FTZ R200, R200, UR13 ;  /* 0x0000000dc8c87c20 */ /* 0x000fe20008410000 */
[----:B------:R-:W-:Y:S01]  /*6470*/  FSEL R201, R146, RZ, P6 ;  /* 0x000000ff92c97208 */ /* 0x000fe20003000000 */
[----:B------:R-:W-:Y:S01]  /*6480*/  FFMA.FTZ R143, R149, R140, R143 ;  /* 0x0000008c958f7223 */ /* 0x000fe2000001008f */
[----:B------:R-:W-:Y:S01]  /*6490*/  ISETP.GE.U32.AND P6, PT, R156, RZ, PT ;  /* 0x000000ff9c00720c */ /* 0x000fe20003fc6070 */
[-CC-:B------:R-:W-:Y:S01]  /*64a0*/  FFMA.FTZ R141, R25, R199.reuse, R202.reuse ;  /* 0x000000c7198d7223 */ /* 0x180fe200000100ca */
[----:B------:R-:W-:Y:S01]  /*64b0*/  FFMA.FTZ R145, R149, R142, R145 ;  /* 0x0000008e95917223 */ /* 0x000fe20000010091 */
[--C-:B------:R-:W-:Y:S01]  /*64c0*/  HADD2.F32 R142, -RZ, R121.reuse.H0_H0 ;  /* 0x20000079ff8e7230 */ /* 0x100fe20000004100 */
[----:B------:R-:W-:Y:S01]  /*64d0*/  ISETP.GE.U32.AND.EX P6, PT, R157, 0x1000000, PT, P6 ;  /* 0x010000009d00780c */ /* 0x000fe20003fc6160 */
[----:B------:R-:W-:Y:S01]  /*64e0*/  FFMA.FTZ R144, R30, R199, R202 ;  /* 0x000000c71e907223 */ /* 0x000fe200000100ca */
[----:B------:R-:W-:Y:S01]  /*64f0*/  FADD.FTZ R140, R28, -R141 ;  /* 0x8000008d1c8c7221 */ /* 0x000fe20000010000 */
[----:B------:R-:W-:Y:S01]  /*6500*/  FMUL.FTZ R143, R143, UR13 ;  /* 0x0000000d8f8f7c20 */ /* 0x000fe20008410000 */
[----:B------:R-:W-:Y:S01]  /*6510*/  FSEL R204, R200, RZ, P6 ;  /* 0x000000ffc8cc7208 */ /* 0x000fe20003000000 */
[----:B------:R-:W-:Y:S01]  /*6520*/  FADD.FTZ R146, R27, -R144 ;  /* 0x800000901b927221 */ /* 0x000fe20000010000 */
[----:B------:R-:W-:Y:S01]  /*6530*/  LOP3.LUT P6, RZ, R157, 0xff, RZ, 0xc0, !PT ;  /* 0x000000ff9dff7812 */ /* 0x000fe200078cc0ff */
[----:B------:R-:W-:-:S02]  /*6540*/  HADD2.F32 R141, -RZ, R121.H1_H1 ;  /* 0x30000079ff8d7230 */ /* 0x000fc40000004100 */
[----:B------:R-:W-:Y:S01]  /*6550*/  FFMA.FTZ R144, R149, R140, R142 ;  /* 0x0000008c95907223 */ /* 0x000fe2000001008e */
[-C--:B------:R-:W-:Y:S01]  /*6560*/  FFMA.FTZ R140, R26, R199.reuse, R202 ;  /* 0x000000c71a8c7223 */ /* 0x080fe200000100ca */
[----:B------:R-:W-:Y:S01]  /*6570*/  FMUL.FTZ R145, R145, UR13 ;  /* 0x0000000d91917c20 */ /* 0x000fe20008410000 */
[----:B------:R-:W-:Y:S01]  /*6580*/  FSEL R147, R143, RZ, P6 ;  /* 0x000000ff8f937208 */ /* 0x000fe20003000000 */
[--C-:B------:R-:W-:Y:S01]  /*6590*/  HADD2.F32 R142, -RZ, R120.reuse.H1_H1 ;  /* 0x30000078ff8e7230 */ /* 0x100fe20000004100 */
[----:B------:R-:W-:Y:S01]  /*65a0*/  LOP3.LUT P6, RZ, R157, 0xff00, RZ, 0xc0, !PT ;  /* 0x0000ff009dff7812 */ /* 0x000fe200078cc0ff */
[----:B------:R-:W-:Y:S01]  /*65b0*/  FFMA.FTZ R146, R149, R146, R141 ;  /* 0x0000009295927223 */ /* 0x000fe2000001008d */
[----:B------:R-:W-:Y:S01]  /*65c0*/  FADD.FTZ R140, R23, -R140 ;  /* 0x8000008c178c7221 */ /* 0x000fe20000010000 */
[----:B------:R-:W-:Y:S01]  /*65d0*/  FFMA.FTZ R141, R21, R199, R202 ;  /* 0x000000c7158d7223 */ /* 0x000fe200000100ca */
[----:B------:R-:W-:Y:S01]  /*65e0*/  FMUL.FTZ R144, R144, UR13 ;  /* 0x0000000d90907c20 */ /* 0x000fe20008410000 */
[----:B------:R-:W-:Y:S01]  /*65f0*/  FSEL R200, R145, RZ, P6 ;  /* 0x000000ff91c87208 */ /* 0x000fe20003000000 */
[----:B------:R-:W-:Y:S01]  /*6600*/  FFMA.FTZ R143, R149, R140, R142 ;  /* 0x0000008c958f7223 */ /* 0x000fe2000001008e */
[----:B------:R-:W-:Y:S01]  /*6610*/  LOP3.LUT P6, RZ, R156, 0xff0000, RZ, 0xc0, !PT ;  /* 0x00ff00009cff7812 */ /* 0x000fe200078cc0ff */
[----:B------:R-:W-:Y:S01]  /*6620*/  FADD.FTZ R140, R24, -R141 ;  /* 0x8000008d188c7221 */ /* 0x000fe20000010000 */
[----:B------:R-:W-:Y:S01]  /*6630*/  FMUL.FTZ R146, R146, UR13 ;  /* 0x0000000d92927c20 */ /* 0x000fe20008410000 */
[----:B------:R-:W-:Y:S01]  /*6640*/  HADD2.F32 R142, -RZ, R120.H0_H0 ;  /* 0x20000078ff8e7230 */ /* 0x000fe20000004100 */
[----:B------:R-:W-:Y:S01]  /*6650*/  FSEL R141, R144, RZ, P6 ;  /* 0x000000ff908d7208 */ /* 0x000fe20003000000 */
[----:B------:R-:W-:Y:S01]  /*6660*/  FMUL.FTZ R143, R143, UR13 ;  /* 0x0000000d8f8f7c20 */ /* 0x000fe20008410000 */
[----:B------:R-:W-:-:S02]  /*6670*/  LOP3.LUT P6, RZ, R156, 0xff000000, RZ, 0xc0, !PT ;  /* 0xff0000009cff7812 */ /* 0x000fc400078cc0ff */
[----:B------:R-:W-:Y:S01]  /*6680*/  FFMA.FTZ R140, R149, R140, R142 ;  /* 0x0000008c958c7223 */ /* 0x000fe2000001008e */
[----:B------:R-:W-:Y:S02]  /*6690*/  F2FP.F16.F32.PACK_AB R142, R200, R147 ;  /* 0x00000093c88e723e */ /* 0x000fe400000000ff */
[----:B------:R-:W-:Y:S01]  /*66a0*/  FSEL R146, R146, RZ, P6 ;  /* 0x000000ff92927208 */ /* 0x000fe20003000000 */
[----:B------:R-:W-:Y:S01]  /*66b0*/  FMUL.FTZ R140, R140, UR13 ;  /* 0x0000000d8c8c7c20 */ /* 0x000fe20008410000 */
[----:B------:R-:W-:Y:S02]  /*66c0*/  LOP3.LUT P6, RZ, R156, 0xff00, RZ, 0xc0, !PT ;  /* 0x0000ff009cff7812 */ /* 0x000fe400078cc0ff */
[----:B------:R-:W-:Y:S02]  /*66d0*/  F2FP.F16.F32.PACK_AB R141, R146, R141 ;  /* 0x0000008d928d723e */ /* 0x000fe400000000ff */
[----:B------:R-:W-:Y:S02]  /*66e0*/  FSEL R145, R143, RZ, P6 ;  /* 0x000000ff8f917208 */ /* 0x000fe40003000000 */
[----:B------:R-:W-:-:S02]  /*66f0*/  LOP3.LUT P6, RZ, R156, 0xff, RZ, 0xc0, !PT ;  /* 0x000000ff9cff7812 */ /* 0x000fc400078cc0ff */
[----:B------:R-:W-:Y:S02]  /*6700*/  F2FP.F16.F32.PACK_AB R143, R204, R201 ;  /* 0x000000c9cc8f723e */ /* 0x000fe400000000ff */
[----:B------:R-:W-:-:S04]  /*6710*/  FSEL R140, R140, RZ, P6 ;  /* 0x000000ff8c8c7208 */ /* 0x000fc80003000000 */
[----:B------:R-:W-:Y:S01]  /*6720*/  F2FP.F16.F32.PACK_AB R140, R145, R140 ;  /* 0x0000008c918c723e */ /* 0x000fe200000000ff */
[----:B------:R-:W-:Y:S06]  /*6730*/  BRA `(.L_x_968) ;  /* 0x0000000400cc7947 */ /* 0x000fec0003800000 */
.L_x_970:
[----:B-1----:R-:W1:Y:S02]  /*6740*/  LDC.64 R140, c[0x0][0x478] ;  /* 0x00011e00ff8c7b82 */ /* 0x002e640000000a00 */
[----:B-1----:R-:W-:-:S04]  /*6750*/  ISETP.NE.U32.AND P1, PT, R140, RZ, PT ;  /* 0x000000ff8c00720c */ /* 0x002fc80003f25070 */
[----:B------:R-:W-:-:S13]  /*6760*/  ISETP.NE.AND.EX P1, PT, R141, RZ, PT, P1 ;  /* 0x000000ff8d00720c */ /* 0x000fda0003f25310 */
[----:B------:R-:W-:Y:S05]  /*6770*/  @!P1 BRA `(.L_x_972) ;  /* 0x0000000000e89947 */ /* 0x000fea0003800000 */
[-CC-:B------:R-:W-:Y:S01]  /*6780*/  FFMA.FTZ R132, R35, R199.reuse, R202.reuse ;  /* 0x000000c723847223 */ /* 0x180fe200000100ca */
[-CC-:B------:R-:W-:Y:S01]  /*6790*/  FFMA.FTZ R135, R150, R199.reuse, R202.reuse ;  /* 0x000000c796877223 */ /* 0x180fe200000100ca */
[----:B------:R-:W-:Y:S01]  /*67a0*/  LOP3.LUT P6, RZ, R157, 0xff0000, RZ, 0xc0, !PT ;  /* 0x00ff00009dff7812 */ /* 0x000fe200078cc0ff */
[----:B------:R-:W-:Y:S01]  /*67b0*/  FFMA.FTZ R133, R29, R199, R202 ;  /* 0x000000c71d857223 */ /* 0x000fe200000100ca */
[----:B------:R-:W-:Y:S01]  /*67c0*/  FADD.FTZ R132, R33, -R132 ;  /* 0x8000008421847221 */ /* 0x000fe20000010000 */
[----:B------:R-:W-:-:S03]  /*67d0*/  FADD.FTZ R140, R148, -R135 ;  /* 0x80000087948c7221 */ /* 0x000fc60000010000 */
[C---:B-----5:R-:W-:Y:S01]  /*67e0*/  FMUL.FTZ R142, R149.reuse, R132 ;  /* 0x00000084958e7220 */ /* 0x060fe20000410000 */
[----:B------:R-:W-:Y:S01]  /*67f0*/  FMUL.FTZ R205, R149, R140 ;  /* 0x0000008c95cd7220 */ /* 0x000fe20000410000 */
[----:B------:R-:W-:Y:S02]  /*6800*/  FADD.FTZ R132, R32, -R133 ;  /* 0x8000008520847221 */ /* 0x000fe40000010000 */
[----:B------:R-:W-:Y:S01]  /*6810*/  FMUL.FTZ R134, R142, UR13 ;  /* 0x0000000d8e867c20 */ /* 0x000fe20008410000 */
[----:B------:R-:W-:Y:S01]  /*6820*/  FMUL.FTZ R133, R205, UR13 ;  /* 0x0000000dcd857c20 */ /* 0x000fe20008410000 */
[----:B------:R-:W-:-:S03]  /*6830*/  FMUL.FTZ R145, R149, R132 ;  /* 0x0000008495917220 */ /* 0x000fc60000410000 */
[----:B------:R-:W-:Y:S01]  /*6840*/  FSEL R203, R134, RZ, P6 ;  /* 0x000000ff86cb7208 */ /* 0x000fe20003000000 */
[-C--:B------:R-:W-:Y:S01]  /*6850*/  FFMA.FTZ R134, R34, R199.reuse, R202 ;  /* 0x000000c722867223 */ /* 0x080fe200000100ca */
[----:B------:R-:W-:Y:S01]  /*6860*/  ISETP.GE.U32.AND P6, PT, R156, RZ, PT ;  /* 0x000000ff9c00720c */ /* 0x000fe20003fc6070 */
[----:B------:R-:W-:Y:S02]  /*6870*/  FMUL.FTZ R132, R145, UR13 ;  /* 0x0000000d91847c20 */ /* 0x000fe40008410000 */
[----:B------:R-:W-:Y:S01]  /*6880*/  FADD.FTZ R140, R31, -R134 ;  /* 0x800000861f8c7221 */ /* 0x000fe20000010000 */
[----:B------:R-:W-:Y:S01]  /*6890*/  ISETP.GE.U32.AND.EX P6, PT, R157, 0x1000000, PT, P6 ;  /* 0x010000009d00780c */ /* 0x000fe20003fc6160 */
[-CC-:B------:R-:W-:Y:S02]  /*68a0*/  FFMA.FTZ R134, R30, R199.reuse, R202.reuse ;  /* 0x000000c71e867223 */ /* 0x180fe400000100ca */
[----:B------:R-:W-:Y:S01]  /*68b0*/  FMUL.FTZ R204, R149, R140 ;  /* 0x0000008c95cc7220 */ /* 0x000fe20000410000 */
[----:B------:R-:W-:Y:S01]  /*68c0*/  FSEL R206, R133, RZ, P6 ;  /* 0x000000ff85ce7208 */ /* 0x000fe20003000000 */
[-C--:B------:R-:W-:Y:S01]  /*68d0*/  FFMA.FTZ R133, R25, R199.reuse, R202 ;  /* 0x000000c719857223 */ /* 0x080fe200000100ca */
[----:B------:R-:W-:Y:S01]  /*68e0*/  LOP3.LUT P6, RZ, R157, 0xff, RZ, 0xc0, !PT ;  /* 0x000000ff9dff7812 */ /* 0x000fe200078cc0ff */
[----:B------:R-:W-:Y:S01]  /*68f0*/  FMUL.FTZ R135, R204, UR13 ;  /* 0x0000000dcc877c20 */ /* 0x000fe20008410000 */
[----:B------:R-:W-:Y:S01]  /*6900*/  FADD.FTZ R140, R27, -R134 ;  /* 0x800000861b8c7221 */ /* 0x000fe20000010000 */
[-CC-:B------:R-:W-:Y:S01]  /*6910*/  FFMA.FTZ R134, R26, R199.reuse, R202.reuse ;  /* 0x000000c71a867223 */ /* 0x180fe200000100ca */
[----:B------:R-:W-:Y:S01]  /*6920*/  FSEL R200, R132, RZ, P6 ;  /* 0x000000ff84c87208 */ /* 0x000fe20003000000 */
[----:B------:R-:W-:Y:S01]  /*6930*/  FADD.FTZ R132, R28, -R133 ;  /* 0x800000851c847221 */ /* 0x000fe20000010000 */
[----:B------:R-:W-:Y:S01]  /*6940*/  FFMA.FTZ R133, R21, R199, R202 ;  /* 0x000000c715857223 */ /* 0x000fe200000100ca */
[----:B------:R-:W-:Y:S01]  /*6950*/  LOP3.LUT P6, RZ, R157, 0xff00, RZ, 0xc0, !PT ;  /* 0x0000ff009dff7812 */ /* 0x000fe200078cc0ff */
[C---:B0-----:R-:W-:Y:S01]  /*6960*/  FMUL.FTZ R146, R149.reuse, R140 ;  /* 0x0000008c95927220 */ /* 0x041fe20000410000 */
[----:B------:R-:W-:Y:S01]  /*6970*/  FMUL.FTZ R143, R149, R132 ;  /* 0x00000084958f7220 */ /* 0x000fe20000410000 */
[----:B------:R-:W-:Y:S01]  /*6980*/  FADD.FTZ R132, R24, -R133 ;  /* 0x8000008518847221 */ /* 0x000fe20000010000 */
[----:B------:R-:W-:Y:S01]  /*6990*/  FSEL R201, R135, RZ, P6 ;  /* 0x000000ff87c97208 */ /* 0x000fe20003000000 */
[----:B------:R-:W-:Y:S01]  /*69a0*/  FMUL.FTZ R135, R146, UR13 ;  /* 0x0000000d92877c20 */ /* 0x000fe20008410000 */
[----:B------:R-:W-:Y:S01]  /*69b0*/  FMUL.FTZ R133, R143, UR13 ;  /* 0x0000000d8f857c20 */ /* 0x000fe20008410000 */
[----:B------:R-:W-:Y:S01]  /*69c0*/  LOP3.LUT P6, RZ, R156, 0xff0000, RZ, 0xc0, !PT ;  /* 0x00ff00009cff7812 */ /* 0x000fe200078cc0ff */
[----:B------:R-:W-:Y:S01]  /*69d0*/  FMUL.FTZ R132, R149, R132 ;  /* 0x0000008495847220 */ /* 0x000fe20000410000 */
[----:B------:R-:W-:-:S02]  /*69e0*/  FADD.FTZ R134, R23, -R134 ;  /* 0x8000008617867221 */ /* 0x000fc40000010000 */
[----:B------:R-:W-:Y:S01]  /*69f0*/  FSEL R144, R133, RZ, P6 ;  /* 0x000000ff85907208 */ /* 0x000fe20003000000 */
[----:B------:R-:W-:Y:S01]  /*6a00*/  FMUL.FTZ R133, R132, UR13 ;  /* 0x0000000d84857c20 */ /* 0x000fe20008410000 */
[----:B------:R-:W-:Y:S01]  /*6a10*/  LOP3.LUT P6, RZ, R156, 0xff000000, RZ, 0xc0, !PT ;  /* 0xff0000009cff7812 */ /* 0x000fe200078cc0ff */
[----:B------:R-:W-:Y:S01]  /*6a20*/  FMUL.FTZ R141, R149, R134 ;  /* 0x00000086958d7220 */ /* 0x000fe20000410000 */
[----:B------:R-:W-:Y:S02]  /*6a30*/  F2FP.F16.F32.PACK_AB R134, R204, R145 ;  /* 0x00000091cc86723e */ /* 0x000fe400000000ff */
[----:B------:R-:W-:Y:S02]  /*6a40*/  FSEL R147, R135, RZ, P6 ;  /* 0x000000ff87937208 */ /* 0x000fe40003000000 */
[----:B------:R-:W-:Y:S02]  /*6a50*/  LOP3.LUT P6, RZ, R156, 0xff, RZ, 0xc0, !PT ;  /* 0x000000ff9cff7812 */ /* 0x000fe400078cc0ff */
[----:B------:R-:W-:Y:S01]  /*6a60*/  F2FP.F16.F32.PACK_AB R135, R205, R142 ;  /* 0x0000008ecd87723e */ /* 0x000fe200000000ff */
[----:B------:R-:W-:Y:S01]  /*6a70*/  FMUL.FTZ R142, R141, UR13 ;  /* 0x0000000d8d8e7c20 */ /* 0x000fe20008410000 */
[----:B------:R-:W-:-:S02]  /*6a80*/  FSEL R140, R133, RZ, P6 ;  /* 0x000000ff858c7208 */ /* 0x000fc40003000000 */
[----:B------:R-:W-:Y:S02]  /*6a90*/  LOP3.LUT P6, RZ, R156, 0xff00, RZ, 0xc0, !PT ;  /* 0x0000ff009cff7812 */ /* 0x000fe400078cc0ff */
[----:B------:R-:W-:Y:S02]  /*6aa0*/  F2FP.F16.F32.PACK_AB R133, R146, R143 ;  /* 0x0000008f9285723e */ /* 0x000fe400000000ff */
[----:B------:R-:W-:Y:S02]  /*6ab0*/  FSEL R145, R142, RZ, P6 ;  /* 0x000000ff8e917208 */ /* 0x000fe40003000000 */
[----:B------:R-:W-:Y:S02]  /*6ac0*/  F2FP.F16.F32.PACK_AB R132, R141, R132 ;  /* 0x000000848d84723e */ /* 0x000fe400000000ff */
[----:B------:R-:W-:Y:S02]  /*6ad0*/  F2FP.F16.F32.PACK_AB R143, R206, R203 ;  /* 0x000000cbce8f723e */ /* 0x000fe400000000ff */
[----:B------:R-:W-:-:S02]  /*6ae0*/  F2FP.F16.F32.PACK_AB R142, R201, R200 ;  /* 0x000000c8c98e723e */ /* 0x000fc400000000ff */
[----:B------:R-:W-:Y:S02]  /*6af0*/  F2FP.F16.F32.PACK_AB R141, R147, R144 ;  /* 0x00000090938d723e */ /* 0x000fe400000000ff */
[----:B------:R-:W-:Y:S01]  /*6b00*/  F2FP.F16.F32.PACK_AB R140, R145, R140 ;  /* 0x0000008c918c723e */ /* 0x000fe200000000ff */
[----:B------:R-:W-:Y:S06]  /*6b10*/  BRA `(.L_x_968) ;  /* 0x0000000000d47947 */ /* 0x000fec0003800000 */
.L_x_972:
[-CC-:B------:R-:W-:Y:S01]  /*6b20*/  FFMA.FTZ R140, R35, R199.reuse, R202.reuse ;  /* 0x000000c7238c7223 */ /* 0x180fe200000100ca */
[-CC-:B------:R-:W-:Y:S01]  /*6b30*/  FFMA.FTZ R143, R150, R199.reuse, R202.reuse ;  /* 0x000000c7968f7223 */ /* 0x180fe200000100ca */
[----:B------:R-:W-:Y:S01]  /*6b40*/  LOP3.LUT P6, RZ, R157, 0xff0000, RZ, 0xc0, !PT ;  /* 0x00ff00009dff7812 */ /* 0x000fe200078cc0ff */
[----:B------:R-:W-:Y:S01]  /*6b50*/  FFMA.FTZ R141, R29, R199, R202 ;  /* 0x000000c71d8d7223 */ /* 0x000fe200000100ca */
[----:B------:R-:W-:Y:S01]  /*6b60*/  FADD.FTZ R140, R33, -R140 ;  /* 0x8000008c218c7221 */ /* 0x000fe20000010000 */
[----:B------:R-:W-:-:S03]  /*6b70*/  FADD.FTZ R144, R148, -R143 ;  /* 0x8000008f94907221 */ /* 0x000fc60000010000 */
[C---:B-----5:R-:W-:Y:S01]  /*6b80*/  FMUL.FTZ R140, R149.reuse, R140 ;  /* 0x0000008c958c7220 */ /* 0x060fe20000410000 */
[----:B------:R-:W-:-:S03]  /*6b90*/  FMUL.FTZ R144, R149, R144 ;  /* 0x0000009095907220 */ /* 0x000fc60000410000 */
[----:B------:R-:W-:Y:S01]  /*6ba0*/  FMUL.FTZ R142, R140, UR13 ;  /* 0x0000000d8c8e7c20 */ /* 0x000fe20008410000 */
[----:B------:R-:W-:Y:S01]  /*6bb0*/  FADD.FTZ R140, R32, -R141 ;  /* 0x8000008d208c7221 */ /* 0x000fe20000010000 */
[----:B------:R-:W-:Y:S01]  /*6bc0*/  FMUL.FTZ R144, R144, UR13 ;  /* 0x0000000d90907c20 */ /* 0x000fe20008410000 */
[-CC-:B------:R-:W-:Y:S02]  /*6bd0*/  FFMA.FTZ R141, R25, R199.reuse, R202.reuse ;  /* 0x000000c7198d7223 */ /* 0x180fe400000100ca */
[----:B------:R-:W-:Y:S01]  /*6be0*/  FSEL R201, R142, RZ, P6 ;  /* 0x000000ff8ec97208 */ /* 0x000fe20003000000 */
[-C--:B------:R-:W-:Y:S01]  /*6bf0*/  FFMA.FTZ R142, R34, R199.reuse, R202 ;  /* 0x000000c7228e7223 */ /* 0x080fe200000100ca */
[----:B------:R-:W-:Y:S01]  /*6c00*/  ISETP.GE.U32.AND P6, PT, R156, RZ, PT ;  /* 0x000000ff9c00720c */ /* 0x000fe20003fc6070 */
[----:B------:R-:W-:Y:S02]  /*6c10*/  FMUL.FTZ R140, R149, R140 ;  /* 0x0000008c958c7220 */ /* 0x000fe40000410000 */
[----:B------:R-:W-:Y:S01]  /*6c20*/  FADD.FTZ R200, R31, -R142 ;  /* 0x8000008e1fc87221 */ /* 0x000fe20000010000 */
[----:B------:R-:W-:Y:S01]  /*6c30*/  ISETP.GE.U32.AND.EX P6, PT, R157, 0x1000000, PT, P6 ;  /* 0x010000009d00780c */ /* 0x000fe20003fc6160 */
[----:B------:R-:W-:Y:S01]  /*6c40*/  FMUL.FTZ R140, R140, UR13 ;  /* 0x0000000d8c8c7c20 */ /* 0x000fe20008410000 */
[----:B------:R-:W-:Y:S01]  /*6c50*/  FADD.FTZ R142, R28, -R141 ;  /* 0x8000008d1c8e7221 */ /* 0x000fe20000010000 */
[----:B------:R-:W-:Y:S01]  /*6c60*/  FMUL.FTZ R200, R149, R200 ;  /* 0x000000c895c87220 */ /* 0x000fe20000410000 */
[----:B------:R-:W-:Y:S01]  /*6c70*/  FSEL R204, R144, RZ, P6 ;  /* 0x000000ff90cc7208 */ /* 0x000fe20003000000 */
[-C--:B------:R-:W-:Y:S01]  /*6c80*/  FFMA.FTZ R144, R30, R199.reuse, R202 ;  /* 0x000000c71e907223 */ /* 0x080fe200000100ca */
[----:B------:R-:W-:Y:S01]  /*6c90*/  LOP3.LUT P6, RZ, R157, 0xff, RZ, 0xc0, !PT ;  /* 0x000000ff9dff7812 */ /* 0x000fe200078cc0ff */
[----:B------:R-:W-:Y:S01]  /*6ca0*/  FMUL.FTZ R200, R200, UR13 ;  /* 0x0000000dc8c87c20 */ /* 0x000fe20008410000 */
[----:B------:R-:W-:Y:S01]  /*6cb0*/  FMUL.FTZ R143, R149, R142 ;  /* 0x0000008e958f7220 */ /* 0x000fe20000410000 */
[----:B------:R-:W-:Y:S01]  /*6cc0*/  FADD.FTZ R144, R27, -R144 ;  /* 0x800000901b907221 */ /* 0x000fe20000010000 */
[----:B0-----:R-:W-:Y:S01]  /*6cd0*/  FSEL R146, R140, RZ, P6 ;  /* 0x000000ff8c927208 */ /* 0x001fe20003000000 */
[-CC-:B------:R-:W-:Y:S01]  /*6ce0*/  FFMA.FTZ R140, R26, R199.reuse, R202.reuse ;  /* 0x000000c71a8c7223 */ /* 0x180fe200000100ca */
[----:B------:R-:W-:Y:S01]  /*6cf0*/  LOP3.LUT P6, RZ, R157, 0xff00, RZ, 0xc0, !PT ;  /* 0x0000ff009dff7812 */ /* 0x000fe200078cc0ff */
[----:B------:R-:W-:Y:S01]  /*6d00*/  FFMA.FTZ R141, R21, R199, R202 ;  /* 0x000000c7158d7223 */ /* 0x000fe200000100ca */
[----:B------:R-:W-:Y:S01]  /*6d10*/  FMUL.FTZ R143, R143, UR13 ;  /* 0x0000000d8f8f7c20 */ /* 0x000fe20008410000 */
[----:B------:R-:W-:Y:S01]  /*6d20*/  FMUL.FTZ R144, R149, R144 ;  /* 0x0000009095907220 */ /* 0x000fe20000410000 */
[----:B------:R-:W-:Y:S01]  /*6d30*/  FSEL R147, R200, RZ, P6 ;  /* 0x000000ffc8937208 */ /* 0x000fe20003000000 */
[----:B------:R-:W-:Y:S01]  /*6d40*/  FADD.FTZ R142, R23, -R140 ;  /* 0x8000008c178e7221 */ /* 0x000fe20000010000 */
[----:B------:R-:W-:Y:S01]  /*6d50*/  LOP3.LUT P6, RZ, R156, 0xff0000, RZ, 0xc0, !PT ;  /* 0x00ff00009cff7812 */ /* 0x000fe200078cc0ff */
[----:B------:R-:W-:Y:S01]  /*6d60*/  FADD.FTZ R140, R24, -R141 ;  /* 0x8000008d188c7221 */ /* 0x000fe20000010000 */
[----:B------:R-:W-:Y:S01]  /*6d70*/  FMUL.FTZ R144, R144, UR13 ;  /* 0x0000000d90907c20 */ /* 0x000fe20008410000 */
[----:B------:R-:W-:Y:S01]  /*6d80*/  FMUL.FTZ R142, R149, R142 ;  /* 0x0000008e958e7220 */ /* 0x000fe20000410000 */
[----:B------:R-:W-:Y:S01]  /*6d90*/  FSEL R141, R143, RZ, P6 ;  /* 0x000000ff8f8d7208 */ /* 0x000fe20003000000 */
[----:B------:R-:W-:Y:S01]  /*6da0*/  FMUL.FTZ R140, R149, R140 ;  /* 0x0000008c958c7220 */ /* 0x000fe20000410000 */
[----:B------:R-:W-:Y:S01]  /*6db0*/  LOP3.LUT P6, RZ, R156, 0xff000000, RZ, 0xc0, !PT ;  /* 0xff0000009cff7812 */ /* 0x000fe200078cc0ff */
[----:B------:R-:W-:Y:S01]  /*6dc0*/  FMUL.FTZ R142, R142, UR13 ;  /* 0x0000000d8e8e7c20 */ /* 0x000fe20008410000 */
[----:B------:R-:W-:Y:S01]  /*6dd0*/  F2FP.F16.F32.PACK_AB R143, R204, R201 ;  /* 0x000000c9cc8f723e */ /* 0x000fe200000000ff */
[----:B------:R-:W-:Y:S01]  /*6de0*/  FMUL.FTZ R140, R140, UR13 ;  /* 0x0000000d8c8c7c20 */ /* 0x000fe20008410000 */
[----:B------:R-:W-:-:S02]  /*6df0*/  FSEL R144, R144, RZ, P6 ;  /* 0x000000ff90907208 */ /* 0x000fc40003000000 */
[----:B------:R-:W-:Y:S02]  /*6e00*/  LOP3.LUT P6, RZ, R156, 0xff00, RZ, 0xc0, !PT ;  /* 0x0000ff009cff7812 */ /* 0x000fe400078cc0ff */
[----:B------:R-:W-:Y:S02]  /*6e10*/  F2FP.F16.F32.PACK_AB R141, R144, R141 ;  /* 0x0000008d908d723e */ /* 0x000fe400000000ff */
[----:B------:R-:W-:Y:S02]  /*6e20*/  FSEL R145, R142, RZ, P6 ;  /* 0x000000ff8e917208 */ /* 0x000fe40003000000 */
[----:B------:R-:W-:Y:S02]  /*6e30*/  LOP3.LUT P6, RZ, R156, 0xff, RZ, 0xc0, !PT ;  /* 0x000000ff9cff7812 */ /* 0x000fe400078cc0ff */
[----:B------:R-:W-:Y:S02]  /*6e40*/  F2FP.F16.F32.PACK_AB R142, R147, R146 ;  /* 0x00000092938e723e */ /* 0x000fe400000000ff */
[----:B------:R-:W-:-:S04]  /*6e50*/  FSEL R140, R140, RZ, P6 ;  /* 0x000000ff8c8c7208 */ /* 0x000fc80003000000 */
[----:B------:R-:W-:-:S07]  /*6e60*/  F2FP.F16.F32.PACK_AB R140, R145, R140 ;  /* 0x0000008c918c723e */ /* 0x000fce00000000ff */
.L_x_968:
        /* <DEDUP_REMOVED lines=10> */
.L_x_964:
[----:B------:R-:W-:Y:S05]  /*6f10*/  BSYNC.RECONVERGENT B1 ;  /* 0x0000000000017941 */ /* 0x000fea0003800200 */
.L_x_963:
        /* <DEDUP_REMOVED lines=12> */
[-CC-:B-1-3--:R-:W-:Y:S01]  /*6fe0*/  FFMA.FTZ R112, R181, R199.reuse, R202.reuse ;  /* 0x000000c7b5707223 */ /* 0x18afe200000100ca */
        /* <DEDUP_REMOVED lines=86> */
.L_x_977:
[-CC-:B-1-3--:R-:W-:Y:S01]  /*7550*/  FFMA.FTZ R112, R181, R199.reuse, R202.reuse ;  /* 0x000000c7b5707223 */ /* 0x18afe200000100ca */
[-CC-:B------:R-:W-:Y:S01]  /*7560*/  FFMA.FTZ R141, R182, R199.reuse, R202.reuse ;  /* 0x000000c7b68d7223 */ /* 0x180fe200000100ca */
[-C--:B------:R-:W-:Y:S01]  /*7570*/  FFMA.FTZ R113, R175, R199.reuse, R202 ;  /* 0x000000c7af717223 */ /* 0x080fe200000100ca */
[--C-:B------:R-:W-:Y:S02]  /*7580*/  HADD2.F32 R140, -RZ, R127.reuse.H0_H0 ;  /* 0x2000007fff8c7230 */ /* 0x100fe40000004100 */
[----:B------:R-:W-:Y:S01]  /*7590*/  FADD.FTZ R114, R179, -R112 ;  /* 0x80000070b3727221 */ /* 0x000fe20000010000 */
[----:B------:R-:W-:Y:S02]  /*75a0*/  HADD2.F32 R143, -RZ, R127.H1_H1 ;  /* 0x3000007fff8f7230 */ /* 0x000fe40000004100 */
[----:B------:R-:W-:Y:S01]  /*75b0*/  FADD.FTZ R142, R180, -R141 ;  /* 0x8000008db48e7221 */ /* 0x000fe20000010000 */
[--C-:B------:R-:W-:Y:S02]  /*75c0*/  HADD2.F32 R115, -RZ, R126.reuse.H0_H0 ;  /* 0x2000007eff737230 */ /* 0x100fe40000004100 */
[----:B------:R-:W-:Y:S01]  /*75d0*/  FADD.FTZ R112, R176, -R113 ;  /* 0x80000071b0707221 */ /* 0x000fe20000010000 */
[C---:B0----5:R-:W-:Y:S01]  /*75e0*/  FFMA.FTZ R147, R149.reuse, R114, R140 ;  /* 0x0000007295937223 */ /* 0x061fe2000001008c */
[C---:B------:R-:W-:Y:S01]  /*75f0*/  FFMA.FTZ R200, R149.reuse, R142, R143 ;  /* 0x0000008e95c87223 */ /* 0x040fe2000001008f */
[-CC-:B------:R-:W-:Y:S01]  /*7600*/  FFMA.FTZ R114, R178, R199.reuse, R202.reuse ;  /* 0x000000c7b2727223 */ /* 0x180fe200000100ca */
[----:B------:R-:W-:Y:S01]  /*7610*/  FFMA.FTZ R142, R149, R112, R115 ;  /* 0x00000070958e7223 */ /* 0x000fe20000010073 */
[----:B------:R-:W-:Y:S01]  /*7620*/  ISETP.GE.U32.AND P2, PT, R164, RZ, PT ;  /* 0x000000ffa400720c */ /* 0x000fe20003f46070 */
[----:B------:R-:W-:Y:S01]  /*7630*/  FFMA.FTZ R112, R174, R199, R202 ;  /* 0x000000c7ae707223 */ /* 0x000fe200000100ca */
[----:B------:R-:W-:-:S02]  /*7640*/  HADD2.F32 R146, -RZ, R126.H1_H1 ;  /* 0x3000007eff927230 */ /* 0x000fc40000004100 */
[-CC-:B------:R-:W-:Y:S01]  /*7650*/  FFMA.FTZ R113, R151, R199.reuse, R202.reuse ;  /* 0x000000c797717223 */ /* 0x180fe200000100ca */
[-C--:B------:R-:W-:Y:S01]  /*7660*/  FFMA.FTZ R141, R155, R199.reuse, R202 ;  /* 0x000000c79b8d7223 */ /* 0x080fe200000100ca */
[----:B------:R-:W-:Y:S01]  /*7670*/  FADD.FTZ R144, R177, -R114 ;  /* 0x80000072b1907221 */ /* 0x000fe20000010000 */
[----:B------:R-:W-:Y:S01]  /*7680*/  FMUL.FTZ R200, R200, UR13 ;  /* 0x0000000dc8c87c20 */ /* 0x000fe20008410000 */
[----:B------:R-:W-:Y:S01]  /*7690*/  ISETP.GE.U32.AND.EX P2, PT, R165, 0x1000000, PT, P2 ;  /* 0x01000000a500780c */ /* 0x000fe20003f46120 */
[--C-:B------:R-:W-:Y:S02]  /*76a0*/  HADD2.F32 R115, -RZ, R124.reuse.H0_H0 ;  /* 0x2000007cff737230 */ /* 0x100fe40000004100 */
[----:B------:R-:W-:Y:S01]  /*76b0*/  FADD.FTZ R140, R173, -R112 ;  /* 0x80000070ad8c7221 */ /* 0x000fe20000010000 */
[--C-:B------:R-:W-:Y:S02]  /*76c0*/  HADD2.F32 R143, -RZ, R125.reuse.H0_H0 ;  /* 0x2000007dff8f7230 */ /* 0x100fe40000004100 */
[----:B------:R-:W-:Y:S01]  /*76d0*/  FADD.FTZ R112, R152, -R113 ;  /* 0x8000007198707221 */ /* 0x000fe20000010000 */
[----:B------:R-:W-:Y:S01]  /*76e0*/  FMUL.FTZ R147, R147, UR13 ;  /* 0x0000000d93937c20 */ /* 0x000fe20008410000 */
[----:B------:R-:W-:Y:S01]  /*76f0*/  FADD.FTZ R114, R172, -R141 ;  /* 0x8000008dac727221 */ /* 0x000fe20000010000 */
[----:B------:R-:W-:Y:S01]  /*7700*/  FFMA.FTZ R144, R149, R144, R146 ;  /* 0x0000009095907223 */ /* 0x000fe20000010092 */
[----:B------:R-:W-:Y:S01]  /*7710*/  LOP3.LUT P6, RZ, R165, 0xff0000, RZ, 0xc0, !PT ;  /* 0x00ff0000a5ff7812 */ /* 0x000fe200078cc0ff */
[----:B------:R-:W-:Y:S01]  /*7720*/  HADD2.F32 R145, -RZ, R125.H1_H1 ;  /* 0x3000007dff917230 */ /* 0x000fe20000004100 */
[----:B------:R-:W-:Y:S01]  /*7730*/  FSEL R146, R200, RZ, P2 ;  /* 0x000000ffc8927208 */ /* 0x000fe20001000000 */
[C---:B------:R-:W-:Y:S01]  /*7740*/  FFMA.FTZ R112, R149.reuse, R112, R115 ;  /* 0x0000007095707223 */ /* 0x040fe20000010073 */
[----:B------:R-:W-:Y:S01]  /*7750*/  ISETP.GE.U32.AND P2, PT, R166, RZ, PT ;  /* 0x000000ffa600720c */ /* 0x000fe20003f46070 */
[----:B------:R-:W-:Y:S01]  /*7760*/  FFMA.FTZ R143, R149, R114, R143 ;  /* 0x00000072958f7223 */ /* 0x000fe2000001008f */
[----:B------:R-:W-:Y:S01]  /*7770*/  FSEL R115, R147, RZ, P6 ;  /* 0x000000ff93737208 */ /* 0x000fe20003000000 */
[----:B------:R-:W-:Y:S01]  /*7780*/  FFMA.FTZ R114, R154, R199, R202 ;  /* 0x000000c79a727223 */ /* 0x000fe200000100ca */
[----:B------:R-:W-:Y:S01]  /*7790*/  LOP3.LUT P6, RZ, R167, 0xff0000, RZ, 0xc0, !PT ;  /* 0x00ff0000a7ff7812 */ /* 0x000fe200078cc0ff */
[----:B------:R-:W-:Y:S01]  /*77a0*/  FFMA.FTZ R145, R149, R140, R145 ;  /* 0x0000008c95917223 */ /* 0x000fe20000010091 */
[----:B------:R-:W-:Y:S01]  /*77b0*/  ISETP.GE.U32.AND.EX P2, PT, R167, 0x1000000, PT, P2 ;  /* 0x01000000a700780c */ /* 0x000fe20003f46120 */
[----:B------:R-:W-:-:S02]  /*77c0*/  HADD2.F32 R140, -RZ, R124.H1_H1 ;  /* 0x3000007cff8c7230 */ /* 0x000fc40000004100 */
[----:B------:R-:W-:Y:S01]  /*77d0*/  FADD.FTZ R114, R153, -R114 ;  /* 0x8000007299727221 */ /* 0x000fe20000010000 */
[----:B------:R-:W-:Y:S01]  /*77e0*/  FMUL.FTZ R142, R142, UR13 ;  /* 0x0000000d8e8e7c20 */ /* 0x000fe20008410000 */
[----:B------:R-:W-:Y:S01]  /*77f0*/  FSEL R147, R147, RZ, P6 ;  /* 0x000000ff93937208 */ /* 0x000fe20003000000 */
[----:B------:R-:W-:Y:S01]  /*7800*/  FMUL.FTZ R144, R144, UR13 ;  /* 0x0000000d90907c20 */ /* 0x000fe20008410000 */
[----:B------:R-:W-:Y:S01]  /*7810*/  LOP3.LUT P6, RZ, R167, 0xff, RZ, 0xc0, !PT ;  /* 0x000000ffa7ff7812 */ /* 0x000fe200078cc0ff */
[----:B------:R-:W-:Y:S01]  /*7820*/  FFMA.FTZ R114, R149, R114, R140 ;  /* 0x0000007295727223 */ /* 0x000fe2000001008c */
        /* <DEDUP_REMOVED lines=9> */
[----:B------:R-:W-:Y:S02]  /*78c0*/  LOP3.LUT P2, RZ, R165, 0xff00, RZ, 0xc0, !PT ;  /* 0x0000ff00a5ff7812 */ /* 0x000fe4000784c0ff */
[C---:B------:R-:W-:Y:S02]  /*78d0*/  FSEL R201, R144.reuse, RZ, P6 ;  /* 0x000000ff90c97208 */ /* 0x040fe40003000000 */
[----:B------:R-:W-:Y:S02]  /*78e0*/  FSEL R203, R144, RZ, P2 ;  /* 0x000000ff90cb7208 */ /* 0x000fe40001000000 */
[----:B------:R-:W-:Y:S02]  /*78f0*/  LOP3.LUT P6, RZ, R166, 0xff0000, RZ, 0xc0, !PT ;  /* 0x00ff0000a6ff7812 */ /* 0x000fe400078cc0ff */
[----:B------:R-:W-:Y:S02]  /*7900*/  LOP3.LUT P2, RZ, R164, 0xff0000, RZ, 0xc0, !PT ;  /* 0x00ff0000a4ff7812 */ /* 0x000fe4000784c0ff */
[----:B------:R-:W-:-:S02]  /*7910*/  FSEL R141, R143, RZ, P6 ;  /* 0x000000ff8f8d7208 */ /* 0x000fc40003000000 */
[----:B------:R-:W-:Y:S02]  /*7920*/  FSEL R113, R143, RZ, P2 ;  /* 0x000000ff8f717208 */ /* 0x000fe40001000000 */
[----:B------:R-:W-:Y:S02]  /*7930*/  LOP3.LUT P6, RZ, R166, 0xff000000, RZ, 0xc0, !PT ;  /* 0xff000000a6ff7812 */ /* 0x000fe400078cc0ff */
[----:B------:R-:W-:Y:S02]  /*7940*/  LOP3.LUT P2, RZ, R164, 0xff000000, RZ, 0xc0, !PT ;  /* 0xff000000a4ff7812 */ /* 0x000fe4000784c0ff */
[----:B------:R-:W-:Y:S02]  /*7950*/  F2FP.F16.F32.PACK_AB R115, R146, R115 ;  /* 0x000000739273723e */ /* 0x000fe400000000ff */
[----:B------:R-:W-:Y:S02]  /*7960*/  F2FP.F16.F32.PACK_AB R143, R200, R147 ;  /* 0x00000093c88f723e */ /* 0x000fe400000000ff */
[----:B------:R-:W-:-:S02]  /*7970*/  FSEL R146, R145, RZ, P6 ;  /* 0x000000ff91927208 */ /* 0x000fc40003000000 */
[----:B------:R-:W-:Y:S02]  /*7980*/  FSEL R200, R145, RZ, P2 ;  /* 0x000000ff91c87208 */ /* 0x000fe40001000000 */
[----:B------:R-:W-:Y:S02]  /*7990*/  LOP3.LUT P6, RZ, R166, 0xff00, RZ, 0xc0, !PT ;  /* 0x0000ff00a6ff7812 */ /* 0x000fe400078cc0ff */
[----:B------:R-:W-:Y:S02]  /*79a0*/  LOP3.LUT P2, RZ, R164, 0xff00, RZ, 0xc0, !PT ;  /* 0x0000ff00a4ff7812 */ /* 0x000fe4000784c0ff */
[C---:B------:R-:W-:Y:S02]  /*79b0*/  FSEL R145, R114.reuse, RZ, P6 ;  /* 0x000000ff72917208 */ /* 0x040fe40003000000 */
[----:B------:R-:W-:Y:S02]  /*79c0*/  FSEL R147, R114, RZ, P2 ;  /* 0x000000ff72937208 */ /* 0x000fe40001000000 */
[----:B------:R-:W-:-:S02]  /*79d0*/  LOP3.LUT P6, RZ, R164, 0xff, RZ, 0xc0, !PT ;  /* 0x000000ffa4ff7812 */ /* 0x000fc400078cc0ff */
[----:B------:R-:W-:Y:S02]  /*79e0*/  LOP3.LUT P2, RZ, R166, 0xff, RZ, 0xc0, !PT ;  /* 0x000000ffa6ff7812 */ /* 0x000fe4000784c0ff */
[----:B------:R-:W-:Y:S02]  /*79f0*/  F2FP.F16.F32.PACK_AB R114, R203, R142 ;  /* 0x0000008ecb72723e */ /* 0x000fe400000000ff */
[----:B------:R-:W-:Y:S02]  /*7a00*/  F2FP.F16.F32.PACK_AB R142, R201, R140 ;  /* 0x0000008cc98e723e */ /* 0x000fe400000000ff */
[C---:B------:R-:W-:Y:S02]  /*7a10*/  FSEL R144, R112.reuse, RZ, P6 ;  /* 0x000000ff70907208 */ /* 0x040fe40003000000 */
[----:B------:R-:W-:Y:S02]  /*7a20*/  FSEL R140, R112, RZ, P2 ;  /* 0x000000ff708c7208 */ /* 0x000fe40001000000 */
[----:B------:R-:W-:-:S02]  /*7a30*/  F2FP.F16.F32.PACK_AB R113, R200, R113 ;  /* 0x00000071c871723e */ /* 0x000fc400000000ff */
[----:B------:R-:W-:Y:S02]  /*7a40*/  F2FP.F16.F32.PACK_AB R141, R146, R141 ;  /* 0x0000008d928d723e */ /* 0x000fe400000000ff */
[----:B------:R-:W-:Y:S02]  /*7a50*/  F2FP.F16.F32.PACK_AB R112, R147, R144 ;  /* 0x000000909370723e */ /* 0x000fe400000000ff */
[----:B------:R-:W-:Y:S01]  /*7a60*/  F2FP.F16.F32.PACK_AB R140, R145, R140 ;  /* 0x0000008c918c723e */ /* 0x000fe200000000ff */
[----:B------:R-:W-:Y:S06]  /*7a70*/  BRA `(.L_x_978) ;  /* 0x0000001800607947 */ /* 0x000fec0003800000 */
.L_x_976:
        /* <DEDUP_REMOVED lines=11> */
[-C--:B------:R-:W-:Y:S01]  /*7b30*/  FFMA.FTZ R113, R175, R199.reuse, R202 ;  /* 0x000000c7af717223 */ /* 0x080fe200000100ca */
[C---:B-----5:R-:W-:Y:S01]  /*7b40*/  FMUL.FTZ R135, R149.reuse, R112 ;  /* 0x0000007095877220 */ /* 0x060fe20000410000 */
[----:B------:R-:W-:Y:S01]  /*7b50*/  FMUL.FTZ R114, R149, R114 ;  /* 0x0000007295727220 */ /* 0x000fe20000410000 */
[----:B------:R-:W-:Y:S01]  /*7b60*/  FADD.FTZ R132, R177, -R132 ;  /* 0x80000084b1847221 */ /* 0x000fe20000010000 */
[----:B------:R-:W-:Y:S01]  /*7b70*/  FADD.FTZ R134, R176, -R113 ;  /* 0x80000071b0867221 */ /* 0x000fe20000010000 */
[----:B------:R-:W-:Y:S01]  /*7b80*/  FMUL.FTZ R112, R135, UR13 ;  /* 0x0000000d87707c20 */ /* 0x000fe20008410000 */
[--C-:B------:R-:W-:Y:S01]  /*7b90*/  FFMA.FTZ R133, R155, R199, R202.reuse ;  /* 0x000000c79b857223 */ /* 0x100fe200000100ca */
[----:B------:R-:W-:Y:S01]  /*7ba0*/  F2FP.F16.F32.PACK_AB R135, R114, R135 ;  /* 0x000000877287723e */ /* 0x000fe200000000ff */
[C---:B------:R-:W-:Y:S01]  /*7bb0*/  FMUL.FTZ R134, R149.reuse, R134 ;  /* 0x0000008695867220 */ /* 0x040fe20000410000 */
[----:B------:R-:W-:Y:S01]  /*7bc0*/  FMUL.FTZ R113, R149, R132 ;  /* 0x0000008495717220 */ /* 0x000fe20000410000 */
[----:B------:R-:W-:Y:S01]  /*7bd0*/  FSEL R143, R112, RZ, P6 ;  /* 0x000000ff708f7208 */ /* 0x000fe20003000000 */
[----:B------:R-:W-:Y:S01]  /*7be0*/  FFMA.FTZ R145, R151, R199, R202 ;  /* 0x000000c797917223 */ /* 0x000fe200000100ca */
[----:B------:R-:W-:-:S02]  /*7bf0*/  ISETP.GE.U32.AND P6, PT, R164, RZ, PT ;  /* 0x000000ffa400720c */ /* 0x000fc40003fc6070 */
[----:B------:R-:W-:Y:S01]  /*7c00*/  FSEL R115, R112, RZ, P2 ;  /* 0x000000ff70737208 */ /* 0x000fe20001000000 */
[----:B------:R-:W-:Y:S01]  /*7c10*/  FMUL.FTZ R112, R114, UR13 ;  /* 0x0000000d72707c20 */ /* 0x000fe20008410000 */
[----:B------:R-:W-:Y:S02]  /*7c20*/  ISETP.GE.U32.AND P2, PT, R166, RZ, PT ;  /* 0x000000ffa600720c */ /* 0x000fe40003f46070 */
[----:B------:R-:W-:Y:S02]  /*7c30*/  ISETP.GE.U32.AND.EX P6, PT, R165, 0x1000000, PT, P6 ;  /* 0x01000000a500780c */ /* 0x000fe40003fc6160 */
[----:B------:R-:W-:Y:S02]  /*7c40*/  ISETP.GE.U32.AND.EX P2, PT, R167, 0x1000000, PT, P2 ;  /* 0x01000000a700780c */ /* 0x000fe40003f46120 */
[C---:B------:R-:W-:Y:S02]  /*7c50*/  FSEL R114, R112.reuse, RZ, P6 ;  /* 0x000000ff70727208 */ /* 0x040fe40003000000 */
[----:B------:R-:W-:-:S02]  /*7c60*/  FSEL R112, R112, RZ, P2 ;  /* 0x000000ff70707208 */ /* 0x000fc40001000000 */
[----:B------:R-:W-:Y:S02]  /*7c70*/  LOP3.LUT P2, RZ, R167, 0xff, RZ, 0xc0, !PT ;  /* 0x000000ffa7ff7812 */ /* 0x000fe4000784c0ff */
[----:B------:R-:W-:Y:S01]  /*7c80*/  F2FP.F16.F32.PACK_AB R143, R112, R143 ;  /* 0x0000008f708f723e */ /* 0x000fe200000000ff */
[----:B------:R-:W-:Y:S01]  /*7c90*/  FMUL.FTZ R112, R134, UR13 ;  /* 0x0000000d86707c20 */ /* 0x000fe20008410000 */
[----:B------:R-:W-:Y:S02]  /*7ca0*/  LOP3.LUT P6, RZ, R165, 0xff, RZ, 0xc0, !PT ;  /* 0x000000ffa5ff7812 */ /* 0x000fe400078cc0ff */
[----:B------:R-:W-:Y:S01]  /*7cb0*/  F2FP.F16.F32.PACK_AB R115, R114, R115 ;  /* 0x000000737273723e */ /* 0x000fe200000000ff */
[----:B------:R-:W-:Y:S01]  /*7cc0*/  FADD.FTZ R114, R172, -R133 ;  /* 0x80000085ac727221 */ /* 0x000fe20000010000 */
[C---:B------:R-:W-:Y:S02]  /*7cd0*/  FSEL R142, R112.reuse, RZ, P2 ;  /* 0x000000ff708e7208 */ /* 0x040fe40001000000 */
[----:B------:R-:W-:Y:S01]  /*7ce0*/  FSEL R140, R112, RZ, P6 ;  /* 0x000000ff708c7208 */ /* 0x000fe20003000000 */
[-CC-:B------:R-:W-:Y:S01]  /*7cf0*/  FFMA.FTZ R112, R174, R199.reuse, R202.reuse ;  /* 0x000000c7ae707223 */ /* 0x180fe200000100ca */
[C---:B------:R-:W-:Y:S01]  /*7d00*/  F2FP.F16.F32.PACK_AB R134, R113.reuse, R134 ;  /* 0x000000867186723e */ /* 0x040fe200000000ff */
[----:B------:R-:W-:Y:S01]  /*7d10*/  FMUL.FTZ R113, R113, UR13 ;  /* 0x0000000d71717c20 */ /* 0x000fe20008410000 */
[----:B------:R-:W-:Y:S01]  /*7d20*/  LOP3.LUT P2, RZ, R167, 0xff00, RZ, 0xc0, !PT ;  /* 0x0000ff00a7ff7812 */ /* 0x000fe2000784c0ff */
[----:B------:R-:W-:Y:S01]  /*7d30*/  FMUL.FTZ R133, R149, R114 ;  /* 0x0000007295857220 */ /* 0x000fe20000410000 */
[----:B------:R-:W-:Y:S01]  /*7d40*/  LOP3.LUT P6, RZ, R165, 0xff00, RZ, 0xc0, !PT ;  /* 0x0000ff00a5ff7812 */ /* 0x000fe200078cc0ff */
[----:B------:R-:W-:Y:S01]  /*7d50*/  FFMA.FTZ R114, R154, R199, R202 ;  /* 0x000000c79a727223 */ /* 0x000fe200000100ca */
[----:B------:R-:W-:Y:S01]  /*7d60*/  FADD.FTZ R144, R173, -R112 ;  /* 0x80000070ad907221 */ /* 0x000fe20000010000 */
[----:B------:R-:W-:Y:S01]  /*7d70*/  FSEL R203, R113, RZ, P2 ;  /* 0x000000ff71cb7208 */ /* 0x000fe20001000000 */
[----:B------:R-:W-:Y:S01]  /*7d80*/  FMUL.FTZ R112, R133, UR13 ;  /* 0x0000000d85707c20 */ /* 0x000fe20008410000 */
[----:B------:R-:W-:Y:S01]  /*7d90*/  FSEL R205, R113, RZ, P6 ;  /* 0x000000ff71cd7208 */ /* 0x000fe20003000000 */
[----:B------:R-:W-:Y:S01]  /*7da0*/  FADD.FTZ R132, R153, -R114 ;  /* 0x8000007299847221 */ /* 0x000fe20000010000 */
[----:B------:R-:W-:Y:S01]  /*7db0*/  LOP3.LUT P2, RZ, R166, 0xff0000, RZ, 0xc0, !PT ;  /* 0x00ff0000a6ff7812 */ /* 0x000fe2000784c0ff */
[C---:B------:R-:W-:Y:S01]  /*7dc0*/  FMUL.FTZ R114, R149.reuse, R144 ;  /* 0x0000009095727220 */ /* 0x040fe20000410000 */
[----:B------:R-:W-:Y:S01]  /*7dd0*/  LOP3.LUT P6, RZ, R164, 0xff0000, RZ, 0xc0, !PT ;  /* 0x00ff0000a4ff7812 */ /* 0x000fe200078cc0ff */
[----:B------:R-:W-:Y:S01]  /*7de0*/  FMUL.FTZ R113, R149, R132 ;  /* 0x0000008495717220 */ /* 0x000fe20000410000 */
[----:B------:R-:W-:Y:S01]  /*7df0*/  FSEL R141, R112, RZ, P2 ;  /* 0x000000ff708d7208 */ /* 0x000fe20001000000 */
[----:B------:R-:W-:Y:S01]  /*7e00*/  FMUL.FTZ R132, R114, UR13 ;  /* 0x0000000d72847c20 */ /* 0x000fe20008410000 */
[----:B0-----:R-:W-:Y:S01]  /*7e10*/  FSEL R146, R112, RZ, P6 ;  /* 0x000000ff70927208 */ /* 0x001fe20003000000 */
[----:B------:R-:W-:Y:S01]  /*7e20*/  FADD.FTZ R112, R152, -R145 ;  /* 0x8000009198707221 */ /* 0x000fe20000010000 */
[----:B------:R-:W-:-:S02]  /*7e30*/  LOP3.LUT P2, RZ, R166, 0xff000000, RZ, 0xc0, !PT ;  /* 0xff000000a6ff7812 */ /* 0x000fc4000784c0ff */
[----:B------:R-:W-:Y:S01]  /*7e40*/  LOP3.LUT P6, RZ, R164, 0xff000000, RZ, 0xc0, !PT ;  /* 0xff000000a4ff7812 */ /* 0x000fe200078cc0ff */
[----:B------:R-:W-:Y:S01]  /*7e50*/  FMUL.FTZ R112, R149, R112 ;  /* 0x0000007095707220 */ /* 0x000fe20000410000 */
[----:B------:R-:W-:Y:S01]  /*7e60*/  F2FP.F16.F32.PACK_AB R133, R114, R133 ;  /* 0x000000857285723e */ /* 0x000fe200000000ff */
[----:B------:R-:W-:Y:S01]  /*7e70*/  FMUL.FTZ R114, R113, UR13 ;  /* 0x0000000d71727c20 */ /* 0x000fe20008410000 */
[C---:B------:R-:W-:Y:S02]  /*7e80*/  FSEL R200, R132.reuse, RZ, P2 ;  /* 0x000000ff84c87208 */ /* 0x040fe40001000000 */
[----:B------:R-:W-:Y:S02]  /*7e90*/  FSEL R201, R132, RZ, P6 ;  /* 0x000000ff84c97208 */ /* 0x000fe40003000000 */
[----:B------:R-:W-:Y:S02]  /*7ea0*/  LOP3.LUT P2, RZ, R166, 0xff00, RZ, 0xc0, !PT ;  /* 0x0000ff00a6ff7812 */ /* 0x000fe4000784c0ff */
[----:B------:R-:W-:-:S02]  /*7eb0*/  LOP3.LUT P6, RZ, R164, 0xff00, RZ, 0xc0, !PT ;  /* 0x0000ff00a4ff7812 */ /* 0x000fc400078cc0ff */
        /* <DEDUP_REMOVED lines=15> */
.L_x_979:
[-CC-:B------:R-:W-:Y:S01]  /*7fb0*/  FFMA.FTZ R112, R181, R199.reuse, R202.reuse ;  /* 0x000000c7b5707223 */ /* 0x180fe200000100ca */
[-C--:B------:R-:W-:Y:S01]  /*7fc0*/  FFMA.FTZ R113, R182, R199.reuse, R202 ;  /* 0x000000c7b6717223 */ /* 0x080fe200000100ca */
[----:B------:R-:W-:Y:S02]  /*7fd0*/  LOP3.LUT P6, RZ, R167, 0xff0000, RZ, 0xc0, !PT ;  /* 0x00ff0000a7ff7812 */ /* 0x000fe400078cc0ff */
[----:B------:R-:W-:Y:S01]  /*7fe0*/  FADD.FTZ R112, R179, -R112 ;  /* 0x80000070b3707221 */ /* 0x000fe20000010000 */
[----:B------:R-:W-:Y:S01]  /*7ff0*/  FADD.FTZ R114, R180, -R113 ;  /* 0x80000071b4727221 */ /* 0x000fe20000010000 */
[----:B------:R-:W-:Y:S01]  /*8000*/  LOP3.LUT P2, RZ, R165, 0xff0000, RZ, 0xc0, !PT ;  /* 0x00ff0000a5ff7812 */ /* 0x000fe2000784c0ff */
[----:B------:R-:W-:Y:S01]  /*8010*/  FFMA.FTZ R113, R175, R199, R202 ;  /* 0x000000c7af717223 */ /* 0x000fe200000100ca */
[C---:B-----5:R-:W-:Y:S01]  /*8020*/  FMUL.FTZ R112, R149.reuse, R112 ;  /* 0x0000007095707220 */ /* 0x060fe20000410000 */
[----:B------:R-:W-:-:S03]  /*8030*/  FMUL.FTZ R114, R149, R114 ;  /* 0x0000007295727220 */ /* 0x000fc60000410000 */
[----:B------:R-:W-:Y:S01]  /*8040*/  FMUL.FTZ R112, R112, UR13 ;  /* 0x0000000d70707c20 */ /* 0x000fe20008410000 */
[----:B------:R-:W-:-:S04]  /*8050*/  FMUL.FTZ R114, R114, UR13 ;  /* 0x0000000d72727c20 */ /* 0x000fc80008410000 */
[C---:B------:R-:W-:Y:S02]  /*8060*/  FSEL R143, R112.reuse, RZ, P6 ;  /* 0x000000ff708f7208 */ /* 0x040fe40003000000 */
[----:B------:R-:W-:Y:S01]  /*8070*/  FSEL R115, R112, RZ, P2 ;  /* 0x000000ff70737208 */ /* 0x000fe20001000000 */
[----:B------:R-:W-:Y:S01]  /*8080*/  FADD.FTZ R112, R176, -R113 ;  /* 0x80000071b0707221 */ /* 0x000fe20000010000 */
[----:B------:R-:W-:Y:S01]  /*8090*/  ISETP.GE.U32.AND P6, PT, R164, RZ, PT ;  /* 0x000000ffa400720c */ /* 0x000fe20003fc6070 */
[----:B------:R-:W-:Y:S01]  /*80a0*/  FFMA.FTZ R113, R155, R199, R202 ;  /* 0x000000c79b717223 */ /* 0x000fe200000100ca */
[----:B------:R-:W-:Y:S01]  /*80b0*/  ISETP.GE.U32.AND P2, PT, R166, RZ, PT ;  /* 0x000000ffa600720c */ /* 0x000fe20003f46070 */
[----:B------:R-:W-:Y:S01]  /*80c0*/  FMUL.FTZ R112, R149, R112 ;  /* 0x0000007095707220 */ /* 0x000fe20000410000 */
[----:B------:R-:W-:Y:S02]  /*80d0*/  ISETP.GE.U32.AND.EX P6, PT, R165, 0x1000000, PT, P6 ;  /* 0x01000000a500780c */ /* 0x000fe40003fc6160 */
[----:B------:R-:W-:-:S02]  /*80e0*/  ISETP.GE.U32.AND.EX P2, PT, R167, 0x1000000, PT, P2 ;  /* 0x01000000a700780c */ /* 0x000fc40003f46120 */
[C---:B------:R-:W-:Y:S02]  /*80f0*/  FSEL R142, R114.reuse, RZ, P6 ;  /* 0x000000ff728e7208 */ /* 0x040fe40003000000 */
[----:B------:R-:W-:Y:S01]  /*8100*/  FSEL R140, R114, RZ, P2 ;  /* 0x000000ff728c7208 */ /* 0x000fe20001000000 */
[----:B------:R-:W-:Y:S01]  /*8110*/  FFMA.FTZ R114, R178, R199, R202 ;  /* 0x000000c7b2727223 */ /* 0x000fe200000100ca */
[----:B------:R-:W-:Y:S02]  /*8120*/  LOP3.LUT P2, RZ, R167, 0xff, RZ, 0xc0, !PT ;  /* 0x000000ffa7ff7812 */ /* 0x000fe4000784c0ff */
[----:B------:R-:W-:Y:S01]  /*8130*/  F2FP.F16.F32.PACK_AB R143, R140, R143 ;  /* 0x0000008f8c8f723e */ /* 0x000fe200000000ff */
[----:B------:R-:W-:Y:S01]  /*8140*/  FADD.FTZ R140, R177, -R114 ;  /* 0x80000072b18c7221 */ /* 0x000fe20000010000 */
[----:B------:R-:W-:Y:S01]  /*8150*/  FMUL.FTZ R114, R112, UR13 ;  /* 0x0000000d70727c20 */ /* 0x000fe20008410000 */
[----:B------:R-:W-:Y:S01]  /*8160*/  LOP3.LUT P6, RZ, R165, 0xff, RZ, 0xc0, !PT ;  /* 0x000000ffa5ff7812 */ /* 0x000fe200078cc0ff */
[----:B------:R-:W-:Y:S01]  /*8170*/  FADD.FTZ R112, R172, -R113 ;  /* 0x80000071ac707221 */ /* 0x000fe20000010000 */
[----:B------:R-:W-:Y:S01]  /*8180*/  FMUL.FTZ R140, R149, R140 ;  /* 0x0000008c958c7220 */ /* 0x000fe20000410000 */
[----:B------:R-:W-:-:S02]  /*8190*/  F2FP.F16.F32.PACK_AB R115, R142, R115 ;  /* 0x000000738e73723e */ /* 0x000fc400000000ff */
[----:B------:R-:W-:Y:S01]  /*81a0*/  FSEL R144, R114, RZ, P2 ;  /* 0x000000ff72907208 */ /* 0x000fe20001000000 */
[----:B------:R-:W-:Y:S01]  /*81b0*/  FMUL.FTZ R141, R140, UR13 ;  /* 0x0000000d8c8d7c20 */ /* 0x000fe20008410000 */
[----:B------:R-:W-:Y:S01]  /*81c0*/  FSEL R201, R114, RZ, P6 ;  /* 0x000000ff72c97208 */ /* 0x000fe20003000000 */
[-C--:B------:R-:W-:Y:S01]  /*81d0*/  FFMA.FTZ R114, R174, R199.reuse, R202 ;  /* 0x000000c7ae727223 */ /* 0x080fe200000100ca */
[----:B------:R-:W-:Y:S01]  /*81e0*/  LOP3.LUT P2, RZ, R167, 0xff00, RZ, 0xc0, !PT ;  /* 0x0000ff00a7ff7812 */ /* 0x000fe2000784c0ff */
[----:B------:R-:W-:Y:S01]  /*81f0*/  FMUL.FTZ R113, R149, R112 ;  /* 0x0000007095717220 */ /* 0x000fe20000410000 */
[----:B------:R-:W-:Y:S01]  /*8200*/  LOP3.LUT P6, RZ, R165, 0xff00, RZ, 0xc0, !PT ;  /* 0x0000ff00a5ff7812 */ /* 0x000fe200078cc0ff */
[----:B------:R-:W-:Y:S01]  /*8210*/  FADD.FTZ R114, R173, -R114 ;  /* 0x80000072ad727221 */ /* 0x000fe20000010000 */
[-C--:B------:R-:W-:Y:S01]  /*8220*/  FFMA.FTZ R112, R154, R199.reuse, R202 ;  /* 0x000000c79a707223 */ /* 0x080fe200000100ca */
[----:B------:R-:W-:Y:S01]  /*8230*/  FSEL R203, R141, RZ, P2 ;  /* 0x000000ff8dcb7208 */ /* 0x000fe20001000000 */
[----:B------:R-:W-:Y:S01]  /*8240*/  FMUL.FTZ R140, R113, UR13 ;  /* 0x0000000d718c7c20 */ /* 0x000fe20008410000 */
[----:B------:R-:W-:Y:S01]  /*8250*/  FSEL R204, R141, RZ, P6 ;  /* 0x000000ff8dcc7208 */ /* 0x000fe20003000000 */
[----:B------:R-:W-:Y:S01]  /*8260*/  FMUL.FTZ R142, R149, R114 ;  /* 0x00000072958e7220 */ /* 0x000fe20000410000 */
[----:B------:R-:W-:Y:S01]  /*8270*/  LOP3.LUT P2, RZ, R166, 0xff0000, RZ, 0xc0, !PT ;  /* 0x00ff0000a6ff7812 */ /* 0x000fe2000784c0ff */
[----:B------:R-:W-:Y:S01]  /*8280*/  FADD.FTZ R112, R153, -R112 ;  /* 0x8000007099707221 */ /* 0x000fe20000010000 */
[----:B------:R-:W-:Y:S01]  /*8290*/  LOP3.LUT P6, RZ, R164, 0xff0000, RZ, 0xc0, !PT ;  /* 0x00ff0000a4ff7812 */ /* 0x000fe200078cc0ff */
[----:B------:R-:W-:Y:S01]  /*82a0*/  FFMA.FTZ R113, R151, R199, R202 ;  /* 0x000000c797717223 */ /* 0x000fe200000100ca */
[----:B------:R-:W-:Y:S01]  /*82b0*/  FSEL R141, R140, RZ, P2 ;  /* 0x000000ff8c8d7208 */ /* 0x000fe20001000000 */
[----:B------:R-:W-:Y:S01]  /*82c0*/  FMUL.FTZ R142, R142, UR13 ;  /* 0x0000000d8e8e7c20 */ /* 0x000fe20008410000 */
[----:B0-----:R-:W-:Y:S01]  /*82d0*/  FSEL R146, R140, RZ, P6 ;  /* 0x000000ff8c927208 */ /* 0x001fe20003000000 */
[C---:B------:R-:W-:Y:S01]  /*82e0*/  FMUL.FTZ R114, R149.reuse, R112 ;  /* 0x0000007095727220 */ /* 0x040fe20000410000 */
[----:B------:R-:W-:Y:S01]  /*82f0*/  LOP3.LUT P2, RZ, R166, 0xff000000, RZ, 0xc0, !PT ;  /* 0xff000000a6ff7812 */ /* 0x000fe2000784c0ff */
[----:B------:R-:W-:Y:S01]  /*8300*/  FADD.FTZ R112, R152, -R113 ;  /* 0x8000007198707221 */ /* 0x000fe20000010000 */
[----:B------:R-:W-:Y:S01]  /*8310*/  LOP3.LUT P6, RZ, R164, 0xff000000, RZ, 0xc0, !PT ;  /* 0xff000000a4ff7812 */ /* 0x000fe200078cc0ff */
[----:B------:R-:W-:Y:S01]  /*8320*/  FMUL.FTZ R114, R114, UR13 ;  /* 0x0000000d72727c20 */ /* 0x000fe20008410000 */
[C---:B------:R-:W-:Y:S01]  /*8330*/  FSEL R200, R142.reuse, RZ, P2 ;  /* 0x000000ff8ec87208 */ /* 0x040fe20001000000 */
[----:B------:R-:W-:Y:S01]  /*8340*/  FMUL.FTZ R112, R149, R112 ;  /* 0x0000007095707220 */ /* 0x000fe20000410000 */
[----:B------:R-:W-:-:S02]  /*8350*/  FSEL R113, R142, RZ, P6 ;  /* 0x000000ff8e717208 */ /* 0x000fc40003000000 */
[----:B------:R-:W-:Y:S01]  /*8360*/  LOP3.LUT P2, RZ, R166, 0xff00, RZ, 0xc0, !PT ;  /* 0x0000ff00a6ff7812 */ /* 0x000fe2000784c0ff */
[----:B------:R-:W-:Y:S01]  /*8370*/  FMUL.FTZ R112, R112, UR13 ;  /* 0x0000000d70707c20 */ /* 0x000fe20008410000 */
[----:B------:R-:W-:Y:S02]  /*8380*/  LOP3.LUT P6, RZ, R164, 0xff00, RZ, 0xc0, !PT ;  /* 0x0000ff00a4ff7812 */ /* 0x000fe400078cc0ff */
[C---:B------:R-:W-:Y:S02]  /*8390*/  FSEL R145, R114.reuse, RZ, P2 ;  /* 0x000000ff72917208 */ /* 0x040fe40001000000 */
[----:B------:R-:W-:Y:S02]  /*83a0*/  FSEL R147, R114, RZ, P6 ;  /* 0x000000ff72937208 */ /* 0x000fe40003000000 */
[----:B------:R-:W-:Y:S02]  /*83b0*/  LOP3.LUT P2, RZ, R164, 0xff, RZ, 0xc0, !PT ;  /* 0x000000ffa4ff7812 */ /* 0x000fe4000784c0ff */
[----:B------:R-:W-:-:S02]  /*83c0*/  LOP3.LUT P6, RZ, R166, 0xff, RZ, 0xc0, !PT ;  /* 0x000000ffa6ff7812 */ /* 0x000fc400078cc0ff */
[----:B------:R-:W-:Y:S02]  /*83d0*/  F2FP.F16.F32.PACK_AB R142, R203, R144 ;  /* 0x00000090cb8e723e */ /* 0x000fe400000000ff */
        /* <DEDUP_REMOVED lines=8> */
.L_x_975:
        /* <DEDUP_REMOVED lines=73> */
.L_x_981:
[-CC-:B------:R-:W-:Y:S01]  /*88f0*/  FFMA.FTZ R140, R181, R199.reuse, R202.reuse ;  /* 0x000000c7b58c7223 */ /* 0x180fe200000100ca */
[-CC-:B------:R-:W-:Y:S01]  /*8900*/  FFMA.FTZ R141, R175, R199.reuse, R202.reuse ;  /* 0x000000c7af8d7223 */ /* 0x180fe200000100ca */
[-C--:B0-----:R-:W-:Y:S01]  /*8910*/  FFMA.FTZ R147, R182, R199.reuse, R202 ;  /* 0x000000c7b6937223 */ /* 0x081fe200000100ca */
[----:B------:R-:W-:Y:S02]  /*8920*/  HADD2.F32 R143, -RZ, R126.H0_H0 ;  /* 0x2000007eff8f7230 */ /* 0x000fe40000004100 */
[----:B------:R-:W-:Y:S01]  /*8930*/  FADD.FTZ R144, R179, -R140 ;  /* 0x8000008cb3907221 */ /* 0x000fe20000010000 */
[----:B------:R-:W-:Y:S01]  /*8940*/  FFMA.FTZ R142, R178, R199, R202 ;  /* 0x000000c7b28e7223 */ /* 0x000fe200000100ca */
[----:B------:R-:W-:Y:S01]  /*8950*/  FADD.FTZ R140, R176, -R141 ;  /* 0x8000008db08c7221 */ /* 0x000fe20000010000 */
[--C-:B------:R-:W-:Y:S02]  /*8960*/  HADD2.F32 R146, -RZ, R127.reuse.H0_H0 ;  /* 0x2000007fff927230 */ /* 0x100fe40000004100 */
[----:B------:R-:W-:Y:S01]  /*8970*/  FADD.FTZ R200, R180, -R147 ;  /* 0x80000093b4c87221 */ /* 0x000fe20000010000 */
[----:B------:R-:W-:-:S02]  /*8980*/  HADD2.F32 R203, -RZ, R127.H1_H1 ;  /* 0x3000007fffcb7230 */ /* 0x000fc40000004100 */
[----:B------:R-:W-:Y:S01]  /*8990*/  FADD.FTZ R142, R177, -R142 ;  /* 0x8000008eb18e7221 */ /* 0x000fe20000010000 */
[----:B------:R-:W-:Y:S02]  /*89a0*/  HADD2.F32 R145, -RZ, R126.H1_H1 ;  /* 0x3000007eff917230 */ /* 0x000fe40000004100 */
[----:B-----5:R-:W-:Y:S01]  /*89b0*/  FFMA.FTZ R147, R149, R140, R143 ;  /* 0x0000008c95937223 */ /* 0x020fe2000001008f */
[-CC-:B------:R-:W-:Y:S01]  /*89c0*/  FFMA.FTZ R143, R155, R199.reuse, R202.reuse ;  /* 0x000000c79b8f7223 */ /* 0x180fe200000100ca */
[-C--:B------:R-:W-:Y:S01]  /*89d0*/  FFMA.FTZ R140, R174, R199.reuse, R202 ;  /* 0x000000c7ae8c7223 */ /* 0x080fe200000100ca */
[C---:B------:R-:W-:Y:S01]  /*89e0*/  FFMA.FTZ R201, R149.reuse, R144, R146 ;  /* 0x0000009095c97223 */ /* 0x040fe20000010092 */
[----:B------:R-:W-:Y:S01]  /*89f0*/  FFMA.FTZ R203, R149, R200, R203 ;  /* 0x000000c895cb7223 */ /* 0x000fe200000100cb */
[----:B------:R-:W-:Y:S01]  /*8a00*/  FFMA.FTZ R141, R151, R199, R202 ;  /* 0x000000c7978d7223 */ /* 0x000fe200000100ca */
[----:B------:R-:W-:Y:S01]  /*8a10*/  FFMA.FTZ R200, R149, R142, R145 ;  /* 0x0000008e95c87223 */ /* 0x000fe20000010091 */
[--C-:B------:R-:W-:Y:S01]  /*8a20*/  HADD2.F32 R144, -RZ, R125.reuse.H0_H0 ;  /* 0x2000007dff907230 */ /* 0x100fe20000004100 */
[----:B------:R-:W-:Y:S01]  /*8a30*/  ISETP.GE.U32.AND P2, PT, R166, RZ, PT ;  /* 0x000000ffa600720c */ /* 0x000fe20003f46070 */
[----:B------:R-:W-:Y:S01]  /*8a40*/  FADD.FTZ R142, R172, -R143 ;  /* 0x8000008fac8e7221 */ /* 0x000fe20000010000 */
[----:B------:R-:W-:-:S02]  /*8a50*/  HADD2.F32 R145, -RZ, R125.H1_H1 ;  /* 0x3000007dff917230 */ /* 0x000fc40000004100 */
[----:B------:R-:W-:Y:S01]  /*8a60*/  FADD.FTZ R146, R173, -R140 ;  /* 0x8000008cad927221 */ /* 0x000fe20000010000 */
[--C-:B------:R-:W-:Y:S02]  /*8a70*/  HADD2.F32 R143, -RZ, R124.reuse.H0_H0 ;  /* 0x2000007cff8f7230 */ /* 0x100fe40000004100 */
[----:B------:R-:W-:Y:S01]  /*8a80*/  FADD.FTZ R140, R152, -R141 ;  /* 0x8000008d988c7221 */ /* 0x000fe20000010000 */
[----:B------:R-:W-:Y:S01]  /*8a90*/  FMUL.FTZ R201, R201, UR13 ;  /* 0x0000000dc9c97c20 */ /* 0x000fe20008410000 */
[----:B------:R-:W-:Y:S01]  /*8aa0*/  FMUL.FTZ R203, R203, UR13 ;  /* 0x0000000dcbcb7c20 */ /* 0x000fe20008410000 */
[----:B------:R-:W-:Y:S01]  /*8ab0*/  LOP3.LUT P6, RZ, R167, 0xff0000, RZ, 0xc0, !PT ;  /* 0x00ff0000a7ff7812 */ /* 0x000fe200078cc0ff */
[----:B------:R-:W-:Y:S01]  /*8ac0*/  FFMA.FTZ R141, R149, R142, R144 ;  /* 0x0000008e958d7223 */ /* 0x000fe20000010090 */
[----:B------:R-:W-:Y:S01]  /*8ad0*/  ISETP.GE.U32.AND.EX P2, PT, R167, 0x1000000, PT, P2 ;  /* 0x01000000a700780c */ /* 0x000fe20003f46120 */
[----:B------:R-:W-:Y:S01]  /*8ae0*/  FFMA.FTZ R142, R154, R199, R202 ;  /* 0x000000c79a8e7223 */ /* 0x000fe200000100ca */
[C---:B------:R-:W-:Y:S01]  /*8af0*/  FFMA.FTZ R145, R149.reuse, R146, R145 ;  /* 0x0000009295917223 */ /* 0x040fe20000010091 */
[----:B------:R-:W-:Y:S01]  /*8b00*/  FFMA.FTZ R140, R149, R140, R143 ;  /* 0x0000008c958c7223 */ /* 0x000fe2000001008f */
[----:B------:R-:W-:Y:S01]  /*8b10*/  FSEL R143, R201, RZ, P6 ;  /* 0x000000ffc98f7208 */ /* 0x000fe20003000000 */
[----:B------:R-:W-:Y:S01]  /*8b20*/  FMUL.FTZ R147, R147, UR13 ;  /* 0x0000000d93937c20 */ /* 0x000fe20008410000 */
[----:B------:R-:W-:Y:S01]  /*8b30*/  FMUL.FTZ R200, R200, UR13 ;  /* 0x0000000dc8c87c20 */ /* 0x000fe20008410000 */
[----:B------:R-:W-:Y:S01]  /*8b40*/  FSEL R146, R203, RZ, P2 ;  /* 0x000000ffcb927208 */ /* 0x000fe20001000000 */
        /* <DEDUP_REMOVED lines=24> */
.L_x_980:
        /* <DEDUP_REMOVED lines=62> */
.L_x_982:
        /* <DEDUP_REMOVED lines=52> */
[----:B------:R-:W-:-:S07]  /*93f0*/  F2FP.F16.F32.PACK_AB R140, R145, R140 ;  /* 0x0000008c918c723e */ /* 0x000fce00000000ff */
.L_x_978:
        /* <DEDUP_REMOVED lines=10> */
.L_x_974:
[----:B------:R-:W-:Y:S05]  /*94a0*/  BSYNC.RECONVERGENT B1 ;  /* 0x0000000000017941 */ /* 0x000fea0003800200 */
.L_x_973:
        /* <DEDUP_REMOVED lines=12> */
[-CC-:B-1-34-:R-:W-:Y:S01]  /*9570*/  FFMA.FTZ R135, R198, R199.reuse, R202.reuse ;  /* 0x000000c7c6877223 */ /* 0x19afe200000100ca */
[-CC-:B------:R-:W-:Y:S01]  /*9580*/  FFMA.FTZ R112, R197, R199.reuse, R202.reuse ;  /* 0x000000c7c5707223 */ /* 0x180fe200000100ca */
[-C--:B------:R-:W-:Y:S01]  /*9590*/  FFMA.FTZ R133, R191, R199.reuse, R202 ;  /* 0x000000c7bf857223 */ /* 0x080fe200000100ca */
[--C-:B------:R-:W-:Y:S02]  /*95a0*/  HADD2.F32 R142, -RZ, R39.reuse.H1_H1 ;  /* 0x30000027ff8e7230 */ /* 0x100fe40000004100 */
[----:B------:R-:W-:Y:S01]  /*95b0*/  FADD.FTZ R140, R196, -R135 ;  /* 0x80000087c48c7221 */ /* 0x000fe20000010000 */
[----:B------:R-:W-:Y:S02]  /*95c0*/  HADD2.F32 R141, -RZ, R39.H0_H0 ;  /* 0x20000027ff8d7230 */ /* 0x000fe40000004100 */
[----:B------:R-:W-:Y:S01]  /*95d0*/  FADD.FTZ R134, R195, -R112 ;  /* 0x80000070c3867221 */ /* 0x000fe20000010000 */
[----:B------:R-:W-:Y:S02]  /*95e0*/  HADD2.F32 R135, -RZ, R38.H0_H0 ;  /* 0x20000026ff877230 */ /* 0x000fe40000004100 */
[----:B------:R-:W-:Y:S01]  /*95f0*/  FADD.FTZ R112, R192, -R133 ;  /* 0x80000085c0707221 */ /* 0x000fe20000010000 */
[-CC-:B------:R-:W-:Y:S01]  /*9600*/  FFMA.FTZ R115, R187, R199.reuse, R202.reuse ;  /* 0x000000c7bb737223 */ /* 0x180fe200000100ca */
[----:B------:R-:W-:Y:S01]  /*9610*/  FFMA.FTZ R114, R190, R199, R202 ;  /* 0x000000c7be727223 */ /* 0x000fe200000100ca */
[C---:B-----5:R-:W-:Y:S01]  /*9620*/  FFMA.FTZ R145, R149.reuse, R140, R142 ;  /* 0x0000008c95917223 */ /* 0x060fe2000001008e */
[C---:B------:R-:W-:Y:S01]  /*9630*/  FFMA.FTZ R142, R149.reuse, R134, R141 ;  /* 0x00000086958e7223 */ /* 0x040fe2000001008d */
[----:B------:R-:W-:Y:S01]  /*9640*/  FFMA.FTZ R134, R149, R112, R135 ;  /* 0x0000007095867223 */ /* 0x000fe20000010087 */
[----:B------:R-:W-:-:S02]  /*9650*/  HADD2.F32 R133, -RZ, R37.H0_H0 ;  /* 0x20000025ff857230 */ /* 0x000fc40000004100 */
[----:B------:R-:W-:Y:S01]  /*9660*/  FADD.FTZ R112, R188, -R115 ;  /* 0x80000073bc707221 */ /* 0x000fe20000010000 */
[----:B------:R-:W-:Y:S02]  /*9670*/  HADD2.F32 R135, -RZ, R37.H1_H1 ;  /* 0x30000025ff877230 */ /* 0x000fe40000004100 */
[----:B------:R-:W-:Y:S01]  /*9680*/  FADD.FTZ R114, R189, -R114 ;  /* 0x80000072bd727221 */ /* 0x000fe20000010000 */
[-CC-:B------:R-:W-:Y:S01]  /*9690*/  FFMA.FTZ R132, R194, R199.reuse, R202.reuse ;  /* 0x000000c7c2847223 */ /* 0x180fe200000100ca */
[-C--:B------:R-:W-:Y:S01]  /*96a0*/  FFMA.FTZ R113, R183, R199.reuse, R202 ;  /* 0x000000c7b7717223 */ /* 0x080fe200000100ca */
[----:B------:R-:W-:Y:S02]  /*96b0*/  HADD2.F32 R141, -RZ, R38.H1_H1 ;  /* 0x30000026ff8d7230 */ /* 0x000fe40000004100 */
[C---:B------:R-:W-:Y:S01]  /*96c0*/  FFMA.FTZ R133, R149.reuse, R112, R133 ;  /* 0x0000007095857223 */ /* 0x040fe20000010085 */
[--C-:B------:R-:W-:Y:S02]  /*96d0*/  HADD2.F32 R115, -RZ, R36.reuse.H0_H0 ;  /* 0x20000024ff737230 */ /* 0x100fe40000004100 */
[----:B------:R-:W-:Y:S01]  /*96e0*/  FFMA.FTZ R140, R149, R114, R135 ;  /* 0x00000072958c7223 */ /* 0x000fe20000010087 */
[----:B------:R-:W-:Y:S01]  /*96f0*/  FADD.FTZ R132, R193, -R132 ;  /* 0x80000084c1847221 */ /* 0x000fe20000010000 */
[----:B------:R-:W-:Y:S01]  /*9700*/  FADD.FTZ R112, R184, -R113 ;  /* 0x80000071b8707221 */ /* 0x000fe20000010000 */
[----:B------:R-:W-:Y:S01]  /*9710*/  FMUL.FTZ R114, R142, UR13 ;  /* 0x0000000d8e727c20 */ /* 0x000fe20008410000 */
[----:B------:R-:W-:Y:S01]  /*9720*/  LOP3.LUT P2, RZ, R171, 0xff0000, RZ, 0xc0, !PT ;  /* 0x00ff0000abff7812 */ /* 0x000fe2000784c0ff */
[----:B------:R-:W-:Y:S01]  /*9730*/  FFMA.FTZ R141, R149, R132, R141 ;  /* 0x00000084958d7223 */ /* 0x000fe2000001008d */
[----:B------:R-:W-:Y:S01]  /*9740*/  LOP3.LUT P6, RZ, R169, 0xff0000, RZ, 0xc0, !PT ;  /* 0x00ff0000a9ff7812 */ /* 0x000fe200078cc0ff */
[----:B------:R-:W-:Y:S01]  /*9750*/  FFMA.FTZ R112, R149, R112, R115 ;  /* 0x0000007095707223 */ /* 0x000fe20000010073 */
[----:B------:R-:W-:Y:S01]  /*9760*/  ISETP.GE.U32.AND P5, PT, R170, RZ, PT ;  /* 0x000000ffaa00720c */ /* 0x000fe20003fa6070 */
[----:B------:R-:W-:Y:S01]  /*9770*/  FMUL.FTZ R132, R134, UR13 ;  /* 0x0000000d86847c20 */ /* 0x000fe20008410000 */
[C---:B------:R-:W-:Y:S01]  /*9780*/  F2FP.F16.F32.PACK_AB R135, R145.reuse, R142 ;  /* 0x0000008e9187723e */ /* 0x040fe200000000ff */
[----:B------:R-:W-:Y:S01]  /*9790*/  FMUL.FTZ R145, R145, UR13 ;  /* 0x0000000d91917c20 */ /* 0x000fe20008410000 */
[----:B------:R-:W-:Y:S01]  /*97a0*/  FSEL R143, R114, RZ, P2 ;  /* 0x000000ff728f7208 */ /* 0x000fe20001000000 */
[----:B------:R-:W-:Y:S01]  /*97b0*/  FFMA.FTZ R202, R186, R199, R202 ;  /* 0x000000c7baca7223 */ /* 0x000fe200000100ca */
[----:B------:R-:W-:Y:S01]  /*97c0*/  FSEL R115, R114, RZ, P6 ;  /* 0x000000ff72737208 */ /* 0x000fe20003000000 */
[----:B------:R-:W-:Y:S01]  /*97d0*/  FMUL.FTZ R142, R141, UR13 ;  /* 0x0000000d8d8e7c20 */ /* 0x000fe20008410000 */
[----:B------:R-:W-:Y:S01]  /*97e0*/  ISETP.GE.U32.AND P2, PT, R168, RZ, PT ;  /* 0x000000ffa800720c */ /* 0x000fe20003f46070 */
[----:B------:R-:W-:Y:S01]  /*97f0*/  HADD2.F32 R113, -RZ, R36.H1_H1 ;  /* 0x30000024ff717230 */ /* 0x000fe20000004100 */
[----:B------:R-:W-:Y:S01]  /*9800*/  LOP3.LUT P6, RZ, R169, 0xff, RZ, 0xc0, !PT ;  /* 0x000000ffa9ff7812 */ /* 0x000fe200078cc0ff */
[----:B------:R-:W-:Y:S01]  /*9810*/  FADD.FTZ R202, R185, -R202 ;  /* 0x800000cab9ca7221 */ /* 0x000fe20000010000 */
[----:B------:R-:W-:-:S02]  /*9820*/  ISETP.GE.U32.AND.EX P5, PT, R171, 0x1000000, PT, P5 ;  /* 0x01000000ab00780c */ /* 0x000fc40003fa6150 */
[----:B------:R-:W-:Y:S01]  /*9830*/  ISETP.GE.U32.AND.EX P2, PT, R169, 0x1000000, PT, P2 ;  /* 0x01000000a900780c */ /* 0x000fe20003f46120 */
[----:B------:R-:W-:Y:S01]  /*9840*/  FFMA.FTZ R113, R149, R202, R113 ;  /* 0x000000ca95717223 */ /* 0x000fe20000010071 */
[----:B------:R-:W-:Y:S02]  /*9850*/  FSEL R144, R145, RZ, P5 ;  /* 0x000000ff91907208 */ /* 0x000fe40002800000 */
[----:B------:R-:W-:Y:S02]  /*9860*/  FSEL R114, R132, RZ, P6 ;  /* 0x000000ff84727208 */ /* 0x000fe40003000000 */
[----:B------:R-:W-:Y:S02]  /*9870*/  LOP3.LUT P6, RZ, R171, 0xff, RZ, 0xc0, !PT ;  /* 0x000000ffabff7812 */ /* 0x000fe400078cc0ff */
[----:B------:R-:W-:Y:S02]  /*9880*/  LOP3.LUT P5, RZ, R169, 0xff00, RZ, 0xc0, !PT ;  /* 0x0000ff00a9ff7812 */ /* 0x000fe400078ac0ff */
[----:B0-----:R-:W-:-:S02]  /*9890*/  FSEL R146, R145, RZ, P2 ;  /* 0x000000ff91927208 */ /* 0x001fc40001000000 */
[----:B------:R-:W-:Y:S02]  /*98a0*/  F2FP.F16.F32.PACK_AB R143, R144, R143 ;  /* 0x0000008f908f723e */ /* 0x000fe400000000ff */
[----:B------:R-:W-:Y:S02]  /*98b0*/  F2FP.F16.F32.PACK_AB R134, R141, R134 ;  /* 0x000000868d86723e */ /* 0x000fe400000000ff */
[----:B------:R-:W-:Y:S02]  /*98c0*/  LOP3.LUT P2, RZ, R171, 0xff00, RZ, 0xc0, !PT ;  /* 0x0000ff00abff7812 */ /* 0x000fe4000784c0ff */
[----:B------:R-:W-:Y:S01]  /*98d0*/  FSEL R144, R132, RZ, P6 ;  /* 0x000000ff84907208 */ /* 0x000fe20003000000 */
[----:B------:R-:W-:Y:S01]  /*98e0*/  FMUL.FTZ R132, R133, UR13 ;  /* 0x0000000d85847c20 */ /* 0x000fe20008410000 */
[----:B------:R-:W-:Y:S02]  /*98f0*/  FSEL R141, R142, RZ, P5 ;  /* 0x000000ff8e8d7208 */ /* 0x000fe40002800000 */
[----:B------:R-:W-:-:S02]  /*9900*/  LOP3.LUT P5, RZ, R170, 0xff0000, RZ, 0xc0, !PT ;  /* 0x00ff0000aaff7812 */ /* 0x000fc400078ac0ff */
[----:B------:R-:W-:Y:S02]  /*9910*/  LOP3.LUT P6, RZ, R168, 0xff0000, RZ, 0xc0, !PT ;  /* 0x00ff0000a8ff7812 */ /* 0x000fe400078cc0ff */
[----:B------:R-:W-:Y:S01]  /*9920*/  FSEL R147, R142, RZ, P2 ;  /* 0x000000ff8e937208 */ /* 0x000fe20001000000 */
[----:B------:R-:W-:Y:S01]  /*9930*/  FMUL.FTZ R142, R140, UR13 ;  /* 0x0000000d8c8e7c20 */ /* 0x000fe20008410000 */
[----:B------:R-:W-:Y:S02]  /*9940*/  F2FP.F16.F32.PACK_AB R115, R146, R115 ;  /* 0x000000739273723e */ /* 0x000fe400000000ff */
[----:B------:R-:W-:Y:S02]  /*9950*/  F2FP.F16.F32.PACK_AB R114, R141, R114 ;  /* 0x000000728d72723e */ /* 0x000fe400000000ff */
[----:B------:R-:W-:Y:S01]  /*9960*/  F2FP.F16.F32.PACK_AB R133, R140, R133 ;  /* 0x000000858c85723e */ /* 0x000fe200000000ff */
[----:B------:R-:W-:Y:S01]  /*9970*/  FMUL.FTZ R140, R113, UR13 ;  /* 0x0000000d718c7c20 */ /* 0x000fe20008410000 */
[----:B------:R-:W-:-:S02]  /*9980*/  LOP3.LUT P2, RZ, R170, 0xff000000, RZ, 0xc0, !PT ;  /* 0xff000000aaff7812 */ /* 0x000fc4000784c0ff */
[C---:B------:R-:W-:Y:S02]  /*9990*/  FSEL R141, R132.reuse, RZ, P5 ;  /* 0x000000ff848d7208 */ /* 0x040fe40002800000 */
[----:B------:R-:W-:Y:S02]  /*99a0*/  FSEL R146, R132, RZ, P6 ;  /* 0x000000ff84927208 */ /* 0x000fe40003000000 */
[----:B------:R-:W-:Y:S02]  /*99b0*/  LOP3.LUT P5, RZ, R168, 0xff000000, RZ, 0xc0, !PT ;  /* 0xff000000a8ff7812 */ /* 0x000fe400078ac0ff */
[----:B------:R-:W-:Y:S02]  /*99c0*/  LOP3.LUT P6, RZ, R170, 0xff00, RZ, 0xc0, !PT ;  /* 0x0000ff00aaff7812 */ /* 0x000fe400078cc0ff */
[----:B------:R-:W-:Y:S02]  /*99d0*/  FSEL R200, R142, RZ, P2 ;  /* 0x000000ff8ec87208 */ /* 0x000fe40001000000 */
[----:B------:R-:W-:Y:S01]  /*99e0*/  F2FP.F16.F32.PACK_AB R132, R113, R112 ;  /* 0x000000707184723e */ /* 0x000fe200000000ff */
[----:B------:R-:W-:Y:S01]  /*99f0*/  FMUL.FTZ R112, R112, UR13 ;  /* 0x0000000d70707c20 */ /* 0x000fe20008410000 */
[----:B------:R-:W-:-:S02]  /*9a00*/  LOP3.LUT P2, RZ, R168, 0xff00, RZ, 0xc0, !PT ;  /* 0x0000ff00a8ff7812 */ /* 0x000fc4000784c0ff */
[----:B------:R-:W-:Y:S02]  /*9a10*/  FSEL R149, R142, RZ, P5 ;  /* 0x000000ff8e957208 */ /* 0x000fe40002800000 */
[----:B------:R-:W-:Y:S02]  /*9a20*/  FSEL R145, R140, RZ, P6 ;  /* 0x000000ff8c917208 */ /* 0x000fe40003000000 */
[----:B------:R-:W-:Y:S02]  /*9a30*/  LOP3.LUT P5, RZ, R168, 0xff, RZ, 0xc0, !PT ;  /* 0x000000ffa8ff7812 */ /* 0x000fe400078ac0ff */
[----:B------:R-:W-:Y:S02]  /*9a40*/  LOP3.LUT P6, RZ, R170, 0xff, RZ, 0xc0, !PT ;  /* 0x000000ffaaff7812 */ /* 0x000fe400078cc0ff */
[----:B------:R-:W-:Y:S02]  /*9a50*/  F2FP.F16.F32.PACK_AB R142, R147, R144 ;  /* 0x00000090938e723e */ /* 0x000fe400000000ff */
[----:B------:R-:W-:-:S02]  /*9a60*/  FSEL R147, R140, RZ, P2 ;  /* 0x000000ff8c937208 */ /* 0x000fc40001000000 */
[C---:B------:R-:W-:Y:S02]  /*9a70*/  FSEL R144, R112.reuse, RZ, P5 ;  /* 0x000000ff70907208 */ /* 0x040fe40002800000 */
[----:B------:R-:W-:Y:S02]  /*9a80*/  FSEL R140, R112, RZ, P6 ;  /* 0x000000ff708c7208 */ /* 0x000fe40003000000 */
[----:B------:R-:W-:Y:S02]  /*9a90*/  F2FP.F16.F32.PACK_AB R113, R149, R146 ;  /* 0x000000929571723e */ /* 0x000fe400000000ff */
[----:B------:R-:W-:Y:S02]  /*9aa0*/  F2FP.F16.F32.PACK_AB R141, R200, R141 ;  /* 0x0000008dc88d723e */ /* 0x000fe400000000ff */
[----:B------:R-:W-:Y:S02]  /*9ab0*/  F2FP.F16.F32.PACK_AB R112, R147, R144 ;  /* 0x000000909370723e */ /* 0x000fe400000000ff */
[----:B------:R-:W-:Y:S01]  /*9ac0*/  F2FP.F16.F32.PACK_AB R140, R145, R140 ;  /* 0x0000008c918c723e */ /* 0x000fe200000000ff */
[----:B------:R-:W-:Y:S06]  /*9ad0*/  BRA `(.L_x_988) ;  /* 0x0000001c00ac7947 */ /* 0x000fec0003800000 */
.L_x_987:
[-CC-:B-1-34-:R-:W-:Y:S01]  /*9ae0*/  FFMA.FTZ R114, R197, R199.reuse, R202.reuse ;  /* 0x000000c7c5727223 */ /* 0x19afe200000100ca */
[-CC-:B0-----:R-:W-:Y:S01]  /*9af0*/  FFMA.FTZ R147, R198, R199.reuse, R202.reuse ;  /* 0x000000c7c6937223 */ /* 0x181fe200000100ca */
[-C--:B------:R-:W-:Y:S01]  /*9b00*/  FFMA.FTZ R115, R191, R199.reuse, R202 ;  /* 0x000000c7bf737223 */ /* 0x080fe200000100ca */
[--C-:B------:R-:W-:Y:S02]  /*9b10*/  HADD2.F32 R145, -RZ, R39.reuse.H0_H0 ;  /* 0x20000027ff917230 */ /* 0x100fe40000004100 */
[----:B------:R-:W-:Y:S01]  /*9b20*/  FADD.FTZ R142, R195, -R114 ;  /* 0x80000072c38e7221 */ /* 0x000fe20000010000 */
[----:B------:R-:W-:Y:S02]  /*9b30*/  HADD2.F32 R146, -RZ, R39.H1_H1 ;  /* 0x30000027ff927230 */ /* 0x000fe40000004100 */
[----:B------:R-:W-:Y:S01]  /*9b40*/  FADD.FTZ R144, R196, -R147 ;  /* 0x80000093c4907221 */ /* 0x000fe20000010000 */
[----:B------:R-:W-:Y:S02]  /*9b50*/  HADD2.F32 R143, -RZ, R38.H0_H0 ;  /* 0x20000026ff8f7230 */ /* 0x000fe40000004100 */
[-CC-:B------:R-:W-:Y:S01]  /*9b60*/  FFMA.FTZ R140, R194, R199.reuse, R202.reuse ;  /* 0x000000c7c28c7223 */ /* 0x180fe200000100ca */
[----:B------:R-:W-:Y:S01]  /*9b70*/  FADD.FTZ R114, R192, -R115 ;  /* 0x80000073c0727221 */ /* 0x000fe20000010000 */
[-CC-:B------:R-:W-:Y:S01]  /*9b80*/  FFMA.FTZ R141, R187, R199.reuse, R202.reuse ;  /* 0x000000c7bb8d7223 */ /* 0x180fe200000100ca */
[-CC-:B------:R-:W-:Y:S01]  /*9b90*/  FFMA.FTZ R112, R190, R199.reuse, R202.reuse ;  /* 0x000000c7be707223 */ /* 0x180fe200000100ca */
[-CC-:B------:R-:W-:Y:S01]  /*9ba0*/  FFMA.FTZ R113, R183, R199.reuse, R202.reuse ;  /* 0x000000c7b7717223 */ /* 0x180fe200000100ca */
[----:B------:R-:W-:Y:S01]  /*9bb0*/  FFMA.FTZ R202, R186, R199, R202 ;  /* 0x000000c7baca7223 */ /* 0x000fe200000100ca */
[C---:B-----5:R-:W-:Y:S01]  /*9bc0*/  FFMA.FTZ R147, R149.reuse, R142, R145 ;  /* 0x0000008e95937223 */ /* 0x060fe20000010091 */
[C---:B------:R-:W-:Y:S01]  /*9bd0*/  FFMA.FTZ R199, R149.reuse, R144, R146 ;  /* 0x0000009095c77223 */ /* 0x040fe20000010092 */
[----:B------:R-:W-:Y:S01]  /*9be0*/  FFMA.FTZ R142, R149, R114, R143 ;  /* 0x00000072958e7223 */ /* 0x000fe2000001008f */
[----:B------:R-:W-:Y:S01]  /*9bf0*/  FADD.FTZ R144, R193, -R140 ;  /* 0x8000008cc1907221 */ /* 0x000fe20000010000 */
[----:B------:R-:W-:-:S02]  /*9c00*/  HADD2.F32 R143, -RZ, R37.H0_H0 ;  /* 0x20000025ff8f7230 */ /* 0x000fc40000004100 */
[----:B------:R-:W-:Y:S01]  /*9c10*/  FADD.FTZ R140, R189, -R112 ;  /* 0x80000070bd8c7221 */ /* 0x000fe20000010000 */
[----:B------:R-:W-:Y:S02]  /*9c20*/  HADD2.F32 R115, -RZ, R36.H0_H0 ;  /* 0x20000024ff737230 */ /* 0x000fe40000004100 */
[----:B------:R-:W-:Y:S01]  /*9c30*/  FADD.FTZ R114, R188, -R141 ;  /* 0x8000008dbc727221 */ /* 0x000fe20000010000 */
[----:B------:R-:W-:Y:S02]  /*9c40*/  HADD2.F32 R146, -RZ, R38.H1_H1 ;  /* 0x30000026ff927230 */ /* 0x000fe40000004100 */
[----:B------:R-:W-:Y:S01]  /*9c50*/  FADD.FTZ R112, R184, -R113 ;  /* 0x80000071b8707221 */ /* 0x000fe20000010000 */
[----:B------:R-:W-:Y:S01]  /*9c60*/  FMUL.FTZ R147, R147, UR13 ;  /* 0x0000000d93937c20 */ /* 0x000fe20008410000 */
[----:B------:R-:W-:Y:S01]  /*9c70*/  ISETP.GE.U32.AND P2, PT, R170, RZ, PT ;  /* 0x000000ffaa00720c */ /* 0x000fe20003f46070 */
[----:B------:R-:W-:Y:S01]  /*9c80*/  FFMA.FTZ R113, R149, R114, R143 ;  /* 0x0000007295717223 */ /* 0x000fe2000001008f */
[----:B------:R-:W-:Y:S01]  /*9c90*/  LOP3.LUT P5, RZ, R171, 0xff0000, RZ, 0xc0, !PT ;  /* 0x00ff0000abff7812 */ /* 0x000fe200078ac0ff */
[----:B------:R-:W-:Y:S01]  /*9ca0*/  FFMA.FTZ R112, R149, R112, R115 ;  /* 0x0000007095707223 */ /* 0x000fe20000010073 */
[----:B------:R-:W-:Y:S01]  /*9cb0*/  LOP3.LUT P6, RZ, R169, 0xff0000, RZ, 0xc0, !PT ;  /* 0x00ff0000a9ff7812 */ /* 0x000fe200078cc0ff */
[----:B------:R-:W-:Y:S01]  /*9cc0*/  FMUL.FTZ R199, R199, UR13 ;  /* 0x0000000dc7c77c20 */ /* 0x000fe20008410000 */
[----:B------:R-:W-:Y:S01]  /*9cd0*/  FFMA.FTZ R144, R149, R144, R146 ;  /* 0x0000009095907223 */ /* 0x000fe20000010092 */
[----:B------:R-:W-:Y:S01]  /*9ce0*/  ISETP.GE.U32.AND.EX P2, PT, R171, 0x1000000, PT, P2 ;  /* 0x01000000ab00780c */ /* 0x000fe20003f46120 */
[----:B------:R-:W-:Y:S01]  /*9cf0*/  FMUL.FTZ R142, R142, UR13 ;  /* 0x0000000d8e8e7c20 */ /* 0x000fe20008410000 */
[C---:B------:R-:W-:Y:S01]  /*9d00*/  FSEL R143, R147.reuse, RZ, P5 ;  /* 0x000000ff938f7208 */ /* 0x040fe20002800000 */
[----:B------:R-:W-:Y:S01]  /*9d10*/  FMUL.FTZ R144, R144, UR13 ;  /* 0x0000000d90907c20 */ /* 0x000fe20008410000 */
[----:B------:R-:W-:Y:S01]  /*9d20*/  FSEL R115, R147, RZ, P6 ;  /* 0x000000ff93737208 */ /* 0x000fe20003000000 */
[----:B------:R-:W-:Y:S01]  /*9d30*/  HADD2.F32 R145, -RZ, R37.H1_H1 ;  /* 0x30000025ff917230 */ /* 0x000fe20000004100 */
[----:B------:R-:W-:Y:S01]  /*9d40*/  ISETP.GE.U32.AND P5, PT, R168, RZ, PT ;  /* 0x000000ffa800720c */ /* 0x000fe20003fa6070 */
[----:B------:R-:W-:Y:S01]  /*9d50*/  HADD2.F32 R114, -RZ, R36.H1_H1 ;  /* 0x30000024ff727230 */ /* 0x000fe20000004100 */
[----:B------:R-:W-:Y:S01]  /*9d60*/  LOP3.LUT P6, RZ, R169, 0xff, RZ, 0xc0, !PT ;  /* 0x000000ffa9ff7812 */ /* 0x000fe200078cc0ff */
[----:B------:R-:W-:Y:S01]  /*9d70*/  FADD.FTZ R202, R185, -R202 ;  /* 0x800000cab9ca7221 */ /* 0x000fe20000010000 */
[----:B------:R-:W-:Y:S01]  /*9d80*/  FSEL R200, R199, RZ, P2 ;  /* 0x000000ffc7c87208 */ /* 0x000fe20001000000 */
[----:B------:R-:W-:Y:S01]  /*9d90*/  FMUL.FTZ R113, R113, UR13 ;  /* 0x0000000d71717c20 */ /* 0x000fe20008410000 */
[----:B------:R-:W-:Y:S01]  /*9da0*/  LOP3.LUT P2, RZ, R169, 0xff00, RZ, 0xc0, !PT ;  /* 0x0000ff00a9ff7812 */ /* 0x000fe2000784c0ff */
[----:B------:R-:W-:Y:S01]  /*9db0*/  FFMA.FTZ R140, R149, R140, R145 ;  /* 0x0000008c958c7223 */ /* 0x000fe20000010091 */
[----:B------:R-:W-:Y:S01]  /*9dc0*/  ISETP.GE.U32.AND.EX P5, PT, R169, 0x1000000, PT, P5 ;  /* 0x01000000a900780c */ /* 0x000fe20003fa6150 */
[----:B------:R-:W-:Y:S01]  /*9dd0*/  FFMA.FTZ R202, R149, R202, R114 ;  /* 0x000000ca95ca7223 */ /* 0x000fe20000010072 */
[----:B------:R-:W-:Y:S01]  /*9de0*/  FSEL R141, R142, RZ, P6 ;  /* 0x000000ff8e8d7208 */ /* 0x000fe20003000000 */
[----:B------:R-:W-:Y:S01]  /*9df0*/  FMUL.FTZ R140, R140, UR13 ;  /* 0x0000000d8c8c7c20 */ /* 0x000fe20008410000 */
[----:B------:R-:W-:Y:S01]  /*9e00*/  LOP3.LUT P6, RZ, R171, 0xff, RZ, 0xc0, !PT ;  /* 0x000000ffabff7812 */ /* 0x000fe200078cc0ff */
[----:B------:R-:W-:Y:S01]  /*9e10*/  FMUL.FTZ R202, R202, UR13 ;  /* 0x0000000dcaca7c20 */ /* 0x000fe20008410000 */
[----:B------:R-:W-:Y:S01]  /*9e20*/  FSEL R204, R199, RZ, P5 ;  /* 0x000000ffc7cc7208 */ /* 0x000fe20002800000 */
[----:B------:R-:W-:Y:S01]  /*9e30*/  FMUL.FTZ R112, R112, UR13 ;  /* 0x0000000d70707c20 */ /* 0x000fe20008410000 */
[----:B------:R-:W-:-:S02]  /*9e40*/  FSEL R146, R144, RZ, P2 ;  /* 0x000000ff90927208 */ /* 0x000fc40001000000 */
[----:B------:R-:W-:Y:S02]  /*9e50*/  LOP3.LUT P5, RZ, R170, 0xff0000, RZ, 0xc0, !PT ;  /* 0x00ff0000aaff7812 */ /* 0x000fe400078ac0ff */
[----:B------:R-:W-:Y:S02]  /*9e60*/  FSEL R142, R142, RZ, P6 ;  /* 0x000000ff8e8e7208 */ /* 0x000fe40003000000 */
[----:B------:R-:W-:Y:S02]  /*9e70*/  LOP3.LUT P2, RZ, R171, 0xff00, RZ, 0xc0, !PT ;  /* 0x0000ff00abff7812 */ /* 0x000fe4000784c0ff */
[----:B------:R-:W-:Y:S02]  /*9e80*/  LOP3.LUT P6, RZ, R168, 0xff0000, RZ, 0xc0, !PT ;  /* 0x00ff0000a8ff7812 */ /* 0x000fe400078cc0ff */
[----:B------:R-:W-:Y:S02]  /*9e90*/  F2FP.F16.F32.PACK_AB R114, R146, R141 ;  /* 0x0000008d9272723e */ /* 0x000fe400000000ff */
[----:B------:R-:W-:-:S02]  /*9ea0*/  FSEL R141, R113, RZ, P5 ;  /* 0x000000ff718d7208 */ /* 0x000fc40002800000 */
[----:B------:R-:W-:Y:S02]  /*9eb0*/  FSEL R147, R144, RZ, P2 ;  /* 0x000000ff90937208 */ /* 0x000fe40001000000 */
[----:B------:R-:W-:Y:S02]  /*9ec0*/  FSEL R113, R113, RZ, P6 ;  /* 0x000000ff71717208 */ /* 0x000fe40003000000 */
[----:B------:R-:W-:Y:S02]  /*9ed0*/  LOP3.LUT P2, RZ, R170, 0xff000000, RZ, 0xc0, !PT ;  /* 0xff000000aaff7812 */ /* 0x000fe4000784c0ff */
[----:B------:R-:W-:Y:S02]  /*9ee0*/  LOP3.LUT P5, RZ, R168, 0xff000000, RZ, 0xc0, !PT ;  /* 0xff000000a8ff7812 */ /* 0x000fe400078ac0ff */
[----:B------:R-:W-:Y:S02]  /*9ef0*/  LOP3.LUT P6, RZ, R170, 0xff00, RZ, 0xc0, !PT ;  /* 0x0000ff00aaff7812 */ /* 0x000fe400078cc0ff */
[----:B------:R-:W-:-:S02]  /*9f00*/  F2FP.F16.F32.PACK_AB R143, R200, R143 ;  /* 0x0000008fc88f723e */ /* 0x000fc400000000ff */
[C---:B------:R-:W-:Y:S02]  /*9f10*/  FSEL R146, R140.reuse, RZ, P2 ;  /* 0x000000ff8c927208 */ /* 0x040fe40001000000 */
[----:B------:R-:W-:Y:S02]  /*9f20*/  FSEL R200, R140, RZ, P5 ;  /* 0x000000ff8cc87208 */ /* 0x000fe40002800000 */
[----:B------:R-:W-:Y:S02]  /*9f30*/  FSEL R145, R202, RZ, P6 ;  /* 0x000000ffca917208 */ /* 0x000fe40003000000 */
[C---:B------:R-:W-:Y:S02]  /*9f40*/  LOP3.LUT P2, RZ, R168.reuse, 0xff00, RZ, 0xc0, !PT ;  /* 0x0000ff00a8ff7812 */ /* 0x040fe4000784c0ff */
[----:B------:R-:W-:Y:S02]  /*9f50*/  LOP3.LUT P5, RZ, R168, 0xff, RZ, 0xc0, !PT ;  /* 0x000000ffa8ff7812 */ /* 0x000fe400078ac0ff */
[----:B------:R-:W-:-:S02]  /*9f60*/  LOP3.LUT P6, RZ, R170, 0xff, RZ, 0xc0, !PT ;  /* 0x000000ffaaff7812 */ /* 0x000fc400078cc0ff */
[----:B------:R-:W-:Y:S02]  /*9f70*/  F2FP.F16.F32.PACK_AB R142, R147, R142 ;  /* 0x0000008e938e723e */ /* 0x000fe400000000ff */
[----:B------:R-:W-:Y:S02]  /*9f80*/  FSEL R147, R202, RZ, P2 ;  /* 0x000000ffca937208 */ /* 0x000fe40001000000 */
[C---:B------:R-:W-:Y:S02]  /*9f90*/  FSEL R144, R112.reuse, RZ, P5 ;  /* 0x000000ff70907208 */ /* 0x040fe40002800000 */
[----:B------:R-:W-:Y:S02]  /*9fa0*/  FSEL R140, R112, RZ, P6 ;  /* 0x000000ff708c7208 */ /* 0x000fe40003000000 */
[----:B------:R-:W-:Y:S02]  /*9fb0*/  F2FP.F16.F32.PACK_AB R115, R204, R115 ;  /* 0x00000073cc73723e */ /* 0x000fe400000000ff */
[----:B------:R-:W-:-:S02]  /*9fc0*/  F2FP.F16.F32.PACK_AB R113, R200, R113 ;  /* 0x00000071c871723e */ /* 0x000fc400000000ff */
[----:B------:R-:W-:Y:S02]  /*9fd0*/  F2FP.F16.F32.PACK_AB R141, R146, R141 ;  /* 0x0000008d928d723e */ /* 0x000fe400000000ff */
[----:B------:R-:W-:Y:S02]  /*9fe0*/  F2FP.F16.F32.PACK_AB R112, R147, R144 ;  /* 0x000000909370723e */ /* 0x000fe400000000ff */
[----:B------:R-:W-:Y:S01]  /*9ff0*/  F2FP.F16.F32.PACK_AB R140, R145, R140 ;  /* 0x0000008c918c723e */ /* 0x000fe200000000ff */
[----:B------:R-:W-:Y:S06]  /*a000*/  BRA `(.L_x_988) ;  /* 0x0000001800607947 */ /* 0x000fec0003800000 */
.L_x_986:
        /* <DEDUP_REMOVED lines=12> */
[----:B0-----:R-:W-:Y:S01]  /*a0d0*/  FADD.FTZ R146, R195, -R134 ;  /* 0x80000086c3927221 */ /* 0x001fe20000010000 */
        /* <DEDUP_REMOVED lines=15> */
[----:B------:R-:W-:Y:S01]  /*a1d0*/  FMUL.FTZ R114, R112, UR13 ;  /* 0x0000000d70727c20 */ /* 0x000fe20008410000 */
[----:B------:R-:W-:Y:S01]  /*a1e0*/  ISETP.GE.U32.AND P2, PT, R170, RZ, PT ;  /* 0x000000ffaa00720c */ /* 0x000fe20003f46070 */
[----:B------:R-:W-:Y:S01]  /*a1f0*/  FMUL.FTZ R115, R135, UR13 ;  /* 0x0000000d87737c20 */ /* 0x000fe20008410000 */
[----:B------:R-:W-:Y:S01]  /*a200*/  LOP3.LUT P6, RZ, R171, 0xff0000, RZ, 0xc0, !PT ;  /* 0x00ff0000abff7812 */ /* 0x000fe200078cc0ff */
[----:B------:R-:W-:Y:S01]  /*a210*/  FMUL.FTZ R141, R113, UR13 ;  /* 0x0000000d718d7c20 */ /* 0x000fe20008410000 */
[----:B------:R-:W-:-:S02]  /*a220*/  ISETP.GE.U32.AND P5, PT, R168, RZ, PT ;  /* 0x000000ffa800720c */ /* 0x000fc40003fa6070 */
[----:B------:R-:W-:Y:S02]  /*a230*/  ISETP.GE.U32.AND.EX P2, PT, R171, 0x1000000, PT, P2 ;  /* 0x01000000ab00780c */ /* 0x000fe40003f46120 */
[----:B------:R-:W-:Y:S02]  /*a240*/  FSEL R143, R114, RZ, P6 ;  /* 0x000000ff728f7208 */ /* 0x000fe40003000000 */
[C---:B------:R-:W-:Y:S02]  /*a250*/  ISETP.GE.U32.AND.EX P5, PT, R169.reuse, 0x1000000, PT, P5 ;  /* 0x01000000a900780c */ /* 0x040fe40003fa6150 */
[----:B------:R-:W-:Y:S02]  /*a260*/  LOP3.LUT P6, RZ, R169, 0xff00, RZ, 0xc0, !PT ;  /* 0x0000ff00a9ff7812 */ /* 0x000fe400078cc0ff */
[----:B------:R-:W-:Y:S01]  /*a270*/  F2FP.F16.F32.PACK_AB R135, R135, R112 ;  /* 0x000000708787723e */ /* 0x000fe200000000ff */
[----:B------:R-:W-:Y:S01]  /*a280*/  FMUL.FTZ R112, R134, UR13 ;  /* 0x0000000d86707c20 */ /* 0x000fe20008410000 */
[----:B------:R-:W-:-:S02]  /*a290*/  FSEL R142, R115, RZ, P2 ;  /* 0x000000ff738e7208 */ /* 0x000fc40001000000 */
[----:B------:R-:W-:Y:S02]  /*a2a0*/  F2FP.F16.F32.PACK_AB R134, R113, R134 ;  /* 0x000000867186723e */ /* 0x000fe400000000ff */
[----:B------:R-:W-:Y:S02]  /*a2b0*/  LOP3.LUT P2, RZ, R169, 0xff0000, RZ, 0xc0, !PT ;  /* 0x00ff0000a9ff7812 */ /* 0x000fe4000784c0ff */
[----:B------:R-:W-:Y:S02]  /*a2c0*/  FSEL R144, R115, RZ, P5 ;  /* 0x000000ff73907208 */ /* 0x000fe40002800000 */
[----:B------:R-:W-:Y:S02]  /*a2d0*/  FSEL R113, R141, RZ, P6 ;  /* 0x000000ff8d717208 */ /* 0x000fe40003000000 */
[----:B------:R-:W-:Y:S02]  /*a2e0*/  LOP3.LUT P5, RZ, R169, 0xff, RZ, 0xc0, !PT ;  /* 0x000000ffa9ff7812 */ /* 0x000fe400078ac0ff */
[----:B------:R-:W-:-:S02]  /*a2f0*/  LOP3.LUT P6, RZ, R171, 0xff, RZ, 0xc0, !PT ;  /* 0x000000ffabff7812 */ /* 0x000fc400078cc0ff */
[----:B------:R-:W-:Y:S02]  /*a300*/  FSEL R115, R114, RZ, P2 ;  /* 0x000000ff72737208 */ /* 0x000fe40001000000 */
[----:B------:R-:W-:Y:S02]  /*a310*/  F2FP.F16.F32.PACK_AB R143, R142, R143 ;  /* 0x0000008f8e8f723e */ /* 0x000fe400000000ff */
[C---:B------:R-:W-:Y:S02]  /*a320*/  FSEL R114, R112.reuse, RZ, P5 ;  /* 0x000000ff70727208 */ /* 0x040fe40002800000 */
[----:B------:R-:W-:Y:S01]  /*a330*/  FSEL R142, R112, RZ, P6 ;  /* 0x000000ff708e7208 */ /* 0x000fe20003000000 */
[----:B------:R-:W-:Y:S01]  /*a340*/  FMUL.FTZ R112, R133, UR13 ;  /* 0x0000000d85707c20 */ /* 0x000fe20008410000 */
[----:B------:R-:W-:Y:S02]  /*a350*/  LOP3.LUT P2, RZ, R171, 0xff00, RZ, 0xc0, !PT ;  /* 0x0000ff00abff7812 */ /* 0x000fe4000784c0ff */
[----:B------:R-:W-:-:S02]  /*a360*/  LOP3.LUT P5, RZ, R170, 0xff0000, RZ, 0xc0, !PT ;  /* 0x00ff0000aaff7812 */ /* 0x000fc400078ac0ff */
[----:B------:R-:W-:Y:S02]  /*a370*/  LOP3.LUT P6, RZ, R168, 0xff0000, RZ, 0xc0, !PT ;  /* 0x00ff0000a8ff7812 */ /* 0x000fe400078cc0ff */
[----:B------:R-:W-:Y:S02]  /*a380*/  F2FP.F16.F32.PACK_AB R114, R113, R114 ;  /* 0x000000727172723e */ /* 0x000fe400000000ff */
[----:B------:R-:W-:Y:S02]  /*a390*/  FSEL R147, R141, RZ, P2 ;  /* 0x000000ff8d937208 */ /* 0x000fe40001000000 */
[C---:B------:R-:W-:Y:S01]  /*a3a0*/  F2FP.F16.F32.PACK_AB R133, R140.reuse, R133 ;  /* 0x000000858c85723e */ /* 0x040fe200000000ff */
[----:B------:R-:W-:Y:S01]  /*a3b0*/  FMUL.FTZ R140, R140, UR13 ;  /* 0x0000000d8c8c7c20 */ /* 0x000fe20008410000 */
[C---:B------:R-:W-:Y:S02]  /*a3c0*/  FSEL R141, R112.reuse, RZ, P5 ;  /* 0x000000ff708d7208 */ /* 0x040fe40002800000 */
[----:B------:R-:W-:Y:S01]  /*a3d0*/  FSEL R113, R112, RZ, P6 ;  /* 0x000000ff70717208 */ /* 0x000fe20003000000 */
[----:B------:R-:W-:Y:S01]  /*a3e0*/  FMUL.FTZ R112, R132, UR13 ;  /* 0x0000000d84707c20 */ /* 0x000fe20008410000 */
[----:B------:R-:W-:-:S02]  /*a3f0*/  LOP3.LUT P2, RZ, R170, 0xff000000, RZ, 0xc0, !PT ;  /* 0xff000000aaff7812 */ /* 0x000fc4000784c0ff */
[----:B------:R-:W-:Y:S02]  /*a400*/  LOP3.LUT P5, RZ, R168, 0xff000000, RZ, 0xc0, !PT ;  /* 0xff000000a8ff7812 */ /* 0x000fe400078ac0ff */
[----:B------:R-:W-:Y:S02]  /*a410*/  LOP3.LUT P6, RZ, R170, 0xff00, RZ, 0xc0, !PT ;  /* 0x0000ff00aaff7812 */ /* 0x000fe400078cc0ff */
[----:B------:R-:W-:Y:S02]  /*a420*/  F2FP.F16.F32.PACK_AB R115, R144, R115 ;  /* 0x000000739073723e */ /* 0x000fe400000000ff */
        /* <DEDUP_REMOVED lines=17> */
.L_x_989:
[-CC-:B------:R-:W-:Y:S01]  /*a540*/  FFMA.FTZ R141, R198, R199.reuse, R202.reuse ;  /* 0x000000c7c68d7223 */ /* 0x180fe200000100ca */
[-CC-:B------:R-:W-:Y:S01]  /*a550*/  FFMA.FTZ R112, R197, R199.reuse, R202.reuse ;  /* 0x000000c7c5707223 */ /* 0x180fe200000100ca */
[-CC-:B------:R-:W-:Y:S01]  /*a560*/  FFMA.FTZ R115, R191, R199.reuse, R202.reuse ;  /* 0x000000c7bf737223 */ /* 0x180fe200000100ca */
[-C--:B------:R-:W-:Y:S01]  /*a570*/  FFMA.FTZ R140, R194, R199.reuse, R202 ;  /* 0x000000c7c28c7223 */ /* 0x080fe200000100ca */
[----:B------:R-:W-:Y:S01]  /*a580*/  FADD.FTZ R144, R196, -R141 ;  /* 0x8000008dc4907221 */ /* 0x000fe20000010000 */
[----:B------:R-:W-:Y:S01]  /*a590*/  FADD.FTZ R142, R195, -R112 ;  /* 0x80000070c38e7221 */ /* 0x000fe20000010000 */
[----:B------:R-:W-:Y:S01]  /*a5a0*/  LOP3.LUT P5, RZ, R171, 0xff0000, RZ, 0xc0, !PT ;  /* 0x00ff0000abff7812 */ /* 0x000fe200078ac0ff */
[-CC-:B------:R-:W-:Y:S01]  /*a5b0*/  FFMA.FTZ R114, R190, R199.reuse, R202.reuse ;  /* 0x000000c7be727223 */ /* 0x180fe200000100ca */
[C---:B-----5:R-:W-:Y:S01]  /*a5c0*/  FMUL.FTZ R144, R149.reuse, R144 ;  /* 0x0000009095907220 */ /* 0x060fe20000410000 */
[----:B------:R-:W-:Y:S01]  /*a5d0*/  FMUL.FTZ R142, R149, R142 ;  /* 0x0000008e958e7220 */ /* 0x000fe20000410000 */
[----:B------:R-:W-:Y:S01]  /*a5e0*/  LOP3.LUT P6, RZ, R169, 0xff0000, RZ, 0xc0, !PT ;  /* 0x00ff0000a9ff7812 */ /* 0x000fe200078cc0ff */
[-C--:B------:R-:W-:Y:S01]  /*a5f0*/  FFMA.FTZ R112, R186, R199.reuse, R202 ;  /* 0x000000c7ba707223 */ /* 0x080fe200000100ca */
[----:B------:R-:W-:Y:S01]  /*a600*/  FMUL.FTZ R141, R144, UR13 ;  /* 0x0000000d908d7c20 */ /* 0x000fe20008410000 */
[----:B------:R-:W-:Y:S01]  /*a610*/  FADD.FTZ R144, R192, -R115 ;  /* 0x80000073c0907221 */ /* 0x000fe20000010000 */
[----:B------:R-:W-:Y:S01]  /*a620*/  FMUL.FTZ R142, R142, UR13 ;  /* 0x0000000d8e8e7c20 */ /* 0x000fe20008410000 */
[----:B------:R-:W-:Y:S01]  /*a630*/  ISETP.GE.U32.AND P2, PT, R170, RZ, PT ;  /* 0x000000ffaa00720c */ /* 0x000fe20003f46070 */
[----:B0-----:R-:W-:Y:S01]  /*a640*/  FADD.FTZ R146, R193, -R140 ;  /* 0x8000008cc1927221 */ /* 0x001fe20000010000 */
[----:B------:R-:W-:Y:S01]  /*a650*/  FMUL.FTZ R144, R149, R144 ;  /* 0x0000009095907220 */ /* 0x000fe20000410000 */
[-C--:B------:R-:W-:Y:S01]  /*a660*/  FFMA.FTZ R113, R187, R199.reuse, R202 ;  /* 0x000000c7bb717223 */ /* 0x080fe200000100ca */
[C---:B------:R-:W-:Y:S01]  /*a670*/  FSEL R143, R142.reuse, RZ, P5 ;  /* 0x000000ff8e8f7208 */ /* 0x040fe20002800000 */
[----:B------:R-:W-:Y:S01]  /*a680*/  FMUL.FTZ R146, R149, R146 ;  /* 0x0000009295927220 */ /* 0x000fe20000410000 */
[----:B------:R-:W-:Y:S01]  /*a690*/  FSEL R145, R142, RZ, P6 ;  /* 0x000000ff8e917208 */ /* 0x000fe20003000000 */
[----:B------:R-:W-:Y:S01]  /*a6a0*/  FADD.FTZ R142, R189, -R114 ;  /* 0x80000072bd8e7221 */ /* 0x000fe20000010000 */
[----:B------:R-:W-:Y:S01]  /*a6b0*/  ISETP.GE.U32.AND.EX P2, PT, R171, 0x1000000, PT, P2 ;  /* 0x01000000ab00780c */ /* 0x000fe20003f46120 */
[----:B------:R-:W-:Y:S01]  /*a6c0*/  FADD.FTZ R114, R185, -R112 ;  /* 0x80000070b9727221 */ /* 0x000fe20000010000 */
[----:B------:R-:W-:Y:S01]  /*a6d0*/  ISETP.GE.U32.AND P5, PT, R168, RZ, PT ;  /* 0x000000ffa800720c */ /* 0x000fe20003fa6070 */
[----:B------:R-:W-:Y:S01]  /*a6e0*/  FMUL.FTZ R144, R144, UR13 ;  /* 0x0000000d90907c20 */ /* 0x000fe20008410000 */
[----:B------:R-:W-:Y:S01]  /*a6f0*/  LOP3.LUT P6, RZ, R169, 0xff, RZ, 0xc0, !PT ;  /* 0x000000ffa9ff7812 */ /* 0x000fe200078cc0ff */
[----:B------:R-:W-:Y:S01]  /*a700*/  FADD.FTZ R140, R188, -R113 ;  /* 0x80000071bc8c7221 */ /* 0x000fe20000010000 */
[----:B------:R-:W-:Y:S01]  /*a710*/  FSEL R200, R141, RZ, P2 ;  /* 0x000000ff8dc87208 */ /* 0x000fe20001000000 */
[----:B------:R-:W-:Y:S01]  /*a720*/  FMUL.FTZ R146, R146, UR13 ;  /* 0x0000000d92927c20 */ /* 0x000fe20008410000 */
[----:B------:R-:W-:Y:S01]  /*a730*/  ISETP.GE.U32.AND.EX P5, PT, R169, 0x1000000, PT, P5 ;  /* 0x01000000a900780c */ /* 0x000fe20003fa6150 */
[----:B------:R-:W-:Y:S01]  /*a740*/  FMUL.FTZ R113, R149, R114 ;  /* 0x0000007295717220 */ /* 0x000fe20000410000 */
[----:B------:R-:W-:Y:S01]  /*a750*/  LOP3.LUT P2, RZ, R169, 0xff00, RZ, 0xc0, !PT ;  /* 0x0000ff00a9ff7812 */ /* 0x000fe2000784c0ff */
[----:B------:R-:W-:Y:S01]  /*a760*/  FMUL.FTZ R140, R149, R140 ;  /* 0x0000008c958c7220 */ /* 0x000fe20000410000 */
[----:B------:R-:W-:Y:S01]  /*a770*/  FSEL R114, R144, RZ, P6 ;  /* 0x000000ff90727208 */ /* 0x000fe20003000000 */
[----:B------:R-:W-:Y:S01]  /*a780*/  FFMA.FTZ R199, R183, R199, R202 ;  /* 0x000000c7b7c77223 */ /* 0x000fe200000100ca */
[----:B------:R-:W-:Y:S01]  /*a790*/  LOP3.LUT P6, RZ, R171, 0xff, RZ, 0xc0, !PT ;  /* 0x000000ffabff7812 */ /* 0x000fe200078cc0ff */
[----:B------:R-:W-:Y:S01]  /*a7a0*/  FMUL.FTZ R140, R140, UR13 ;  /* 0x0000000d8c8c7c20 */ /* 0x000fe20008410000 */
[----:B------:R-:W-:Y:S01]  /*a7b0*/  FSEL R202, R141, RZ, P5 ;  /* 0x000000ff8dca7208 */ /* 0x000fe20002800000 */
[----:B------:R-:W-:Y:S01]  /*a7c0*/  FMUL.FTZ R142, R149, R142 ;  /* 0x0000008e958e7220 */ /* 0x000fe20000410000 */
[----:B------:R-:W-:Y:S01]  /*a7d0*/  FSEL R141, R146, RZ, P2 ;  /* 0x000000ff928d7208 */ /* 0x000fe20001000000 */
[----:B------:R-:W-:Y:S01]  /*a7e0*/  FADD.FTZ R112, R184, -R199 ;  /* 0x800000c7b8707221 */ /* 0x000fe20000010000 */
[----:B------:R-:W-:Y:S01]  /*a7f0*/  LOP3.LUT P2, RZ, R171, 0xff00, RZ, 0xc0, !PT ;  /* 0x0000ff00abff7812 */ /* 0x000fe2000784c0ff */
[----:B------:R-:W-:Y:S01]  /*a800*/  FMUL.FTZ R142, R142, UR13 ;  /* 0x0000000d8e8e7c20 */ /* 0x000fe20008410000 */
[----:B------:R-:W-:Y:S01]  /*a810*/  FSEL R144, R144, RZ, P6 ;  /* 0x000000ff90907208 */ /* 0x000fe20003000000 */
[----:B------:R-:W-:Y:S01]  /*a820*/  FMUL.FTZ R113, R113, UR13 ;  /* 0x0000000d71717c20 */ /* 0x000fe20008410000 */
[----:B------:R-:W-:Y:S01]  /*a830*/  LOP3.LUT P5, RZ, R170, 0xff0000, RZ, 0xc0, !PT ;  /* 0x00ff0000aaff7812 */ /* 0x000fe200078ac0ff */
[----:B------:R-:W-:Y:S01]  /*a840*/  FMUL.FTZ R112, R149, R112 ;  /* 0x0000007095707220 */ /* 0x000fe20000410000 */
[----:B------:R-:W-:-:S02]  /*a850*/  LOP3.LUT P6, RZ, R168, 0xff0000, RZ, 0xc0, !PT ;  /* 0x00ff0000a8ff7812 */ /* 0x000fc400078cc0ff */
[----:B------:R-:W-:Y:S01]  /*a860*/  F2FP.F16.F32.PACK_AB R114, R141, R114 ;  /* 0x000000728d72723e */ /* 0x000fe200000000ff */
[----:B------:R-:W-:Y:S01]  /*a870*/  FMUL.FTZ R112, R112, UR13 ;  /* 0x0000000d70707c20 */ /* 0x000fe20008410000 */
[----:B------:R-:W-:Y:S02]  /*a880*/  FSEL R147, R146, RZ, P2 ;  /* 0x000000ff92937208 */ /* 0x000fe40001000000 */
[C---:B------:R-:W-:Y:S02]  /*a890*/  FSEL R141, R140.reuse, RZ, P5 ;  /* 0x000000ff8c8d7208 */ /* 0x040fe40002800000 */
[----:B------:R-:W-:Y:S02]  /*a8a0*/  FSEL R146, R140, RZ, P6 ;  /* 0x000000ff8c927208 */ /* 0x000fe40003000000 */
[----:B------:R-:W-:Y:S02]  /*a8b0*/  LOP3.LUT P2, RZ, R170, 0xff000000, RZ, 0xc0, !PT ;  /* 0xff000000aaff7812 */ /* 0x000fe4000784c0ff */
[----:B------:R-:W-:-:S02]  /*a8c0*/  LOP3.LUT P5, RZ, R168, 0xff000000, RZ, 0xc0, !PT ;  /* 0xff000000a8ff7812 */ /* 0x000fc400078ac0ff */
[----:B------:R-:W-:Y:S02]  /*a8d0*/  LOP3.LUT P6, RZ, R170, 0xff00, RZ, 0xc0, !PT ;  /* 0x0000ff00aaff7812 */ /* 0x000fe400078cc0ff */
[----:B------:R-:W-:Y:S02]  /*a8e0*/  F2FP.F16.F32.PACK_AB R115, R202, R145 ;  /* 0x00000091ca73723e */ /* 0x000fe400000000ff */
[----:B------:R-:W-:Y:S02]  /*a8f0*/  F2FP.F16.F32.PACK_AB R143, R200, R143 ;  /* 0x0000008fc88f723e */ /* 0x000fe400000000ff */
[C---:B------:R-:W-:Y:S02]  /*a900*/  FSEL R200, R142.reuse, RZ, P2 ;  /* 0x000000ff8ec87208 */ /* 0x040fe40001000000 */
[----:B------:R-:W-:Y:S02]  /*a910*/  FSEL R149, R142, RZ, P5 ;  /* 0x000000ff8e957208 */ /* 0x000fe40002800000 */
[----:B------:R-:W-:-:S02]  /*a920*/  FSEL R145, R113, RZ, P6 ;  /* 0x000000ff71917208 */ /* 0x000fc40003000000 */
[C---:B------:R-:W-:Y:S02]  /*a930*/  LOP3.LUT P2, RZ, R168.reuse, 0xff00, RZ, 0xc0, !PT ;  /* 0x0000ff00a8ff7812 */ /* 0x040fe4000784c0ff */
[----:B------:R-:W-:Y:S02]  /*a940*/  LOP3.LUT P5, RZ, R168, 0xff, RZ, 0xc0, !PT ;  /* 0x000000ffa8ff7812 */ /* 0x000fe400078ac0ff */
[----:B------:R-:W-:Y:S02]  /*a950*/  LOP3.LUT P6, RZ, R170, 0xff, RZ, 0xc0, !PT ;  /* 0x000000ffaaff7812 */ /* 0x000fe400078cc0ff */
[----:B------:R-:W-:Y:S02]  /*a960*/  F2FP.F16.F32.PACK_AB R142, R147, R144 ;  /* 0x00000090938e723e */ /* 0x000fe400000000ff */
        /* <DEDUP_REMOVED lines=8> */
.L_x_985:
[----:B------:R-:W-:-:S04]  /*a9f0*/  UISETP.NE.U32.AND UP0, UPT, UR20, URZ, UPT ;  /* 0x000000ff1400728c */ /* 0x000fc8000bf05070 */
[----:B------:R-:W-:-:S09]  /*aa00*/  UISETP.NE.AND.EX UP0, UPT, UR21, URZ, UPT, UP0 ;  /* 0x000000ff1500728c */ /* 0x000fd2000bf05300 */
[----:B------:R-:W-:Y:S05]  /*aa10*/  BRA.U !UP0, `(.L_x_990) ;  /* 0x0000000908107547 */ /* 0x000fea000b800000 */
[----:B-1-34-:R-:W1:Y:S02]  /*aa20*/  LDC.64 R140, c[0x0][0x478] ;  /* 0x00011e00ff8c7b82 */ /* 0x01ae640000000a00 */
[----:B-1----:R-:W-:-:S04]  /*aa30*/  ISETP.NE.U32.AND P1, PT, R140, RZ, PT ;  /* 0x000000ff8c00720c */ /* 0x002fc80003f25070 */
[----:B------:R-:W-:-:S13]  /*aa40*/  ISETP.NE.AND.EX P1, PT, R141, RZ, PT, P1 ;  /* 0x000000ff8d00720c */ /* 0x000fda0003f25310 */
[----:B------:R-:W-:Y:S05]  /*aa50*/  @!P1 BRA `(.L_x_991) ;  /* 0x0000000400089947 */ /* 0x000fea0003800000 */
[-CC-:B------:R-:W-:Y:S01]  /*aa60*/  FFMA.FTZ R133, R198, R199.reuse, R202.reuse ;  /* 0x000000c7c6857223 */ /* 0x180fe200000100ca */
[----:B------:R-:W-:Y:S02]  /*aa70*/  HADD2.F32 R144, -RZ, R39.H1_H1 ;  /* 0x30000027ff907230 */ /* 0x000fe40000004100 */
[-CC-:B------:R-:W-:Y:S01]  /*aa80*/  FFMA.FTZ R140, R197, R199.reuse, R202.reuse ;  /* 0x000000c7c58c7223 */ /* 0x180fe200000100ca */
[-CC-:B------:R-:W-:Y:S01]  /*aa90*/  FFMA.FTZ R132, R194, R199.reuse, R202.reuse ;  /* 0x000000c7c2847223 */ /* 0x180fe200000100ca */
[----:B------:R-:W-:Y:S01]  /*aaa0*/  FADD.FTZ R142, R196, -R133 ;  /* 0x80000085c48e7221 */ /* 0x000fe20000010000 */
[-CC-:B------:R-:W-:Y:S01]  /*aab0*/  FFMA.FTZ R143, R191, R199.reuse, R202.reuse ;  /* 0x000000c7bf8f7223 */ /* 0x180fe200000100ca */
[-CC-:B------:R-:W-:Y:S01]  /*aac0*/  FFMA.FTZ R135, R187, R199.reuse, R202.reuse ;  /* 0x000000c7bb877223 */ /* 0x180fe200000100ca */
[-CC-:B------:R-:W-:Y:S01]  /*aad0*/  FFMA.FTZ R134, R190, R199.reuse, R202.reuse ;  /* 0x000000c7be867223 */ /* 0x180fe200000100ca */
[-CC-:B------:R-:W-:Y:S01]  /*aae0*/  FFMA.FTZ R133, R183, R199.reuse, R202.reuse ;  /* 0x000000c7b7857223 */ /* 0x180fe200000100ca */
[----:B------:R-:W-:Y:S01]  /*aaf0*/  FFMA.FTZ R202, R186, R199, R202 ;  /* 0x000000c7baca7223 */ /* 0x000fe200000100ca */
[----:B-----5:R-:W-:Y:S01]  /*ab00*/  FFMA.FTZ R199, R149, R142, R144 ;  /* 0x0000008e95c77223 */ /* 0x020fe20000010090 */
[----:B------:R-:W-:-:S02]  /*ab10*/  HADD2.F32 R145, -RZ, R38.H0_H0 ;  /* 0x20000026ff917230 */ /* 0x000fc40000004100 */
[----:B------:R-:W-:Y:S01]  /*ab20*/  FADD.FTZ R144, R195, -R140 ;  /* 0x8000008cc3907221 */ /* 0x000fe20000010000 */
[----:B------:R-:W-:Y:S02]  /*ab30*/  HADD2.F32 R141, -RZ, R37.H0_H0 ;  /* 0x20000025ff8d7230 */ /* 0x000fe40000004100 */
[----:B------:R-:W-:Y:S01]  /*ab40*/  FADD.FTZ R142, R193, -R132 ;  /* 0x80000084c18e7221 */ /* 0x000fe20000010000 */
[----:B------:R-:W-:Y:S01]  /*ab50*/  FADD.FTZ R140, R192, -R143 ;  /* 0x8000008fc08c7221 */ /* 0x000fe20000010000 */
[----:B------:R-:W-:Y:S01]  /*ab60*/  FADD.FTZ R132, R188, -R135 ;  /* 0x80000087bc847221 */ /* 0x000fe20000010000 */
[----:B0-----:R-:W-:Y:S02]  /*ab70*/  HADD2.F32 R146, -RZ, R39.H0_H0 ;  /* 0x20000027ff927230 */ /* 0x001fe40000004100 */
[----:B------:R-:W-:Y:S01]  /*ab80*/  FADD.FTZ R134, R189, -R134 ;  /* 0x80000086bd867221 */ /* 0x000fe20000010000 */
[C---:B------:R-:W-:Y:S01]  /*ab90*/  FFMA.FTZ R145, R149.reuse, R140, R145 ;  /* 0x0000008c95917223 */ /* 0x040fe20000010091 */
[----:B------:R-:W-:Y:S01]  /*aba0*/  FFMA.FTZ R141, R149, R132, R141 ;  /* 0x00000084958d7223 */ /* 0x000fe2000001008d */
[----:B------:R-:W-:-:S02]  /*abb0*/  HADD2.F32 R147, -RZ, R38.H1_H1 ;  /* 0x30000026ff937230 */ /* 0x000fc40000004100 */
[----:B------:R-:W-:Y:S01]  /*abc0*/  FADD.FTZ R132, R184, -R133 ;  /* 0x80000085b8847221 */ /* 0x000fe20000010000 */
[----:B------:R-:W-:Y:S02]  /*abd0*/  HADD2.F32 R140, -RZ, R37.H1_H1 ;  /* 0x30000025ff8c7230 */ /* 0x000fe40000004100 */
[----:B------:R-:W-:Y:S01]  /*abe0*/  FADD.FTZ R202, R185, -R202 ;  /* 0x800000cab9ca7221 */ /* 0x000fe20000010000 */
[--C-:B------:R-:W-:Y:S01]  /*abf0*/  HADD2.F32 R135, -RZ, R36.reuse.H0_H0 ;  /* 0x20000024ff877230 */ /* 0x100fe20000004100 */
[----:B------:R-:W-:Y:S01]  /*ac00*/  ISETP.GE.U32.AND P2, PT, R170, RZ, PT ;  /* 0x000000ffaa00720c */ /* 0x000fe20003f46070 */
[----:B------:R-:W-:Y:S02]  /*ac10*/  HADD2.F32 R133, -RZ, R36.H1_H1 ;  /* 0x30000024ff857230 */ /* 0x000fe40000004100 */
[C---:B------:R-:W-:Y:S01]  /*ac20*/  FFMA.FTZ R144, R149.reuse, R144, R146 ;  /* 0x0000009095907223 */ /* 0x040fe20000010092 */
[C---:B------:R-:W-:Y:S01]  /*ac30*/  FFMA.FTZ R142, R149.reuse, R142, R147 ;  /* 0x0000008e958e7223 */ /* 0x040fe20000010093 */
[C---:B------:R-:W-:Y:S01]  /*ac40*/  FFMA.FTZ R140, R149.reuse, R134, R140 ;  /* 0x00000086958c7223 */ /* 0x040fe2000001008c */
[C---:B------:R-:W-:Y:S01]  /*ac50*/  FFMA.FTZ R132, R149.reuse, R132, R135 ;  /* 0x0000008495847223 */ /* 0x040fe20000010087 */
[----:B------:R-:W-:Y:S01]  /*ac60*/  FFMA.FTZ R149, R149, R202, R133 ;  /* 0x000000ca95957223 */ /* 0x000fe20000010085 */
[----:B------:R-:W-:Y:S01]  /*ac70*/  FMUL.FTZ R133, R199, UR13 ;  /* 0x0000000dc7857c20 */ /* 0x000fe20008410000 */
[----:B------:R-:W-:Y:S01]  /*ac80*/  ISETP.GE.U32.AND.EX P2, PT, R171, 0x1000000, PT, P2 ;  /* 0x01000000ab00780c */ /* 0x000fe20003f46120 */
[----:B------:R-:W-:Y:S01]  /*ac90*/  FMUL.FTZ R143, R140, UR13 ;  /* 0x0000000d8c8f7c20 */ /* 0x000fe20008410000 */
[C---:B------:R-:W-:Y:S01]  /*aca0*/  F2FP.F16.F32.PACK_AB R134, R142.reuse, R145 ;  /* 0x000000918e86723e */ /* 0x040fe200000000ff */
[----:B------:R-:W-:Y:S01]  /*acb0*/  FMUL.FTZ R142, R142, UR13 ;  /* 0x0000000d8e8e7c20 */ /* 0x000fe20008410000 */
[----:B------:R-:W-:Y:S01]  /*acc0*/  F2FP.F16.F32.PACK_AB R135, R199, R144 ;  /* 0x00000090c787723e */ /* 0x000fe200000000ff */
[----:B------:R-:W-:Y:S01]  /*acd0*/  FMUL.FTZ R144, R144, UR13 ;  /* 0x0000000d90907c20 */ /* 0x000fe20008410000 */
[----:B------:R-:W-:Y:S01]  /*ace0*/  FSEL R201, R133, RZ, P2 ;  /* 0x000000ff85c97208 */ /* 0x000fe20001000000 */
[----:B------:R-:W-:Y:S01]  /*acf0*/  FMUL.FTZ R133, R145, UR13 ;  /* 0x0000000d91857c20 */ /* 0x000fe20008410000 */
[----:B------:R-:W-:-:S02]  /*ad00*/  LOP3.LUT P2, RZ, R171, 0xff00, RZ, 0xc0, !PT ;  /* 0x0000ff00abff7812 */ /* 0x000fc4000784c0ff */
[C---:B------:R-:W-:Y:S02]  /*ad10*/  LOP3.LUT P5, RZ, R171.reuse, 0xff0000, RZ, 0xc0, !PT ;  /* 0x00ff0000abff7812 */ /* 0x040fe400078ac0ff */
[----:B------:R-:W-:Y:S02]  /*ad20*/  LOP3.LUT P6, RZ, R171, 0xff, RZ, 0xc0, !PT ;  /* 0x000000ffabff7812 */ /* 0x000fe400078cc0ff */
[----:B------:R-:W-:Y:S01]  /*ad30*/  FSEL R199, R142, RZ, P2 ;  /* 0x000000ff8ec77208 */ /* 0x000fe20001000000 */
[----:B------:R-:W-:Y:S01]  /*ad40*/  FMUL.FTZ R142, R141, UR13 ;  /* 0x0000000d8d8e7c20 */ /* 0x000fe20008410000 */
[----:B------:R-:W-:Y:S02]  /*ad50*/  FSEL R200, R144, RZ, P5 ;  /* 0x000000ff90c87208 */ /* 0x000fe40002800000 */
[----:B------:R-:W-:Y:S02]  /*ad60*/  LOP3.LUT P5, RZ, R170, 0xff0000, RZ, 0xc0, !PT ;  /* 0x00ff0000aaff7812 */ /* 0x000fe400078ac0ff */
[----:B------:R-:W-:-:S02]  /*ad70*/  FSEL R146, R133, RZ, P6 ;  /* 0x000000ff85927208 */ /* 0x000fc40003000000 */
[----:B------:R-:W-:Y:S01]  /*ad80*/  F2FP.F16.F32.PACK_AB R133, R140, R141 ;  /* 0x0000008d8c85723e */ /* 0x000fe200000000ff */
[----:B------:R-:W-:Y:S01]  /*ad90*/  FMUL.FTZ R140, R132, UR13 ;  /* 0x0000000d848c7c20 */ /* 0x000fe20008410000 */
[----:B------:R-:W-:Y:S01]  /*ada0*/  FMUL.FTZ R141, R149, UR13 ;  /* 0x0000000d958d7c20 */ /* 0x000fe20008410000 */
[----:B------:R-:W-:Y:S02]  /*adb0*/  FSEL R144, R142, RZ, P5 ;  /* 0x000000ff8e907208 */ /* 0x000fe40002800000 */
[C---:B------:R-:W-:Y:S02]  /*adc0*/  LOP3.LUT P6, RZ, R170.reuse, 0xff000000, RZ, 0xc0, !PT ;  /* 0xff000000aaff7812 */ /* 0x040fe400078cc0ff */
[C---:B------:R-:W-:Y:S02]  /*add0*/  LOP3.LUT P2, RZ, R170.reuse, 0xff, RZ, 0xc0, !PT ;  /* 0x000000ffaaff7812 */ /* 0x040fe4000784c0ff */
[----:B------:R-:W-:Y:S02]  /*ade0*/  LOP3.LUT P5, RZ, R170, 0xff00, RZ, 0xc0, !PT ;  /* 0x0000ff00aaff7812 */ /* 0x000fe400078ac0ff */
[----:B------:R-:W-:-:S02]  /*adf0*/  FSEL R147, R143, RZ, P6 ;  /* 0x000000ff8f937208 */ /* 0x000fc40003000000 */
[----:B------:R-:W-:Y:S02]  /*ae00*/  FSEL R140, R140, RZ, P2 ;  /* 0x000000ff8c8c7208 */ /* 0x000fe40001000000 */
[----:B------:R-:W-:Y:S02]  /*ae10*/  FSEL R145, R141, RZ, P5 ;  /* 0x000000ff8d917208 */ /* 0x000fe40002800000 */
[----:B------:R-:W-:Y:S02]  /*ae20*/  F2FP.F16.F32.PACK_AB R132, R149, R132 ;  /* 0x000000849584723e */ /* 0x000fe400000000ff */
[----:B------:R-:W-:Y:S02]  /*ae30*/  F2FP.F16.F32.PACK_AB R143, R201, R200 ;  /* 0x000000c8c98f723e */ /* 0x000fe400000000ff */
[----:B------:R-:W-:Y:S02]  /*ae40*/  F2FP.F16.F32.PACK_AB R142, R199, R146 ;  /* 0x00000092c78e723e */ /* 0x000fe400000000ff */
[----:B------:R-:W-:-:S02]  /*ae50*/  F2FP.F16.F32.PACK_AB R141, R147, R144 ;  /* 0x00000090938d723e */ /* 0x000fc400000000ff */
[----:B------:R-:W-:Y:S01]  /*ae60*/  F2FP.F16.F32.PACK_AB R140, R145, R140 ;  /* 0x0000008c918c723e */ /* 0x000fe200000000ff */
[----:B------:R-:W-:Y:S06]  /*ae70*/  BRA `(.L_x_988) ;  /* 0x0000000800c47947 */ /* 0x000fec0003800000 */
.L_x_991:
        /* <DEDUP_REMOVED lines=8> */
[--C-:B------:R-:W-:Y:S02]  /*af00*/  HADD2.F32 R201, -RZ, R39.reuse.H0_H0 ;  /* 0x20000027ffc97230 */ /* 0x100fe40000004100 */
[----:B------:R-:W-:Y:S01]  /*af10*/  FADD.FTZ R146, R195, -R142 ;  /* 0x8000008ec3927221 */ /* 0x000fe20000010000 */
[----:B------:R-:W-:-:S02]  /*af20*/  HADD2.F32 R204, -RZ, R39.H1_H1 ;  /* 0x30000027ffcc7230 */ /* 0x000fc40000004100 */
[----:B------:R-:W-:Y:S01]  /*af30*/  FADD.FTZ R200, R196, -R203 ;  /* 0x800000cbc4c87221 */ /* 0x000fe20000010000 */
[--C-:B------:R-:W-:Y:S02]  /*af40*/  HADD2.F32 R199, -RZ, R38.reuse.H1_H1 ;  /* 0x30000026ffc77230 */ /* 0x100fe40000004100 */
[----:B------:R-:W-:Y:S01]  /*af50*/  FADD.FTZ R144, R193, -R144 ;  /* 0x80000090c1907221 */ /* 0x000fe20000010000 */
[----:B------:R-:W-:Y:S02]  /*af60*/  HADD2.F32 R145, -RZ, R38.H0_H0 ;  /* 0x20000026ff917230 */ /* 0x000fe40000004100 */
[----:B------:R-:W-:Y:S01]  /*af70*/  FADD.FTZ R142, R192, -R143 ;  /* 0x8000008fc08e7221 */ /* 0x000fe20000010000 */
[C---:B-----5:R-:W-:Y:S01]  /*af80*/  FFMA.FTZ R203, R149.reuse, R146, R201 ;  /* 0x0000009295cb7223 */ /* 0x060fe200000100c9 */
[C---:B------:R-:W-:Y:S01]  /*af90*/  FFMA.FTZ R204, R149.reuse, R200, R204 ;  /* 0x000000c895cc7223 */ /* 0x040fe200000100cc */
[C---:B------:R-:W-:Y:S01]  /*afa0*/  FFMA.FTZ R201, R149.reuse, R144, R199 ;  /* 0x0000009095c97223 */ /* 0x040fe200000100c7 */
[----:B------:R-:W-:Y:S01]  /*afb0*/  FFMA.FTZ R200, R149, R142, R145 ;  /* 0x0000008e95c87223 */ /* 0x000fe20000010091 */
[----:B------:R-:W-:-:S02]  /*afc0*/  HADD2.F32 R144, -RZ, R37.H0_H0 ;  /* 0x20000025ff907230 */ /* 0x000fc40000004100 */
[----:B------:R-:W-:Y:S01]  /*afd0*/  FADD.FTZ R142, R188, -R147 ;  /* 0x80000093bc8e7221 */ /* 0x000fe20000010000 */
[----:B------:R-:W-:Y:S01]  /*afe0*/  ISETP.GE.U32.AND P2, PT, R170, RZ, PT ;  /* 0x000000ffaa00720c */ /* 0x000fe20003f46070 */
[--C-:B------:R-:W-:Y:S02]  /*aff0*/  HADD2.F32 R143, -RZ, R36.reuse.H0_H0 ;  /* 0x20000024ff8f7230 */ /* 0x100fe40000004100 */
[----:B------:R-:W-:Y:S01]  /*b000*/  FADD.FTZ R146, R189, -R140 ;  /* 0x8000008cbd927221 */ /* 0x000fe20000010000 */
[----:B------:R-:W-:Y:S01]  /*b010*/  FADD.FTZ R140, R184, -R141 ;  /* 0x8000008db88c7221 */ /* 0x000fe20000010000 */
[----:B------:R-:W-:Y:S01]  /*b020*/  FMUL.FTZ R203, R203, UR13 ;  /* 0x0000000dcbcb7c20 */ /* 0x000fe20008410000 */
[----:B------:R-:W-:Y:S01]  /*b030*/  FMUL.FTZ R204, R204, UR13 ;  /* 0x0000000dcccc7c20 */ /* 0x000fe20008410000 */
[----:B------:R-:W-:Y:S02]  /*b040*/  HADD2.F32 R199, -RZ, R37.H1_H1 ;  /* 0x30000025ffc77230 */ /* 0x000fe40000004100 */
[----:B------:R-:W-:Y:S01]  /*b050*/  FFMA.FTZ R142, R149, R142, R144 ;  /* 0x0000008e958e7223 */ /* 0x000fe20000010090 */
[----:B------:R-:W-:Y:S01]  /*b060*/  HADD2.F32 R145, -RZ, R36.H1_H1 ;  /* 0x30000024ff917230 */ /* 0x000fe20000004100 */
[----:B------:R-:W-:Y:S01]  /*b070*/  LOP3.LUT P5, RZ, R171, 0xff0000, RZ, 0xc0, !PT ;  /* 0x00ff0000abff7812 */ /* 0x000fe200078ac0ff */
[----:B------:R-:W-:Y:S01]  /*b080*/  FADD.FTZ R202, R185, -R202 ;  /* 0x800000cab9ca7221 */ /* 0x000fe20000010000 */
[----:B------:R-:W-:Y:S01]  /*b090*/  ISETP.GE.U32.AND.EX P2, PT, R171, 0x1000000, PT, P2 ;  /* 0x01000000ab00780c */ /* 0x000fe20003f46120 */
[----:B------:R-:W-:Y:S01]  /*b0a0*/  FFMA.FTZ R140, R149, R140, R143 ;  /* 0x0000008c958c7223 */ /* 0x000fe2000001008f */
[----:B------:R-:W-:Y:S01]  /*b0b0*/  FMUL.FTZ R200, R200, UR13 ;  /* 0x0000000dc8c87c20 */ /* 0x000fe20008410000 */
[----:B------:R-:W-:Y:S01]  /*b0c0*/  FSEL R143, R203, RZ, P5 ;  /* 0x000000ffcb8f7208 */ /* 0x000fe20002800000 */
[----:B------:R-:W-:Y:S01]  /*b0d0*/  FMUL.FTZ R201, R201, UR13 ;  /* 0x0000000dc9c97c20 */ /* 0x000fe20008410000 */
[----:B------:R-:W-:Y:S01]  /*b0e0*/  FSEL R204, R204, RZ, P2 ;  /* 0x000000ffcccc7208 */ /* 0x000fe20001000000 */
[----:B------:R-:W-:Y:S01]  /*b0f0*/  FMUL.FTZ R142, R142, UR13 ;  /* 0x0000000d8e8e7c20 */ /* 0x000fe20008410000 */
[C---:B------:R-:W-:Y:S01]  /*b100*/  FFMA.FTZ R146, R149.reuse, R146, R199 ;  /* 0x0000009295927223 */ /* 0x040fe200000100c7 */
[----:B------:R-:W-:Y:S01]  /*b110*/  FFMA.FTZ R145, R149, R202, R145 ;  /* 0x000000ca95917223 */ /* 0x000fe20000010091 */
[C---:B------:R-:W-:Y:S01]  /*b120*/  LOP3.LUT P6, RZ, R171.reuse, 0xff, RZ, 0xc0, !PT ;  /* 0x000000ffabff7812 */ /* 0x040fe200078cc0ff */
        /* <DEDUP_REMOVED lines=17> */
[----:B------:R-:W-:Y:S01]  /*b240*/  F2FP.F16.F32.PACK_AB R140, R145, R140 ;  /* 0x0000008c918c723e */ /* 0x000fe200000000ff */
[----:B------:R-:W-:Y:S06]  /*b250*/  BRA `(.L_x_988) ;  /* 0x0000000400cc7947 */ /* 0x000fec0003800000 */
.L_x_990:
        /* <DEDUP_REMOVED lines=8> */
[----:B------:R-:W-:Y:S01]  /*b2e0*/  FADD.FTZ R200, R196, -R143 ;  /* 0x8000008fc4c87221 */ /* 0x000fe20000010000 */
[-CC-:B------:R-:W-:Y:S01]  /*b2f0*/  FFMA.FTZ R141, R191, R199.reuse, R202.reuse ;  /* 0x000000c7bf8d7223 */ /* 0x180fe200000100ca */
[-CC-:B------:R-:W-:Y:S01]  /*b300*/  FFMA.FTZ R132, R190, R199.reuse, R202.reuse ;  /* 0x000000c7be847223 */ /* 0x180fe200000100ca */
[-C--:B------:R-:W-:Y:S01]  /*b310*/  FFMA.FTZ R133, R183, R199.reuse, R202 ;  /* 0x000000c7b7857223 */ /* 0x080fe200000100ca */
[----:B0-----:R-:W-:Y:S01]  /*b320*/  FADD.FTZ R146, R195, -R140 ;  /* 0x8000008cc3927221 */ /* 0x001fe20000010000 */
        /* <DEDUP_REMOVED lines=8> */
[----:B------:R-:W-:Y:S01]  /*b3b0*/  FMUL.FTZ R133, R149, R134 ;  /* 0x0000008695857220 */ /* 0x000fe20000410000 */
[----:B------:R-:W-:Y:S01]  /*b3c0*/  FMUL.FTZ R134, R135, UR13 ;  /* 0x0000000d87867c20 */ /* 0x000fe20008410000 */
[C---:B------:R-:W-:Y:S01]  /*b3d0*/  FMUL.FTZ R142, R149.reuse, R142 ;  /* 0x0000008e958e7220 */ /* 0x040fe20000410000 */
[----:B------:R-:W-:Y:S01]  /*b3e0*/  FMUL.FTZ R143, R149, R144 ;  /* 0x00000090958f7220 */ /* 0x000fe20000410000 */
[----:B------:R-:W-:Y:S01]  /*b3f0*/  ISETP.GE.U32.AND.EX P2, PT, R171, 0x1000000, PT, P2 ;  /* 0x01000000ab00780c */ /* 0x000fe20003f46120 */
[----:B------:R-:W-:Y:S01]  /*b400*/  FFMA.FTZ R202, R186, R199, R202 ;  /* 0x000000c7baca7223 */ /* 0x000fe200000100ca */
[----:B------:R-:W-:Y:S01]  /*b410*/  F2FP.F16.F32.PACK_AB R135, R135, R146 ;  /* 0x000000928787723e */ /* 0x000fe200000000ff */
[----:B------:R-:W-:Y:S01]  /*b420*/  FMUL.FTZ R146, R146, UR13 ;  /* 0x0000000d92927c20 */ /* 0x000fe20008410000 */
[----:B------:R-:W-:Y:S01]  /*b430*/  LOP3.LUT P5, RZ, R171, 0xff0000, RZ, 0xc0, !PT ;  /* 0x00ff0000abff7812 */ /* 0x000fe200078ac0ff */
[----:B------:R-:W-:Y:S01]  /*b440*/  FADD.FTZ R202, R185, -R202 ;  /* 0x800000cab9ca7221 */ /* 0x000fe20000010000 */
[----:B------:R-:W-:Y:S01]  /*b450*/  FSEL R201, R134, RZ, P2 ;  /* 0x000000ff86c97208 */ /* 0x000fe20001000000 */
[----:B------:R-:W-:Y:S01]  /*b460*/  FMUL.FTZ R140, R149, R140 ;  /* 0x0000008c958c7220 */ /* 0x000fe20000410000 */
[C---:B------:R-:W-:Y:S01]  /*b470*/  F2FP.F16.F32.PACK_AB R134, R143.reuse, R142 ;  /* 0x0000008e8f86723e */ /* 0x040fe200000000ff */
[----:B------:R-:W-:Y:S01]  /*b480*/  FMUL.FTZ R143, R143, UR13 ;  /* 0x0000000d8f8f7c20 */ /* 0x000fe20008410000 */
[----:B------:R-:W-:Y:S01]  /*b490*/  LOP3.LUT P2, RZ, R171, 0xff00, RZ, 0xc0, !PT ;  /* 0x0000ff00abff7812 */ /* 0x000fe2000784c0ff */
        /* <DEDUP_REMOVED lines=8> */
[C---:B------:R-:W-:Y:S01]  /*b520*/  FMUL.FTZ R143, R140.reuse, UR13 ;  /* 0x0000000d8c8f7c20 */ /* 0x040fe20008410000 */
[----:B------:R-:W-:Y:S01]  /*b530*/  FSEL R146, R141, RZ, P6 ;  /* 0x000000ff8d927208 */ /* 0x000fe20003000000 */
[----:B------:R-:W-:Y:S01]  /*b540*/  FMUL.FTZ R141, R149, UR13 ;  /* 0x0000000d958d7c20 */ /* 0x000fe20008410000 */
[----:B------:R-:W-:Y:S01]  /*b550*/  F2FP.F16.F32.PACK_AB R133, R140, R133 ;  /* 0x000000858c85723e */ /* 0x000fe200000000ff */
[----:B------:R-:W-:Y:S01]  /*b560*/  FMUL.FTZ R140, R132, UR13 ;  /* 0x0000000d848c7c20 */ /* 0x000fe20008410000 */
[----:B------:R-:W-:Y:S02]  /*b570*/  FSEL R144, R142, RZ, P5 ;  /* 0x000000ff8e907208 */ /* 0x000fe40002800000 */
[C---:B------:R-:W-:Y:S02]  /*b580*/  LOP3.LUT P6, RZ, R170.reuse, 0xff000000, RZ, 0xc0, !PT ;  /* 0xff000000aaff7812 */ /* 0x040fe400078cc0ff */
[----:B------:R-:W-:-:S02]  /*b590*/  LOP3.LUT P2, RZ, R170, 0xff, RZ, 0xc0, !PT ;  /* 0x000000ffaaff7812 */ /* 0x000fc4000784c0ff */
[----:B------:R-:W-:Y:S02]  /*b5a0*/  LOP3.LUT P5, RZ, R170, 0xff00, RZ, 0xc0, !PT ;  /* 0x0000ff00aaff7812 */ /* 0x000fe400078ac0ff */
[----:B------:R-:W-:Y:S02]  /*b5b0*/  FSEL R147, R143, RZ, P6 ;  /* 0x000000ff8f937208 */ /* 0x000fe40003000000 */
[----:B------:R-:W-:Y:S02]  /*b5c0*/  FSEL R140, R140, RZ, P2 ;  /* 0x000000ff8c8c7208 */ /* 0x000fe40001000000 */
[----:B------:R-:W-:Y:S02]  /*b5d0*/  FSEL R145, R141, RZ, P5 ;  /* 0x000000ff8d917208 */ /* 0x000fe40002800000 */
[----:B------:R-:W-:Y:S02]  /*b5e0*/  F2FP.F16.F32.PACK_AB R132, R149, R132 ;  /* 0x000000849584723e */ /* 0x000fe400000000ff */
[----:B------:R-:W-:-:S02]  /*b5f0*/  F2FP.F16.F32.PACK_AB R143, R201, R200 ;  /* 0x000000c8c98f723e */ /* 0x000fc400000000ff */
[----:B------:R-:W-:Y:S02]  /*b600*/  F2FP.F16.F32.PACK_AB R142, R199, R146 ;  /* 0x00000092c78e723e */ /* 0x000fe400000000ff */
[----:B------:R-:W-:Y:S02]  /*b610*/  F2FP.F16.F32.PACK_AB R141, R147, R144 ;  /* 0x00000090938d723e */ /* 0x000fe400000000ff */
[----:B------:R-:W-:Y:S01]  /*b620*/  F2FP.F16.F32.PACK_AB R140, R145, R140 ;  /* 0x0000008c918c723e */ /* 0x000fe200000000ff */
[----:B------:R-:W-:Y:S06]  /*b630*/  BRA `(.L_x_988) ;  /* 0x0000000000d47947 */ /* 0x000fec0003800000 */
.L_x_992:
[-CC-:B------:R-:W-:Y:S01]  /*b640*/  FFMA.FTZ R145, R198, R199.reuse, R202.reuse ;  /* 0x000000c7c6917223 */ /* 0x180fe200000100ca */
[-CC-:B0-----:R-:W-:Y:S01]  /*b650*/  FFMA.FTZ R146, R197, R199.reuse, R202.reuse ;  /* 0x000000c7c5927223 */ /* 0x181fe200000100ca */
        /* <DEDUP_REMOVED lines=8> */
[----:B------:R-:W-:Y:S01]  /*b6e0*/  FADD.FTZ R202, R193, -R144 ;  /* 0x80000090c1ca7221 */ /* 0x000fe20000010000 */
[C---:B-----5:R-:W-:Y:S01]  /*b6f0*/  FMUL.FTZ R206, R149.reuse, R206 ;  /* 0x000000ce95ce7220 */ /* 0x060fe20000410000 */
[----:B------:R-:W-:Y:S01]  /*b700*/  FMUL.FTZ R204, R149, R204 ;  /* 0x000000cc95cc7220 */ /* 0x000fe20000410000 */
[----:B------:R-:W-:Y:S01]  /*b710*/  FADD.FTZ R200, R192, -R143 ;  /* 0x8000008fc0c87221 */ /* 0x000fe20000010000 */
[----:B------:R-:W-:Y:S01]  /*b720*/  FADD.FTZ R144, R188, -R141 ;  /* 0x8000008dbc907221 */ /* 0x000fe20000010000 */
[----:B------:R-:W-:Y:S01]  /*b730*/  ISETP.GE.U32.AND P2, PT, R170, RZ, PT ;  /* 0x000000ffaa00720c */ /* 0x000fe20003f46070 */
[----:B------:R-:W-:Y:S01]  /*b740*/  FADD.FTZ R146, R189, -R142 ;  /* 0x8000008ebd927221 */ /* 0x000fe20000010000 */
[----:B------:R-:W-:Y:S01]  /*b750*/  FMUL.FTZ R204, R204, UR13 ;  /* 0x0000000dcccc7c20 */ /* 0x000fe20008410000 */
[----:B------:R-:W-:Y:S01]  /*b760*/  FMUL.FTZ R206, R206, UR13 ;  /* 0x0000000dcece7c20 */ /* 0x000fe20008410000 */
[----:B------:R-:W-:Y:S01]  /*b770*/  FADD.FTZ R142, R185, -R140 ;  /* 0x8000008cb98e7221 */ /* 0x000fe20000010000 */
[C---:B------:R-:W-:Y:S01]  /*b780*/  FMUL.FTZ R200, R149.reuse, R200 ;  /* 0x000000c895c87220 */ /* 0x040fe20000410000 */
[C---:B------:R-:W-:Y:S01]  /*b790*/  FMUL.FTZ R202, R149.reuse, R202 ;  /* 0x000000ca95ca7220 */ /* 0x040fe20000410000 */
[----:B------:R-:W-:Y:S01]  /*b7a0*/  FMUL.FTZ R144, R149, R144 ;  /* 0x0000009095907220 */ /* 0x000fe20000410000 */
[C---:B------:R-:W-:Y:S01]  /*b7b0*/  LOP3.LUT P5, RZ, R171.reuse, 0xff0000, RZ, 0xc0, !PT ;  /* 0x00ff0000abff7812 */ /* 0x040fe200078ac0ff */
[----:B------:R-:W-:Y:S01]  /*b7c0*/  FADD.FTZ R140, R184, -R199 ;  /* 0x800000c7b88c7221 */ /* 0x000fe20000010000 */
[----:B------:R-:W-:Y:S01]  /*b7d0*/  ISETP.GE.U32.AND.EX P2, PT, R171, 0x1000000, PT, P2 ;  /* 0x01000000ab00780c */ /* 0x000fe20003f46120 */
        /* <DEDUP_REMOVED lines=26> */
[----:B------:R-:W-:-:S07]  /*b980*/  F2FP.F16.F32.PACK_AB R140, R145, R140 ;  /* 0x0000008c918c723e */ /* 0x000fce00000000ff */
.L_x_988:
        /* <DEDUP_REMOVED lines=9> */
.L_x_984:
[----:B------:R-:W-:Y:S05]  /*ba20*/  BSYNC.RECONVERGENT B1 ;  /* 0x0000000000017941 */ /* 0x000fea0003800200 */
.L_x_983:
[----:B01-34-:R-:W0:Y:S02]  /*ba30*/  LDC.64 R140, c[0x0][0x380] ;  /* 0x0000e000ff8c7b82 */ /* 0x01be240000000a00 */
[----:B0-----:R-:W-:-:S04]  /*ba40*/  LEA R5, R140, R5, 0x2 ;  /* 0x000000058c057211 */ /* 0x001fc800078e10ff */
[----:B------:R-:W-:-:S13]  /*ba50*/  ISETP.GE.AND P0, PT, R5, R141, PT ;  /* 0x0000008d0500720c */ /* 0x000fda0003f06270 */
[----:B------:R-:W-:Y:S05]  /*ba60*/  @!P0 BRA `(.L_x_993) ;  /* 0xffffff4c00248947 */ /* 0x000fea000383ffff */
.L_x_943:
[----:B------:R-:W-:Y:S05]  /*ba70*/  BSYNC B0 ;  /* 0x0000000000007941 */ /* 0x000fea0003800000 */
.L_x_942:
        /* <DEDUP_REMOVED lines=257> */
.L_x_952:
        /* <DEDUP_REMOVED lines=8> */
.L_x_995:
[----:B------:R-:W-:Y:S05]  /*cb10*/  BSYNC B1 ;  /* 0x0000000000017941 */ /* 0x000fea0003800000 */
.L_x_994:
        /* <DEDUP_REMOVED lines=8> */
.L_x_996:
[----:B------:R-:W-:Y:S01]  /*cba0*/  FADD.FTZ R140, R140, R201 ;  /* 0x000000c98c8c7221 */ /* 0x000fe20000010000 */
[----:B------:R-:W-:-:S04]  /*cbb0*/  HFMA2 R203, -RZ, RZ, 0, 1.1920928955078125e-07 ;  /* 0x00000002ffcb7431 */ /* 0x000fc800000001ff */
[----:B------:R-:W-:Y:S02]  /*cbc0*/  MOV R204, R140 ;  /* 0x0000008c00cc7202 */ /* 0x000fe40000000f00 */
[----:B------:R-:W-:-:S07]  /*cbd0*/  MOV R141, R202 ;  /* 0x000000ca008d7202 */ /* 0x000fce0000000f00 */
[----:B------:R-:W-:Y:S05]  /*cbe0*/  WARPSYNC.COLLECTIVE R199, `(.L_x_997) ;  /* 0x00000000c7087348 */ /* 0x000fea0003c00000 */
[----:B------:R0:W1:Y:S02]  /*cbf0*/  SHFL.BFLY P0, R202, R204, R203, R206 ;  /* 0x0c0000cbccca7389 */ /* 0x00006400000000ce */
[----:B01----:R-:W-:Y:S05]  /*cc00*/  ENDCOLLECTIVE ;  /* 0x000000000000791b */ /* 0x003fea0003800000 */
.L_x_997:
[----:B------:R-:W-:-:S05]  /*cc10*/  FADD.FTZ R141, R141, R200 ;  /* 0x000000c88d8d7221 */ /* 0x000fca0000010000 */
[----:B------:R-:W-:Y:S02]  /*cc20*/  MOV R204, R141 ;  /* 0x0000008d00cc7202 */ /* 0x000fe40000000f00 */
[----:B------:R-:W-:-:S07]  /*cc30*/  MOV R143, R202 ;  /* 0x000000ca008f7202 */ /* 0x000fce0000000f00 */
[----:B------:R-:W-:Y:S05]  /*cc40*/  WARPSYNC.COLLECTIVE R199, `(.L_x_998) ;  /* 0x00000000c7087348 */ /* 0x000fea0003c00000 */
[----:B------:R0:W1:Y:S02]  /*cc50*/  SHFL.BFLY P0, R202, R204, R203, R206 ;  /* 0x0c0000cbccca7389 */ /* 0x00006400000000ce */
[----:B01----:R-:W-:Y:S05]  /*cc60*/  ENDCOLLECTIVE ;  /* 0x000000000000791b */ /* 0x003fea0003800000 */
.L_x_998:
[----:B------:R-:W-:Y:S01]  /*cc70*/  FADD.FTZ R143, R140, R143 ;  /* 0x0000008f8c8f7221 */ /* 0x000fe20000010000 */
[----:B------:R-:W-:-:S04]  /*cc80*/  HFMA2 R203, -RZ, RZ, 0, 2.384185791015625e-07 ;  /* 0x00000004ffcb7431 */ /* 0x000fc800000001ff */
[----:B------:R-:W-:Y:S02]  /*cc90*/  MOV R204, R143 ;  /* 0x0000008f00cc7202 */ /* 0x000fe40000000f00 */
[----:B------:R-:W-:-:S07]  /*cca0*/  MOV R142, R202 ;  /* 0x000000ca008e7202 */ /* 0x000fce0000000f00 */
[----:B------:R-:W-:Y:S05]  /*ccb0*/  WARPSYNC.COLLECTIVE R199, `(.L_x_999) ;  /* 0x00000000c7087348 */ /* 0x000fea0003c00000 */
[----:B------:R0:W1:Y:S02]  /*ccc0*/  SHFL.BFLY P0, R202, R204, R203, R206 ;  /* 0x0c0000cbccca7389 */ /* 0x00006400000000ce */
[----:B01----:R-:W-:Y:S05]  /*ccd0*/  ENDCOLLECTIVE ;  /* 0x000000000000791b */ /* 0x003fea0003800000 */
.L_x_999:
[----:B------:R-:W-:-:S05]  /*cce0*/  FADD.FTZ R142, R141, R142 ;  /* 0x0000008e8d8e7221 */ /* 0x000fca0000010000 */
[----:B------:R-:W-:Y:S02]  /*ccf0*/  MOV R204, R142 ;  /* 0x0000008e00cc7202 */ /* 0x000fe40000000f00 */
[----:B------:R-:W-:-:S07]  /*cd00*/  MOV R144, R202 ;  /* 0x000000ca00907202 */ /* 0x000fce0000000f00 */
[----:B------:R-:W-:Y:S05]  /*cd10*/  WARPSYNC.COLLECTIVE R199, `(.L_x_1000) ;  /* 0x00000000c7087348 */ /* 0x000fea0003c00000 */
[----:B------:R0:W1:Y:S02]  /*cd20*/  SHFL.BFLY P0, R202, R204, R203, R206 ;  /* 0x0c0000cbccca7389 */ /* 0x00006400000000ce */
[----:B01----:R-:W-:Y:S05]  /*cd30*/  ENDCOLLECTIVE ;  /* 0x000000000000791b */ /* 0x003fea0003800000 */
.L_x_1000:
[----:B------:R-:W-:Y:S01]  /*cd40*/  FADD.FTZ R144, R143, R144 ;  /* 0x000000908f907221 */ /* 0x000fe20000010000 */
[----:B------:R-:W-:-:S04]  /*cd50*/  HFMA2 R203, -RZ, RZ, 0, 4.76837158203125e-07 ;  /* 0x00000008ffcb7431 */ /* 0x000fc800000001ff */
[----:B------:R-:W-:Y:S02]  /*cd60*/  MOV R204, R144 ;  /* 0x0000009000cc7202 */ /* 0x000fe40000000f00 */
[----:B------:R-:W-:-:S07]  /*cd70*/  MOV R145, R202 ;  /* 0x000000ca00917202 */ /* 0x000fce0000000f00 */
[----:B------:R-:W-:Y:S05]  /*cd80*/  WARPSYNC.COLLECTIVE R199, `(.L_x_1001) ;  /* 0x00000000c7087348 */ /* 0x000fea0003c00000 */
[----:B------:R0:W1:Y:S02]  /*cd90*/  SHFL.BFLY P0, R202, R204, R203, R206 ;  /* 0x0c0000cbccca7389 */ /* 0x00006400000000ce */
[----:B01----:R-:W-:Y:S05]  /*cda0*/  ENDCOLLECTIVE ;  /* 0x000000000000791b */ /* 0x003fea0003800000 */
.L_x_1001:
[----:B------:R-:W-:-:S05]  /*cdb0*/  FADD.FTZ R145, R142, R145 ;  /* 0x000000918e917221 */ /* 0x000fca0000010000 */
[----:B------:R-:W-:Y:S02]  /*cdc0*/  MOV R204, R145 ;  /* 0x0000009100cc7202 */ /* 0x000fe40000000f00 */
[----:B------:R-:W-:-:S07]  /*cdd0*/  MOV R147, R202 ;  /* 0x000000ca00937202 */ /* 0x000fce0000000f00 */
[----:B------:R-:W-:Y:S05]  /*cde0*/  WARPSYNC.COLLECTIVE R199, `(.L_x_1002) ;  /* 0x00000000c7087348 */ /* 0x000fea0003c00000 */
[----:B------:R0:W1:Y:S02]  /*cdf0*/  SHFL.BFLY P0, R202, R204, R203, R206 ;  /* 0x0c0000cbccca7389 */ /* 0x00006400000000ce */
[----:B01----:R-:W-:Y:S05]  /*ce00*/  ENDCOLLECTIVE ;  /* 0x000000000000791b */ /* 0x003fea0003800000 */
.L_x_1002:
[----:B------:R-:W-:Y:S01]  /*ce10*/  FADD.FTZ R147, R144, R147 ;  /* 0x0000009390937221 */ /* 0x000fe20000010000 */
[----:B------:R-:W-:-:S04]  /*ce20*/  HFMA2 R203, -RZ, RZ, 0, 9.5367431640625e-07 ;  /* 0x00000010ffcb7431 */ /* 0x000fc800000001ff */
[----:B------:R-:W-:Y:S02]  /*ce30*/  MOV R204, R147 ;  /* 0x0000009300cc7202 */ /* 0x000fe40000000f00 */
[----:B------:R-:W-:-:S07]  /*ce40*/  MOV R146, R202 ;  /* 0x000000ca00927202 */ /* 0x000fce0000000f00 */
[----:B------:R-:W-:Y:S05]  /*ce50*/  WARPSYNC.COLLECTIVE R199, `(.L_x_1003) ;  /* 0x00000000c7087348 */ /* 0x000fea0003c00000 */
[----:B------:R0:W1:Y:S02]  /*ce60*/  SHFL.BFLY P0, R202, R204, R203, R206 ;  /* 0x0c0000cbccca7389 */ /* 0x00006400000000ce */
[----:B01----:R-:W-:Y:S05]  /*ce70*/  ENDCOLLECTIVE ;  /* 0x000000000000791b */ /* 0x003fea0003800000 */
.L_x_1003:
[----:B------:R-:W-:-:S05]  /*ce80*/  FADD.FTZ R146, R145, R146 ;  /* 0x0000009291927221 */ /* 0x000fca0000010000 */
[----:B------:R-:W-:Y:S02]  /*ce90*/  MOV R204, R146 ;  /* 0x0000009200cc7202 */ /* 0x000fe40000000f00 */
[----:B------:R-:W-:-:S07]  /*cea0*/  MOV R140, R202 ;  /* 0x000000ca008c7202 */ /* 0x000fce0000000f00 */
[----:B------:R-:W-:Y:S05]  /*ceb0*/  WARPSYNC.COLLECTIVE R199, `(.L_x_1004) ;  /* 0x00000000c7087348 */ /* 0x000fea0003c00000 */
[----:B------:R0:W1:Y:S02]  /*cec0*/  SHFL.BFLY P0, R202, R204, R203, R206 ;  /* 0x0c0000cbccca7389 */ /* 0x00006400000000ce */
[----:B01----:R-:W-:Y:S05]  /*ced0*/  ENDCOLLECTIVE ;  /* 0x000000000000791b */ /* 0x003fea0003800000 */
.L_x_1004:
[----:B------:R-:W-:Y:S01]  /*cee0*/  MOV R141, R202 ;  /* 0x000000ca008d7202 */ /* 0x000fe20000000f00 */
[----:B------:R-:W-:Y:S06]  /*cef0*/  BRA `(.L_x_1005) ;  /* 0xffffff54000c7947 */ /* 0x000fec000383ffff */
.L_x_1006:
        /* <DEDUP_REMOVED lines=16> */
.L_x_6030:


//--------------------- .text._ZN10layer_norm22ln_bwd_finalize_kernelINS_22Kernel_traits_finalizeILj1024E6__halfS2_S2_S2_fjLb0ELj1024ELj4ENS_18Kernel_traits_baseILj1024ES2_S2_S2_S2_fjLj1024EEEEELb0ELb1EEEvNS_9BwdParamsE --------------------------
	.section	.text._ZN10layer_norm22ln_bwd_finalize_kernelINS_22Kernel_traits_finalizeILj1024E6__halfS2_S2_S2_fjLb0ELj1024ELj4ENS_18Kernel_traits_baseILj1024ES2_S2_S2_S2_fjLj1024EEEEELb0ELb1EEEvNS_9BwdParamsE,"ax",@progbits
	.align	128
        .global         _ZN10layer_norm22ln_bwd_finalize_kernelINS_22Kernel_traits_finalizeILj1024E6__halfS2_S2_S2_fjLb0ELj1024ELj4ENS_18Kernel_traits_baseILj1024ES2_S2_S2_S2_fjLj1024EEEEELb0ELb1EEEvNS_9BwdParamsE
        .type           _ZN10layer_norm22ln_bwd_finalize_kernelINS_22Kernel_traits_finalizeILj1024E6__halfS2_S2_S2_fjLb0ELj1024ELj4ENS_18Kernel_traits_baseILj1024ES2_S2_S2_S2_fjLj1024EEEEELb0ELb1EEEvNS_9BwdParamsE,@function
        .size           _ZN10layer_norm22ln_bwd_finalize_kernelINS_22Kernel_traits_finalizeILj1024E6__halfS2_S2_S2_fjLb0ELj1024ELj4ENS_18Kernel_traits_baseILj1024ES2_S2_S2_S2_fjLj1024EEEEELb0ELb1EEEvNS_9BwdParamsE,(.L_x_6031 - _ZN10layer_norm22ln_bwd_finalize_kernelINS_22Kernel_traits_finalizeILj1024E6__halfS2_S2_S2_fjLb0ELj1024ELj4ENS_18Kernel_traits_baseILj1024ES2_S2_S2_S2_fjLj1024EEEEELb0ELb1EEEvNS_9BwdParamsE)
        .other          _ZN10layer_norm22ln_bwd_finalize_kernelINS_22Kernel_traits_finalizeILj1024E6__halfS2_S2_S2_fjLb0ELj1024ELj4ENS_18Kernel_traits_baseILj1024ES2_S2_S2_S2_fjLj1024EEEEELb0ELb1EEEvNS_9BwdParamsE,@"STO_CUDA_ENTRY STV_DEFAULT"
_ZN10layer_norm22ln_bwd_finalize_kernelINS_22Kernel_traits_finalizeILj1024E6__halfS2_S2_S2_fjLb0ELj1024ELj4ENS_18Kernel_traits_baseILj1024ES2_S2_S2_S2_fjLj1024EEEEELb0ELb1EEEvNS_9BwdParamsE:
.text._ZN10layer_norm22ln_bwd_finalize_kernelINS_22Kernel_traits_finalizeILj1024E6__halfS2_S2_S2_fjLb0ELj1024ELj4ENS_18Kernel_traits_baseILj1024ES2_S2_S2_S2_fjLj1024EEEEELb0ELb1EEEvNS_9BwdParamsE:
        /* <DEDUP_REMOVED lines=77> */
.L_x_1011:
        /* <DEDUP_REMOVED lines=118> */
.L_x_1010:
[----:B------:R-:W-:Y:S05]  /*0c30*/  BSYNC.RECONVERGENT B1 ;  /* 0x0000000000017941 */ /* 0x000fea0003800200 */
.L_x_1009:
        /* <DEDUP_REMOVED lines=69> */
.L_x_1013:
[----:B------:R-:W-:Y:S05]  /*1090*/  BSYNC.RECONVERGENT B1 ;  /* 0x0000000000017941 */ /* 0x000fea0003800200 */
.L_x_1012:
        /* <DEDUP_REMOVED lines=38> */
.L_x_1015:
[----:B------:R-:W-:Y:S05]  /*1300*/  BSYNC.RECONVERGENT B1 ;  /* 0x0000000000017941 */ /* 0x000fea0003800200 */
.L_x_1014:
[----:B------:R-:W-:Y:S05]  /*1310*/  @!P1 BRA `(.L_x_1008) ;  /* 0x0000000000409947 */ /* 0x000fea0003800000 */
[----:B------:R-:W0:Y:S01]  /*1320*/  LDC R12, c[0x0][0x388] ;  /* 0x0000e200ff0c7b82 */ /* 0x000e220000000800 */
[----:B------:R-:W-:-:S07]  /*1330*/  IADD3 R0, PT, PT, -R0, RZ, RZ ;  /* 0x000000ff00007210 */ /* 0x000fce0007ffe1ff */
[----:B------:R-:W1:Y:S08]  /*1340*/  LDC.64 R8, c[0x0][0x440] ;  /* 0x00011000ff087b82 */ /* 0x000e700000000a00 */
[----:B------:R-:W2:Y:S01]  /*1350*/  LDC.64 R10, c[0x0][0x448] ;  /* 0x00011200ff0a7b82 */ /* 0x000ea20000000a00 */
[----:B0-----:R-:W-:-:S05]  /*1360*/  IMAD R2, R2, R12, R5 ;  /* 0x0000000c02027224 */ /* 0x001fca00078e0205 */
[----:B------:R-:W-:-:S07]  /*1370*/  IADD3 R13, PT, PT, R57, R2, RZ ;  /* 0x00000002390d7210 */ /* 0x000fce0007ffe0ff */
.L_x_1016:
        /* <DEDUP_REMOVED lines=10> */
.L_x_1008:
[----:B------:R-:W-:Y:S05]  /*1420*/  BSYNC.RECONVERGENT B0 ;  /* 0x0000000000007941 */ /* 0x000fea0003800200 */
.L_x_1007:
        /* <DEDUP_REMOVED lines=54> */
[----:B-1----:R-:W-:Y:S02]  /*1790*/  F2FP.F16.F32.PACK_AB R7, R7, R6 ;  /* 0x000000060707723e */ /* 0x002fe400000000ff */
[----:B--2---:R-:W-:-:S03]  /*17a0*/  F2FP.F16.F32.PACK_AB R9, R9, R8 ;  /* 0x000000080909723e */ /* 0x004fc600000000ff */
[----:B------:R-:W-:Y:S04]  /*17b0*/  STG.E desc[UR6][R2.64], R7 ;  /* 0x0000000702007986 */ /* 0x000fe8000c101906 */
[----:B------:R-:W-:Y:S01]  /*17c0*/  STG.E desc[UR6][R4.64], R9 ;  /* 0x0000000904007986 */ /* 0x000fe2000c101906 */
[----:B------:R-:W-:Y:S05]  /*17d0*/  EXIT ;  /* 0x000000000000794d */ /* 0x000fea0003800000 */
.L_x_1017:
        /* <DEDUP_REMOVED lines=10> */
.L_x_6031:


//--------------------- .text._ZN10layer_norm40ln_parallel_residual_bwd_finalize_kernelINS_22Kernel_traits_finalizeILj1024E6__halfS2_S2_S2_fjLb0ELj1024ELj4ENS_18Kernel_traits_baseILj1024ES2_S2_S2_S2_fjLj1024EEEEELb1EEEvNS_9BwdParamsE --------------------------
	.section	.text._ZN10layer_norm40ln_parallel_residual_bwd_finalize_kernelINS_22Kernel_traits_finalizeILj1024E6__halfS2_S2_S2_fjLb0ELj1024ELj4ENS_18Kernel_traits_baseILj1024ES2_S2_S2_S2_fjLj1024EEEEELb1EEEvNS_9BwdParamsE,"ax",@progbits
	.align	128
        .global         _ZN10layer_norm40ln_parallel_residual_bwd_finalize_kernelINS_22Kernel_traits_finalizeILj1024E6__halfS2_S2_S2_fjLb0ELj1024ELj4ENS_18Kernel_traits_baseILj1024ES2_S2_S2_S2_fjLj1024EEEEELb1EEEvNS_9BwdParamsE
        .type           _ZN10layer_norm40ln_parallel_residual_bwd_finalize_kernelINS_22Kernel_traits_finalizeILj1024E6__halfS2_S2_S2_fjLb0ELj1024ELj4ENS_18Kernel_traits_baseILj1024ES2_S2_S2_S2_fjLj1024EEEEELb1EEEvNS_9BwdParamsE,@function
        .size           _ZN10layer_norm40ln_parallel_residual_bwd_finalize_kernelINS_22Kernel_traits_finalizeILj1024E6__halfS2_S2_S2_fjLb0ELj1024ELj4ENS_18Kernel_traits_baseILj1024ES2_S2_S2_S2_fjLj1024EEEEELb1EEEvNS_9BwdParamsE,(.L_x_6032 - _ZN10layer_norm40ln_parallel_residual_bwd_finalize_kernelINS_22Kernel_traits_finalizeILj1024E6__halfS2_S2_S2_fjLb0ELj1024ELj4ENS_18Kernel_traits_baseILj1024ES2_S2_S2_S2_fjLj1024EEEEELb1EEEvNS_9BwdParamsE)
        .other          _ZN10layer_norm40ln_parallel_residual_bwd_finalize_kernelINS_22Kernel_traits_finalizeILj1024E6__halfS2_S2_S2_fjLb0ELj1024ELj4ENS_18Kernel_traits_baseILj1024ES2_S2_S2_S2_fjLj1024EEEEELb1EEEvNS_9BwdParamsE,@"STO_CUDA_ENTRY STV_DEFAULT"
_ZN10layer_norm40ln_parallel_residual_bwd_finalize_kernelINS_22Kernel_traits_finalizeILj1024E6__halfS2_S2_S2_fjLb0ELj1024ELj4ENS_18Kernel_traits_baseILj1024ES2_S2_S2_S2_fjLj1024EEEEELb1EEEvNS_9BwdParamsE:
.text._ZN10layer_norm40ln_parallel_residual_bwd_finalize_kernelINS_22Kernel_traits_finalizeILj1024E6__halfS2_S2_S2_fjLb0ELj1024ELj4ENS_18Kernel_traits_baseILj1024ES2_S2_S2_S2_fjLj1024EEEEELb1EEEvNS_9BwdParamsE:
        /* <DEDUP_REMOVED lines=57> */
.L_x_1022:
        /* <DEDUP_REMOVED lines=112> */
.L_x_1021:
[----:B------:R-:W-:Y:S05]  /*0a90*/  BSYNC.RECONVERGENT B1 ;  /* 0x0000000000017941 */ /* 0x000fea0003800200 */
.L_x_1020:
        /* <DEDUP_REMOVED lines=67> */
.L_x_1024:
[----:B------:R-:W-:Y:S05]  /*0ed0*/  BSYNC.RECONVERGENT B1 ;  /* 0x0000000000017941 */ /* 0x000fea0003800200 */
.L_x_1023:
        /* <DEDUP_REMOVED lines=37> */
.L_x_1026:
[----:B------:R-:W-:Y:S05]  /*1130*/  BSYNC.RECONVERGENT B1 ;  /* 0x0000000000017941 */ /* 0x000fea0003800200 */
.L_x_1025:
        /* <DEDUP_REMOVED lines=19> */
.L_x_1019:
[----:B------:R-:W-:Y:S05]  /*1270*/  BSYNC.RECONVERGENT B0 ;  /* 0x0000000000007941 */ /* 0x000fea0003800200 */
.L_x_1018:
        /* <DEDUP_REMOVED lines=93> */
.L_x_1027:
        /* <DEDUP_REMOVED lines=11> */
.L_x_6032:


//--------------------- .text._ZN10layer_norm31ln_parallel_residual_bwd_kernelINS_13Kernel_traitsI6__halfS2_S2_S2_fjLj1024ELj1ELj4ELj1ELj16ENS_18Kernel_traits_baseILj1024ES2_S2_S2_S2_fjLj128EEEEELb1ELb1ELb1EEEvNS_9BwdParamsE --------------------------
	.section	.text._ZN10layer_norm31ln_parallel_residual_bwd_kernelINS_13Kernel_traitsI6__halfS2_S2_S2_fjLj1024ELj1ELj4ELj1ELj16ENS_18Kernel_traits_baseILj1024ES2_S2_S2_S2_fjLj128EEEEELb1ELb1ELb1EEEvNS_9BwdParamsE,"ax",@progbits
	.align	128
        .global         _ZN10layer_norm31ln_parallel_residual_bwd_kernelINS_13Kernel_traitsI6__halfS2_S2_S2_fjLj1024ELj1ELj4ELj1ELj16ENS_18Kernel_traits_baseILj1024ES2_S2_S2_S2_fjLj128EEEEELb1ELb1ELb1EEEvNS_9BwdParamsE
        .type           _ZN10layer_norm31ln_parallel_residual_bwd_kernelINS_13Kernel_traitsI6__halfS2_S2_S2_fjLj1024ELj1ELj4ELj1ELj16ENS_18Kernel_traits_baseILj1024ES2_S2_S2_S2_fjLj128EEEEELb1ELb1ELb1EEEvNS_9BwdParamsE,@function
        .size           _ZN10layer_norm31ln_parallel_residual_bwd_kernelINS_13Kernel_traitsI6__halfS2_S2_S2_fjLj1024ELj1ELj4ELj1ELj16ENS_18Kernel_traits_baseILj1024ES2_S2_S2_S2_fjLj128EEEEELb1ELb1ELb1EEEvNS_9BwdParamsE,(.L_x_6033 - _ZN10layer_norm31ln_parallel_residual_bwd_kernelINS_13Kernel_traitsI6__halfS2_S2_S2_fjLj1024ELj1ELj4ELj1ELj16ENS_18Kernel_traits_baseILj1024ES2_S2_S2_S2_fjLj128EEEEELb1ELb1ELb1EEEvNS_9BwdParamsE)
        .other          _ZN10layer_norm31ln_parallel_residual_bwd_kernelINS_13Kernel_traitsI6__halfS2_S2_S2_fjLj1024ELj1ELj4ELj1ELj16ENS_18Kernel_traits_baseILj1024ES2_S2_S2_S2_fjLj128EEEEELb1ELb1ELb1EEEvNS_9BwdParamsE,@"STO_CUDA_ENTRY STV_DEFAULT"
_ZN10layer_norm31ln_parallel_residual_bwd_kernelINS_13Kernel_traitsI6__halfS2_S2_S2_fjLj1024ELj1ELj4ELj1ELj16ENS_18Kernel_traits_baseILj1024ES2_S2_S2_S2_fjLj128EEEEELb1ELb1ELb1EEEvNS_9BwdParamsE:
.text._ZN10layer_norm31ln_parallel_residual_bwd_kernelINS_13Kernel_traitsI6__halfS2_S2_S2_fjLj1024ELj1ELj4ELj1ELj16ENS_18Kernel_traits_baseILj1024ES2_S2_S2_S2_fjLj128EEEEELb1ELb1ELb1EEEvNS_9BwdParamsE:
        /* <DEDUP_REMOVED lines=58> */
[----:B-1----:R-:W-:-:S04]  /*03a0*/  UISETP.NE.U32.AND UP0, UPT, UR14, URZ, UPT ;  /* 0x000000ff0e00728c */ /* 0x002fc8000bf05070 */
[----:B------:R-:W-:Y:S01]  /*03b0*/  UISETP.NE.AND.EX UP0, UPT, UR15, URZ, UPT, UP0 ;  /* 0x000000ff0f00728c */ /* 0x000fe2000bf05300 */
[----:B------:R-:W-:Y:S01]  /*03c0*/  HFMA2 R0, -RZ, RZ, 0, 0 ;  /* 0x00000000ff007431 */ /* 0x000fe200000001ff */
[----:B------:R-:W-:Y:S01]  /*03d0*/  BSSY B1, `(.L_x_1030) ;  /* 0x0000ae7000017945 */ /* 0x000fe20003800000 */
        /* <DEDUP_REMOVED lines=26> */
[----:B--2---:R-:W-:Y:S02]  /*0580*/  ISETP.NE.AND P3, PT, R121, RZ, PT ;  /* 0x000000ff7900720c */ /* 0x004fe40003f65270 */
[----:B------:R-:W-:Y:S02]  /*0590*/  CS2R R112, SRZ ;  /* 0x0000000000707805 */ /* 0x000fe4000001ff00 */
[----:B------:R-:W-:-:S02]  /*05a0*/  PLOP3.LUT P4, PT, PT, PT, UP0, 0x80, 0x8 ;  /* 0x000000000008781c */ /* 0x000fc40003f8f008 */
[----:B------:R-:W-:Y:S01]  /*05b0*/  MOV R120, RZ ;  /* 0x000000ff00787202 */ /* 0x000fe20000000f00 */
[--C-:B---3--:R-:W-:Y:S02]  /*05c0*/  HADD2.F32 R176, -RZ, R136.reuse.H0_H0 ;  /* 0x20000088ffb07230 */ /* 0x108fe40000004100 */
[----:B------:R-:W-:Y:S02]  /*05d0*/  HADD2.F32 R175, -RZ, R136.H1_H1 ;  /* 0x30000088ffaf7230 */ /* 0x000fe40000004100 */
[--C-:B------:R-:W-:Y:S02]  /*05e0*/  HADD2.F32 R174, -RZ, R137.reuse.H0_H0 ;  /* 0x20000089ffae7230 */ /* 0x100fe40000004100 */
[----:B------:R-:W-:Y:S02]  /*05f0*/  HADD2.F32 R169, -RZ, R137.H1_H1 ;  /* 0x30000089ffa97230 */ /* 0x000fe40000004100 */
[--C-:B------:R-:W-:Y:S02]  /*0600*/  HADD2.F32 R168, -RZ, R138.reuse.H0_H0 ;  /* 0x2000008affa87230 */ /* 0x100fe40000004100 */
[----:B------:R-:W-:-:S02]  /*0610*/  HADD2.F32 R141, -RZ, R138.H1_H1 ;  /* 0x3000008aff8d7230 */ /* 0x000fc40000004100 */
[--C-:B----4-:R-:W-:Y:S02]  /*0620*/  HADD2.F32 R138, -RZ, R128.reuse.H0_H0 ;  /* 0x20000080ff8a7230 */ /* 0x110fe40000004100 */
[----:B------:R-:W-:Y:S02]  /*0630*/  HADD2.F32 R137, -RZ, R128.H1_H1 ;  /* 0x30000080ff897230 */ /* 0x000fe40000004100 */
[--C-:B------:R-:W-:Y:S02]  /*0640*/  HADD2.F32 R136, -RZ, R129.reuse.H0_H0 ;  /* 0x20000081ff887230 */ /* 0x100fe40000004100 */
[----:B------:R-:W-:Y:S02]  /*0650*/  HADD2.F32 R135, -RZ, R129.H1_H1 ;  /* 0x30000081ff877230 */ /* 0x000fe40000004100 */
[--C-:B------:R-:W-:Y:S02]  /*0660*/  HADD2.F32 R134, -RZ, R130.reuse.H0_H0 ;  /* 0x20000082ff867230 */ /* 0x100fe40000004100 */
[----:B------:R-:W-:-:S02]  /*0670*/  HADD2.F32 R133, -RZ, R130.H1_H1 ;  /* 0x30000082ff857230 */ /* 0x000fc40000004100 */
[--C-:B-----5:R-:W-:Y:S02]  /*0680*/  HADD2.F32 R184, -RZ, R8.reuse.H0_H0 ;  /* 0x20000008ffb87230 */ /* 0x120fe40000004100 */
[----:B------:R-:W-:Y:S02]  /*0690*/  HADD2.F32 R183, -RZ, R8.H1_H1 ;  /* 0x30000008ffb77230 */ /* 0x000fe40000004100 */
[--C-:B------:R-:W-:Y:S02]  /*06a0*/  HADD2.F32 R182, -RZ, R9.reuse.H0_H0 ;  /* 0x20000009ffb67230 */ /* 0x100fe40000004100 */
[----:B------:R-:W-:Y:S01]  /*06b0*/  HADD2.F32 R181, -RZ, R9.H1_H1 ;  /* 0x30000009ffb57230 */ /* 0x000fe20000004100 */
[----:B------:R-:W-:Y:S01]  /*06c0*/  CS2R R8, SRZ ;  /* 0x0000000000087805 */ /* 0x000fe2000001ff00 */
[--C-:B------:R-:W-:Y:S02]  /*06d0*/  HADD2.F32 R180, -RZ, R10.reuse.H0_H0 ;  /* 0x2000000affb47230 */ /* 0x100fe40000004100 */
[----:B------:R-:W-:-:S02]  /*06e0*/  HADD2.F32 R179, -RZ, R10.H1_H1 ;  /* 0x3000000affb37230 */ /* 0x000fc40000004100 */
[--C-:B------:R-:W-:Y:S02]  /*06f0*/  HADD2.F32 R178, -RZ, R11.reuse.H0_H0 ;  /* 0x2000000bffb27230 */ /* 0x100fe40000004100 */
[----:B------:R-:W-:Y:S01]  /*0700*/  HADD2.F32 R177, -RZ, R11.H1_H1 ;  /* 0x3000000bffb17230 */ /* 0x000fe20000004100 */
[----:B------:R-:W-:Y:S01]  /*0710*/  CS2R R10, SRZ ;  /* 0x00000000000a7805 */ /* 0x000fe2000001ff00 */
[----:B------:R-:W-:Y:S02]  /*0720*/  HADD2.F32 R140, -RZ, R139.H0_H0 ;  /* 0x2000008bff8c7230 */ /* 0x000fe40000004100 */
[----:B------:R-:W-:Y:S02]  /*0730*/  HADD2.F32 R132, -RZ, R131.H0_H0 ;  /* 0x20000083ff847230 */ /* 0x000fe40000004100 */
[--C-:B------:R-:W-:Y:S02]  /*0740*/  HADD2.F32 R130, -RZ, R4.reuse.H0_H0 ;  /* 0x20000004ff827230 */ /* 0x100fe40000004100 */
[----:B------:R-:W-:-:S02]  /*0750*/  HADD2.F32 R129, -RZ, R4.H1_H1 ;  /* 0x30000004ff817230 */ /* 0x000fc40000004100 */
[--C-:B------:R-:W-:Y:S02]  /*0760*/  HADD2.F32 R128, -RZ, R5.reuse.H0_H0 ;  /* 0x20000005ff807230 */ /* 0x100fe40000004100 */
[----:B------:R-:W-:Y:S01]  /*0770*/  HADD2.F32 R127, -RZ, R5.H1_H1 ;  /* 0x30000005ff7f7230 */ /* 0x000fe20000004100 */
[----:B------:R-:W-:Y:S01]  /*0780*/  CS2R R4, SRZ ;  /* 0x0000000000047805 */ /* 0x000fe2000001ff00 */
[--C-:B------:R-:W-:Y:S02]  /*0790*/  HADD2.F32 R126, -RZ, R6.reuse.H0_H0 ;  /* 0x20000006ff7e7230 */ /* 0x100fe40000004100 */
[----:B------:R-:W-:Y:S02]  /*07a0*/  HADD2.F32 R125, -RZ, R6.H1_H1 ;  /* 0x30000006ff7d7230 */ /* 0x000fe40000004100 */
[--C-:B------:R-:W-:Y:S02]  /*07b0*/  HADD2.F32 R124, -RZ, R7.reuse.H0_H0 ;  /* 0x20000007ff7c7230 */ /* 0x100fe40000004100 */
[----:B------:R-:W-:Y:S01]  /*07c0*/  HADD2.F32 R123, -RZ, R7.H1_H1 ;  /* 0x30000007ff7b7230 */ /* 0x000fe20000004100 */
[----:B------:R-:W-:Y:S01]  /*07d0*/  CS2R R6, SRZ ;  /* 0x0000000000067805 */ /* 0x000fe2000001ff00 */
[----:B------:R-:W-:-:S02]  /*07e0*/  HADD2.F32 R139, -RZ, R139.H1_H1 ;  /* 0x3000008bff8b7230 */ /* 0x000fc40000004100 */
[----:B------:R-:W-:-:S07]  /*07f0*/  HADD2.F32 R131, -RZ, R131.H1_H1 ;  /* 0x30000083ff837230 */ /* 0x000fce0000004100 */
.L_x_1064:
[----:B------:R-:W0:Y:S01]  /*0800*/  LDC.64 R100, c[0x0][0x3a8] ;  /* 0x0000ea00ff647b82 */ /* 0x000e220000000a00 */
[----:B------:R-:W-:-:S05]  /*0810*/  IMAD R76, R122, UR16, RZ ;  /* 0x000000107a4c7c24 */ /* 0x000fca000f8e02ff */
[----:B------:R-:W-:Y:S02]  /*0820*/  SHF.R.S32.HI R77, RZ, 0x1f, R76 ;  /* 0x0000001fff4d7819 */ /* 0x000fe4000001144c */
[----:B------:R-:W1:Y:S02]  /*0830*/  LDC.64 R152, c[0x0][0x3c0] ;  /* 0x0000f000ff987b82 */ /* 0x000e640000000a00 */
[----:B------:R-:W-:-:S04]  /*0840*/  LEA.HI R76, R77, R76, RZ, 0x3 ;  /* 0x0000004c4d4c7211 */ /* 0x000fc800078f18ff */
[----:B------:R-:W-:Y:S02]  /*0850*/  LEA.HI.SX32 R193, R76, R185, 0x1d ;  /* 0x000000b94cc17211 */ /* 0x000fe400078feaff */
[----:B------:R-:W2:Y:S08]  /*0860*/  LDC.64 R104, c[0x0][0x428] ;  /* 0x00010a00ff687b82 */ /* 0x000eb00000000a00 */
[----:B------:R-:W3:Y:S01]  /*0870*/  LDC.64 R150, c[0x0][0x3c8] ;  /* 0x0000f200ff967b82 */ /* 0x000ee20000000a00 */
[C---:B0-----:R-:W-:Y:S01]  /*0880*/  IMAD.WIDE.U32 R76, R193.reuse, 0x10, R100 ;  /* 0x00000010c14c7825 */ /* 0x041fe200078e0064 */
[----:B------:R-:W-:-:S02]  /*0890*/  IADD3 R191, PT, PT, R193, 0x20, RZ ;  /* 0x00000020c1bf7810 */ /* 0x000fc40007ffe0ff */
[C---:B------:R-:W-:Y:S02]  /*08a0*/  IADD3 R189, PT, PT, R193.reuse, 0x40, RZ ;  /* 0x00000040c1bd7810 */ /* 0x040fe40007ffe0ff */
[----:B------:R-:W-:Y:S01]  /*08b0*/  IADD3 R187, PT, PT, R193, 0x60, RZ ;  /* 0x00000060c1bb7810 */ /* 0x000fe20007ffe0ff */
[----:B------:R-:W4:Y:S01]  /*08c0*/  LDG.E.128 R76, desc[UR12][R76.64] ;  /* 0x0000000c4c4c7981 */ /* 0x000f22000c1e1d00 */
[----:B-1----:R-:W-:Y:S01]  /*08d0*/  IMAD.WIDE R152, R122, 0x4, R152 ;  /* 0x000000047a987825 */ /* 0x002fe200078e0298 */
[----:B------:R-:W-:Y:S01]  /*08e0*/  ISETP.NE.U32.AND P0, PT, RZ, UR18, PT ;  /* 0x00000012ff007c0c */ /* 0x000fe2000bf05070 */
[----:B------:R-:W0:Y:S02]  /*08f0*/  @P4 LDC.64 R162, c[0x0][0x438] ;  /* 0x00010e00ffa24b82 */ /* 0x000e240000000a00 */
[----:B------:R-:W-:Y:S01]  /*0900*/  IMAD.WIDE.U32 R84, R191, 0x10, R100 ;  /* 0x00000010bf547825 */ /* 0x000fe200078e0064 */
[----:B------:R-:W4:Y:S03]  /*0910*/  LDG.E R188, desc[UR12][R152.64] ;  /* 0x0000000c98bc7981 */ /* 0x000f26000c1e1900 */
[----:B--2---:R-:W-:-:S02]  /*0920*/  IMAD.WIDE.U32 R80, R193, 0x10, R104 ;  /* 0x00000010c1507825 */ /* 0x004fc400078e0068 */
[----:B------:R-:W2:Y:S01]  /*0930*/  LDG.E.128 R84, desc[UR12][R84.64] ;  /* 0x0000000c54547981 */ /* 0x000ea2000c1e1d00 */
[----:B------:R-:W1:Y:S01]  /*0940*/  @P4 LDC.64 R156, c[0x0][0x438] ;  /* 0x00010e00ff9c4b82 */ /* 0x000e620000000a00 */
[--C-:B------:R-:W-:Y:S02]  /*0950*/  IMAD.WIDE.U32 R92, R189, 0x10, R100.reuse ;  /* 0x00000010bd5c7825 */ /* 0x100fe400078e0064 */
[----:B------:R-:W2:Y:S02]  /*0960*/  LDG.E.128 R80, desc[UR12][R80.64] ;  /* 0x0000000c50507981 */ /* 0x000ea4000c1e1d00 */
[----:B------:R-:W-:Y:S02]  /*0970*/  IMAD.WIDE.U32 R100, R187, 0x10, R100 ;  /* 0x00000010bb647825 */ /* 0x000fe400078e0064 */
[----:B------:R-:W2:Y:S01]  /*0980*/  LDG.E.128 R92, desc[UR12][R92.64] ;  /* 0x0000000c5c5c7981 */ /* 0x000ea2000c1e1d00 */
[----:B------:R-:W1:Y:S01]  /*0990*/  @P4 LDC.64 R158, c[0x0][0x438] ;  /* 0x00010e00ff9e4b82 */ /* 0x000e620000000a00 */
[----:B------:R-:W-:-:S02]  /*09a0*/  IMAD.WIDE.U32 R96, R189, 0x10, R104 ;  /* 0x00000010bd607825 */ /* 0x000fc400078e0068 */
[----:B------:R-:W2:Y:S02]  /*09b0*/  LDG.E.128 R100, desc[UR12][R100.64] ;  /* 0x0000000c64647981 */ /* 0x000ea4000c1e1d00 */
[----:B---3--:R-:W-:Y:S02]  /*09c0*/  IMAD.WIDE R164, R122, 0x4, R150 ;  /* 0x000000047aa47825 */ /* 0x008fe400078e0296 */
[----:B------:R-:W3:Y:S01]  /*09d0*/  LDG.E.128 R96, desc[UR12][R96.64] ;  /* 0x0000000c60607981 */ /* 0x000ee2000c1e1d00 */
[----:B------:R-:W1:Y:S01]  /*09e0*/  @P4 LDC.64 R160, c[0x0][0x438] ;  /* 0x00010e00ffa04b82 */ /* 0x000e620000000a00 */
[--C-:B------:R-:W-:Y:S02]  /*09f0*/  IMAD.WIDE.U32 R88, R191, 0x10, R104.reuse ;  /* 0x00000010bf587825 */ /* 0x100fe400078e0068 */
[----:B------:R0:W3:Y:S02]  /*0a00*/  LDG.E R186, desc[UR12][R164.64] ;  /* 0x0000000ca4ba7981 */ /* 0x0000e4000c1e1900 */
[----:B------:R-:W-:-:S02]  /*0a10*/  IMAD.WIDE.U32 R104, R187, 0x10, R104 ;  /* 0x00000010bb687825 */ /* 0x000fc400078e0068 */
[----:B------:R-:W3:Y:S04]  /*0a20*/  LDG.E.128 R88, desc[UR12][R88.64] ;  /* 0x0000000c58587981 */ /* 0x000ee8000c1e1d00 */
[----:B------:R-:W3:Y:S01]  /*0a30*/  LDG.E.128 R104, desc[UR12][R104.64] ;  /* 0x0000000c68687981 */ /* 0x000ee2000c1e1d00 */
[----:B------:R-:W-:Y:S01]  /*0a40*/  ISETP.NE.AND.EX P0, PT, RZ, UR19, PT, P0 ;  /* 0x00000013ff007c0c */ /* 0x000fe2000bf05300 */
[----:B0-----:R-:W0:-:S12]  /*0a50*/  LDC.64 R164, c[0x0][0x3b0] ;  /* 0x0000ec00ffa47b82 */ /* 0x001e180000000a00 */
[----:B------:R-:W0:Y:S01]  /*0a60*/  @P0 LDC.64 R150, c[0x0][0x3b8] ;  /* 0x0000ee00ff960b82 */ /* 0x000e220000000a00 */
[----:B------:R-:W-:-:S04]  /*0a70*/  @P4 IMAD.WIDE.U32 R172, R187, 0x10, R162 ;  /* 0x00000010bbac4825 */ /* 0x000fc800078e00a2 */
[C---:B-1----:R-:W-:Y:S01]  /*0a80*/  @P4 IMAD.WIDE.U32 R156, R193.reuse, 0x10, R156 ;  /* 0x00000010c19c4825 */ /* 0x042fe200078e009c */
[----:B------:R-:W5:Y:S02]  /*0a90*/  @P4 LDG.E.128 R64, desc[UR12][R172.64] ;  /* 0x0000000cac404981 */ /* 0x000f64000c1e1d00 */
[----:B------:R-:W1:Y:S02]  /*0aa0*/  @P0 LDC.64 R166, c[0x0][0x3b8] ;  /* 0x0000ee00ffa60b82 */ /* 0x000e640000000a00 */
[----:B------:R-:W5:Y:S01]  /*0ab0*/  @P4 LDG.E.128 R52, desc[UR12][R156.64] ;  /* 0x0000000c9c344981 */ /* 0x000f62000c1e1d00 */
[----:B0-----:R-:W-:-:S05]  /*0ac0*/  IMAD.WIDE.U32 R162, R193, 0x8, R164 ;  /* 0x00000008c1a27825 */ /* 0x001fca00078e00a4 */
[----:B------:R-:W0:Y:S01]  /*0ad0*/  @P0 LDC.64 R152, c[0x0][0x3b8] ;  /* 0x0000ee00ff980b82 */ /* 0x000e220000000a00 */
[----:B------:R-:W5:Y:S01]  /*0ae0*/  LDG.E.64 R162, desc[UR12][R162.64] ;  /* 0x0000000ca2a27981 */ /* 0x000f62000c1e1b00 */
[----:B------:R-:W-:-:S06]  /*0af0*/  @P0 IMAD.WIDE.U32 R150, R191, 0x8, R150 ;  /* 0x00000008bf960825 */ /* 0x000fcc00078e0096 */
[----:B------:R-:W0:Y:S01]  /*0b00*/  @P0 LDC.64 R154, c[0x0][0x3b8] ;  /* 0x0000ee00ff9a0b82 */ /* 0x000e220000000a00 */
[----:B------:R1:W5:Y:S02]  /*0b10*/  @P0 LDG.E.64 R142, desc[UR12][R150.64] ;  /* 0x0000000c968e0981 */ /* 0x000364000c1e1b00 */
[----:B-1----:R-:W-:-:S06]  /*0b20*/  IMAD.WIDE.U32 R150, R187, 0x8, R164 ;  /* 0x00000008bb967825 */ /* 0x002fcc00078e00a4 */
[----:B------:R-:W5:Y:S01]  /*0b30*/  LDG.E.64 R150, desc[UR12][R150.64] ;  /* 0x0000000c96967981 */ /* 0x000f62000c1e1b00 */
[----:B------:R-:W-:-:S04]  /*0b40*/  @P0 IMAD.WIDE.U32 R166, R193, 0x8, R166 ;  /* 0x00000008c1a60825 */ /* 0x000fc800078e00a6 */
[----:B0-----:R-:W-:Y:S01]  /*0b50*/  @P0 IMAD.WIDE.U32 R152, R189, 0x8, R152 ;  /* 0x00000008bd980825 */ /* 0x001fe200078e0098 */
[----:B------:R0:W5:Y:S03]  /*0b60*/  @P0 LDG.E.64 R144, desc[UR12][R166.64] ;  /* 0x0000000ca6900981 */ /* 0x000166000c1e1b00 */
[----:B------:R-:W-:Y:S01]  /*0b70*/  @P0 IMAD.WIDE.U32 R154, R187, 0x8, R154 ;  /* 0x00000008bb9a0825 */ /* 0x000fe200078e009a */
[----:B------:R-:W5:Y:S03]  /*0b80*/  @P0 LDG.E.64 R146, desc[UR12][R152.64] ;  /* 0x0000000c98920981 */ /* 0x000f66000c1e1b00 */
[--C-:B------:R-:W-:Y:S01]  /*0b90*/  IMAD.WIDE.U32 R170, R191, 0x8, R164.reuse ;  /* 0x00000008bfaa7825 */ /* 0x100fe200078e00a4 */
[----:B------:R-:W5:Y:S03]  /*0ba0*/  @P0 LDG.E.64 R148, desc[UR12][R154.64] ;  /* 0x0000000c9a940981 */ /* 0x000f66000c1e1b00 */
[----:B0-----:R-:W-:-:S04]  /*0bb0*/  IMAD.WIDE.U32 R166, R189, 0x8, R164 ;  /* 0x00000008bda67825 */ /* 0x001fc800078e00a4 */
[----:B------:R-:W-:Y:S01]  /*0bc0*/  @P4 IMAD.WIDE.U32 R158, R191, 0x10, R158 ;  /* 0x00000010bf9e4825 */ /* 0x000fe200078e009e */
[----:B------:R0:W5:Y:S03]  /*0bd0*/  LDG.E.64 R152, desc[UR12][R166.64] ;  /* 0x0000000ca6987981 */ /* 0x000166000c1e1b00 */
[----:B------:R-:W-:Y:S01]  /*0be0*/  @P4 IMAD.WIDE.U32 R160, R189, 0x10, R160 ;  /* 0x00000010bda04825 */ /* 0x000fe200078e00a0 */
[----:B------:R1:W5:Y:S04]  /*0bf0*/  LDG.E.64 R154, desc[UR12][R170.64] ;  /* 0x0000000caa9a7981 */ /* 0x000368000c1e1b00 */
[----:B------:R-:W5:Y:S04]  /*0c00*/  @P4 LDG.E.128 R56, desc[UR12][R158.64] ;  /* 0x0000000c9e384981 */ /* 0x000f68000c1e1d00 */
[----:B------:R3:W5:Y:S01]  /*0c10*/  @P4 LDG.E.128 R60, desc[UR12][R160.64] ;  /* 0x0000000ca03c4981 */ /* 0x000762000c1e1d00 */
[----:B------:R-:W-:Y:S01]  /*0c20*/  UMOV UR7, 0xffffffff ;  /* 0xffffffff00077882 */ /* 0x000fe20000000000 */
[----:B------:R-:W-:-:S04]  /*0c30*/  ISETP.NE.U32.AND P1, PT, RZ, UR18, PT ;  /* 0x00000012ff007c0c */ /* 0x000fc8000bf25070 */
[----:B------:R-:W-:Y:S01]  /*0c40*/  ISETP.NE.AND.EX P1, PT, RZ, UR19, PT, P1 ;  /* 0x00000013ff007c0c */ /* 0x000fe2000bf25310 */
[--C-:B----4-:R-:W-:Y:S02]  /*0c50*/  HADD2.F32 R157, -RZ, R76.reuse.H0_H0 ;  /* 0x2000004cff9d7230 */ /* 0x110fe40000004100 */
[----:B------:R-:W-:Y:S01]  /*0c60*/  HADD2.F32 R190, -RZ, R76.H1_H1 ;  /* 0x3000004cffbe7230 */ /* 0x000fe20000004100 */
[----:B------:R-:W-:Y:S01]  /*0c70*/  FSEL R188, R188, RZ, !P3 ;  /* 0x000000ffbcbc7208 */ /* 0x000fe20005800000 */
[--C-:B------:R-:W-:Y:S02]  /*0c80*/  HADD2.F32 R192, -RZ, R77.reuse.H0_H0 ;  /* 0x2000004dffc07230 */ /* 0x100fe40000004100 */
[----:B------:R-:W-:Y:S02]  /*0c90*/  HADD2.F32 R194, -RZ, R77.H1_H1 ;  /* 0x3000004dffc27230 */ /* 0x000fe40000004100 */
[----:B------:R-:W-:Y:S01]  /*0ca0*/  FADD.FTZ R77, -R188, R157 ;  /* 0x0000009dbc4d7221 */ /* 0x000fe20000010100 */
[----:B--2---:R-:W-:-:S02]  /*0cb0*/  HADD2.F32 R76, -RZ, R80.H0_H0 ;  /* 0x20000050ff4c7230 */ /* 0x004fc40000004100 */
[--C-:B------:R-:W-:Y:S02]  /*0cc0*/  HADD2.F32 R173, -RZ, R81.reuse.H0_H0 ;  /* 0x20000051ffad7230 */ /* 0x100fe40000004100 */
[----:B0-----:R-:W-:Y:S02]  /*0cd0*/  HADD2.F32 R167, -RZ, R81.H1_H1 ;  /* 0x30000051ffa77230 */ /* 0x001fe40000004100 */
[----:B------:R-:W-:Y:S01]  /*0ce0*/  FADD.FTZ R81, -R188, R190 ;  /* 0x000000bebc517221 */ /* 0x000fe20000010100 */
[--C-:B------:R-:W-:Y:S02]  /*0cf0*/  HADD2.F32 R207, -RZ, R82.reuse.H0_H0 ;  /* 0x20000052ffcf7230 */ /* 0x100fe40000004100 */
[----:B-1----:R-:W-:Y:S02]  /*0d00*/  HADD2.F32 R170, -RZ, R82.H1_H1 ;  /* 0x30000052ffaa7230 */ /* 0x002fe40000004100 */
[--C-:B------:R-:W-:Y:S02]  /*0d10*/  HADD2.F32 R229, -RZ, R93.reuse.H0_H0 ;  /* 0x2000005dffe57230 */ /* 0x100fe40000004100 */
[----:B------:R-:W-:-:S02]  /*0d20*/  HADD2.F32 R227, -RZ, R93.H1_H1 ;  /* 0x3000005dffe37230 */ /* 0x000fc40000004100 */
[----:B------:R-:W-:Y:S02]  /*0d30*/  HADD2.F32 R172, -RZ, R79.H0_H0 ;  /* 0x2000004fffac7230 */ /* 0x000fe40000004100 */
[----:B------:R-:W-:Y:S02]  /*0d40*/  HADD2.F32 R80, -RZ, R80.H1_H1 ;  /* 0x30000050ff507230 */ /* 0x000fe40000004100 */
[--C-:B------:R-:W-:Y:S02]  /*0d50*/  HADD2.F32 R82, -RZ, R84.reuse.H0_H0 ;  /* 0x20000054ff527230 */ /* 0x100fe40000004100 */
[----:B------:R-:W-:Y:S02]  /*0d60*/  HADD2.F32 R241, -RZ, R84.H1_H1 ;  /* 0x30000054fff17230 */ /* 0x000fe40000004100 */
[----:B------:R-:W-:Y:S01]  /*0d70*/  FMUL.FTZ R84, R184, R76 ;  /* 0x0000004cb8547220 */ /* 0x000fe20000410000 */
[--C-:B------:R-:W-:Y:S02]  /*0d80*/  HADD2.F32 R93, -RZ, R101.reuse.H0_H0 ;  /* 0x20000065ff5d7230 */ /* 0x100fe40000004100 */
[----:B------:R-:W-:-:S02]  /*0d90*/  HADD2.F32 R215, -RZ, R101.H1_H1 ;  /* 0x30000065ffd77230 */ /* 0x000fc40000004100 */
[----:B---3--:R-:W-:Y:S01]  /*0da0*/  FMUL.FTZ R77, R186, R77 ;  /* 0x0000004dba4d7220 */ /* 0x008fe20000410000 */
[----:B------:R-:W-:Y:S02]  /*0db0*/  HADD2.F32 R195, -RZ, R78.H0_H0 ;  /* 0x2000004effc37230 */ /* 0x000fe40000004100 */
[----:B------:R-:W-:Y:S02]  /*0dc0*/  HADD2.F32 R79, -RZ, R79.H1_H1 ;  /* 0x3000004fff4f7230 */ /* 0x000fe40000004100 */
[--C-:B------:R-:W-:Y:S02]  /*0dd0*/  HADD2.F32 R211, -RZ, R83.reuse.H0_H0 ;  /* 0x20000053ffd37230 */ /* 0x100fe40000004100 */
[----:B------:R-:W-:Y:S02]  /*0de0*/  HADD2.F32 R166, -RZ, R83.H1_H1 ;  /* 0x30000053ffa67230 */ /* 0x000fe40000004100 */
[----:B------:R-:W-:Y:S02]  /*0df0*/  HADD2.F32 R101, -RZ, R103.H0_H0 ;  /* 0x20000067ff657230 */ /* 0x000fe40000004100 */
[----:B------:R-:W-:-:S02]  /*0e00*/  HADD2.F32 R83, -RZ, R86.H0_H0 ;  /* 0x20000056ff537230 */ /* 0x000fc40000004100 */
[--C-:B------:R-:W-:Y:S02]  /*0e10*/  HADD2.F32 R205, -RZ, R92.reuse.H0_H0 ;  /* 0x2000005cffcd7230 */ /* 0x100fe40000004100 */
[----:B------:R-:W-:Y:S02]  /*0e20*/  HADD2.F32 R231, -RZ, R92.H1_H1 ;  /* 0x3000005cffe77230 */ /* 0x000fe40000004100 */
[----:B------:R-:W-:Y:S02]  /*0e30*/  HADD2.F32 R103, -RZ, R103.H1_H1 ;  /* 0x30000067ff677230 */ /* 0x000fe40000004100 */
[----:B------:R-:W-:Y:S02]  /*0e40*/  HADD2.F32 R78, -RZ, R78.H1_H1 ;  /* 0x3000004eff4e7230 */ /* 0x000fe40000004100 */
[----:B------:R-:W-:Y:S02]  /*0e50*/  HADD2.F32 R237, -RZ, R86.H1_H1 ;  /* 0x30000056ffed7230 */ /* 0x000fe40000004100 */
[----:B------:R-:W-:Y:S01]  /*0e60*/  FMUL.FTZ R86, R186, R81 ;  /* 0x00000051ba567220 */ /* 0x000fe20000410000 */
[----:B------:R-:W-:-:S02]  /*0e70*/  HADD2.F32 R165, -RZ, R97.H0_H0 ;  /* 0x20000061ffa57230 */ /* 0x000fc40000004100 */
[----:B------:R-:W-:Y:S02]  /*0e80*/  HADD2.F32 R92, -RZ, R97.H1_H1 ;  /* 0x30000061ff5c7230 */ /* 0x000fe40000004100 */
[----:B------:R-:W-:Y:S01]  /*0e90*/  FMUL.FTZ R81, R183, R80 ;  /* 0x00000050b7517220 */ /* 0x000fe20000410000 */
[--C-:B------:R-:W-:Y:S02]  /*0ea0*/  HADD2.F32 R161, -RZ, R90.reuse.H0_H0 ;  /* 0x2000005affa17230 */ /* 0x100fe40000004100 */
[----:B------:R-:W-:Y:S02]  /*0eb0*/  HADD2.F32 R158, -RZ, R90.H1_H1 ;  /* 0x3000005aff9e7230 */ /* 0x000fe40000004100 */
[--C-:B------:R-:W-:Y:S02]  /*0ec0*/  HADD2.F32 R203, -RZ, R91.reuse.H0_H0 ;  /* 0x2000005bffcb7230 */ /* 0x100fe40000004100 */
[----:B------:R-:W-:Y:S02]  /*0ed0*/  HADD2.F32 R156, -RZ, R91.H1_H1 ;  /* 0x3000005bff9c7230 */ /* 0x000fe40000004100 */
[----:B------:R-:W-:-:S02]  /*0ee0*/  HADD2.F32 R97, -RZ, R100.H0_H0 ;  /* 0x20000064ff617230 */ /* 0x000fc40000004100 */
[----:B------:R-:W-:Y:S02]  /*0ef0*/  HADD2.F32 R217, -RZ, R100.H1_H1 ;  /* 0x30000064ffd97230 */ /* 0x000fe40000004100 */
[----:B------:R-:W-:Y:S01]  /*0f00*/  FADD.FTZ R100, RZ, R84 ;  /* 0x00000054ff647221 */ /* 0x000fe20000010000 */
[--C-:B------:R-:W-:Y:S02]  /*0f10*/  HADD2.F32 R199, -RZ, R85.reuse.H0_H0 ;  /* 0x20000055ffc77230 */ /* 0x100fe40000004100 */
[C---:B------:R-:W-:Y:S01]  /*0f20*/  FADD.FTZ R213, -R188.reuse, R195 ;  /* 0x000000c3bcd57221 */ /* 0x040fe20000010100 */
[----:B------:R-:W-:Y:S02]  /*0f30*/  HADD2.F32 R239, -RZ, R85.H1_H1 ;  /* 0x30000055ffef7230 */ /* 0x000fe40000004100 */
[C---:B------:R-:W-:Y:S01]  /*0f40*/  FADD.FTZ R85, -R188.reuse, R192 ;  /* 0x000000c0bc557221 */ /* 0x040fe20000010100 */
[--C-:B------:R-:W-:Y:S02]  /*0f50*/  HADD2.F32 R91, -RZ, R105.reuse.H0_H0 ;  /* 0x20000069ff5b7230 */ /* 0x100fe40000004100 */
[----:B------:R-:W-:Y:S01]  /*0f60*/  FADD.FTZ R247, -R188, R79 ;  /* 0x0000004fbcf77221 */ /* 0x000fe20000010100 */
[----:B------:R-:W-:-:S02]  /*0f70*/  HADD2.F32 R90, -RZ, R105.H1_H1 ;  /* 0x30000069ff5a7230 */ /* 0x000fc40000004100 */
[C---:B------:R-:W-:Y:S01]  /*0f80*/  FFMA.FTZ R105, R77.reuse, R84, RZ ;  /* 0x000000544d697223 */ /* 0x040fe200000100ff */
[C---:B------:R-:W-:Y:S01]  /*0f90*/  FADD.FTZ R195, -R188.reuse, R83 ;  /* 0x00000053bcc37221 */ /* 0x040fe20000010100 */
[C---:B------:R-:W-:Y:S01]  /*0fa0*/  FADD.FTZ R79, -R188.reuse, R103 ;  /* 0x00000067bc4f7221 */ /* 0x040fe20000010100 */
[C---:B------:R-:W-:Y:S01]  /*0fb0*/  FADD.FTZ R243, -R188.reuse, R78 ;  /* 0x0000004ebcf37221 */ /* 0x040fe20000010100 */
[--C-:B------:R-:W-:Y:S02]  /*0fc0*/  HADD2.F32 R103, -RZ, R107.reuse.H0_H0 ;  /* 0x2000006bff677230 */ /* 0x100fe40000004100 */
[----:B------:R-:W-:Y:S01]  /*0fd0*/  FADD.FTZ R249, -R188, R82 ;  /* 0x00000052bcf97221 */ /* 0x000fe20000010100 */
[----:B------:R-:W-:Y:S02]  /*0fe0*/  HADD2.F32 R83, -RZ, R107.H1_H1 ;  /* 0x3000006bff537230 */ /* 0x000fe40000004100 */
[----:B------:R-:W-:Y:S01]  /*0ff0*/  FMUL.FTZ R78, R182, R173 ;  /* 0x000000adb64e7220 */ /* 0x000fe20000410000 */
[----:B------:R-:W-:Y:S01]  /*1000*/  FADD.FTZ R107, R100, R81 ;  /* 0x00000051646b7221 */ /* 0x000fe20000010000 */
[----:B------:R-:W-:Y:S01]  /*1010*/  FADD.FTZ R209, -R188, R194 ;  /* 0x000000c2bcd17221 */ /* 0x000fe20000010100 */
[----:B------:R-:W-:Y:S01]  /*1020*/  FMUL.FTZ R82, R186, R85 ;  /* 0x00000055ba527220 */ /* 0x000fe20000410000 */
[----:B------:R-:W-:Y:S01]  /*1030*/  FFMA.FTZ R105, R86, R81, R105 ;  /* 0x0000005156697223 */ /* 0x000fe20000010069 */
[----:B------:R-:W-:Y:S01]  /*1040*/  FADD.FTZ R119, R76, R119 ;  /* 0x000000774c777221 */ /* 0x000fe20000010000 */
[----:B------:R-:W-:Y:S01]  /*1050*/  FFMA.FTZ R120, R77, R76, R120 ;  /* 0x0000004c4d787223 */ /* 0x000fe20000010078 */
[----:B------:R-:W-:Y:S01]  /*1060*/  FMUL.FTZ R76, R186, R213 ;  /* 0x000000d5ba4c7220 */ /* 0x000fe20000410000 */
[----:B------:R-:W-:Y:S01]  /*1070*/  FADD.FTZ R117, R80, R117 ;  /* 0x0000007550757221 */ /* 0x000fe20000010000 */
[----:B------:R-:W-:Y:S01]  /*1080*/  FFMA.FTZ R118, R86, R80, R118 ;  /* 0x0000005056767223 */ /* 0x000fe20000010076 */
[----:B------:R-:W-:Y:S01]  /*1090*/  FMUL.FTZ R85, R181, R167 ;  /* 0x000000a7b5557220 */ /* 0x000fe20000410000 */
[----:B------:R-:W-:Y:S01]  /*10a0*/  FADD.FTZ R100, R107, R78 ;  /* 0x0000004e6b647221 */ /* 0x000fe20000010000 */
[----:B------:R-:W-:Y:S01]  /*10b0*/  FMUL.FTZ R80, R186, R209 ;  /* 0x000000d1ba507220 */ /* 0x000fe20000410000 */
[----:B------:R-:W-:Y:S01]  /*10c0*/  FFMA.FTZ R105, R82, R78, R105 ;  /* 0x0000004e52697223 */ /* 0x000fe20000010069 */
[----:B------:R-:W-:Y:S01]  /*10d0*/  FADD.FTZ R245, -R188, R172 ;  /* 0x000000acbcf57221 */ /* 0x000fe20000010100 */
[----:B------:R-:W-:Y:S01]  /*10e0*/  FADD.FTZ R28, R207, R28 ;  /* 0x0000001ccf1c7221 */ /* 0x000fe20000010000 */
[-C--:B------:R-:W-:Y:S01]  /*10f0*/  FFMA.FTZ R112, R76, R207.reuse, R112 ;  /* 0x000000cf4c707223 */ /* 0x080fe20000010070 */
[----:B------:R-:W-:Y:S01]  /*1100*/  FMUL.FTZ R207, R180, R207 ;  /* 0x000000cfb4cf7220 */ /* 0x000fe20000410000 */
[----:B------:R-:W-:Y:S01]  /*1110*/  FADD.FTZ R100, R100, R85 ;  /* 0x0000005564647221 */ /* 0x000fe20000010000 */
[----:B------:R-:W-:Y:S01]  /*1120*/  FFMA.FTZ R105, R80, R85, R105 ;  /* 0x0000005550697223 */ /* 0x000fe20000010069 */
[----:B------:R-:W-:Y:S01]  /*1130*/  FMUL.FTZ R210, R186, R245 ;  /* 0x000000f5bad27220 */ /* 0x000fe20000410000 */
[----:B------:R-:W-:Y:S01]  /*1140*/  FMUL.FTZ R209, R179, R170 ;  /* 0x000000aab3d17220 */ /* 0x000fe20000410000 */
[----:B------:R-:W-:Y:S01]  /*1150*/  FADD.FTZ R100, R100, R207 ;  /* 0x000000cf64647221 */ /* 0x000fe20000010000 */
[----:B------:R-:W-:Y:S01]  /*1160*/  FMUL.FTZ R208, R186, R243 ;  /* 0x000000f3bad07220 */ /* 0x000fe20000410000 */
[----:B------:R-:W-:Y:S01]  /*1170*/  FFMA.FTZ R105, R76, R207, R105 ;  /* 0x000000cf4c697223 */ /* 0x000fe20000010069 */
[----:B------:R-:W-:Y:S01]  /*1180*/  FMUL.FTZ R212, R186, R247 ;  /* 0x000000f7bad47220 */ /* 0x000fe20000410000 */
[----:B------:R-:W-:Y:S01]  /*1190*/  FADD.FTZ R227, -R188, R227 ;  /* 0x000000e3bce37221 */ /* 0x000fe20000010100 */
[----:B------:R-:W-:Y:S01]  /*11a0*/  FADD.FTZ R26, R211, R26 ;  /* 0x0000001ad31a7221 */ /* 0x000fe20000010000 */
[-C--:B------:R-:W-:Y:S01]  /*11b0*/  FFMA.FTZ R110, R210, R211.reuse, R110 ;  /* 0x000000d3d26e7223 */ /* 0x080fe2000001006e */
[----:B------:R-:W-:Y:S01]  /*11c0*/  FMUL.FTZ R211, R178, R211 ;  /* 0x000000d3b2d37220 */ /* 0x000fe20000410000 */
[----:B------:R-:W-:Y:S01]  /*11d0*/  FADD.FTZ R100, R100, R209 ;  /* 0x000000d164647221 */ /* 0x000fe20000010000 */
[----:B------:R-:W-:Y:S01]  /*11e0*/  FFMA.FTZ R105, R208, R209, R105 ;  /* 0x000000d1d0697223 */ /* 0x000fe20000010069 */
[----:B------:R-:W-:-:S02]  /*11f0*/  HADD2.F32 R201, -RZ, R88.H0_H0 ;  /* 0x20000058ffc97230 */ /* 0x000fc40000004100 */
[----:B------:R-:W-:Y:S01]  /*1200*/  FADD.FTZ R25, R166, R25 ;  /* 0x00000019a6197221 */ /* 0x000fe20000010000 */
[-C--:B------:R-:W-:Y:S01]  /*1210*/  FFMA.FTZ R109, R212, R166.reuse, R109 ;  /* 0x000000a6d46d7223 */ /* 0x080fe2000001006d */
[----:B------:R-:W-:Y:S01]  /*1220*/  FMUL.FTZ R213, R177, R166 ;  /* 0x000000a6b1d57220 */ /* 0x000fe20000410000 */
[C---:B------:R-:W-:Y:S01]  /*1230*/  FMUL.FTZ R198, R186.reuse, R195 ;  /* 0x000000c3bac67220 */ /* 0x040fe20000410000 */
[C---:B------:R-:W-:Y:S01]  /*1240*/  FMUL.FTZ R206, R186.reuse, R249 ;  /* 0x000000f9bace7220 */ /* 0x040fe20000410000 */
[----:B------:R-:W-:Y:S01]  /*1250*/  FMUL.FTZ R166, R186, R227 ;  /* 0x000000e3baa67220 */ /* 0x000fe20000410000 */
[----:B------:R-:W-:Y:S01]  /*1260*/  FADD.FTZ R100, R100, R211 ;  /* 0x000000d364647221 */ /* 0x000fe20000010000 */
[----:B------:R-:W-:Y:S01]  /*1270*/  FFMA.FTZ R105, R210, R211, R105 ;  /* 0x000000d3d2697223 */ /* 0x000fe20000010069 */
[----:B------:R-:W-:Y:S01]  /*1280*/  FADD.FTZ R20, R161, R20 ;  /* 0x00000014a1147221 */ /* 0x000fe20000010000 */
[-C--:B------:R-:W-:Y:S01]  /*1290*/  FFMA.FTZ R48, R198, R161.reuse, R48 ;  /* 0x000000a1c6307223 */ /* 0x080fe20000010030 */
[----:B------:R-:W-:Y:S01]  /*12a0*/  FMUL.FTZ R194, R168, R161 ;  /* 0x000000a1a8c27220 */ /* 0x000fe20000410000 */
[----:B------:R-:W-:-:S02]  /*12b0*/  HADD2.F32 R164, -RZ, R88.H1_H1 ;  /* 0x30000058ffa47230 */ /* 0x000fc40000004100 */
[----:B------:R-:W-:Y:S01]  /*12c0*/  FADD.FTZ R199, -R188, R199 ;  /* 0x000000c7bcc77221 */ /* 0x000fe20000010100 */
[----:B------:R-:W-:Y:S01]  /*12d0*/  FADD.FTZ R24, R201, R24 ;  /* 0x00000018c9187221 */ /* 0x000fe20000010000 */
[-C--:B------:R-:W-:Y:S01]  /*12e0*/  FFMA.FTZ R108, R206, R201.reuse, R108 ;  /* 0x000000c9ce6c7223 */ /* 0x080fe2000001006c */
[----:B------:R-:W-:Y:S01]  /*12f0*/  FADD.FTZ R13, R92, R13 ;  /* 0x0000000d5c0d7221 */ /* 0x000fe20000010000 */
[-C--:B------:R-:W-:Y:S01]  /*1300*/  FFMA.FTZ R41, R166, R92.reuse, R41 ;  /* 0x0000005ca6297223 */ /* 0x080fe20000010029 */
[----:B------:R-:W-:Y:S01]  /*1310*/  FMUL.FTZ R161, R135, R92 ;  /* 0x0000005c87a17220 */ /* 0x000fe20000410000 */
[----:B------:R-:W-:Y:S01]  /*1320*/  FMUL.FTZ R201, R176, R201 ;  /* 0x000000c9b0c97220 */ /* 0x000fe20000410000 */
[----:B------:R-:W-:Y:S01]  /*1330*/  FADD.FTZ R92, R100, R213 ;  /* 0x000000d5645c7221 */ /* 0x000fe20000010000 */
[----:B------:R-:W-:Y:S01]  /*1340*/  FADD.FTZ R241, -R188, R241 ;  /* 0x000000f1bcf17221 */ /* 0x000fe20000010100 */
[----:B------:R-:W-:Y:S01]  /*1350*/  FFMA.FTZ R105, R212, R213, R105 ;  /* 0x000000d5d4697223 */ /* 0x000fe20000010069 */
[----:B------:R-:W-:-:S02]  /*1360*/  HADD2.F32 R197, -RZ, R89.H0_H0 ;  /* 0x20000059ffc57230 */ /* 0x000fc40000004100 */
[----:B------:R-:W-:Y:S01]  /*1370*/  FMUL.FTZ R202, R186, R199 ;  /* 0x000000c7baca7220 */ /* 0x000fe20000410000 */
[----:B------:R-:W-:Y:S01]  /*1380*/  FMUL.FTZ R199, R175, R164 ;  /* 0x000000a4afc77220 */ /* 0x000fe20000410000 */
[----:B------:R-:W-:Y:S01]  /*1390*/  FADD.FTZ R92, R92, R201 ;  /* 0x000000c95c5c7221 */ /* 0x000fe20000010000 */
[----:B------:R-:W-:Y:S01]  /*13a0*/  FMUL.FTZ R204, R186, R241 ;  /* 0x000000f1bacc7220 */ /* 0x000fe20000410000 */
[----:B------:R-:W-:Y:S01]  /*13b0*/  FFMA.FTZ R105, R206, R201, R105 ;  /* 0x000000c9ce697223 */ /* 0x000fe20000010069 */
[----:B------:R-:W-:Y:S02]  /*13c0*/  HADD2.F32 R160, -RZ, R89.H1_H1 ;  /* 0x30000059ffa07230 */ /* 0x000fe40000004100 */
[----:B------:R-:W-:Y:S01]  /*13d0*/  FADD.FTZ R22, R197, R22 ;  /* 0x00000016c5167221 */ /* 0x000fe20000010000 */
[-C--:B------:R-:W-:Y:S01]  /*13e0*/  FFMA.FTZ R50, R202, R197.reuse, R50 ;  /* 0x000000c5ca327223 */ /* 0x080fe20000010032 */
[----:B------:R-:W-:Y:S01]  /*13f0*/  FMUL.FTZ R197, R174, R197 ;  /* 0x000000c5aec57220 */ /* 0x000fe20000410000 */
[----:B------:R-:W-:Y:S01]  /*1400*/  FADD.FTZ R92, R92, R199 ;  /* 0x000000c75c5c7221 */ /* 0x000fe20000010000 */
[----:B------:R-:W-:Y:S01]  /*1410*/  FADD.FTZ R239, -R188, R239 ;  /* 0x000000efbcef7221 */ /* 0x000fe20000010100 */
[----:B------:R-:W-:Y:S01]  /*1420*/  FFMA.FTZ R105, R204, R199, R105 ;  /* 0x000000c7cc697223 */ /* 0x000fe20000010069 */
[----:B------:R-:W-:-:S02]  /*1430*/  HADD2.F32 R235, -RZ, R87.H0_H0 ;  /* 0x20000057ffeb7230 */ /* 0x000fc40000004100 */
[----:B------:R-:W-:Y:S01]  /*1440*/  FMUL.FTZ R195, R169, R160 ;  /* 0x000000a0a9c37220 */ /* 0x000fe20000410000 */
[----:B------:R-:W-:Y:S01]  /*1450*/  FADD.FTZ R92, R92, R197 ;  /* 0x000000c55c5c7221 */ /* 0x000fe20000010000 */
[----:B------:R-:W-:Y:S02]  /*1460*/  HADD2.F32 R233, -RZ, R87.H1_H1 ;  /* 0x30000057ffe97230 */ /* 0x000fe40000004100 */
[----:B------:R-:W-:Y:S01]  /*1470*/  FMUL.FTZ R200, R186, R239 ;  /* 0x000000efbac87220 */ /* 0x000fe20000410000 */
[----:B------:R-:W-:Y:S01]  /*1480*/  FFMA.FTZ R105, R202, R197, R105 ;  /* 0x000000c5ca697223 */ /* 0x000fe20000010069 */
[----:B------:R-:W-:Y:S02]  /*1490*/  HADD2.F32 R223, -RZ, R95.H0_H0 ;  /* 0x2000005fffdf7230 */ /* 0x000fe40000004100 */
[C---:B------:R-:W-:Y:S01]  /*14a0*/  FADD.FTZ R237, -R188.reuse, R237 ;  /* 0x000000edbced7221 */ /* 0x040fe20000010100 */
[----:B------:R-:W-:Y:S01]  /*14b0*/  FADD.FTZ R235, -R188, R235 ;  /* 0x000000ebbceb7221 */ /* 0x000fe20000010100 */
[----:B------:R-:W-:Y:S01]  /*14c0*/  FADD.FTZ R107, R92, R195 ;  /* 0x000000c35c6b7221 */ /* 0x000fe20000010000 */
[----:B------:R-:W-:Y:S01]  /*14d0*/  FFMA.FTZ R105, R200, R195, R105 ;  /* 0x000000c3c8697223 */ /* 0x000fe20000010069 */
[----:B------:R-:W-:-:S02]  /*14e0*/  HADD2.F32 R225, -RZ, R94.H0_H0 ;  /* 0x2000005effe17230 */ /* 0x000fc40000004100 */
[----:B------:R-:W-:Y:S01]  /*14f0*/  FADD.FTZ R233, -R188, R233 ;  /* 0x000000e9bce97221 */ /* 0x000fe20000010100 */
[----:B------:R-:W-:Y:S02]  /*1500*/  HADD2.F32 R221, -RZ, R95.H1_H1 ;  /* 0x3000005fffdd7230 */ /* 0x000fe40000004100 */
[----:B------:R-:W-:Y:S01]  /*1510*/  FADD.FTZ R115, R173, R115 ;  /* 0x00000073ad737221 */ /* 0x000fe20000010000 */
[----:B------:R-:W-:Y:S02]  /*1520*/  HADD2.F32 R94, -RZ, R94.H1_H1 ;  /* 0x3000005eff5e7230 */ /* 0x000fe40000004100 */
[----:B------:R-:W-:Y:S01]  /*1530*/  FFMA.FTZ R116, R82, R173, R116 ;  /* 0x000000ad52747223 */ /* 0x000fe20000010074 */
[--C-:B------:R-:W-:Y:S02]  /*1540*/  HADD2.F32 R89, -RZ, R102.reuse.H0_H0 ;  /* 0x20000066ff597230 */ /* 0x100fe40000004100 */
[----:B------:R-:W-:Y:S01]  /*1550*/  FMUL.FTZ R196, R186, R237 ;  /* 0x000000edbac47220 */ /* 0x000fe20000410000 */
[----:B------:R-:W-:-:S02]  /*1560*/  HADD2.F32 R87, -RZ, R102.H1_H1 ;  /* 0x30000066ff577230 */ /* 0x000fc40000004100 */
[----:B------:R-:W-:Y:S01]  /*1570*/  FMUL.FTZ R192, R186, R235 ;  /* 0x000000ebbac07220 */ /* 0x000fe20000410000 */
[C---:B------:R-:W-:Y:S01]  /*1580*/  FADD.FTZ R223, -R188.reuse, R223 ;  /* 0x000000dfbcdf7221 */ /* 0x040fe20000010100 */
[----:B------:R-:W-:Y:S01]  /*1590*/  FMUL.FTZ R173, R141, R158 ;  /* 0x0000009e8dad7220 */ /* 0x000fe20000410000 */
[----:B------:R-:W-:Y:S01]  /*15a0*/  FADD.FTZ R92, R107, R194 ;  /* 0x000000c26b5c7221 */ /* 0x000fe20000010000 */
[----:B------:R-:W-:Y:S01]  /*15b0*/  FADD.FTZ R205, -R188, R205 ;  /* 0x000000cdbccd7221 */ /* 0x000fe20000010100 */
[----:B------:R-:W-:Y:S01]  /*15c0*/  FFMA.FTZ R105, R198, R194, R105 ;  /* 0x000000c2c6697223 */ /* 0x000fe20000010069 */
[----:B------:R-:W-:Y:S01]  /*15d0*/  FMUL.FTZ R190, R186, R233 ;  /* 0x000000e9babe7220 */ /* 0x000fe20000410000 */
[----:B------:R-:W-:Y:S02]  /*15e0*/  HADD2.F32 R95, -RZ, R99.H0_H0 ;  /* 0x20000063ff5f7230 */ /* 0x000fe40000004100 */
[----:B------:R-:W-:Y:S01]  /*15f0*/  FADD.FTZ R221, -R188, R221 ;  /* 0x000000ddbcdd7221 */ /* 0x000fe20000010100 */
[----:B------:R-:W-:Y:S01]  /*1600*/  FADD.FTZ R19, R158, R19 ;  /* 0x000000139e137221 */ /* 0x000fe20000010000 */
[----:B------:R-:W-:Y:S01]  /*1610*/  FFMA.FTZ R47, R196, R158, R47 ;  /* 0x0000009ec42f7223 */ /* 0x000fe2000001002f */
[----:B------:R-:W-:Y:S01]  /*1620*/  FADD.FTZ R18, R203, R18 ;  /* 0x00000012cb127221 */ /* 0x000fe20000010000 */
[-C--:B------:R-:W-:Y:S01]  /*1630*/  FFMA.FTZ R46, R192, R203.reuse, R46 ;  /* 0x000000cbc02e7223 */ /* 0x080fe2000001002e */
        /* <DEDUP_REMOVED lines=11> */
[----:B------:R-:W-:Y:S01]  /*16f0*/  FMUL.FTZ R203, R140, R203 ;  /* 0x000000cb8ccb7220 */ /* 0x000fe20000410000 */
[----:B------:R-:W-:Y:S01]  /*1700*/  FMUL.FTZ R158, R186, R223 ;  /* 0x000000dfba9e7220 */ /* 0x000fe20000410000 */
[----:B------:R-:W-:Y:S01]  /*1710*/  FADD.FTZ R92, R92, R173 ;  /* 0x000000ad5c5c7221 */ /* 0x000fe20000010000 */
[----:B------:R-:W-:Y:S01]  /*1720*/  FMUL.FTZ R188, R186, R205 ;  /* 0x000000cdbabc7220 */ /* 0x000fe20000410000 */
[----:B------:R-:W-:Y:S01]  /*1730*/  FFMA.FTZ R105, R196, R173, R105 ;  /* 0x000000adc4697223 */ /* 0x000fe20000010069 */
[----:B------:R-:W-:-:S02]  /*1740*/  HADD2.F32 R171, -RZ, R96.H0_H0 ;  /* 0x20000060ffab7230 */ /* 0x000fc40000004100 */
[----:B------:R-:W-:Y:S01]  /*1750*/  FADD.FTZ R17, R156, R17 ;  /* 0x000000119c117221 */ /* 0x000fe20000010000 */
[----:B------:R-:W-:Y:S02]  /*1760*/  HADD2.F32 R88, -RZ, R99.H1_H1 ;  /* 0x30000063ff587230 */ /* 0x000fe40000004100 */
[-C--:B------:R-:W-:Y:S01]  /*1770*/  FFMA.FTZ R45, R190, R156.reuse, R45 ;  /* 0x0000009cbe2d7223 */ /* 0x080fe2000001002d */
[----:B------:R-:W-:Y:S01]  /*1780*/  FMUL.FTZ R205, R139, R156 ;  /* 0x0000009c8bcd7220 */ /* 0x000fe20000410000 */
[----:B------:R-:W-:Y:S01]  /*1790*/  FMUL.FTZ R156, R186, R221 ;  /* 0x000000ddba9c7220 */ /* 0x000fe20000410000 */
[----:B------:R-:W-:Y:S01]  /*17a0*/  FADD.FTZ R10, R95, R10 ;  /* 0x0000000a5f0a7221 */ /* 0x000fe20000010000 */
[-C--:B------:R-:W-:Y:S01]  /*17b0*/  FFMA.FTZ R38, R158, R95.reuse, R38 ;  /* 0x0000005f9e267223 */ /* 0x080fe20000010026 */
[----:B------:R-:W-:Y:S01]  /*17c0*/  FMUL.FTZ R107, R132, R95 ;  /* 0x0000005f846b7220 */ /* 0x000fe20000410000 */
[----:B------:R-:W-:Y:S01]  /*17d0*/  FADD.FTZ R92, R92, R203 ;  /* 0x000000cb5c5c7221 */ /* 0x000fe20000010000 */
[----:B------:R-:W-:Y:S01]  /*17e0*/  FFMA.FTZ R95, R192, R203, R105 ;  /* 0x000000cbc05f7223 */ /* 0x000fe20000010069 */
[----:B------:R-:W-:-:S02]  /*17f0*/  HADD2.F32 R96, -RZ, R96.H1_H1 ;  /* 0x30000060ff607230 */ /* 0x000fc40000004100 */
[----:B------:R-:W-:Y:S01]  /*1800*/  FADD.FTZ R16, R171, R16 ;  /* 0x00000010ab107221 */ /* 0x000fe20000010000 */
[-C--:B------:R-:W-:Y:S01]  /*1810*/  FFMA.FTZ R44, R188, R171.reuse, R44 ;  /* 0x000000abbc2c7223 */ /* 0x080fe2000001002c */
[----:B------:R-:W-:Y:S01]  /*1820*/  FADD.FTZ R9, R88, R9 ;  /* 0x0000000958097221 */ /* 0x000fe20000010000 */
[-C--:B------:R-:W-:Y:S01]  /*1830*/  FFMA.FTZ R37, R156, R88.reuse, R37 ;  /* 0x000000589c257223 */ /* 0x080fe20000010025 */
        /* <DEDUP_REMOVED lines=18> */
[----:B------:R-:W-:-:S02]  /*1960*/  HADD2.F32 R159, -RZ, R98.H0_H0 ;  /* 0x20000062ff9f7230 */ /* 0x000fc40000004100 */
[----:B------:R-:W-:Y:S01]  /*1970*/  FADD.FTZ R23, R164, R23 ;  /* 0x00000017a4177221 */ /* 0x000fe20000010000 */
[----:B------:R-:W-:Y:S01]  /*1980*/  FFMA.FTZ R51, R204, R164, R51 ;  /* 0x000000a4cc337223 */ /* 0x000fe20000010033 */
[----:B------:R-:W-:Y:S01]  /*1990*/  FMUL.FTZ R164, R186, R225 ;  /* 0x000000e1baa47220 */ /* 0x000fe20000410000 */
[----:B------:R-:W-:Y:S01]  /*19a0*/  FADD.FTZ R88, R88, R165 ;  /* 0x000000a558587221 */ /* 0x000fe20000010000 */
[----:B------:R-:W-:Y:S01]  /*19b0*/  FFMA.FTZ R221, R170, R165, R221 ;  /* 0x000000a5aadd7223 */ /* 0x000fe200000100dd */
[----:B------:R-:W-:Y:S02]  /*19c0*/  HADD2.F32 R98, -RZ, R98.H1_H1 ;  /* 0x30000062ff627230 */ /* 0x000fe40000004100 */
        /* <DEDUP_REMOVED lines=10> */
[----:B------:R-:W-:-:S03]  /*1a70*/  FFMA.FTZ R221, R164, R159, R221 ;  /* 0x0000009fa4dd7223 */ /* 0x000fc600000100dd */
[----:B------:R-:W-:Y:S01]  /*1a80*/  FADD.FTZ R88, R88, R157 ;  /* 0x0000009d58587221 */ /* 0x000fe20000010000 */
[----:B------:R-:W-:Y:S01]  /*1a90*/  FFMA.FTZ R221, R160, R157, R221 ;  /* 0x0000009da0dd7223 */ /* 0x000fe200000100dd */
[--C-:B------:R-:W-:Y:S02]  /*1aa0*/  HADD2.F32 R219, -RZ, R104.reuse.H0_H0 ;  /* 0x20000068ffdb7230 */ /* 0x100fe40000004100 */
[----:B------:R-:W-:Y:S01]  /*1ab0*/  FADD.FTZ R88, R88, R107 ;  /* 0x0000006b58587221 */ /* 0x000fe20000010000 */
[----:B------:R-:W-:Y:S01]  /*1ac0*/  FFMA.FTZ R221, R158, R107, R221 ;  /* 0x0000006b9edd7223 */ /* 0x000fe200000100dd */
[----:B------:R-:W-:Y:S02]  /*1ad0*/  HADD2.F32 R94, -RZ, R104.H1_H1 ;  /* 0x30000068ff5e7230 */ /* 0x000fe40000004100 */
        /* <DEDUP_REMOVED lines=11> */
[C---:B------:R-:W-:Y:S01]  /*1b90*/  FMUL.FTZ R93, R186.reuse, R93 ;  /* 0x0000005dba5d7220 */ /* 0x040fe20000410000 */
        /* <DEDUP_REMOVED lines=13> */
[----:B------:R-:W-:Y:S01]  /*1c70*/  FMUL.FTZ R90, R127, R90 ;  /* 0x0000005a7f5a7220 */ /* 0x000fe20000410000 */
[----:B------:R-:W-:Y:S01]  /*1c80*/  FADD.FTZ R87, R100, R91 ;  /* 0x0000005b64577221 */ /* 0x000fe20000010000 */
[----:B------:R-:W-:Y:S01]  /*1c90*/  FFMA.FTZ R215, R93, R91, R102 ;  /* 0x0000005b5dd77223 */ /* 0x000fe20000010066 */
[----:B------:R-:W-:Y:S02]  /*1ca0*/  HADD2.F32 R106, -RZ, R106.H1_H1 ;  /* 0x3000006aff6a7230 */ /* 0x000fe40000004100 */
[----:B------:R-:W-:Y:S01]  /*1cb0*/  FMUL.FTZ R89, R186, R89 ;  /* 0x00000059ba597220 */ /* 0x000fe20000410000 */
[-C--:B------:R-:W-:Y:S01]  /*1cc0*/  FMUL.FTZ R88, R126, R99.reuse ;  /* 0x000000637e587220 */ /* 0x080fe20000410000 */
[----:B------:R-:W-:Y:S01]  /*1cd0*/  FADD.FTZ R87, R87, R90 ;  /* 0x0000005a57577221 */ /* 0x000fe20000010000 */
[----:B------:R-:W-:Y:S01]  /*1ce0*/  FFMA.FTZ R100, R92, R90, R215 ;  /* 0x0000005a5c647223 */ /* 0x000fe200000100d7 */
[----:B------:R-:W-:Y:S01]  /*1cf0*/  FADD.FTZ R4, R99, R4 ;  /* 0x0000000463047221 */ /* 0x000fe20000010000 */
[----:B------:R-:W-:Y:S01]  /*1d00*/  FFMA.FTZ R32, R89, R99, R32 ;  /* 0x0000006359207223 */ /* 0x000fe20000010020 */
[----:B------:R-:W-:Y:S01]  /*1d10*/  FMUL.FTZ R101, R186, R101 ;  /* 0x00000065ba657220 */ /* 0x000fe20000410000 */
[----:B------:R-:W-:Y:S01]  /*1d20*/  FADD.FTZ R102, R87, R88 ;  /* 0x0000005857667221 */ /* 0x000fe20000010000 */
[----:B------:R-:W-:Y:S01]  /*1d30*/  FMUL.FTZ R99, R125, R106 ;  /* 0x0000006a7d637220 */ /* 0x000fe20000410000 */
        /* <DEDUP_REMOVED lines=11> */
[----:B------:R-:W-:Y:S01]  /*1df0*/  FFMA.FTZ R79, R101, R100, R106 ;  /* 0x00000064654f7223 */ /* 0x000fe2000001006a */
[----:B------:R-:W-:Y:S01]  /*1e00*/  ISETP.NE.AND P3, PT, R121, RZ, PT ;  /* 0x000000ff7900720c */ /* 0x000fe20003f65270 */
        /* <DEDUP_REMOVED lines=25> */
.L_x_1076:
        /* <DEDUP_REMOVED lines=68> */
.L_x_1034:
[-CC-:B------:R-:W-:Y:S01]  /*23e0*/  FFMA.FTZ R212, R212, R106.reuse, R103.reuse ;  /* 0x0000006ad4d47223 */ /* 0x180fe20000010067 */
[-CC-:B------:R-:W-:Y:S01]  /*23f0*/  FFMA.FTZ R210, R210, R106.reuse, R103.reuse ;  /* 0x0000006ad2d27223 */ /* 0x180fe20000010067 */
[-CC-:B------:R-:W-:Y:S01]  /*2400*/  FFMA.FTZ R76, R76, R106.reuse, R103.reuse ;  /* 0x0000006a4c4c7223 */ /* 0x180fe20000010067 */
[----:B-----5:R-:W-:Y:S01]  /*2410*/  ISETP.GE.U32.AND P1, PT, R162, RZ, PT ;  /* 0x000000ffa200720c */ /* 0x020fe20003f26070 */
[----:B------:R-:W-:Y:S01]  /*2420*/  FADD.FTZ R213, R213, -R212 ;  /* 0x800000d4d5d57221 */ /* 0x000fe20000010000 */
[----:B------:R-:W-:Y:S01]  /*2430*/  FADD.FTZ R211, R211, -R210 ;  /* 0x800000d2d3d37221 */ /* 0x000fe20000010000 */
[----:B------:R-:W-:Y:S01]  /*2440*/  FADD.FTZ R207, R207, -R76 ;  /* 0x8000004ccfcf7221 */ /* 0x000fe20000010000 */
[C---:B------:R-:W-:Y:S01]  /*2450*/  ISETP.GE.U32.AND.EX P1, PT, R163.reuse, 0x1000000, PT, P1 ;  /* 0x01000000a300780c */ /* 0x040fe20003f26110 */
[C---:B------:R-:W-:Y:S01]  /*2460*/  FMUL.FTZ R76, R186.reuse, R213 ;  /* 0x000000d5ba4c7220 */ /* 0x040fe20000410000 */
[C---:B------:R-:W-:Y:S01]  /*2470*/  FMUL.FTZ R71, R186.reuse, R211 ;  /* 0x000000d3ba477220 */ /* 0x040fe20000410000 */
[----:B------:R-:W-:Y:S01]  /*2480*/  LOP3.LUT P5, RZ, R163, 0xff0000, RZ, 0xc0, !PT ;  /* 0x00ff0000a3ff7812 */ /* 0x000fe200078ac0ff */
[----:B------:R-:W-:Y:S01]  /*2490*/  FMUL.FTZ R70, R186, R207 ;  /* 0x000000cfba467220 */ /* 0x000fe20000410000 */
[----:B------:R-:W-:Y:S01]  /*24a0*/  FMUL.FTZ R79, R76, UR6 ;  /* 0x000000064c4f7c20 */ /* 0x000fe20008410000 */
[----:B------:R-:W-:Y:S01]  /*24b0*/  FMUL.FTZ R69, R71, UR6 ;  /* 0x0000000647457c20 */ /* 0x000fe20008410000 */
[-CC-:B------:R-:W-:Y:S01]  /*24c0*/  FFMA.FTZ R80, R80, R106.reuse, R103.reuse ;  /* 0x0000006a50507223 */ /* 0x180fe20000010067 */
[-CC-:B------:R-:W-:Y:S01]  /*24d0*/  FFMA.FTZ R86, R86, R106.reuse, R103.reuse ;  /* 0x0000006a56567223 */ /* 0x180fe20000010067 */
[-CC-:B------:R-:W-:Y:S01]  /*24e0*/  FFMA.FTZ R208, R208, R106.reuse, R103.reuse ;  /* 0x0000006ad0d07223 */ /* 0x180fe20000010067 */
[----:B------:R-:W-:Y:S01]  /*24f0*/  FSEL R210, R79, RZ, P1 ;  /* 0x000000ff4fd27208 */ /* 0x000fe20000800000 */
[-CC-:B------:R-:W-:Y:S01]  /*2500*/  FFMA.FTZ R77, R77, R106.reuse, R103.reuse ;  /* 0x0000006a4d4d7223 */ /* 0x180fe20000010067 */
[----:B------:R-:W-:Y:S01]  /*2510*/  FSEL R79, R69, RZ, P5 ;  /* 0x000000ff454f7208 */ /* 0x000fe20002800000 */
[----:B------:R-:W-:Y:S01]  /*2520*/  FFMA.FTZ R69, R82, R106, R103 ;  /* 0x0000006a52457223 */ /* 0x000fe20000010067 */
[----:B------:R-:W-:Y:S01]  /*2530*/  FMUL.FTZ R68, R70, UR6 ;  /* 0x0000000646447c20 */ /* 0x000fe20008410000 */
[----:B------:R-:W-:Y:S01]  /*2540*/  FADD.FTZ R85, R85, -R80 ;  /* 0x8000005055557221 */ /* 0x000fe20000010000 */
[----:B------:R-:W-:Y:S01]  /*2550*/  LOP3.LUT P4, RZ, R163, 0xff, RZ, 0xc0, !PT ;  /* 0x000000ffa3ff7812 */ /* 0x000fe2000788c0ff */
[----:B------:R-:W-:Y:S01]  /*2560*/  FADD.FTZ R69, R78, -R69 ;  /* 0x800000454e457221 */ /* 0x000fe20000010000 */
[----:B------:R-:W-:Y:S01]  /*2570*/  FADD.FTZ R81, R81, -R86 ;  /* 0x8000005651517221 */ /* 0x000fe20000010000 */
[----:B------:R-:W-:Y:S01]  /*2580*/  FADD.FTZ R209, R209, -R208 ;  /* 0x800000d0d1d17221 */ /* 0x000fe20000010000 */
[----:B------:R-:W-:Y:S01]  /*2590*/  FADD.FTZ R77, R84, -R77 ;  /* 0x8000004d544d7221 */ /* 0x000fe20000010000 */
[----:B------:R-:W-:Y:S01]  /*25a0*/  F2FP.F16.F32.PACK_AB R71, R76, R71 ;  /* 0x000000474c47723e */ /* 0x000fe200000000ff */
[C---:B------:R-:W-:Y:S01]  /*25b0*/  FMUL.FTZ R69, R186.reuse, R69 ;  /* 0x00000045ba457220 */ /* 0x040fe20000410000 */
[----:B------:R-:W-:Y:S01]  /*25c0*/  FMUL.FTZ R76, R186, R85 ;  /* 0x00000055ba4c7220 */ /* 0x000fe20000410000 */
[----:B------:R-:W-:Y:S01]  /*25d0*/  FSEL R83, R68, RZ, P4 ;  /* 0x000000ff44537208 */ /* 0x000fe20002000000 */
[C---:B------:R-:W-:Y:S01]  /*25e0*/  FMUL.FTZ R209, R186.reuse, R209 ;  /* 0x000000d1bad17220 */ /* 0x040fe20000410000 */
[C---:B------:R-:W-:Y:S01]  /*25f0*/  FMUL.FTZ R81, R186.reuse, R81 ;  /* 0x00000051ba517220 */ /* 0x040fe20000410000 */
[----:B------:R-:W-:Y:S01]  /*2600*/  FMUL.FTZ R68, R186, R77 ;  /* 0x0000004dba447220 */ /* 0x000fe20000410000 */
[----:B------:R-:W-:Y:S01]  /*2610*/  FMUL.FTZ R77, R69, UR6 ;  /* 0x00000006454d7c20 */ /* 0x000fe20008410000 */
[C---:B------:R-:W-:Y:S01]  /*2620*/  F2FP.F16.F32.PACK_AB R69, R76.reuse, R69 ;  /* 0x000000454c45723e */ /* 0x040fe200000000ff */
[----:B------:R-:W-:Y:S01]  /*2630*/  FMUL.FTZ R78, R76, UR6 ;  /* 0x000000064c4e7c20 */ /* 0x000fe20008410000 */
[----:B------:R-:W-:Y:S01]  /*2640*/  FMUL.FTZ R76, R68, UR6 ;  /* 0x00000006444c7c20 */ /* 0x000fe20008410000 */
[C---:B------:R-:W-:Y:S01]  /*2650*/  F2FP.F16.F32.PACK_AB R70, R209.reuse, R70 ;  /* 0x00000046d146723e */ /* 0x040fe200000000ff */
[----:B------:R-:W-:Y:S01]  /*2660*/  FMUL.FTZ R209, R209, UR6 ;  /* 0x00000006d1d17c20 */ /* 0x000fe20008410000 */
[C---:B------:R-:W-:Y:S01]  /*2670*/  F2FP.F16.F32.PACK_AB R68, R81.reuse, R68 ;  /* 0x000000445144723e */ /* 0x040fe200000000ff */
        /* <DEDUP_REMOVED lines=16> */
.L_x_1033:
[----:B------:R-:W-:-:S04]  /*2780*/  UISETP.NE.U32.AND UP0, UPT, UR4, URZ, UPT ;  /* 0x000000ff0400728c */ /* 0x000fc8000bf05070 */
[----:B------:R-:W-:-:S09]  /*2790*/  UISETP.NE.AND.EX UP0, UPT, UR5, URZ, UPT, UP0 ;  /* 0x000000ff0500728c */ /* 0x000fd2000bf05300 */
[----:B------:R-:W-:Y:S05]  /*27a0*/  BRA.U UP0, `(.L_x_1036) ;  /* 0x0000000100f87547 */ /* 0x000fea000b800000 */
[-CC-:B------:R-:W-:Y:S01]  /*27b0*/  FFMA.FTZ R76, R76, R106.reuse, R103.reuse ;  /* 0x0000006a4c4c7223 */ /* 0x180fe20000010067 */
[----:B-----5:R-:W-:Y:S02]  /*27c0*/  HADD2.F32 R79, -RZ, R54.H0_H0 ;  /* 0x20000036ff4f7230 */ /* 0x020fe40000004100 */
[-CC-:B------:R-:W-:Y:S01]  /*27d0*/  FFMA.FTZ R212, R212, R106.reuse, R103.reuse ;  /* 0x0000006ad4d47223 */ /* 0x180fe20000010067 */
[----:B------:R-:W-:Y:S01]  /*27e0*/  FFMA.FTZ R210, R210, R106, R103 ;  /* 0x0000006ad2d27223 */ /* 0x000fe20000010067 */
[----:B------:R-:W-:Y:S01]  /*27f0*/  FADD.FTZ R76, R207, -R76 ;  /* 0x8000004ccf4c7221 */ /* 0x000fe20000010000 */
[--C-:B------:R-:W-:Y:S02]  /*2800*/  HADD2.F32 R87, -RZ, R55.reuse.H1_H1 ;  /* 0x30000037ff577230 */ /* 0x100fe40000004100 */
[----:B------:R-:W-:Y:S01]  /*2810*/  FADD.FTZ R212, R213, -R212 ;  /* 0x800000d4d5d47221 */ /* 0x000fe20000010000 */
[----:B------:R-:W-:Y:S02]  /*2820*/  HADD2.F32 R83, -RZ, R55.H0_H0 ;  /* 0x20000037ff537230 */ /* 0x000fe40000004100 */
[C---:B------:R-:W-:Y:S01]  /*2830*/  FFMA.FTZ R79, R186.reuse, R76, R79 ;  /* 0x0000004cba4f7223 */ /* 0x040fe2000001004f */
[----:B------:R-:W-:Y:S01]  /*2840*/  FADD.FTZ R210, R211, -R210 ;  /* 0x800000d2d3d27221 */ /* 0x000fe20000010000 */
[----:B------:R-:W-:Y:S01]  /*2850*/  FFMA.FTZ R87, R186, R212, R87 ;  /* 0x000000d4ba577223 */ /* 0x000fe20000010057 */
[----:B------:R-:W-:Y:S01]  /*2860*/  ISETP.GE.U32.AND P1, PT, R162, RZ, PT ;  /* 0x000000ffa200720c */ /* 0x000fe20003f26070 */
[----:B------:R-:W-:Y:S01]  /*2870*/  FMUL.FTZ R79, R79, UR6 ;  /* 0x000000064f4f7c20 */ /* 0x000fe20008410000 */
[----:B------:R-:W-:Y:S01]  /*2880*/  FFMA.FTZ R83, R186, R210, R83 ;  /* 0x000000d2ba537223 */ /* 0x000fe20000010053 */
[----:B------:R-:W-:Y:S01]  /*2890*/  LOP3.LUT P4, RZ, R163, 0xff, RZ, 0xc0, !PT ;  /* 0x000000ffa3ff7812 */ /* 0x000fe2000788c0ff */
[-CC-:B------:R-:W-:Y:S01]  /*28a0*/  FFMA.FTZ R76, R86, R106.reuse, R103.reuse ;  /* 0x0000006a564c7223 */ /* 0x180fe20000010067 */
[----:B------:R-:W-:Y:S01]  /*28b0*/  FMUL.FTZ R87, R87, UR6 ;  /* 0x0000000657577c20 */ /* 0x000fe20008410000 */
[----:B------:R-:W-:Y:S01]  /*28c0*/  ISETP.GE.U32.AND.EX P1, PT, R163, 0x1000000, PT, P1 ;  /* 0x01000000a300780c */ /* 0x000fe20003f26110 */
[----:B------:R-:W-:Y:S01]  /*28d0*/  FMUL.FTZ R83, R83, UR6 ;  /* 0x0000000653537c20 */ /* 0x000fe20008410000 */
[----:B------:R-:W-:Y:S01]  /*28e0*/  FSEL R86, R79, RZ, P4 ;  /* 0x000000ff4f567208 */ /* 0x000fe20002000000 */
[-CC-:B------:R-:W-:Y:S01]  /*28f0*/  FFMA.FTZ R79, R82, R106.reuse, R103.reuse ;  /* 0x0000006a524f7223 */ /* 0x180fe20000010067 */
[----:B------:R-:W-:Y:S01]  /*2900*/  LOP3.LUT P5, RZ, R163, 0xff0000, RZ, 0xc0, !PT ;  /* 0x00ff0000a3ff7812 */ /* 0x000fe200078ac0ff */
[-CC-:B------:R-:W-:Y:S01]  /*2910*/  FFMA.FTZ R80, R80, R106.reuse, R103.reuse ;  /* 0x0000006a50507223 */ /* 0x180fe20000010067 */
[-CC-:B------:R-:W-:Y:S01]  /*2920*/  FFMA.FTZ R77, R77, R106.reuse, R103.reuse ;  /* 0x0000006a4d4d7223 */ /* 0x180fe20000010067 */
[----:B------:R-:W-:Y:S01]  /*2930*/  FFMA.FTZ R208, R208, R106, R103 ;  /* 0x0000006ad0d07223 */ /* 0x000fe20000010067 */
[----:B------:R-:W-:Y:S01]  /*2940*/  FSEL R210, R87, RZ, P1 ;  /* 0x000000ff57d27208 */ /* 0x000fe20000800000 */
[----:B------:R-:W-:Y:S01]  /*2950*/  FADD.FTZ R76, R81, -R76 ;  /* 0x8000004c514c7221 */ /* 0x000fe20000010000 */
[----:B------:R-:W-:Y:S01]  /*2960*/  FSEL R87, R83, RZ, P5 ;  /* 0x000000ff53577208 */ /* 0x000fe20002800000 */
[----:B------:R-:W-:Y:S01]  /*2970*/  FADD.FTZ R78, R78, -R79 ;  /* 0x8000004f4e4e7221 */ /* 0x000fe20000010000 */
[----:B------:R-:W-:Y:S01]  /*2980*/  FADD.FTZ R80, R85, -R80 ;  /* 0x8000005055507221 */ /* 0x000fe20000010000 */
[----:B------:R-:W-:Y:S01]  /*2990*/  FADD.FTZ R84, R84, -R77 ;  /* 0x8000004d54547221 */ /* 0x000fe20000010000 */
[----:B------:R-:W-:-:S02]  /*29a0*/  HADD2.F32 R81, -RZ, R53.H0_H0 ;  /* 0x20000035ff517230 */ /* 0x000fc40000004100 */
[----:B------:R-:W-:Y:S01]  /*29b0*/  FADD.FTZ R208, R209, -R208 ;  /* 0x800000d0d1d07221 */ /* 0x000fe20000010000 */
[----:B------:R-:W-:Y:S01]  /*29c0*/  HADD2.F32 R85, -RZ, R54.H1_H1 ;  /* 0x30000036ff557230 */ /* 0x000fe20000004100 */
[----:B------:R-:W-:Y:S01]  /*29d0*/  LOP3.LUT P6, RZ, R162, 0xff0000, RZ, 0xc0, !PT ;  /* 0x00ff0000a2ff7812 */ /* 0x000fe200078cc0ff */
[----:B------:R-:W-:Y:S02]  /*29e0*/  HADD2.F32 R83, -RZ, R53.H1_H1 ;  /* 0x30000035ff537230 */ /* 0x000fe40000004100 */
[C---:B------:R-:W-:Y:S01]  /*29f0*/  FFMA.FTZ R81, R186.reuse, R78, R81 ;  /* 0x0000004eba517223 */ /* 0x040fe20000010051 */
[--C-:B------:R-:W-:Y:S02]  /*2a00*/  HADD2.F32 R77, -RZ, R52.reuse.H0_H0 ;  /* 0x20000034ff4d7230 */ /* 0x100fe40000004100 */
[C---:B------:R-:W-:Y:S01]  /*2a10*/  FFMA.FTZ R85, R186.reuse, R208, R85 ;  /* 0x000000d0ba557223 */ /* 0x040fe20000010055 */
[----:B------:R-:W-:Y:S02]  /*2a20*/  HADD2.F32 R79, -RZ, R52.H1_H1 ;  /* 0x30000034ff4f7230 */ /* 0x000fe40000004100 */
[C---:B------:R-:W-:Y:S01]  /*2a30*/  FFMA.FTZ R83, R186.reuse, R80, R83 ;  /* 0x00000050ba537223 */ /* 0x040fe20000010053 */
[----:B------:R-:W-:Y:S01]  /*2a40*/  FMUL.FTZ R81, R81, UR6 ;  /* 0x0000000651517c20 */ /* 0x000fe20008410000 */
[C---:B------:R-:W-:Y:S01]  /*2a50*/  FFMA.FTZ R77, R186.reuse, R84, R77 ;  /* 0x00000054ba4d7223 */ /* 0x040fe2000001004d */
[----:B------:R-:W-:Y:S01]  /*2a60*/  FMUL.FTZ R85, R85, UR6 ;  /* 0x0000000655557c20 */ /* 0x000fe20008410000 */
[----:B------:R-:W-:Y:S01]  /*2a70*/  FFMA.FTZ R79, R186, R76, R79 ;  /* 0x0000004cba4f7223 */ /* 0x000fe2000001004f */
[----:B------:R-:W-:Y:S01]  /*2a80*/  FMUL.FTZ R83, R83, UR6 ;  /* 0x0000000653537c20 */ /* 0x000fe20008410000 */
[----:B------:R-:W-:Y:S01]  /*2a90*/  FMUL.FTZ R77, R77, UR6 ;  /* 0x000000064d4d7c20 */ /* 0x000fe20008410000 */
[----:B------:R-:W-:Y:S01]  /*2aa0*/  LOP3.LUT P2, RZ, R163, 0xff00, RZ, 0xc0, !PT ;  /* 0x0000ff00a3ff7812 */ /* 0x000fe2000784c0ff */
[----:B------:R-:W-:Y:S01]  /*2ab0*/  FMUL.FTZ R79, R79, UR6 ;  /* 0x000000064f4f7c20 */ /* 0x000fe20008410000 */
[----:B------:R-:W-:-:S02]  /*2ac0*/  LOP3.LUT P1, RZ, R162, 0xff000000, RZ, 0xc0, !PT ;  /* 0xff000000a2ff7812 */ /* 0x000fc4000782c0ff */
[C---:B------:R-:W-:Y:S02]  /*2ad0*/  LOP3.LUT P5, RZ, R162.reuse, 0xff, RZ, 0xc0, !PT ;  /* 0x000000ffa2ff7812 */ /* 0x040fe400078ac0ff */
[----:B------:R-:W-:Y:S02]  /*2ae0*/  LOP3.LUT P4, RZ, R162, 0xff00, RZ, 0xc0, !PT ;  /* 0x0000ff00a2ff7812 */ /* 0x000fe4000788c0ff */
[----:B------:R-:W-:Y:S02]  /*2af0*/  FSEL R80, R81, RZ, P6 ;  /* 0x000000ff51507208 */ /* 0x000fe40003000000 */
        /* <DEDUP_REMOVED lines=9> */
.L_x_1036:
[-CC-:B------:R-:W-:Y:S01]  /*2b90*/  FFMA.FTZ R210, R210, R106.reuse, R103.reuse ;  /* 0x0000006ad2d27223 */ /* 0x180fe20000010067 */
[--C-:B-----5:R-:W-:Y:S02]  /*2ba0*/  HADD2.F32 R69, -RZ, R55.reuse.H0_H0 ;  /* 0x20000037ff457230 */ /* 0x120fe40000004100 */
[-CC-:B------:R-:W-:Y:S01]  /*2bb0*/  FFMA.FTZ R212, R212, R106.reuse, R103.reuse ;  /* 0x0000006ad4d47223 */ /* 0x180fe20000010067 */
[-C--:B------:R-:W-:Y:S01]  /*2bc0*/  FFMA.FTZ R76, R76, R106.reuse, R103 ;  /* 0x0000006a4c4c7223 */ /* 0x080fe20000010067 */
[----:B------:R-:W-:Y:S01]  /*2bd0*/  FADD.FTZ R211, R211, -R210 ;  /* 0x800000d2d3d37221 */ /* 0x000fe20000010000 */
[----:B------:R-:W-:Y:S02]  /*2be0*/  HADD2.F32 R70, -RZ, R55.H1_H1 ;  /* 0x30000037ff467230 */ /* 0x000fe40000004100 */
[----:B------:R-:W-:Y:S01]  /*2bf0*/  FADD.FTZ R213, R213, -R212 ;  /* 0x800000d4d5d57221 */ /* 0x000fe20000010000 */
[--C-:B------:R-:W-:Y:S02]  /*2c00*/  HADD2.F32 R68, -RZ, R54.reuse.H0_H0 ;  /* 0x20000036ff447230 */ /* 0x100fe40000004100 */
[C---:B------:R-:W-:Y:S01]  /*2c10*/  FFMA.FTZ R211, R186.reuse, R211, R69 ;  /* 0x000000d3bad37223 */ /* 0x040fe20000010045 */
[----:B------:R-:W-:Y:S01]  /*2c20*/  FADD.FTZ R207, R207, -R76 ;  /* 0x8000004ccfcf7221 */ /* 0x000fe20000010000 */
[C---:B------:R-:W-:Y:S01]  /*2c30*/  FFMA.FTZ R210, R186.reuse, R213, R70 ;  /* 0x000000d5bad27223 */ /* 0x040fe20000010046 */
[----:B------:R-:W-:Y:S01]  /*2c40*/  LOP3.LUT P5, RZ, R163, 0xff0000, RZ, 0xc0, !PT ;  /* 0x00ff0000a3ff7812 */ /* 0x000fe200078ac0ff */
[----:B------:R-:W-:Y:S01]  /*2c50*/  FMUL.FTZ R69, R211, UR6 ;  /* 0x00000006d3457c20 */ /* 0x000fe20008410000 */
[----:B------:R-:W-:Y:S01]  /*2c60*/  FFMA.FTZ R207, R186, R207, R68 ;  /* 0x000000cfbacf7223 */ /* 0x000fe20000010044 */
[----:B------:R-:W-:Y:S01]  /*2c70*/  ISETP.GE.U32.AND P1, PT, R162, RZ, PT ;  /* 0x000000ffa200720c */ /* 0x000fe20003f26070 */
[----:B------:R-:W-:Y:S01]  /*2c80*/  FMUL.FTZ R70, R210, UR6 ;  /* 0x00000006d2467c20 */ /* 0x000fe20008410000 */
[----:B------:R-:W-:Y:S01]  /*2c90*/  LOP3.LUT P4, RZ, R163, 0xff, RZ, 0xc0, !PT ;  /* 0x000000ffa3ff7812 */ /* 0x000fe2000788c0ff */
[----:B------:R-:W-:Y:S01]  /*2ca0*/  FMUL.FTZ R68, R207, UR6 ;  /* 0x00000006cf447c20 */ /* 0x000fe20008410000 */
[----:B------:R-:W-:Y:S01]  /*2cb0*/  FSEL R79, R69, RZ, P5 ;  /* 0x000000ff454f7208 */ /* 0x000fe20002800000 */
[-CC-:B------:R-:W-:Y:S01]  /*2cc0*/  FFMA.FTZ R69, R82, R106.reuse, R103.reuse ;  /* 0x0000006a52457223 */ /* 0x180fe20000010067 */
[----:B------:R-:W-:Y:S01]  /*2cd0*/  ISETP.GE.U32.AND.EX P1, PT, R163, 0x1000000, PT, P1 ;  /* 0x01000000a300780c */ /* 0x000fe20003f26110 */
[-CC-:B------:R-:W-:Y:S01]  /*2ce0*/  FFMA.FTZ R208, R208, R106.reuse, R103.reuse ;  /* 0x0000006ad0d07223 */ /* 0x180fe20000010067 */
[-CC-:B------:R-:W-:Y:S01]  /*2cf0*/  FFMA.FTZ R86, R86, R106.reuse, R103.reuse ;  /* 0x0000006a56567223 */ /* 0x180fe20000010067 */
[-CC-:B------:R-:W-:Y:S01]  /*2d00*/  FFMA.FTZ R80, R80, R106.reuse, R103.reuse ;  /* 0x0000006a50507223 */ /* 0x180fe20000010067 */
[----:B------:R-:W-:Y:S01]  /*2d10*/  FFMA.FTZ R77, R77, R106, R103 ;  /* 0x0000006a4d4d7223 */ /* 0x000fe20000010067 */
[----:B------:R-:W-:Y:S01]  /*2d20*/  FSEL R212, R70, RZ, P1 ;  /* 0x000000ff46d47208 */ /* 0x000fe20000800000 */
[----:B------:R-:W-:Y:S01]  /*2d30*/  FADD.FTZ R69, R78, -R69 ;  /* 0x800000454e457221 */ /* 0x000fe20000010000 */
[----:B------:R-:W-:Y:S01]  /*2d40*/  FSEL R83, R68, RZ, P4 ;  /* 0x000000ff44537208 */ /* 0x000fe20002000000 */
[----:B------:R-:W-:-:S02]  /*2d50*/  HADD2.F32 R71, -RZ, R54.H1_H1 ;  /* 0x30000036ff477230 */ /* 0x000fc40000004100 */
        /* <DEDUP_REMOVED lines=13> */
[----:B------:R-:W-:Y:S01]  /*2e30*/  F2FP.F16.F32.PACK_AB R70, R80, R207 ;  /* 0x000000cf5046723e */ /* 0x000fe200000000ff */
[----:B------:R-:W-:Y:S01]  /*2e40*/  FMUL.FTZ R77, R69, UR6 ;  /* 0x00000006454d7c20 */ /* 0x000fe20008410000 */
        /* <DEDUP_REMOVED lines=19> */
[----:B------:R-:W-:Y:S02]  /*2f80*/  F2FP.F16.F32.PACK_AB R77, R80, R77 ;  /* 0x0000004d504d723e */ /* 0x000fe400000000ff */
[----:B------:R-:W-:Y:S01]  /*2f90*/  F2FP.F16.F32.PACK_AB R76, R81, R76 ;  /* 0x0000004c514c723e */ /* 0x000fe200000000ff */
[----:B------:R-:W-:Y:S06]  /*2fa0*/  BRA `(.L_x_1035) ;  /* 0x0000001400387947 */ /* 0x000fec0003800000 */
.L_x_1032:
        /* <DEDUP_REMOVED lines=15> */
[----:B------:R-:W-:Y:S01]  /*30a0*/  FADD.FTZ R207, R207, -R76 ;  /* 0x8000004ccfcf7221 */ /* 0x000fe20000010000 */
[C---:B------:R-:W-:Y:S01]  /*30b0*/  FMUL.FTZ R211, R186.reuse, R211 ;  /* 0x000000d3bad37220 */ /* 0x040fe20000410000 */
[----:B-----5:R-:W-:Y:S01]  /*30c0*/  LOP3.LUT P2, RZ, R163, 0xff0000, RZ, 0xc0, !PT ;  /* 0x00ff0000a3ff7812 */ /* 0x020fe2000784c0ff */
[C---:B------:R-:W-:Y:S01]  /*30d0*/  FMUL.FTZ R213, R186.reuse, R213 ;  /* 0x000000d5bad57220 */ /* 0x040fe20000410000 */
[----:B------:R-:W-:Y:S01]  /*30e0*/  FMUL.FTZ R209, R186, R209 ;  /* 0x000000d1bad17220 */ /* 0x000fe20000410000 */
[----:B------:R-:W-:Y:S01]  /*30f0*/  FMUL.FTZ R211, R211, UR6 ;  /* 0x00000006d3d37c20 */ /* 0x000fe20008410000 */
[-CC-:B------:R-:W-:Y:S01]  /*3100*/  FFMA.FTZ R73, R82, R106.reuse, R103.reuse ;  /* 0x0000006a52497223 */ /* 0x180fe20000010067 */
[----:B------:R-:W-:Y:S01]  /*3110*/  ISETP.GE.U32.AND P1, PT, R162, RZ, PT ;  /* 0x000000ffa200720c */ /* 0x000fe20003f26070 */
[-C--:B------:R-:W-:Y:S01]  /*3120*/  FFMA.FTZ R80, R80, R106.reuse, R103 ;  /* 0x0000006a50507223 */ /* 0x080fe20000010067 */
[----:B------:R-:W-:Y:S01]  /*3130*/  FMUL.FTZ R213, R213, UR6 ;  /* 0x00000006d5d57c20 */ /* 0x000fe20008410000 */
[----:B------:R-:W-:Y:S01]  /*3140*/  FMUL.FTZ R207, R186, R207 ;  /* 0x000000cfbacf7220 */ /* 0x000fe20000410000 */
[----:B------:R-:W-:Y:S01]  /*3150*/  FSEL R79, R211, RZ, P2 ;  /* 0x000000ffd34f7208 */ /* 0x000fe20001000000 */
[----:B------:R-:W-:Y:S01]  /*3160*/  FMUL.FTZ R209, R209, UR6 ;  /* 0x00000006d1d17c20 */ /* 0x000fe20008410000 */
[C---:B------:R-:W-:Y:S01]  /*3170*/  ISETP.GE.U32.AND.EX P5, PT, R163.reuse, 0x1000000, PT, P1 ;  /* 0x01000000a300780c */ /* 0x040fe20003fa6110 */
[----:B------:R-:W-:Y:S01]  /*3180*/  FADD.FTZ R73, R78, -R73 ;  /* 0x800000494e497221 */ /* 0x000fe20000010000 */
[----:B------:R-:W-:Y:S01]  /*3190*/  LOP3.LUT P2, RZ, R163, 0xff00, RZ, 0xc0, !PT ;  /* 0x0000ff00a3ff7812 */ /* 0x000fe2000784c0ff */
[-CC-:B------:R-:W-:Y:S01]  /*31a0*/  FFMA.FTZ R86, R86, R106.reuse, R103.reuse ;  /* 0x0000006a56567223 */ /* 0x180fe20000010067 */
[----:B------:R-:W-:Y:S01]  /*31b0*/  ISETP.GE.U32.AND P1, PT, R144, RZ, PT ;  /* 0x000000ff9000720c */ /* 0x000fe20003f26070 */
[----:B------:R-:W-:Y:S01]  /*31c0*/  FADD.FTZ R85, R85, -R80 ;  /* 0x8000005055557221 */ /* 0x000fe20000010000 */
[----:B------:R-:W-:Y:S01]  /*31d0*/  FFMA.FTZ R77, R77, R106, R103 ;  /* 0x0000006a4d4d7223 */ /* 0x000fe20000010067 */
[----:B------:R-:W-:Y:S01]  /*31e0*/  FMUL.FTZ R207, R207, UR6 ;  /* 0x00000006cfcf7c20 */ /* 0x000fe20008410000 */
[----:B------:R-:W-:Y:S01]  /*31f0*/  LOP3.LUT P6, RZ, R145, 0xff0000, RZ, 0xc0, !PT ;  /* 0x00ff000091ff7812 */ /* 0x000fe200078cc0ff */
[C---:B------:R-:W-:Y:S01]  /*3200*/  FMUL.FTZ R76, R186.reuse, R73 ;  /* 0x00000049ba4c7220 */ /* 0x040fe20000410000 */
[----:B------:R-:W-:Y:S01]  /*3210*/  LOP3.LUT P4, RZ, R163, 0xff, RZ, 0xc0, !PT ;  /* 0x000000ffa3ff7812 */ /* 0x000fe2000788c0ff */
[----:B------:R-:W-:Y:S01]  /*3220*/  FADD.FTZ R81, R81, -R86 ;  /* 0x8000005651517221 */ /* 0x000fe20000010000 */
[----:B------:R-:W-:Y:S01]  /*3230*/  FSEL R208, R213, RZ, P5 ;  /* 0x000000ffd5d07208 */ /* 0x000fe20002800000 */
[----:B------:R-:W-:Y:S01]  /*3240*/  FMUL.FTZ R85, R186, R85 ;  /* 0x00000055ba557220 */ /* 0x000fe20000410000 */
[----:B------:R-:W-:Y:S01]  /*3250*/  FSEL R83, R209, RZ, P2 ;  /* 0x000000ffd1537208 */ /* 0x000fe20001000000 */
[----:B------:R-:W-:Y:S01]  /*3260*/  FADD.FTZ R77, R84, -R77 ;  /* 0x8000004d544d7221 */ /* 0x000fe20000010000 */
[C---:B------:R-:W-:Y:S01]  /*3270*/  LOP3.LUT P5, RZ, R145.reuse, 0xff, RZ, 0xc0, !PT ;  /* 0x000000ff91ff7812 */ /* 0x040fe200078ac0ff */
[----:B------:R-:W-:Y:S01]  /*3280*/  FMUL.FTZ R76, R76, UR6 ;  /* 0x000000064c4c7c20 */ /* 0x000fe20008410000 */
[C---:B------:R-:W-:Y:S01]  /*3290*/  ISETP.GE.U32.AND.EX P1, PT, R145.reuse, 0x1000000, PT, P1 ;  /* 0x010000009100780c */ /* 0x040fe20003f26110 */
[C---:B------:R-:W-:Y:S01]  /*32a0*/  FMUL.FTZ R81, R186.reuse, R81 ;  /* 0x00000051ba517220 */ /* 0x040fe20000410000 */
[----:B------:R-:W-:Y:S01]  /*32b0*/  LOP3.LUT P2, RZ, R145, 0xff00, RZ, 0xc0, !PT ;  /* 0x0000ff0091ff7812 */ /* 0x000fe2000784c0ff */
[----:B------:R-:W-:Y:S01]  /*32c0*/  FMUL.FTZ R85, R85, UR6 ;  /* 0x0000000655557c20 */ /* 0x000fe20008410000 */
[----:B------:R-:W-:Y:S01]  /*32d0*/  FSEL R75, R211, RZ, P6 ;  /* 0x000000ffd34b7208 */ /* 0x000fe20003000000 */
[----:B------:R-:W-:Y:S01]  /*32e0*/  FMUL.FTZ R77, R186, R77 ;  /* 0x0000004dba4d7220 */ /* 0x000fe20000410000 */
[----:B------:R-:W-:Y:S01]  /*32f0*/  FSEL R82, R207, RZ, P4 ;  /* 0x000000ffcf527208 */ /* 0x000fe20002000000 */
[----:B------:R-:W-:Y:S01]  /*3300*/  FMUL.FTZ R81, R81, UR6 ;  /* 0x0000000651517c20 */ /* 0x000fe20008410000 */
[----:B------:R-:W-:Y:S01]  /*3310*/  LOP3.LUT P6, RZ, R162, 0xff0000, RZ, 0xc0, !PT ;  /* 0x00ff0000a2ff7812 */ /* 0x000fe200078cc0ff */
[----:B------:R-:W-:Y:S01]  /*3320*/  FMUL.FTZ R77, R77, UR6 ;  /* 0x000000064d4d7c20 */ /* 0x000fe20008410000 */
[----:B------:R-:W-:-:S02]  /*3330*/  FSEL R72, R213, RZ, P1 ;  /* 0x000000ffd5487208 */ /* 0x000fc40000800000 */
[----:B------:R-:W-:Y:S02]  /*3340*/  FSEL R74, R207, RZ, P5 ;  /* 0x000000ffcf4a7208 */ /* 0x000fe40002800000 */
[----:B------:R-:W-:Y:S02]  /*3350*/  FSEL R73, R209, RZ, P2 ;  /* 0x000000ffd1497208 */ /* 0x000fe40001000000 */
[----:B------:R-:W-:Y:S02]  /*3360*/  LOP3.LUT P1, RZ, R162, 0xff000000, RZ, 0xc0, !PT ;  /* 0xff000000a2ff7812 */ /* 0x000fe4000782c0ff */
[----:B------:R-:W-:Y:S02]  /*3370*/  LOP3.LUT P2, RZ, R144, 0xff0000, RZ, 0xc0, !PT ;  /* 0x00ff000090ff7812 */ /* 0x000fe4000784c0ff */
[----:B------:R-:W-:Y:S02]  /*3380*/  F2FP.F16.F32.PACK_AB R78, R83, R82 ;  /* 0x00000052534e723e */ /* 0x000fe400000000ff */
[----:B------:R-:W-:-:S02]  /*3390*/  F2FP.F16.F32.PACK_AB R74, R73, R74 ;  /* 0x0000004a494a723e */ /* 0x000fc400000000ff */
[----:B------:R-:W-:Y:S02]  /*33a0*/  FSEL R82, R76, RZ, P6 ;  /* 0x000000ff4c527208 */ /* 0x000fe40003000000 */
[----:B------:R-:W-:Y:S02]  /*33b0*/  LOP3.LUT P4, RZ, R162, 0xff00, RZ, 0xc0, !PT ;  /* 0x0000ff00a2ff7812 */ /* 0x000fe4000788c0ff */
[----:B------:R-:W-:Y:S02]  /*33c0*/  LOP3.LUT P6, RZ, R144, 0xff000000, RZ, 0xc0, !PT ;  /* 0xff00000090ff7812 */ /* 0x000fe400078cc0ff */
[----:B------:R-:W-:Y:S02]  /*33d0*/  FSEL R73, R76, RZ, P2 ;  /* 0x000000ff4c497208 */ /* 0x000fe40001000000 */
[----:B------:R-:W-:Y:S02]  /*33e0*/  FSEL R87, R85, RZ, P1 ;  /* 0x000000ff55577208 */ /* 0x000fe40000800000 */
[----:B------:R-:W-:-:S02]  /*33f0*/  LOP3.LUT P5, RZ, R162, 0xff, RZ, 0xc0, !PT ;  /* 0x000000ffa2ff7812 */ /* 0x000fc400078ac0ff */
[C---:B------:R-:W-:Y:S02]  /*3400*/  LOP3.LUT P2, RZ, R144.reuse, 0xff00, RZ, 0xc0, !PT ;  /* 0x0000ff0090ff7812 */ /* 0x040fe4000784c0ff */
[----:B------:R-:W-:Y:S02]  /*3410*/  LOP3.LUT P1, RZ, R144, 0xff, RZ, 0xc0, !PT ;  /* 0x000000ff90ff7812 */ /* 0x000fe4000782c0ff */
[----:B------:R-:W-:Y:S02]  /*3420*/  F2FP.F16.F32.PACK_AB R75, R72, R75 ;  /* 0x0000004b484b723e */ /* 0x000fe400000000ff */
[----:B------:R-:W-:Y:S02]  /*3430*/  FSEL R76, R85, RZ, P6 ;  /* 0x000000ff554c7208 */ /* 0x000fe40003000000 */
        /* <DEDUP_REMOVED lines=10> */
.L_x_1038:
        /* <DEDUP_REMOVED lines=9> */
[C---:B------:R-:W-:Y:S01]  /*3570*/  FMUL.FTZ R72, R186.reuse, R213 ;  /* 0x000000d5ba487220 */ /* 0x040fe20000410000 */
[----:B------:R-:W-:Y:S01]  /*3580*/  LOP3.LUT P6, RZ, R163, 0xff0000, RZ, 0xc0, !PT ;  /* 0x00ff0000a3ff7812 */ /* 0x000fe200078cc0ff */
[----:B------:R-:W-:Y:S01]  /*3590*/  FMUL.FTZ R70, R186, R207 ;  /* 0x000000cfba467220 */ /* 0x000fe20000410000 */
[----:B------:R-:W-:Y:S01]  /*35a0*/  FMUL.FTZ R68, R71, UR6 ;  /* 0x0000000647447c20 */ /* 0x000fe20008410000 */
[----:B------:R-:W-:Y:S01]  /*35b0*/  LOP3.LUT P4, RZ, R145, 0xff0000, RZ, 0xc0, !PT ;  /* 0x00ff000091ff7812 */ /* 0x000fe2000788c0ff */
[----:B------:R-:W-:Y:S01]  /*35c0*/  FADD.FTZ R209, R209, -R208 ;  /* 0x800000d0d1d17221 */ /* 0x000fe20000010000 */
[----:B------:R-:W-:Y:S01]  /*35d0*/  ISETP.GE.U32.AND P2, PT, R144, RZ, PT ;  /* 0x000000ff9000720c */ /* 0x000fe20003f46070 */
[----:B------:R-:W-:Y:S01]  /*35e0*/  FMUL.FTZ R69, R72, UR6 ;  /* 0x0000000648457c20 */ /* 0x000fe20008410000 */
[----:B------:R-:W-:Y:S01]  /*35f0*/  FSEL R79, R68, RZ, P6 ;  /* 0x000000ff444f7208 */ /* 0x000fe20003000000 */
[----:B------:R-:W-:Y:S01]  /*3600*/  FMUL.FTZ R209, R186, R209 ;  /* 0x000000d1bad17220 */ /* 0x000fe20000410000 */
[----:B------:R-:W-:Y:S01]  /*3610*/  ISETP.GE.U32.AND.EX P1, PT, R163, 0x1000000, PT, P1 ;  /* 0x01000000a300780c */ /* 0x000fe20003f26110 */
[-CC-:B------:R-:W-:Y:S01]  /*3620*/  FFMA.FTZ R80, R80, R106.reuse, R103.reuse ;  /* 0x0000006a50507223 */ /* 0x180fe20000010067 */
[----:B------:R-:W-:Y:S01]  /*3630*/  FSEL R75, R68, RZ, P4 ;  /* 0x000000ff444b7208 */ /* 0x000fe20002000000 */
[----:B------:R-:W-:Y:S01]  /*3640*/  FMUL.FTZ R68, R70, UR6 ;  /* 0x0000000646447c20 */ /* 0x000fe20008410000 */
[----:B------:R-:W-:Y:S01]  /*3650*/  ISETP.GE.U32.AND.EX P2, PT, R145, 0x1000000, PT, P2 ;  /* 0x010000009100780c */ /* 0x000fe20003f46120 */
[----:B------:R-:W-:Y:S01]  /*3660*/  FADD.FTZ R85, R85, -R80 ;  /* 0x8000005055557221 */ /* 0x000fe20000010000 */
[----:B------:R-:W-:Y:S01]  /*3670*/  LOP3.LUT P5, RZ, R163, 0xff, RZ, 0xc0, !PT ;  /* 0x000000ffa3ff7812 */ /* 0x000fe200078ac0ff */
[-CC-:B------:R-:W-:Y:S01]  /*3680*/  FFMA.FTZ R86, R86, R106.reuse, R103.reuse ;  /* 0x0000006a56567223 */ /* 0x180fe20000010067 */
[----:B------:R-:W-:Y:S01]  /*3690*/  LOP3.LUT P6, RZ, R145, 0xff, RZ, 0xc0, !PT ;  /* 0x000000ff91ff7812 */ /* 0x000fe200078cc0ff */
[-CC-:B------:R-:W-:Y:S01]  /*36a0*/  FFMA.FTZ R77, R77, R106.reuse, R103.reuse ;  /* 0x0000006a4d4d7223 */ /* 0x180fe20000010067 */
[----:B------:R-:W-:Y:S01]  /*36b0*/  FSEL R76, R69, RZ, P1 ;  /* 0x000000ff454c7208 */ /* 0x000fe20000800000 */
[----:B------:R-:W-:Y:S01]  /*36c0*/  FADD.FTZ R81, R81, -R86 ;  /* 0x8000005651517221 */ /* 0x000fe20000010000 */
[----:B------:R-:W-:Y:S01]  /*36d0*/  FSEL R208, R69, RZ, P2 ;  /* 0x000000ff45d07208 */ /* 0x000fe20001000000 */
[----:B------:R-:W-:Y:S01]  /*36e0*/  FFMA.FTZ R69, R82, R106, R103 ;  /* 0x0000006a52457223 */ /* 0x000fe20000010067 */
[----:B------:R-:W-:Y:S01]  /*36f0*/  FSEL R73, R68, RZ, P5 ;  /* 0x000000ff44497208 */ /* 0x000fe20002800000 */
[----:B------:R-:W-:Y:S01]  /*3700*/  FADD.FTZ R77, R84, -R77 ;  /* 0x8000004d544d7221 */ /* 0x000fe20000010000 */
[----:B------:R-:W-:Y:S01]  /*3710*/  FSEL R74, R68, RZ, P6 ;  /* 0x000000ff444a7208 */ /* 0x000fe20003000000 */
[----:B------:R-:W-:Y:S01]  /*3720*/  FMUL.FTZ R68, R209, UR6 ;  /* 0x00000006d1447c20 */ /* 0x000fe20008410000 */
[----:B------:R-:W-:Y:S01]  /*3730*/  LOP3.LUT P4, RZ, R163, 0xff00, RZ, 0xc0, !PT ;  /* 0x0000ff00a3ff7812 */ /* 0x000fe2000788c0ff */
[----:B------:R-:W-:Y:S01]  /*3740*/  FADD.FTZ R69, R78, -R69 ;  /* 0x800000454e457221 */ /* 0x000fe20000010000 */
[----:B------:R-:W-:Y:S01]  /*3750*/  F2FP.F16.F32.PACK_AB R79, R76, R79 ;  /* 0x0000004f4c4f723e */ /* 0x000fe200000000ff */
[----:B------:R-:W-:Y:S01]  /*3760*/  FMUL.FTZ R76, R186, R85 ;  /* 0x00000055ba4c7220 */ /* 0x000fe20000410000 */
[----:B------:R-:W-:Y:S01]  /*3770*/  FSEL R78, R68, RZ, P4 ;  /* 0x000000ff444e7208 */ /* 0x000fe20002000000 */
[C---:B------:R-:W-:Y:S01]  /*3780*/  FMUL.FTZ R69, R186.reuse, R69 ;  /* 0x00000045ba457220 */ /* 0x040fe20000410000 */
[----:B------:R-:W-:Y:S01]  /*3790*/  LOP3.LUT P4, RZ, R145, 0xff00, RZ, 0xc0, !PT ;  /* 0x0000ff0091ff7812 */ /* 0x000fe2000788c0ff */
[----:B------:R-:W-:Y:S01]  /*37a0*/  FMUL.FTZ R77, R186, R77 ;  /* 0x0000004dba4d7220 */ /* 0x000fe20000410000 */
[----:B------:R-:W-:Y:S01]  /*37b0*/  F2FP.F16.F32.PACK_AB R71, R72, R71 ;  /* 0x000000474847723e */ /* 0x000fe200000000ff */
[----:B------:R-:W-:Y:S01]  /*37c0*/  FMUL.FTZ R72, R69, UR6 ;  /* 0x0000000645487c20 */ /* 0x000fe20008410000 */
[----:B------:R-:W-:Y:S01]  /*37d0*/  FSEL R83, R68, RZ, P4 ;  /* 0x000000ff44537208 */ /* 0x000fe20002000000 */
[----:B------:R-:W-:Y:S01]  /*37e0*/  FMUL.FTZ R68, R186, R81 ;  /* 0x00000051ba447220 */ /* 0x000fe20000410000 */
[----:B------:R-:W-:-:S02]  /*37f0*/  LOP3.LUT P1, RZ, R162, 0xff0000, RZ, 0xc0, !PT ;  /* 0x00ff0000a2ff7812 */ /* 0x000fc4000782c0ff */
[----:B------:R-:W-:Y:S02]  /*3800*/  LOP3.LUT P4, RZ, R144, 0xff0000, RZ, 0xc0, !PT ;  /* 0x00ff000090ff7812 */ /* 0x000fe4000788c0ff */
[C---:B------:R-:W-:Y:S01]  /*3810*/  F2FP.F16.F32.PACK_AB R69, R76.reuse, R69 ;  /* 0x000000454c45723e */ /* 0x040fe200000000ff */
[----:B------:R-:W-:Y:S01]  /*3820*/  FMUL.FTZ R76, R76, UR6 ;  /* 0x000000064c4c7c20 */ /* 0x000fe20008410000 */
[----:B------:R-:W-:Y:S02]  /*3830*/  LOP3.LUT P2, RZ, R162, 0xff000000, RZ, 0xc0, !PT ;  /* 0xff000000a2ff7812 */ /* 0x000fe4000784c0ff */
[----:B------:R-:W-:Y:S02]  /*3840*/  F2FP.F16.F32.PACK_AB R78, R78, R73 ;  /* 0x000000494e4e723e */ /* 0x000fe400000000ff */
[C---:B------:R-:W-:Y:S02]  /*3850*/  FSEL R80, R72.reuse, RZ, P1 ;  /* 0x000000ff48507208 */ /* 0x040fe40000800000 */
[----:B------:R-:W-:Y:S01]  /*3860*/  FSEL R73, R72, RZ, P4 ;  /* 0x000000ff48497208 */ /* 0x000fe20002000000 */
[C---:B------:R-:W-:Y:S01]  /*3870*/  FMUL.FTZ R72, R68.reuse, UR6 ;  /* 0x0000000644487c20 */ /* 0x040fe20008410000 */
[----:B------:R-:W-:Y:S01]  /*3880*/  F2FP.F16.F32.PACK_AB R68, R68, R77 ;  /* 0x0000004d4444723e */ /* 0x000fe200000000ff */
[----:B------:R-:W-:Y:S01]  /*3890*/  FMUL.FTZ R77, R77, UR6 ;  /* 0x000000064d4d7c20 */ /* 0x000fe20008410000 */
[----:B------:R-:W-:-:S02]  /*38a0*/  LOP3.LUT P5, RZ, R162, 0xff00, RZ, 0xc0, !PT ;  /* 0x0000ff00a2ff7812 */ /* 0x000fc400078ac0ff */
[C---:B------:R-:W-:Y:S02]  /*38b0*/  LOP3.LUT P1, RZ, R144.reuse, 0xff000000, RZ, 0xc0, !PT ;  /* 0xff00000090ff7812 */ /* 0x040fe4000782c0ff */
[----:B------:R-:W-:Y:S02]  /*38c0*/  LOP3.LUT P4, RZ, R144, 0xff00, RZ, 0xc0, !PT ;  /* 0x0000ff0090ff7812 */ /* 0x000fe4000788c0ff */
[----:B------:R-:W-:Y:S02]  /*38d0*/  FSEL R85, R76, RZ, P2 ;  /* 0x000000ff4c557208 */ /* 0x000fe40001000000 */
[----:B------:R-:W-:Y:S02]  /*38e0*/  LOP3.LUT P6, RZ, R162, 0xff, RZ, 0xc0, !PT ;  /* 0x000000ffa2ff7812 */ /* 0x000fe400078cc0ff */
[----:B------:R-:W-:Y:S02]  /*38f0*/  LOP3.LUT P2, RZ, R144, 0xff, RZ, 0xc0, !PT ;  /* 0x000000ff90ff7812 */ /* 0x000fe4000784c0ff */
[----:B------:R-:W-:-:S02]  /*3900*/  F2FP.F16.F32.PACK_AB R74, R83, R74 ;  /* 0x0000004a534a723e */ /* 0x000fc400000000ff */
[----:B------:R-:W-:Y:S02]  /*3910*/  FSEL R82, R76, RZ, P1 ;  /* 0x000000ff4c527208 */ /* 0x000fe40000800000 */
[C---:B------:R-:W-:Y:S02]  /*3920*/  FSEL R81, R72.reuse, RZ, P5 ;  /* 0x000000ff48517208 */ /* 0x040fe40002800000 */
[----:B------:R-:W-:Y:S02]  /*3930*/  FSEL R83, R72, RZ, P4 ;  /* 0x000000ff48537208 */ /* 0x000fe40002000000 */
[C---:B------:R-:W-:Y:S02]  /*3940*/  FSEL R72, R77.reuse, RZ, P2 ;  /* 0x000000ff4d487208 */ /* 0x040fe40001000000 */
        /* <DEDUP_REMOVED lines=8> */
.L_x_1037:
[----:B------:R-:W-:-:S04]  /*39d0*/  UISETP.NE.U32.AND UP0, UPT, UR4, URZ, UPT ;  /* 0x000000ff0400728c */ /* 0x000fc8000bf05070 */
[----:B------:R-:W-:-:S09]  /*39e0*/  UISETP.NE.AND.EX UP0, UPT, UR5, URZ, UPT, UP0 ;  /* 0x000000ff0500728c */ /* 0x000fd2000bf05300 */
[----:B------:R-:W-:Y:S05]  /*39f0*/  BRA.U UP0, `(.L_x_1039) ;  /* 0x00000005004c7547 */ /* 0x000fea000b800000 */
[-CC-:B------:R-:W-:Y:S01]  /*3a00*/  FFMA.FTZ R210, R210, R106.reuse, R103.reuse ;  /* 0x0000006ad2d27223 */ /* 0x180fe20000010067 */
[--C-:B-----5:R-:W-:Y:S01]  /*3a10*/  HADD2.F32 R73, -RZ, R55.reuse.H0_H0 ;  /* 0x20000037ff497230 */ /* 0x120fe20000004100 */
[----:B------:R-:W-:Y:S01]  /*3a20*/  LOP3.LUT P6, RZ, R163, 0xff0000, RZ, 0xc0, !PT ;  /* 0x00ff0000a3ff7812 */ /* 0x000fe200078cc0ff */
[-CC-:B------:R-:W-:Y:S01]  /*3a30*/  FFMA.FTZ R208, R208, R106.reuse, R103.reuse ;  /* 0x0000006ad0d07223 */ /* 0x180fe20000010067 */
[----:B------:R-:W-:Y:S01]  /*3a40*/  FADD.FTZ R211, R211, -R210 ;  /* 0x800000d2d3d37221 */ /* 0x000fe20000010000 */
[----:B------:R-:W-:Y:S01]  /*3a50*/  LOP3.LUT P4, RZ, R145, 0xff0000, RZ, 0xc0, !PT ;  /* 0x00ff000091ff7812 */ /* 0x000fe2000788c0ff */
[-C--:B------:R-:W-:Y:S01]  /*3a60*/  FFMA.FTZ R212, R212, R106.reuse, R103 ;  /* 0x0000006ad4d47223 */ /* 0x080fe20000010067 */
[----:B------:R-:W-:Y:S01]  /*3a70*/  FADD.FTZ R209, R209, -R208 ;  /* 0x800000d0d1d17221 */ /* 0x000fe20000010000 */
[----:B------:R-:W-:Y:S01]  /*3a80*/  FFMA.FTZ R73, R186, R211, R73 ;  /* 0x000000d3ba497223 */ /* 0x000fe20000010049 */
[----:B------:R-:W-:Y:S02]  /*3a90*/  HADD2.F32 R74, -RZ, R55.H1_H1 ;  /* 0x30000037ff4a7230 */ /* 0x000fe40000004100 */
[----:B------:R-:W-:Y:S01]  /*3aa0*/  FFMA.FTZ R76, R76, R106, R103 ;  /* 0x0000006a4c4c7223 */ /* 0x000fe20000010067 */
[----:B------:R-:W-:Y:S01]  /*3ab0*/  FADD.FTZ R213, R213, -R212 ;  /* 0x800000d4d5d57221 */ /* 0x000fe20000010000 */
[----:B------:R-:W-:Y:S01]  /*3ac0*/  FMUL.FTZ R73, R73, UR6 ;  /* 0x0000000649497c20 */ /* 0x000fe20008410000 */
[----:B------:R-:W-:-:S02]  /*3ad0*/  HADD2.F32 R72, -RZ, R54.H0_H0 ;  /* 0x20000036ff487230 */ /* 0x000fc40000004100 */
[----:B------:R-:W-:Y:S01]  /*3ae0*/  FADD.FTZ R207, R207, -R76 ;  /* 0x8000004ccfcf7221 */ /* 0x000fe20000010000 */
[----:B------:R-:W-:Y:S01]  /*3af0*/  FFMA.FTZ R74, R186, R213, R74 ;  /* 0x000000d5ba4a7223 */ /* 0x000fe2000001004a */
[--C-:B------:R-:W-:Y:S01]  /*3b00*/  HADD2.F32 R79, -RZ, R53.reuse.H0_H0 ;  /* 0x20000035ff4f7230 */ /* 0x100fe20000004100 */
[C---:B------:R-:W-:Y:S01]  /*3b10*/  FSEL R87, R73.reuse, RZ, P6 ;  /* 0x000000ff49577208 */ /* 0x040fe20003000000 */
[-C--:B------:R-:W-:Y:S01]  /*3b20*/  FFMA.FTZ R80, R80, R106.reuse, R103 ;  /* 0x0000006a50507223 */ /* 0x080fe20000010067 */
[----:B------:R-:W-:Y:S01]  /*3b30*/  FSEL R75, R73, RZ, P4 ;  /* 0x000000ff494b7208 */ /* 0x000fe20002000000 */
[----:B------:R-:W-:Y:S01]  /*3b40*/  HADD2.F32 R73, -RZ, R54.H1_H1 ;  /* 0x30000036ff497230 */ /* 0x000fe20000004100 */
[----:B------:R-:W-:Y:S01]  /*3b50*/  ISETP.GE.U32.AND P2, PT, R144, RZ, PT ;  /* 0x000000ff9000720c */ /* 0x000fe20003f46070 */
[----:B------:R-:W-:Y:S01]  /*3b60*/  FFMA.FTZ R72, R186, R207, R72 ;  /* 0x000000cfba487223 */ /* 0x000fe20000010048 */
[----:B------:R-:W-:Y:S01]  /*3b70*/  ISETP.GE.U32.AND P1, PT, R162, RZ, PT ;  /* 0x000000ffa200720c */ /* 0x000fe20003f26070 */
[----:B------:R-:W-:Y:S01]  /*3b80*/  FMUL.FTZ R76, R74, UR6 ;  /* 0x000000064a4c7c20 */ /* 0x000fe20008410000 */
[----:B------:R-:W-:Y:S01]  /*3b90*/  FFMA.FTZ R209, R186, R209, R73 ;  /* 0x000000d1bad17223 */ /* 0x000fe20000010049 */
[-CC-:B------:R-:W-:Y:S01]  /*3ba0*/  FFMA.FTZ R73, R82, R106.reuse, R103.reuse ;  /* 0x0000006a52497223 */ /* 0x180fe20000010067 */
[----:B------:R-:W-:Y:S01]  /*3bb0*/  ISETP.GE.U32.AND.EX P2, PT, R145, 0x1000000, PT, P2 ;  /* 0x010000009100780c */ /* 0x000fe20003f46120 */
[----:B------:R-:W-:Y:S01]  /*3bc0*/  FFMA.FTZ R86, R86, R106, R103 ;  /* 0x0000006a56567223 */ /* 0x000fe20000010067 */
[----:B------:R-:W-:Y:S01]  /*3bd0*/  FMUL.FTZ R209, R209, UR6 ;  /* 0x00000006d1d17c20 */ /* 0x000fe20008410000 */
[----:B------:R-:W-:Y:S01]  /*3be0*/  FADD.FTZ R73, R78, -R73 ;  /* 0x800000494e497221 */ /* 0x000fe20000010000 */
[----:B------:R-:W-:Y:S01]  /*3bf0*/  ISETP.GE.U32.AND.EX P1, PT, R163, 0x1000000, PT, P1 ;  /* 0x01000000a300780c */ /* 0x000fe20003f26110 */
[----:B------:R-:W-:Y:S01]  /*3c00*/  FADD.FTZ R85, R85, -R80 ;  /* 0x8000005055557221 */ /* 0x000fe20000010000 */
[----:B------:R-:W-:Y:S01]  /*3c10*/  LOP3.LUT P4, RZ, R163, 0xff00, RZ, 0xc0, !PT ;  /* 0x0000ff00a3ff7812 */ /* 0x000fe2000788c0ff */
[----:B------:R-:W-:Y:S01]  /*3c20*/  FFMA.FTZ R79, R186, R73, R79 ;  /* 0x00000049ba4f7223 */ /* 0x000fe2000001004f */
[----:B------:R-:W-:-:S02]  /*3c30*/  HADD2.F32 R73, -RZ, R53.H1_H1 ;  /* 0x30000035ff497230 */ /* 0x000fc40000004100 */
[----:B------:R-:W-:Y:S01]  /*3c40*/  FMUL.FTZ R74, R72, UR6 ;  /* 0x00000006484a7c20 */ /* 0x000fe20008410000 */
[----:B------:R-:W-:Y:S01]  /*3c50*/  FFMA.FTZ R77, R77, R106, R103 ;  /* 0x0000006a4d4d7223 */ /* 0x000fe20000010067 */
[C---:B------:R-:W-:Y:S01]  /*3c60*/  FSEL R72, R76.reuse, RZ, P2 ;  /* 0x000000ff4c487208 */ /* 0x040fe20001000000 */
[--C-:B------:R-:W-:Y:S01]  /*3c70*/  HADD2.F32 R78, -RZ, R52.reuse.H1_H1 ;  /* 0x30000034ff4e7230 */ /* 0x100fe20000004100 */
[----:B------:R-:W-:Y:S01]  /*3c80*/  LOP3.LUT P5, RZ, R163, 0xff, RZ, 0xc0, !PT ;  /* 0x000000ffa3ff7812 */ /* 0x000fe200078ac0ff */
[----:B------:R-:W-:Y:S01]  /*3c90*/  FADD.FTZ R81, R81, -R86 ;  /* 0x8000005651517221 */ /* 0x000fe20000010000 */
[----:B------:R-:W-:Y:S01]  /*3ca0*/  FSEL R208, R76, RZ, P1 ;  /* 0x000000ff4cd07208 */ /* 0x000fe20000800000 */
[----:B------:R-:W-:Y:S01]  /*3cb0*/  HADD2.F32 R76, -RZ, R52.H0_H0 ;  /* 0x20000034ff4c7230 */ /* 0x000fe20000004100 */
[----:B------:R-:W-:Y:S01]  /*3cc0*/  FSEL R80, R209, RZ, P4 ;  /* 0x000000ffd1507208 */ /* 0x000fe20002000000 */
[----:B------:R-:W-:Y:S01]  /*3cd0*/  FFMA.FTZ R85, R186, R85, R73 ;  /* 0x00000055ba557223 */ /* 0x000fe20000010049 */
[C---:B------:R-:W-:Y:S01]  /*3ce0*/  LOP3.LUT P6, RZ, R145.reuse, 0xff, RZ, 0xc0, !PT ;  /* 0x000000ff91ff7812 */ /* 0x040fe200078cc0ff */
[----:B------:R-:W-:Y:S01]  /*3cf0*/  FADD.FTZ R77, R84, -R77 ;  /* 0x8000004d544d7221 */ /* 0x000fe20000010000 */
[----:B------:R-:W-:Y:S01]  /*3d00*/  LOP3.LUT P4, RZ, R145, 0xff00, RZ, 0xc0, !PT ;  /* 0x0000ff0091ff7812 */ /* 0x000fe2000788c0ff */
[----:B------:R-:W-:Y:S01]  /*3d10*/  FFMA.FTZ R81, R186, R81, R78 ;  /* 0x00000051ba517223 */ /* 0x000fe2000001004e */
[----:B------:R-:W-:Y:S01]  /*3d20*/  F2FP.F16.F32.PACK_AB R75, R72, R75 ;  /* 0x0000004b484b723e */ /* 0x000fe200000000ff */
[----:B------:R-:W-:Y:S01]  /*3d30*/  FMUL.FTZ R72, R79, UR6 ;  /* 0x000000064f487c20 */ /* 0x000fe20008410000 */
[----:B------:R-:W-:Y:S01]  /*3d40*/  FSEL R83, R74, RZ, P5 ;  /* 0x000000ff4a537208 */ /* 0x000fe20002800000 */
[----:B------:R-:W-:Y:S01]  /*3d50*/  FMUL.FTZ R85, R85, UR6 ;  /* 0x0000000655557c20 */ /* 0x000fe20008410000 */
[----:B------:R-:W-:Y:S01]  /*3d60*/  LOP3.LUT P1, RZ, R162, 0xff0000, RZ, 0xc0, !PT ;  /* 0x00ff0000a2ff7812 */ /* 0x000fe2000782c0ff */
[----:B------:R-:W-:Y:S01]  /*3d70*/  FFMA.FTZ R76, R186, R77, R76 ;  /* 0x0000004dba4c7223 */ /* 0x000fe2000001004c */
[----:B------:R-:W-:Y:S01]  /*3d80*/  FSEL R74, R74, RZ, P6 ;  /* 0x000000ff4a4a7208 */ /* 0x000fe20003000000 */
[----:B------:R-:W-:Y:S01]  /*3d90*/  FMUL.FTZ R81, R81, UR6 ;  /* 0x0000000651517c20 */ /* 0x000fe20008410000 */
[----:B------:R-:W-:Y:S01]  /*3da0*/  FSEL R73, R209, RZ, P4 ;  /* 0x000000ffd1497208 */ /* 0x000fe20002000000 */
[----:B------:R-:W-:Y:S01]  /*3db0*/  FMUL.FTZ R77, R76, UR6 ;  /* 0x000000064c4d7c20 */ /* 0x000fe20008410000 */
[----:B------:R-:W-:-:S02]  /*3dc0*/  LOP3.LUT P2, RZ, R162, 0xff000000, RZ, 0xc0, !PT ;  /* 0xff000000a2ff7812 */ /* 0x000fc4000784c0ff */
[----:B------:R-:W-:Y:S02]  /*3dd0*/  LOP3.LUT P4, RZ, R144, 0xff0000, RZ, 0xc0, !PT ;  /* 0x00ff000090ff7812 */ /* 0x000fe4000788c0ff */
[----:B------:R-:W-:Y:S02]  /*3de0*/  F2FP.F16.F32.PACK_AB R79, R208, R87 ;  /* 0x00000057d04f723e */ /* 0x000fe400000000ff */
[----:B------:R-:W-:Y:S02]  /*3df0*/  F2FP.F16.F32.PACK_AB R74, R73, R74 ;  /* 0x0000004a494a723e */ /* 0x000fe400000000ff */
[----:B------:R-:W-:Y:S02]  /*3e00*/  FSEL R82, R72, RZ, P1 ;  /* 0x000000ff48527208 */ /* 0x000fe40000800000 */
[----:B------:R-:W-:Y:S02]  /*3e10*/  LOP3.LUT P5, RZ, R162, 0xff00, RZ, 0xc0, !PT ;  /* 0x0000ff00a2ff7812 */ /* 0x000fe400078ac0ff */
[----:B------:R-:W-:-:S02]  /*3e20*/  LOP3.LUT P1, RZ, R144, 0xff000000, RZ, 0xc0, !PT ;  /* 0xff00000090ff7812 */ /* 0x000fc4000782c0ff */
[----:B------:R-:W-:Y:S02]  /*3e30*/  FSEL R73, R72, RZ, P4 ;  /* 0x000000ff48497208 */ /* 0x000fe40002000000 */
[----:B------:R-:W-:Y:S02]  /*3e40*/  FSEL R87, R85, RZ, P2 ;  /* 0x000000ff55577208 */ /* 0x000fe40001000000 */
[----:B------:R-:W-:Y:S02]  /*3e50*/  LOP3.LUT P6, RZ, R162, 0xff, RZ, 0xc0, !PT ;  /* 0x000000ffa2ff7812 */ /* 0x000fe400078cc0ff */
[C---:B------:R-:W-:Y:S02]  /*3e60*/  LOP3.LUT P4, RZ, R144.reuse, 0xff00, RZ, 0xc0, !PT ;  /* 0x0000ff0090ff7812 */ /* 0x040fe4000788c0ff */
        /* <DEDUP_REMOVED lines=10> */
[----:B------:R-:W-:Y:S01]  /*3f10*/  F2FP.F16.F32.PACK_AB R76, R83, R80 ;  /* 0x00000050534c723e */ /* 0x000fe200000000ff */
[----:B------:R-:W-:Y:S06]  /*3f20*/  BRA `(.L_x_1035) ;  /* 0x0000000400587947 */ /* 0x000fec0003800000 */
.L_x_1039:
[-CC-:B------:R-:W-:Y:S01]  /*3f30*/  FFMA.FTZ R212, R212, R106.reuse, R103.reuse ;  /* 0x0000006ad4d47223 */ /* 0x180fe20000010067 */
[-CC-:B------:R-:W-:Y:S01]  /*3f40*/  FFMA.FTZ R210, R210, R106.reuse, R103.reuse ;  /* 0x0000006ad2d27223 */ /* 0x180fe20000010067 */
[--C-:B-----5:R-:W-:Y:S02]  /*3f50*/  HADD2.F32 R70, -RZ, R55.reuse.H1_H1 ;  /* 0x30000037ff467230 */ /* 0x120fe40000004100 */
[----:B------:R-:W-:Y:S01]  /*3f60*/  FFMA.FTZ R76, R76, R106, R103 ;  /* 0x0000006a4c4c7223 */ /* 0x000fe20000010067 */
[----:B------:R-:W-:Y:S01]  /*3f70*/  FADD.FTZ R213, R213, -R212 ;  /* 0x800000d4d5d57221 */ /* 0x000fe20000010000 */
[----:B------:R-:W-:Y:S02]  /*3f80*/  HADD2.F32 R69, -RZ, R55.H0_H0 ;  /* 0x20000037ff457230 */ /* 0x000fe40000004100 */
[----:B------:R-:W-:Y:S01]  /*3f90*/  FADD.FTZ R211, R211, -R210 ;  /* 0x800000d2d3d37221 */ /* 0x000fe20000010000 */
[----:B------:R-:W-:Y:S01]  /*3fa0*/  ISETP.GE.U32.AND P1, PT, R162, RZ, PT ;  /* 0x000000ffa200720c */ /* 0x000fe20003f26070 */
[----:B------:R-:W-:Y:S01]  /*3fb0*/  FFMA.FTZ R210, R186, R213, R70 ;  /* 0x000000d5bad27223 */ /* 0x000fe20000010046 */
[----:B------:R-:W-:Y:S01]  /*3fc0*/  ISETP.GE.U32.AND P2, PT, R144, RZ, PT ;  /* 0x000000ff9000720c */ /* 0x000fe20003f46070 */
[----:B------:R-:W-:Y:S01]  /*3fd0*/  FFMA.FTZ R211, R186, R211, R69 ;  /* 0x000000d3bad37223 */ /* 0x000fe20000010045 */
[----:B------:R-:W-:-:S02]  /*3fe0*/  HADD2.F32 R68, -RZ, R54.H0_H0 ;  /* 0x20000036ff447230 */ /* 0x000fc40000004100 */
[----:B------:R-:W-:Y:S01]  /*3ff0*/  FMUL.FTZ R69, R210, UR6 ;  /* 0x00000006d2457c20 */ /* 0x000fe20008410000 */
[----:B------:R-:W-:Y:S01]  /*4000*/  FADD.FTZ R207, R207, -R76 ;  /* 0x8000004ccfcf7221 */ /* 0x000fe20000010000 */
[----:B------:R-:W-:Y:S01]  /*4010*/  ISETP.GE.U32.AND.EX P1, PT, R163, 0x1000000, PT, P1 ;  /* 0x01000000a300780c */ /* 0x000fe20003f26110 */
[-CC-:B------:R-:W-:Y:S01]  /*4020*/  FFMA.FTZ R208, R208, R106.reuse, R103.reuse ;  /* 0x0000006ad0d07223 */ /* 0x180fe20000010067 */
[----:B------:R-:W-:Y:S01]  /*4030*/  ISETP.GE.U32.AND.EX P2, PT, R145, 0x1000000, PT, P2 ;  /* 0x010000009100780c */ /* 0x000fe20003f46120 */
[----:B------:R-:W-:Y:S01]  /*4040*/  FFMA.FTZ R207, R186, R207, R68 ;  /* 0x000000cfbacf7223 */ /* 0x000fe20000010044 */
[----:B------:R-:W-:Y:S01]  /*4050*/  FSEL R212, R69, RZ, P1 ;  /* 0x000000ff45d47208 */ /* 0x000fe20000800000 */
[----:B------:R-:W-:Y:S01]  /*4060*/  FMUL.FTZ R68, R211, UR6 ;  /* 0x00000006d3447c20 */ /* 0x000fe20008410000 */
[----:B------:R-:W-:Y:S01]  /*4070*/  FSEL R214, R69, RZ, P2 ;  /* 0x000000ff45d67208 */ /* 0x000fe20001000000 */
[-C--:B------:R-:W-:Y:S01]  /*4080*/  FFMA.FTZ R69, R82, R106.reuse, R103 ;  /* 0x0000006a52457223 */ /* 0x080fe20000010067 */
[----:B------:R-:W-:Y:S01]  /*4090*/  HADD2.F32 R71, -RZ, R54.H1_H1 ;  /* 0x30000036ff477230 */ /* 0x000fe20000004100 */
[----:B------:R-:W-:Y:S01]  /*40a0*/  LOP3.LUT P6, RZ, R163, 0xff0000, RZ, 0xc0, !PT ;  /* 0x00ff0000a3ff7812 */ /* 0x000fe200078cc0ff */
[----:B------:R-:W-:Y:S01]  /*40b0*/  FADD.FTZ R209, R209, -R208 ;  /* 0x800000d0d1d17221 */ /* 0x000fe20000010000 */
[----:B------:R-:W-:Y:S01]  /*40c0*/  LOP3.LUT P4, RZ, R145, 0xff0000, RZ, 0xc0, !PT ;  /* 0x00ff000091ff7812 */ /* 0x000fe2000788c0ff */
[----:B------:R-:W-:Y:S01]  /*40d0*/  FADD.FTZ R69, R78, -R69 ;  /* 0x800000454e457221 */ /* 0x000fe20000010000 */
[----:B------:R-:W-:Y:S01]  /*40e0*/  FSEL R79, R68, RZ, P6 ;  /* 0x000000ff444f7208 */ /* 0x000fe20003000000 */
[----:B------:R-:W-:Y:S01]  /*40f0*/  FFMA.FTZ R78, R186, R209, R71 ;  /* 0x000000d1ba4e7223 */ /* 0x000fe20000010047 */
[----:B------:R-:W-:Y:S01]  /*4100*/  FSEL R83, R68, RZ, P4 ;  /* 0x000000ff44537208 */ /* 0x000fe20002000000 */
[----:B------:R-:W-:Y:S01]  /*4110*/  FMUL.FTZ R68, R207, UR6 ;  /* 0x00000006cf447c20 */ /* 0x000fe20008410000 */
[----:B------:R-:W-:Y:S01]  /*4120*/  LOP3.LUT P5, RZ, R163, 0xff, RZ, 0xc0, !PT ;  /* 0x000000ffa3ff7812 */ /* 0x000fe200078ac0ff */
[-CC-:B------:R-:W-:Y:S01]  /*4130*/  FFMA.FTZ R80, R80, R106.reuse, R103.reuse ;  /* 0x0000006a50507223 */ /* 0x180fe20000010067 */
[----:B------:R-:W-:Y:S01]  /*4140*/  LOP3.LUT P6, RZ, R145, 0xff, RZ, 0xc0, !PT ;  /* 0x000000ff91ff7812 */ /* 0x000fe200078cc0ff */
[-CC-:B------:R-:W-:Y:S01]  /*4150*/  FFMA.FTZ R77, R77, R106.reuse, R103.reuse ;  /* 0x0000006a4d4d7223 */ /* 0x180fe20000010067 */
[----:B------:R-:W-:Y:S01]  /*4160*/  FMUL.FTZ R75, R78, UR6 ;  /* 0x000000064e4b7c20 */ /* 0x000fe20008410000 */
[----:B------:R-:W-:Y:S01]  /*4170*/  FFMA.FTZ R86, R86, R106, R103 ;  /* 0x0000006a56567223 */ /* 0x000fe20000010067 */
[----:B------:R-:W-:Y:S01]  /*4180*/  LOP3.LUT P4, RZ, R163, 0xff00, RZ, 0xc0, !PT ;  /* 0x0000ff00a3ff7812 */ /* 0x000fe2000788c0ff */
[--C-:B------:R-:W-:Y:S01]  /*4190*/  HADD2.F32 R71, -RZ, R53.reuse.H0_H0 ;  /* 0x20000035ff477230 */ /* 0x100fe20000004100 */
[C---:B------:R-:W-:Y:S01]  /*41a0*/  FSEL R73, R68.reuse, RZ, P5 ;  /* 0x000000ff44497208 */ /* 0x040fe20002800000 */
[----:B------:R-:W-:Y:S01]  /*41b0*/  HADD2.F32 R72, -RZ, R53.H1_H1 ;  /* 0x30000035ff487230 */ /* 0x000fe20000004100 */
[----:B------:R-:W-:Y:S01]  /*41c0*/  FSEL R74, R68, RZ, P6 ;  /* 0x000000ff444a7208 */ /* 0x000fe20003000000 */
[----:B------:R-:W-:Y:S01]  /*41d0*/  FADD.FTZ R85, R85, -R80 ;  /* 0x8000005055557221 */ /* 0x000fe20000010000 */
[----:B------:R-:W-:-:S02]  /*41e0*/  HADD2.F32 R68, -RZ, R52.H0_H0 ;  /* 0x20000034ff447230 */ /* 0x000fc40000004100 */
[----:B------:R-:W-:Y:S01]  /*41f0*/  FADD.FTZ R77, R84, -R77 ;  /* 0x8000004d544d7221 */ /* 0x000fe20000010000 */
[----:B------:R-:W-:Y:S02]  /*4200*/  HADD2.F32 R70, -RZ, R52.H1_H1 ;  /* 0x30000034ff467230 */ /* 0x000fe40000004100 */
[----:B------:R-:W-:Y:S01]  /*4210*/  FADD.FTZ R81, R81, -R86 ;  /* 0x8000005651517221 */ /* 0x000fe20000010000 */
[----:B------:R-:W-:Y:S01]  /*4220*/  FSEL R80, R75, RZ, P4 ;  /* 0x000000ff4b507208 */ /* 0x000fe20002000000 */
[C---:B------:R-:W-:Y:S01]  /*4230*/  FFMA.FTZ R69, R186.reuse, R69, R71 ;  /* 0x00000045ba457223 */ /* 0x040fe20000010047 */
[----:B------:R-:W-:Y:S01]  /*4240*/  LOP3.LUT P4, RZ, R145, 0xff00, RZ, 0xc0, !PT ;  /* 0x0000ff0091ff7812 */ /* 0x000fe2000788c0ff */
[C---:B------:R-:W-:Y:S01]  /*4250*/  FFMA.FTZ R76, R186.reuse, R85, R72 ;  /* 0x00000055ba4c7223 */ /* 0x040fe20000010048 */
[C---:B------:R-:W-:Y:S01]  /*4260*/  FFMA.FTZ R77, R186.reuse, R77, R68 ;  /* 0x0000004dba4d7223 */ /* 0x040fe20000010044 */
[----:B------:R-:W-:Y:S01]  /*4270*/  FFMA.FTZ R68, R186, R81, R70 ;  /* 0x00000051ba447223 */ /* 0x000fe20000010046 */
[----:B------:R-:W-:Y:S01]  /*4280*/  FSEL R81, R75, RZ, P4 ;  /* 0x000000ff4b517208 */ /* 0x000fe20002000000 */
[----:B------:R-:W-:Y:S01]  /*4290*/  FMUL.FTZ R72, R69, UR6 ;  /* 0x0000000645487c20 */ /* 0x000fe20008410000 */
[----:B------:R-:W-:-:S02]  /*42a0*/  LOP3.LUT P1, RZ, R162, 0xff0000, RZ, 0xc0, !PT ;  /* 0x00ff0000a2ff7812 */ /* 0x000fc4000782c0ff */
[----:B------:R-:W-:Y:S02]  /*42b0*/  LOP3.LUT P4, RZ, R144, 0xff0000, RZ, 0xc0, !PT ;  /* 0x00ff000090ff7812 */ /* 0x000fe4000788c0ff */
[C---:B------:R-:W-:Y:S01]  /*42c0*/  F2FP.F16.F32.PACK_AB R69, R76.reuse, R69 ;  /* 0x000000454c45723e */ /* 0x040fe200000000ff */
[----:B------:R-:W-:Y:S01]  /*42d0*/  FMUL.FTZ R76, R76, UR6 ;  /* 0x000000064c4c7c20 */ /* 0x000fe20008410000 */
[----:B------:R-:W-:Y:S02]  /*42e0*/  F2FP.F16.F32.PACK_AB R70, R78, R207 ;  /* 0x000000cf4e46723e */ /* 0x000fe400000000ff */
[----:B------:R-:W-:Y:S02]  /*42f0*/  LOP3.LUT P2, RZ, R162, 0xff000000, RZ, 0xc0, !PT ;  /* 0xff000000a2ff7812 */ /* 0x000fe4000784c0ff */
[----:B------:R-:W-:Y:S02]  /*4300*/  F2FP.F16.F32.PACK_AB R78, R80, R73 ;  /* 0x00000049504e723e */ /* 0x000fe400000000ff */
[----:B------:R-:W-:-:S02]  /*4310*/  FSEL R80, R72, RZ, P1 ;  /* 0x000000ff48507208 */ /* 0x000fc40000800000 */
[----:B------:R-:W-:Y:S01]  /*4320*/  FSEL R73, R72, RZ, P4 ;  /* 0x000000ff48497208 */ /* 0x000fe20002000000 */
[C---:B------:R-:W-:Y:S01]  /*4330*/  FMUL.FTZ R72, R68.reuse, UR6 ;  /* 0x0000000644487c20 */ /* 0x040fe20008410000 */
[----:B------:R-:W-:Y:S01]  /*4340*/  F2FP.F16.F32.PACK_AB R68, R68, R77 ;  /* 0x0000004d4444723e */ /* 0x000fe200000000ff */
[----:B------:R-:W-:Y:S01]  /*4350*/  FMUL.FTZ R77, R77, UR6 ;  /* 0x000000064d4d7c20 */ /* 0x000fe20008410000 */
[----:B------:R-:W-:Y:S02]  /*4360*/  LOP3.LUT P5, RZ, R162, 0xff00, RZ, 0xc0, !PT ;  /* 0x0000ff00a2ff7812 */ /* 0x000fe400078ac0ff */
[C---:B------:R-:W-:Y:S02]  /*4370*/  LOP3.LUT P1, RZ, R144.reuse, 0xff000000, RZ, 0xc0, !PT ;  /* 0xff00000090ff7812 */ /* 0x040fe4000782c0ff */
[----:B------:R-:W-:Y:S02]  /*4380*/  LOP3.LUT P4, RZ, R144, 0xff00, RZ, 0xc0, !PT ;  /* 0x0000ff0090ff7812 */ /* 0x000fe4000788c0ff */
[----:B------:R-:W-:-:S02]  /*4390*/  FSEL R85, R76, RZ, P2 ;  /* 0x000000ff4c557208 */ /* 0x000fc40001000000 */
[----:B------:R-:W-:Y:S02]  /*43a0*/  LOP3.LUT P6, RZ, R162, 0xff, RZ, 0xc0, !PT ;  /* 0x000000ffa2ff7812 */ /* 0x000fe400078cc0ff */
[----:B------:R-:W-:Y:S02]  /*43b0*/  LOP3.LUT P2, RZ, R144, 0xff, RZ, 0xc0, !PT ;  /* 0x000000ff90ff7812 */ /* 0x000fe4000784c0ff */
[----:B------:R-:W-:Y:S02]  /*43c0*/  F2FP.F16.F32.PACK_AB R75, R214, R83 ;  /* 0x00000053d64b723e */ /* 0x000fe400000000ff */
        /* <DEDUP_REMOVED lines=11> */
[----:B------:R-:W-:-:S07]  /*4480*/  F2FP.F16.F32.PACK_AB R76, R81, R76 ;  /* 0x0000004c514c723e */ /* 0x000fce00000000ff */
.L_x_1035:
        /* <DEDUP_REMOVED lines=18> */
[-CC-:B------:R-:W-:Y:S01]  /*45b0*/  FFMA.FTZ R202, R202, R106.reuse, R103.reuse ;  /* 0x0000006acaca7223 */ /* 0x180fe20000010067 */
[----:B0-----:R-:W-:Y:S02]  /*45c0*/  HADD2.F32 R71, -RZ, R59.H0_H0 ;  /* 0x2000003bff477230 */ /* 0x001fe40000004100 */
[-CC-:B------:R-:W-:Y:S01]  /*45d0*/  FFMA.FTZ R190, R190, R106.reuse, R103.reuse ;  /* 0x0000006abebe7223 */ /* 0x180fe20000010067 */
[----:B------:R-:W-:Y:S01]  /*45e0*/  FADD.FTZ R203, R203, -R192 ;  /* 0x800000c0cbcb7221 */ /* 0x000fe20000010000 */
[----:B------:R-:W-:Y:S02]  /*45f0*/  HADD2.F32 R68, -RZ, R57.H0_H0 ;  /* 0x20000039ff447230 */ /* 0x000fe40000004100 */
[----:B------:R-:W-:Y:S01]  /*4600*/  FADD.FTZ R197, R197, -R202 ;  /* 0x800000cac5c57221 */ /* 0x000fe20000010000 */
[----:B------:R-:W-:Y:S01]  /*4610*/  FFMA.FTZ R69, R198, R106, R103 ;  /* 0x0000006ac6457223 */ /* 0x000fe20000010067 */
[----:B------:R-:W-:Y:S01]  /*4620*/  FFMA.FTZ R71, R186, R203, R71 ;  /* 0x000000cbba477223 */ /* 0x000fe20000010047 */
[----:B------:R-:W-:-:S02]  /*4630*/  HADD2.F32 R74, -RZ, R59.H1_H1 ;  /* 0x3000003bff4a7230 */ /* 0x000fc40000004100 */
[----:B------:R-:W-:Y:S01]  /*4640*/  FFMA.FTZ R197, R186, R197, R68 ;  /* 0x000000c5bac57223 */ /* 0x000fe20000010044 */
[----:B------:R-:W-:Y:S01]  /*4650*/  FADD.FTZ R205, R205, -R190 ;  /* 0x800000becdcd7221 */ /* 0x000fe20000010000 */
[----:B------:R-:W-:Y:S01]  /*4660*/  FMUL.FTZ R68, R71, UR6 ;  /* 0x0000000647447c20 */ /* 0x000fe20008410000 */
[--C-:B------:R-:W-:Y:S01]  /*4670*/  HADD2.F32 R70, -RZ, R58.reuse.H0_H0 ;  /* 0x2000003aff467230 */ /* 0x100fe20000004100 */
[----:B------:R-:W-:Y:S01]  /*4680*/  LOP3.LUT P5, RZ, R155, 0xff0000, RZ, 0xc0, !PT ;  /* 0x00ff00009bff7812 */ /* 0x000fe200078ac0ff */
[----:B------:R-:W-:Y:S01]  /*4690*/  FADD.FTZ R69, R194, -R69 ;  /* 0x80000045c2457221 */ /* 0x000fe20000010000 */
[-CC-:B------:R-:W-:Y:S01]  /*46a0*/  FFMA.FTZ R196, R196, R106.reuse, R103.reuse ;  /* 0x0000006ac4c47223 */ /* 0x180fe20000010067 */
[----:B------:R-:W-:Y:S01]  /*46b0*/  FFMA.FTZ R84, R186, R205, R74 ;  /* 0x000000cdba547223 */ /* 0x000fe2000001004a */
[----:B------:R-:W-:Y:S01]  /*46c0*/  ISETP.GE.U32.AND P2, PT, R154, RZ, PT ;  /* 0x000000ff9a00720c */ /* 0x000fe20003f46070 */
[----:B------:R-:W-:Y:S01]  /*46d0*/  HADD2.F32 R72, -RZ, R58.H1_H1 ;  /* 0x3000003aff487230 */ /* 0x000fe20000004100 */
[----:B------:R-:W-:Y:S01]  /*46e0*/  LOP3.LUT P6, RZ, R143, 0xff0000, RZ, 0xc0, !PT ;  /* 0x00ff00008fff7812 */ /* 0x000fe200078cc0ff */
[----:B------:R-:W-:Y:S01]  /*46f0*/  FFMA.FTZ R75, R186, R69, R70 ;  /* 0x00000045ba4b7223 */ /* 0x000fe20000010046 */
[----:B------:R-:W-:Y:S01]  /*4700*/  FSEL R79, R68, RZ, P5 ;  /* 0x000000ff444f7208 */ /* 0x000fe20002800000 */
[----:B------:R-:W-:Y:S01]  /*4710*/  FADD.FTZ R173, R173, -R196 ;  /* 0x800000c4adad7221 */ /* 0x000fe20000010000 */
[----:B------:R-:W-:Y:S01]  /*4720*/  ISETP.GE.U32.AND P5, PT, R142, RZ, PT ;  /* 0x000000ff8e00720c */ /* 0x000fe20003fa6070 */
[----:B------:R-:W-:Y:S01]  /*4730*/  FMUL.FTZ R69, R84, UR6 ;  /* 0x0000000654457c20 */ /* 0x000fe20008410000 */
[----:B------:R-:W-:Y:S01]  /*4740*/  ISETP.GE.U32.AND.EX P2, PT, R155, 0x1000000, PT, P2 ;  /* 0x010000009b00780c */ /* 0x000fe20003f46120 */
[-CC-:B------:R-:W-:Y:S01]  /*4750*/  FFMA.FTZ R200, R200, R106.reuse, R103.reuse ;  /* 0x0000006ac8c87223 */ /* 0x180fe20000010067 */
[----:B------:R-:W-:Y:S01]  /*4760*/  FSEL R83, R68, RZ, P6 ;  /* 0x000000ff44537208 */ /* 0x000fe20003000000 */
[----:B------:R-:W-:Y:S01]  /*4770*/  FMUL.FTZ R68, R75, UR6 ;  /* 0x000000064b447c20 */ /* 0x000fe20008410000 */
[----:B------:R-:W-:Y:S01]  /*4780*/  ISETP.GE.U32.AND.EX P5, PT, R143, 0x1000000, PT, P5 ;  /* 0x010000008f00780c */ /* 0x000fe20003fa6150 */
[----:B------:R-:W-:Y:S01]  /*4790*/  FFMA.FTZ R82, R186, R173, R72 ;  /* 0x000000adba527223 */ /* 0x000fe20000010048 */
[----:B------:R-:W-:Y:S01]  /*47a0*/  LOP3.LUT P6, RZ, R155, 0xff, RZ, 0xc0, !PT ;  /* 0x000000ff9bff7812 */ /* 0x000fe200078cc0ff */
[----:B------:R-:W-:Y:S01]  /*47b0*/  HADD2.F32 R70, -RZ, R57.H1_H1 ;  /* 0x30000039ff467230 */ /* 0x000fe20000004100 */
[----:B------:R-:W-:Y:S01]  /*47c0*/  FSEL R86, R69, RZ, P2 ;  /* 0x000000ff45567208 */ /* 0x000fe20001000000 */
[----:B------:R-:W-:Y:S01]  /*47d0*/  FADD.FTZ R195, R195, -R200 ;  /* 0x800000c8c3c37221 */ /* 0x000fe20000010000 */
[----:B------:R-:W-:Y:S01]  /*47e0*/  LOP3.LUT P2, RZ, R143, 0xff, RZ, 0xc0, !PT ;  /* 0x000000ff8fff7812 */ /* 0x000fe2000784c0ff */
[-CC-:B------:R-:W-:Y:S01]  /*47f0*/  FFMA.FTZ R204, R204, R106.reuse, R103.reuse ;  /* 0x0000006acccc7223 */ /* 0x180fe20000010067 */
[----:B------:R-:W-:Y:S01]  /*4800*/  FSEL R162, R69, RZ, P5 ;  /* 0x000000ff45a27208 */ /* 0x000fe20002800000 */
[----:B------:R-:W-:Y:S01]  /*4810*/  FMUL.FTZ R69, R82, UR6 ;  /* 0x0000000652457c20 */ /* 0x000fe20008410000 */
[----:B------:R-:W-:Y:S01]  /*4820*/  FSEL R78, R68, RZ, P6 ;  /* 0x000000ff444e7208 */ /* 0x000fe20003000000 */
[----:B------:R-:W-:Y:S01]  /*4830*/  FFMA.FTZ R206, R206, R106, R103 ;  /* 0x0000006acece7223 */ /* 0x000fe20000010067 */
[----:B------:R-:W-:Y:S01]  /*4840*/  LOP3.LUT P5, RZ, R155, 0xff00, RZ, 0xc0, !PT ;  /* 0x0000ff009bff7812 */ /* 0x000fe200078ac0ff */
[----:B------:R-:W-:Y:S01]  /*4850*/  FFMA.FTZ R72, R186, R195, R70 ;  /* 0x000000c3ba487223 */ /* 0x000fe20000010046 */
[----:B------:R-:W-:Y:S01]  /*4860*/  LOP3.LUT P6, RZ, R143, 0xff00, RZ, 0xc0, !PT ;  /* 0x0000ff008fff7812 */ /* 0x000fe200078cc0ff */
[----:B------:R-:W-:Y:S01]  /*4870*/  FADD.FTZ R199, R199, -R204 ;  /* 0x800000ccc7c77221 */ /* 0x000fe20000010000 */
[----:B------:R-:W-:Y:S01]  /*4880*/  FSEL R76, R68, RZ, P2 ;  /* 0x000000ff444c7208 */ /* 0x000fe20001000000 */
[----:B------:R-:W-:-:S02]  /*4890*/  HADD2.F32 R68, -RZ, R56.H1_H1 ;  /* 0x30000038ff447230 */ /* 0x000fc40000004100 */
[----:B------:R-:W-:Y:S01]  /*48a0*/  FMUL.FTZ R70, R197, UR6 ;  /* 0x00000006c5467c20 */ /* 0x000fe20008410000 */
[----:B------:R-:W-:Y:S01]  /*48b0*/  FSEL R85, R69, RZ, P5 ;  /* 0x000000ff45557208 */ /* 0x000fe20002800000 */
[----:B------:R-:W-:Y:S01]  /*48c0*/  FADD.FTZ R201, R201, -R206 ;  /* 0x800000cec9c97221 */ /* 0x000fe20000010000 */
[----:B------:R-:W-:Y:S01]  /*48d0*/  FSEL R87, R69, RZ, P6 ;  /* 0x000000ff45577208 */ /* 0x000fe20003000000 */
[----:B------:R-:W-:Y:S01]  /*48e0*/  HADD2.F32 R69, -RZ, R56.H0_H0 ;  /* 0x20000038ff457230 */ /* 0x000fe20000004100 */
[----:B------:R-:W-:Y:S01]  /*48f0*/  LOP3.LUT P2, RZ, R154, 0xff0000, RZ, 0xc0, !PT ;  /* 0x00ff00009aff7812 */ /* 0x000fe2000784c0ff */
[----:B------:R-:W-:Y:S01]  /*4900*/  FMUL.FTZ R74, R72, UR6 ;  /* 0x00000006484a7c20 */ /* 0x000fe20008410000 */
[----:B------:R-:W-:Y:S01]  /*4910*/  LOP3.LUT P5, RZ, R142, 0xff0000, RZ, 0xc0, !PT ;  /* 0x00ff00008eff7812 */ /* 0x000fe200078ac0ff */
[----:B------:R-:W-:Y:S01]  /*4920*/  FFMA.FTZ R68, R186, R199, R68 ;  /* 0x000000c7ba447223 */ /* 0x000fe20000010044 */
[----:B------:R-:W-:Y:S01]  /*4930*/  LOP3.LUT P6, RZ, R154, 0xff000000, RZ, 0xc0, !PT ;  /* 0xff0000009aff7812 */ /* 0x000fe200078cc0ff */
[----:B------:R-:W-:Y:S01]  /*4940*/  FFMA.FTZ R201, R186, R201, R69 ;  /* 0x000000c9bac97223 */ /* 0x000fe20000010045 */
[----:B------:R-:W-:-:S02]  /*4950*/  FSEL R77, R70, RZ, P2 ;  /* 0x000000ff464d7208 */ /* 0x000fc40001000000 */
[----:B------:R-:W-:Y:S02]  /*4960*/  FSEL R73, R70, RZ, P5 ;  /* 0x000000ff46497208 */ /* 0x000fe40002800000 */
[----:B------:R-:W-:Y:S02]  /*4970*/  F2FP.F16.F32.PACK_AB R70, R82, R75 ;  /* 0x0000004b5246723e */ /* 0x000fe400000000ff */
[----:B------:R-:W-:Y:S01]  /*4980*/  F2FP.F16.F32.PACK_AB R69, R72, R197 ;  /* 0x000000c54845723e */ /* 0x000fe200000000ff */
[----:B------:R-:W-:Y:S01]  /*4990*/  FMUL.FTZ R72, R68, UR6 ;  /* 0x0000000644487c20 */ /* 0x000fe20008410000 */
[----:B------:R-:W-:Y:S02]  /*49a0*/  FSEL R82, R74, RZ, P6 ;  /* 0x000000ff4a527208 */ /* 0x000fe40003000000 */
[----:B------:R-:W-:Y:S02]  /*49b0*/  LOP3.LUT P6, RZ, R142, 0xff000000, RZ, 0xc0, !PT ;  /* 0xff0000008eff7812 */ /* 0x000fe400078cc0ff */
[----:B------:R-:W-:-:S02]  /*49c0*/  LOP3.LUT P2, RZ, R154, 0xff00, RZ, 0xc0, !PT ;  /* 0x0000ff009aff7812 */ /* 0x000fc4000784c0ff */
[----:B------:R-:W-:Y:S02]  /*49d0*/  F2FP.F16.F32.PACK_AB R71, R84, R71 ;  /* 0x000000475447723e */ /* 0x000fe400000000ff */
[----:B------:R-:W-:Y:S02]  /*49e0*/  F2FP.F16.F32.PACK_AB R75, R162, R83 ;  /* 0x00000053a24b723e */ /* 0x000fe400000000ff */
[----:B------:R-:W-:Y:S02]  /*49f0*/  FSEL R84, R74, RZ, P6 ;  /* 0x000000ff4a547208 */ /* 0x000fe40003000000 */
[----:B------:R-:W-:Y:S01]  /*4a00*/  F2FP.F16.F32.PACK_AB R68, R68, R201 ;  /* 0x000000c94444723e */ /* 0x000fe200000000ff */
[----:B------:R-:W-:Y:S01]  /*4a10*/  FMUL.FTZ R201, R201, UR6 ;  /* 0x00000006c9c97c20 */ /* 0x000fe20008410000 */
        /* <DEDUP_REMOVED lines=15> */
.L_x_1042:
[-CC-:B------:R-:W-:Y:S01]  /*4b10*/  FFMA.FTZ R192, R192, R106.reuse, R103.reuse ;  /* 0x0000006ac0c07223 */ /* 0x180fe20000010067 */
[--C-:B0-----:R-:W-:Y:S02]  /*4b20*/  HADD2.F32 R75, -RZ, R59.reuse.H0_H0 ;  /* 0x2000003bff4b7230 */ /* 0x101fe40000004100 */
[-CC-:B------:R-:W-:Y:S01]  /*4b30*/  FFMA.FTZ R190, R190, R106.reuse, R103.reuse ;  /* 0x0000006abebe7223 */ /* 0x180fe20000010067 */
[-C--:B------:R-:W-:Y:S01]  /*4b40*/  FFMA.FTZ R73, R198, R106.reuse, R103 ;  /* 0x0000006ac6497223 */ /* 0x080fe20000010067 */
[----:B------:R-:W-:Y:S01]  /*4b50*/  FADD.FTZ R203, R203, -R192 ;  /* 0x800000c0cbcb7221 */ /* 0x000fe20000010000 */
[----:B------:R-:W-:Y:S02]  /*4b60*/  HADD2.F32 R78, -RZ, R59.H1_H1 ;  /* 0x3000003bff4e7230 */ /* 0x000fe40000004100 */
[----:B------:R-:W-:Y:S01]  /*4b70*/  FADD.FTZ R205, R205, -R190 ;  /* 0x800000becdcd7221 */ /* 0x000fe20000010000 */
[--C-:B------:R-:W-:Y:S02]  /*4b80*/  HADD2.F32 R74, -RZ, R58.reuse.H0_H0 ;  /* 0x2000003aff4a7230 */ /* 0x100fe40000004100 */
[----:B------:R-:W-:Y:S01]  /*4b90*/  FFMA.FTZ R75, R186, R203, R75 ;  /* 0x000000cbba4b7223 */ /* 0x000fe2000001004b */
[----:B------:R-:W-:Y:S01]  /*4ba0*/  LOP3.LUT P5, RZ, R155, 0xff0000, RZ, 0xc0, !PT ;  /* 0x00ff00009bff7812 */ /* 0x000fe200078ac0ff */
[----:B------:R-:W-:Y:S01]  /*4bb0*/  FADD.FTZ R73, R194, -R73 ;  /* 0x80000049c2497221 */ /* 0x000fe20000010000 */
[-CC-:B------:R-:W-:Y:S01]  /*4bc0*/  FFMA.FTZ R196, R196, R106.reuse, R103.reuse ;  /* 0x0000006ac4c47223 */ /* 0x180fe20000010067 */
[----:B------:R-:W-:Y:S01]  /*4bd0*/  FMUL.FTZ R75, R75, UR6 ;  /* 0x000000064b4b7c20 */ /* 0x000fe20008410000 */
[----:B------:R-:W-:Y:S01]  /*4be0*/  FFMA.FTZ R202, R202, R106, R103 ;  /* 0x0000006acaca7223 */ /* 0x000fe20000010067 */
[----:B------:R-:W-:Y:S01]  /*4bf0*/  FFMA.FTZ R78, R186, R205, R78 ;  /* 0x000000cdba4e7223 */ /* 0x000fe2000001004e */
[----:B------:R-:W-:-:S02]  /*4c00*/  HADD2.F32 R76, -RZ, R58.H1_H1 ;  /* 0x3000003aff4c7230 */ /* 0x000fc40000004100 */
[----:B------:R-:W-:Y:S01]  /*4c10*/  FFMA.FTZ R73, R186, R73, R74 ;  /* 0x00000049ba497223 */ /* 0x000fe2000001004a */
[----:B------:R-:W-:Y:S01]  /*4c20*/  FSEL R79, R75, RZ, P5 ;  /* 0x000000ff4b4f7208 */ /* 0x000fe20002800000 */
[-CC-:B------:R-:W-:Y:S01]  /*4c30*/  FFMA.FTZ R200, R200, R106.reuse, R103.reuse ;  /* 0x0000006ac8c87223 */ /* 0x180fe20000010067 */
[----:B------:R-:W-:Y:S01]  /*4c40*/  ISETP.GE.U32.AND P2, PT, R154, RZ, PT ;  /* 0x000000ff9a00720c */ /* 0x000fe20003f46070 */
[----:B------:R-:W-:Y:S01]  /*4c50*/  FADD.FTZ R173, R173, -R196 ;  /* 0x800000c4adad7221 */ /* 0x000fe20000010000 */
[----:B------:R-:W-:Y:S01]  /*4c60*/  LOP3.LUT P6, RZ, R143, 0xff0000, RZ, 0xc0, !PT ;  /* 0x00ff00008fff7812 */ /* 0x000fe200078cc0ff */
[--C-:B------:R-:W-:Y:S01]  /*4c70*/  HADD2.F32 R72, -RZ, R57.reuse.H0_H0 ;  /* 0x20000039ff487230 */ /* 0x100fe20000004100 */
[----:B------:R-:W-:Y:S01]  /*4c80*/  ISETP.GE.U32.AND P5, PT, R142, RZ, PT ;  /* 0x000000ff8e00720c */ /* 0x000fe20003fa6070 */
[----:B------:R-:W-:Y:S01]  /*4c90*/  FADD.FTZ R197, R197, -R202 ;  /* 0x800000cac5c57221 */ /* 0x000fe20000010000 */
[----:B------:R-:W-:Y:S01]  /*4ca0*/  FMUL.FTZ R78, R78, UR6 ;  /* 0x000000064e4e7c20 */ /* 0x000fe20008410000 */
[----:B------:R-:W-:Y:S01]  /*4cb0*/  HADD2.F32 R74, -RZ, R57.H1_H1 ;  /* 0x30000039ff4a7230 */ /* 0x000fe20000004100 */
[----:B------:R-:W-:Y:S01]  /*4cc0*/  ISETP.GE.U32.AND.EX P2, PT, R155, 0x1000000, PT, P2 ;  /* 0x010000009b00780c */ /* 0x000fe20003f46120 */
[----:B------:R-:W-:Y:S01]  /*4cd0*/  FMUL.FTZ R73, R73, UR6 ;  /* 0x0000000649497c20 */ /* 0x000fe20008410000 */
[----:B------:R-:W-:Y:S01]  /*4ce0*/  FSEL R83, R75, RZ, P6 ;  /* 0x000000ff4b537208 */ /* 0x000fe20003000000 */
[----:B------:R-:W-:Y:S01]  /*4cf0*/  FADD.FTZ R195, R195, -R200 ;  /* 0x800000c8c3c37221 */ /* 0x000fe20000010000 */
[----:B------:R-:W-:Y:S01]  /*4d00*/  ISETP.GE.U32.AND.EX P5, PT, R143, 0x1000000, PT, P5 ;  /* 0x010000008f00780c */ /* 0x000fe20003fa6150 */
[C---:B------:R-:W-:Y:S01]  /*4d10*/  FFMA.FTZ R76, R186.reuse, R173, R76 ;  /* 0x000000adba4c7223 */ /* 0x040fe2000001004c */
[----:B------:R-:W-:Y:S01]  /*4d20*/  LOP3.LUT P6, RZ, R155, 0xff, RZ, 0xc0, !PT ;  /* 0x000000ff9bff7812 */ /* 0x000fe200078cc0ff */
[----:B------:R-:W-:Y:S01]  /*4d30*/  FFMA.FTZ R72, R186, R197, R72 ;  /* 0x000000c5ba487223 */ /* 0x000fe20000010048 */
[-CC-:B------:R-:W-:Y:S01]  /*4d40*/  FFMA.FTZ R204, R204, R106.reuse, R103.reuse ;  /* 0x0000006acccc7223 */ /* 0x180fe20000010067 */
[----:B------:R-:W-:Y:S01]  /*4d50*/  FSEL R86, R78, RZ, P2 ;  /* 0x000000ff4e567208 */ /* 0x000fe20001000000 */
[----:B------:R-:W-:Y:S01]  /*4d60*/  FFMA.FTZ R195, R186, R195, R74 ;  /* 0x000000c3bac37223 */ /* 0x000fe2000001004a */
[----:B------:R-:W-:Y:S01]  /*4d70*/  FSEL R162, R78, RZ, P5 ;  /* 0x000000ff4ea27208 */ /* 0x000fe20002800000 */
[----:B------:R-:W-:Y:S01]  /*4d80*/  FMUL.FTZ R75, R76, UR6 ;  /* 0x000000064c4b7c20 */ /* 0x000fe20008410000 */
[----:B------:R-:W-:Y:S01]  /*4d90*/  FSEL R78, R73, RZ, P6 ;  /* 0x000000ff494e7208 */ /* 0x000fe20003000000 */
[----:B------:R-:W-:Y:S01]  /*4da0*/  FMUL.FTZ R74, R72, UR6 ;  /* 0x00000006484a7c20 */ /* 0x000fe20008410000 */
[C---:B------:R-:W-:Y:S01]  /*4db0*/  LOP3.LUT P6, RZ, R143.reuse, 0xff00, RZ, 0xc0, !PT ;  /* 0x0000ff008fff7812 */ /* 0x040fe200078cc0ff */
[--C-:B------:R-:W-:Y:S01]  /*4dc0*/  HADD2.F32 R72, -RZ, R56.reuse.H1_H1 ;  /* 0x30000038ff487230 */ /* 0x100fe20000004100 */
[----:B------:R-:W-:Y:S01]  /*4dd0*/  LOP3.LUT P2, RZ, R143, 0xff, RZ, 0xc0, !PT ;  /* 0x000000ff8fff7812 */ /* 0x000fe2000784c0ff */
[----:B------:R-:W-:Y:S01]  /*4de0*/  FADD.FTZ R199, R199, -R204 ;  /* 0x800000ccc7c77221 */ /* 0x000fe20000010000 */
[----:B------:R-:W-:Y:S01]  /*4df0*/  FFMA.FTZ R206, R206, R106, R103 ;  /* 0x0000006acece7223 */ /* 0x000fe20000010067 */
[----:B------:R-:W-:Y:S01]  /*4e00*/  FSEL R87, R75, RZ, P6 ;  /* 0x000000ff4b577208 */ /* 0x000fe20003000000 */
[----:B------:R-:W-:Y:S01]  /*4e10*/  FMUL.FTZ R195, R195, UR6 ;  /* 0x00000006c3c37c20 */ /* 0x000fe20008410000 */
[----:B------:R-:W-:Y:S01]  /*4e20*/  FSEL R76, R73, RZ, P2 ;  /* 0x000000ff494c7208 */ /* 0x000fe20001000000 */
[----:B------:R-:W-:Y:S01]  /*4e30*/  HADD2.F32 R73, -RZ, R56.H0_H0 ;  /* 0x20000038ff497230 */ /* 0x000fe20000004100 */
[----:B------:R-:W-:Y:S01]  /*4e40*/  LOP3.LUT P6, RZ, R154, 0xff000000, RZ, 0xc0, !PT ;  /* 0xff0000009aff7812 */ /* 0x000fe200078cc0ff */
[----:B------:R-:W-:Y:S01]  /*4e50*/  FFMA.FTZ R72, R186, R199, R72 ;  /* 0x000000c7ba487223 */ /* 0x000fe20000010048 */
[----:B------:R-:W-:Y:S01]  /*4e60*/  LOP3.LUT P5, RZ, R155, 0xff00, RZ, 0xc0, !PT ;  /* 0x0000ff009bff7812 */ /* 0x000fe200078ac0ff */
[----:B------:R-:W-:Y:S01]  /*4e70*/  FADD.FTZ R201, R201, -R206 ;  /* 0x800000cec9c97221 */ /* 0x000fe20000010000 */
[----:B------:R-:W-:Y:S01]  /*4e80*/  LOP3.LUT P2, RZ, R154, 0xff0000, RZ, 0xc0, !PT ;  /* 0x00ff00009aff7812 */ /* 0x000fe2000784c0ff */
[----:B------:R-:W-:Y:S01]  /*4e90*/  FMUL.FTZ R72, R72, UR6 ;  /* 0x0000000648487c20 */ /* 0x000fe20008410000 */
[----:B------:R-:W-:Y:S01]  /*4ea0*/  FSEL R84, R195, RZ, P6 ;  /* 0x000000ffc3547208 */ /* 0x000fe20003000000 */
[----:B------:R-:W-:Y:S01]  /*4eb0*/  FFMA.FTZ R73, R186, R201, R73 ;  /* 0x000000c9ba497223 */ /* 0x000fe20000010049 */
[----:B------:R-:W-:-:S02]  /*4ec0*/  FSEL R85, R75, RZ, P5 ;  /* 0x000000ff4b557208 */ /* 0x000fc40002800000 */
[----:B------:R-:W-:Y:S01]  /*4ed0*/  FSEL R77, R74, RZ, P2 ;  /* 0x000000ff4a4d7208 */ /* 0x000fe20001000000 */
[----:B------:R-:W-:Y:S01]  /*4ee0*/  FMUL.FTZ R73, R73, UR6 ;  /* 0x0000000649497c20 */ /* 0x000fe20008410000 */
[C---:B------:R-:W-:Y:S02]  /*4ef0*/  LOP3.LUT P6, RZ, R142.reuse, 0xff000000, RZ, 0xc0, !PT ;  /* 0xff0000008eff7812 */ /* 0x040fe400078cc0ff */
[----:B------:R-:W-:Y:S02]  /*4f00*/  LOP3.LUT P5, RZ, R142, 0xff0000, RZ, 0xc0, !PT ;  /* 0x00ff00008eff7812 */ /* 0x000fe400078ac0ff */
[----:B------:R-:W-:Y:S02]  /*4f10*/  LOP3.LUT P2, RZ, R154, 0xff00, RZ, 0xc0, !PT ;  /* 0x0000ff009aff7812 */ /* 0x000fe4000784c0ff */
[----:B------:R-:W-:Y:S02]  /*4f20*/  F2FP.F16.F32.PACK_AB R75, R162, R83 ;  /* 0x00000053a24b723e */ /* 0x000fe400000000ff */
[----:B------:R-:W-:-:S02]  /*4f30*/  FSEL R195, R195, RZ, P6 ;  /* 0x000000ffc3c37208 */ /* 0x000fc40003000000 */
[----:B------:R-:W-:Y:S02]  /*4f40*/  FSEL R82, R74, RZ, P5 ;  /* 0x000000ff4a527208 */ /* 0x000fe40002800000 */
[----:B------:R-:W-:Y:S02]  /*4f50*/  LOP3.LUT P6, RZ, R142, 0xff00, RZ, 0xc0, !PT ;  /* 0x0000ff008eff7812 */ /* 0x000fe400078cc0ff */
[----:B------:R-:W-:Y:S02]  /*4f60*/  FSEL R83, R72, RZ, P2 ;  /* 0x000000ff48537208 */ /* 0x000fe40001000000 */
[----:B------:R-:W-:Y:S02]  /*4f70*/  LOP3.LUT P5, RZ, R154, 0xff, RZ, 0xc0, !PT ;  /* 0x000000ff9aff7812 */ /* 0x000fe400078ac0ff */
[----:B------:R-:W-:Y:S02]  /*4f80*/  LOP3.LUT P2, RZ, R142, 0xff, RZ, 0xc0, !PT ;  /* 0x000000ff8eff7812 */ /* 0x000fe4000784c0ff */
[----:B------:R-:W-:-:S02]  /*4f90*/  F2FP.F16.F32.PACK_AB R78, R85, R78 ;  /* 0x0000004e554e723e */ /* 0x000fc400000000ff */
        /* <DEDUP_REMOVED lines=10> */
.L_x_1041:
[----:B------:R-:W-:Y:S05]  /*5040*/  @!P1 BRA `(.L_x_1044) ;  /* 0x00000004003c9947 */ /* 0x000fea0003800000 */
[-CC-:B------:R-:W-:Y:S01]  /*5050*/  FFMA.FTZ R192, R192, R106.reuse, R103.reuse ;  /* 0x0000006ac0c07223 */ /* 0x180fe20000010067 */
[-CC-:B------:R-:W-:Y:S01]  /*5060*/  FFMA.FTZ R190, R190, R106.reuse, R103.reuse ;  /* 0x0000006abebe7223 */ /* 0x180fe20000010067 */
[-CC-:B0-----:R-:W-:Y:S01]  /*5070*/  FFMA.FTZ R69, R198, R106.reuse, R103.reuse ;  /* 0x0000006ac6457223 */ /* 0x181fe20000010067 */
        /* <DEDUP_REMOVED lines=33> */
[C---:B------:R-:W-:Y:S01]  /*5290*/  FSEL R78, R68.reuse, RZ, P6 ;  /* 0x000000ff444e7208 */ /* 0x040fe20003000000 */
        /* <DEDUP_REMOVED lines=11> */
[----:B------:R-:W-:Y:S01]  /*5350*/  F2FP.F16.F32.PACK_AB R70, R73, R70 ;  /* 0x000000464946723e */ /* 0x000fe200000000ff */
[----:B------:R-:W-:Y:S01]  /*5360*/  FMUL.FTZ R74, R68, UR6 ;  /* 0x00000006444a7c20 */ /* 0x000fe20008410000 */
[----:B------:R-:W-:Y:S01]  /*5370*/  FSEL R155, R71, RZ, P6 ;  /* 0x000000ff479b7208 */ /* 0x000fe20003000000 */
[----:B------:R-:W-:Y:S01]  /*5380*/  FMUL.FTZ R73, R186, R199 ;  /* 0x000000c7ba497220 */ /* 0x000fe20000410000 */
[----:B------:R-:W-:-:S02]  /*5390*/  LOP3.LUT P6, RZ, R154, 0xff000000, RZ, 0xc0, !PT ;  /* 0xff0000009aff7812 */ /* 0x000fc400078cc0ff */
[----:B------:R-:W-:Y:S01]  /*53a0*/  F2FP.F16.F32.PACK_AB R71, R83, R72 ;  /* 0x000000485347723e */ /* 0x000fe200000000ff */
[----:B------:R-:W-:Y:S01]  /*53b0*/  FMUL.FTZ R72, R186, R201 ;  /* 0x000000c9ba487220 */ /* 0x000fe20000410000 */
[----:B------:R-:W-:Y:S02]  /*53c0*/  F2FP.F16.F32.PACK_AB R75, R86, R75 ;  /* 0x0000004b564b723e */ /* 0x000fe400000000ff */
[----:B------:R-:W-:Y:S02]  /*53d0*/  FSEL R86, R74, RZ, P6 ;  /* 0x000000ff4a567208 */ /* 0x000fe40003000000 */
[----:B------:R-:W-:Y:S01]  /*53e0*/  F2FP.F16.F32.PACK_AB R79, R76, R79 ;  /* 0x0000004f4c4f723e */ /* 0x000fe200000000ff */
[----:B------:R-:W-:Y:S01]  /*53f0*/  FMUL.FTZ R76, R73, UR6 ;  /* 0x00000006494c7c20 */ /* 0x000fe20008410000 */
[----:B------:R-:W-:Y:S02]  /*5400*/  LOP3.LUT P6, RZ, R142, 0xff000000, RZ, 0xc0, !PT ;  /* 0xff0000008eff7812 */ /* 0x000fe400078cc0ff */
[----:B------:R-:W-:-:S02]  /*5410*/  LOP3.LUT P2, RZ, R154, 0xff00, RZ, 0xc0, !PT ;  /* 0x0000ff009aff7812 */ /* 0x000fc4000784c0ff */
[----:B------:R-:W-:Y:S02]  /*5420*/  F2FP.F16.F32.PACK_AB R69, R68, R69 ;  /* 0x000000454445723e */ /* 0x000fe400000000ff */
[----:B------:R-:W-:Y:S02]  /*5430*/  FSEL R87, R74, RZ, P6 ;  /* 0x000000ff4a577208 */ /* 0x000fe40003000000 */
[----:B------:R-:W-:Y:S01]  /*5440*/  F2FP.F16.F32.PACK_AB R68, R73, R72 ;  /* 0x000000484944723e */ /* 0x000fe200000000ff */
[----:B------:R-:W-:Y:S01]  /*5450*/  FMUL.FTZ R72, R72, UR6 ;  /* 0x0000000648487c20 */ /* 0x000fe20008410000 */
[----:B------:R-:W-:Y:S02]  /*5460*/  LOP3.LUT P6, RZ, R142, 0xff00, RZ, 0xc0, !PT ;  /* 0x0000ff008eff7812 */ /* 0x000fe400078cc0ff */
[----:B------:R-:W-:Y:S02]  /*5470*/  FSEL R83, R76, RZ, P2 ;  /* 0x000000ff4c537208 */ /* 0x000fe40001000000 */
[----:B------:R-:W-:-:S02]  /*5480*/  LOP3.LUT P5, RZ, R154, 0xff, RZ, 0xc0, !PT ;  /* 0x000000ff9aff7812 */ /* 0x000fc400078ac0ff */
[----:B------:R-:W-:Y:S02]  /*5490*/  LOP3.LUT P2, RZ, R142, 0xff, RZ, 0xc0, !PT ;  /* 0x000000ff8eff7812 */ /* 0x000fe4000784c0ff */
[----:B------:R-:W-:Y:S02]  /*54a0*/  F2FP.F16.F32.PACK_AB R78, R85, R78 ;  /* 0x0000004e554e723e */ /* 0x000fe400000000ff */
[----:B------:R-:W-:Y:S02]  /*54b0*/  F2FP.F16.F32.PACK_AB R74, R155, R82 ;  /* 0x000000529b4a723e */ /* 0x000fe400000000ff */
[----:B------:R-:W-:Y:S02]  /*54c0*/  FSEL R85, R76, RZ, P6 ;  /* 0x000000ff4c557208 */ /* 0x000fe40003000000 */
[C---:B------:R-:W-:Y:S02]  /*54d0*/  FSEL R82, R72.reuse, RZ, P2 ;  /* 0x000000ff48527208 */ /* 0x040fe40001000000 */
[----:B------:R-:W-:-:S02]  /*54e0*/  FSEL R76, R72, RZ, P5 ;  /* 0x000000ff484c7208 */ /* 0x000fc40002800000 */
[----:B------:R-:W-:Y:S02]  /*54f0*/  F2FP.F16.F32.PACK_AB R73, R87, R84 ;  /* 0x000000545749723e */ /* 0x000fe400000000ff */
[----:B------:R-:W-:Y:S02]  /*5500*/  F2FP.F16.F32.PACK_AB R77, R86, R77 ;  /* 0x0000004d564d723e */ /* 0x000fe400000000ff */
[----:B------:R-:W-:Y:S02]  /*5510*/  F2FP.F16.F32.PACK_AB R72, R85, R82 ;  /* 0x000000525548723e */ /* 0x000fe400000000ff */
[----:B------:R-:W-:Y:S01]  /*5520*/  F2FP.F16.F32.PACK_AB R76, R83, R76 ;  /* 0x0000004c534c723e */ /* 0x000fe200000000ff */
[----:B------:R-:W-:Y:S06]  /*5530*/  BRA `(.L_x_1043) ;  /* 0x0000001400007947 */ /* 0x000fec0003800000 */
.L_x_1044:
[-CC-:B------:R-:W-:Y:S01]  /*5540*/  FFMA.FTZ R190, R190, R106.reuse, R103.reuse ;  /* 0x0000006abebe7223 */ /* 0x180fe20000010067 */
[-CC-:B------:R-:W-:Y:S01]  /*5550*/  FFMA.FTZ R192, R192, R106.reuse, R103.reuse ;  /* 0x0000006ac0c07223 */ /* 0x180fe20000010067 */
[----:B------:R-:W-:Y:S01]  /*5560*/  ISETP.GE.U32.AND P2, PT, R154, RZ, PT ;  /* 0x000000ff9a00720c */ /* 0x000fe20003f46070 */
[-C--:B0-----:R-:W-:Y:S01]  /*5570*/  FFMA.FTZ R73, R198, R106.reuse, R103 ;  /* 0x0000006ac6497223 */ /* 0x081fe20000010067 */
[----:B------:R-:W-:Y:S01]  /*5580*/  FADD.FTZ R205, R205, -R190 ;  /* 0x800000becdcd7221 */ /* 0x000fe20000010000 */
[----:B------:R-:W-:Y:S01]  /*5590*/  FADD.FTZ R203, R203, -R192 ;  /* 0x800000c0cbcb7221 */ /* 0x000fe20000010000 */
[C---:B------:R-:W-:Y:S01]  /*55a0*/  ISETP.GE.U32.AND.EX P2, PT, R155.reuse, 0x1000000, PT, P2 ;  /* 0x010000009b00780c */ /* 0x040fe20003f46120 */
[----:B------:R-:W-:Y:S01]  /*55b0*/  FADD.FTZ R73, R194, -R73 ;  /* 0x80000049c2497221 */ /* 0x000fe20000010000 */
[C---:B------:R-:W-:Y:S01]  /*55c0*/  FMUL.FTZ R205, R186.reuse, R205 ;  /* 0x000000cdbacd7220 */ /* 0x040fe20000410000 */
[----:B------:R-:W-:Y:S01]  /*55d0*/  FMUL.FTZ R203, R186, R203 ;  /* 0x000000cbbacb7220 */ /* 0x000fe20000410000 */
[-CC-:B------:R-:W-:Y:S01]  /*55e0*/  FFMA.FTZ R196, R196, R106.reuse, R103.reuse ;  /* 0x0000006ac4c47223 */ /* 0x180fe20000010067 */
[----:B------:R-:W-:Y:S01]  /*55f0*/  LOP3.LUT P5, RZ, R155, 0xff0000, RZ, 0xc0, !PT ;  /* 0x00ff00009bff7812 */ /* 0x000fe200078ac0ff */
[----:B------:R-:W-:Y:S01]  /*5600*/  FMUL.FTZ R205, R205, UR6 ;  /* 0x00000006cdcd7c20 */ /* 0x000fe20008410000 */
[----:B------:R-:W-:Y:S01]  /*5610*/  FMUL.FTZ R203, R203, UR6 ;  /* 0x00000006cbcb7c20 */ /* 0x000fe20008410000 */
[----:B------:R-:W-:Y:S01]  /*5620*/  FADD.FTZ R173, R173, -R196 ;  /* 0x800000c4adad7221 */ /* 0x000fe20000010000 */
[----:B------:R-:W-:Y:S01]  /*5630*/  FMUL.FTZ R73, R186, R73 ;  /* 0x00000049ba497220 */ /* 0x000fe20000410000 */
[-CC-:B------:R-:W-:Y:S01]  /*5640*/  FFMA.FTZ R202, R202, R106.reuse, R103.reuse ;  /* 0x0000006acaca7223 */ /* 0x180fe20000010067 */
[----:B------:R-:W-:Y:S01]  /*5650*/  FSEL R72, R205, RZ, P2 ;  /* 0x000000ffcd487208 */ /* 0x000fe20001000000 */
[-CC-:B------:R-:W-:Y:S01]  /*5660*/  FFMA.FTZ R200, R200, R106.reuse, R103.reuse ;  /* 0x0000006ac8c87223 */ /* 0x180fe20000010067 */
[----:B------:R-:W-:Y:S01]  /*5670*/  ISETP.GE.U32.AND P2, PT, R142, RZ, PT ;  /* 0x000000ff8e00720c */ /* 0x000fe20003f46070 */
[----:B------:R-:W-:Y:S01]  /*5680*/  FMUL.FTZ R173, R186, R173 ;  /* 0x000000adbaad7220 */ /* 0x000fe20000410000 */
[----:B------:R-:W-:Y:S01]  /*5690*/  FSEL R79, R203, RZ, P5 ;  /* 0x000000ffcb4f7208 */ /* 0x000fe20002800000 */
[----:B------:R-:W-:Y:S01]  /*56a0*/  FMUL.FTZ R73, R73, UR6 ;  /* 0x0000000649497c20 */ /* 0x000fe20008410000 */
[----:B------:R-:W-:Y:S01]  /*56b0*/  ISETP.GE.U32.AND.EX P2, PT, R143, 0x1000000, PT, P2 ;  /* 0x010000008f00780c */ /* 0x000fe20003f46120 */
[----:B------:R-:W-:Y:S01]  /*56c0*/  FADD.FTZ R197, R197, -R202 ;  /* 0x800000cac5c57221 */ /* 0x000fe20000010000 */
[----:B------:R-:W-:Y:S01]  /*56d0*/  LOP3.LUT P6, RZ, R143, 0xff0000, RZ, 0xc0, !PT ;  /* 0x00ff00008fff7812 */ /* 0x000fe200078cc0ff */
        /* <DEDUP_REMOVED lines=9> */
[----:B------:R-:W-:Y:S01]  /*5770*/  FSEL R78, R73, RZ, P5 ;  /* 0x000000ff494e7208 */ /* 0x000fe20002800000 */
[----:B------:R-:W-:Y:S01]  /*5780*/  FADD.FTZ R199, R199, -R204 ;  /* 0x800000ccc7c77221 */ /* 0x000fe20000010000 */
[C---:B------:R-:W-:Y:S01]  /*5790*/  LOP3.LUT P6, RZ, R143.reuse, 0xff, RZ, 0xc0, !PT ;  /* 0x000000ff8fff7812 */ /* 0x040fe200078cc0ff */
[----:B------:R-:W-:Y:S01]  /*57a0*/  FFMA.FTZ R206, R206, R106, R103 ;  /* 0x0000006acece7223 */ /* 0x000fe20000010067 */
[----:B------:R-:W-:Y:S01]  /*57b0*/  LOP3.LUT P5, RZ, R143, 0xff00, RZ, 0xc0, !PT ;  /* 0x0000ff008fff7812 */ /* 0x000fe200078ac0ff */
[----:B------:R-:W-:Y:S01]  /*57c0*/  FMUL.FTZ R197, R197, UR6 ;  /* 0x00000006c5c57c20 */ /* 0x000fe20008410000 */
[----:B------:R-:W-:Y:S01]  /*57d0*/  FSEL R85, R173, RZ, P2 ;  /* 0x000000ffad557208 */ /* 0x000fe20001000000 */
[----:B------:R-:W-:Y:S01]  /*57e0*/  FMUL.FTZ R195, R195, UR6 ;  /* 0x00000006c3c37c20 */ /* 0x000fe20008410000 */
[----:B------:R-:W-:Y:S01]  /*57f0*/  FSEL R74, R73, RZ, P6 ;  /* 0x000000ff494a7208 */ /* 0x000fe20003000000 */
[----:B------:R-:W-:Y:S01]  /*5800*/  FMUL.FTZ R199, R186, R199 ;  /* 0x000000c7bac77220 */ /* 0x000fe20000410000 */
[----:B------:R-:W-:Y:S01]  /*5810*/  FSEL R173, R173, RZ, P5 ;  /* 0x000000ffadad7208 */ /* 0x000fe20002800000 */
[----:B------:R-:W-:Y:S01]  /*5820*/  FADD.FTZ R201, R201, -R206 ;  /* 0x800000cec9c97221 */ /* 0x000fe20000010000 */
[C---:B------:R-:W-:Y:S01]  /*5830*/  LOP3.LUT P6, RZ, R154.reuse, 0xff0000, RZ, 0xc0, !PT ;  /* 0x00ff00009aff7812 */ /* 0x040fe200078cc0ff */
[----:B------:R-:W-:Y:S01]  /*5840*/  FMUL.FTZ R199, R199, UR6 ;  /* 0x00000006c7c77c20 */ /* 0x000fe20008410000 */
[----:B------:R-:W-:Y:S01]  /*5850*/  LOP3.LUT P5, RZ, R154, 0xff000000, RZ, 0xc0, !PT ;  /* 0xff0000009aff7812 */ /* 0x000fe200078ac0ff */
[----:B------:R-:W-:Y:S01]  /*5860*/  FMUL.FTZ R201, R186, R201 ;  /* 0x000000c9bac97220 */ /* 0x000fe20000410000 */
[----:B------:R-:W-:-:S02]  /*5870*/  FSEL R77, R197, RZ, P6 ;  /* 0x000000ffc54d7208 */ /* 0x000fc40003000000 */
[----:B------:R-:W-:Y:S01]  /*5880*/  FSEL R82, R195, RZ, P5 ;  /* 0x000000ffc3527208 */ /* 0x000fe20002800000 */
[----:B------:R-:W-:Y:S01]  /*5890*/  FMUL.FTZ R201, R201, UR6 ;  /* 0x00000006c9c97c20 */ /* 0x000fe20008410000 */
[----:B------:R-:W-:Y:S02]  /*58a0*/  LOP3.LUT P2, RZ, R142, 0xff0000, RZ, 0xc0, !PT ;  /* 0x00ff00008eff7812 */ /* 0x000fe4000784c0ff */
[----:B------:R-:W-:Y:S02]  /*58b0*/  LOP3.LUT P6, RZ, R154, 0xff00, RZ, 0xc0, !PT ;  /* 0x0000ff009aff7812 */ /* 0x000fe400078cc0ff */
[----:B------:R-:W-:Y:S02]  /*58c0*/  LOP3.LUT P5, RZ, R142, 0xff000000, RZ, 0xc0, !PT ;  /* 0xff0000008eff7812 */ /* 0x000fe400078ac0ff */
[----:B------:R-:W-:Y:S02]  /*58d0*/  FSEL R73, R197, RZ, P2 ;  /* 0x000000ffc5497208 */ /* 0x000fe40001000000 */
[----:B------:R-:W-:-:S02]  /*58e0*/  FSEL R84, R195, RZ, P5 ;  /* 0x000000ffc3547208 */ /* 0x000fc40002800000 */
[----:B------:R-:W-:Y:S02]  /*58f0*/  FSEL R83, R199, RZ, P6 ;  /* 0x000000ffc7537208 */ /* 0x000fe40003000000 */
[----:B------:R-:W-:Y:S02]  /*5900*/  LOP3.LUT P2, RZ, R154, 0xff, RZ, 0xc0, !PT ;  /* 0x000000ff9aff7812 */ /* 0x000fe4000784c0ff */
[C---:B------:R-:W-:Y:S02]  /*5910*/  LOP3.LUT P5, RZ, R142.reuse, 0xff00, RZ, 0xc0, !PT ;  /* 0x0000ff008eff7812 */ /* 0x040fe400078ac0ff */
[----:B------:R-:W-:Y:S02]  /*5920*/  LOP3.LUT P6, RZ, R142, 0xff, RZ, 0xc0, !PT ;  /* 0x000000ff8eff7812 */ /* 0x000fe400078cc0ff */
[----:B------:R-:W-:Y:S02]  /*5930*/  F2FP.F16.F32.PACK_AB R75, R76, R75 ;  /* 0x0000004b4c4b723e */ /* 0x000fe400000000ff */
[----:B------:R-:W-:-:S02]  /*5940*/  F2FP.F16.F32.PACK_AB R79, R72, R79 ;  /* 0x0000004f484f723e */ /* 0x000fc400000000ff */
        /* <DEDUP_REMOVED lines=10> */
.L_x_1040:
[----:B------:R-:W-:-:S04]  /*59f0*/  UISETP.NE.U32.AND UP0, UPT, UR7, URZ, UPT ;  /* 0x000000ff0700728c */ /* 0x000fc8000bf05070 */
[----:B------:R-:W-:-:S06]  /*5a00*/  UISETP.NE.AND.EX UP0, UPT, UR8, URZ, UPT, UP0 ;  /* 0x000000ff0800728c */ /* 0x000fcc000bf05300 */
[----:B------:R-:W-:-:S13]  /*5a10*/  PLOP3.LUT P4, PT, PT, PT, UP0, 0x80, 0x8 ;  /* 0x000000000008781c */ /* 0x000fda0003f8f008 */
[----:B------:R-:W-:Y:S05]  /*5a20*/  @!P4 BRA `(.L_x_1045) ;  /* 0x000000080004c947 */ /* 0x000fea0003800000 */
[----:B------:R-:W-:Y:S05]  /*5a30*/  @!P1 BRA `(.L_x_1046) ;  /* 0x0000000400089947 */ /* 0x000fea0003800000 */
[-CC-:B------:R-:W-:Y:S01]  /*5a40*/  FFMA.FTZ R190, R190, R106.reuse, R103.reuse ;  /* 0x0000006abebe7223 */ /* 0x180fe20000010067 */
[-CC-:B0-----:R-:W-:Y:S01]  /*5a50*/  FFMA.FTZ R69, R198, R106.reuse, R103.reuse ;  /* 0x0000006ac6457223 */ /* 0x181fe20000010067 */
[----:B------:R-:W-:Y:S02]  /*5a60*/  HADD2.F32 R76, -RZ, R59.H1_H1 ;  /* 0x3000003bff4c7230 */ /* 0x000fe40000004100 */
[-C--:B------:R-:W-:Y:S01]  /*5a70*/  FFMA.FTZ R196, R196, R106.reuse, R103 ;  /* 0x0000006ac4c47223 */ /* 0x080fe20000010067 */
[----:B------:R-:W-:Y:S01]  /*5a80*/  FADD.FTZ R205, R205, -R190 ;  /* 0x800000becdcd7221 */ /* 0x000fe20000010000 */
[--C-:B------:R-:W-:Y:S02]  /*5a90*/  HADD2.F32 R70, -RZ, R58.reuse.H0_H0 ;  /* 0x2000003aff467230 */ /* 0x100fe40000004100 */
[----:B------:R-:W-:Y:S01]  /*5aa0*/  FADD.FTZ R69, R194, -R69 ;  /* 0x80000045c2457221 */ /* 0x000fe20000010000 */
[-CC-:B------:R-:W-:Y:S01]  /*5ab0*/  FFMA.FTZ R202, R202, R106.reuse, R103.reuse ;  /* 0x0000006acaca7223 */ /* 0x180fe20000010067 */
[----:B------:R-:W-:Y:S01]  /*5ac0*/  FFMA.FTZ R162, R186, R205, R76 ;  /* 0x000000cdbaa27223 */ /* 0x000fe2000001004c */
[----:B------:R-:W-:Y:S01]  /*5ad0*/  HADD2.F32 R78, -RZ, R58.H1_H1 ;  /* 0x3000003aff4e7230 */ /* 0x000fe20000004100 */
[----:B------:R-:W-:Y:S01]  /*5ae0*/  ISETP.GE.U32.AND P2, PT, R154, RZ, PT ;  /* 0x000000ff9a00720c */ /* 0x000fe20003f46070 */
[----:B------:R-:W-:Y:S01]  /*5af0*/  FFMA.FTZ R192, R192, R106, R103 ;  /* 0x0000006ac0c07223 */ /* 0x000fe20000010067 */
[----:B------:R-:W-:Y:S01]  /*5b00*/  FADD.FTZ R173, R173, -R196 ;  /* 0x800000c4adad7221 */ /* 0x000fe20000010000 */
[----:B------:R-:W-:Y:S01]  /*5b10*/  FFMA.FTZ R76, R186, R69, R70 ;  /* 0x00000045ba4c7223 */ /* 0x000fe20000010046 */
[----:B------:R-:W-:-:S02]  /*5b20*/  HADD2.F32 R68, -RZ, R57.H0_H0 ;  /* 0x20000039ff447230 */ /* 0x000fc40000004100 */
[----:B------:R-:W-:Y:S01]  /*5b30*/  FMUL.FTZ R70, R162, UR6 ;  /* 0x00000006a2467c20 */ /* 0x000fe20008410000 */
[----:B------:R-:W-:Y:S01]  /*5b40*/  FADD.FTZ R197, R197, -R202 ;  /* 0x800000cac5c57221 */ /* 0x000fe20000010000 */
[----:B------:R-:W-:Y:S01]  /*5b50*/  HADD2.F32 R71, -RZ, R59.H0_H0 ;  /* 0x2000003bff477230 */ /* 0x000fe20000004100 */
[----:B------:R-:W-:Y:S01]  /*5b60*/  ISETP.GE.U32.AND.EX P2, PT, R155, 0x1000000, PT, P2 ;  /* 0x010000009b00780c */ /* 0x000fe20003f46120 */
[----:B------:R-:W-:Y:S01]  /*5b70*/  FADD.FTZ R203, R203, -R192 ;  /* 0x800000c0cbcb7221 */ /* 0x000fe20000010000 */
[C---:B------:R-:W-:Y:S01]  /*5b80*/  FFMA.FTZ R173, R186.reuse, R173, R78 ;  /* 0x000000adbaad7223 */ /* 0x040fe2000001004e */
[----:B------:R-:W-:Y:S01]  /*5b90*/  FFMA.FTZ R69, R186, R197, R68 ;  /* 0x000000c5ba457223 */ /* 0x000fe20000010044 */
[----:B------:R-:W-:Y:S01]  /*5ba0*/  FSEL R163, R70, RZ, P2 ;  /* 0x000000ff46a37208 */ /* 0x000fe20001000000 */
[----:B------:R-:W-:Y:S01]  /*5bb0*/  FFMA.FTZ R203, R186, R203, R71 ;  /* 0x000000cbbacb7223 */ /* 0x000fe20000010047 */
[----:B------:R-:W-:Y:S01]  /*5bc0*/  FMUL.FTZ R68, R76, UR6 ;  /* 0x000000064c447c20 */ /* 0x000fe20008410000 */
[----:B------:R-:W-:Y:S01]  /*5bd0*/  FMUL.FTZ R70, R173, UR6 ;  /* 0x00000006ad467c20 */ /* 0x000fe20008410000 */
[C---:B------:R-:W-:Y:S01]  /*5be0*/  LOP3.LUT P6, RZ, R155.reuse, 0xff, RZ, 0xc0, !PT ;  /* 0x000000ff9bff7812 */ /* 0x040fe200078cc0ff */
[-CC-:B------:R-:W-:Y:S01]  /*5bf0*/  FFMA.FTZ R204, R204, R106.reuse, R103.reuse ;  /* 0x0000006acccc7223 */ /* 0x180fe20000010067 */
[----:B------:R-:W-:Y:S01]  /*5c00*/  LOP3.LUT P2, RZ, R155, 0xff00, RZ, 0xc0, !PT ;  /* 0x0000ff009bff7812 */ /* 0x000fe2000784c0ff */
[-CC-:B------:R-:W-:Y:S01]  /*5c10*/  FFMA.FTZ R200, R200, R106.reuse, R103.reuse ;  /* 0x0000006ac8c87223 */ /* 0x180fe20000010067 */
[----:B------:R-:W-:Y:S01]  /*5c20*/  FFMA.FTZ R206, R206, R106, R103 ;  /* 0x0000006acece7223 */ /* 0x000fe20000010067 */
[----:B------:R-:W-:Y:S01]  /*5c30*/  FMUL.FTZ R71, R203, UR6 ;  /* 0x00000006cb477c20 */ /* 0x000fe20008410000 */
[----:B------:R-:W-:Y:S01]  /*5c40*/  LOP3.LUT P5, RZ, R155, 0xff0000, RZ, 0xc0, !PT ;  /* 0x00ff00009bff7812 */ /* 0x000fe200078ac0ff */
[----:B------:R-:W-:Y:S01]  /*5c50*/  HADD2.F32 R77, -RZ, R57.H1_H1 ;  /* 0x30000039ff4d7230 */ /* 0x000fe20000004100 */
[----:B------:R-:W-:Y:S01]  /*5c60*/  FSEL R84, R68, RZ, P6 ;  /* 0x000000ff44547208 */ /* 0x000fe20003000000 */
[--C-:B------:R-:W-:Y:S01]  /*5c70*/  HADD2.F32 R68, -RZ, R56.reuse.H0_H0 ;  /* 0x20000038ff447230 */ /* 0x100fe20000004100 */
[----:B------:R-:W-:Y:S01]  /*5c80*/  FSEL R87, R70, RZ, P2 ;  /* 0x000000ff46577208 */ /* 0x000fe20001000000 */
[----:B------:R-:W-:-:S02]  /*5c90*/  HADD2.F32 R70, -RZ, R56.H1_H1 ;  /* 0x30000038ff467230 */ /* 0x000fc40000004100 */
[----:B------:R-:W-:Y:S01]  /*5ca0*/  FADD.FTZ R199, R199, -R204 ;  /* 0x800000ccc7c77221 */ /* 0x000fe20000010000 */
[----:B------:R-:W-:Y:S01]  /*5cb0*/  FADD.FTZ R195, R195, -R200 ;  /* 0x800000c8c3c37221 */ /* 0x000fe20000010000 */
[----:B------:R-:W-:Y:S01]  /*5cc0*/  FADD.FTZ R201, R201, -R206 ;  /* 0x800000cec9c97221 */ /* 0x000fe20000010000 */
[----:B------:R-:W-:Y:S01]  /*5cd0*/  FSEL R86, R71, RZ, P5 ;  /* 0x000000ff47567208 */ /* 0x000fe20002800000 */
[----:B------:R-:W-:Y:S01]  /*5ce0*/  FMUL.FTZ R71, R69, UR6 ;  /* 0x0000000645477c20 */ /* 0x000fe20008410000 */
[----:B------:R-:W-:Y:S01]  /*5cf0*/  LOP3.LUT P5, RZ, R154, 0xff0000, RZ, 0xc0, !PT ;  /* 0x00ff00009aff7812 */ /* 0x000fe200078ac0ff */
[C---:B------:R-:W-:Y:S01]  /*5d00*/  FFMA.FTZ R78, R186.reuse, R195, R77 ;  /* 0x000000c3ba4e7223 */ /* 0x040fe2000001004d */
[C---:B------:R-:W-:Y:S01]  /*5d10*/  FFMA.FTZ R68, R186.reuse, R201, R68 ;  /* 0x000000c9ba447223 */ /* 0x040fe20000010044 */
[----:B------:R-:W-:Y:S01]  /*5d20*/  FFMA.FTZ R199, R186, R199, R70 ;  /* 0x000000c7bac77223 */ /* 0x000fe20000010046 */
[----:B------:R-:W-:Y:S01]  /*5d30*/  F2FP.F16.F32.PACK_AB R70, R173, R76 ;  /* 0x0000004cad46723e */ /* 0x000fe200000000ff */
        /* <DEDUP_REMOVED lines=15> */
[----:B------:R-:W-:Y:S02]  /*5e30*/  F2FP.F16.F32.PACK_AB R77, R85, R82 ;  /* 0x00000052554d723e */ /* 0x000fe400000000ff */
[----:B------:R-:W-:Y:S01]  /*5e40*/  F2FP.F16.F32.PACK_AB R76, R83, R76 ;  /* 0x0000004c534c723e */ /* 0x000fe200000000ff */
[----:B------:R-:W-:Y:S06]  /*5e50*/  BRA `(.L_x_1043) ;  /* 0x0000000800b87947 */ /* 0x000fec0003800000 */
.L_x_1046:
[-CC-:B------:R-:W-:Y:S01]  /*5e60*/  FFMA.FTZ R190, R190, R106.reuse, R103.reuse ;  /* 0x0000006abebe7223 */ /* 0x180fe20000010067 */
[-CC-:B------:R-:W-:Y:S01]  /*5e70*/  FFMA.FTZ R192, R192, R106.reuse, R103.reuse ;  /* 0x0000006ac0c07223 */ /* 0x180fe20000010067 */
[--C-:B0-----:R-:W-:Y:S02]  /*5e80*/  HADD2.F32 R79, -RZ, R59.reuse.H1_H1 ;  /* 0x3000003bff4f7230 */ /* 0x101fe40000004100 */
[-CC-:B------:R-:W-:Y:S01]  /*5e90*/  FFMA.FTZ R77, R198, R106.reuse, R103.reuse ;  /* 0x0000006ac64d7223 */ /* 0x180fe20000010067 */
[----:B------:R-:W-:Y:S01]  /*5ea0*/  FADD.FTZ R205, R205, -R190 ;  /* 0x800000becdcd7221 */ /* 0x000fe20000010000 */
[----:B------:R-:W-:Y:S02]  /*5eb0*/  HADD2.F32 R78, -RZ, R59.H0_H0 ;  /* 0x2000003bff4e7230 */ /* 0x000fe40000004100 */
[----:B------:R-:W-:Y:S01]  /*5ec0*/  FADD.FTZ R203, R203, -R192 ;  /* 0x800000c0cbcb7221 */ /* 0x000fe20000010000 */
[-CC-:B------:R-:W-:Y:S01]  /*5ed0*/  FFMA.FTZ R202, R202, R106.reuse, R103.reuse ;  /* 0x0000006acaca7223 */ /* 0x180fe20000010067 */
[----:B------:R-:W-:Y:S01]  /*5ee0*/  FFMA.FTZ R196, R196, R106, R103 ;  /* 0x0000006ac4c47223 */ /* 0x000fe20000010067 */
[----:B------:R-:W-:-:S02]  /*5ef0*/  HADD2.F32 R76, -RZ, R58.H0_H0 ;  /* 0x2000003aff4c7230 */ /* 0x000fc40000004100 */
[----:B------:R-:W-:Y:S01]  /*5f00*/  FFMA.FTZ R205, R186, R205, R79 ;  /* 0x000000cdbacd7223 */ /* 0x000fe2000001004f */
[----:B------:R-:W-:Y:S01]  /*5f10*/  FADD.FTZ R77, R194, -R77 ;  /* 0x8000004dc24d7221 */ /* 0x000fe20000010000 */
[----:B------:R-:W-:Y:S01]  /*5f20*/  FFMA.FTZ R203, R186, R203, R78 ;  /* 0x000000cbbacb7223 */ /* 0x000fe2000001004e */
[----:B------:R-:W-:Y:S02]  /*5f30*/  HADD2.F32 R79, -RZ, R58.H1_H1 ;  /* 0x3000003aff4f7230 */ /* 0x000fe40000004100 */
[----:B------:R-:W-:Y:S01]  /*5f40*/  FADD.FTZ R197, R197, -R202 ;  /* 0x800000cac5c57221 */ /* 0x000fe20000010000 */
[--C-:B------:R-:W-:Y:S02]  /*5f50*/  HADD2.F32 R82, -RZ, R57.reuse.H0_H0 ;  /* 0x20000039ff527230 */ /* 0x100fe40000004100 */
[----:B------:R-:W-:Y:S01]  /*5f60*/  FADD.FTZ R173, R173, -R196 ;  /* 0x800000c4adad7221 */ /* 0x000fe20000010000 */
[----:B------:R-:W-:Y:S01]  /*5f70*/  ISETP.GE.U32.AND P2, PT, R154, RZ, PT ;  /* 0x000000ff9a00720c */ /* 0x000fe20003f46070 */
[-CC-:B------:R-:W-:Y:S01]  /*5f80*/  FFMA.FTZ R204, R204, R106.reuse, R103.reuse ;  /* 0x0000006acccc7223 */ /* 0x180fe20000010067 */
[-CC-:B------:R-:W-:Y:S01]  /*5f90*/  FFMA.FTZ R200, R200, R106.reuse, R103.reuse ;  /* 0x0000006ac8c87223 */ /* 0x180fe20000010067 */
[----:B------:R-:W-:Y:S01]  /*5fa0*/  FFMA.FTZ R206, R206, R106, R103 ;  /* 0x0000006acece7223 */ /* 0x000fe20000010067 */
[----:B------:R-:W-:Y:S01]  /*5fb0*/  FFMA.FTZ R77, R186, R77, R76 ;  /* 0x0000004dba4d7223 */ /* 0x000fe2000001004c */
[----:B------:R-:W-:Y:S01]  /*5fc0*/  FMUL.FTZ R205, R205, UR6 ;  /* 0x00000006cdcd7c20 */ /* 0x000fe20008410000 */
[----:B------:R-:W-:Y:S01]  /*5fd0*/  FMUL.FTZ R203, R203, UR6 ;  /* 0x00000006cbcb7c20 */ /* 0x000fe20008410000 */
[----:B------:R-:W-:-:S02]  /*5fe0*/  HADD2.F32 R84, -RZ, R57.H1_H1 ;  /* 0x30000039ff547230 */ /* 0x000fc40000004100 */
[C---:B------:R-:W-:Y:S01]  /*5ff0*/  FFMA.FTZ R79, R186.reuse, R173, R79 ;  /* 0x000000adba4f7223 */ /* 0x040fe2000001004f */
[--C-:B------:R-:W-:Y:S02]  /*6000*/  HADD2.F32 R78, -RZ, R56.reuse.H1_H1 ;  /* 0x30000038ff4e7230 */ /* 0x100fe40000004100 */
[----:B------:R-:W-:Y:S01]  /*6010*/  FFMA.FTZ R82, R186, R197, R82 ;  /* 0x000000c5ba527223 */ /* 0x000fe20000010052 */
[----:B------:R-:W-:Y:S01]  /*6020*/  HADD2.F32 R76, -RZ, R56.H0_H0 ;  /* 0x20000038ff4c7230 */ /* 0x000fe20000004100 */
[----:B------:R-:W-:Y:S01]  /*6030*/  LOP3.LUT P5, RZ, R155, 0xff0000, RZ, 0xc0, !PT ;  /* 0x00ff00009bff7812 */ /* 0x000fe200078ac0ff */
[----:B------:R-:W-:Y:S01]  /*6040*/  FADD.FTZ R199, R199, -R204 ;  /* 0x800000ccc7c77221 */ /* 0x000fe20000010000 */
[----:B------:R-:W-:Y:S01]  /*6050*/  ISETP.GE.U32.AND.EX P2, PT, R155, 0x1000000, PT, P2 ;  /* 0x010000009b00780c */ /* 0x000fe20003f46120 */
[----:B------:R-:W-:Y:S01]  /*6060*/  FADD.FTZ R195, R195, -R200 ;  /* 0x800000c8c3c37221 */ /* 0x000fe20000010000 */
[----:B------:R-:W-:Y:S01]  /*6070*/  FADD.FTZ R201, R201, -R206 ;  /* 0x800000cec9c97221 */ /* 0x000fe20000010000 */
[----:B------:R-:W-:Y:S01]  /*6080*/  FMUL.FTZ R77, R77, UR6 ;  /* 0x000000064d4d7c20 */ /* 0x000fe20008410000 */
[----:B------:R-:W-:Y:S01]  /*6090*/  LOP3.LUT P6, RZ, R155, 0xff, RZ, 0xc0, !PT ;  /* 0x000000ff9bff7812 */ /* 0x000fe200078cc0ff */
[----:B------:R-:W-:Y:S01]  /*60a0*/  FMUL.FTZ R79, R79, UR6 ;  /* 0x000000064f4f7c20 */ /* 0x000fe20008410000 */
[----:B------:R-:W-:Y:S01]  /*60b0*/  FSEL R162, R205, RZ, P2 ;  /* 0x000000ffcda27208 */ /* 0x000fe20001000000 */
        /* <DEDUP_REMOVED lines=24> */
.L_x_1045:
[----:B------:R-:W-:Y:S05]  /*6240*/  @!P1 BRA `(.L_x_1047) ;  /* 0x0000000000e89947 */ /* 0x000fea0003800000 */
[-CC-:B------:R-:W-:Y:S01]  /*6250*/  FFMA.FTZ R190, R190, R106.reuse, R103.reuse ;  /* 0x0000006abebe7223 */ /* 0x180fe20000010067 */
[-CC-:B------:R-:W-:Y:S01]  /*6260*/  FFMA.FTZ R192, R192, R106.reuse, R103.reuse ;  /* 0x0000006ac0c07223 */ /* 0x180fe20000010067 */
[-CC-:B0-----:R-:W-:Y:S01]  /*6270*/  FFMA.FTZ R69, R198, R106.reuse, R103.reuse ;  /* 0x0000006ac6457223 */ /* 0x181fe20000010067 */
[-C--:B------:R-:W-:Y:S01]  /*6280*/  FFMA.FTZ R202, R202, R106.reuse, R103 ;  /* 0x0000006acaca7223 */ /* 0x080fe20000010067 */
[----:B------:R-:W-:Y:S01]  /*6290*/  FADD.FTZ R205, R205, -R190 ;  /* 0x800000becdcd7221 */ /* 0x000fe20000010000 */
[----:B------:R-:W-:Y:S01]  /*62a0*/  FADD.FTZ R203, R203, -R192 ;  /* 0x800000c0cbcb7221 */ /* 0x000fe20000010000 */
[----:B------:R-:W-:Y:S01]  /*62b0*/  ISETP.GE.U32.AND P2, PT, R154, RZ, PT ;  /* 0x000000ff9a00720c */ /* 0x000fe20003f46070 */
[----:B------:R-:W-:Y:S01]  /*62c0*/  FADD.FTZ R69, R194, -R69 ;  /* 0x80000045c2457221 */ /* 0x000fe20000010000 */
[C---:B------:R-:W-:Y:S01]  /*62d0*/  FMUL.FTZ R78, R186.reuse, R205 ;  /* 0x000000cdba4e7220 */ /* 0x040fe20000410000 */
[----:B------:R-:W-:Y:S01]  /*62e0*/  FMUL.FTZ R203, R186, R203 ;  /* 0x000000cbbacb7220 */ /* 0x000fe20000410000 */
[-CC-:B------:R-:W-:Y:S01]  /*62f0*/  FFMA.FTZ R196, R196, R106.reuse, R103.reuse ;  /* 0x0000006ac4c47223 */ /* 0x180fe20000010067 */
[----:B------:R-:W-:Y:S01]  /*6300*/  FADD.FTZ R197, R197, -R202 ;  /* 0x800000cac5c57221 */ /* 0x000fe20000010000 */
[----:B------:R-:W-:Y:S01]  /*6310*/  FMUL.FTZ R71, R78, UR6 ;  /* 0x000000064e477c20 */ /* 0x000fe20008410000 */
[----:B------:R-:W-:Y:S01]  /*6320*/  ISETP.GE.U32.AND.EX P2, PT, R155, 0x1000000, PT, P2 ;  /* 0x010000009b00780c */ /* 0x000fe20003f46120 */
[----:B------:R-:W-:Y:S01]  /*6330*/  FMUL.FTZ R68, R203, UR6 ;  /* 0x00000006cb447c20 */ /* 0x000fe20008410000 */
[----:B------:R-:W-:Y:S01]  /*6340*/  LOP3.LUT P5, RZ, R155, 0xff0000, RZ, 0xc0, !PT ;  /* 0x00ff00009bff7812 */ /* 0x000fe200078ac0ff */
[C---:B------:R-:W-:Y:S01]  /*6350*/  FMUL.FTZ R70, R186.reuse, R69 ;  /* 0x00000045ba467220 */ /* 0x040fe20000410000 */
[----:B------:R-:W-:Y:S01]  /*6360*/  FADD.FTZ R173, R173, -R196 ;  /* 0x800000c4adad7221 */ /* 0x000fe20000010000 */
[----:B------:R-:W-:Y:S01]  /*6370*/  FMUL.FTZ R69, R186, R197 ;  /* 0x000000c5ba457220 */ /* 0x000fe20000410000 */
[-CC-:B------:R-:W-:Y:S01]  /*6380*/  FFMA.FTZ R204, R204, R106.reuse, R103.reuse ;  /* 0x0000006acccc7223 */ /* 0x180fe20000010067 */
[-CC-:B------:R-:W-:Y:S01]  /*6390*/  FFMA.FTZ R200, R200, R106.reuse, R103.reuse ;  /* 0x0000006ac8c87223 */ /* 0x180fe20000010067 */
[----:B------:R-:W-:Y:S01]  /*63a0*/  FSEL R163, R71, RZ, P2 ;  /* 0x000000ff47a37208 */ /* 0x000fe20001000000 */
        /* <DEDUP_REMOVED lines=16> */
[----:B------:R-:W-:Y:S01]  /*64b0*/  F2FP.F16.F32.PACK_AB R71, R78, R203 ;  /* 0x000000cb4e47723e */ /* 0x000fe200000000ff */
        /* <DEDUP_REMOVED lines=19> */
.L_x_1047:
[-CC-:B------:R-:W-:Y:S01]  /*65f0*/  FFMA.FTZ R190, R190, R106.reuse, R103.reuse ;  /* 0x0000006abebe7223 */ /* 0x180fe20000010067 */
[-CC-:B------:R-:W-:Y:S01]  /*6600*/  FFMA.FTZ R192, R192, R106.reuse, R103.reuse ;  /* 0x0000006ac0c07223 */ /* 0x180fe20000010067 */
[-CC-:B0-----:R-:W-:Y:S01]  /*6610*/  FFMA.FTZ R77, R198, R106.reuse, R103.reuse ;  /* 0x0000006ac64d7223 */ /* 0x181fe20000010067 */
        /* <DEDUP_REMOVED lines=13> */
[C---:B------:R-:W-:Y:S01]  /*66f0*/  FMUL.FTZ R77, R186.reuse, R77 ;  /* 0x0000004dba4d7220 */ /* 0x040fe20000410000 */
[----:B------:R-:W-:Y:S01]  /*6700*/  FMUL.FTZ R205, R205, UR6 ;  /* 0x00000006cdcd7c20 */ /* 0x000fe20008410000 */
[----:B------:R-:W-:Y:S01]  /*6710*/  FMUL.FTZ R203, R203, UR6 ;  /* 0x00000006cbcb7c20 */ /* 0x000fe20008410000 */
[C---:B------:R-:W-:Y:S01]  /*6720*/  LOP3.LUT P5, RZ, R155.reuse, 0xff0000, RZ, 0xc0, !PT ;  /* 0x00ff00009bff7812 */ /* 0x040fe200078ac0ff */
[C---:B------:R-:W-:Y:S01]  /*6730*/  FMUL.FTZ R173, R186.reuse, R173 ;  /* 0x000000adbaad7220 */ /* 0x040fe20000410000 */
[----:B------:R-:W-:Y:S01]  /*6740*/  ISETP.GE.U32.AND.EX P2, PT, R155, 0x1000000, PT, P2 ;  /* 0x010000009b00780c */ /* 0x000fe20003f46120 */
[C---:B------:R-:W-:Y:S01]  /*6750*/  FMUL.FTZ R197, R186.reuse, R197 ;  /* 0x000000c5bac57220 */ /* 0x040fe20000410000 */
[----:B------:R-:W-:Y:S01]  /*6760*/  FADD.FTZ R199, R199, -R204 ;  /* 0x800000ccc7c77221 */ /* 0x000fe20000010000 */
        /* <DEDUP_REMOVED lines=25> */
[----:B------:R-:W-:Y:S02]  /*6900*/  F2FP.F16.F32.PACK_AB R79, R84, R79 ;  /* 0x0000004f544f723e */ /* 0x000fe400000000ff */
[----:B------:R-:W-:Y:S02]  /*6910*/  F2FP.F16.F32.PACK_AB R78, R173, R78 ;  /* 0x0000004ead4e723e */ /* 0x000fe400000000ff */
[----:B------:R-:W-:Y:S02]  /*6920*/  F2FP.F16.F32.PACK_AB R77, R82, R77 ;  /* 0x0000004d524d723e */ /* 0x000fe400000000ff */
[----:B------:R-:W-:-:S07]  /*6930*/  F2FP.F16.F32.PACK_AB R76, R199, R76 ;  /* 0x0000004cc74c723e */ /* 0x000fce00000000ff */
.L_x_1043:
        /* <DEDUP_REMOVED lines=94> */
[----:B------:R-:W-:Y:S02]  /*6f20*/  F2FP.F16.F32.PACK_AB R77, R82, R77 ;  /* 0x0000004d524d723e */ /* 0x000fe400000000ff */
[----:B------:R-:W-:Y:S02]  /*6f30*/  F2FP.F16.F32.PACK_AB R72, R85, R72 ;  /* 0x000000485548723e */ /* 0x000fe400000000ff */
[----:B------:R-:W-:Y:S01]  /*6f40*/  F2FP.F16.F32.PACK_AB R76, R83, R76 ;  /* 0x0000004c534c723e */ /* 0x000fe200000000ff */
[----:B------:R-:W-:Y:S06]  /*6f50*/  BRA `(.L_x_1051) ;  /* 0x0000001c00807947 */ /* 0x000fec0003800000 */
.L_x_1050:
        /* <DEDUP_REMOVED lines=10> */
[-CC-:B------:R-:W-:Y:S01]  /*7000*/  FFMA.FTZ R160, R160, R106.reuse, R103.reuse ;  /* 0x0000006aa0a07223 */ /* 0x180fe20000010067 */
[----:B------:R-:W-:Y:S01]  /*7010*/  FADD.FTZ R159, R159, -R164 ;  /* 0x800000a49f9f7221 */ /* 0x000fe20000010000 */
[----:B------:R-:W-:Y:S01]  /*7020*/  FMUL.FTZ R73, R73, UR6 ;  /* 0x0000000649497c20 */ /* 0x000fe20008410000 */
[----:B------:R-:W-:Y:S01]  /*7030*/  FFMA.FTZ R170, R170, R106, R103 ;  /* 0x0000006aaaaa7223 */ /* 0x000fe20000010067 */
[----:B------:R-:W-:-:S02]  /*7040*/  HADD2.F32 R76, -RZ, R62.H1_H1 ;  /* 0x3000003eff4c7230 */ /* 0x000fc40000004100 */
[C---:B------:R-:W-:Y:S01]  /*7050*/  FFMA.FTZ R78, R186.reuse, R105, R78 ;  /* 0x00000069ba4e7223 */ /* 0x040fe2000001004e */
[----:B------:R-:W-:Y:S01]  /*7060*/  FADD.FTZ R157, R157, -R160 ;  /* 0x800000a09d9d7221 */ /* 0x000fe20000010000 */
[----:B------:R-:W-:Y:S01]  /*7070*/  FSEL R79, R73, RZ, P5 ;  /* 0x000000ff494f7208 */ /* 0x000fe20002800000 */
[----:B------:R-:W-:Y:S01]  /*7080*/  FFMA.FTZ R159, R186, R159, R74 ;  /* 0x0000009fba9f7223 */ /* 0x000fe2000001004a */
[----:B------:R-:W-:Y:S01]  /*7090*/  ISETP.GE.U32.AND P2, PT, R152, RZ, PT ;  /* 0x000000ff9800720c */ /* 0x000fe20003f46070 */
[----:B------:R-:W-:Y:S01]  /*70a0*/  FFMA.FTZ R166, R166, R106, R103 ;  /* 0x0000006aa6a67223 */ /* 0x000fe20000010067 */
[----:B------:R-:W-:Y:S01]  /*70b0*/  LOP3.LUT P6, RZ, R147, 0xff0000, RZ, 0xc0, !PT ;  /* 0x00ff000093ff7812 */ /* 0x000fe200078cc0ff */
[--C-:B------:R-:W-:Y:S01]  /*70c0*/  HADD2.F32 R72, -RZ, R61.reuse.H0_H0 ;  /* 0x2000003dff487230 */ /* 0x100fe20000004100 */
[----:B------:R-:W-:Y:S01]  /*70d0*/  ISETP.GE.U32.AND P5, PT, R146, RZ, PT ;  /* 0x000000ff9200720c */ /* 0x000fe20003fa6070 */
[----:B------:R-:W-:Y:S01]  /*70e0*/  FADD.FTZ R165, R165, -R170 ;  /* 0x800000aaa5a57221 */ /* 0x000fe20000010000 */
[----:B------:R-:W-:Y:S01]  /*70f0*/  FMUL.FTZ R78, R78, UR6 ;  /* 0x000000064e4e7c20 */ /* 0x000fe20008410000 */
[----:B------:R-:W-:-:S02]  /*7100*/  HADD2.F32 R74, -RZ, R61.H1_H1 ;  /* 0x3000003dff4a7230 */ /* 0x000fc40000004100 */
[C---:B------:R-:W-:Y:S01]  /*7110*/  FFMA.FTZ R76, R186.reuse, R157, R76 ;  /* 0x0000009dba4c7223 */ /* 0x040fe2000001004c */
[----:B------:R-:W-:Y:S01]  /*7120*/  ISETP.GE.U32.AND.EX P2, PT, R153, 0x1000000, PT, P2 ;  /* 0x010000009900780c */ /* 0x000fe20003f46120 */
[----:B------:R-:W-:Y:S01]  /*7130*/  FMUL.FTZ R159, R159, UR6 ;  /* 0x000000069f9f7c20 */ /* 0x000fe20008410000 */
[----:B------:R-:W-:Y:S01]  /*7140*/  FSEL R75, R73, RZ, P6 ;  /* 0x000000ff494b7208 */ /* 0x000fe20003000000 */
[----:B------:R-:W-:Y:S01]  /*7150*/  FADD.FTZ R161, R161, -R166 ;  /* 0x800000a6a1a17221 */ /* 0x000fe20000010000 */
[----:B------:R-:W-:Y:S01]  /*7160*/  ISETP.GE.U32.AND.EX P5, PT, R147, 0x1000000, PT, P5 ;  /* 0x010000009300780c */ /* 0x000fe20003fa6150 */
[----:B------:R-:W-:Y:S01]  /*7170*/  FFMA.FTZ R72, R186, R165, R72 ;  /* 0x000000a5ba487223 */ /* 0x000fe20000010048 */
[C---:B------:R-:W-:Y:S01]  /*7180*/  LOP3.LUT P6, RZ, R153.reuse, 0xff, RZ, 0xc0, !PT ;  /* 0x000000ff99ff7812 */ /* 0x040fe200078cc0ff */
[-CC-:B------:R-:W-:Y:S01]  /*7190*/  FFMA.FTZ R172, R172, R106.reuse, R103.reuse ;  /* 0x0000006aacac7223 */ /* 0x180fe20000010067 */
[----:B------:R-:W-:Y:S01]  /*71a0*/  FSEL R86, R78, RZ, P2 ;  /* 0x000000ff4e567208 */ /* 0x000fe20001000000 */
[----:B------:R-:W-:Y:S01]  /*71b0*/  FMUL.FTZ R76, R76, UR6 ;  /* 0x000000064c4c7c20 */ /* 0x000fe20008410000 */
[----:B------:R-:W-:Y:S01]  /*71c0*/  FSEL R154, R78, RZ, P5 ;  /* 0x000000ff4e9a7208 */ /* 0x000fe20002800000 */
[----:B------:R-:W-:Y:S01]  /*71d0*/  FFMA.FTZ R161, R186, R161, R74 ;  /* 0x000000a1baa17223 */ /* 0x000fe2000001004a */
[----:B------:R-:W-:Y:S01]  /*71e0*/  LOP3.LUT P5, RZ, R153, 0xff00, RZ, 0xc0, !PT ;  /* 0x0000ff0099ff7812 */ /* 0x000fe200078ac0ff */
[----:B------:R-:W-:Y:S01]  /*71f0*/  FMUL.FTZ R74, R72, UR6 ;  /* 0x00000006484a7c20 */ /* 0x000fe20008410000 */
[----:B------:R-:W-:Y:S01]  /*7200*/  FSEL R78, R159, RZ, P6 ;  /* 0x000000ff9f4e7208 */ /* 0x000fe20003000000 */
[--C-:B------:R-:W-:Y:S01]  /*7210*/  HADD2.F32 R72, -RZ, R60.reuse.H1_H1 ;  /* 0x3000003cff487230 */ /* 0x100fe20000004100 */
[----:B------:R-:W-:Y:S01]  /*7220*/  LOP3.LUT P6, RZ, R147, 0xff00, RZ, 0xc0, !PT ;  /* 0x0000ff0093ff7812 */ /* 0x000fe200078cc0ff */
[----:B------:R-:W-:Y:S01]  /*7230*/  FADD.FTZ R167, R167, -R172 ;  /* 0x800000aca7a77221 */ /* 0x000fe20000010000 */
[----:B------:R-:W-:Y:S01]  /*7240*/  LOP3.LUT P2, RZ, R147, 0xff, RZ, 0xc0, !PT ;  /* 0x000000ff93ff7812 */ /* 0x000fe2000784c0ff */
[----:B------:R-:W-:Y:S01]  /*7250*/  FFMA.FTZ R188, R188, R106, R103 ;  /* 0x0000006abcbc7223 */ /* 0x000fe20000010067 */
[C---:B------:R-:W-:Y:S01]  /*7260*/  FSEL R85, R76.reuse, RZ, P5 ;  /* 0x000000ff4c557208 */ /* 0x040fe20002800000 */
[----:B------:R-:W-:Y:S01]  /*7270*/  FMUL.FTZ R161, R161, UR6 ;  /* 0x00000006a1a17c20 */ /* 0x000fe20008410000 */
[----:B------:R-:W-:Y:S01]  /*7280*/  FSEL R76, R76, RZ, P6 ;  /* 0x000000ff4c4c7208 */ /* 0x000fe20003000000 */
[----:B------:R-:W-:Y:S01]  /*7290*/  HADD2.F32 R73, -RZ, R60.H0_H0 ;  /* 0x2000003cff497230 */ /* 0x000fe20000004100 */
[----:B------:R-:W-:Y:S01]  /*72a0*/  FSEL R159, R159, RZ, P2 ;  /* 0x000000ff9f9f7208 */ /* 0x000fe20001000000 */
[----:B------:R-:W-:Y:S01]  /*72b0*/  FFMA.FTZ R72, R186, R167, R72 ;  /* 0x000000a7ba487223 */ /* 0x000fe20000010048 */
[C---:B------:R-:W-:Y:S01]  /*72c0*/  LOP3.LUT P6, RZ, R152.reuse, 0xff000000, RZ, 0xc0, !PT ;  /* 0xff00000098ff7812 */ /* 0x040fe200078cc0ff */
[----:B------:R-:W-:Y:S01]  /*72d0*/  FADD.FTZ R171, R171, -R188 ;  /* 0x800000bcabab7221 */ /* 0x000fe20000010000 */
[----:B------:R-:W-:Y:S01]  /*72e0*/  LOP3.LUT P2, RZ, R152, 0xff0000, RZ, 0xc0, !PT ;  /* 0x00ff000098ff7812 */ /* 0x000fe2000784c0ff */
[----:B------:R-:W-:Y:S01]  /*72f0*/  FMUL.FTZ R72, R72, UR6 ;  /* 0x0000000648487c20 */ /* 0x000fe20008410000 */
[----:B------:R-:W-:Y:S01]  /*7300*/  FSEL R84, R161, RZ, P6 ;  /* 0x000000ffa1547208 */ /* 0x000fe20003000000 */
[----:B------:R-:W-:Y:S01]  /*7310*/  FFMA.FTZ R73, R186, R171, R73 ;  /* 0x000000abba497223 */ /* 0x000fe20000010049 */
[----:B------:R-:W-:-:S02]  /*7320*/  FSEL R77, R74, RZ, P2 ;  /* 0x000000ff4a4d7208 */ /* 0x000fc40001000000 */
[C---:B------:R-:W-:Y:S01]  /*7330*/  LOP3.LUT P6, RZ, R146.reuse, 0xff000000, RZ, 0xc0, !PT ;  /* 0xff00000092ff7812 */ /* 0x040fe200078cc0ff */
[----:B------:R-:W-:Y:S01]  /*7340*/  FMUL.FTZ R73, R73, UR6 ;  /* 0x0000000649497c20 */ /* 0x000fe20008410000 */
[----:B------:R-:W-:Y:S02]  /*7350*/  LOP3.LUT P5, RZ, R146, 0xff0000, RZ, 0xc0, !PT ;  /* 0x00ff000092ff7812 */ /* 0x000fe400078ac0ff */
[----:B------:R-:W-:Y:S02]  /*7360*/  LOP3.LUT P2, RZ, R152, 0xff00, RZ, 0xc0, !PT ;  /* 0x0000ff0098ff7812 */ /* 0x000fe4000784c0ff */
[----:B------:R-:W-:Y:S02]  /*7370*/  FSEL R161, R161, RZ, P6 ;  /* 0x000000ffa1a17208 */ /* 0x000fe40003000000 */
[----:B------:R-:W-:Y:S02]  /*7380*/  FSEL R82, R74, RZ, P5 ;  /* 0x000000ff4a527208 */ /* 0x000fe40002800000 */
[----:B------:R-:W-:-:S02]  /*7390*/  LOP3.LUT P6, RZ, R146, 0xff00, RZ, 0xc0, !PT ;  /* 0x0000ff0092ff7812 */ /* 0x000fc400078cc0ff */
[----:B------:R-:W-:Y:S02]  /*73a0*/  FSEL R83, R72, RZ, P2 ;  /* 0x000000ff48537208 */ /* 0x000fe40001000000 */
[----:B------:R-:W-:Y:S02]  /*73b0*/  LOP3.LUT P5, RZ, R152, 0xff, RZ, 0xc0, !PT ;  /* 0x000000ff98ff7812 */ /* 0x000fe400078ac0ff */
[----:B------:R-:W-:Y:S02]  /*73c0*/  LOP3.LUT P2, RZ, R146, 0xff, RZ, 0xc0, !PT ;  /* 0x000000ff92ff7812 */ /* 0x000fe4000784c0ff */
[----:B------:R-:W-:Y:S02]  /*73d0*/  F2FP.F16.F32.PACK_AB R78, R85, R78 ;  /* 0x0000004e554e723e */ /* 0x000fe400000000ff */
[----:B------:R-:W-:Y:S02]  /*73e0*/  F2FP.F16.F32.PACK_AB R74, R76, R159 ;  /* 0x0000009f4c4a723e */ /* 0x000fe400000000ff */
[----:B------:R-:W-:-:S02]  /*73f0*/  FSEL R85, R72, RZ, P6 ;  /* 0x000000ff48557208 */ /* 0x000fc40003000000 */
[C---:B------:R-:W-:Y:S02]  /*7400*/  FSEL R72, R73.reuse, RZ, P2 ;  /* 0x000000ff49487208 */ /* 0x040fe40001000000 */
[----:B------:R-:W-:Y:S02]  /*7410*/  FSEL R76, R73, RZ, P5 ;  /* 0x000000ff494c7208 */ /* 0x000fe40002800000 */
[----:B------:R-:W-:Y:S02]  /*7420*/  F2FP.F16.F32.PACK_AB R75, R154, R75 ;  /* 0x0000004b9a4b723e */ /* 0x000fe400000000ff */
[----:B------:R-:W-:Y:S02]  /*7430*/  F2FP.F16.F32.PACK_AB R79, R86, R79 ;  /* 0x0000004f564f723e */ /* 0x000fe400000000ff */
[----:B------:R-:W-:Y:S02]  /*7440*/  F2FP.F16.F32.PACK_AB R73, R161, R82 ;  /* 0x00000052a149723e */ /* 0x000fe400000000ff */
[----:B------:R-:W-:-:S02]  /*7450*/  F2FP.F16.F32.PACK_AB R77, R84, R77 ;  /* 0x0000004d544d723e */ /* 0x000fc400000000ff */
[----:B------:R-:W-:Y:S02]  /*7460*/  F2FP.F16.F32.PACK_AB R72, R85, R72 ;  /* 0x000000485548723e */ /* 0x000fe400000000ff */
[----:B------:R-:W-:Y:S01]  /*7470*/  F2FP.F16.F32.PACK_AB R76, R83, R76 ;  /* 0x0000004c534c723e */ /* 0x000fe200000000ff */
[----:B------:R-:W-:Y:S06]  /*7480*/  BRA `(.L_x_1051) ;  /* 0x0000001800347947 */ /* 0x000fec0003800000 */
.L_x_1049:
        /* <DEDUP_REMOVED lines=80> */
.L_x_1052:
[-CC-:B------:R-:W-:Y:S01]  /*7990*/  FFMA.FTZ R156, R156, R106.reuse, R103.reuse ;  /* 0x0000006a9c9c7223 */ /* 0x180fe20000010067 */
[-CC-:B------:R-:W-:Y:S01]  /*79a0*/  FFMA.FTZ R158, R158, R106.reuse, R103.reuse ;  /* 0x0000006a9e9e7223 */ /* 0x180fe20000010067 */
[----:B------:R-:W-:Y:S01]  /*79b0*/  ISETP.GE.U32.AND P2, PT, R152, RZ, PT ;  /* 0x000000ff9800720c */ /* 0x000fe20003f46070 */
[-CC-:B------:R-:W-:Y:S01]  /*79c0*/  FFMA.FTZ R164, R164, R106.reuse, R103.reuse ;  /* 0x0000006aa4a47223 */ /* 0x180fe20000010067 */
[----:B------:R-:W-:Y:S01]  /*79d0*/  FADD.FTZ R105, R105, -R156 ;  /* 0x8000009c69697221 */ /* 0x000fe20000010000 */
[----:B------:R-:W-:Y:S01]  /*79e0*/  FADD.FTZ R107, R107, -R158 ;  /* 0x8000009e6b6b7221 */ /* 0x000fe20000010000 */
[----:B------:R-:W-:Y:S01]  /*79f0*/  ISETP.GE.U32.AND.EX P2, PT, R153, 0x1000000, PT, P2 ;  /* 0x010000009900780c */ /* 0x000fe20003f46120 */
        /* <DEDUP_REMOVED lines=10> */
[----:B0-----:R-:W-:Y:S01]  /*7aa0*/  FSEL R72, R105, RZ, P2 ;  /* 0x000000ff69487208 */ /* 0x001fe20001000000 */
        /* <DEDUP_REMOVED lines=57> */
.L_x_1048:
[----:B------:R-:W-:Y:S05]  /*7e40*/  @!P4 BRA `(.L_x_1053) ;  /* 0x000000080004c947 */ /* 0x000fea0003800000 */
[----:B------:R-:W-:Y:S05]  /*7e50*/  @!P1 BRA `(.L_x_1054) ;  /* 0x0000000400089947 */ /* 0x000fea0003800000 */
[-CC-:B------:R-:W-:Y:S01]  /*7e60*/  FFMA.FTZ R156, R156, R106.reuse, R103.reuse ;  /* 0x0000006a9c9c7223 */ /* 0x180fe20000010067 */
[-CC-:B------:R-:W-:Y:S01]  /*7e70*/  FFMA.FTZ R164, R164, R106.reuse, R103.reuse ;  /* 0x0000006aa4a47223 */ /* 0x180fe20000010067 */
[--C-:B0-----:R-:W-:Y:S02]  /*7e80*/  HADD2.F32 R78, -RZ, R63.reuse.H1_H1 ;  /* 0x3000003fff4e7230 */ /* 0x101fe40000004100 */
[-CC-:B------:R-:W-:Y:S01]  /*7e90*/  FFMA.FTZ R160, R160, R106.reuse, R103.reuse ;  /* 0x0000006aa0a07223 */ /* 0x180fe20000010067 */
[----:B------:R-:W-:Y:S01]  /*7ea0*/  FADD.FTZ R105, R105, -R156 ;  /* 0x8000009c69697221 */ /* 0x000fe20000010000 */
[--C-:B------:R-:W-:Y:S02]  /*7eb0*/  HADD2.F32 R70, -RZ, R62.reuse.H0_H0 ;  /* 0x2000003eff467230 */ /* 0x100fe40000004100 */
[----:B------:R-:W-:Y:S01]  /*7ec0*/  FADD.FTZ R159, R159, -R164 ;  /* 0x800000a49f9f7221 */ /* 0x000fe20000010000 */
[-CC-:B------:R-:W-:Y:S01]  /*7ed0*/  FFMA.FTZ R158, R158, R106.reuse, R103.reuse ;  /* 0x0000006a9e9e7223 */ /* 0x180fe20000010067 */
[----:B------:R-:W-:Y:S01]  /*7ee0*/  FFMA.FTZ R154, R186, R105, R78 ;  /* 0x00000069ba9a7223 */ /* 0x000fe2000001004e */
[----:B------:R-:W-:Y:S01]  /*7ef0*/  FFMA.FTZ R170, R170, R106, R103 ;  /* 0x0000006aaaaa7223 */ /* 0x000fe20000010067 */
[----:B------:R-:W-:Y:S01]  /*7f00*/  HADD2.F32 R76, -RZ, R62.H1_H1 ;  /* 0x3000003eff4c7230 */ /* 0x000fe20000004100 */
[----:B------:R-:W-:Y:S01]  /*7f10*/  ISETP.GE.U32.AND P2, PT, R152, RZ, PT ;  /* 0x000000ff9800720c */ /* 0x000fe20003f46070 */
[----:B------:R-:W-:Y:S01]  /*7f20*/  FADD.FTZ R157, R157, -R160 ;  /* 0x800000a09d9d7221 */ /* 0x000fe20000010000 */
[----:B------:R-:W-:-:S02]  /*7f30*/  HADD2.F32 R69, -RZ, R63.H0_H0 ;  /* 0x2000003fff457230 */ /* 0x000fc40000004100 */
[----:B------:R-:W-:Y:S01]  /*7f40*/  FFMA.FTZ R159, R186, R159, R70 ;  /* 0x0000009fba9f7223 */ /* 0x000fe20000010046 */
[----:B------:R-:W-:Y:S01]  /*7f50*/  FADD.FTZ R107, R107, -R158 ;  /* 0x8000009e6b6b7221 */ /* 0x000fe20000010000 */
[--C-:B------:R-:W-:Y:S02]  /*7f60*/  HADD2.F32 R68, -RZ, R61.reuse.H0_H0 ;  /* 0x2000003dff447230 */ /* 0x100fe40000004100 */
[----:B------:R-:W-:Y:S01]  /*7f70*/  FMUL.FTZ R70, R154, UR6 ;  /* 0x000000069a467c20 */ /* 0x000fe20008410000 */
[----:B------:R-:W-:Y:S01]  /*7f80*/  FADD.FTZ R165, R165, -R170 ;  /* 0x800000aaa5a57221 */ /* 0x000fe20000010000 */
[----:B------:R-:W-:Y:S01]  /*7f90*/  ISETP.GE.U32.AND.EX P2, PT, R153, 0x1000000, PT, P2 ;  /* 0x010000009900780c */ /* 0x000fe20003f46120 */
[C---:B------:R-:W-:Y:S01]  /*7fa0*/  FFMA.FTZ R76, R186.reuse, R157, R76 ;  /* 0x0000009dba4c7223 */ /* 0x040fe2000001004c */
[C---:B------:R-:W-:Y:S01]  /*7fb0*/  FFMA.FTZ R107, R186.reuse, R107, R69 ;  /* 0x0000006bba6b7223 */ /* 0x040fe20000010045 */
[----:B------:R-:W-:Y:S01]  /*7fc0*/  FFMA.FTZ R69, R186, R165, R68 ;  /* 0x000000a5ba457223 */ /* 0x000fe20000010044 */
[----:B------:R-:W-:Y:S01]  /*7fd0*/  FSEL R105, R70, RZ, P2 ;  /* 0x000000ff46697208 */ /* 0x000fe20001000000 */
        /* <DEDUP_REMOVED lines=42> */
.L_x_1054:
[-CC-:B------:R-:W-:Y:S01]  /*8280*/  FFMA.FTZ R156, R156, R106.reuse, R103.reuse ;  /* 0x0000006a9c9c7223 */ /* 0x180fe20000010067 */
[-CC-:B------:R-:W-:Y:S01]  /*8290*/  FFMA.FTZ R158, R158, R106.reuse, R103.reuse ;  /* 0x0000006a9e9e7223 */ /* 0x180fe20000010067 */
[--C-:B0-----:R-:W-:Y:S02]  /*82a0*/  HADD2.F32 R77, -RZ, R63.reuse.H1_H1 ;  /* 0x3000003fff4d7230 */ /* 0x101fe40000004100 */
[-CC-:B------:R-:W-:Y:S01]  /*82b0*/  FFMA.FTZ R164, R164, R106.reuse, R103.reuse ;  /* 0x0000006aa4a47223 */ /* 0x180fe20000010067 */
[----:B------:R-:W-:Y:S01]  /*82c0*/  FADD.FTZ R105, R105, -R156 ;  /* 0x8000009c69697221 */ /* 0x000fe20000010000 */
[----:B------:R-:W-:Y:S02]  /*82d0*/  HADD2.F32 R78, -RZ, R63.H0_H0 ;  /* 0x2000003fff4e7230 */ /* 0x000fe40000004100 */
[-CC-:B------:R-:W-:Y:S01]  /*82e0*/  FFMA.FTZ R160, R160, R106.reuse, R103.reuse ;  /* 0x0000006aa0a07223 */ /* 0x180fe20000010067 */
[----:B------:R-:W-:Y:S01]  /*82f0*/  FADD.FTZ R107, R107, -R158 ;  /* 0x8000009e6b6b7221 */ /* 0x000fe20000010000 */
[----:B------:R-:W-:Y:S01]  /*8300*/  FFMA.FTZ R170, R170, R106, R103 ;  /* 0x0000006aaaaa7223 */ /* 0x000fe20000010067 */
[----:B------:R-:W-:Y:S01]  /*8310*/  FFMA.FTZ R105, R186, R105, R77 ;  /* 0x00000069ba697223 */ /* 0x000fe2000001004d */
[----:B------:R-:W-:-:S02]  /*8320*/  HADD2.F32 R76, -RZ, R62.H0_H0 ;  /* 0x2000003eff4c7230 */ /* 0x000fc40000004100 */
[----:B------:R-:W-:Y:S01]  /*8330*/  FADD.FTZ R159, R159, -R164 ;  /* 0x800000a49f9f7221 */ /* 0x000fe20000010000 */
[----:B------:R-:W-:Y:S02]  /*8340*/  HADD2.F32 R77, -RZ, R62.H1_H1 ;  /* 0x3000003eff4d7230 */ /* 0x000fe40000004100 */
[----:B------:R-:W-:Y:S01]  /*8350*/  FADD.FTZ R157, R157, -R160 ;  /* 0x800000a09d9d7221 */ /* 0x000fe20000010000 */
[----:B------:R-:W-:Y:S01]  /*8360*/  FFMA.FTZ R107, R186, R107, R78 ;  /* 0x0000006bba6b7223 */ /* 0x000fe2000001004e */
[--C-:B------:R-:W-:Y:S01]  /*8370*/  HADD2.F32 R82, -RZ, R61.reuse.H0_H0 ;  /* 0x2000003dff527230 */ /* 0x100fe20000004100 */
[----:B------:R-:W-:Y:S01]  /*8380*/  ISETP.GE.U32.AND P2, PT, R152, RZ, PT ;  /* 0x000000ff9800720c */ /* 0x000fe20003f46070 */
[----:B------:R-:W-:Y:S01]  /*8390*/  FADD.FTZ R165, R165, -R170 ;  /* 0x800000aaa5a57221 */ /* 0x000fe20000010000 */
[-CC-:B------:R-:W-:Y:S01]  /*83a0*/  FFMA.FTZ R172, R172, R106.reuse, R103.reuse ;  /* 0x0000006aacac7223 */ /* 0x180fe20000010067 */
[-CC-:B------:R-:W-:Y:S01]  /*83b0*/  FFMA.FTZ R166, R166, R106.reuse, R103.reuse ;  /* 0x0000006aa6a67223 */ /* 0x180fe20000010067 */
[----:B------:R-:W-:Y:S01]  /*83c0*/  FFMA.FTZ R188, R188, R106, R103 ;  /* 0x0000006abcbc7223 */ /* 0x000fe20000010067 */
[----:B------:R-:W-:Y:S01]  /*83d0*/  FMUL.FTZ R105, R105, UR6 ;  /* 0x0000000669697c20 */ /* 0x000fe20008410000 */
[C---:B------:R-:W-:Y:S01]  /*83e0*/  FFMA.FTZ R159, R186.reuse, R159, R76 ;  /* 0x0000009fba9f7223 */ /* 0x040fe2000001004c */
[----:B------:R-:W-:Y:S01]  /*83f0*/  FFMA.FTZ R77, R186, R157, R77 ;  /* 0x0000009dba4d7223 */ /* 0x000fe2000001004d */
[----:B------:R-:W-:Y:S01]  /*8400*/  ISETP.GE.U32.AND.EX P2, PT, R153, 0x1000000, PT, P2 ;  /* 0x010000009900780c */ /* 0x000fe20003f46120 */
[----:B------:R-:W-:Y:S01]  /*8410*/  FMUL.FTZ R107, R107, UR6 ;  /* 0x000000066b6b7c20 */ /* 0x000fe20008410000 */
[----:B------:R-:W-:-:S02]  /*8420*/  HADD2.F32 R84, -RZ, R61.H1_H1 ;  /* 0x3000003dff547230 */ /* 0x000fc40000004100 */
[----:B------:R-:W-:Y:S01]  /*8430*/  FFMA.FTZ R82, R186, R165, R82 ;  /* 0x000000a5ba527223 */ /* 0x000fe20000010052 */
[--C-:B------:R-:W-:Y:S01]  /*8440*/  HADD2.F32 R78, -RZ, R60.reuse.H1_H1 ;  /* 0x3000003cff4e7230 */ /* 0x100fe20000004100 */
[----:B------:R-:W-:Y:S01]  /*8450*/  LOP3.LUT P5, RZ, R153, 0xff0000, RZ, 0xc0, !PT ;  /* 0x00ff000099ff7812 */ /* 0x000fe200078ac0ff */
[----:B------:R-:W-:Y:S02]  /*8460*/  HADD2.F32 R76, -RZ, R60.H0_H0 ;  /* 0x2000003cff4c7230 */ /* 0x000fe40000004100 */
[----:B------:R-:W-:Y:S01]  /*8470*/  FADD.FTZ R167, R167, -R172 ;  /* 0x800000aca7a77221 */ /* 0x000fe20000010000 */
        /* <DEDUP_REMOVED lines=30> */
.L_x_1053:
        /* <DEDUP_REMOVED lines=17> */
[C---:B------:R-:W-:Y:S01]  /*8770*/  FMUL.FTZ R70, R186.reuse, R159 ;  /* 0x0000009fba467220 */ /* 0x040fe20000410000 */
        /* <DEDUP_REMOVED lines=41> */
.L_x_1055:
        /* <DEDUP_REMOVED lines=22> */
[C---:B------:R-:W-:Y:S01]  /*8b70*/  FMUL.FTZ R165, R186.reuse, R165 ;  /* 0x000000a5baa57220 */ /* 0x040fe20000410000 */
        /* <DEDUP_REMOVED lines=30> */
.L_x_1051:
        /* <DEDUP_REMOVED lines=12> */
[-CC-:B0-----:R-:W-:Y:S01]  /*8e20*/  FFMA.FTZ R68, R93, R106.reuse, R103.reuse ;  /* 0x0000006a5d447223 */ /* 0x181fe20000010067 */
[----:B------:R-:W-:Y:S02]  /*8e30*/  HADD2.F32 R74, -RZ, R67.H0_H0 ;  /* 0x20000043ff4a7230 */ /* 0x000fe40000004100 */
[-C--:B------:R-:W-:Y:S01]  /*8e40*/  FFMA.FTZ R69, R96, R106.reuse, R103 ;  /* 0x0000006a60457223 */ /* 0x080fe20000010067 */
[----:B------:R-:W-:Y:S01]  /*8e50*/  FADD.FTZ R101, R100, -R101 ;  /* 0x8000006564657221 */ /* 0x000fe20000010000 */
[----:B------:R-:W-:Y:S01]  /*8e60*/  FADD.FTZ R91, R91, -R68 ;  /* 0x800000445b5b7221 */ /* 0x000fe20000010000 */
[----:B------:R-:W-:Y:S02]  /*8e70*/  HADD2.F32 R68, -RZ, R65.H0_H0 ;  /* 0x20000041ff447230 */ /* 0x000fe40000004100 */
[-CC-:B------:R-:W-:Y:S01]  /*8e80*/  FFMA.FTZ R75, R104, R106.reuse, R103.reuse ;  /* 0x0000006a684b7223 */ /* 0x180fe20000010067 */
[----:B------:R-:W-:Y:S01]  /*8e90*/  FFMA.FTZ R101, R186, R101, R74 ;  /* 0x00000065ba657223 */ /* 0x000fe2000001004a */
[----:B------:R-:W-:Y:S01]  /*8ea0*/  FFMA.FTZ R89, R89, R106, R103 ;  /* 0x0000006a59597223 */ /* 0x000fe20000010067 */
[----:B------:R-:W-:Y:S01]  /*8eb0*/  FADD.FTZ R71, R94, -R69 ;  /* 0x800000455e477221 */ /* 0x000fe20000010000 */
[----:B------:R-:W-:-:S02]  /*8ec0*/  HADD2.F32 R69, -RZ, R67.H1_H1 ;  /* 0x30000043ff457230 */ /* 0x000fc40000004100 */
[----:B------:R-:W-:Y:S01]  /*8ed0*/  FFMA.FTZ R91, R186, R91, R68 ;  /* 0x0000005bba5b7223 */ /* 0x000fe20000010044 */
[----:B------:R-:W-:Y:S01]  /*8ee0*/  FADD.FTZ R75, R102, -R75 ;  /* 0x8000004b664b7221 */ /* 0x000fe20000010000 */
[----:B------:R-:W-:Y:S01]  /*8ef0*/  FMUL.FTZ R68, R101, UR6 ;  /* 0x0000000665447c20 */ /* 0x000fe20008410000 */
[--C-:B------:R-:W-:Y:S01]  /*8f00*/  HADD2.F32 R70, -RZ, R66.reuse.H0_H0 ;  /* 0x20000042ff467230 */ /* 0x100fe20000004100 */
[----:B------:R-:W-:Y:S01]  /*8f10*/  LOP3.LUT P5, RZ, R151, 0xff0000, RZ, 0xc0, !PT ;  /* 0x00ff000097ff7812 */ /* 0x000fe200078ac0ff */
[----:B------:R-:W-:Y:S01]  /*8f20*/  FADD.FTZ R89, R88, -R89 ;  /* 0x8000005958597221 */ /* 0x000fe20000010000 */
[-C--:B------:R-:W-:Y:S01]  /*8f30*/  FFMA.FTZ R98, R98, R106.reuse, R103 ;  /* 0x0000006a62627223 */ /* 0x080fe20000010067 */
        /* <DEDUP_REMOVED lines=10> */
[-C--:B------:R-:W-:Y:S01]  /*8fe0*/  FFMA.FTZ R73, R92, R106.reuse, R103 ;  /* 0x0000006a5c497223 */ /* 0x080fe20000010067 */
        /* <DEDUP_REMOVED lines=9> */
[----:B------:R-:W-:Y:S01]  /*9080*/  FFMA.FTZ R106, R97, R106, R103 ;  /* 0x0000006a616a7223 */ /* 0x000fe20000010067 */
        /* <DEDUP_REMOVED lines=8> */
[----:B------:R-:W-:Y:S01]  /*9110*/  FSEL R76, R68, RZ, P2 ;  /* 0x000000ff444c7208 */ /* 0x000fe20001000000 */
[--C-:B------:R-:W-:Y:S01]  /*9120*/  HADD2.F32 R68, -RZ, R64.reuse.H1_H1 ;  /* 0x30000040ff447230 */ /* 0x100fe20000004100 */
[C---:B------:R-:W-:Y:S01]  /*9130*/  FSEL R85, R69.reuse, RZ, P5 ;  /* 0x000000ff45557208 */ /* 0x040fe20002800000 */
[----:B------:R-:W-:Y:S01]  /*9140*/  FMUL.FTZ R74, R72, UR6 ;  /* 0x00000006484a7c20 */ /* 0x000fe20008410000 */
[----:B------:R-:W-:Y:S01]  /*9150*/  FSEL R87, R69, RZ, P6 ;  /* 0x000000ff45577208 */ /* 0x000fe20003000000 */
[----:B------:R-:W-:Y:S01]  /*9160*/  HADD2.F32 R69, -RZ, R64.H0_H0 ;  /* 0x20000040ff457230 */ /* 0x000fe20000004100 */
[----:B------:R-:W-:Y:S01]  /*9170*/  LOP3.LUT P2, RZ, R150, 0xff0000, RZ, 0xc0, !PT ;  /* 0x00ff000096ff7812 */ /* 0x000fe2000784c0ff */
[----:B------:R-:W-:Y:S01]  /*9180*/  FFMA.FTZ R68, R186, R71, R68 ;  /* 0x00000047ba447223 */ /* 0x000fe20000010044 */
[----:B------:R-:W-:-:S02]  /*9190*/  LOP3.LUT P5, RZ, R148, 0xff0000, RZ, 0xc0, !PT ;  /* 0x00ff000094ff7812 */ /* 0x000fc400078ac0ff */
[----:B------:R-:W-:Y:S01]  /*91a0*/  LOP3.LUT P6, RZ, R150, 0xff000000, RZ, 0xc0, !PT ;  /* 0xff00000096ff7812 */ /* 0x000fe200078cc0ff */
[----:B------:R-:W-:Y:S01]  /*91b0*/  FFMA.FTZ R95, R186, R95, R69 ;  /* 0x0000005fba5f7223 */ /* 0x000fe20000010045 */
[C---:B------:R-:W-:Y:S02]  /*91c0*/  FSEL R77, R70.reuse, RZ, P2 ;  /* 0x000000ff464d7208 */ /* 0x040fe40001000000 */
[----:B------:R-:W-:Y:S02]  /*91d0*/  FSEL R73, R70, RZ, P5 ;  /* 0x000000ff46497208 */ /* 0x000fe40002800000 */
[----:B------:R-:W-:Y:S02]  /*91e0*/  F2FP.F16.F32.PACK_AB R70, R82, R89 ;  /* 0x000000595246723e */ /* 0x000fe400000000ff */
[----:B------:R-:W-:Y:S01]  /*91f0*/  F2FP.F16.F32.PACK_AB R69, R72, R91 ;  /* 0x0000005b4845723e */ /* 0x000fe200000000ff */
[----:B------:R-:W-:Y:S01]  /*9200*/  FMUL.FTZ R72, R68, UR6 ;  /* 0x0000000644487c20 */ /* 0x000fe20008410000 */
[----:B------:R-:W-:-:S02]  /*9210*/  FSEL R82, R74, RZ, P6 ;  /* 0x000000ff4a527208 */ /* 0x000fc40003000000 */
        /* <DEDUP_REMOVED lines=22> */
.L_x_1058:
[-CC-:B0-----:R-:W-:Y:S01]  /*9380*/  FFMA.FTZ R72, R93, R106.reuse, R103.reuse ;  /* 0x0000006a5d487223 */ /* 0x181fe20000010067 */
[-CC-:B------:R-:W-:Y:S01]  /*9390*/  FFMA.FTZ R73, R96, R106.reuse, R103.reuse ;  /* 0x0000006a60497223 */ /* 0x180fe20000010067 */
[-CC-:B------:R-:W-:Y:S01]  /*93a0*/  FFMA.FTZ R101, R101, R106.reuse, R103.reuse ;  /* 0x0000006a65657223 */ /* 0x180fe20000010067 */
[-C--:B------:R-:W-:Y:S01]  /*93b0*/  FFMA.FTZ R79, R104, R106.reuse, R103 ;  /* 0x0000006a684f7223 */ /* 0x080fe20000010067 */
[----:B------:R-:W-:Y:S01]  /*93c0*/  FADD.FTZ R91, R91, -R72 ;  /* 0x800000485b5b7221 */ /* 0x000fe20000010000 */
[----:B------:R-:W-:Y:S01]  /*93d0*/  FADD.FTZ R75, R94, -R73 ;  /* 0x800000495e4b7221 */ /* 0x000fe20000010000 */
[--C-:B------:R-:W-:Y:S02]  /*93e0*/  HADD2.F32 R72, -RZ, R67.reuse.H0_H0 ;  /* 0x20000043ff487230 */ /* 0x100fe40000004100 */
[----:B------:R-:W-:Y:S01]  /*93f0*/  FADD.FTZ R101, R100, -R101 ;  /* 0x8000006564657221 */ /* 0x000fe20000010000 */
[----:B------:R-:W-:Y:S02]  /*9400*/  HADD2.F32 R73, -RZ, R67.H1_H1 ;  /* 0x30000043ff497230 */ /* 0x000fe40000004100 */
[----:B------:R-:W-:Y:S01]  /*9410*/  FFMA.FTZ R89, R89, R106, R103 ;  /* 0x0000006a59597223 */ /* 0x000fe20000010067 */
[----:B------:R-:W-:Y:S01]  /*9420*/  FADD.FTZ R79, R102, -R79 ;  /* 0x8000004f664f7221 */ /* 0x000fe20000010000 */
[----:B------:R-:W-:Y:S01]  /*9430*/  ISETP.GE.U32.AND P2, PT, R150, RZ, PT ;  /* 0x000000ff9600720c */ /* 0x000fe20003f46070 */
[----:B------:R-:W-:-:S02]  /*9440*/  HADD2.F32 R76, -RZ, R66.H0_H0 ;  /* 0x20000042ff4c7230 */ /* 0x000fc40000004100 */
[----:B------:R-:W-:Y:S01]  /*9450*/  FFMA.FTZ R101, R186, R101, R72 ;  /* 0x00000065ba657223 */ /* 0x000fe20000010048 */
[-C--:B------:R-:W-:Y:S01]  /*9460*/  FFMA.FTZ R98, R98, R106.reuse, R103 ;  /* 0x0000006a62627223 */ /* 0x080fe20000010067 */
[----:B------:R-:W-:Y:S01]  /*9470*/  FADD.FTZ R89, R88, -R89 ;  /* 0x8000005958597221 */ /* 0x000fe20000010000 */
[----:B------:R-:W-:Y:S01]  /*9480*/  FFMA.FTZ R73, R186, R79, R73 ;  /* 0x0000004fba497223 */ /* 0x000fe20000010049 */
[----:B------:R-:W-:Y:S01]  /*9490*/  ISETP.GE.U32.AND.EX P6, PT, R151, 0x1000000, PT, P2 ;  /* 0x010000009700780c */ /* 0x000fe20003fc6120 */
[----:B------:R-:W-:Y:S02]  /*94a0*/  HADD2.F32 R78, -RZ, R66.H1_H1 ;  /* 0x30000042ff4e7230 */ /* 0x000fe40000004100 */
[----:B------:R-:W-:Y:S01]  /*94b0*/  FMUL.FTZ R101, R101, UR6 ;  /* 0x0000000665657c20 */ /* 0x000fe20008410000 */
[----:B------:R-:W-:Y:S01]  /*94c0*/  ISETP.GE.U32.AND P2, PT, R148, RZ, PT ;  /* 0x000000ff9400720c */ /* 0x000fe20003f46070 */
[----:B------:R-:W-:Y:S01]  /*94d0*/  FADD.FTZ R99, R99, -R98 ;  /* 0x8000006263637221 */ /* 0x000fe20000010000 */
[----:B------:R-:W-:Y:S01]  /*94e0*/  FFMA.FTZ R89, R186, R89, R76 ;  /* 0x00000059ba597223 */ /* 0x000fe2000001004c */
[----:B------:R-:W-:Y:S01]  /*94f0*/  FMUL.FTZ R73, R73, UR6 ;  /* 0x0000000649497c20 */ /* 0x000fe20008410000 */
[----:B------:R-:W-:Y:S01]  /*9500*/  LOP3.LUT P5, RZ, R151, 0xff0000, RZ, 0xc0, !PT ;  /* 0x00ff000097ff7812 */ /* 0x000fe200078ac0ff */
[----:B------:R-:W-:Y:S01]  /*9510*/  FFMA.FTZ R77, R92, R106, R103 ;  /* 0x0000006a5c4d7223 */ /* 0x000fe20000010067 */
[--C-:B------:R-:W-:Y:S01]  /*9520*/  HADD2.F32 R72, -RZ, R65.reuse.H0_H0 ;  /* 0x20000041ff487230 */ /* 0x100fe20000004100 */
[----:B------:R-:W-:Y:S01]  /*9530*/  ISETP.GE.U32.AND.EX P2, PT, R149, 0x1000000, PT, P2 ;  /* 0x010000009500780c */ /* 0x000fe20003f46120 */
[----:B------:R-:W-:-:S02]  /*9540*/  HADD2.F32 R74, -RZ, R65.H1_H1 ;  /* 0x30000041ff4a7230 */ /* 0x000fc40000004100 */
[----:B------:R-:W-:Y:S01]  /*9550*/  FFMA.FTZ R78, R186, R99, R78 ;  /* 0x00000063ba4e7223 */ /* 0x000fe2000001004e */
[----:B------:R-:W-:Y:S01]  /*9560*/  FSEL R79, R101, RZ, P5 ;  /* 0x000000ff654f7208 */ /* 0x000fe20002800000 */
[----:B------:R-:W-:Y:S01]  /*9570*/  FMUL.FTZ R89, R89, UR6 ;  /* 0x0000000659597c20 */ /* 0x000fe20008410000 */
[----:B------:R-:W-:Y:S01]  /*9580*/  FADD.FTZ R77, R90, -R77 ;  /* 0x8000004d5a4d7221 */ /* 0x000fe20000010000 */
[----:B------:R-:W-:Y:S01]  /*9590*/  FSEL R88, R73, RZ, P6 ;  /* 0x000000ff49587208 */ /* 0x000fe20003000000 */
[C---:B------:R-:W-:Y:S01]  /*95a0*/  FFMA.FTZ R72, R186.reuse, R91, R72 ;  /* 0x0000005bba487223 */ /* 0x040fe20000010048 */
[----:B------:R-:W-:Y:S01]  /*95b0*/  LOP3.LUT P5, RZ, R151, 0xff, RZ, 0xc0, !PT ;  /* 0x000000ff97ff7812 */ /* 0x000fe200078ac0ff */
[----:B------:R-:W-:Y:S01]  /*95c0*/  FFMA.FTZ R76, R186, R77, R74 ;  /* 0x0000004dba4c7223 */ /* 0x000fe2000001004a */
[----:B------:R-:W-:Y:S01]  /*95d0*/  LOP3.LUT P6, RZ, R149, 0xff0000, RZ, 0xc0, !PT ;  /* 0x00ff000095ff7812 */ /* 0x000fe200078cc0ff */
[----:B------:R-:W-:Y:S01]  /*95e0*/  FMUL.FTZ R74, R72, UR6 ;  /* 0x00000006484a7c20 */ /* 0x000fe20008410000 */
[----:B------:R-:W-:Y:S01]  /*95f0*/  FSEL R90, R73, RZ, P2 ;  /* 0x000000ff495a7208 */ /* 0x000fe20001000000 */
[----:B------:R-:W-:Y:S01]  /*9600*/  FMUL.FTZ R73, R78, UR6 ;  /* 0x000000064e497c20 */ /* 0x000fe20008410000 */
[----:B------:R-:W-:Y:S01]  /*9610*/  FSEL R78, R89, RZ, P5 ;  /* 0x000000ff594e7208 */ /* 0x000fe20002800000 */
[----:B------:R-:W-:Y:S01]  /*9620*/  HADD2.F32 R72, -RZ, R64.H1_H1 ;  /* 0x30000040ff487230 */ /* 0x000fe20000004100 */
[----:B------:R-:W-:Y:S01]  /*9630*/  FSEL R101, R101, RZ, P6 ;  /* 0x000000ff65657208 */ /* 0x000fe20003000000 */
[----:B------:R-:W-:Y:S01]  /*9640*/  FFMA.FTZ R106, R97, R106, R103 ;  /* 0x0000006a616a7223 */ /* 0x000fe20000010067 */
[C---:B------:R-:W-:Y:S01]  /*9650*/  LOP3.LUT P5, RZ, R149.reuse, 0xff00, RZ, 0xc0, !PT ;  /* 0x0000ff0095ff7812 */ /* 0x040fe200078ac0ff */
[----:B------:R-:W-:Y:S01]  /*9660*/  FMUL.FTZ R76, R76, UR6 ;  /* 0x000000064c4c7c20 */ /* 0x000fe20008410000 */
[----:B------:R-:W-:Y:S01]  /*9670*/  LOP3.LUT P6, RZ, R149, 0xff, RZ, 0xc0, !PT ;  /* 0x000000ff95ff7812 */ /* 0x000fe200078cc0ff */
[----:B------:R-:W-:Y:S01]  /*9680*/  FFMA.FTZ R72, R186, R75, R72 ;  /* 0x0000004bba487223 */ /* 0x000fe20000010048 */
[----:B------:R-:W-:Y:S01]  /*9690*/  LOP3.LUT P2, RZ, R151, 0xff00, RZ, 0xc0, !PT ;  /* 0x0000ff0097ff7812 */ /* 0x000fe2000784c0ff */
[----:B------:R-:W-:Y:S01]  /*96a0*/  FADD.FTZ R95, R95, -R106 ;  /* 0x8000006a5f5f7221 */ /* 0x000fe20000010000 */
[----:B------:R-:W-:Y:S01]  /*96b0*/  FSEL R86, R73, RZ, P5 ;  /* 0x000000ff49567208 */ /* 0x000fe20002800000 */
[----:B------:R-:W-:Y:S01]  /*96c0*/  FMUL.FTZ R72, R72, UR6 ;  /* 0x0000000648487c20 */ /* 0x000fe20008410000 */
[----:B------:R-:W-:-:S02]  /*96d0*/  FSEL R89, R89, RZ, P6 ;  /* 0x000000ff59597208 */ /* 0x000fc40003000000 */
[----:B------:R-:W-:Y:S01]  /*96e0*/  FSEL R85, R73, RZ, P2 ;  /* 0x000000ff49557208 */ /* 0x000fe20001000000 */
[----:B------:R-:W-:Y:S01]  /*96f0*/  HADD2.F32 R73, -RZ, R64.H0_H0 ;  /* 0x20000040ff497230 */ /* 0x000fe20000004100 */
[C---:B------:R-:W-:Y:S02]  /*9700*/  LOP3.LUT P5, RZ, R150.reuse, 0xff000000, RZ, 0xc0, !PT ;  /* 0xff00000096ff7812 */ /* 0x040fe400078ac0ff */
[----:B------:R-:W-:Y:S02]  /*9710*/  LOP3.LUT P6, RZ, R150, 0xff0000, RZ, 0xc0, !PT ;  /* 0x00ff000096ff7812 */ /* 0x000fe400078cc0ff */
[----:B------:R-:W-:Y:S01]  /*9720*/  FSEL R84, R76, RZ, P5 ;  /* 0x000000ff4c547208 */ /* 0x000fe20002800000 */
[----:B------:R-:W-:Y:S01]  /*9730*/  FFMA.FTZ R73, R186, R95, R73 ;  /* 0x0000005fba497223 */ /* 0x000fe20000010049 */
[----:B------:R-:W-:Y:S02]  /*9740*/  FSEL R77, R74, RZ, P6 ;  /* 0x000000ff4a4d7208 */ /* 0x000fe40003000000 */
[C---:B------:R-:W-:Y:S01]  /*9750*/  LOP3.LUT P5, RZ, R148.reuse, 0xff000000, RZ, 0xc0, !PT ;  /* 0xff00000094ff7812 */ /* 0x040fe200078ac0ff */
[----:B------:R-:W-:Y:S01]  /*9760*/  FMUL.FTZ R73, R73, UR6 ;  /* 0x0000000649497c20 */ /* 0x000fe20008410000 */
[----:B------:R-:W-:-:S02]  /*9770*/  LOP3.LUT P2, RZ, R148, 0xff0000, RZ, 0xc0, !PT ;  /* 0x00ff000094ff7812 */ /* 0x000fc4000784c0ff */
[----:B------:R-:W-:Y:S02]  /*9780*/  LOP3.LUT P6, RZ, R150, 0xff00, RZ, 0xc0, !PT ;  /* 0x0000ff0096ff7812 */ /* 0x000fe400078cc0ff */
[----:B------:R-:W-:Y:S02]  /*9790*/  FSEL R87, R76, RZ, P5 ;  /* 0x000000ff4c577208 */ /* 0x000fe40002800000 */
[----:B------:R-:W-:Y:S02]  /*97a0*/  FSEL R82, R74, RZ, P2 ;  /* 0x000000ff4a527208 */ /* 0x000fe40001000000 */
[----:B------:R-:W-:Y:S02]  /*97b0*/  LOP3.LUT P5, RZ, R148, 0xff00, RZ, 0xc0, !PT ;  /* 0x0000ff0094ff7812 */ /* 0x000fe400078ac0ff */
[----:B------:R-:W-:Y:S02]  /*97c0*/  FSEL R83, R72, RZ, P6 ;  /* 0x000000ff48537208 */ /* 0x000fe40003000000 */
[----:B------:R-:W-:-:S02]  /*97d0*/  LOP3.LUT P2, RZ, R150, 0xff, RZ, 0xc0, !PT ;  /* 0x000000ff96ff7812 */ /* 0x000fc4000784c0ff */
[----:B------:R-:W-:Y:S02]  /*97e0*/  LOP3.LUT P6, RZ, R148, 0xff, RZ, 0xc0, !PT ;  /* 0x000000ff94ff7812 */ /* 0x000fe400078cc0ff */
[----:B------:R-:W-:Y:S02]  /*97f0*/  F2FP.F16.F32.PACK_AB R78, R85, R78 ;  /* 0x0000004e554e723e */ /* 0x000fe400000000ff */
        /* <DEDUP_REMOVED lines=11> */
.L_x_1057:
[----:B------:R-:W-:Y:S05]  /*98b0*/  @!P1 BRA `(.L_x_1060) ;  /* 0x00000004003c9947 */ /* 0x000fea0003800000 */
[-CC-:B------:R-:W-:Y:S01]  /*98c0*/  FFMA.FTZ R101, R101, R106.reuse, R103.reuse ;  /* 0x0000006a65657223 */ /* 0x180fe20000010067 */
[-CC-:B0-----:R-:W-:Y:S01]  /*98d0*/  FFMA.FTZ R68, R93, R106.reuse, R103.reuse ;  /* 0x0000006a5d447223 */ /* 0x181fe20000010067 */
[-CC-:B------:R-:W-:Y:S01]  /*98e0*/  FFMA.FTZ R77, R104, R106.reuse, R103.reuse ;  /* 0x0000006a684d7223 */ /* 0x180fe20000010067 */
[-C--:B------:R-:W-:Y:S01]  /*98f0*/  FFMA.FTZ R89, R89, R106.reuse, R103 ;  /* 0x0000006a59597223 */ /* 0x080fe20000010067 */
[----:B------:R-:W-:Y:S01]  /*9900*/  FADD.FTZ R101, R100, -R101 ;  /* 0x8000006564657221 */ /* 0x000fe20000010000 */
[----:B------:R-:W-:Y:S01]  /*9910*/  FADD.FTZ R91, R91, -R68 ;  /* 0x800000445b5b7221 */ /* 0x000fe20000010000 */
[----:B------:R-:W-:Y:S01]  /*9920*/  FADD.FTZ R77, R102, -R77 ;  /* 0x8000004d664d7221 */ /* 0x000fe20000010000 */
[----:B------:R-:W-:Y:S01]  /*9930*/  LOP3.LUT P5, RZ, R151, 0xff0000, RZ, 0xc0, !PT ;  /* 0x00ff000097ff7812 */ /* 0x000fe200078ac0ff */
[----:B------:R-:W-:Y:S01]  /*9940*/  FMUL.FTZ R76, R186, R101 ;  /* 0x00000065ba4c7220 */ /* 0x000fe20000410000 */
[-CC-:B------:R-:W-:Y:S01]  /*9950*/  FFMA.FTZ R98, R98, R106.reuse, R103.reuse ;  /* 0x0000006a62627223 */ /* 0x180fe20000010067 */
[-C--:B------:R-:W-:Y:S01]  /*9960*/  FFMA.FTZ R69, R96, R106.reuse, R103 ;  /* 0x0000006a60457223 */ /* 0x080fe20000010067 */
[----:B------:R-:W-:Y:S01]  /*9970*/  FMUL.FTZ R87, R186, R77 ;  /* 0x0000004dba577220 */ /* 0x000fe20000410000 */
[----:B------:R-:W-:Y:S01]  /*9980*/  FMUL.FTZ R68, R76, UR6 ;  /* 0x000000064c447c20 */ /* 0x000fe20008410000 */
[----:B------:R-:W-:Y:S01]  /*9990*/  FADD.FTZ R89, R88, -R89 ;  /* 0x8000005958597221 */ /* 0x000fe20000010000 */
[----:B------:R-:W-:Y:S01]  /*99a0*/  ISETP.GE.U32.AND P2, PT, R150, RZ, PT ;  /* 0x000000ff9600720c */ /* 0x000fe20003f46070 */
[----:B------:R-:W-:Y:S01]  /*99b0*/  FADD.FTZ R75, R99, -R98 ;  /* 0x80000062634b7221 */ /* 0x000fe20000010000 */
[----:B------:R-:W-:Y:S01]  /*99c0*/  FADD.FTZ R73, R94, -R69 ;  /* 0x800000455e497221 */ /* 0x000fe20000010000 */
[----:B------:R-:W-:Y:S01]  /*99d0*/  FSEL R79, R68, RZ, P5 ;  /* 0x000000ff444f7208 */ /* 0x000fe20002800000 */
[----:B------:R-:W-:Y:S01]  /*99e0*/  FMUL.FTZ R69, R87, UR6 ;  /* 0x0000000657457c20 */ /* 0x000fe20008410000 */
[----:B------:R-:W-:Y:S01]  /*99f0*/  ISETP.GE.U32.AND P5, PT, R148, RZ, PT ;  /* 0x000000ff9400720c */ /* 0x000fe20003fa6070 */
[-C--:B------:R-:W-:Y:S01]  /*9a00*/  FFMA.FTZ R71, R92, R106.reuse, R103 ;  /* 0x0000006a5c477223 */ /* 0x080fe20000010067 */
[----:B------:R-:W-:Y:S01]  /*9a10*/  LOP3.LUT P6, RZ, R149, 0xff0000, RZ, 0xc0, !PT ;  /* 0x00ff000095ff7812 */ /* 0x000fe200078cc0ff */
[C---:B------:R-:W-:Y:S01]  /*9a20*/  FMUL.FTZ R70, R186.reuse, R89 ;  /* 0x00000059ba467220 */ /* 0x040fe20000410000 */
[----:B------:R-:W-:Y:S01]  /*9a30*/  ISETP.GE.U32.AND.EX P2, PT, R151, 0x1000000, PT, P2 ;  /* 0x010000009700780c */ /* 0x000fe20003f46120 */
[----:B------:R-:W-:Y:S01]  /*9a40*/  FMUL.FTZ R75, R186, R75 ;  /* 0x0000004bba4b7220 */ /* 0x000fe20000410000 */
[----:B------:R-:W-:Y:S01]  /*9a50*/  ISETP.GE.U32.AND.EX P5, PT, R149, 0x1000000, PT, P5 ;  /* 0x010000009500780c */ /* 0x000fe20003fa6150 */
[----:B------:R-:W-:Y:S01]  /*9a60*/  FADD.FTZ R93, R90, -R71 ;  /* 0x800000475a5d7221 */ /* 0x000fe20000010000 */
[----:B------:R-:W-:Y:S01]  /*9a70*/  FSEL R83, R68, RZ, P6 ;  /* 0x000000ff44537208 */ /* 0x000fe20003000000 */
[----:B------:R-:W-:Y:S01]  /*9a80*/  FMUL.FTZ R68, R70, UR6 ;  /* 0x0000000646447c20 */ /* 0x000fe20008410000 */
[----:B------:R-:W-:Y:S01]  /*9a90*/  FSEL R86, R69, RZ, P2 ;  /* 0x000000ff45567208 */ /* 0x000fe20001000000 */
[----:B------:R-:W-:Y:S01]  /*9aa0*/  FMUL.FTZ R71, R75, UR6 ;  /* 0x000000064b477c20 */ /* 0x000fe20008410000 */
[----:B------:R-:W-:Y:S01]  /*9ab0*/  LOP3.LUT P6, RZ, R151, 0xff, RZ, 0xc0, !PT ;  /* 0x000000ff97ff7812 */ /* 0x000fe200078cc0ff */
[C---:B------:R-:W-:Y:S01]  /*9ac0*/  FMUL.FTZ R72, R186.reuse, R93 ;  /* 0x0000005dba487220 */ /* 0x040fe20000410000 */
[----:B------:R-:W-:Y:S01]  /*9ad0*/  LOP3.LUT P2, RZ, R149, 0xff, RZ, 0xc0, !PT ;  /* 0x000000ff95ff7812 */ /* 0x000fe2000784c0ff */
[----:B------:R-:W-:Y:S01]  /*9ae0*/  FFMA.FTZ R106, R97, R106, R103 ;  /* 0x0000006a616a7223 */ /* 0x000fe20000010067 */
[----:B------:R-:W-:Y:S01]  /*9af0*/  FSEL R88, R69, RZ, P5 ;  /* 0x000000ff45587208 */ /* 0x000fe20002800000 */
[----:B------:R-:W-:Y:S01]  /*9b00*/  FMUL.FTZ R69, R186, R91 ;  /* 0x0000005bba457220 */ /* 0x000fe20000410000 */
[----:B------:R-:W-:Y:S01]  /*9b10*/  LOP3.LUT P5, RZ, R151, 0xff00, RZ, 0xc0, !PT ;  /* 0x0000ff0097ff7812 */ /* 0x000fe200078ac0ff */
[----:B------:R-:W-:Y:S01]  /*9b20*/  FADD.FTZ R95, R95, -R106 ;  /* 0x8000006a5f5f7221 */ /* 0x000fe20000010000 */
[----:B------:R-:W-:Y:S01]  /*9b30*/  FSEL R78, R68, RZ, P6 ;  /* 0x000000ff444e7208 */ /* 0x000fe20003000000 */
[----:B------:R-:W-:Y:S01]  /*9b40*/  FMUL.FTZ R73, R186, R73 ;  /* 0x00000049ba497220 */ /* 0x000fe20000410000 */
[----:B------:R-:W-:Y:S01]  /*9b50*/  FSEL R74, R68, RZ, P2 ;  /* 0x000000ff444a7208 */ /* 0x000fe20001000000 */
[----:B------:R-:W-:Y:S01]  /*9b60*/  FMUL.FTZ R68, R69, UR6 ;  /* 0x0000000645447c20 */ /* 0x000fe20008410000 */
[----:B------:R-:W-:Y:S01]  /*9b70*/  FSEL R85, R71, RZ, P5 ;  /* 0x000000ff47557208 */ /* 0x000fe20002800000 */
[----:B------:R-:W-:Y:S01]  /*9b80*/  FMUL.FTZ R186, R186, R95 ;  /* 0x0000005fbaba7220 */ /* 0x000fe20000410000 */
[----:B------:R-:W-:-:S02]  /*9b90*/  LOP3.LUT P2, RZ, R150, 0xff0000, RZ, 0xc0, !PT ;  /* 0x00ff000096ff7812 */ /* 0x000fc4000784c0ff */
[----:B------:R-:W-:Y:S02]  /*9ba0*/  LOP3.LUT P5, RZ, R148, 0xff0000, RZ, 0xc0, !PT ;  /* 0x00ff000094ff7812 */ /* 0x000fe400078ac0ff */
[----:B------:R-:W-:Y:S02]  /*9bb0*/  LOP3.LUT P6, RZ, R149, 0xff00, RZ, 0xc0, !PT ;  /* 0x0000ff0095ff7812 */ /* 0x000fe400078cc0ff */
[C---:B------:R-:W-:Y:S02]  /*9bc0*/  FSEL R77, R68.reuse, RZ, P2 ;  /* 0x000000ff444d7208 */ /* 0x040fe40001000000 */
[----:B------:R-:W-:Y:S01]  /*9bd0*/  FSEL R82, R68, RZ, P5 ;  /* 0x000000ff44527208 */ /* 0x000fe20002800000 */
[----:B------:R-:W-:Y:S01]  /*9be0*/  FMUL.FTZ R68, R72, UR6 ;  /* 0x0000000648447c20 */ /* 0x000fe20008410000 */
[----:B------:R-:W-:Y:S02]  /*9bf0*/  FSEL R89, R71, RZ, P6 ;  /* 0x000000ff47597208 */ /* 0x000fe40003000000 */
[----:B------:R-:W-:-:S02]  /*9c00*/  LOP3.LUT P6, RZ, R150, 0xff000000, RZ, 0xc0, !PT ;  /* 0xff00000096ff7812 */ /* 0x000fc400078cc0ff */
[----:B------:R-:W-:Y:S01]  /*9c10*/  F2FP.F16.F32.PACK_AB R69, R72, R69 ;  /* 0x000000454845723e */ /* 0x000fe200000000ff */
[----:B------:R-:W-:Y:S01]  /*9c20*/  FMUL.FTZ R72, R73, UR6 ;  /* 0x0000000649487c20 */ /* 0x000fe20008410000 */
[----:B------:R-:W-:Y:S02]  /*9c30*/  FSEL R84, R68, RZ, P6 ;  /* 0x000000ff44547208 */ /* 0x000fe40003000000 */
[----:B------:R-:W-:Y:S02]  /*9c40*/  LOP3.LUT P6, RZ, R148, 0xff000000, RZ, 0xc0, !PT ;  /* 0xff00000094ff7812 */ /* 0x000fe400078cc0ff */
[----:B------:R-:W-:Y:S02]  /*9c50*/  LOP3.LUT P2, RZ, R150, 0xff00, RZ, 0xc0, !PT ;  /* 0x0000ff0096ff7812 */ /* 0x000fe4000784c0ff */
[----:B------:R-:W-:Y:S02]  /*9c60*/  F2FP.F16.F32.PACK_AB R71, R87, R76 ;  /* 0x0000004c5747723e */ /* 0x000fe400000000ff */
[----:B------:R-:W-:-:S02]  /*9c70*/  F2FP.F16.F32.PACK_AB R70, R75, R70 ;  /* 0x000000464b46723e */ /* 0x000fc400000000ff */
[----:B------:R-:W-:Y:S02]  /*9c80*/  FSEL R87, R68, RZ, P6 ;  /* 0x000000ff44577208 */ /* 0x000fe40003000000 */
[----:B------:R-:W-:Y:S02]  /*9c90*/  F2FP.F16.F32.PACK_AB R75, R88, R83 ;  /* 0x00000053584b723e */ /* 0x000fe400000000ff */
[----:B------:R-:W-:Y:S01]  /*9ca0*/  F2FP.F16.F32.PACK_AB R68, R73, R186 ;  /* 0x000000ba4944723e */ /* 0x000fe200000000ff */
[----:B------:R-:W-:Y:S01]  /*9cb0*/  FMUL.FTZ R186, R186, UR6 ;  /* 0x00000006baba7c20 */ /* 0x000fe20008410000 */
        /* <DEDUP_REMOVED lines=15> */
.L_x_1060:
[-CC-:B------:R-:W-:Y:S01]  /*9db0*/  FFMA.FTZ R101, R101, R106.reuse, R103.reuse ;  /* 0x0000006a65657223 */ /* 0x180fe20000010067 */
[-CC-:B0-----:R-:W-:Y:S01]  /*9dc0*/  FFMA.FTZ R77, R104, R106.reuse, R103.reuse ;  /* 0x0000006a684d7223 */ /* 0x181fe20000010067 */
[-C--:B------:R-:W-:Y:S01]  /*9dd0*/  FFMA.FTZ R89, R89, R106.reuse, R103 ;  /* 0x0000006a59597223 */ /* 0x080fe20000010067 */
[----:B------:R-:W-:Y:S01]  /*9de0*/  ISETP.GE.U32.AND P2, PT, R150, RZ, PT ;  /* 0x000000ff9600720c */ /* 0x000fe20003f46070 */
[----:B------:R-:W-:Y:S01]  /*9df0*/  FADD.FTZ R101, R100, -R101 ;  /* 0x8000006564657221 */ /* 0x000fe20000010000 */
[----:B------:R-:W-:Y:S01]  /*9e00*/  FADD.FTZ R77, R102, -R77 ;  /* 0x8000004d664d7221 */ /* 0x000fe20000010000 */
[-C--:B------:R-:W-:Y:S01]  /*9e10*/  FFMA.FTZ R98, R98, R106.reuse, R103 ;  /* 0x0000006a62627223 */ /* 0x080fe20000010067 */
[----:B------:R-:W-:Y:S01]  /*9e20*/  FADD.FTZ R89, R88, -R89 ;  /* 0x8000005958597221 */ /* 0x000fe20000010000 */
[C---:B------:R-:W-:Y:S01]  /*9e30*/  FMUL.FTZ R101, R186.reuse, R101 ;  /* 0x00000065ba657220 */ /* 0x040fe20000410000 */
[C---:B------:R-:W-:Y:S01]  /*9e40*/  FMUL.FTZ R77, R186.reuse, R77 ;  /* 0x0000004dba4d7220 */ /* 0x040fe20000410000 */
[----:B------:R-:W-:Y:S01]  /*9e50*/  ISETP.GE.U32.AND.EX P6, PT, R151, 0x1000000, PT, P2 ;  /* 0x010000009700780c */ /* 0x000fe20003fc6120 */
[----:B------:R-:W-:Y:S01]  /*9e60*/  FADD.FTZ R99, R99, -R98 ;  /* 0x8000006263637221 */ /* 0x000fe20000010000 */
[----:B------:R-:W-:Y:S01]  /*9e70*/  FMUL.FTZ R101, R101, UR6 ;  /* 0x0000000665657c20 */ /* 0x000fe20008410000 */
[----:B------:R-:W-:Y:S01]  /*9e80*/  FMUL.FTZ R77, R77, UR6 ;  /* 0x000000064d4d7c20 */ /* 0x000fe20008410000 */
[----:B------:R-:W-:Y:S01]  /*9e90*/  LOP3.LUT P5, RZ, R151, 0xff0000, RZ, 0xc0, !PT ;  /* 0x00ff000097ff7812 */ /* 0x000fe200078ac0ff */
[----:B------:R-:W-:Y:S01]  /*9ea0*/  FMUL.FTZ R89, R186, R89 ;  /* 0x00000059ba597220 */ /* 0x000fe20000410000 */
[----:B------:R-:W-:Y:S01]  /*9eb0*/  ISETP.GE.U32.AND P2, PT, R148, RZ, PT ;  /* 0x000000ff9400720c */ /* 0x000fe20003f46070 */
[-CC-:B------:R-:W-:Y:S01]  /*9ec0*/  FFMA.FTZ R72, R93, R106.reuse, R103.reuse ;  /* 0x0000006a5d487223 */ /* 0x180fe20000010067 */
[-C--:B------:R-:W-:Y:S01]  /*9ed0*/  FFMA.FTZ R75, R92, R106.reuse, R103 ;  /* 0x0000006a5c4b7223 */ /* 0x080fe20000010067 */
[----:B------:R-:W-:Y:S01]  /*9ee0*/  FSEL R76, R77, RZ, P6 ;  /* 0x000000ff4d4c7208 */ /* 0x000fe20003000000 */
        /* <DEDUP_REMOVED lines=37> */
[----:B------:R-:W-:Y:S02]  /*a140*/  F2FP.F16.F32.PACK_AB R75, R84, R101 ;  /* 0x00000065544b723e */ /* 0x000fe400000000ff */
[----:B------:R-:W-:-:S02]  /*a150*/  FSEL R91, R91, RZ, P2 ;  /* 0x000000ff5b5b7208 */ /* 0x000fc40001000000 */
[----:B------:R-:W-:Y:S02]  /*a160*/  FSEL R84, R72, RZ, P5 ;  /* 0x000000ff48547208 */ /* 0x000fe40002800000 */
[----:B------:R-:W-:Y:S02]  /*a170*/  FSEL R83, R73, RZ, P6 ;  /* 0x000000ff49537208 */ /* 0x000fe40003000000 */
[----:B------:R-:W-:Y:S02]  /*a180*/  LOP3.LUT P2, RZ, R150, 0xff, RZ, 0xc0, !PT ;  /* 0x000000ff96ff7812 */ /* 0x000fe4000784c0ff */
[C---:B------:R-:W-:Y:S02]  /*a190*/  LOP3.LUT P5, RZ, R148.reuse, 0xff00, RZ, 0xc0, !PT ;  /* 0x0000ff0094ff7812 */ /* 0x040fe400078ac0ff */
        /* <DEDUP_REMOVED lines=12> */
.L_x_1056:
[----:B------:R-:W-:Y:S05]  /*a260*/  @!P4 BRA `(.L_x_1061) ;  /* 0x000000080004c947 */ /* 0x000fea0003800000 */
[----:B------:R-:W-:Y:S05]  /*a270*/  @!P1 BRA `(.L_x_1062) ;  /* 0x0000000400089947 */ /* 0x000fea0003800000 */
[-CC-:B0-----:R-:W-:Y:S01]  /*a280*/  FFMA.FTZ R71, R92, R106.reuse, R103.reuse ;  /* 0x0000006a5c477223 */ /* 0x181fe20000010067 */
[-CC-:B------:R-:W-:Y:S01]  /*a290*/  FFMA.FTZ R79, R104, R106.reuse, R103.reuse ;  /* 0x0000006a684f7223 */ /* 0x180fe20000010067 */
[-CC-:B------:R-:W-:Y:S01]  /*a2a0*/  FFMA.FTZ R89, R89, R106.reuse, R103.reuse ;  /* 0x0000006a59597223 */ /* 0x180fe20000010067 */
[-C--:B------:R-:W-:Y:S01]  /*a2b0*/  FFMA.FTZ R98, R98, R106.reuse, R103 ;  /* 0x0000006a62627223 */ /* 0x080fe20000010067 */
[----:B------:R-:W-:Y:S01]  /*a2c0*/  FADD.FTZ R77, R90, -R71 ;  /* 0x800000475a4d7221 */ /* 0x000fe20000010000 */
[--C-:B------:R-:W-:Y:S02]  /*a2d0*/  HADD2.F32 R71, -RZ, R67.reuse.H1_H1 ;  /* 0x30000043ff477230 */ /* 0x100fe40000004100 */
[----:B------:R-:W-:Y:S01]  /*a2e0*/  FADD.FTZ R79, R102, -R79 ;  /* 0x8000004f664f7221 */ /* 0x000fe20000010000 */
[--C-:B------:R-:W-:Y:S02]  /*a2f0*/  HADD2.F32 R70, -RZ, R66.reuse.H0_H0 ;  /* 0x20000042ff467230 */ /* 0x100fe40000004100 */
[-C--:B------:R-:W-:Y:S01]  /*a300*/  FFMA.FTZ R68, R93, R106.reuse, R103 ;  /* 0x0000006a5d447223 */ /* 0x080fe20000010067 */
[----:B------:R-:W-:Y:S01]  /*a310*/  FADD.FTZ R89, R88, -R89 ;  /* 0x8000005958597221 */ /* 0x000fe20000010000 */
[----:B------:R-:W-:Y:S01]  /*a320*/  FFMA.FTZ R101, R101, R106, R103 ;  /* 0x0000006a65657223 */ /* 0x000fe20000010067 */
[----:B------:R-:W-:Y:S01]  /*a330*/  FFMA.FTZ R83, R186, R79, R71 ;  /* 0x0000004fba537223 */ /* 0x000fe20000010047 */
[----:B------:R-:W-:Y:S01]  /*a340*/  HADD2.F32 R76, -RZ, R66.H1_H1 ;  /* 0x30000042ff4c7230 */ /* 0x000fe20000004100 */
[----:B------:R-:W-:Y:S01]  /*a350*/  ISETP.GE.U32.AND P2, PT, R150, RZ, PT ;  /* 0x000000ff9600720c */ /* 0x000fe20003f46070 */
[----:B------:R-:W-:Y:S01]  /*a360*/  FADD.FTZ R99, R99, -R98 ;  /* 0x8000006263637221 */ /* 0x000fe20000010000 */
[----:B------:R-:W-:Y:S01]  /*a370*/  FADD.FTZ R91, R91, -R68 ;  /* 0x800000445b5b7221 */ /* 0x000fe20000010000 */
[----:B------:R-:W-:-:S02]  /*a380*/  HADD2.F32 R78, -RZ, R67.H0_H0 ;  /* 0x20000043ff4e7230 */ /* 0x000fc40000004100 */
[----:B------:R-:W-:Y:S01]  /*a390*/  FFMA.FTZ R89, R186, R89, R70 ;  /* 0x00000059ba597223 */ /* 0x000fe20000010046 */
[----:B------:R-:W-:Y:S01]  /*a3a0*/  FADD.FTZ R101, R100, -R101 ;  /* 0x8000006564657221 */ /* 0x000fe20000010000 */
[--C-:B------:R-:W-:Y:S02]  /*a3b0*/  HADD2.F32 R68, -RZ, R65.reuse.H0_H0 ;  /* 0x20000041ff447230 */ /* 0x100fe40000004100 */
[----:B------:R-:W-:Y:S01]  /*a3c0*/  FMUL.FTZ R70, R83, UR6 ;  /* 0x0000000653467c20 */ /* 0x000fe20008410000 */
        /* <DEDUP_REMOVED lines=10> */
[----:B------:R-:W-:Y:S01]  /*a470*/  FMUL.FTZ R71, R78, UR6 ;  /* 0x000000064e477c20 */ /* 0x000fe20008410000 */
[----:B------:R-:W-:Y:S01]  /*a480*/  FFMA.FTZ R106, R97, R106, R103 ;  /* 0x0000006a616a7223 */ /* 0x000fe20000010067 */
        /* <DEDUP_REMOVED lines=14> */
[----:B------:R-:W-:Y:S01]  /*a570*/  FSEL R82, R71, RZ, P5 ;  /* 0x000000ff47527208 */ /* 0x000fe20002800000 */
[----:B------:R-:W-:Y:S01]  /*a580*/  FMUL.FTZ R79, R84, UR6 ;  /* 0x00000006544f7c20 */ /* 0x000fe20008410000 */
[----:B------:R-:W-:Y:S01]  /*a590*/  F2FP.F16.F32.PACK_AB R71, R83, R78 ;  /* 0x0000004e5347723e */ /* 0x000fe200000000ff */
[----:B------:R-:W-:Y:S01]  /*a5a0*/  FMUL.FTZ R78, R77, UR6 ;  /* 0x000000064d4e7c20 */ /* 0x000fe20008410000 */
[----:B------:R-:W-:Y:S01]  /*a5b0*/  F2FP.F16.F32.PACK_AB R70, R76, R89 ;  /* 0x000000594c46723e */ /* 0x000fe200000000ff */
[----:B------:R-:W-:Y:S01]  /*a5c0*/  FMUL.FTZ R76, R68, UR6 ;  /* 0x00000006444c7c20 */ /* 0x000fe20008410000 */
[----:B------:R-:W-:-:S02]  /*a5d0*/  LOP3.LUT P6, RZ, R150, 0xff000000, RZ, 0xc0, !PT ;  /* 0xff00000096ff7812 */ /* 0x000fc400078cc0ff */
[C---:B------:R-:W-:Y:S02]  /*a5e0*/  LOP3.LUT P2, RZ, R150.reuse, 0xff, RZ, 0xc0, !PT ;  /* 0x000000ff96ff7812 */ /* 0x040fe4000784c0ff */
[----:B------:R-:W-:Y:S02]  /*a5f0*/  LOP3.LUT P5, RZ, R150, 0xff00, RZ, 0xc0, !PT ;  /* 0x0000ff0096ff7812 */ /* 0x000fe400078ac0ff */
[----:B------:R-:W-:Y:S02]  /*a600*/  F2FP.F16.F32.PACK_AB R68, R77, R68 ;  /* 0x000000444d44723e */ /* 0x000fe400000000ff */
        /* <DEDUP_REMOVED lines=9> */
.L_x_1062:
[-CC-:B0-----:R-:W-:Y:S01]  /*a6a0*/  FFMA.FTZ R83, R104, R106.reuse, R103.reuse ;  /* 0x0000006a68537223 */ /* 0x181fe20000010067 */
[-CC-:B------:R-:W-:Y:S01]  /*a6b0*/  FFMA.FTZ R101, R101, R106.reuse, R103.reuse ;  /* 0x0000006a65657223 */ /* 0x180fe20000010067 */
[-C--:B------:R-:W-:Y:S01]  /*a6c0*/  FFMA.FTZ R76, R93, R106.reuse, R103 ;  /* 0x0000006a5d4c7223 */ /* 0x080fe20000010067 */
[--C-:B------:R-:W-:Y:S02]  /*a6d0*/  HADD2.F32 R85, -RZ, R67.reuse.H1_H1 ;  /* 0x30000043ff557230 */ /* 0x100fe40000004100 */
[----:B------:R-:W-:Y:S01]  /*a6e0*/  FADD.FTZ R83, R102, -R83 ;  /* 0x8000005366537221 */ /* 0x000fe20000010000 */
[----:B------:R-:W-:Y:S02]  /*a6f0*/  HADD2.F32 R78, -RZ, R67.H0_H0 ;  /* 0x20000043ff4e7230 */ /* 0x000fe40000004100 */
[-C--:B------:R-:W-:Y:S01]  /*a700*/  FFMA.FTZ R89, R89, R106.reuse, R103 ;  /* 0x0000006a59597223 */ /* 0x080fe20000010067 */
[----:B------:R-:W-:Y:S01]  /*a710*/  FADD.FTZ R101, R100, -R101 ;  /* 0x8000006564657221 */ /* 0x000fe20000010000 */
[----:B------:R-:W-:Y:S01]  /*a720*/  FFMA.FTZ R98, R98, R106, R103 ;  /* 0x0000006a62627223 */ /* 0x000fe20000010067 */
[----:B------:R-:W-:Y:S01]  /*a730*/  FADD.FTZ R91, R91, -R76 ;  /* 0x8000004c5b5b7221 */ /* 0x000fe20000010000 */
[----:B------:R-:W-:-:S02]  /*a740*/  HADD2.F32 R76, -RZ, R66.H0_H0 ;  /* 0x20000042ff4c7230 */ /* 0x000fc40000004100 */
[----:B------:R-:W-:Y:S01]  /*a750*/  FFMA.FTZ R85, R186, R83, R85 ;  /* 0x00000053ba557223 */ /* 0x000fe20000010055 */
[-C--:B------:R-:W-:Y:S01]  /*a760*/  FFMA.FTZ R79, R92, R106.reuse, R103 ;  /* 0x0000006a5c4f7223 */ /* 0x080fe20000010067 */
[----:B------:R-:W-:Y:S01]  /*a770*/  FADD.FTZ R89, R88, -R89 ;  /* 0x8000005958597221 */ /* 0x000fe20000010000 */
[----:B------:R-:W-:Y:S01]  /*a780*/  FFMA.FTZ R101, R186, R101, R78 ;  /* 0x00000065ba657223 */ /* 0x000fe2000001004e */
[----:B------:R-:W-:Y:S02]  /*a790*/  HADD2.F32 R83, -RZ, R66.H1_H1 ;  /* 0x30000042ff537230 */ /* 0x000fe40000004100 */
[-CC-:B------:R-:W-:Y:S01]  /*a7a0*/  FFMA.FTZ R77, R96, R106.reuse, R103.reuse ;  /* 0x0000006a604d7223 */ /* 0x180fe20000010067 */
[--C-:B------:R-:W-:Y:S02]  /*a7b0*/  HADD2.F32 R82, -RZ, R65.reuse.H0_H0 ;  /* 0x20000041ff527230 */ /* 0x100fe40000004100 */
[----:B------:R-:W-:Y:S01]  /*a7c0*/  FADD.FTZ R99, R99, -R98 ;  /* 0x8000006263637221 */ /* 0x000fe20000010000 */
[----:B------:R-:W-:Y:S01]  /*a7d0*/  ISETP.GE.U32.AND P2, PT, R150, RZ, PT ;  /* 0x000000ff9600720c */ /* 0x000fe20003f46070 */
[----:B------:R-:W-:Y:S01]  /*a7e0*/  FFMA.FTZ R106, R97, R106, R103 ;  /* 0x0000006a616a7223 */ /* 0x000fe20000010067 */
[----:B------:R-:W-:-:S02]  /*a7f0*/  HADD2.F32 R84, -RZ, R65.H1_H1 ;  /* 0x30000041ff547230 */ /* 0x000fc40000004100 */
[----:B------:R-:W-:Y:S01]  /*a800*/  FADD.FTZ R79, R90, -R79 ;  /* 0x8000004f5a4f7221 */ /* 0x000fe20000010000 */
[C---:B------:R-:W-:Y:S01]  /*a810*/  FFMA.FTZ R89, R186.reuse, R89, R76 ;  /* 0x00000059ba597223 */ /* 0x040fe2000001004c */
[----:B------:R-:W-:Y:S01]  /*a820*/  FMUL.FTZ R85, R85, UR6 ;  /* 0x0000000655557c20 */ /* 0x000fe20008410000 */
[----:B------:R-:W-:Y:S01]  /*a830*/  FMUL.FTZ R101, R101, UR6 ;  /* 0x0000000665657c20 */ /* 0x000fe20008410000 */
[--C-:B------:R-:W-:Y:S02]  /*a840*/  HADD2.F32 R78, -RZ, R64.reuse.H1_H1 ;  /* 0x30000040ff4e7230 */ /* 0x100fe40000004100 */
[C---:B------:R-:W-:Y:S01]  /*a850*/  FFMA.FTZ R83, R186.reuse, R99, R83 ;  /* 0x00000063ba537223 */ /* 0x040fe20000010053 */
[----:B------:R-:W-:Y:S02]  /*a860*/  HADD2.F32 R76, -RZ, R64.H0_H0 ;  /* 0x20000040ff4c7230 */ /* 0x000fe40000004100 */
[----:B------:R-:W-:Y:S01]  /*a870*/  FFMA.FTZ R82, R186, R91, R82 ;  /* 0x0000005bba527223 */ /* 0x000fe20000010052 */
[C---:B------:R-:W-:Y:S01]  /*a880*/  LOP3.LUT P5, RZ, R151.reuse, 0xff0000, RZ, 0xc0, !PT ;  /* 0x00ff000097ff7812 */ /* 0x040fe200078ac0ff */
[----:B------:R-:W-:Y:S01]  /*a890*/  FADD.FTZ R77, R94, -R77 ;  /* 0x8000004d5e4d7221 */ /* 0x000fe20000010000 */
[----:B------:R-:W-:Y:S01]  /*a8a0*/  ISETP.GE.U32.AND.EX P2, PT, R151, 0x1000000, PT, P2 ;  /* 0x010000009700780c */ /* 0x000fe20003f46120 */
[----:B------:R-:W-:Y:S01]  /*a8b0*/  FADD.FTZ R95, R95, -R106 ;  /* 0x8000006a5f5f7221 */ /* 0x000fe20000010000 */
        /* <DEDUP_REMOVED lines=28> */
.L_x_1061:
[----:B------:R-:W-:Y:S05]  /*aa80*/  @!P1 BRA `(.L_x_1063) ;  /* 0x0000000000e89947 */ /* 0x000fea0003800000 */
[-CC-:B------:R-:W-:Y:S01]  /*aa90*/  FFMA.FTZ R101, R101, R106.reuse, R103.reuse ;  /* 0x0000006a65657223 */ /* 0x180fe20000010067 */
[-CC-:B0-----:R-:W-:Y:S01]  /*aaa0*/  FFMA.FTZ R77, R104, R106.reuse, R103.reuse ;  /* 0x0000006a684d7223 */ /* 0x181fe20000010067 */
[-CC-:B------:R-:W-:Y:S01]  /*aab0*/  FFMA.FTZ R68, R93, R106.reuse, R103.reuse ;  /* 0x0000006a5d447223 */ /* 0x180fe20000010067 */
[-C--:B------:R-:W-:Y:S01]  /*aac0*/  FFMA.FTZ R98, R98, R106.reuse, R103 ;  /* 0x0000006a62627223 */ /* 0x080fe20000010067 */
[----:B------:R-:W-:Y:S01]  /*aad0*/  FADD.FTZ R101, R100, -R101 ;  /* 0x8000006564657221 */ /* 0x000fe20000010000 */
[----:B------:R-:W-:Y:S01]  /*aae0*/  FADD.FTZ R77, R102, -R77 ;  /* 0x8000004d664d7221 */ /* 0x000fe20000010000 */
[-C--:B------:R-:W-:Y:S01]  /*aaf0*/  FFMA.FTZ R89, R89, R106.reuse, R103 ;  /* 0x0000006a59597223 */ /* 0x080fe20000010067 */
[----:B------:R-:W-:Y:S01]  /*ab00*/  FADD.FTZ R91, R91, -R68 ;  /* 0x800000445b5b7221 */ /* 0x000fe20000010000 */
[C---:B------:R-:W-:Y:S01]  /*ab10*/  FMUL.FTZ R101, R186.reuse, R101 ;  /* 0x00000065ba657220 */ /* 0x040fe20000410000 */
[----:B------:R-:W-:Y:S01]  /*ab20*/  FMUL.FTZ R78, R186, R77 ;  /* 0x0000004dba4e7220 */ /* 0x000fe20000410000 */
[----:B------:R-:W-:Y:S01]  /*ab30*/  FADD.FTZ R99, R99, -R98 ;  /* 0x8000006263637221 */ /* 0x000fe20000010000 */
[----:B------:R-:W-:Y:S01]  /*ab40*/  ISETP.GE.U32.AND P2, PT, R150, RZ, PT ;  /* 0x000000ff9600720c */ /* 0x000fe20003f46070 */
[----:B------:R-:W-:Y:S01]  /*ab50*/  FMUL.FTZ R68, R101, UR6 ;  /* 0x0000000665447c20 */ /* 0x000fe20008410000 */
[C---:B------:R-:W-:Y:S01]  /*ab60*/  LOP3.LUT P5, RZ, R151.reuse, 0xff0000, RZ, 0xc0, !PT ;  /* 0x00ff000097ff7812 */ /* 0x040fe200078ac0ff */
[----:B------:R-:W-:Y:S01]  /*ab70*/  FMUL.FTZ R76, R78, UR6 ;  /* 0x000000064e4c7c20 */ /* 0x000fe20008410000 */
[----:B------:R-:W-:Y:S01]  /*ab80*/  FADD.FTZ R89, R88, -R89 ;  /* 0x8000005958597221 */ /* 0x000fe20000010000 */
[----:B------:R-:W-:Y:S01]  /*ab90*/  ISETP.GE.U32.AND.EX P2, PT, R151, 0x1000000, PT, P2 ;  /* 0x010000009700780c */ /* 0x000fe20003f46120 */
[C---:B------:R-:W-:Y:S01]  /*aba0*/  FMUL.FTZ R99, R186.reuse, R99 ;  /* 0x00000063ba637220 */ /* 0x040fe20000410000 */
[----:B------:R-:W-:Y:S01]  /*abb0*/  FMUL.FTZ R91, R186, R91 ;  /* 0x0000005bba5b7220 */ /* 0x000fe20000410000 */
[-CC-:B------:R-:W-:Y:S01]  /*abc0*/  FFMA.FTZ R69, R96, R106.reuse, R103.reuse ;  /* 0x0000006a60457223 */ /* 0x180fe20000010067 */
[-CC-:B------:R-:W-:Y:S01]  /*abd0*/  FFMA.FTZ R71, R92, R106.reuse, R103.reuse ;  /* 0x0000006a5c477223 */ /* 0x180fe20000010067 */
[----:B------:R-:W-:Y:S01]  /*abe0*/  FFMA.FTZ R106, R97, R106, R103 ;  /* 0x0000006a616a7223 */ /* 0x000fe20000010067 */
[----:B------:R-:W-:Y:S01]  /*abf0*/  FSEL R87, R68, RZ, P5 ;  /* 0x000000ff44577208 */ /* 0x000fe20002800000 */
[----:B------:R-:W-:Y:S01]  /*ac00*/  FMUL.FTZ R70, R186, R89 ;  /* 0x00000059ba467220 */ /* 0x000fe20000410000 */
[----:B------:R-:W-:Y:S01]  /*ac10*/  FSEL R88, R76, RZ, P2 ;  /* 0x000000ff4c587208 */ /* 0x000fe20001000000 */
[----:B------:R-:W-:Y:S01]  /*ac20*/  FMUL.FTZ R77, R99, UR6 ;  /* 0x00000006634d7c20 */ /* 0x000fe20008410000 */
[----:B------:R-:W-:Y:S01]  /*ac30*/  FMUL.FTZ R68, R91, UR6 ;  /* 0x000000065b447c20 */ /* 0x000fe20008410000 */
[----:B------:R-:W-:Y:S01]  /*ac40*/  LOP3.LUT P2, RZ, R151, 0xff00, RZ, 0xc0, !PT ;  /* 0x0000ff0097ff7812 */ /* 0x000fe2000784c0ff */
[----:B------:R-:W-:Y:S01]  /*ac50*/  FADD.FTZ R69, R94, -R69 ;  /* 0x800000455e457221 */ /* 0x000fe20000010000 */
[----:B------:R-:W-:Y:S01]  /*ac60*/  LOP3.LUT P5, RZ, R150, 0xff0000, RZ, 0xc0, !PT ;  /* 0x00ff000096ff7812 */ /* 0x000fe200078ac0ff */
[----:B------:R-:W-:Y:S01]  /*ac70*/  FADD.FTZ R71, R90, -R71 ;  /* 0x800000475a477221 */ /* 0x000fe20000010000 */
[----:B------:R-:W-:Y:S01]  /*ac80*/  FADD.FTZ R95, R95, -R106 ;  /* 0x8000006a5f5f7221 */ /* 0x000fe20000010000 */
[----:B------:R-:W-:Y:S01]  /*ac90*/  FMUL.FTZ R76, R70, UR6 ;  /* 0x00000006464c7c20 */ /* 0x000fe20008410000 */
[----:B------:R-:W-:Y:S01]  /*aca0*/  LOP3.LUT P6, RZ, R151, 0xff, RZ, 0xc0, !PT ;  /* 0x000000ff97ff7812 */ /* 0x000fe200078cc0ff */
[C---:B------:R-:W-:Y:S01]  /*acb0*/  FMUL.FTZ R84, R186.reuse, R71 ;  /* 0x00000047ba547220 */ /* 0x040fe20000410000 */
[----:B------:R-:W-:Y:S01]  /*acc0*/  FSEL R86, R77, RZ, P2 ;  /* 0x000000ff4d567208 */ /* 0x000fe20001000000 */
[----:B------:R-:W-:Y:S01]  /*acd0*/  FMUL.FTZ R77, R186, R69 ;  /* 0x00000045ba4d7220 */ /* 0x000fe20000410000 */
[----:B------:R-:W-:Y:S01]  /*ace0*/  FSEL R82, R68, RZ, P5 ;  /* 0x000000ff44527208 */ /* 0x000fe20002800000 */
[----:B------:R-:W-:Y:S01]  /*acf0*/  FMUL.FTZ R68, R186, R95 ;  /* 0x0000005fba447220 */ /* 0x000fe20000410000 */
[----:B------:R-:W-:Y:S01]  /*ad00*/  FSEL R85, R76, RZ, P6 ;  /* 0x000000ff4c557208 */ /* 0x000fe20003000000 */
[----:B------:R-:W-:Y:S01]  /*ad10*/  FMUL.FTZ R79, R84, UR6 ;  /* 0x00000006544f7c20 */ /* 0x000fe20008410000 */
[----:B------:R-:W-:Y:S01]  /*ad20*/  F2FP.F16.F32.PACK_AB R71, R78, R101 ;  /* 0x000000654e47723e */ /* 0x000fe200000000ff */
[----:B------:R-:W-:Y:S01]  /*ad30*/  FMUL.FTZ R76, R68, UR6 ;  /* 0x00000006444c7c20 */ /* 0x000fe20008410000 */
        /* <DEDUP_REMOVED lines=15> */
.L_x_1063:
        /* <DEDUP_REMOVED lines=8> */
[C---:B------:R-:W-:Y:S01]  /*aeb0*/  FMUL.FTZ R101, R186.reuse, R101 ;  /* 0x00000065ba657220 */ /* 0x040fe20000410000 */
[----:B------:R-:W-:Y:S01]  /*aec0*/  FMUL.FTZ R83, R186, R83 ;  /* 0x00000053ba537220 */ /* 0x000fe20000410000 */
[-C--:B------:R-:W-:Y:S01]  /*aed0*/  FFMA.FTZ R79, R92, R106.reuse, R103 ;  /* 0x0000006a5c4f7223 */ /* 0x080fe20000010067 */
[----:B------:R-:W-:Y:S01]  /*aee0*/  FADD.FTZ R91, R91, -R76 ;  /* 0x8000004c5b5b7221 */ /* 0x000fe20000010000 */
[----:B------:R-:W-:Y:S01]  /*aef0*/  FADD.FTZ R89, R88, -R89 ;  /* 0x8000005958597221 */ /* 0x000fe20000010000 */
[----:B------:R-:W-:Y:S01]  /*af00*/  FADD.FTZ R99, R99, -R98 ;  /* 0x8000006263637221 */ /* 0x000fe20000010000 */
[----:B------:R-:W-:Y:S01]  /*af10*/  ISETP.GE.U32.AND P2, PT, R150, RZ, PT ;  /* 0x000000ff9600720c */ /* 0x000fe20003f46070 */
[----:B------:R-:W-:Y:S01]  /*af20*/  FFMA.FTZ R106, R97, R106, R103 ;  /* 0x0000006a616a7223 */ /* 0x000fe20000010067 */
[----:B------:R-:W-:Y:S01]  /*af30*/  FMUL.FTZ R83, R83, UR6 ;  /* 0x0000000653537c20 */ /* 0x000fe20008410000 */
[----:B------:R-:W-:Y:S01]  /*af40*/  FMUL.FTZ R101, R101, UR6 ;  /* 0x0000000665657c20 */ /* 0x000fe20008410000 */
[C---:B------:R-:W-:Y:S01]  /*af50*/  FMUL.FTZ R91, R186.reuse, R91 ;  /* 0x0000005bba5b7220 */ /* 0x040fe20000410000 */
[C---:B------:R-:W-:Y:S01]  /*af60*/  FMUL.FTZ R89, R186.reuse, R89 ;  /* 0x00000059ba597220 */ /* 0x040fe20000410000 */
[----:B------:R-:W-:Y:S01]  /*af70*/  FMUL.FTZ R99, R186, R99 ;  /* 0x00000063ba637220 */ /* 0x000fe20000410000 */
[C---:B------:R-:W-:Y:S01]  /*af80*/  LOP3.LUT P5, RZ, R151.reuse, 0xff0000, RZ, 0xc0, !PT ;  /* 0x00ff000097ff7812 */ /* 0x040fe200078ac0ff */
        /* <DEDUP_REMOVED lines=31> */
.L_x_1059:
        /* <DEDUP_REMOVED lines=13> */
.L_x_1030:
        /* <DEDUP_REMOVED lines=51> */
.L_x_1029:
[----:B------:R-:W-:Y:S05]  /*b580*/  BSYNC B0 ;  /* 0x0000000000007941 */ /* 0x000fea0003800000 */
.L_x_1028:
[----:B------:R-:W0:Y:S01]  /*b590*/  S2R R64, SR_TID.X ;  /* 0x0000000000407919 */ /* 0x000e220000002100 */
[----:B------:R-:W-:Y:S01]  /*b5a0*/  MOV R28, 0x400 ;  /* 0x00000400001c7802 */ /* 0x000fe20000000f00 */
[----:B------:R-:W-:Y:S05]  /*b5b0*/  WARPSYNC.ALL ;  /* 0x0000000000007948 */ /* 0x000fea0003800000 */
[----:B------:R-:W1:Y:S01]  /*b5c0*/  S2R R29, SR_CgaCtaId ;  /* 0x00000000001d7919 */ /* 0x000e620000008800 */
[----:B------:R-:W2:Y:S01]  /*b5d0*/  LDCU.128 UR20, c[0x0][0x440] ;  /* 0x00008800ff1477ac */ /* 0x000ea20008000c00 */
[C---:B0-----:R-:W-:Y:S02]  /*b5e0*/  SHF.L.U32 R2, R64.reuse, 0x7, RZ ;  /* 0x0000000740027819 */ /* 0x041fe400000006ff */
[----:B------:R-:W-:-:S02]  /*b5f0*/  SHF.L.U32 R0, R64, 0x5, RZ ;  /* 0x0000000540007819 */ /* 0x000fc400000006ff */
        /* <DEDUP_REMOVED lines=179> */
.L_x_1031:
        /* <DEDUP_REMOVED lines=8> */
.L_x_1066:
[----:B------:R-:W-:Y:S05]  /*c1b0*/  BSYNC B2 ;  /* 0x0000000000027941 */ /* 0x000fea0003800000 */
.L_x_1065:
        /* <DEDUP_REMOVED lines=8> */
.L_x_1067:
[----:B------:R-:W-:Y:S01]  /*c240*/  FADD.FTZ R106, R103, R106 ;  /* 0x0000006a676a7221 */ /* 0x000fe20000010000 */
[----:B------:R-:W-:-:S04]  /*c250*/  HFMA2 R219, -RZ, RZ, 0, 1.1920928955078125e-07 ;  /* 0x00000002ffdb7431 */ /* 0x000fc800000001ff */
[----:B------:R-:W-:Y:S02]  /*c260*/  MOV R220, R106 ;  /* 0x0000006a00dc7202 */ /* 0x000fe40000000f00 */
[----:B------:R-:W-:-:S07]  /*c270*/  MOV R214, R217 ;  /* 0x000000d900d67202 */ /* 0x000fce0000000f00 */
[----:B------:R-:W-:Y:S05]  /*c280*/  WARPSYNC.COLLECTIVE R215, `(.L_x_1068) ;  /* 0x00000000d7087348 */ /* 0x000fea0003c00000 */
[----:B------:R0:W1:Y:S02]  /*c290*/  SHFL.BFLY P2, R217, R220, R219, R222 ;  /* 0x0c0000dbdcd97389 */ /* 0x00006400000400de */
[----:B01----:R-:W-:Y:S05]  /*c2a0*/  ENDCOLLECTIVE ;  /* 0x000000000000791b */ /* 0x003fea0003800000 */
.L_x_1068:
[----:B------:R-:W-:-:S05]  /*c2b0*/  FADD.FTZ R214, R79, R214 ;  /* 0x000000d64fd67221 */ /* 0x000fca0000010000 */
[----:B------:R-:W-:Y:S02]  /*c2c0*/  MOV R220, R214 ;  /* 0x000000d600dc7202 */ /* 0x000fe40000000f00 */
[----:B------:R-:W-:-:S07]  /*c2d0*/  MOV R83, R217 ;  /* 0x000000d900537202 */ /* 0x000fce0000000f00 */
[----:B------:R-:W-:Y:S05]  /*c2e0*/  WARPSYNC.COLLECTIVE R215, `(.L_x_1069) ;  /* 0x00000000d7087348 */ /* 0x000fea0003c00000 */
[----:B------:R0:W1:Y:S02]  /*c2f0*/  SHFL.BFLY P2, R217, R220, R219, R222 ;  /* 0x0c0000dbdcd97389 */ /* 0x00006400000400de */
[----:B01----:R-:W-:Y:S05]  /*c300*/  ENDCOLLECTIVE ;  /* 0x000000000000791b */ /* 0x003fea0003800000 */
.L_x_1069:
[----:B------:R-:W-:Y:S01]  /*c310*/  FADD.FTZ R83, R106, R83 ;  /* 0x000000536a537221 */ /* 0x000fe20000010000 */
[----:B------:R-:W-:-:S04]  /*c320*/  HFMA2 R219, -RZ, RZ, 0, 2.384185791015625e-07 ;  /* 0x00000004ffdb7431 */ /* 0x000fc800000001ff */
[----:B------:R-:W-:Y:S02]  /*c330*/  MOV R220, R83 ;  /* 0x0000005300dc7202 */ /* 0x000fe40000000f00 */
[----:B------:R-:W-:-:S07]  /*c340*/  MOV R87, R217 ;  /* 0x000000d900577202 */ /* 0x000fce0000000f00 */
[----:B------:R-:W-:Y:S05]  /*c350*/  WARPSYNC.COLLECTIVE R215, `(.L_x_1070) ;  /* 0x00000000d7087348 */ /* 0x000fea0003c00000 */
[----:B------:R0:W1:Y:S02]  /*c360*/  SHFL.BFLY P2, R217, R220, R219, R222 ;  /* 0x0c0000dbdcd97389 */ /* 0x00006400000400de */
[----:B01----:R-:W-:Y:S05]  /*c370*/  ENDCOLLECTIVE ;  /* 0x000000000000791b */ /* 0x003fea0003800000 */
.L_x_1070:
[----:B------:R-:W-:-:S05]  /*c380*/  FADD.FTZ R87, R214, R87 ;  /* 0x00000057d6577221 */ /* 0x000fca0000010000 */
[----:B------:R-:W-:Y:S02]  /*c390*/  MOV R220, R87 ;  /* 0x0000005700dc7202 */ /* 0x000fe40000000f00 */
[----:B------:R-:W-:-:S07]  /*c3a0*/  MOV R216, R217 ;  /* 0x000000d900d87202 */ /* 0x000fce0000000f00 */
[----:B------:R-:W-:Y:S05]  /*c3b0*/  WARPSYNC.COLLECTIVE R215, `(.L_x_1071) ;  /* 0x00000000d7087348 */ /* 0x000fea0003c00000 */
[----:B------:R0:W1:Y:S02]  /*c3c0*/  SHFL.BFLY P2, R217, R220, R219, R222 ;  /* 0x0c0000dbdcd97389 */ /* 0x00006400000400de */
[----:B01----:R-:W-:Y:S05]  /*c3d0*/  ENDCOLLECTIVE ;  /* 0x000000000000791b */ /* 0x003fea0003800000 */
.L_x_1071:
[----:B------:R-:W-:Y:S01]  /*c3e0*/  FADD.FTZ R216, R83, R216 ;  /* 0x000000d853d87221 */ /* 0x000fe20000010000 */
[----:B------:R-:W-:-:S04]  /*c3f0*/  HFMA2 R219, -RZ, RZ, 0, 4.76837158203125e-07 ;  /* 0x00000008ffdb7431 */ /* 0x000fc800000001ff */
[----:B------:R-:W-:Y:S02]  /*c400*/  MOV R220, R216 ;  /* 0x000000d800dc7202 */ /* 0x000fe40000000f00 */
[----:B------:R-:W-:-:S07]  /*c410*/  MOV R218, R217 ;  /* 0x000000d900da7202 */ /* 0x000fce0000000f00 */
[----:B------:R-:W-:Y:S05]  /*c420*/  WARPSYNC.COLLECTIVE R215, `(.L_x_1072) ;  /* 0x00000000d7087348 */ /* 0x000fea0003c00000 */
[----:B------:R0:W1:Y:S02]  /*c430*/  SHFL.BFLY P2, R217, R220, R219, R222 ;  /* 0x0c0000dbdcd97389 */ /* 0x00006400000400de */
[----:B01----:R-:W-:Y:S05]  /*c440*/  ENDCOLLECTIVE ;  /* 0x000000000000791b */ /* 0x003fea0003800000 */
.L_x_1072:
[----:B------:R-:W-:-:S05]  /*c450*/  FADD.FTZ R218, R87, R218 ;  /* 0x000000da57da7221 */ /* 0x000fca0000010000 */
[----:B------:R-:W-:Y:S02]  /*c460*/  MOV R220, R218 ;  /* 0x000000da00dc7202 */ /* 0x000fe40000000f00 */
[----:B------:R-:W-:-:S07]  /*c470*/  MOV R79, R217 ;  /* 0x000000d9004f7202 */ /* 0x000fce0000000f00 */
[----:B------:R-:W-:Y:S05]  /*c480*/  WARPSYNC.COLLECTIVE R215, `(.L_x_1073) ;  /* 0x00000000d7087348 */ /* 0x000fea0003c00000 */
[----:B------:R0:W1:Y:S02]  /*c490*/  SHFL.BFLY P2, R217, R220, R219, R222 ;  /* 0x0c0000dbdcd97389 */ /* 0x00006400000400de */
[----:B01----:R-:W-:Y:S05]  /*c4a0*/  ENDCOLLECTIVE ;  /* 0x000000000000791b */ /* 0x003fea0003800000 */
.L_x_1073:
[----:B------:R-:W-:Y:S01]  /*c4b0*/  FADD.FTZ R79, R216, R79 ;  /* 0x0000004fd84f7221 */ /* 0x000fe20000010000 */
[----:B------:R-:W-:-:S04]  /*c4c0*/  HFMA2 R219, -RZ, RZ, 0, 9.5367431640625e-07 ;  /* 0x00000010ffdb7431 */ /* 0x000fc800000001ff */
[----:B------:R-:W-:Y:S02]  /*c4d0*/  MOV R220, R79 ;  /* 0x0000004f00dc7202 */ /* 0x000fe40000000f00 */
[----:B------:R-:W-:-:S07]  /*c4e0*/  MOV R103, R217 ;  /* 0x000000d900677202 */ /* 0x000fce0000000f00 */
[----:B------:R-:W-:Y:S05]  /*c4f0*/  WARPSYNC.COLLECTIVE R215, `(.L_x_1074) ;  /* 0x00000000d7087348 */ /* 0x000fea0003c00000 */
[----:B------:R0:W1:Y:S02]  /*c500*/  SHFL.BFLY P2, R217, R220, R219, R222 ;  /* 0x0c0000dbdcd97389 */ /* 0x00006400000400de */
[----:B01----:R-:W-:Y:S05]  /*c510*/  ENDCOLLECTIVE ;  /* 0x000000000000791b */ /* 0x003fea0003800000 */
.L_x_1074:
[----:B------:R-:W-:-:S05]  /*c520*/  FADD.FTZ R103, R218, R103 ;  /* 0x00000067da677221 */ /* 0x000fca0000010000 */
[----:B------:R-:W-:Y:S02]  /*c530*/  MOV R220, R103 ;  /* 0x0000006700dc7202 */ /* 0x000fe40000000f00 */
[----:B------:R-:W-:-:S07]  /*c540*/  MOV R106, R217 ;  /* 0x000000d9006a7202 */ /* 0x000fce0000000f00 */
[----:B------:R-:W-:Y:S05]  /*c550*/  WARPSYNC.COLLECTIVE R215, `(.L_x_1075) ;  /* 0x00000000d7087348 */ /* 0x000fea0003c00000 */
[----:B------:R0:W1:Y:S02]  /*c560*/  SHFL.BFLY P2, R217, R220, R219, R222 ;  /* 0x0c0000dbdcd97389 */ /* 0x00006400000400de */
[----:B01----:R-:W-:Y:S05]  /*c570*/  ENDCOLLECTIVE ;  /* 0x000000000000791b */ /* 0x003fea0003800000 */
.L_x_1075:
[----:B------:R-:W-:Y:S01]  /*c580*/  MOV R214, R217 ;  /* 0x000000d900d67202 */ /* 0x000fe20000000f00 */
[----:B------:R-:W-:Y:S06]  /*c590*/  BRA `(.L_x_1076) ;  /* 0xffffff5800807947 */ /* 0x000fec000383ffff */
.L_x_1077:
        /* <DEDUP_REMOVED lines=14> */
.L_x_6033:


//--------------------- .text._ZN10layer_norm31ln_parallel_residual_bwd_kernelINS_13Kernel_traitsIf13__nv_bfloat16S2_S2_fjLj1024ELj1ELj4ELj1ELj16ENS_18Kernel_traits_baseILj1024EfS2_S2_S2_fjLj128EEEEELb0ELb0ELb0EEEvNS_9BwdParamsE --------------------------
	.section	.text._ZN10layer_norm31ln_parallel_residual_bwd_kernelINS_13Kernel_traitsIf13__nv_bfloat16S2_S2_fjLj1024ELj1ELj4ELj1ELj16ENS_18Kernel_traits_baseILj1024EfS2_S2_S2_fjLj128EEEEELb0ELb0ELb0EEEvNS_9BwdParamsE,"ax",@progbits
	.align	128
        .global         _ZN10layer_norm31ln_parallel_residual_bwd_kernelINS_13Kernel_traitsIf13__nv_bfloat16S2_S2_fjLj1024ELj1ELj4ELj1ELj16ENS_18Kernel_traits_baseILj1024EfS2_S2_S2_fjLj128EEEEELb0ELb0ELb0EEEvNS_9BwdParamsE
        .type           _ZN10layer_norm31ln_parallel_residual_bwd_kernelINS_13Kernel_traitsIf13__nv_bfloat16S2_S2_fjLj1024ELj1ELj4ELj1ELj16ENS_18Kernel_traits_baseILj1024EfS2_S2_S2_fjLj128EEEEELb0ELb0ELb0EEEvNS_9BwdParamsE,@function
        .size           _ZN10layer_norm31ln_parallel_residual_bwd_kernelINS_13Kernel_traitsIf13__nv_bfloat16S2_S2_fjLj1024ELj1ELj4ELj1ELj16ENS_18Kernel_traits_baseILj1024EfS2_S2_S2_fjLj128EEEEELb0ELb0ELb0EEEvNS_9BwdParamsE,(.L_x_6034 - _ZN10layer_norm31ln_parallel_residual_bwd_kernelINS_13Kernel_traitsIf13__nv_bfloat16S2_S2_fjLj1024ELj1ELj4ELj1ELj16ENS_18Kernel_traits_baseILj1024EfS2_S2_S2_fjLj128EEEEELb0ELb0ELb0EEEvNS_9BwdParamsE)
        .other          _ZN10layer_norm31ln_parallel_residual_bwd_kernelINS_13Kernel_traitsIf13__nv_bfloat16S2_S2_fjLj1024ELj1ELj4ELj1ELj16ENS_18Kernel_traits_baseILj1024EfS2_S2_S2_fjLj128EEEEELb0ELb0ELb0EEEvNS_9BwdParamsE,@"STO_CUDA_ENTRY STV_DEFAULT"
_ZN10layer_norm31ln_parallel_residual_bwd_kernelINS_13Kernel_traitsIf13__nv_bfloat16S2_S2_fjLj1024ELj1ELj4ELj1ELj16ENS_18Kernel_traits_baseILj1024EfS2_S2_S2_fjLj128EEEEELb0ELb0ELb0EEEvNS_9BwdParamsE:
.text._ZN10layer_norm31ln_parallel_residual_bwd_kernelINS_13Kernel_traitsIf13__nv_bfloat16S2_S2_fjLj1024ELj1ELj4ELj1ELj16ENS_18Kernel_traits_baseILj1024EfS2_S2_S2_fjLj128EEEEELb0ELb0ELb0EEEvNS_9BwdParamsE:
        /* <DEDUP_REMOVED lines=29> */
[----:B------:R0:W3:Y:S01]  /*01d0*/  LDL.64 R56, [R1+0x80] ;  /* 0x0000800001387983 */ /* 0x0000e20000100a00 */
[----:B------:R-:W0:Y:S03]  /*01e0*/  LDC.64 R20, c[0x0][0x3d8] ;  /* 0x0000f600ff147b82 */ /* 0x000e260000000a00 */
[----:B------:R0:W3:Y:S04]  /*01f0*/  LDL.64 R58, [R1+0x88] ;  /* 0x00008800013a7983 */ /* 0x0000e80000100a00 */
        /* <DEDUP_REMOVED lines=14> */
[----:B------:R0:W3:Y:S04]  /*02e0*/  LDL.64 R24, [R1] ;  /* 0x0000000001187983 */ /* 0x0000e80000100a00 */
[----:B------:R0:W3:Y:S01]  /*02f0*/  LDL.64 R26, [R1+0x8] ;  /* 0x00000800011a7983 */ /* 0x0000e20000100a00 */
[----:B------:R-:W-:-:S02]  /*0300*/  LEA.HI.SX32 R252, R0, R7, 0x1d ;  /* 0x0000000700fc7211 */ /* 0x000fc400078feaff */
[----:B----4-:R-:W4:Y:S02]  /*0310*/  LDC.64 R6, c[0x0][0x3d0] ;  /* 0x0000f400ff067b82 */ /* 0x010f240000000a00 */
[C---:B------:R-:W-:Y:S02]  /*0320*/  ISETP.GE.U32.AND P3, PT, R252.reuse, 0x20, PT ;  /* 0x00000020fc00780c */ /* 0x040fe40003f66070 */
[----:B------:R-:W-:Y:S02]  /*0330*/  LOP3.LUT R10, R227, 0x1f, RZ, 0xc0, !PT ;  /* 0x0000001fe30a7812 */ /* 0x000fe400078ec0ff */
[C---:B------:R-:W-:Y:S02]  /*0340*/  ISETP.GE.U32.AND P0, PT, R252.reuse, 0x40, PT ;  /* 0x00000040fc00780c */ /* 0x040fe40003f06070 */
[----:B------:R-:W-:Y:S02]  /*0350*/  MOV R23, R10 ;  /* 0x0000000a00177202 */ /* 0x000fe40000000f00 */
[----:B------:R-:W-:-:S05]  /*0360*/  ISETP.GE.U32.AND P1, PT, R252, 0x60, PT ;  /* 0x00000060fc00780c */ /* 0x000fca0003f26070 */
[----:B--2---:R-:W-:-:S04]  /*0370*/  @P3 IMAD.WIDE.U32 R2, R23, 0x20, R2 ;  /* 0x0000002017023825 */ /* 0x004fc800078e0002 */
[C---:B---3--:R-:W-:Y:S01]  /*0380*/  @P3 IMAD.WIDE.U32 R4, R23.reuse, 0x20, R4 ;  /* 0x0000002017043825 */ /* 0x048fe200078e0004 */
[----:B------:R-:W-:-:S05]  /*0390*/  @P3 LOP3.LUT R23, R23, 0x20, RZ, 0xfc, !PT ;  /* 0x0000002017173812 */ /* 0x000fca00078efcff */
[----:B----4-:R-:W-:-:S04]  /*03a0*/  @P0 IMAD.WIDE.U32 R10, R23, 0x20, R6 ;  /* 0x00000020170a0825 */ /* 0x010fc800078e0006 */
[C---:B-1----:R-:W-:Y:S01]  /*03b0*/  @P0 IMAD.WIDE.U32 R12, R23.reuse, 0x20, R8 ;  /* 0x00000020170c0825 */ /* 0x042fe200078e0008 */
[----:B------:R-:W-:-:S05]  /*03c0*/  @P0 IADD3 R23, PT, PT, R23, 0x20, RZ ;  /* 0x0000002017170810 */ /* 0x000fca0007ffe0ff */
[----:B------:R-:W-:-:S04]  /*03d0*/  @P1 IMAD.WIDE.U32 R14, R23, 0x20, R14 ;  /* 0x00000020170e1825 */ /* 0x000fc800078e000e */
[C---:B0-----:R-:W-:Y:S01]  /*03e0*/  @P1 IMAD.WIDE.U32 R16, R23.reuse, 0x20, R16 ;  /* 0x0000002017101825 */ /* 0x041fe200078e0010 */
[----:B------:R-:W-:Y:S02]  /*03f0*/  ISETP.GE.U32.AND P2, PT, R252, 0x80, PT ;  /* 0x00000080fc00780c */ /* 0x000fe40003f46070 */
[----:B------:R-:W-:-:S11]  /*0400*/  @P1 IADD3 R23, PT, PT, R23, 0x20, RZ ;  /* 0x0000002017171810 */ /* 0x000fd60007ffe0ff */
[----:B------:R-:W-:-:S04]  /*0410*/  @P2 IMAD.WIDE.U32 R6, R23, 0x20, R18 ;  /* 0x0000002017062825 */ /* 0x000fc800078e0012 */
[----:B------:R-:W-:Y:S01]  /*0420*/  @P2 IMAD.WIDE.U32 R8, R23, 0x20, R20 ;  /* 0x0000002017082825 */ /* 0x000fe200078e0014 */
[----:B------:R0:W5:Y:S04]  /*0430*/  @P2 LDG.E.128 R248, desc[UR10][R6.64] ;  /* 0x0000000a06f82981 */ /* 0x000168000c1e1d00 */
[----:B------:R0:W5:Y:S04]  /*0440*/  @P2 LDG.E.128 R244, desc[UR10][R6.64+0x10] ;  /* 0x0000100a06f42981 */ /* 0x000168000c1e1d00 */
[----:B------:R0:W5:Y:S04]  /*0450*/  @P2 LDG.E.128 R240, desc[UR10][R8.64] ;  /* 0x0000000a08f02981 */ /* 0x000168000c1e1d00 */
[----:B------:R0:W5:Y:S04]  /*0460*/  @P2 LDG.E.128 R236, desc[UR10][R8.64+0x10] ;  /* 0x0000100a08ec2981 */ /* 0x000168000c1e1d00 */
[----:B------:R-:W2:Y:S04]  /*0470*/  @P3 LDG.E.128 R68, desc[UR10][R2.64] ;  /* 0x0000000a02443981 */ /* 0x000ea8000c1e1d00 */
[----:B------:R-:W3:Y:S04]  /*0480*/  @P3 LDG.E.128 R64, desc[UR10][R2.64+0x10] ;  /* 0x0000100a02403981 */ /* 0x000ee8000c1e1d00 */
[----:B------:R-:W4:Y:S04]  /*0490*/  @P3 LDG.E.128 R60, desc[UR10][R4.64] ;  /* 0x0000000a043c3981 */ /* 0x000f28000c1e1d00 */
        /* <DEDUP_REMOVED lines=56> */
[----:B--2---:R-:W-:Y:S04]  /*0820*/  @P3 STL.64 [R1+0xb0], R68 ;  /* 0x0000b04401003387 */ /* 0x004fe80000100a00 */
[----:B------:R-:W-:Y:S04]  /*0830*/  @P3 STL.64 [R1+0xb8], R70 ;  /* 0x0000b84601003387 */ /* 0x000fe80000100a00 */
[----:B---3--:R-:W-:Y:S04]  /*0840*/  @P3 STL.64 [R1+0xa0], R64 ;  /* 0x0000a04001003387 */ /* 0x008fe80000100a00 */
[----:B------:R-:W-:Y:S04]  /*0850*/  @P3 STL.64 [R1+0xa8], R66 ;  /* 0x0000a84201003387 */ /* 0x000fe80000100a00 */
[----:B----4-:R-:W-:Y:S04]  /*0860*/  @P3 STL.64 [R1+0x90], R60 ;  /* 0x0000903c01003387 */ /* 0x010fe80000100a00 */
[----:B------:R-:W-:Y:S04]  /*0870*/  @P3 STL.64 [R1+0x98], R62 ;  /* 0x0000983e01003387 */ /* 0x000fe80000100a00 */
[----:B------:R-:W-:Y:S04]  /*0880*/  @P3 STL.64 [R1+0x80], R56 ;  /* 0x0000803801003387 */ /* 0x000fe80000100a00 */
[----:B------:R-:W-:Y:S04]  /*0890*/  @P3 STL.64 [R1+0x88], R58 ;  /* 0x0000883a01003387 */ /* 0x000fe80000100a00 */
[----:B------:R-:W-:Y:S04]  /*08a0*/  @P0 STL.64 [R1+0x70], R52 ;  /* 0x0000703401000387 */ /* 0x000fe80000100a00 */
[----:B------:R-:W-:Y:S04]  /*08b0*/  @P0 STL.64 [R1+0x78], R54 ;  /* 0x0000783601000387 */ /* 0x000fe80000100a00 */
[----:B------:R-:W-:Y:S04]  /*08c0*/  @P0 STL.64 [R1+0x60], R48 ;  /* 0x0000603001000387 */ /* 0x000fe80000100a00 */
[----:B------:R-:W-:Y:S04]  /*08d0*/  @P0 STL.64 [R1+0x68], R50 ;  /* 0x0000683201000387 */ /* 0x000fe80000100a00 */
[----:B------:R1:W-:Y:S04]  /*08e0*/  @P0 STL.64 [R1+0x50], R44 ;  /* 0x0000502c01000387 */ /* 0x0003e80000100a00 */
[----:B------:R2:W-:Y:S04]  /*08f0*/  @P0 STL.64 [R1+0x58], R46 ;  /* 0x0000582e01000387 */ /* 0x0005e80000100a00 */
        /* <DEDUP_REMOVED lines=8> */
[----:B------:R0:W-:Y:S04]  /*0980*/  @P1 STL.64 [R1], R24 ;  /* 0x0000001801001387 */ /* 0x0001e80000100a00 */
[----:B------:R0:W-:Y:S01]  /*0990*/  @P1 STL.64 [R1+0x8], R26 ;  /* 0x0000081a01001387 */ /* 0x0001e20000100a00 */
[----:B------:R-:W-:-:S02]  /*09a0*/  ISETP.GE.AND P0, PT, R227, UR5, PT ;  /* 0x00000005e3007c0c */ /* 0x000fc4000bf06270 */
[----:B-1----:R-:W-:Y:S02]  /*09b0*/  CS2R R44, SRZ ;  /* 0x00000000002c7805 */ /* 0x002fe4000001ff00 */
[----:B--2---:R-:W-:Y:S02]  /*09c0*/  CS2R R46, SRZ ;  /* 0x00000000002e7805 */ /* 0x004fe4000001ff00 */
        /* <DEDUP_REMOVED lines=8> */
[----:B---3--:R-:W-:Y:S02]  /*0a50*/  CS2R R36, SRZ ;  /* 0x0000000000247805 */ /* 0x008fe4000001ff00 */
[----:B----4-:R-:W-:-:S02]  /*0a60*/  CS2R R38, SRZ ;  /* 0x0000000000267805 */ /* 0x010fc4000001ff00 */
[----:B------:R-:W-:Y:S02]  /*0a70*/  CS2R R40, SRZ ;  /* 0x0000000000287805 */ /* 0x000fe4000001ff00 */
[----:B------:R-:W-:Y:S02]  /*0a80*/  CS2R R42, SRZ ;  /* 0x00000000002a7805 */ /* 0x000fe4000001ff00 */
[----:B------:R-:W-:Y:S02]  /*0a90*/  CS2R R64, SRZ ;  /* 0x0000000000407805 */ /* 0x000fe4000001ff00 */
[----:B------:R-:W-:Y:S02]  /*0aa0*/  CS2R R66, SRZ ;  /* 0x0000000000427805 */ /* 0x000fe4000001ff00 */
[----:B------:R-:W-:Y:S02]  /*0ab0*/  CS2R R68, SRZ ;  /* 0x0000000000447805 */ /* 0x000fe4000001ff00 */
[----:B------:R-:W-:-:S02]  /*0ac0*/  CS2R R70, SRZ ;  /* 0x0000000000467805 */ /* 0x000fc4000001ff00 */
[----:B0-----:R-:W-:Y:S02]  /*0ad0*/  CS2R R28, SRZ ;  /* 0x00000000001c7805 */ /* 0x001fe4000001ff00 */
[----:B------:R-:W-:Y:S02]  /*0ae0*/  CS2R R30, SRZ ;  /* 0x00000000001e7805 */ /* 0x000fe4000001ff00 */
[----:B------:R-:W-:Y:S02]  /*0af0*/  CS2R R32, SRZ ;  /* 0x0000000000207805 */ /* 0x000fe4000001ff00 */
[----:B------:R-:W-:Y:S01]  /*0b00*/  CS2R R34, SRZ ;  /* 0x0000000000227805 */ /* 0x000fe2000001ff00 */
[----:B------:R-:W-:Y:S06]  /*0b10*/  @P0 BRA `(.L_x_1079) ;  /* 0x0000008000ec0947 */ /* 0x000fec0003800000 */
        /* <DEDUP_REMOVED lines=63> */
[----:B------:R-:W-:Y:S02]  /*0f10*/  PLOP3.LUT P2, PT, PT, PT, UP0, 0x80, 0x8 ;  /* 0x000000000008781c */ /* 0x000fe40003f4f008 */
[----:B------:R-:W-:Y:S02]  /*0f20*/  CS2R R126, SRZ ;  /* 0x00000000007e7805 */ /* 0x000fe4000001ff00 */
[----:B------:R-:W-:Y:S02]  /*0f30*/  CS2R R128, SRZ ;  /* 0x0000000000807805 */ /* 0x000fe4000001ff00 */
[----:B------:R-:W-:-:S07]  /*0f40*/  CS2R R130, SRZ ;  /* 0x0000000000827805 */ /* 0x000fce000001ff00 */
.L_x_1129:
        /* <DEDUP_REMOVED lines=33> */
[----:B------:R-:W2:Y:S01]  /*1160*/  LDG.E.128 R160, desc[UR10][R14.64] ;  /* 0x0000000a0ea07981 */ /* 0x000ea2000c1e1d00 */
[----:B-1----:R-:W-:-:S03]  /*1170*/  IMAD.WIDE.U32 R20, R17, 0x10, R20 ;  /* 0x0000001011147825 */ /* 0x002fc600078e0014 */
[----:B------:R-:W4:Y:S04]  /*1180*/  LDL R195, [R1+0xa0] ;  /* 0x0000a00001c37983 */ /* 0x000f280000100800 */
[----:B------:R-:W3:Y:S01]  /*1190*/  LDG.E.128 R164, desc[UR10][R20.64] ;  /* 0x0000000a14a47981 */ /* 0x000ee2000c1e1d00 */
[----:B------:R-:W-:-:S03]  /*11a0*/  IMAD.WIDE.U32 R168, R17, 0x10, R168 ;  /* 0x0000001011a87825 */ /* 0x000fc600078e00a8 */
[----:B------:R-:W4:Y:S04]  /*11b0*/  LDL R198, [R1+0x9c] ;  /* 0x00009c0001c67983 */ /* 0x000f280000100800 */
[----:B------:R-:W4:Y:S04]  /*11c0*/  LDL R197, [R1+0xbc] ;  /* 0x0000bc0001c57983 */ /* 0x000f280000100800 */
[----:B------:R-:W4:Y:S04]  /*11d0*/  LDG.E.128 R168, desc[UR10][R168.64] ;  /* 0x0000000aa8a87981 */ /* 0x000f28000c1e1d00 */
[----:B------:R-:W4:Y:S04]  /*11e0*/  LDL R203, [R1+0x88] ;  /* 0x0000880001cb7983 */ /* 0x000f280000100800 */
[----:B------:R-:W4:Y:S01]  /*11f0*/  LDL R204, [R1+0xa8] ;  /* 0x0000a80001cc7983 */ /* 0x000f220000100800 */
[----:B--2---:R-:W-:-:S05]  /*1200*/  SHF.L.U32 R0, R160, 0x10, RZ ;  /* 0x00000010a0007819 */ /* 0x004fca00000006ff */
[----:B------:R-:W-:Y:S01]  /*1210*/  FADD.FTZ R0, -R211, R0 ;  /* 0x00000000d3007221 */ /* 0x000fe20000010100 */
[----:B---3--:R-:W-:-:S03]  /*1220*/  SHF.L.U32 R14, R164, 0x10, RZ ;  /* 0x00000010a40e7819 */ /* 0x008fc600000006ff */
[----:B-----5:R-:W-:Y:S02]  /*1230*/  FMUL.FTZ R0, R18, R0 ;  /* 0x0000000012007220 */ /* 0x020fe40000410000 */
[----:B------:R-:W-:Y:S01]  /*1240*/  FMUL.FTZ R16, R16, R14 ;  /* 0x0000000e10107220 */ /* 0x000fe20000410000 */
[----:B----4-:R-:W-:-:S05]  /*1250*/  SHF.L.U32 R15, R168, 0x10, RZ ;  /* 0x00000010a80f7819 */ /* 0x010fca00000006ff */
[----:B------:R-:W-:Y:S01]  /*1260*/  FADD.FTZ R56, R56, R15 ;  /* 0x0000000f38387221 */ /* 0x000fe20000010000 */
[-C--:B------:R-:W-:Y:S01]  /*1270*/  FFMA.FTZ R232, R0, R15.reuse, R232 ;  /* 0x0000000f00e87223 */ /* 0x080fe200000100e8 */
[----:B------:R-:W-:Y:S01]  /*1280*/  FFMA.FTZ R16, R19, R15, R16 ;  /* 0x0000000f13107223 */ /* 0x000fe20000010010 */
[----:B------:R-:W-:Y:S02]  /*1290*/  SHF.L.U32 R15, R161, 0x10, RZ ;  /* 0x00000010a10f7819 */ /* 0x000fe400000006ff */
[----:B------:R-:W-:Y:S01]  /*12a0*/  SHF.L.U32 R19, R165, 0x10, RZ ;  /* 0x00000010a5137819 */ /* 0x000fe200000006ff */
[----:B------:R-:W-:Y:S02]  /*12b0*/  FADD.FTZ R104, R104, R14 ;  /* 0x0000000e68687221 */ /* 0x000fe40000010000 */
[----:B------:R-:W-:Y:S01]  /*12c0*/  FADD.FTZ R15, -R211, R15 ;  /* 0x0000000fd30f7221 */ /* 0x000fe20000010100 */
[----:B------:R-:W-:Y:S01]  /*12d0*/  FFMA.FTZ R80, R0, R14, R80 ;  /* 0x0000000e00507223 */ /* 0x000fe20000010050 */
[----:B------:R-:W-:Y:S01]  /*12e0*/  SHF.L.U32 R14, R169, 0x10, RZ ;  /* 0x00000010a90e7819 */ /* 0x000fe200000006ff */
[----:B------:R-:W-:Y:S01]  /*12f0*/  FMUL.FTZ R20, R226, R19 ;  /* 0x00000013e2147220 */ /* 0x000fe20000410000 */
[----:B------:R-:W-:-:S03]  /*1300*/  FMUL.FTZ R15, R18, R15 ;  /* 0x0000000f120f7220 */ /* 0x000fc60000410000 */
[----:B------:R-:W-:Y:S01]  /*1310*/  FADD.FTZ R58, R58, R14 ;  /* 0x0000000e3a3a7221 */ /* 0x000fe20000010000 */
[CC--:B------:R-:W-:Y:S01]  /*1320*/  FFMA.FTZ R234, R15.reuse, R14.reuse, R234 ;  /* 0x0000000e0fea7223 */ /* 0x0c0fe200000100ea */
[--C-:B------:R-:W-:Y:S01]  /*1330*/  FFMA.FTZ R14, R22, R14, R20.reuse ;  /* 0x0000000e160e7223 */ /* 0x100fe20000010014 */
[----:B------:R-:W-:Y:S01]  /*1340*/  PRMT R20, R160, 0x7632, R20 ;  /* 0x00007632a0147816 */ /* 0x000fe20000000014 */
[----:B------:R-:W-:Y:S01]  /*1350*/  FADD.FTZ R106, R106, R19 ;  /* 0x000000136a6a7221 */ /* 0x000fe20000010000 */
[----:B------:R-:W-:Y:S02]  /*1360*/  FFMA.FTZ R82, R15, R19, R82 ;  /* 0x000000130f527223 */ /* 0x000fe40000010052 */
[----:B------:R-:W-:Y:S02]  /*1370*/  SHF.L.U32 R19, R20, 0x10, RZ ;  /* 0x0000001014137819 */ /* 0x000fe400000006ff */
[----:B------:R-:W-:Y:S02]  /*1380*/  PRMT R20, R164, 0x7632, R20 ;  /* 0x00007632a4147816 */ /* 0x000fe40000000014 */
[----:B------:R-:W-:Y:S01]  /*1390*/  PRMT R21, R168, 0x7632, R21 ;  /* 0x00007632a8157816 */ /* 0x000fe20000000015 */
[----:B------:R-:W-:Y:S01]  /*13a0*/  FADD.FTZ R19, -R211, R19 ;  /* 0x00000013d3137221 */ /* 0x000fe20000010100 */
[----:B------:R-:W-:-:S02]  /*13b0*/  SHF.L.U32 R160, R20, 0x10, RZ ;  /* 0x0000001014a07819 */ /* 0x000fc400000006ff */
[----:B------:R-:W-:Y:S01]  /*13c0*/  SHF.L.U32 R21, R21, 0x10, RZ ;  /* 0x0000001015157819 */ /* 0x000fe200000006ff */
[----:B------:R-:W-:Y:S01]  /*13d0*/  FMUL.FTZ R22, R18, R19 ;  /* 0x0000001312167220 */ /* 0x000fe20000410000 */
[----:B------:R-:W-:Y:S01]  /*13e0*/  SHF.L.U32 R19, R162, 0x10, RZ ;  /* 0x00000010a2137819 */ /* 0x000fe200000006ff */
[----:B------:R-:W-:Y:S02]  /*13f0*/  FMUL.FTZ R20, R182, R160 ;  /* 0x000000a0b6147220 */ /* 0x000fe40000410000 */
[----:B------:R-:W-:Y:S01]  /*1400*/  FADD.FTZ R57, R57, R21 ;  /* 0x0000001539397221 */ /* 0x000fe20000010000 */
[-C--:B------:R-:W-:Y:S01]  /*1410*/  FFMA.FTZ R233, R22, R21.reuse, R233 ;  /* 0x0000001516e97223 */ /* 0x080fe200000100e9 */
[----:B------:R-:W-:Y:S01]  /*1420*/  FFMA.FTZ R21, R181, R21, R20 ;  /* 0x00000015b5157223 */ /* 0x000fe20000010014 */
[----:B------:R-:W-:Y:S01]  /*1430*/  FADD.FTZ R20, -R211, R19 ;  /* 0x00000013d3147221 */ /* 0x000fe20000010100 */
[----:B------:R-:W-:Y:S02]  /*1440*/  SHF.L.U32 R164, R166, 0x10, RZ ;  /* 0x00000010a6a47819 */ /* 0x000fe400000006ff */
[----:B------:R-:W-:Y:S01]  /*1450*/  SHF.L.U32 R19, R170, 0x10, RZ ;  /* 0x00000010aa137819 */ /* 0x000fe200000006ff */
[----:B------:R-:W-:-:S02]  /*1460*/  FMUL.FTZ R20, R18, R20 ;  /* 0x0000001412147220 */ /* 0x000fc40000410000 */
[----:B------:R-:W-:Y:S02]  /*1470*/  FMUL.FTZ R168, R196, R164 ;  /* 0x000000a4c4a87220 */ /* 0x000fe40000410000 */
[----:B------:R-:W2:Y:S01]  /*1480*/  LDL R196, [R1+0x84] ;  /* 0x0000840001c47983 */ /* 0x000ea20000100800 */
[----:B------:R-:W-:Y:S01]  /*1490*/  FADD.FTZ R60, R60, R19 ;  /* 0x000000133c3c7221 */ /* 0x000fe20000010000 */
[-C--:B------:R-:W-:Y:S01]  /*14a0*/  FFMA.FTZ R228, R20, R19.reuse, R228 ;  /* 0x0000001314e47223 */ /* 0x080fe200000100e4 */
[----:B------:R-:W-:Y:S02]  /*14b0*/  FFMA.FTZ R19, R195, R19, R168 ;  /* 0x00000013c3137223 */ /* 0x000fe400000100a8 */
[----:B------:R-:W3:Y:S01]  /*14c0*/  LDL R195, [R1+0xa4] ;  /* 0x0000a40001c37983 */ /* 0x000ee20000100800 */
[--C-:B------:R-:W-:Y:S01]  /*14d0*/  FADD.FTZ R105, R105, R160.reuse ;  /* 0x000000a069697221 */ /* 0x100fe20000010000 */
[----:B------:R-:W-:Y:S02]  /*14e0*/  FFMA.FTZ R81, R22, R160, R81 ;  /* 0x000000a016517223 */ /* 0x000fe40000010051 */
[----:B------:R-:W4:Y:S01]  /*14f0*/  LDL R168, [R1+0x8c] ;  /* 0x00008c0001a87983 */ /* 0x000f220000100800 */
[----:B------:R-:W-:-:S03]  /*1500*/  PRMT R160, R165, 0x7632, R160 ;  /* 0x00007632a5a07816 */ /* 0x000fc600000000a0 */
[----:B------:R-:W4:Y:S01]  /*1510*/  LDL R165, [R1+0xac] ;  /* 0x0000ac0001a57983 */ /* 0x000f220000100800 */
[----:B------:R-:W-:-:S04]  /*1520*/  PRMT R161, R161, 0x7632, R161 ;  /* 0x00007632a1a17816 */ /* 0x000fc800000000a1 */
[----:B------:R-:W-:Y:S01]  /*1530*/  SHF.L.U32 R161, R161, 0x10, RZ ;  /* 0x00000010a1a17819 */ /* 0x000fe200000006ff */
[----:B------:R-:W-:Y:S01]  /*1540*/  FADD.FTZ R108, R108, R164 ;  /* 0x000000a46c6c7221 */ /* 0x000fe20000010000 */
[----:B------:R-:W-:-:S03]  /*1550*/  FFMA.FTZ R84, R20, R164, R84 ;  /* 0x000000a414547223 */ /* 0x000fc60000010054 */
[----:B------:R-:W-:Y:S01]  /*1560*/  FADD.FTZ R164, -R211, R161 ;  /* 0x000000a1d3a47221 */ /* 0x000fe20000010100 */
[----:B------:R-:W-:Y:S02]  /*1570*/  SHF.L.U32 R160, R160, 0x10, RZ ;  /* 0x00000010a0a07819 */ /* 0x000fe400000006ff */
[----:B------:R-:W-:Y:S01]  /*1580*/  PRMT R162, R169, 0x7632, R162 ;  /* 0x00007632a9a27816 */ /* 0x000fe200000000a2 */
[----:B------:R-:W-:Y:S02]  /*1590*/  FMUL.FTZ R182, R18, R164 ;  /* 0x000000a412b67220 */ /* 0x000fe40000410000 */
[-C--:B------:R-:W-:Y:S01]  /*15a0*/  FMUL.FTZ R164, R198, R160.reuse ;  /* 0x000000a0c6a47220 */ /* 0x080fe20000410000 */
[--C-:B------:R-:W-:Y:S01]  /*15b0*/  FADD.FTZ R107, R107, R160.reuse ;  /* 0x000000a06b6b7221 */ /* 0x100fe20000010000 */
[----:B------:R-:W-:Y:S01]  /*15c0*/  FFMA.FTZ R83, R182, R160, R83 ;  /* 0x000000a0b6537223 */ /* 0x000fe20000010053 */
[C---:B------:R-:W-:Y:S02]  /*15d0*/  PRMT R160, R162.reuse, 0x7632, R160 ;  /* 0x00007632a2a07816 */ /* 0x040fe400000000a0 */
[----:B------:R-:W-:-:S02]  /*15e0*/  SHF.L.U32 R161, R162, 0x10, RZ ;  /* 0x00000010a2a17819 */ /* 0x000fc400000006ff */
[----:B------:R-:W-:Y:S02]  /*15f0*/  SHF.L.U32 R160, R160, 0x10, RZ ;  /* 0x00000010a0a07819 */ /* 0x000fe400000006ff */
[----:B------:R-:W-:Y:S01]  /*1600*/  PRMT R162, R166, 0x7632, R162 ;  /* 0x00007632a6a27816 */ /* 0x000fe200000000a2 */
[----:B------:R-:W-:Y:S01]  /*1610*/  FADD.FTZ R59, R59, R161 ;  /* 0x000000a13b3b7221 */ /* 0x000fe20000010000 */
[-C--:B------:R-:W-:Y:S01]  /*1620*/  FFMA.FTZ R235, R182, R161.reuse, R235 ;  /* 0x000000a1b6eb7223 */ /* 0x080fe200000100eb */
[----:B------:R-:W-:Y:S01]  /*1630*/  FFMA.FTZ R181, R197, R161, R164 ;  /* 0x000000a1c5b57223 */ /* 0x000fe200000100a4 */
[----:B------:R-:W-:Y:S01]  /*1640*/  PRMT R161, R170, 0x7632, R161 ;  /* 0x00007632aaa17816 */ /* 0x000fe200000000a1 */
[----:B------:R-:W-:Y:S01]  /*1650*/  FADD.FTZ R160, -R211, R160 ;  /* 0x000000a0d3a07221 */ /* 0x000fe20000010100 */
[----:B------:R-:W-:Y:S02]  /*1660*/  SHF.L.U32 R162, R162, 0x10, RZ ;  /* 0x00000010a2a27819 */ /* 0x000fe400000006ff */
[----:B------:R-:W-:Y:S01]  /*1670*/  SHF.L.U32 R161, R161, 0x10, RZ ;  /* 0x00000010a1a17819 */ /* 0x000fe200000006ff */
[----:B------:R-:W-:Y:S01]  /*1680*/  FMUL.FTZ R198, R18, R160 ;  /* 0x000000a012c67220 */ /* 0x000fe20000410000 */
[----:B------:R-:W-:-:S04]  /*1690*/  ISETP.NE.U32.AND P0, PT, RZ, UR12, PT ;  /* 0x0000000cff007c0c */ /* 0x000fc8000bf05070 */
[----:B------:R-:W-:Y:S01]  /*16a0*/  ISETP.NE.AND.EX P0, PT, RZ, UR13, PT, P0 ;  /* 0x0000000dff007c0c */ /* 0x000fe2000bf05300 */
[----:B------:R-:W-:Y:S01]  /*16b0*/  FADD.FTZ R61, R61, R161 ;  /* 0x000000a13d3d7221 */ /* 0x000fe20000010000 */
[C---:B------:R-:W-:Y:S01]  /*16c0*/  FFMA.FTZ R229, R198.reuse, R161, R229 ;  /* 0x000000a1c6e57223 */ /* 0x040fe200000100e5 */
[----:B------:R-:W-:Y:S01]  /*16d0*/  FADD.FTZ R109, R109, R162 ;  /* 0x000000a26d6d7221 */ /* 0x000fe20000010000 */
[-C--:B------:R-:W-:Y:S01]  /*16e0*/  FFMA.FTZ R85, R198, R162.reuse, R85 ;  /* 0x000000a2c6557223 */ /* 0x080fe20000010055 */
[----:B------:R-:W-:Y:S01]  /*16f0*/  IADD3 R226, PT, PT, R17, 0x20, RZ ;  /* 0x0000002011e27810 */ /* 0x000fe20007ffe0ff */
[----:B--2---:R-:W-:-:S04]  /*1700*/  FMUL.FTZ R160, R196, R162 ;  /* 0x000000a2c4a07220 */ /* 0x004fc80000410000 */
[----:B---3--:R-:W-:Y:S01]  /*1710*/  FFMA.FTZ R197, R195, R161, R160 ;  /* 0x000000a1c3c57223 */ /* 0x008fe200000100a0 */
[----:B------:R-:W-:-:S05]  /*1720*/  SHF.L.U32 R160, R163, 0x10, RZ ;  /* 0x00000010a3a07819 */ /* 0x000fca00000006ff */
[----:B------:R-:W-:Y:S01]  /*1730*/  FADD.FTZ R164, -R211, R160 ;  /* 0x000000a0d3a47221 */ /* 0x000fe20000010100 */
[----:B------:R-:W-:Y:S02]  /*1740*/  SHF.L.U32 R160, R167, 0x10, RZ ;  /* 0x00000010a7a07819 */ /* 0x000fe400000006ff */
[----:B------:R-:W-:Y:S01]  /*1750*/  SHF.L.U32 R161, R171, 0x10, RZ ;  /* 0x00000010aba17819 */ /* 0x000fe200000006ff */
[----:B------:R-:W-:Y:S02]  /*1760*/  FMUL.FTZ R196, R18, R164 ;  /* 0x000000a412c47220 */ /* 0x000fe40000410000 */
[-C--:B------:R-:W-:Y:S01]  /*1770*/  FMUL.FTZ R164, R203, R160.reuse ;  /* 0x000000a0cba47220 */ /* 0x080fe20000410000 */
[----:B------:R-:W-:Y:S01]  /*1780*/  FADD.FTZ R110, R110, R160 ;  /* 0x000000a06e6e7221 */ /* 0x000fe20000010000 */
[----:B------:R-:W-:Y:S01]  /*1790*/  FADD.FTZ R62, R62, R161 ;  /* 0x000000a13e3e7221 */ /* 0x000fe20000010000 */
[-C--:B------:R-:W-:Y:S01]  /*17a0*/  FFMA.FTZ R230, R196, R161.reuse, R230 ;  /* 0x000000a1c4e67223 */ /* 0x080fe200000100e6 */
[----:B------:R-:W-:Y:S01]  /*17b0*/  FFMA.FTZ R195, R204, R161, R164 ;  /* 0x000000a1ccc37223 */ /* 0x000fe200000100a4 */
[----:B------:R-:W-:-:S02]  /*17c0*/  FFMA.FTZ R86, R196, R160, R86 ;  /* 0x000000a0c4567223 */ /* 0x000fc40000010056 */
[----:B------:R-:W0:Y:S01]  /*17d0*/  @P0 LDC.64 R160, c[0x0][0x438] ;  /* 0x00010e00ffa00b82 */ /* 0x000e220000000a00 */
[----:B------:R-:W-:-:S04]  /*17e0*/  PRMT R162, R171, 0x7632, R162 ;  /* 0x00007632aba27816 */ /* 0x000fc800000000a2 */
[----:B------:R-:W-:Y:S01]  /*17f0*/  SHF.L.U32 R162, R162, 0x10, RZ ;  /* 0x00000010a2a27819 */ /* 0x000fe200000006ff */
[----:B0-----:R-:W-:-:S05]  /*1800*/  @P0 IMAD.WIDE.U32 R160, R17, 0x10, R160 ;  /* 0x0000001011a00825 */ /* 0x001fca00078e00a0 */
[----:B------:R0:W5:Y:S02]  /*1810*/  @P0 LDG.E.128 R136, desc[UR10][R160.64] ;  /* 0x0000000aa0880981 */ /* 0x000164000c1e1d00 */
[----:B0-----:R-:W-:Y:S02]  /*1820*/  PRMT R161, R163, 0x7632, R161 ;  /* 0x00007632a3a17816 */ /* 0x001fe400000000a1 */
[----:B------:R-:W-:Y:S02]  /*1830*/  PRMT R160, R167, 0x7632, R160 ;  /* 0x00007632a7a07816 */ /* 0x000fe400000000a0 */
[----:B------:R-:W-:Y:S02]  /*1840*/  SHF.L.U32 R161, R161, 0x10, RZ ;  /* 0x00000010a1a17819 */ /* 0x000fe400000006ff */
[----:B------:R-:W-:-:S03]  /*1850*/  SHF.L.U32 R160, R160, 0x10, RZ ;  /* 0x00000010a0a07819 */ /* 0x000fc600000006ff */
[----:B------:R-:W-:-:S04]  /*1860*/  FADD.FTZ R161, -R211, R161 ;  /* 0x000000a1d3a17221 */ /* 0x000fc80000010100 */
[----:B------:R-:W-:Y:S01]  /*1870*/  FMUL.FTZ R203, R18, R161 ;  /* 0x000000a112cb7220 */ /* 0x000fe20000410000 */
[-C--:B----4-:R-:W-:Y:S01]  /*1880*/  FMUL.FTZ R161, R168, R160.reuse ;  /* 0x000000a0a8a17220 */ /* 0x090fe20000410000 */
[----:B------:R-:W-:Y:S02]  /*1890*/  FADD.FTZ R111, R111, R160 ;  /* 0x000000a06f6f7221 */ /* 0x000fe40000010000 */
        /* <DEDUP_REMOVED lines=18> */
[----:B------:R-:W-:Y:S01]  /*19c0*/  FADD.FTZ R224, R161, R204 ;  /* 0x000000cca1e07221 */ /* 0x000fe20000010000 */
[----:B------:R-:W-:-:S07]  /*19d0*/  FFMA.FTZ R225, R203, R204, R160 ;  /* 0x000000cccbe17223 */ /* 0x000fce00000100a0 */
.L_x_1081:
[----:B------:R-:W-:Y:S05]  /*19e0*/  BSYNC.RECONVERGENT B1 ;  /* 0x0000000000017941 */ /* 0x000fea0003800200 */
.L_x_1080:
        /* <DEDUP_REMOVED lines=16> */
[----:B------:R0:W3:Y:S01]  /*1af0*/  LDG.E.128 R164, desc[UR10][R12.64] ;  /* 0x0000000a0ca47981 */ /* 0x0000e2000c1e1d00 */
[----:B------:R-:W-:-:S03]  /*1b00*/  IMAD.WIDE.U32 R24, R226, 0x10, R24 ;  /* 0x00000010e2187825 */ /* 0x000fc600078e0018 */
[----:B------:R-:W4:Y:S04]  /*1b10*/  LDL R206, [R1+0x7c] ;  /* 0x00007c0001ce7983 */ /* 0x000f280000100800 */
[----:B------:R-:W4:Y:S01]  /*1b20*/  LDG.E.128 R168, desc[UR10][R24.64] ;  /* 0x0000000a18a87981 */ /* 0x000f22000c1e1d00 */
[----:B--2---:R-:W-:-:S05]  /*1b30*/  SHF.L.U32 R10, R160, 0x10, RZ ;  /* 0x00000010a00a7819 */ /* 0x004fca00000006ff */
[----:B0-----:R-:W-:Y:S01]  /*1b40*/  FADD.FTZ R13, -R211, R10 ;  /* 0x0000000ad30d7221 */ /* 0x001fe20000010100 */
        /* <DEDUP_REMOVED lines=14> */
[----:B------:R-:W-:Y:S01]  /*1c30*/  FMUL.FTZ R11, R18, R11 ;  /* 0x0000000b120b7220 */ /* 0x000fe20000410000 */
[----:B------:R-:W2:Y:S02]  /*1c40*/  LDL R179, [R1+0x5c] ;  /* 0x00005c0001b37983 */ /* 0x000ea40000100800 */
[----:B------:R-:W-:Y:S01]  /*1c50*/  FADD.FTZ R38, R38, R10 ;  /* 0x0000000a26267221 */ /* 0x000fe20000010000 */
[CC--:B------:R-:W-:Y:S01]  /*1c60*/  FFMA.FTZ R222, R11.reuse, R10.reuse, R222 ;  /* 0x0000000a0bde7223 */ /* 0x0c0fe200000100de */
[--C-:B------:R-:W-:Y:S01]  /*1c70*/  FFMA.FTZ R10, R194, R10, R24.reuse ;  /* 0x0000000ac20a7223 */ /* 0x100fe20000010018 */
[----:B------:R-:W-:Y:S01]  /*1c80*/  PRMT R24, R160, 0x7632, R24 ;  /* 0x00007632a0187816 */ /* 0x000fe20000000018 */
[----:B------:R-:W-:Y:S01]  /*1c90*/  FADD.FTZ R34, R34, R23 ;  /* 0x0000001722227221 */ /* 0x000fe20000010000 */
[----:B------:R-:W-:Y:S01]  /*1ca0*/  FFMA.FTZ R30, R11, R23, R30 ;  /* 0x000000170b1e7223 */ /* 0x000fe2000001001e */
[----:B------:R-:W-:-:S02]  /*1cb0*/  PRMT R25, R164, 0x7632, R25 ;  /* 0x00007632a4197816 */ /* 0x000fc40000000019 */
[----:B------:R-:W-:Y:S02]  /*1cc0*/  SHF.L.U32 R23, R24, 0x10, RZ ;  /* 0x0000001018177819 */ /* 0x000fe400000006ff */
[----:B------:R-:W-:Y:S02]  /*1cd0*/  PRMT R24, R168, 0x7632, R24 ;  /* 0x00007632a8187816 */ /* 0x000fe40000000018 */
[----:B------:R-:W-:Y:S01]  /*1ce0*/  SHF.L.U32 R160, R25, 0x10, RZ ;  /* 0x0000001019a07819 */ /* 0x000fe200000006ff */
[----:B------:R-:W-:Y:S01]  /*1cf0*/  FADD.FTZ R23, -R211, R23 ;  /* 0x00000017d3177221 */ /* 0x000fe20000010100 */
[----:B------:R-:W-:-:S03]  /*1d00*/  SHF.L.U32 R24, R24, 0x10, RZ ;  /* 0x0000001018187819 */ /* 0x000fc600000006ff */
[----:B------:R-:W-:Y:S01]  /*1d10*/  FMUL.FTZ R23, R18, R23 ;  /* 0x0000001712177220 */ /* 0x000fe20000410000 */
[----:B------:R-:W-:Y:S02]  /*1d20*/  FMUL.FTZ R26, R193, R160 ;  /* 0x000000a0c11a7220 */ /* 0x000fe40000410000 */
[----:B------:R-:W3:Y:S01]  /*1d30*/  LDL R193, [R1+0x44] ;  /* 0x0000440001c17983 */ /* 0x000ee20000100800 */
[----:B------:R-:W-:Y:S01]  /*1d40*/  FADD.FTZ R37, R37, R24 ;  /* 0x0000001825257221 */ /* 0x000fe20000010000 */
[-C--:B------:R-:W-:Y:S01]  /*1d50*/  FFMA.FTZ R221, R23, R24.reuse, R221 ;  /* 0x0000001817dd7223 */ /* 0x080fe200000100dd */
[----:B------:R-:W-:Y:S02]  /*1d60*/  FFMA.FTZ R24, R192, R24, R26 ;  /* 0x00000018c0187223 */ /* 0x000fe4000001001a */
[----:B------:R-:W4:Y:S01]  /*1d70*/  LDL R192, [R1+0x64] ;  /* 0x0000640001c07983 */ /* 0x000f220000100800 */
[----:B------:R-:W-:Y:S02]  /*1d80*/  SHF.L.U32 R164, R166, 0x10, RZ ;  /* 0x00000010a6a47819 */ /* 0x000fe400000006ff */
[----:B------:R-:W-:-:S03]  /*1d90*/  SHF.L.U32 R25, R162, 0x10, RZ ;  /* 0x00000010a2197819 */ /* 0x000fc600000006ff */
[----:B------:R-:W-:Y:S02]  /*1da0*/  FMUL.FTZ R168, R191, R164 ;  /* 0x000000a4bfa87220 */ /* 0x000fe40000410000 */
[----:B------:R-:W4:Y:S01]  /*1db0*/  LDL R191, [R1+0x48] ;  /* 0x0000480001bf7983 */ /* 0x000f220000100800 */
[----:B------:R-:W-:-:S03]  /*1dc0*/  PRMT R162, R169, 0x7632, R162 ;  /* 0x00007632a9a27816 */ /* 0x000fc600000000a2 */
[----:B------:R-:W4:Y:S01]  /*1dd0*/  LDL R169, [R1+0x68] ;  /* 0x0000680001a97983 */ /* 0x000f220000100800 */
[----:B------:R-:W-:Y:S01]  /*1de0*/  FADD.FTZ R25, -R211, R25 ;  /* 0x00000019d3197221 */ /* 0x000fe20000010100 */
[----:B------:R-:W-:-:S03]  /*1df0*/  SHF.L.U32 R26, R170, 0x10, RZ ;  /* 0x00000010aa1a7819 */ /* 0x000fc600000006ff */
[----:B------:R-:W-:Y:S02]  /*1e00*/  FMUL.FTZ R25, R18, R25 ;  /* 0x0000001912197220 */ /* 0x000fe40000410000 */
[----:B------:R-:W-:Y:S02]  /*1e10*/  FADD.FTZ R40, R40, R26 ;  /* 0x0000001a28287221 */ /* 0x000fe40000010000 */
[-C--:B------:R-:W-:Y:S01]  /*1e20*/  FFMA.FTZ R216, R25, R26.reuse, R216 ;  /* 0x0000001a19d87223 */ /* 0x080fe200000100d8 */
[----:B------:R-:W-:Y:S02]  /*1e30*/  FFMA.FTZ R26, R205, R26, R168 ;  /* 0x0000001acd1a7223 */ /* 0x000fe400000100a8 */
[----:B------:R-:W4:Y:S01]  /*1e40*/  LDL R168, [R1+0x4c] ;  /* 0x00004c0001a87983 */ /* 0x000f220000100800 */
[--C-:B------:R-:W-:Y:S01]  /*1e50*/  FADD.FTZ R33, R33, R160.reuse ;  /* 0x000000a021217221 */ /* 0x100fe20000010000 */
[----:B------:R-:W-:Y:S01]  /*1e60*/  FFMA.FTZ R29, R23, R160, R29 ;  /* 0x000000a0171d7223 */ /* 0x000fe2000001001d */
[----:B------:R-:W-:-:S02]  /*1e70*/  PRMT R160, R165, 0x7632, R160 ;  /* 0x00007632a5a07816 */ /* 0x000fc400000000a0 */
[----:B------:R-:W4:Y:S01]  /*1e80*/  LDL R165, [R1+0x6c] ;  /* 0x00006c0001a57983 */ /* 0x000f220000100800 */
[----:B------:R-:W-:-:S04]  /*1e90*/  PRMT R161, R161, 0x7632, R161 ;  /* 0x00007632a1a17816 */ /* 0x000fc800000000a1 */
[----:B------:R-:W-:Y:S01]  /*1ea0*/  SHF.L.U32 R161, R161, 0x10, RZ ;  /* 0x00000010a1a17819 */ /* 0x000fe200000006ff */
[----:B------:R-:W-:Y:S01]  /*1eb0*/  FADD.FTZ R144, R144, R164 ;  /* 0x000000a490907221 */ /* 0x000fe20000010000 */
[----:B------:R-:W-:-:S03]  /*1ec0*/  FFMA.FTZ R112, R25, R164, R112 ;  /* 0x000000a419707223 */ /* 0x000fc60000010070 */
[----:B------:R-:W-:Y:S01]  /*1ed0*/  FADD.FTZ R164, -R211, R161 ;  /* 0x000000a1d3a47221 */ /* 0x000fe20000010100 */
[----:B------:R-:W-:-:S03]  /*1ee0*/  SHF.L.U32 R160, R160, 0x10, RZ ;  /* 0x00000010a0a07819 */ /* 0x000fc600000006ff */
[----:B------:R-:W-:Y:S02]  /*1ef0*/  FMUL.FTZ R180, R18, R164 ;  /* 0x000000a412b47220 */ /* 0x000fe40000410000 */
[----:B------:R-:W-:Y:S02]  /*1f00*/  FADD.FTZ R35, R35, R160 ;  /* 0x000000a023237221 */ /* 0x000fe40000010000 */
[----:B------:R-:W-:Y:S01]  /*1f10*/  FFMA.FTZ R31, R180, R160, R31 ;  /* 0x000000a0b41f7223 */ /* 0x000fe2000001001f */
[----:B------:R-:W-:-:S05]  /*1f20*/  SHF.L.U32 R161, R162, 0x10, RZ ;  /* 0x00000010a2a17819 */ /* 0x000fca00000006ff */
[----:B------:R-:W-:Y:S01]  /*1f30*/  FADD.FTZ R39, R39, R161 ;  /* 0x000000a127277221 */ /* 0x000fe20000010000 */
[----:B------:R-:W-:Y:S01]  /*1f40*/  FFMA.FTZ R223, R180, R161, R223 ;  /* 0x000000a1b4df7223 */ /* 0x000fe200000100df */
[----:B------:R-:W-:-:S04]  /*1f50*/  ISETP.NE.U32.AND P0, PT, RZ, UR12, PT ;  /* 0x0000000cff007c0c */ /* 0x000fc8000bf05070 */
[----:B------:R-:W-:Y:S01]  /*1f60*/  ISETP.NE.AND.EX P0, PT, RZ, UR13, PT, P0 ;  /* 0x0000000dff007c0c */ /* 0x000fe2000bf05300 */
[----:B--2---:R-:W-:Y:S01]  /*1f70*/  FMUL.FTZ R164, R179, R160 ;  /* 0x000000a0b3a47220 */ /* 0x004fe20000410000 */
[----:B------:R-:W-:Y:S02]  /*1f80*/  PRMT R160, R162, 0x7632, R160 ;  /* 0x00007632a2a07816 */ /* 0x000fe400000000a0 */
[----:B------:R-:W-:Y:S02]  /*1f90*/  PRMT R162, R166, 0x7632, R162 ;  /* 0x00007632a6a27816 */ /* 0x000fe400000000a2 */
[----:B------:R-:W-:Y:S01]  /*1fa0*/  SHF.L.U32 R160, R160, 0x10, RZ ;  /* 0x00000010a0a07819 */ /* 0x000fe200000006ff */
[----:B------:R-:W-:Y:S01]  /*1fb0*/  FFMA.FTZ R179, R206, R161, R164 ;  /* 0x000000a1ceb37223 */ /* 0x000fe200000100a4 */
[----:B------:R-:W-:Y:S02]  /*1fc0*/  PRMT R161, R170, 0x7632, R161 ;  /* 0x00007632aaa17816 */ /* 0x000fe400000000a1 */
[----:B------:R-:W-:Y:S01]  /*1fd0*/  SHF.L.U32 R162, R162, 0x10, RZ ;  /* 0x00000010a2a27819 */ /* 0x000fe200000006ff */
[----:B------:R-:W-:Y:S01]  /*1fe0*/  FADD.FTZ R164, -R211, R160 ;  /* 0x000000a0d3a47221 */ /* 0x000fe20000010100 */
[----:B------:R-:W-:-:S03]  /*1ff0*/  SHF.L.U32 R160, R161, 0x10, RZ ;  /* 0x00000010a1a07819 */ /* 0x000fc600000006ff */
[----:B------:R-:W-:Y:S02]  /*2000*/  FMUL.FTZ R194, R18, R164 ;  /* 0x000000a412c27220 */ /* 0x000fe40000410000 */
[----:B------:R-:W-:Y:S02]  /*2010*/  FADD.FTZ R41, R41, R160 ;  /* 0x000000a029297221 */ /* 0x000fe40000010000 */
[----:B------:R-:W-:Y:S01]  /*2020*/  FFMA.FTZ R217, R194, R160, R217 ;  /* 0x000000a0c2d97223 */ /* 0x000fe200000100d9 */
[----:B---3--:R-:W-:-:S04]  /*2030*/  FMUL.FTZ R161, R193, R162 ;  /* 0x000000a2c1a17220 */ /* 0x008fc80000410000 */
[----:B----4-:R-:W-:Y:S01]  /*2040*/  FFMA.FTZ R193, R192, R160, R161 ;  /* 0x000000a0c0c17223 */ /* 0x010fe200000100a1 */
        /* <DEDUP_REMOVED lines=8> */
[CC--:B------:R-:W-:Y:S01]  /*20d0*/  FFMA.FTZ R218, R192.reuse, R161.reuse, R218 ;  /* 0x000000a1c0da7223 */ /* 0x0c0fe200000100da */
[----:B------:R-:W-:Y:S01]  /*20e0*/  FFMA.FTZ R191, R169, R161, R164 ;  /* 0x000000a1a9bf7223 */ /* 0x000fe200000100a4 */
[----:B------:R-:W-:-:S02]  /*20f0*/  FFMA.FTZ R114, R192, R160, R114 ;  /* 0x000000a0c0727223 */ /* 0x000fc40000010072 */
[----:B------:R-:W0:Y:S01]  /*2100*/  @P0 LDC.64 R160, c[0x0][0x438] ;  /* 0x00010e00ffa00b82 */ /* 0x000e220000000a00 */
[--C-:B------:R-:W-:Y:S01]  /*2110*/  FADD.FTZ R145, R145, R162.reuse ;  /* 0x000000a291917221 */ /* 0x100fe20000010000 */
[----:B------:R-:W-:Y:S01]  /*2120*/  FFMA.FTZ R113, R194, R162, R113 ;  /* 0x000000a2c2717223 */ /* 0x000fe20000010071 */
[----:B------:R-:W-:Y:S01]  /*2130*/  PRMT R162, R171, 0x7632, R162 ;  /* 0x00007632aba27816 */ /* 0x000fe200000000a2 */
[----:B0-----:R-:W-:-:S05]  /*2140*/  @P0 IMAD.WIDE.U32 R160, R226, 0x10, R160 ;  /* 0x00000010e2a00825 */ /* 0x001fca00078e00a0 */
[----:B------:R0:W5:Y:S02]  /*2150*/  @P0 LDG.E.128 R148, desc[UR10][R160.64] ;  /* 0x0000000aa0940981 */ /* 0x000164000c1e1d00 */
[----:B0-----:R-:W-:Y:S02]  /*2160*/  PRMT R161, R163, 0x7632, R161 ;  /* 0x00007632a3a17816 */ /* 0x001fe400000000a1 */
[----:B------:R-:W-:Y:S02]  /*2170*/  PRMT R160, R167, 0x7632, R160 ;  /* 0x00007632a7a07816 */ /* 0x000fe400000000a0 */
[----:B------:R-:W-:Y:S02]  /*2180*/  SHF.L.U32 R161, R161, 0x10, RZ ;  /* 0x00000010a1a17819 */ /* 0x000fe400000006ff */
[----:B------:R-:W-:-:S03]  /*2190*/  SHF.L.U32 R160, R160, 0x10, RZ ;  /* 0x00000010a0a07819 */ /* 0x000fc600000006ff */
[----:B------:R-:W-:Y:S01]  /*21a0*/  FADD.FTZ R161, -R211, R161 ;  /* 0x000000a1d3a17221 */ /* 0x000fe20000010100 */
[----:B------:R-:W-:-:S03]  /*21b0*/  SHF.L.U32 R162, R162, 0x10, RZ ;  /* 0x00000010a2a27819 */ /* 0x000fc600000006ff */
[----:B------:R-:W-:Y:S01]  /*21c0*/  FMUL.FTZ R205, R18, R161 ;  /* 0x000000a112cd7220 */ /* 0x000fe20000410000 */
[-C--:B------:R-:W-:Y:S01]  /*21d0*/  FMUL.FTZ R161, R168, R160.reuse ;  /* 0x000000a0a8a17220 */ /* 0x080fe20000410000 */
[----:B------:R-:W-:Y:S02]  /*21e0*/  FADD.FTZ R147, R147, R160 ;  /* 0x000000a093937221 */ /* 0x000fe40000010000 */
        /* <DEDUP_REMOVED lines=17> */
[C---:B------:R-:W-:Y:S01]  /*2300*/  FFMA.FTZ R219, R205.reuse, R162, R219 ;  /* 0x000000a2cddb7223 */ /* 0x040fe200000100db */
[----:B------:R-:W-:Y:S01]  /*2310*/  IADD3 R226, PT, PT, R226, 0x20, RZ ;  /* 0x00000020e2e27810 */ /* 0x000fe20007ffe0ff */
[----:B------:R-:W-:Y:S01]  /*2320*/  FADD.FTZ R224, R160, R206 ;  /* 0x000000cea0e07221 */ /* 0x000fe20000010000 */
[----:B------:R-:W-:-:S07]  /*2330*/  FFMA.FTZ R225, R205, R206, R161 ;  /* 0x000000cecde17223 */ /* 0x000fce00000100a1 */
.L_x_1083:
[----:B------:R-:W-:Y:S05]  /*2340*/  BSYNC.RECONVERGENT B1 ;  /* 0x0000000000017941 */ /* 0x000fea0003800200 */
.L_x_1082:
        /* <DEDUP_REMOVED lines=12> */
[----:B------:R-:W4:Y:S04]  /*2410*/  LDL R187, [R1] ;  /* 0x0000000001bb7983 */ /* 0x000f280000100800 */
        /* <DEDUP_REMOVED lines=17> */
[----:B------:R-:W-:-:S03]  /*2530*/  SHF.L.U32 R27, R165, 0x10, RZ ;  /* 0x00000010a51b7819 */ /* 0x000fc600000006ff */
[----:B------:R-:W-:Y:S01]  /*2540*/  FADD.FTZ R7, -R211, R7 ;  /* 0x00000007d3077221 */ /* 0x000fe20000010100 */
[----:B------:R-:W-:Y:S01]  /*2550*/  PRMT R160, R160, 0x7632, R160 ;  /* 0x00007632a0a07816 */ /* 0x000fe200000000a0 */
[----:B------:R-:W-:Y:S02]  /*2560*/  FMUL.FTZ R172, R177, R27 ;  /* 0x0000001bb1ac7220 */ /* 0x000fe40000410000 */
[----:B------:R-:W-:Y:S01]  /*2570*/  FMUL.FTZ R7, R18, R7 ;  /* 0x0000000712077220 */ /* 0x000fe20000410000 */
[----:B------:R-:W2:Y:S01]  /*2580*/  LDL R177, [R1+0x1c] ;  /* 0x00001c0001b17983 */ /* 0x000ea20000100800 */
[----:B------:R-:W-:Y:S02]  /*2590*/  FADD.FTZ R118, R118, R27 ;  /* 0x0000001b76767221 */ /* 0x000fe40000010000 */
[----:B------:R-:W-:Y:S01]  /*25a0*/  FFMA.FTZ R90, R7, R27, R90 ;  /* 0x0000001b075a7223 */ /* 0x000fe2000001005a */
[----:B------:R-:W-:Y:S01]  /*25b0*/  SHF.L.U32 R27, R160, 0x10, RZ ;  /* 0x00000010a01b7819 */ /* 0x000fe200000006ff */
[----:B------:R-:W-:Y:S01]  /*25c0*/  FADD.FTZ R116, R116, R6 ;  /* 0x0000000674747221 */ /* 0x000fe20000010000 */
[----:B------:R-:W-:Y:S01]  /*25d0*/  PRMT R160, R164, 0x7632, R160 ;  /* 0x00007632a4a07816 */ /* 0x000fe200000000a0 */
[----:B------:R-:W-:Y:S01]  /*25e0*/  FFMA.FTZ R88, R9, R6, R88 ;  /* 0x0000000609587223 */ /* 0x000fe20000010058 */
[----:B------:R-:W-:-:S02]  /*25f0*/  SHF.L.U32 R6, R169, 0x10, RZ ;  /* 0x00000010a9067819 */ /* 0x000fc400000006ff */
[----:B------:R-:W-:Y:S02]  /*2600*/  PRMT R161, R168, 0x7632, R161 ;  /* 0x00007632a8a17816 */ /* 0x000fe400000000a1 */
[----:B------:R-:W-:Y:S01]  /*2610*/  SHF.L.U32 R160, R160, 0x10, RZ ;  /* 0x00000010a0a07819 */ /* 0x000fe200000006ff */
[----:B------:R-:W-:Y:S01]  /*2620*/  FADD.FTZ R66, R66, R6 ;  /* 0x0000000642427221 */ /* 0x000fe20000010000 */
[-C--:B------:R-:W-:Y:S01]  /*2630*/  FFMA.FTZ R214, R7, R6.reuse, R214 ;  /* 0x0000000607d67223 */ /* 0x080fe200000100d6 */
[----:B------:R-:W-:Y:S01]  /*2640*/  FFMA.FTZ R6, R190, R6, R172 ;  /* 0x00000006be067223 */ /* 0x000fe200000100ac */
[----:B------:R-:W-:Y:S01]  /*2650*/  SHF.L.U32 R168, R161, 0x10, RZ ;  /* 0x00000010a1a87819 */ /* 0x000fe200000006ff */
[----:B------:R-:W-:Y:S02]  /*2660*/  FMUL.FTZ R172, R189, R160 ;  /* 0x000000a0bdac7220 */ /* 0x000fe40000410000 */
[----:B------:R-:W3:Y:S01]  /*2670*/  LDL R189, [R1+0x4] ;  /* 0x0000040001bd7983 */ /* 0x000ee20000100800 */
[----:B------:R-:W-:Y:S01]  /*2680*/  SHF.L.U32 R164, R162, 0x10, RZ ;  /* 0x00000010a2a47819 */ /* 0x000fe200000006ff */
[----:B------:R-:W-:-:S02]  /*2690*/  FFMA.FTZ R172, R188, R168, R172 ;  /* 0x000000a8bcac7223 */ /* 0x000fc400000100ac */
[----:B------:R-:W4:Y:S02]  /*26a0*/  LDL R188, [R1+0x24] ;  /* 0x0000240001bc7983 */ /* 0x000f240000100800 */
[----:B------:R-:W-:Y:S01]  /*26b0*/  FADD.FTZ R173, -R211, R164 ;  /* 0x000000a4d3ad7221 */ /* 0x000fe20000010100 */
[----:B------:R-:W-:-:S05]  /*26c0*/  SHF.L.U32 R164, R166, 0x10, RZ ;  /* 0x00000010a6a47819 */ /* 0x000fca00000006ff */
[----:B------:R-:W-:Y:S02]  /*26d0*/  FMUL.FTZ R174, R187, R164 ;  /* 0x000000a4bbae7220 */ /* 0x000fe40000410000 */
[----:B------:R-:W4:Y:S01]  /*26e0*/  LDL R187, [R1+0x8] ;  /* 0x0000080001bb7983 */ /* 0x000f220000100800 */
[----:B------:R-:W-:-:S03]  /*26f0*/  PRMT R162, R169, 0x7632, R162 ;  /* 0x00007632a9a27816 */ /* 0x000fc600000000a2 */
[----:B------:R-:W4:Y:S01]  /*2700*/  LDL R169, [R1+0x28] ;  /* 0x0000280001a97983 */ /* 0x000f220000100800 */
[----:B------:R-:W-:-:S04]  /*2710*/  FADD.FTZ R27, -R211, R27 ;  /* 0x0000001bd31b7221 */ /* 0x000fc80000010100 */
[C---:B------:R-:W-:Y:S01]  /*2720*/  FMUL.FTZ R27, R18.reuse, R27 ;  /* 0x0000001b121b7220 */ /* 0x040fe20000410000 */
[----:B------:R-:W-:Y:S01]  /*2730*/  FADD.FTZ R65, R65, R168 ;  /* 0x000000a841417221 */ /* 0x000fe20000010000 */
[----:B------:R-:W-:Y:S02]  /*2740*/  FMUL.FTZ R173, R18, R173 ;  /* 0x000000ad12ad7220 */ /* 0x000fe40000410000 */
[----:B------:R-:W-:Y:S01]  /*2750*/  FFMA.FTZ R213, R27, R168, R213 ;  /* 0x000000a81bd57223 */ /* 0x000fe200000100d5 */
[----:B------:R-:W-:Y:S01]  /*2760*/  SHF.L.U32 R168, R170, 0x10, RZ ;  /* 0x00000010aaa87819 */ /* 0x000fe200000006ff */
[----:B------:R-:W-:Y:S01]  /*2770*/  FADD.FTZ R117, R117, R160 ;  /* 0x000000a075757221 */ /* 0x000fe20000010000 */
[----:B------:R-:W-:-:S03]  /*2780*/  FFMA.FTZ R89, R27, R160, R89 ;  /* 0x000000a01b597223 */ /* 0x000fc60000010059 */
[----:B------:R-:W-:Y:S01]  /*2790*/  FADD.FTZ R68, R68, R168 ;  /* 0x000000a844447221 */ /* 0x000fe20000010000 */
[-C--:B------:R-:W-:Y:S01]  /*27a0*/  FFMA.FTZ R44, R173, R168.reuse, R44 ;  /* 0x000000a8ad2c7223 */ /* 0x080fe2000001002c */
        /* <DEDUP_REMOVED lines=27> */
[----:B------:R-:W-:Y:S01]  /*2960*/  FMUL.FTZ R190, R18, R164 ;  /* 0x000000a412be7220 */ /* 0x000fe20000410000 */
[----:B---3--:R-:W-:Y:S01]  /*2970*/  FMUL.FTZ R161, R189, R162 ;  /* 0x000000a2bda17220 */ /* 0x008fe20000410000 */
[----:B------:R-:W-:Y:S02]  /*2980*/  FADD.FTZ R69, R69, R160 ;  /* 0x000000a045457221 */ /* 0x000fe40000010000 */
[-C--:B------:R-:W-:Y:S01]  /*2990*/  FFMA.FTZ R45, R190, R160.reuse, R45 ;  /* 0x000000a0be2d7223 */ /* 0x080fe2000001002d */
        /* <DEDUP_REMOVED lines=48> */
.L_x_1085:
[----:B------:R-:W-:Y:S05]  /*2ca0*/  BSYNC.RECONVERGENT B1 ;  /* 0x0000000000017941 */ /* 0x000fea0003800200 */
.L_x_1084:
[----:B------:R-:W-:Y:S04]  /*2cb0*/  BSSY.RECONVERGENT B1, `(.L_x_1086) ;  /* 0x0000084000017945 */ /* 0x000fe80003800200 */
[----:B------:R-:W-:Y:S05]  /*2cc0*/  @!P1 BRA `(.L_x_1087) ;  /* 0x0000000800089947 */ /* 0x000fea0003800000 */
[----:B------:R-:W0:Y:S08]  /*2cd0*/  LDC.64 R2, c[0x0][0x3a8] ;  /* 0x0000ea00ff027b82 */ /* 0x000e300000000a00 */
[----:B------:R-:W1:Y:S08]  /*2ce0*/  LDC.64 R4, c[0x0][0x430] ;  /* 0x00010c00ff047b82 */ /* 0x000e700000000a00 */
[----:B------:R-:W2:Y:S01]  /*2cf0*/  LDC.64 R168, c[0x0][0x428] ;  /* 0x00010a00ffa87b82 */ /* 0x000ea20000000a00 */
[----:B0-----:R-:W-:-:S05]  /*2d00*/  IMAD.WIDE.U32 R2, R226, 0x10, R2 ;  /* 0x00000010e2027825 */ /* 0x001fca00078e0002 */
[----:B------:R0:W3:Y:S01]  /*2d10*/  LDG.E.128 R160, desc[UR10][R2.64] ;  /* 0x0000000a02a07981 */ /* 0x0000e2000c1e1d00 */
[----:B-1----:R-:W-:-:S05]  /*2d20*/  IMAD.WIDE.U32 R4, R226, 0x10, R4 ;  /* 0x00000010e2047825 */ /* 0x002fca00078e0004 */
[----:B------:R-:W4:Y:S01]  /*2d30*/  LDG.E.128 R164, desc[UR10][R4.64] ;  /* 0x0000000a04a47981 */ /* 0x000f22000c1e1d00 */
[----:B--2---:R-:W-:-:S06]  /*2d40*/  IMAD.WIDE.U32 R168, R226, 0x10, R168 ;  /* 0x00000010e2a87825 */ /* 0x004fcc00078e00a8 */
[----:B------:R-:W2:Y:S01]  /*2d50*/  LDG.E.128 R168, desc[UR10][R168.64] ;  /* 0x0000000aa8a87981 */ /* 0x000ea2000c1e1d00 */
[----:B------:R-:W-:-:S04]  /*2d60*/  ISETP.NE.U32.AND P0, PT, RZ, UR12, PT ;  /* 0x0000000cff007c0c */ /* 0x000fc8000bf05070 */
[----:B------:R-:W-:-:S13]  /*2d70*/  ISETP.NE.AND.EX P0, PT, RZ, UR13, PT, P0 ;  /* 0x0000000dff007c0c */ /* 0x000fda000bf05300 */
[----:B0-----:R-:W0:Y:S02]  /*2d80*/  @P0 LDC.64 R2, c[0x0][0x438] ;  /* 0x00010e00ff020b82 */ /* 0x001e240000000a00 */
[----:B0-----:R-:W-:-:S05]  /*2d90*/  @P0 IMAD.WIDE.U32 R2, R226, 0x10, R2 ;  /* 0x00000010e2020825 */ /* 0x001fca00078e0002 */
[----:B------:R3:W5:Y:S02]  /*2da0*/  @P0 LDG.E.128 R156, desc[UR10][R2.64] ;  /* 0x0000000a029c0981 */ /* 0x000764000c1e1d00 */
[----:B---3--:R-:W-:-:S05]  /*2db0*/  SHF.L.U32 R2, R160, 0x10, RZ ;  /* 0x00000010a0027819 */ /* 0x008fca00000006ff */
[----:B------:R-:W-:Y:S01]  /*2dc0*/  FADD.FTZ R5, -R211, R2 ;  /* 0x00000002d3057221 */ /* 0x000fe20000010100 */
[----:B----4-:R-:W-:-:S03]  /*2dd0*/  SHF.L.U32 R2, R164, 0x10, RZ ;  /* 0x00000010a4027819 */ /* 0x010fc600000006ff */
[----:B-----5:R-:W-:Y:S02]  /*2de0*/  FMUL.FTZ R5, R18, R5 ;  /* 0x0000000512057220 */ /* 0x020fe40000410000 */
[----:B------:R-:W-:Y:S01]  /*2df0*/  FMUL.FTZ R4, R240, R2 ;  /* 0x00000002f0047220 */ /* 0x000fe20000410000 */
[----:B--2---:R-:W-:-:S05]  /*2e00*/  SHF.L.U32 R3, R168, 0x10, RZ ;  /* 0x00000010a8037819 */ /* 0x004fca00000006ff */
[----:B------:R-:W-:Y:S01]  /*2e10*/  FADD.FTZ R72, R72, R3 ;  /* 0x0000000348487221 */ /* 0x000fe20000010000 */
[-C--:B------:R-:W-:Y:S01]  /*2e20*/  FFMA.FTZ R48, R5, R3.reuse, R48 ;  /* 0x0000000305307223 */ /* 0x080fe20000010030 */
[----:B------:R-:W-:Y:S01]  /*2e30*/  FFMA.FTZ R4, R248, R3, R4 ;  /* 0x00000003f8047223 */ /* 0x000fe20000010004 */
[----:B------:R-:W-:Y:S02]  /*2e40*/  SHF.L.U32 R3, R161, 0x10, RZ ;  /* 0x00000010a1037819 */ /* 0x000fe400000006ff */
[----:B------:R-:W-:Y:S02]  /*2e50*/  PRMT R161, R160, 0x7632, R161 ;  /* 0x00007632a0a17816 */ /* 0x000fe400000000a1 */
[----:B------:R-:W-:Y:S01]  /*2e60*/  PRMT R160, R164, 0x7632, R160 ;  /* 0x00007632a4a07816 */ /* 0x000fe200000000a0 */
[----:B------:R-:W-:Y:S01]  /*2e70*/  FADD.FTZ R3, -R211, R3 ;  /* 0x00000003d3037221 */ /* 0x000fe20000010100 */
[----:B------:R-:W-:Y:S02]  /*2e80*/  SHF.L.U32 R164, R161, 0x10, RZ ;  /* 0x00000010a1a47819 */ /* 0x000fe400000006ff */
[----:B------:R-:W-:Y:S01]  /*2e90*/  SHF.L.U32 R175, R165, 0x10, RZ ;  /* 0x00000010a5af7819 */ /* 0x000fe200000006ff */
[----:B------:R-:W-:Y:S01]  /*2ea0*/  FMUL.FTZ R3, R18, R3 ;  /* 0x0000000312037220 */ /* 0x000fe20000410000 */
[----:B------:R-:W-:Y:S01]  /*2eb0*/  PRMT R161, R168, 0x7632, R161 ;  /* 0x00007632a8a17816 */ /* 0x000fe200000000a1 */
[----:B------:R-:W-:Y:S01]  /*2ec0*/  FADD.FTZ R168, -R211, R164 ;  /* 0x000000a4d3a87221 */ /* 0x000fe20000010100 */
[----:B------:R-:W-:Y:S01]  /*2ed0*/  SHF.L.U32 R160, R160, 0x10, RZ ;  /* 0x00000010a0a07819 */ /* 0x000fe200000006ff */
[----:B------:R-:W-:Y:S01]  /*2ee0*/  FADD.FTZ R124, R124, R2 ;  /* 0x000000027c7c7221 */ /* 0x000fe20000010000 */
[----:B------:R-:W-:Y:S01]  /*2ef0*/  FFMA.FTZ R96, R5, R2, R96 ;  /* 0x0000000205607223 */ /* 0x000fe20000010060 */
[----:B------:R-:W-:Y:S01]  /*2f00*/  SHF.L.U32 R2, R169, 0x10, RZ ;  /* 0x00000010a9027819 */ /* 0x000fe200000006ff */
[-C--:B------:R-:W-:Y:S01]  /*2f10*/  FMUL.FTZ R176, R242, R175.reuse ;  /* 0x000000aff2b07220 */ /* 0x080fe20000410000 */
[----:B------:R-:W-:Y:S01]  /*2f20*/  FADD.FTZ R126, R126, R175 ;  /* 0x000000af7e7e7221 */ /* 0x000fe20000010000 */
[----:B------:R-:W-:Y:S01]  /*2f30*/  FFMA.FTZ R98, R3, R175, R98 ;  /* 0x000000af03627223 */ /* 0x000fe20000010062 */
[----:B------:R-:W-:Y:S01]  /*2f40*/  SHF.L.U32 R164, R161, 0x10, RZ ;  /* 0x00000010a1a47819 */ /* 0x000fe200000006ff */
[----:B------:R-:W-:Y:S01]  /*2f50*/  FMUL.FTZ R175, R18, R168 ;  /* 0x000000a812af7220 */ /* 0x000fe20000410000 */
[----:B------:R-:W-:Y:S01]  /*2f60*/  FMUL.FTZ R168, R241, R160 ;  /* 0x000000a0f1a87220 */ /* 0x000fe20000410000 */
[----:B------:R-:W-:Y:S01]  /*2f70*/  PRMT R161, R161, 0x7632, R161 ;  /* 0x00007632a1a17816 */ /* 0x000fe200000000a1 */
[----:B------:R-:W-:Y:S01]  /*2f80*/  FADD.FTZ R74, R74, R2 ;  /* 0x000000024a4a7221 */ /* 0x000fe20000010000 */
[-C--:B------:R-:W-:Y:S01]  /*2f90*/  FFMA.FTZ R50, R3, R2.reuse, R50 ;  /* 0x0000000203327223 */ /* 0x080fe20000010032 */
[----:B------:R-:W-:Y:S01]  /*2fa0*/  FFMA.FTZ R2, R250, R2, R176 ;  /* 0x00000002fa027223 */ /* 0x000fe200000100b0 */
[----:B------:R-:W-:Y:S01]  /*2fb0*/  FADD.FTZ R125, R125, R160 ;  /* 0x000000a07d7d7221 */ /* 0x000fe20000010000 */
[----:B------:R-:W-:Y:S01]  /*2fc0*/  FFMA.FTZ R97, R175, R160, R97 ;  /* 0x000000a0af617223 */ /* 0x000fe20000010061 */
[----:B------:R-:W-:Y:S01]  /*2fd0*/  FADD.FTZ R73, R73, R164 ;  /* 0x000000a449497221 */ /* 0x000fe20000010000 */
[-C--:B------:R-:W-:Y:S01]  /*2fe0*/  FFMA.FTZ R49, R175, R164.reuse, R49 ;  /* 0x000000a4af317223 */ /* 0x080fe20000010031 */
[----:B------:R-:W-:Y:S01]  /*2ff0*/  FFMA.FTZ R176, R249, R164, R168 ;  /* 0x000000a4f9b07223 */ /* 0x000fe200000100a8 */
[----:B------:R-:W-:-:S02]  /*3000*/  SHF.L.U32 R160, R161, 0x10, RZ ;  /* 0x00000010a1a07819 */ /* 0x000fc400000006ff */
[----:B------:R-:W-:Y:S02]  /*3010*/  PRMT R164, R165, 0x7632, R164 ;  /* 0x00007632a5a47816 */ /* 0x000fe400000000a4 */
[----:B------:R-:W-:Y:S01]  /*3020*/  PRMT R161, R169, 0x7632, R161 ;  /* 0x00007632a9a17816 */ /* 0x000fe200000000a1 */
[----:B------:R-:W-:Y:S01]  /*3030*/  FADD.FTZ R165, -R211, R160 ;  /* 0x000000a0d3a57221 */ /* 0x000fe20000010100 */
[----:B------:R-:W-:Y:S02]  /*3040*/  SHF.L.U32 R164, R164, 0x10, RZ ;  /* 0x00000010a4a47819 */ /* 0x000fe400000006ff */
[----:B------:R-:W-:Y:S01]  /*3050*/  SHF.L.U32 R160, R161, 0x10, RZ ;  /* 0x00000010a1a07819 */ /* 0x000fe200000006ff */
[----:B------:R-:W-:Y:S01]  /*3060*/  FMUL.FTZ R183, R18, R165 ;  /* 0x000000a512b77220 */ /* 0x000fe20000410000 */
[----:B------:R-:W-:Y:S01]  /*3070*/  SHF.L.U32 R161, R162, 0x10, RZ ;  /* 0x00000010a2a17819 */ /* 0x000fe200000006ff */
[----:B------:R-:W-:-:S04]  /*3080*/  FMUL.FTZ R165, R243, R164 ;  /* 0x000000a4f3a57220 */ /* 0x000fc80000410000 */
[-C--:B------:R-:W-:Y:S01]  /*3090*/  FFMA.FTZ R184, R251, R160.reuse, R165 ;  /* 0x000000a0fbb87223 */ /* 0x080fe200000100a5 */
[----:B------:R-:W-:Y:S01]  /*30a0*/  FADD.FTZ R161, -R211, R161 ;  /* 0x000000a1d3a17221 */ /* 0x000fe20000010100 */
[----:B------:R-:W-:Y:S01]  /*30b0*/  SHF.L.U32 R165, R166, 0x10, RZ ;  /* 0x00000010a6a57819 */ /* 0x000fe200000006ff */
[----:B------:R-:W-:Y:S01]  /*30c0*/  FADD.FTZ R75, R75, R160 ;  /* 0x000000a04b4b7221 */ /* 0x000fe20000010000 */
[----:B------:R-:W-:Y:S01]  /*30d0*/  FFMA.FTZ R51, R183, R160, R51 ;  /* 0x000000a0b7337223 */ /* 0x000fe20000010033 */
[----:B------:R-:W-:Y:S01]  /*30e0*/  SHF.L.U32 R160, R170, 0x10, RZ ;  /* 0x00000010aaa07819 */ /* 0x000fe200000006ff */
[----:B------:R-:W-:Y:S01]  /*30f0*/  FMUL.FTZ R185, R18, R161 ;  /* 0x000000a112b97220 */ /* 0x000fe20000410000 */
[----:B------:R-:W-:Y:S01]  /*3100*/  FMUL.FTZ R161, R236, R165 ;  /* 0x000000a5eca17220 */ /* 0x000fe20000410000 */
[----:B------:R-:W-:Y:S02]  /*3110*/  PRMT R162, R162, 0x7632, R162 ;  /* 0x00007632a2a27816 */ /* 0x000fe400000000a2 */
[----:B------:R-:W-:Y:S01]  /*3120*/  FADD.FTZ R76, R76, R160 ;  /* 0x000000a04c4c7221 */ /* 0x000fe20000010000 */
[-C--:B------:R-:W-:Y:S01]  /*3130*/  FFMA.FTZ R52, R185, R160.reuse, R52 ;  /* 0x000000a0b9347223 */ /* 0x080fe20000010034 */
[----:B------:R-:W-:Y:S01]  /*3140*/  FFMA.FTZ R186, R244, R160, R161 ;  /* 0x000000a0f4ba7223 */ /* 0x000fe200000100a1 */
[----:B------:R-:W-:-:S02]  /*3150*/  PRMT R160, R163, 0x7632, R160 ;  /* 0x00007632a3a07816 */ /* 0x000fc400000000a0 */
[----:B------:R-:W-:Y:S02]  /*3160*/  SHF.L.U32 R161, R163, 0x10, RZ ;  /* 0x00000010a3a17819 */ /* 0x000fe400000006ff */
[----:B------:R-:W-:Y:S02]  /*3170*/  SHF.L.U32 R162, R162, 0x10, RZ ;  /* 0x00000010a2a27819 */ /* 0x000fe400000006ff */
[----:B------:R-:W-:Y:S01]  /*3180*/  PRMT R163, R166, 0x7632, R163 ;  /* 0x00007632a6a37816 */ /* 0x000fe200000000a3 */
[----:B------:R-:W-:Y:S01]  /*3190*/  FADD.FTZ R127, R127, R164 ;  /* 0x000000a47f7f7221 */ /* 0x000fe20000010000 */
[----:B------:R-:W-:Y:S01]  /*31a0*/  FFMA.FTZ R99, R183, R164, R99 ;  /* 0x000000a4b7637223 */ /* 0x000fe20000010063 */
[----:B------:R-:W-:Y:S01]  /*31b0*/  FADD.FTZ R162, -R211, R162 ;  /* 0x000000a2d3a27221 */ /* 0x000fe20000010100 */
[----:B------:R-:W-:Y:S02]  /*31c0*/  PRMT R164, R170, 0x7632, R164 ;  /* 0x00007632aaa47816 */ /* 0x000fe400000000a4 */
[----:B------:R-:W-:Y:S01]  /*31d0*/  SHF.L.U32 R163, R163, 0x10, RZ ;  /* 0x00000010a3a37819 */ /* 0x000fe200000006ff */
[----:B------:R-:W-:Y:S01]  /*31e0*/  FMUL.FTZ R199, R18, R162 ;  /* 0x000000a212c77220 */ /* 0x000fe20000410000 */
[----:B------:R-:W-:-:S03]  /*31f0*/  SHF.L.U32 R164, R164, 0x10, RZ ;  /* 0x00000010a4a47819 */ /* 0x000fc600000006ff */
[----:B------:R-:W-:Y:S01]  /*3200*/  FMUL.FTZ R162, R237, R163 ;  /* 0x000000a3eda27220 */ /* 0x000fe20000410000 */
[----:B------:R-:W-:-:S03]  /*3210*/  FADD.FTZ R161, -R211, R161 ;  /* 0x000000a1d3a17221 */ /* 0x000fc60000010100 */
[-C--:B------:R-:W-:Y:S01]  /*3220*/  FFMA.FTZ R200, R245, R164.reuse, R162 ;  /* 0x000000a4f5c87223 */ /* 0x080fe200000100a2 */
[----:B------:R-:W-:Y:S01]  /*3230*/  SHF.L.U32 R162, R167, 0x10, RZ ;  /* 0x00000010a7a27819 */ /* 0x000fe200000006ff */
[----:B------:R-:W-:Y:S01]  /*3240*/  FADD.FTZ R77, R77, R164 ;  /* 0x000000a44d4d7221 */ /* 0x000fe20000010000 */
[----:B------:R-:W-:Y:S01]  /*3250*/  FFMA.FTZ R53, R199, R164, R53 ;  /* 0x000000a4c7357223 */ /* 0x000fe20000010035 */
[----:B------:R-:W-:Y:S01]  /*3260*/  SHF.L.U32 R164, R171, 0x10, RZ ;  /* 0x00000010aba47819 */ /* 0x000fe200000006ff */
[----:B------:R-:W-:Y:S01]  /*3270*/  FMUL.FTZ R201, R18, R161 ;  /* 0x000000a112c97220 */ /* 0x000fe20000410000 */
[----:B------:R-:W-:Y:S01]  /*3280*/  FMUL.FTZ R161, R238, R162 ;  /* 0x000000a2eea17220 */ /* 0x000fe20000410000 */
[----:B------:R-:W-:-:S03]  /*3290*/  SHF.L.U32 R160, R160, 0x10, RZ ;  /* 0x00000010a0a07819 */ /* 0x000fc600000006ff */
[--C-:B------:R-:W-:Y:S01]  /*32a0*/  FFMA.FTZ R202, R246, R164, R161.reuse ;  /* 0x000000a4f6ca7223 */ /* 0x100fe200000100a1 */
        /* <DEDUP_REMOVED lines=8> */
[-C--:B------:R-:W-:Y:S01]  /*3330*/  FMUL.FTZ R160, R239, R161.reuse ;  /* 0x000000a1efa07220 */ /* 0x080fe20000410000 */
[----:B------:R-:W-:Y:S01]  /*3340*/  FADD.FTZ R131, R131, R161 ;  /* 0x000000a183837221 */ /* 0x000fe20000010000 */
[----:B------:R-:W-:Y:S01]  /*3350*/  FFMA.FTZ R103, R209, R161, R103 ;  /* 0x000000a1d1677223 */ /* 0x000fe20000010067 */
[----:B------:R-:W-:Y:S01]  /*3360*/  FFMA.FTZ R161, R5, R4, R225 ;  /* 0x0000000405a17223 */ /* 0x000fe200000100e1 */
[----:B------:R-:W-:Y:S01]  /*3370*/  FFMA.FTZ R210, R247, R162, R160 ;  /* 0x000000a2f7d27223 */ /* 0x000fe200000100a0 */
[----:B------:R-:W-:Y:S02]  /*3380*/  FADD.FTZ R160, R224, R4 ;  /* 0x00000004e0a07221 */ /* 0x000fe40000010000 */
[----:B------:R-:W-:Y:S02]  /*3390*/  FFMA.FTZ R161, R175, R176, R161 ;  /* 0x000000b0afa17223 */ /* 0x000fe400000100a1 */
[----:B------:R-:W-:Y:S02]  /*33a0*/  FADD.FTZ R160, R160, R176 ;  /* 0x000000b0a0a07221 */ /* 0x000fe40000010000 */
[----:B------:R-:W-:-:S02]  /*33b0*/  FFMA.FTZ R161, R3, R2, R161 ;  /* 0x0000000203a17223 */ /* 0x000fc400000100a1 */
[----:B------:R-:W-:Y:S02]  /*33c0*/  FADD.FTZ R160, R160, R2 ;  /* 0x00000002a0a07221 */ /* 0x000fe40000010000 */
[----:B------:R-:W-:Y:S02]  /*33d0*/  FFMA.FTZ R161, R183, R184, R161 ;  /* 0x000000b8b7a17223 */ /* 0x000fe400000100a1 */
[----:B------:R-:W-:Y:S02]  /*33e0*/  FADD.FTZ R160, R160, R184 ;  /* 0x000000b8a0a07221 */ /* 0x000fe40000010000 */
[----:B------:R-:W-:Y:S02]  /*33f0*/  FFMA.FTZ R161, R185, R186, R161 ;  /* 0x000000bab9a17223 */ /* 0x000fe400000100a1 */
[----:B------:R-:W-:Y:S02]  /*3400*/  FADD.FTZ R160, R160, R186 ;  /* 0x000000baa0a07221 */ /* 0x000fe40000010000 */
[----:B------:R-:W-:-:S02]  /*3410*/  FFMA.FTZ R161, R199, R200, R161 ;  /* 0x000000c8c7a17223 */ /* 0x000fc400000100a1 */
[----:B------:R-:W-:Y:S02]  /*3420*/  FADD.FTZ R160, R160, R200 ;  /* 0x000000c8a0a07221 */ /* 0x000fe40000010000 */
[----:B------:R-:W-:Y:S02]  /*3430*/  FFMA.FTZ R161, R201, R202, R161 ;  /* 0x000000cac9a17223 */ /* 0x000fe400000100a1 */
        /* <DEDUP_REMOVED lines=11> */
.L_x_1087:
[----:B------:R-:W-:Y:S05]  /*34f0*/  BSYNC.RECONVERGENT B1 ;  /* 0x0000000000017941 */ /* 0x000fea0003800200 */
.L_x_1086:
        /* <DEDUP_REMOVED lines=23> */
.L_x_1155:
        /* <DEDUP_REMOVED lines=47> */
.L_x_1093:
        /* <DEDUP_REMOVED lines=33> */
.L_x_1092:
        /* <DEDUP_REMOVED lines=36> */
.L_x_1095:
        /* <DEDUP_REMOVED lines=37> */
.L_x_1091:
        /* <DEDUP_REMOVED lines=49> */
.L_x_1097:
        /* <DEDUP_REMOVED lines=45> */
.L_x_1096:
        /* <DEDUP_REMOVED lines=48> */
.L_x_1098:
        /* <DEDUP_REMOVED lines=12> */
[----:B------:R-:W-:Y:S01]  /*49a0*/  FFMA.FTZ R135, R203, R164, R165 ;  /* 0x000000a4cb877223 */ /* 0x000fe200000100a5 */
[----:B------:R-:W-:Y:S01]  /*49b0*/  SHF.L.U32 R141, R141, 0x10, RZ ;  /* 0x000000108d8d7819 */ /* 0x000fe200000006ff */
[--C-:B------:R-:W-:Y:S01]  /*49c0*/  FADD.FTZ R140, R197, -R133.reuse ;  /* 0x80000085c58c7221 */ /* 0x100fe20000010000 */
[C---:B------:R-:W-:Y:S01]  /*49d0*/  PRMT R133, R139.reuse, 0x7632, R133 ;  /* 0x000076328b857816 */ /* 0x040fe20000000085 */
[----:B------:R-:W-:Y:S01]  /*49e0*/  FADD.FTZ R135, R204, -R135 ;  /* 0x80000087cc877221 */ /* 0x000fe20000010000 */
[----:B------:R-:W-:Y:S01]  /*49f0*/  SHF.L.U32 R143, R139, 0x10, RZ ;  /* 0x000000108b8f7819 */ /* 0x000fe200000006ff */
[----:B------:R-:W-:Y:S01]  /*4a00*/  FFMA.FTZ R140, R18, R140, R141 ;  /* 0x0000008c128c7223 */ /* 0x000fe2000001008d */
[----:B------:R-:W-:Y:S01]  /*4a10*/  SHF.L.U32 R133, R133, 0x10, RZ ;  /* 0x0000001085857819 */ /* 0x000fe200000006ff */
[----:B------:R-:W-:Y:S01]  /*4a20*/  FFMA.FTZ R141, R20, R164, R165 ;  /* 0x000000a4148d7223 */ /* 0x000fe200000100a5 */
[----:B------:R-:W-:-:S03]  /*4a30*/  SHF.L.U32 R160, R138, 0x10, RZ ;  /* 0x000000108aa07819 */ /* 0x000fc600000006ff */
[----:B------:R-:W-:Y:S01]  /*4a40*/  FFMA.FTZ R142, R18, R135, R133 ;  /* 0x00000087128e7223 */ /* 0x000fe20000010085 */
[-C--:B------:R-:W-:Y:S01]  /*4a50*/  FFMA.FTZ R135, R15, R164.reuse, R165 ;  /* 0x000000a40f877223 */ /* 0x080fe200000100a5 */
[----:B------:R-:W-:Y:S01]  /*4a60*/  SHF.L.U32 R133, R137, 0x10, RZ ;  /* 0x0000001089857819 */ /* 0x000fe200000006ff */
[----:B------:R-:W-:Y:S02]  /*4a70*/  FADD.FTZ R141, R19, -R141 ;  /* 0x8000008d138d7221 */ /* 0x000fe40000010000 */
[----:B------:R-:W-:Y:S02]  /*4a80*/  FADD.FTZ R135, R14, -R135 ;  /* 0x800000870e877221 */ /* 0x000fe40000010000 */
[----:B------:R-:W-:Y:S01]  /*4a90*/  FFMA.FTZ R141, R18, R141, R160 ;  /* 0x0000008d128d7223 */ /* 0x000fe200000100a0 */
[----:B------:R-:W-:Y:S01]  /*4aa0*/  SHF.L.U32 R160, R136, 0x10, RZ ;  /* 0x0000001088a07819 */ /* 0x000fe200000006ff */
[----:B------:R-:W-:Y:S01]  /*4ab0*/  FFMA.FTZ R135, R18, R135, R133 ;  /* 0x0000008712877223 */ /* 0x000fe20000010085 */
[----:B------:R-:W-:-:S02]  /*4ac0*/  FFMA.FTZ R133, R196, R164, R165 ;  /* 0x000000a4c4857223 */ /* 0x000fc400000100a5 */
[----:B------:R-:W-:Y:S02]  /*4ad0*/  F2FP.BF16.F32.PACK_AB R162, R140, R141 ;  /* 0x0000008d8ca2723e */ /* 0x000fe400000010ff */
[----:B------:R-:W-:Y:S01]  /*4ae0*/  FADD.FTZ R133, R195, -R133 ;  /* 0x80000085c3857221 */ /* 0x000fe20000010000 */
[----:B------:R-:W-:Y:S02]  /*4af0*/  F2FP.BF16.F32.PACK_AB R161, R134, R135 ;  /* 0x0000008786a1723e */ /* 0x000fe400000010ff */
[----:B------:R-:W-:Y:S01]  /*4b00*/  MOV R134, R162 ;  /* 0x000000a200867202 */ /* 0x000fe20000000f00 */
[----:B------:R-:W-:Y:S01]  /*4b10*/  FFMA.FTZ R143, R18, R133, R143 ;  /* 0x00000085128f7223 */ /* 0x000fe2000001008f */
[----:B------:R-:W-:Y:S01]  /*4b20*/  FFMA.FTZ R133, R0, R164, R165 ;  /* 0x000000a400857223 */ /* 0x000fe200000100a5 */
[----:B------:R-:W-:-:S03]  /*4b30*/  MOV R141, R161 ;  /* 0x000000a1008d7202 */ /* 0x000fc60000000f00 */
[----:B------:R-:W-:Y:S01]  /*4b40*/  FADD.FTZ R133, R16, -R133 ;  /* 0x8000008510857221 */ /* 0x000fe20000010000 */
[----:B------:R-:W-:Y:S02]  /*4b50*/  F2FP.BF16.F32.PACK_AB R163, R142, R143 ;  /* 0x0000008f8ea3723e */ /* 0x000fe400000010ff */
[----:B------:R-:W-:Y:S01]  /*4b60*/  MOV R142, R162 ;  /* 0x000000a2008e7202 */ /* 0x000fe20000000f00 */
[----:B------:R-:W-:Y:S01]  /*4b70*/  FFMA.FTZ R133, R18, R133, R160 ;  /* 0x0000008512857223 */ /* 0x000fe200000100a0 */
[-C--:B------:R-:W-:Y:S02]  /*4b80*/  MOV R143, R163.reuse ;  /* 0x000000a3008f7202 */ /* 0x080fe40000000f00 */
[----:B------:R-:W-:Y:S02]  /*4b90*/  MOV R135, R163 ;  /* 0x000000a300877202 */ /* 0x000fe40000000f00 */
[----:B------:R-:W-:Y:S02]  /*4ba0*/  F2FP.BF16.F32.PACK_AB R160, R132, R133 ;  /* 0x0000008584a0723e */ /* 0x000fe400000010ff */
[----:B------:R-:W-:-:S02]  /*4bb0*/  MOV R133, R161 ;  /* 0x000000a100857202 */ /* 0x000fc40000000f00 */
[-C--:B------:R-:W-:Y:S02]  /*4bc0*/  MOV R140, R160.reuse ;  /* 0x000000a0008c7202 */ /* 0x080fe40000000f00 */
[----:B------:R-:W-:-:S07]  /*4bd0*/  MOV R132, R160 ;  /* 0x000000a000847202 */ /* 0x000fce0000000f00 */
.L_x_1094:
        /* <DEDUP_REMOVED lines=14> */
.L_x_1090:
[----:B------:R-:W-:Y:S05]  /*4cc0*/  BSYNC.RECONVERGENT B1 ;  /* 0x0000000000017941 */ /* 0x000fea0003800200 */
.L_x_1089:
        /* <DEDUP_REMOVED lines=21> */
[----:B0-----:R-:W-:Y:S01]  /*4e20*/  PRMT R141, R150, 0x7632, R141 ;  /* 0x00007632968d7816 */ /* 0x001fe2000000008d */
        /* <DEDUP_REMOVED lines=38> */
[----:B------:R-:W-:Y:S01]  /*5090*/  MOV R132, R160 ;  /* 0x000000a000847202 */ /* 0x000fe20000000f00 */
[----:B------:R-:W-:Y:S06]  /*50a0*/  BRA `(.L_x_1104) ;  /* 0x0000001000587947 */ /* 0x000fec0003800000 */
.L_x_1103:
        /* <DEDUP_REMOVED lines=45> */
.L_x_1102:
        /* <DEDUP_REMOVED lines=49> */
.L_x_1105:
        /* <DEDUP_REMOVED lines=41> */
.L_x_1101:
        /* <DEDUP_REMOVED lines=45> */
.L_x_1107:
        /* <DEDUP_REMOVED lines=33> */
.L_x_1106:
        /* <DEDUP_REMOVED lines=37> */
.L_x_1108:
        /* <DEDUP_REMOVED lines=28> */
.L_x_1104:
        /* <DEDUP_REMOVED lines=10> */
.L_x_1100:
[----:B------:R-:W-:Y:S05]  /*62b0*/  BSYNC.RECONVERGENT B1 ;  /* 0x0000000000017941 */ /* 0x000fea0003800200 */
.L_x_1099:
        /* <DEDUP_REMOVED lines=21> */
[----:B01----:R-:W-:Y:S01]  /*6410*/  PRMT R141, R154, 0x7632, R141 ;  /* 0x000076329a8d7816 */ /* 0x003fe2000000008d */
        /* <DEDUP_REMOVED lines=40> */
.L_x_1113:
        /* <DEDUP_REMOVED lines=45> */
.L_x_1112:
        /* <DEDUP_REMOVED lines=49> */
.L_x_1115:
        /* <DEDUP_REMOVED lines=41> */
.L_x_1111:
        /* <DEDUP_REMOVED lines=45> */
.L_x_1117:
        /* <DEDUP_REMOVED lines=33> */
.L_x_1116:
        /* <DEDUP_REMOVED lines=37> */
.L_x_1118:
        /* <DEDUP_REMOVED lines=28> */
.L_x_1114:
        /* <DEDUP_REMOVED lines=10> */
.L_x_1110:
[----:B------:R-:W-:Y:S05]  /*78a0*/  BSYNC.RECONVERGENT B1 ;  /* 0x0000000000017941 */ /* 0x000fea0003800200 */
.L_x_1109:
        /* <DEDUP_REMOVED lines=14> */
[-C--:B------:R-:W-:Y:S01]  /*7990*/  FFMA.FTZ R133, R183, R164.reuse, R165 ;  /* 0x000000a4b7857223 */ /* 0x080fe200000100a5 */
        /* <DEDUP_REMOVED lines=8> */
[----:B------:R-:W-:Y:S01]  /*7a20*/  FFMA.FTZ R133, R5, R164, R165 ;  /* 0x000000a405857223 */ /* 0x000fe200000100a5 */
        /* <DEDUP_REMOVED lines=38> */
.L_x_1123:
        /* <DEDUP_REMOVED lines=39> */
[----:B------:R-:W-:Y:S02]  /*7f00*/  MOV R134, R162 ;  /* 0x000000a200867202 */ /* 0x000fe40000000f00 */
[----:B------:R-:W-:Y:S02]  /*7f10*/  MOV R133, R161 ;  /* 0x000000a100857202 */ /* 0x000fe40000000f00 */
[----:B------:R-:W-:Y:S02]  /*7f20*/  F2FP.BF16.F32.PACK_AB R163, R132, R18 ;  /* 0x0000001284a3723e */ /* 0x000fe400000010ff */
[----:B------:R-:W-:Y:S02]  /*7f30*/  MOV R132, R160 ;  /* 0x000000a000847202 */ /* 0x000fe40000000f00 */
[----:B------:R-:W-:Y:S01]  /*7f40*/  MOV R135, R163 ;  /* 0x000000a300877202 */ /* 0x000fe20000000f00 */
[----:B------:R-:W-:Y:S06]  /*7f50*/  BRA `(.L_x_1124) ;  /* 0x0000000c00a47947 */ /* 0x000fec0003800000 */
.L_x_1122:
        /* <DEDUP_REMOVED lines=49> */
.L_x_1125:
        /* <DEDUP_REMOVED lines=32> */
[--C-:B------:R-:W-:Y:S01]  /*8470*/  FFMA.FTZ R164, R175, R164, R165.reuse ;  /* 0x000000a4afa47223 */ /* 0x100fe200000100a5 */
[----:B------:R-:W-:Y:S02]  /*8480*/  PRMT R165, R156, 0x7632, R165 ;  /* 0x000076329ca57816 */ /* 0x000fe400000000a5 */
[----:B------:R-:W-:Y:S01]  /*8490*/  FADD.FTZ R160, R4, -R160 ;  /* 0x800000a004a07221 */ /* 0x000fe20000010000 */
[----:B------:R-:W-:Y:S01]  /*84a0*/  FADD.FTZ R164, R176, -R164 ;  /* 0x800000a4b0a47221 */ /* 0x000fe20000010000 */
[----:B------:R-:W-:Y:S02]  /*84b0*/  SHF.L.U32 R165, R165, 0x10, RZ ;  /* 0x00000010a5a57819 */ /* 0x000fe400000006ff */
[----:B------:R-:W-:-:S03]  /*84c0*/  FFMA.FTZ R160, R18, R160, R166 ;  /* 0x000000a012a07223 */ /* 0x000fc600000100a6 */
[----:B------:R-:W-:-:S05]  /*84d0*/  FFMA.FTZ R18, R18, R164, R165 ;  /* 0x000000a412127223 */ /* 0x000fca00000100a5 */
[----:B------:R-:W-:Y:S01]  /*84e0*/  F2FP.BF16.F32.PACK_AB R160, R18, R160 ;  /* 0x000000a012a0723e */ /* 0x000fe200000010ff */
[----:B------:R-:W-:Y:S06]  /*84f0*/  BRA `(.L_x_1124) ;  /* 0x00000008003c7947 */ /* 0x000fec0003800000 */
.L_x_1121:
        /* <DEDUP_REMOVED lines=45> */
.L_x_1127:
        /* <DEDUP_REMOVED lines=27> */
[----:B------:R-:W-:Y:S01]  /*8980*/  FMUL.FTZ R18, R18, R133 ;  /* 0x0000008512127220 */ /* 0x000fe20000410000 */
[----:B------:R-:W-:-:S04]  /*8990*/  MOV R133, R161 ;  /* 0x000000a100857202 */ /* 0x000fc80000000f00 */
[----:B------:R-:W-:Y:S02]  /*89a0*/  F2FP.BF16.F32.PACK_AB R163, R132, R18 ;  /* 0x0000001284a3723e */ /* 0x000fe400000010ff */
[----:B------:R-:W-:Y:S02]  /*89b0*/  MOV R132, R160 ;  /* 0x000000a000847202 */ /* 0x000fe40000000f00 */
[----:B------:R-:W-:Y:S01]  /*89c0*/  MOV R135, R163 ;  /* 0x000000a300877202 */ /* 0x000fe20000000f00 */
[----:B------:R-:W-:Y:S06]  /*89d0*/  BRA `(.L_x_1124) ;  /* 0x0000000400047947 */ /* 0x000fec0003800000 */
.L_x_1126:
        /* <DEDUP_REMOVED lines=37> */
.L_x_1128:
        /* <DEDUP_REMOVED lines=28> */
.L_x_1124:
        /* <DEDUP_REMOVED lines=9> */
.L_x_1120:
[----:B------:R-:W-:Y:S05]  /*8e80*/  BSYNC.RECONVERGENT B1 ;  /* 0x0000000000017941 */ /* 0x000fea0003800200 */
.L_x_1119:
[----:B0123--:R-:W0:Y:S02]  /*8e90*/  LDC.64 R160, c[0x0][0x380] ;  /* 0x0000e000ffa07b82 */ /* 0x00fe240000000a00 */
[----:B0-----:R-:W-:-:S04]  /*8ea0*/  LEA R227, R160, R227, 0x2 ;  /* 0x000000e3a0e37211 */ /* 0x001fc800078e10ff */
[----:B------:R-:W-:-:S13]  /*8eb0*/  ISETP.GE.AND P0, PT, R227, R161, PT ;  /* 0x000000a1e300720c */ /* 0x000fda0003f06270 */
[----:B------:R-:W-:Y:S05]  /*8ec0*/  @!P0 BRA `(.L_x_1129) ;  /* 0xffffff8000208947 */ /* 0x000fea000383ffff */
.L_x_1079:
[----:B------:R-:W-:Y:S05]  /*8ed0*/  BSYNC B0 ;  /* 0x0000000000007941 */ /* 0x000fea0003800000 */
.L_x_1078:
        /* <DEDUP_REMOVED lines=77> */
[----:B-----5:R-:W-:Y:S04]  /*93b0*/  LDS R136, [R0+0x1600] ;  /* 0x0016000000887984 */ /* 0x020fe80000000800 */
        /* <DEDUP_REMOVED lines=133> */
.L_x_1131:
[----:B------:R-:W-:Y:S05]  /*9c10*/  BSYNC.RECONVERGENT B0 ;  /* 0x0000000000007941 */ /* 0x000fea0003800200 */
.L_x_1130:
        /* <DEDUP_REMOVED lines=27> */
[----:B-1----:R-:W0:Y:S01]  /*9dd0*/  LDS R29, [R0+0xe00] ;  /* 0x000e0000001d7984 */ /* 0x002e220000000800 */
[----:B------:R-:W-:Y:S01]  /*9de0*/  FADD.FTZ R63, RZ, R63 ;  /* 0x0000003fff3f7221 */ /* 0x000fe20000010000 */
[----:B------:R-:W-:Y:S01]  /*9df0*/  FADD.FTZ R73, R73, R132 ;  /* 0x0000008449497221 */ /* 0x000fe20000010000 */
[----:B------:R-:W-:Y:S01]  /*9e00*/  FADD.FTZ R34, RZ, R34 ;  /* 0x00000022ff227221 */ /* 0x000fe20000010000 */
        /* <DEDUP_REMOVED lines=59> */
[----:B------:R-:W-:Y:S01]  /*a1c0*/  BSSY.RECONVERGENT B0, `(.L_x_1132) ;  /* 0x000004d000007945 */ /* 0x000fe20003800200 */
        /* <DEDUP_REMOVED lines=42> */
[----:B------:R-:W-:-:S02]  /*a470*/  FADD.FTZ R27, R20, R3 ;  /* 0x00000003141b7221 */ /* 0x000fc40000010000 */
        /* <DEDUP_REMOVED lines=33> */
.L_x_1133:
[----:B------:R-:W-:Y:S05]  /*a690*/  BSYNC.RECONVERGENT B0 ;  /* 0x0000000000007941 */ /* 0x000fea0003800200 */
.L_x_1132:
        /* <DEDUP_REMOVED lines=22> */
.L_x_1135:
[----:B------:R-:W-:Y:S05]  /*a800*/  BSYNC.RECONVERGENT B0 ;  /* 0x0000000000007941 */ /* 0x000fea0003800200 */
.L_x_1134:
        /* <DEDUP_REMOVED lines=22> */
.L_x_1137:
[----:B------:R-:W-:Y:S05]  /*a970*/  BSYNC.RECONVERGENT B0 ;  /* 0x0000000000007941 */ /* 0x000fea0003800200 */
.L_x_1136:
        /* <DEDUP_REMOVED lines=22> */
.L_x_1139:
[----:B------:R-:W-:Y:S05]  /*aae0*/  BSYNC.RECONVERGENT B0 ;  /* 0x0000000000007941 */ /* 0x000fea0003800200 */
.L_x_1138:
        /* <DEDUP_REMOVED lines=22> */
.L_x_1141:
[----:B------:R-:W-:Y:S05]  /*ac50*/  BSYNC.RECONVERGENT B0 ;  /* 0x0000000000007941 */ /* 0x000fea0003800200 */
.L_x_1140:
        /* <DEDUP_REMOVED lines=22> */
.L_x_1143:
[----:B------:R-:W-:Y:S05]  /*adc0*/  BSYNC.RECONVERGENT B0 ;  /* 0x0000000000007941 */ /* 0x000fea0003800200 */
.L_x_1142:
[----:B------:R-:W-:Y:S05]  /*add0*/  @!P4 EXIT ;  /* 0x000000000000c94d */ /* 0x000fea0003800000 */
[----:B------:R-:W-:Y:S04]  /*ade0*/  STG.E desc[UR10][R16.64], R25 ;  /* 0x0000001910007986 */ /* 0x000fe8000c10190a */
[----:B------:R-:W-:Y:S04]  /*adf0*/  STG.E desc[UR10][R12.64], R61 ;  /* 0x0000003d0c007986 */ /* 0x000fe8000c10190a */
[----:B------:R-:W-:Y:S04]  /*ae00*/  STG.E desc[UR10][R6.64], R29 ;  /* 0x0000001d06007986 */ /* 0x000fe8000c10190a */
[----:B------:R-:W-:Y:S01]  /*ae10*/  STG.E desc[UR10][R4.64], R27 ;  /* 0x0000001b04007986 */ /* 0x000fe2000c10190a */
[----:B------:R-:W-:Y:S05]  /*ae20*/  EXIT ;  /* 0x000000000000794d */ /* 0x000fea0003800000 */
.L_x_1088:
        /* <DEDUP_REMOVED lines=8> */
.L_x_1145:
[----:B------:R-:W-:Y:S05]  /*aeb0*/  BSYNC B1 ;  /* 0x0000000000017941 */ /* 0x000fea0003800000 */
.L_x_1144:
        /* <DEDUP_REMOVED lines=9> */
.L_x_1146:
        /* <DEDUP_REMOVED lines=8> */
.L_x_1147:
[----:B------:R-:W-:Y:S02]  /*afd0*/  MOV R163, R165 ;  /* 0x000000a500a37202 */ /* 0x000fe40000000f00 */
[----:B------:R-:W-:-:S05]  /*afe0*/  MOV R160, R166 ;  /* 0x000000a600a07202 */ /* 0x000fca0000000f00 */
[----:B------:R-:W-:Y:S01]  /*aff0*/  FADD.FTZ R164, R164, R160 ;  /* 0x000000a0a4a47221 */ /* 0x000fe20000010000 */
[----:B------:R-:W-:-:S07]  /*b000*/  MOV R160, 0xffffffff ;  /* 0xffffffff00a07802 */ /* 0x000fce0000000f00 */
[----:B------:R-:W-:Y:S05]  /*b010*/  WARPSYNC.COLLECTIVE R160, `(.L_x_1148) ;  /* 0x00000000a0087348 */ /* 0x000fea0003c00000 */
[----:B------:R0:W1:Y:S02]  /*b020*/  SHFL.BFLY P0, R166, R163, R162, R161 ;  /* 0x0c0000a2a3a67389 */ /* 0x00006400000000a1 */
[----:B01----:R-:W-:Y:S05]  /*b030*/  ENDCOLLECTIVE ;  /* 0x000000000000791b */ /* 0x003fea0003800000 */
.L_x_1148:
        /* <DEDUP_REMOVED lines=8> */
.L_x_1149:
[----:B------:R-:W-:Y:S02]  /*b0c0*/  MOV R163, R165 ;  /* 0x000000a500a37202 */ /* 0x000fe40000000f00 */
[----:B------:R-:W-:-:S05]  /*b0d0*/  MOV R160, R166 ;  /* 0x000000a600a07202 */ /* 0x000fca0000000f00 */
[----:B------:R-:W-:Y:S01]  /*b0e0*/  FADD.FTZ R164, R164, R160 ;  /* 0x000000a0a4a47221 */ /* 0x000fe20000010000 */
[----:B------:R-:W-:-:S07]  /*b0f0*/  MOV R160, 0xffffffff ;  /* 0xffffffff00a07802 */ /* 0x000fce0000000f00 */
[----:B------:R-:W-:Y:S05]  /*b100*/  WARPSYNC.COLLECTIVE R160, `(.L_x_1150) ;  /* 0x00000000a0087348 */ /* 0x000fea0003c00000 */
[----:B------:R0:W1:Y:S02]  /*b110*/  SHFL.BFLY P0, R166, R163, R162, R161 ;  /* 0x0c0000a2a3a67389 */ /* 0x00006400000000a1 */
[----:B01----:R-:W-:Y:S05]  /*b120*/  ENDCOLLECTIVE ;  /* 0x000000000000791b */ /* 0x003fea0003800000 */
.L_x_1150:
        /* <DEDUP_REMOVED lines=8> */
.L_x_1151:
[----:B------:R-:W-:Y:S02]  /*b1b0*/  MOV R163, R165 ;  /* 0x000000a500a37202 */ /* 0x000fe40000000f00 */
[----:B------:R-:W-:-:S05]  /*b1c0*/  MOV R160, R166 ;  /* 0x000000a600a07202 */ /* 0x000fca0000000f00 */
[----:B------:R-:W-:Y:S01]  /*b1d0*/  FADD.FTZ R164, R164, R160 ;  /* 0x000000a0a4a47221 */ /* 0x000fe20000010000 */
[----:B------:R-:W-:-:S07]  /*b1e0*/  MOV R160, 0xffffffff ;  /* 0xffffffff00a07802 */ /* 0x000fce0000000f00 */
[----:B------:R-:W-:Y:S05]  /*b1f0*/  WARPSYNC.COLLECTIVE R160, `(.L_x_1152) ;  /* 0x00000000a0087348 */ /* 0x000fea0003c00000 */
[----:B------:R0:W1:Y:S02]  /*b200*/  SHFL.BFLY P0, R166, R163, R162, R161 ;  /* 0x0c0000a2a3a67389 */ /* 0x00006400000000a1 */
[----:B01----:R-:W-:Y:S05]  /*b210*/  ENDCOLLECTIVE ;  /* 0x000000000000791b */ /* 0x003fea0003800000 */
.L_x_1152:
        /* <DEDUP_REMOVED lines=8> */
.L_x_1153:
[----:B------:R-:W-:Y:S02]  /*b2a0*/  MOV R163, R165 ;  /* 0x000000a500a37202 */ /* 0x000fe40000000f00 */
[----:B------:R-:W-:-:S07]  /*b2b0*/  MOV R167, R166 ;  /* 0x000000a600a77202 */ /* 0x000fce0000000f00 */
[----:B------:R-:W-:Y:S05]  /*b2c0*/  WARPSYNC.COLLECTIVE R160, `(.L_x_1154) ;  /* 0x00000000a0087348 */ /* 0x000fea0003c00000 */
[----:B------:R0:W1:Y:S02]  /*b2d0*/  SHFL.BFLY P0, R166, R163, R162, R161 ;  /* 0x0c0000a2a3a67389 */ /* 0x00006400000000a1 */
[----:B01----:R-:W-:Y:S05]  /*b2e0*/  ENDCOLLECTIVE ;  /* 0x000000000000791b */ /* 0x003fea0003800000 */
.L_x_1154:
[----:B------:R-:W-:Y:S01]  /*b2f0*/  MOV R160, R166 ;  /* 0x000000a600a07202 */ /* 0x000fe20000000f00 */
[----:B------:R-:W-:Y:S06]  /*b300*/  BRA `(.L_x_1155) ;  /* 0xffffff8000d87947 */ /* 0x000fec000383ffff */
.L_x_1156:
        /* <DEDUP_REMOVED lines=15> */
.L_x_6034:


//--------------------- .text._ZN10layer_norm31ln_parallel_residual_bwd_kernelINS_13Kernel_traitsIf13__nv_bfloat16S2_S2_fjLj1024ELj1ELj4ELj1ELj16ENS_18Kernel_traits_baseILj1024EfS2_S2_S2_fjLj128EEEEELb0ELb0ELb1EEEvNS_9BwdParamsE --------------------------
	.section	.text._ZN10layer_norm31ln_parallel_residual_bwd_kernelINS_13Kernel_traitsIf13__nv_bfloat16S2_S2_fjLj1024ELj1ELj4ELj1ELj16ENS_18Kernel_traits_baseILj1024EfS2_S2_S2_fjLj128EEEEELb0ELb0ELb1EEEvNS_9BwdParamsE,"ax",@progbits
	.align	128
        .global         _ZN10layer_norm31ln_parallel_residual_bwd_kernelINS_13Kernel_traitsIf13__nv_bfloat16S2_S2_fjLj1024ELj1ELj4ELj1ELj16ENS_18Kernel_traits_baseILj1024EfS2_S2_S2_fjLj128EEEEELb0ELb0ELb1EEEvNS_9BwdParamsE
        .type           _ZN10layer_norm31ln_parallel_residual_bwd_kernelINS_13Kernel_traitsIf13__nv_bfloat16S2_S2_fjLj1024ELj1ELj4ELj1ELj16ENS_18Kernel_traits_baseILj1024EfS2_S2_S2_fjLj128EEEEELb0ELb0ELb1EEEvNS_9BwdParamsE,@function
        .size           _ZN10layer_norm31ln_parallel_residual_bwd_kernelINS_13Kernel_traitsIf13__nv_bfloat16S2_S2_fjLj1024ELj1ELj4ELj1ELj16ENS_18Kernel_traits_baseILj1024EfS2_S2_S2_fjLj128EEEEELb0ELb0ELb1EEEvNS_9BwdParamsE,(.L_x_6035 - _ZN10layer_norm31ln_parallel_residual_bwd_kernelINS_13Kernel_traitsIf13__nv_bfloat16S2_S2_fjLj1024ELj1ELj4ELj1ELj16ENS_18Kernel_traits_baseILj1024EfS2_S2_S2_fjLj128EEEEELb0ELb0ELb1EEEvNS_9BwdParamsE)
        .other          _ZN10layer_norm31ln_parallel_residual_bwd_kernelINS_13Kernel_traitsIf13__nv_bfloat16S2_S2_fjLj1024ELj1ELj4ELj1ELj16ENS_18Kernel_traits_baseILj1024EfS2_S2_S2_fjLj128EEEEELb0ELb0ELb1EEEvNS_9BwdParamsE,@"STO_CUDA_ENTRY STV_DEFAULT"
_ZN10layer_norm31ln_parallel_residual_bwd_kernelINS_13Kernel_traitsIf13__nv_bfloat16S2_S2_fjLj1024ELj1ELj4ELj1ELj16ENS_18Kernel_traits_baseILj1024EfS2_S2_S2_fjLj128EEEEELb0ELb0ELb1EEEvNS_9BwdParamsE:
.text._ZN10layer_norm31ln_parallel_residual_bwd_kernelINS_13Kernel_traitsIf13__nv_bfloat16S2_S2_fjLj1024ELj1ELj4ELj1ELj16ENS_18Kernel_traits_baseILj1024EfS2_S2_S2_fjLj128EEEEELb0ELb0ELb1EEEvNS_9BwdParamsE:
        /* <DEDUP_REMOVED lines=82> */
[----:B------:R0:W-:Y:S01]  /*0520*/  STL [R1+0xa4], RZ ;  /* 0x0000a4ff01007387 */ /* 0x0001e20000100800 */
[----:B------:R-:W1:Y:S01]  /*0530*/  LDC.64 R2, c[0x0][0x3d0] ;  /* 0x0000f400ff027b82 */ /* 0x000e620000000a00 */
[----:B------:R-:W-:Y:S02]  /*0540*/  LOP3.LUT R0, R132, 0x1f, RZ, 0xc0, !PT ;  /* 0x0000001f84007812 */ /* 0x000fe400078ec0ff */
[----:B------:R0:W-:Y:S04]  /*0550*/  STL [R1+0x94], RZ ;  /* 0x000094ff01007387 */ /* 0x0001e80000100800 */
[----:B------:R0:W-:Y:S01]  /*0560*/  STL [R1+0x8c], RZ ;  /* 0x00008cff01007387 */ /* 0x0001e20000100800 */
[----:B------:R-:W2:Y:S03]  /*0570*/  LDC.64 R4, c[0x0][0x3d8] ;  /* 0x0000f600ff047b82 */ /* 0x000ea60000000a00 */
[----:B------:R0:W-:Y:S04]  /*0580*/  STL [R1+0x88], RZ ;  /* 0x000088ff01007387 */ /* 0x0001e80000100800 */
[----:B------:R0:W-:Y:S04]  /*0590*/  STL [R1+0x64], RZ ;  /* 0x000064ff01007387 */ /* 0x0001e80000100800 */
[----:B------:R0:W-:Y:S04]  /*05a0*/  STL [R1+0x5c], RZ ;  /* 0x00005cff01007387 */ /* 0x0001e80000100800 */
[----:B------:R0:W-:Y:S01]  /*05b0*/  STL [R1+0x58], RZ ;  /* 0x000058ff01007387 */ /* 0x0001e20000100800 */
[----:B-1----:R-:W-:-:S03]  /*05c0*/  IMAD.WIDE.U32 R2, R0, 0x20, R2 ;  /* 0x0000002000027825 */ /* 0x002fc600078e0002 */
[----:B------:R0:W-:Y:S04]  /*05d0*/  STL [R1+0x54], RZ ;  /* 0x000054ff01007387 */ /* 0x0001e80000100800 */
[----:B------:R0:W-:Y:S01]  /*05e0*/  STL [R1+0x2c], RZ ;  /* 0x00002cff01007387 */ /* 0x0001e20000100800 */
[----:B--2---:R-:W-:-:S03]  /*05f0*/  IMAD.WIDE.U32 R4, R0, 0x20, R4 ;  /* 0x0000002000047825 */ /* 0x004fc600078e0004 */
        /* <DEDUP_REMOVED lines=33> */
[----:B------:R-:W-:Y:S01]  /*0810*/  HFMA2 R180, -RZ, RZ, 0, 0 ;  /* 0x00000000ffb47431 */ /* 0x000fe200000001ff */
[----:B------:R-:W-:Y:S01]  /*0820*/  BSSY B1, `(.L_x_1159) ;  /* 0x00007e8000017945 */ /* 0x000fe20003800000 */
[----:B------:R-:W-:Y:S01]  /*0830*/  CS2R R178, SRZ ;  /* 0x0000000000b27805 */ /* 0x000fe2000001ff00 */
[----:B------:R-:W5:Y:S01]  /*0840*/  LDG.E.128 R36, desc[UR10][R2.64] ;  /* 0x0000000a02247981 */ /* 0x000f62000c1e1d00 */
[----:B------:R-:W-:-:S02]  /*0850*/  CS2R R176, SRZ ;  /* 0x0000000000b07805 */ /* 0x000fc4000001ff00 */
[----:B------:R-:W-:Y:S02]  /*0860*/  CS2R R174, SRZ ;  /* 0x0000000000ae7805 */ /* 0x000fe4000001ff00 */
[----:B------:R-:W-:Y:S01]  /*0870*/  CS2R R172, SRZ ;  /* 0x0000000000ac7805 */ /* 0x000fe2000001ff00 */
[----:B------:R-:W5:Y:S01]  /*0880*/  LDG.E.128 R40, desc[UR10][R2.64+0x10] ;  /* 0x0000100a02287981 */ /* 0x000f62000c1e1d00 */
[----:B------:R-:W-:Y:S02]  /*0890*/  CS2R R244, SRZ ;  /* 0x0000000000f47805 */ /* 0x000fe4000001ff00 */
[----:B------:R-:W-:Y:S02]  /*08a0*/  CS2R R242, SRZ ;  /* 0x0000000000f27805 */ /* 0x000fe4000001ff00 */
        /* <DEDUP_REMOVED lines=10> */
[----:B------:R-:W-:-:S02]  /*0950*/  MOV R252, RZ ;  /* 0x000000ff00fc7202 */ /* 0x000fc40000000f00 */
        /* <DEDUP_REMOVED lines=10> */
[----:B------:R1:W5:Y:S01]  /*0a00*/  LDG.E.128 R64, desc[UR10][R2.64+0xc10] ;  /* 0x000c100a02407981 */ /* 0x000362000c1e1d00 */
        /* <DEDUP_REMOVED lines=25> */
[----:B-1----:R-:W-:Y:S01]  /*0ba0*/  CS2R R2, SRZ ;  /* 0x0000000000027805 */ /* 0x002fe2000001ff00 */
[----:B------:R-:W5:Y:S04]  /*0bb0*/  LDG.E.128 R92, desc[UR10][R4.64+0xc00] ;  /* 0x000c000a045c7981 */ /* 0x000f68000c1e1d00 */
[----:B------:R1:W5:Y:S02]  /*0bc0*/  LDG.E.128 R96, desc[UR10][R4.64+0xc10] ;  /* 0x000c100a04607981 */ /* 0x000364000c1e1d00 */
[----:B01----:R-:W-:-:S07]  /*0bd0*/  CS2R R4, SRZ ;  /* 0x0000000000047805 */ /* 0x003fce000001ff00 */
.L_x_1193:
[----:B------:R-:W0:Y:S01]  /*0be0*/  S2R R104, SR_TID.X ;  /* 0x0000000000687919 */ /* 0x000e220000002100 */
[----:B------:R-:W1:Y:S01]  /*0bf0*/  LDC.64 R206, c[0x0][0x3a8] ;  /* 0x0000ea00ffce7b82 */ /* 0x000e620000000a00 */
[----:B------:R-:W-:Y:S01]  /*0c00*/  IMAD R0, R181, UR13, RZ ;  /* 0x0000000db5007c24 */ /* 0x000fe2000f8e02ff */
[----:B------:R2:W-:Y:S04]  /*0c10*/  STL [R1+0xa8], R128 ;  /* 0x0000a88001007387 */ /* 0x0005e80000100800 */
[----:B------:R-:W-:Y:S01]  /*0c20*/  SHF.R.S32.HI R105, RZ, 0x1f, R0 ;  /* 0x0000001fff697819 */ /* 0x000fe20000011400 */
[----:B------:R-:W3:Y:S01]  /*0c30*/  LDL.LU R205, [R1] ;  /* 0x0000000001cd7983 */ /* 0x000ee20000300800 */
[----:B------:R-:W4:Y:S02]  /*0c40*/  LDC.64 R100, c[0x0][0x3c0] ;  /* 0x0000f000ff647b82 */ /* 0x000f240000000a00 */
[----:B------:R-:W-:Y:S01]  /*0c50*/  LEA.HI R105, R105, R0, RZ, 0x3 ;  /* 0x0000000069697211 */ /* 0x000fe200078f18ff */
[----:B--2---:R-:W2:Y:S05]  /*0c60*/  LDL.LU R128, [R1+0x8] ;  /* 0x0000080001807983 */ /* 0x004eaa0000300800 */
[----:B------:R-:W1:Y:S08]  /*0c70*/  LDC.64 R212, c[0x0][0x430] ;  /* 0x00010c00ffd47b82 */ /* 0x000e700000000a00 */
[----:B------:R-:W1:Y:S08]  /*0c80*/  LDC.64 R214, c[0x0][0x428] ;  /* 0x00010a00ffd67b82 */ /* 0x000e700000000a00 */
[----:B------:R-:W1:Y:S01]  /*0c90*/  LDC.64 R102, c[0x0][0x3c8] ;  /* 0x0000f200ff667b82 */ /* 0x000e620000000a00 */
[----:B0-----:R-:W-:Y:S01]  /*0ca0*/  LOP3.LUT R104, R104, 0x1f, RZ, 0xc0, !PT ;  /* 0x0000001f68687812 */ /* 0x001fe200078ec0ff */
[----:B----4-:R-:W-:Y:S01]  /*0cb0*/  IMAD.WIDE R100, R181, 0x4, R100 ;  /* 0x00000004b5647825 */ /* 0x010fe200078e0264 */
[----:B------:R-:W-:Y:S01]  /*0cc0*/  ISETP.NE.AND P2, PT, RZ, UR12, PT ;  /* 0x0000000cff007c0c */ /* 0x000fe2000bf45270 */
[----:B------:R-:W4:Y:S01]  /*0cd0*/  LDL.LU R219, [R1+0x20] ;  /* 0x0000200001db7983 */ /* 0x000f220000300800 */
[----:B------:R-:W-:-:S03]  /*0ce0*/  LEA.HI.SX32 R185, R105, R104, 0x1d ;  /* 0x0000006869b97211 */ /* 0x000fc600078feaff */
[----:B------:R0:W3:Y:S02]  /*0cf0*/  LDG.E R187, desc[UR10][R100.64] ;  /* 0x0000000a64bb7981 */ /* 0x0000e4000c1e1900 */
[----:B-1----:R-:W-:-:S04]  /*0d00*/  IMAD.WIDE.U32 R144, R185, 0x10, R206 ;  /* 0x00000010b9907825 */ /* 0x002fc800078e00ce */
[C---:B------:R-:W-:Y:S02]  /*0d10*/  IMAD.WIDE.U32 R148, R185.reuse, 0x10, R212 ;  /* 0x00000010b9947825 */ /* 0x040fe400078e00d4 */
[----:B------:R-:W2:Y:S02]  /*0d20*/  LDG.E.128 R144, desc[UR10][R144.64] ;  /* 0x0000000a90907981 */ /* 0x000ea4000c1e1d00 */
[----:B------:R-:W-:Y:S02]  /*0d30*/  IMAD.WIDE.U32 R152, R185, 0x10, R214 ;  /* 0x00000010b9987825 */ /* 0x000fe400078e00d6 */
[----:B------:R-:W4:Y:S02]  /*0d40*/  LDG.E.128 R148, desc[UR10][R148.64] ;  /* 0x0000000a94947981 */ /* 0x000f24000c1e1d00 */
[----:B0-----:R-:W-:Y:S02]  /*0d50*/  IMAD.WIDE R100, R181, 0x4, R102 ;  /* 0x00000004b5647825 */ /* 0x001fe400078e0266 */
[----:B------:R-:W4:Y:S04]  /*0d60*/  LDG.E.128 R152, desc[UR10][R152.64] ;  /* 0x0000000a98987981 */ /* 0x000f28000c1e1d00 */
[----:B------:R-:W4:Y:S01]  /*0d70*/  LDG.E R183, desc[UR10][R100.64] ;  /* 0x0000000a64b77981 */ /* 0x000f22000c1e1900 */
[----:B------:R-:W-:-:S05]  /*0d80*/  IADD3 R184, PT, PT, R185, 0x20, RZ ;  /* 0x00000020b9b87810 */ /* 0x000fca0007ffe0ff */
[----:B------:R-:W-:-:S04]  /*0d90*/  IMAD.WIDE.U32 R104, R184, 0x10, R206 ;  /* 0x00000010b8687825 */ /* 0x000fc800078e00ce */
[----:B------:R-:W-:Y:S02]  /*0da0*/  IMAD.WIDE.U32 R124, R184, 0x10, R212 ;  /* 0x00000010b87c7825 */ /* 0x000fe400078e00d4 */
[----:B------:R-:W4:Y:S04]  /*0db0*/  LDG.E.128 R104, desc[UR10][R104.64] ;  /* 0x0000000a68687981 */ /* 0x000f28000c1e1d00 */
[----:B------:R-:W4:Y:S01]  /*0dc0*/  LDG.E.128 R124, desc[UR10][R124.64] ;  /* 0x0000000a7c7c7981 */ /* 0x000f22000c1e1d00 */
[----:B------:R-:W-:-:S04]  /*0dd0*/  ISETP.NE.U32.AND P0, PT, RZ, UR14, PT ;  /* 0x0000000eff007c0c */ /* 0x000fc8000bf05070 */
[----:B------:R-:W-:-:S13]  /*0de0*/  ISETP.NE.AND.EX P0, PT, RZ, UR15, PT, P0 ;  /* 0x0000000fff007c0c */ /* 0x000fda000bf05300 */
[----:B------:R-:W0:Y:S01]  /*0df0*/  @P0 LDC.64 R210, c[0x0][0x438] ;  /* 0x00010e00ffd20b82 */ /* 0x000e220000000a00 */
[----:B------:R-:W-:-:S06]  /*0e00*/  IMAD.WIDE.U32 R120, R184, 0x10, R214 ;  /* 0x00000010b8787825 */ /* 0x000fcc00078e00d6 */
[----:B------:R-:W4:Y:S01]  /*0e10*/  LDG.E.128 R120, desc[UR10][R120.64] ;  /* 0x0000000a78787981 */ /* 0x000f22000c1e1d00 */
[----:B------:R-:W1:Y:S01]  /*0e20*/  @P0 LDC.64 R208, c[0x0][0x438] ;  /* 0x00010e00ffd00b82 */ /* 0x000e620000000a00 */
[----:B---3--:R-:W-:Y:S02]  /*0e30*/  FSEL R187, R187, RZ, !P2 ;  /* 0x000000ffbbbb7208 */ /* 0x008fe40005000000 */
[----:B--2---:R-:W-:Y:S02]  /*0e40*/  SHF.L.U32 R0, R144, 0x10, RZ ;  /* 0x0000001090007819 */ /* 0x004fe400000006ff */
[----:B------:R-:W-:Y:S02]  /*0e50*/  SHF.L.U32 R190, R146, 0x10, RZ ;  /* 0x0000001092be7819 */ /* 0x000fe400000006ff */
[----:B----4-:R-:W-:Y:S01]  /*0e60*/  SHF.L.U32 R193, R148, 0x10, RZ ;  /* 0x0000001094c17819 */ /* 0x010fe200000006ff */
[----:B------:R-:W-:Y:S01]  /*0e70*/  FADD.FTZ R0, -R187, R0 ;  /* 0x00000000bb007221 */ /* 0x000fe20000010100 */
[----:B------:R-:W-:-:S02]  /*0e80*/  PRMT R194, R144, 0x7632, R194 ;  /* 0x0000763290c27816 */ /* 0x000fc400000000c2 */
[C---:B------:R-:W-:Y:S02]  /*0e90*/  PRMT R186, R145.reuse, 0x7632, R186 ;  /* 0x0000763291ba7816 */ /* 0x040fe400000000ba */
[----:B------:R-:W-:Y:S02]  /*0ea0*/  SHF.L.U32 R191, R145, 0x10, RZ ;  /* 0x0000001091bf7819 */ /* 0x000fe400000006ff */
[----:B------:R-:W-:Y:S01]  /*0eb0*/  SHF.L.U32 R192, R152, 0x10, RZ ;  /* 0x0000001098c07819 */ /* 0x000fe200000006ff */
[----:B------:R-:W-:Y:S01]  /*0ec0*/  FMUL.FTZ R0, R183, R0 ;  /* 0x00000000b7007220 */ /* 0x000fe20000410000 */
[----:B------:R-:W-:Y:S01]  /*0ed0*/  PRMT R145, R146, 0x7632, R145 ;  /* 0x0000763292917816 */ /* 0x000fe20000000091 */
[----:B-----5:R-:W-:Y:S01]  /*0ee0*/  FMUL.FTZ R146, R68, R193 ;  /* 0x000000c144927220 */ /* 0x020fe20000410000 */
[----:B------:R-:W-:Y:S01]  /*0ef0*/  PRMT R144, R147, 0x7632, R144 ;  /* 0x0000763293907816 */ /* 0x000fe20000000090 */
[----:B------:R-:W-:Y:S01]  /*0f00*/  FADD.FTZ R190, -R187, R190 ;  /* 0x000000bebbbe7221 */ /* 0x000fe20000010100 */
[----:B------:R-:W-:-:S02]  /*0f10*/  SHF.L.U32 R196, R147, 0x10, RZ ;  /* 0x0000001093c47819 */ /* 0x000fc400000006ff */
[----:B------:R-:W-:Y:S01]  /*0f20*/  SHF.L.U32 R147, R150, 0x10, RZ ;  /* 0x0000001096937819 */ /* 0x000fe200000006ff */
[----:B------:R-:W-:Y:S01]  /*0f30*/  FADD.FTZ R28, R192, R28 ;  /* 0x0000001cc01c7221 */ /* 0x000fe20000010000 */
[-C--:B------:R-:W-:Y:S01]  /*0f40*/  FFMA.FTZ R2, R0, R192.reuse, R2 ;  /* 0x000000c000027223 */ /* 0x080fe20000010002 */
[----:B------:R-:W-:Y:S01]  /*0f50*/  SHF.L.U32 R188, R154, 0x10, RZ ;  /* 0x000000109abc7819 */ /* 0x000fe200000006ff */
[----:B------:R-:W-:Y:S01]  /*0f60*/  FADD.FTZ R191, -R187, R191 ;  /* 0x000000bfbbbf7221 */ /* 0x000fe20000010100 */
[----:B------:R-:W-:Y:S01]  /*0f70*/  SHF.L.U32 R197, R149, 0x10, RZ ;  /* 0x0000001095c57819 */ /* 0x000fe200000006ff */
[----:B------:R-:W-:Y:S01]  /*0f80*/  FFMA.FTZ R192, R36, R192, R146 ;  /* 0x000000c024c07223 */ /* 0x000fe20000010092 */
[----:B------:R-:W-:Y:S01]  /*0f90*/  FMUL.FTZ R190, R183, R190 ;  /* 0x000000beb7be7220 */ /* 0x000fe20000410000 */
[----:B------:R-:W-:Y:S01]  /*0fa0*/  FMUL.FTZ R146, R72, R147 ;  /* 0x0000009348927220 */ /* 0x000fe20000410000 */
[----:B------:R-:W-:Y:S01]  /*0fb0*/  SHF.L.U32 R189, R153, 0x10, RZ ;  /* 0x0000001099bd7819 */ /* 0x000fe200000006ff */
[----:B------:R-:W-:Y:S01]  /*0fc0*/  FMUL.FTZ R191, R183, R191 ;  /* 0x000000bfb7bf7220 */ /* 0x000fe20000410000 */
[----:B------:R-:W-:Y:S01]  /*0fd0*/  FMUL.FTZ R195, R70, R197 ;  /* 0x000000c546c37220 */ /* 0x000fe20000410000 */
[----:B------:R-:W-:Y:S01]  /*0fe0*/  FADD.FTZ R156, R188, R156 ;  /* 0x0000009cbc9c7221 */ /* 0x000fe20000010000 */
[-C--:B------:R-:W-:Y:S01]  /*0ff0*/  FFMA.FTZ R6, R190, R188.reuse, R6 ;  /* 0x000000bcbe067223 */ /* 0x080fe20000010006 */
[----:B------:R-:W-:Y:S01]  /*1000*/  FFMA.FTZ R188, R40, R188, R146 ;  /* 0x000000bc28bc7223 */ /* 0x000fe20000010092 */
[----:B------:R-:W-:Y:S01]  /*1010*/  SHF.L.U32 R146, R151, 0x10, RZ ;  /* 0x0000001097927819 */ /* 0x000fe200000006ff */
[----:B------:R-:W-:Y:S01]  /*1020*/  FADD.FTZ R196, -R187, R196 ;  /* 0x000000c4bbc47221 */ /* 0x000fe20000010100 */
[----:B------:R-:W-:Y:S01]  /*1030*/  SHF.L.U32 R194, R194, 0x10, RZ ;  /* 0x00000010c2c27819 */ /* 0x000fe200000006ff */
[----:B------:R-:W-:Y:S01]  /*1040*/  FADD.FTZ R30, R189, R30 ;  /* 0x0000001ebd1e7221 */ /* 0x000fe20000010000 */
[-C--:B------:R-:W-:Y:S01]  /*1050*/  FFMA.FTZ R4, R191, R189.reuse, R4 ;  /* 0x000000bdbf047223 */ /* 0x080fe20000010004 */
[----:B------:R-:W-:Y:S01]  /*1060*/  FFMA.FTZ R189, R38, R189, R195 ;  /* 0x000000bd26bd7223 */ /* 0x000fe200000100c3 */
[----:B------:R-:W-:Y:S01]  /*1070*/  PRMT R148, R148, 0x7632, R148 ;  /* 0x0000763294947816 */ /* 0x000fe20000000094 */
[----:B------:R-:W-:Y:S01]  /*1080*/  FMUL.FTZ R196, R183, R196 ;  /* 0x000000c4b7c47220 */ /* 0x000fe20000410000 */
[----:B------:R-:W-:Y:S01]  /*1090*/  SHF.L.U32 R195, R155, 0x10, RZ ;  /* 0x000000109bc37819 */ /* 0x000fe200000006ff */
[----:B------:R-:W-:Y:S01]  /*10a0*/  FADD.FTZ R194, -R187, R194 ;  /* 0x000000c2bbc27221 */ /* 0x000fe20000010100 */
[----:B------:R-:W-:Y:S01]  /*10b0*/  PRMT R149, R152, 0x7632, R149 ;  /* 0x0000763298957816 */ /* 0x000fe20000000095 */
[----:B------:R-:W-:Y:S01]  /*10c0*/  FMUL.FTZ R152, R74, R146 ;  /* 0x000000924a987220 */ /* 0x000fe20000410000 */
[----:B------:R-:W-:-:S02]  /*10d0*/  SHF.L.U32 R148, R148, 0x10, RZ ;  /* 0x0000001094947819 */ /* 0x000fc400000006ff */
[----:B------:R-:W-:Y:S01]  /*10e0*/  PRMT R151, R150, 0x7632, R151 ;  /* 0x0000763296977816 */ /* 0x000fe20000000097 */
[----:B------:R-:W-:Y:S01]  /*10f0*/  FADD.FTZ R223, R195, R223 ;  /* 0x000000dfc3df7221 */ /* 0x000fe20000010000 */
[----:B------:R-:W-:Y:S01]  /*1100*/  SHF.L.U32 R150, R145, 0x10, RZ ;  /* 0x0000001091967819 */ /* 0x000fe200000006ff */
[-C--:B------:R-:W-:Y:S01]  /*1110*/  FFMA.FTZ R8, R196, R195.reuse, R8 ;  /* 0x000000c3c4087223 */ /* 0x080fe20000010008 */
[----:B------:R-:W-:Y:S01]  /*1120*/  SHF.L.U32 R186, R186, 0x10, RZ ;  /* 0x00000010baba7819 */ /* 0x000fe200000006ff */
[----:B------:R-:W-:Y:S01]  /*1130*/  FFMA.FTZ R195, R42, R195, R152 ;  /* 0x000000c32ac37223 */ /* 0x000fe20000010098 */
[----:B------:R-:W-:Y:S01]  /*1140*/  FMUL.FTZ R194, R183, R194 ;  /* 0x000000c2b7c27220 */ /* 0x000fe20000410000 */
[----:B------:R-:W-:Y:S01]  /*1150*/  SHF.L.U32 R152, R149, 0x10, RZ ;  /* 0x0000001095987819 */ /* 0x000fe200000006ff */
[-C--:B------:R-:W-:Y:S01]  /*1160*/  FMUL.FTZ R198, R69, R148.reuse ;  /* 0x0000009445c67220 */ /* 0x080fe20000410000 */
[----:B------:R-:W-:Y:S01]  /*1170*/  SHF.L.U32 R144, R144, 0x10, RZ ;  /* 0x0000001090907819 */ /* 0x000fe200000006ff */
[----:B------:R-:W-:Y:S01]  /*1180*/  FADD.FTZ R150, -R187, R150 ;  /* 0x00000096bb967221 */ /* 0x000fe20000010100 */
[----:B------:R-:W-:Y:S01]  /*1190*/  PRMT R149, R149, 0x7632, R149 ;  /* 0x0000763295957816 */ /* 0x000fe20000000095 */
[----:B------:R-:W-:Y:S01]  /*11a0*/  FADD.FTZ R200, -R187, R186 ;  /* 0x000000babbc87221 */ /* 0x000fe20000010100 */
[----:B------:R-:W-:Y:S01]  /*11b0*/  FADD.FTZ R238, R148, R238 ;  /* 0x000000ee94ee7221 */ /* 0x000fe20000010000 */
[----:B------:R-:W-:Y:S01]  /*11c0*/  FFMA.FTZ R230, R194, R148, R230 ;  /* 0x00000094c2e67223 */ /* 0x000fe200000100e6 */
[----:B------:R-:W-:Y:S01]  /*11d0*/  FADD.FTZ R237, R193, R237 ;  /* 0x000000edc1ed7221 */ /* 0x000fe20000010000 */
[----:B------:R-:W-:Y:S01]  /*11e0*/  FFMA.FTZ R229, R0, R193, R229 ;  /* 0x000000c100e57223 */ /* 0x000fe200000100e5 */
[----:B------:R-:W-:Y:S01]  /*11f0*/  SHF.L.U32 R148, R104, 0x10, RZ ;  /* 0x0000001068947819 */ /* 0x000fe200000006ff */
[----:B------:R-:W-:Y:S01]  /*1200*/  FFMA.FTZ R193, R37, R152, R198 ;  /* 0x0000009825c17223 */ /* 0x000fe200000100c6 */
[----:B------:R-:W-:Y:S01]  /*1210*/  SHF.L.U32 R145, R151, 0x10, RZ ;  /* 0x0000001097917819 */ /* 0x000fe200000006ff */
[----:B------:R-:W-:Y:S01]  /*1220*/  FMUL.FTZ R198, R183, R150 ;  /* 0x00000096b7c67220 */ /* 0x000fe20000410000 */
[----:B------:R-:W-:Y:S01]  /*1230*/  SHF.L.U32 R149, R149, 0x10, RZ ;  /* 0x0000001095957819 */ /* 0x000fe200000006ff */
[----:B------:R-:W-:Y:S01]  /*1240*/  FADD.FTZ R144, -R187, R144 ;  /* 0x00000090bb907221 */ /* 0x000fe20000010100 */
[----:B------:R-:W-:Y:S01]  /*1250*/  FMUL.FTZ R200, R183, R200 ;  /* 0x000000c8b7c87220 */ /* 0x000fe20000410000 */
[----:B------:R-:W-:Y:S01]  /*1260*/  FADD.FTZ R239, R197, R239 ;  /* 0x000000efc5ef7221 */ /* 0x000fe20000010000 */
[----:B------:R-:W-:Y:S01]  /*1270*/  FFMA.FTZ R231, R191, R197, R231 ;  /* 0x000000c5bfe77223 */ /* 0x000fe200000100e7 */
[----:B------:R-:W-:Y:S01]  /*1280*/  FADD.FTZ R148, -R187, R148 ;  /* 0x00000094bb947221 */ /* 0x000fe20000010100 */
[----:B------:R-:W-:Y:S01]  /*1290*/  FADD.FTZ R29, R152, R29 ;  /* 0x0000001d981d7221 */ /* 0x000fe20000010000 */
[----:B------:R-:W-:Y:S01]  /*12a0*/  FFMA.FTZ R3, R194, R152, R3 ;  /* 0x00000098c2037223 */ /* 0x000fe20000010003 */
[-C--:B------:R-:W-:Y:S01]  /*12b0*/  FMUL.FTZ R197, R73, R145.reuse ;  /* 0x0000009149c57220 */ /* 0x080fe20000410000 */
[----:B------:R-:W-:Y:S01]  /*12c0*/  FMUL.FTZ R204, R183, R144 ;  /* 0x00000090b7cc7220 */ /* 0x000fe20000410000 */
[----:B------:R-:W-:Y:S01]  /*12d0*/  FADD.FTZ R242, R145, R242 ;  /* 0x000000f291f27221 */ /* 0x000fe20000010000 */
[----:B------:R-:W-:Y:S01]  /*12e0*/  FFMA.FTZ R234, R198, R145, R234 ;  /* 0x00000091c6ea7223 */ /* 0x000fe200000100ea */
[-C--:B------:R-:W-:Y:S01]  /*12f0*/  FMUL.FTZ R152, R71, R149.reuse ;  /* 0x0000009547987220 */ /* 0x080fe20000410000 */
[----:B------:R-:W-:Y:S01]  /*1300*/  FADD.FTZ R240, R149, R240 ;  /* 0x000000f095f07221 */ /* 0x000fe20000010000 */
[----:B------:R-:W-:Y:S01]  /*1310*/  FFMA.FTZ R232, R200, R149, R232 ;  /* 0x00000095c8e87223 */ /* 0x000fe200000100e8 */
[----:B0-----:R-:W-:Y:S01]  /*1320*/  @P0 IMAD.WIDE.U32 R144, R185, 0x10, R210 ;  /* 0x00000010b9900825 */ /* 0x001fe200078e00d2 */
[----:B------:R-:W-:-:S03]  /*1330*/  SHF.L.U32 R149, R124, 0x10, RZ ;  /* 0x000000107c957819 */ /* 0x000fc600000006ff */
[----:B------:R-:W-:Y:S01]  /*1340*/  FMUL.FTZ R202, R183, R148 ;  /* 0x00000094b7ca7220 */ /* 0x000fe20000410000 */
[----:B------:R-:W2:Y:S01]  /*1350*/  LDL.LU R211, [R1+0x10] ;  /* 0x0000100001d37983 */ /* 0x000ea20000300800 */
[----:B------:R-:W-:-:S03]  /*1360*/  FADD.FTZ R205, R149, R205 ;  /* 0x000000cd95cd7221 */ /* 0x000fc60000010000 */
[----:B------:R0:W5:Y:S01]  /*1370*/  @P0 LDG.E.128 R108, desc[UR10][R144.64] ;  /* 0x0000000a906c0981 */ /* 0x000162000c1e1d00 */
[-C--:B------:R-:W-:Y:S01]  /*1380*/  FFMA.FTZ R249, R202, R149.reuse, R249 ;  /* 0x00000095caf97223 */ /* 0x080fe200000100f9 */
[----:B0-----:R-:W-:Y:S01]  /*1390*/  FMUL.FTZ R144, R76, R149 ;  /* 0x000000954c907220 */ /* 0x001fe20000410000 */
[----:B------:R-:W-:Y:S01]  /*13a0*/  SHF.L.U32 R149, R125, 0x10, RZ ;  /* 0x000000107d957819 */ /* 0x000fe200000006ff */
[----:B------:R-:W-:Y:S04]  /*13b0*/  STL [R1], R205 ;  /* 0x000000cd01007387 */ /* 0x000fe80000100800 */
[----:B------:R-:W-:Y:S01]  /*13c0*/  FADD.FTZ R128, R149, R128 ;  /* 0x0000008095807221 */ /* 0x000fe20000010000 */
[----:B------:R-:W3:Y:S04]  /*13d0*/  LDL.LU R217, [R1+0x28] ;  /* 0x0000280001d97983 */ /* 0x000ee80000300800 */
[----:B------:R-:W4:Y:S04]  /*13e0*/  LDL.LU R216, [R1+0x18] ;  /* 0x0000180001d87983 */ /* 0x000f280000300800 */
[----:B------:R0:W-:Y:S04]  /*13f0*/  STL [R1+0x8], R128 ;  /* 0x0000088001007387 */ /* 0x0001e80000100800 */
[----:B0-----:R-:W3:Y:S01]  /*1400*/  LDL.LU R128, [R1+0x4] ;  /* 0x0000040001807983 */ /* 0x001ee20000300800 */
[----:B------:R-:W-:-:S04]  /*1410*/  PRMT R199, R153, 0x7632, R199 ;  /* 0x0000763299c77816 */ /* 0x000fc800000000c7 */
[----:B------:R-:W-:Y:S02]  /*1420*/  SHF.L.U32 R199, R199, 0x10, RZ ;  /* 0x00000010c7c77819 */ /* 0x000fe400000006ff */
[----:B------:R-:W-:-:S03]  /*1430*/  PRMT R150, R151, 0x7632, R150 ;  /* 0x0000763297967816 */ /* 0x000fc60000000096 */
[----:B------:R-:W-:Y:S01]  /*1440*/  FADD.FTZ R31, R199, R31 ;  /* 0x0000001fc71f7221 */ /* 0x000fe20000010000 */
[-C--:B------:R-:W-:Y:S01]  /*1450*/  FFMA.FTZ R5, R200, R199.reuse, R5 ;  /* 0x000000c7c8057223 */ /* 0x080fe20000010005 */
[----:B------:R-:W-:Y:S02]  /*1460*/  FFMA.FTZ R199, R39, R199, R152 ;  /* 0x000000c727c77223 */ /* 0x000fe40000010098 */
[----:B------:R-:W0:Y:S01]  /*1470*/  @P0 LDC.64 R152, c[0x0][0x438] ;  /* 0x00010e00ff980b82 */ /* 0x000e220000000a00 */
[----:B------:R-:W-:Y:S01]  /*1480*/  SHF.L.U32 R150, R150, 0x10, RZ ;  /* 0x0000001096967819 */ /* 0x000fe200000006ff */
[----:B------:R-:W-:Y:S01]  /*1490*/  FADD.FTZ R241, R147, R241 ;  /* 0x000000f193f17221 */ /* 0x000fe20000010000 */
[----:B------:R-:W-:Y:S01]  /*14a0*/  FFMA.FTZ R233, R190, R147, R233 ;  /* 0x00000093bee97223 */ /* 0x000fe200000100e9 */
[----:B------:R-:W-:Y:S01]  /*14b0*/  FADD.FTZ R243, R146, R243 ;  /* 0x000000f392f37221 */ /* 0x000fe20000010000 */
[----:B------:R-:W-:Y:S01]  /*14c0*/  FFMA.FTZ R235, R196, R146, R235 ;  /* 0x00000092c4eb7223 */ /* 0x000fe200000100eb */
[----:B-1----:R-:W-:Y:S01]  /*14d0*/  @P0 IMAD.WIDE.U32 R146, R184, 0x10, R208 ;  /* 0x00000010b8920825 */ /* 0x002fe200078e00d0 */
[----:B------:R-:W-:-:S02]  /*14e0*/  IADD3 R182, PT, PT, R185, 0x40, RZ ;  /* 0x00000040b9b67810 */ /* 0x000fc40007ffe0ff */
[----:B------:R-:W-:Y:S01]  /*14f0*/  IADD3 R186, PT, PT, R185, 0x60, RZ ;  /* 0x00000060b9ba7810 */ /* 0x000fe20007ffe0ff */
[-C--:B------:R-:W-:Y:S01]  /*1500*/  FMUL.FTZ R203, R75, R150.reuse ;  /* 0x000000964bcb7220 */ /* 0x080fe20000410000 */
[----:B------:R-:W-:Y:S01]  /*1510*/  SHF.L.U32 R210, R106, 0x10, RZ ;  /* 0x000000106ad27819 */ /* 0x000fe200000006ff */
[----:B------:R-:W-:Y:S01]  /*1520*/  FADD.FTZ R244, R150, R244 ;  /* 0x000000f496f47221 */ /* 0x000fe20000010000 */
[----:B------:R-:W-:Y:S01]  /*1530*/  FFMA.FTZ R236, R204, R150, R236 ;  /* 0x00000096ccec7223 */ /* 0x000fe200000100ec */
[----:B------:R1:W5:Y:S01]  /*1540*/  @P0 LDG.E.128 R112, desc[UR10][R146.64] ;  /* 0x0000000a92700981 */ /* 0x000362000c1e1d00 */
[----:B------:R-:W0:Y:S01]  /*1550*/  @P0 LDC.64 R150, c[0x0][0x438] ;  /* 0x00010e00ff960b82 */ /* 0x000e220000000a00 */
[----:B------:R-:W-:-:S04]  /*1560*/  IMAD.WIDE.U32 R100, R182, 0x10, R206 ;  /* 0x00000010b6647825 */ /* 0x000fc800078e00ce */
[----:B------:R-:W-:Y:S01]  /*1570*/  FADD.FTZ R210, -R187, R210 ;  /* 0x000000d2bbd27221 */ /* 0x000fe20000010100 */
[----:B------:R-:W-:Y:S01]  /*1580*/  SHF.L.U32 R209, R122, 0x10, RZ ;  /* 0x000000107ad17819 */ /* 0x000fe200000006ff */
[----:B-1----:R-:W-:Y:S01]  /*1590*/  IMAD.WIDE.U32 R146, R186, 0x10, R206 ;  /* 0x00000010ba927825 */ /* 0x002fe200078e00ce */
[----:B------:R-:W-:-:S03]  /*15a0*/  SHF.L.U32 R207, R126, 0x10, RZ ;  /* 0x000000107ecf7819 */ /* 0x000fc600000006ff */
[----:B------:R-:W-:Y:S01]  /*15b0*/  FMUL.FTZ R210, R183, R210 ;  /* 0x000000d2b7d27220 */ /* 0x000fe20000410000 */
[----:B------:R-:W-:Y:S02]  /*15c0*/  SHF.L.U32 R201, R120, 0x10, RZ ;  /* 0x0000001078c97819 */ /* 0x000fe400000006ff */
[----:B------:R-:W-:Y:S01]  /*15d0*/  SHF.L.U32 R148, R105, 0x10, RZ ;  /* 0x0000001069947819 */ /* 0x000fe200000006ff */
[----:B------:R-:W-:Y:S01]  /*15e0*/  FMUL.FTZ R208, R80, R207 ;  /* 0x000000cf50d07220 */ /* 0x000fe20000410000 */
[----:B------:R-:W-:Y:S01]  /*15f0*/  FADD.FTZ R245, R209, R245 ;  /* 0x000000f5d1f57221 */ /* 0x000fe20000010000 */
[-C--:B------:R-:W-:Y:S01]  /*1600*/  FFMA.FTZ R14, R210, R209.reuse, R14 ;  /* 0x000000d1d20e7223 */ /* 0x080fe2000001000e */
[----:B------:R-:W-:Y:S01]  /*1610*/  FADD.FTZ R225, R201, R225 ;  /* 0x000000e1c9e17221 */ /* 0x000fe20000010000 */
[----:B------:R-:W-:Y:S01]  /*1620*/  FFMA.FTZ R209, R48, R209, R208 ;  /* 0x000000d130d17223 */ /* 0x000fe200000100d0 */
[-C--:B------:R-:W-:Y:S01]  /*1630*/  FFMA.FTZ R10, R202, R201.reuse, R10 ;  /* 0x000000c9ca0a7223 */ /* 0x080fe2000001000a */
[----:B------:R-:W-:Y:S01]  /*1640*/  SHF.L.U32 R208, R107, 0x10, RZ ;  /* 0x000000106bd07819 */ /* 0x000fe200000006ff */
[----:B------:R-:W-:Y:S01]  /*1650*/  FFMA.FTZ R201, R44, R201, R144 ;  /* 0x000000c92cc97223 */ /* 0x000fe20000010090 */
[----:B------:R-:W-:Y:S01]  /*1660*/  FADD.FTZ R148, -R187, R148 ;  /* 0x00000094bb947221 */ /* 0x000fe20000010100 */
[----:B------:R-:W-:Y:S01]  /*1670*/  FADD.FTZ R219, R207, R219 ;  /* 0x000000dbcfdb7221 */ /* 0x000fe20000010000 */
[----:B------:R-:W-:Y:S01]  /*1680*/  PRMT R104, R104, 0x7632, R104 ;  /* 0x0000763268687816 */ /* 0x000fe20000000068 */
[----:B0-----:R-:W-:Y:S01]  /*1690*/  @P0 IMAD.WIDE.U32 R144, R182, 0x10, R152 ;  /* 0x00000010b6900825 */ /* 0x001fe200078e0098 */
[----:B------:R-:W-:-:S03]  /*16a0*/  SHF.L.U32 R205, R121, 0x10, RZ ;  /* 0x0000001079cd7819 */ /* 0x000fc600000006ff */
[----:B------:R-:W-:Y:S01]  /*16b0*/  FMUL.FTZ R206, R183, R148 ;  /* 0x00000094b7ce7220 */ /* 0x000fe20000410000 */
[----:B------:R-:W-:-:S04]  /*16c0*/  IMAD.WIDE.U32 R132, R182, 0x10, R214 ;  /* 0x00000010b6847825 */ /* 0x000fc800078e00d6 */
[----:B------:R-:W-:Y:S01]  /*16d0*/  FADD.FTZ R208, -R187, R208 ;  /* 0x000000d0bbd07221 */ /* 0x000fe20000010100 */
[----:B------:R-:W-:Y:S01]  /*16e0*/  PRMT R124, R124, 0x7632, R124 ;  /* 0x000076327c7c7816 */ /* 0x000fe2000000007c */
[----:B------:R-:W4:Y:S01]  /*16f0*/  LDG.E.128 R100, desc[UR10][R100.64] ;  /* 0x0000000a64647981 */ /* 0x000f22000c1e1d00 */
[----:B------:R-:W-:Y:S01]  /*1700*/  IMAD.WIDE.U32 R152, R186, 0x10, R214 ;  /* 0x00000010ba987825 */ /* 0x000fe200078e00d6 */
[----:B------:R-:W-:Y:S02]  /*1710*/  SHF.L.U32 R104, R104, 0x10, RZ ;  /* 0x0000001068687819 */ /* 0x000fe400000006ff */
[----:B------:R-:W4:Y:S01]  /*1720*/  LDL.LU R214, [R1+0xc] ;  /* 0x00000c0001d67983 */ /* 0x000f220000300800 */
[----:B------:R-:W-:-:S03]  /*1730*/  FMUL.FTZ R148, R78, R149 ;  /* 0x000000954e947220 */ /* 0x000fc60000410000 */
[----:B------:R-:W-:Y:S01]  /*1740*/  STL [R1+0x20], R219 ;  /* 0x000020db01007387 */ /* 0x000fe20000100800 */
[----:B------:R-:W-:Y:S01]  /*1750*/  FADD.FTZ R227, R205, R227 ;  /* 0x000000e3cde37221 */ /* 0x000fe20000010000 */
[-C--:B------:R-:W-:Y:S01]  /*1760*/  FFMA.FTZ R12, R206, R205.reuse, R12 ;  /* 0x000000cdce0c7223 */ /* 0x080fe2000001000c */
[----:B------:R-:W-:Y:S01]  /*1770*/  FMUL.FTZ R208, R183, R208 ;  /* 0x000000d0b7d07220 */ /* 0x000fe20000410000 */
[----:B------:R-:W-:Y:S01]  /*1780*/  PRMT R105, R120, 0x7632, R105 ;  /* 0x0000763278697816 */ /* 0x000fe20000000069 */
[----:B------:R-:W-:Y:S01]  /*1790*/  FFMA.FTZ R205, R46, R205, R148 ;  /* 0x000000cd2ecd7223 */ /* 0x000fe20000010094 */
[----:B------:R-:W-:Y:S01]  /*17a0*/  SHF.L.U32 R124, R124, 0x10, RZ ;  /* 0x000000107c7c7819 */ /* 0x000fe200000006ff */
[----:B------:R-:W-:Y:S01]  /*17b0*/  FFMA.FTZ R251, R206, R149, R251 ;  /* 0x00000095cefb7223 */ /* 0x000fe200000100fb */
[----:B------:R-:W-:Y:S01]  /*17c0*/  FADD.FTZ R120, -R187, R104 ;  /* 0x00000068bb787221 */ /* 0x000fe20000010100 */
[----:B------:R-:W-:Y:S01]  /*17d0*/  @P0 IMAD.WIDE.U32 R148, R186, 0x10, R150 ;  /* 0x00000010ba940825 */ /* 0x000fe200078e0096 */
[----:B------:R-:W-:Y:S01]  /*17e0*/  SHF.L.U32 R104, R105, 0x10, RZ ;  /* 0x0000001069687819 */ /* 0x000fe200000006ff */
[----:B------:R-:W4:Y:S02]  /*17f0*/  LDG.E.128 R132, desc[UR10][R132.64] ;  /* 0x0000000a84847981 */ /* 0x000f24000c1e1d00 */
[----:B------:R-:W-:-:S04]  /*1800*/  IMAD.WIDE.U32 R136, R182, 0x10, R212 ;  /* 0x00000010b6887825 */ /* 0x000fc800078e00d4 */
[----:B------:R-:W-:Y:S01]  /*1810*/  FMUL.FTZ R120, R183, R120 ;  /* 0x00000078b7787220 */ /* 0x000fe20000410000 */
[----:B--2---:R-:W-:Y:S01]  /*1820*/  FFMA.FTZ R211, R210, R207, R211 ;  /* 0x000000cfd2d37223 */ /* 0x004fe200000100d3 */
[----:B------:R-:W-:-:S04]  /*1830*/  IMAD.WIDE.U32 R150, R186, 0x10, R212 ;  /* 0x00000010ba967825 */ /* 0x000fc800078e00d4 */
[----:B------:R-:W-:Y:S01]  /*1840*/  FADD.FTZ R226, R104, R226 ;  /* 0x000000e268e27221 */ /* 0x000fe20000010000 */
[----:B------:R-:W-:Y:S01]  /*1850*/  PRMT R106, R121, 0x7632, R106 ;  /* 0x00007632796a7816 */ /* 0x000fe2000000006a */
[----:B------:R-:W2:Y:S04]  /*1860*/  LDG.E.128 R136, desc[UR10][R136.64] ;  /* 0x0000000a88887981 */ /* 0x000ea8000c1e1d00 */
[----:B------:R0:W-:Y:S01]  /*1870*/  STL [R1+0x10], R211 ;  /* 0x000010d301007387 */ /* 0x0001e20000100800 */
[----:B------:R-:W-:Y:S02]  /*1880*/  PRMT R107, R107, 0x7632, R107 ;  /* 0x000076326b6b7816 */ /* 0x000fe4000000006b */
[----:B------:R-:W-:Y:S01]  /*1890*/  PRMT R218, R123, 0x7632, R218 ;  /* 0x000076327bda7816 */ /* 0x000fe200000000da */
[----:B------:R1:W5:Y:S01]  /*18a0*/  @P0 LDG.E.128 R116, desc[UR10][R144.64] ;  /* 0x0000000a90740981 */ /* 0x000362000c1e1d00 */
[----:B------:R-:W-:-:S02]  /*18b0*/  PRMT R154, R154, 0x7632, R154 ;  /* 0x000076329a9a7816 */ /* 0x000fc4000000009a */
[----:B------:R-:W-:Y:S01]  /*18c0*/  PRMT R155, R155, 0x7632, R155 ;  /* 0x000076329b9b7816 */ /* 0x000fe2000000009b */
[----:B------:R1:W5:Y:S01]  /*18d0*/  @P0 LDG.E.128 R32, desc[UR10][R148.64] ;  /* 0x0000000a94200981 */ /* 0x000362000c1e1d00 */
[----:B0-----:R-:W-:Y:S01]  /*18e0*/  SHF.L.U32 R211, R127, 0x10, RZ ;  /* 0x000000107fd37819 */ /* 0x001fe200000006ff */
[----:B------:R-:W-:Y:S01]  /*18f0*/  FFMA.FTZ R11, R120, R104, R11 ;  /* 0x00000068780b7223 */ /* 0x000fe2000001000b */
[----:B---3--:R-:W-:-:S03]  /*1900*/  FADD.FTZ R128, R124, R128 ;  /* 0x000000807c807221 */ /* 0x008fc60000010000 */
[-C--:B------:R-:W-:Y:S01]  /*1910*/  FMUL.FTZ R212, R82, R211.reuse ;  /* 0x000000d352d47220 */ /* 0x080fe20000410000 */
[----:B------:R-:W-:Y:S01]  /*1920*/  FADD.FTZ R217, R211, R217 ;  /* 0x000000d9d3d97221 */ /* 0x000fe20000010000 */
[----:B----4-:R-:W-:Y:S01]  /*1930*/  FFMA.FTZ R216, R208, R211, R216 ;  /* 0x000000d3d0d87223 */ /* 0x010fe200000100d8 */
[-C--:B------:R-:W-:Y:S01]  /*1940*/  FMUL.FTZ R211, R77, R124.reuse ;  /* 0x0000007c4dd37220 */ /* 0x080fe20000410000 */
[----:B------:R-:W-:Y:S01]  /*1950*/  PRMT R105, R105, 0x7632, R105 ;  /* 0x0000763269697816 */ /* 0x000fe20000000069 */
[----:B------:R-:W-:Y:S01]  /*1960*/  FFMA.FTZ R250, R120, R124, R250 ;  /* 0x0000007c78fa7223 */ /* 0x000fe200000100fa */
[----:B------:R-:W-:Y:S01]  /*1970*/  STL [R1+0x28], R217 ;  /* 0x000028d901007387 */ /* 0x000fe20000100800 */
[----:B------:R-:W-:-:S03]  /*1980*/  FFMA.FTZ R104, R45, R104, R211 ;  /* 0x000000682d687223 */ /* 0x000fc600000100d3 */
[----:B------:R-:W-:Y:S04]  /*1990*/  STL [R1+0x18], R216 ;  /* 0x000018d801007387 */ /* 0x000fe80000100800 */
[----:B------:R-:W3:Y:S04]  /*19a0*/  LDL.LU R211, [R1+0x24] ;  /* 0x0000240001d37983 */ /* 0x000ee80000300800 */
[----:B------:R0:W-:Y:S01]  /*19b0*/  STL [R1+0x4], R128 ;  /* 0x0000048001007387 */ /* 0x0001e20000100800 */
[----:B------:R-:W-:Y:S02]  /*19c0*/  SHF.L.U32 R207, R123, 0x10, RZ ;  /* 0x000000107bcf7819 */ /* 0x000fe400000006ff */
[----:B------:R-:W-:Y:S01]  /*19d0*/  SHF.L.U32 R107, R107, 0x10, RZ ;  /* 0x000000106b6b7819 */ /* 0x000fe200000006ff */
[----:B------:R-:W4:Y:S01]  /*19e0*/  LDG.E.128 R144, desc[UR10][R146.64] ;  /* 0x0000000a92907981 */ /* 0x000f22000c1e1d00 */
[----:B------:R-:W-:-:S02]  /*19f0*/  PRMT R213, R122, 0x7632, R213 ;  /* 0x000076327ad57816 */ /* 0x000fc400000000d5 */
[----:B------:R-:W-:Y:S01]  /*1a00*/  SHF.L.U32 R218, R218, 0x10, RZ ;  /* 0x00000010dada7819 */ /* 0x000fe200000006ff */
[----:B------:R-:W4:Y:S04]  /*1a10*/  LDG.E.128 R148, desc[UR10][R150.64] ;  /* 0x0000000a96947981 */ /* 0x000f28000c1e1d00 */
[----:B0-----:R-:W2:Y:S01]  /*1a20*/  LDL.LU R128, [R1+0x14] ;  /* 0x0000140001807983 */ /* 0x001ea20000300800 */
[----:B------:R-:W-:Y:S02]  /*1a30*/  SHF.L.U32 R105, R105, 0x10, RZ ;  /* 0x0000001069697819 */ /* 0x000fe400000006ff */
[----:B------:R-:W-:Y:S01]  /*1a40*/  PRMT R124, R125, 0x7632, R124 ;  /* 0x000076327d7c7816 */ /* 0x000fe2000000007c */
[----:B------:R-:W4:Y:S02]  /*1a50*/  LDL.LU R217, [R1+0x2c] ;  /* 0x00002c0001d97983 */ /* 0x000f240000300800 */
[----:B------:R-:W-:Y:S01]  /*1a60*/  FADD.FTZ R121, -R187, R105 ;  /* 0x00000069bb797221 */ /* 0x000fe20000010100 */
[----:B------:R-:W-:Y:S01]  /*1a70*/  SHF.L.U32 R124, R124, 0x10, RZ ;  /* 0x000000107c7c7819 */ /* 0x000fe200000006ff */
[----:B------:R-:W4:Y:S02]  /*1a80*/  LDL.LU R216, [R1+0x1c] ;  /* 0x00001c0001d87983 */ /* 0x000f240000300800 */
[----:B------:R-:W-:-:S02]  /*1a90*/  FMUL.FTZ R121, R183, R121 ;  /* 0x00000079b7797220 */ /* 0x000fc40000410000 */
[-C--:B------:R-:W-:Y:S01]  /*1aa0*/  FMUL.FTZ R125, R79, R124.reuse ;  /* 0x0000007c4f7d7220 */ /* 0x080fe20000410000 */
[----:B------:R-:W-:Y:S01]  /*1ab0*/  SHF.L.U32 R105, R106, 0x10, RZ ;  /* 0x000000106a697819 */ /* 0x000fe200000006ff */
[----:B------:R-:W-:Y:S01]  /*1ac0*/  FFMA.FTZ R252, R121, R124, R252 ;  /* 0x0000007c79fc7223 */ /* 0x000fe200000100fc */
[----:B------:R-:W-:Y:S01]  /*1ad0*/  FADD.FTZ R247, R207, R247 ;  /* 0x000000f7cff77221 */ /* 0x000fe20000010000 */
[-C--:B------:R-:W-:Y:S01]  /*1ae0*/  FFMA.FTZ R16, R208, R207.reuse, R16 ;  /* 0x000000cfd0107223 */ /* 0x080fe20000010010 */
[----:B------:R-:W4:Y:S01]  /*1af0*/  LDL.LU R215, [R1+0x38] ;  /* 0x0000380001d77983 */ /* 0x000f220000300800 */
[----:B------:R-:W-:Y:S01]  /*1b00*/  FFMA.FTZ R207, R50, R207, R212 ;  /* 0x000000cf32cf7223 */ /* 0x000fe200000100d4 */
[----:B------:R-:W-:Y:S01]  /*1b10*/  FADD.FTZ R228, R105, R228 ;  /* 0x000000e469e47221 */ /* 0x000fe20000010000 */
[-C--:B------:R-:W-:Y:S01]  /*1b20*/  FFMA.FTZ R13, R121, R105.reuse, R13 ;  /* 0x00000069790d7223 */ /* 0x080fe2000001000d */
[----:B------:R-:W-:Y:S01]  /*1b30*/  FFMA.FTZ R105, R47, R105, R125 ;  /* 0x000000692f697223 */ /* 0x000fe2000001007d */
[----:B------:R-:W-:Y:S01]  /*1b40*/  FADD.FTZ R214, R124, R214 ;  /* 0x000000d67cd67221 */ /* 0x000fe20000010000 */
[----:B------:R-:W-:-:S02]  /*1b50*/  PRMT R124, R106, 0x7632, R124 ;  /* 0x000076326a7c7816 */ /* 0x000fc4000000007c */
[----:B------:R-:W-:Y:S02]  /*1b60*/  PRMT R106, R126, 0x7632, R106 ;  /* 0x000076327e6a7816 */ /* 0x000fe4000000006a */
[----:B------:R-:W-:Y:S01]  /*1b70*/  SHF.L.U32 R124, R124, 0x10, RZ ;  /* 0x000000107c7c7819 */ /* 0x000fe200000006ff */
[----:B------:R0:W-:Y:S01]  /*1b80*/  STL [R1+0xc], R214 ;  /* 0x00000cd601007387 */ /* 0x0001e20000100800 */
[----:B------:R-:W-:-:S03]  /*1b90*/  SHF.L.U32 R106, R106, 0x10, RZ ;  /* 0x000000106a6a7819 */ /* 0x000fc600000006ff */
[----:B------:R-:W4:Y:S01]  /*1ba0*/  LDL.LU R212, [R1+0x54] ;  /* 0x0000540001d47983 */ /* 0x000f220000300800 */
[----:B------:R-:W-:-:S03]  /*1bb0*/  FADD.FTZ R124, -R187, R124 ;  /* 0x0000007cbb7c7221 */ /* 0x000fc60000010100 */
[----:B------:R-:W4:Y:S01]  /*1bc0*/  LDL.LU R125, [R1+0x48] ;  /* 0x00004800017d7983 */ /* 0x000f220000300800 */
[----:B0-----:R-:W-:Y:S01]  /*1bd0*/  FMUL.FTZ R214, R183, R124 ;  /* 0x0000007cb7d67220 */ /* 0x001fe20000410000 */
[----:B---3--:R-:W-:-:S05]  /*1be0*/  FADD.FTZ R211, R106, R211 ;  /* 0x000000d36ad37221 */ /* 0x008fca0000010000 */
[----:B------:R0:W-:Y:S04]  /*1bf0*/  STL [R1+0x24], R211 ;  /* 0x000024d301007387 */ /* 0x0001e80000100800 */
[----:B0-----:R-:W3:Y:S01]  /*1c00*/  LDL.LU R211, [R1+0x40] ;  /* 0x0000400001d37983 */ /* 0x001ee20000300800 */
[----:B--2---:R-:W-:-:S05]  /*1c10*/  FFMA.FTZ R128, R214, R106, R128 ;  /* 0x0000006ad6807223 */ /* 0x004fca0000010080 */
[----:B------:R0:W-:Y:S04]  /*1c20*/  STL [R1+0x14], R128 ;  /* 0x0000148001007387 */ /* 0x0001e80000100800 */
[----:B0-----:R-:W2:Y:S01]  /*1c30*/  LDL.LU R128, [R1+0x30] ;  /* 0x0000300001807983 */ /* 0x001ea20000300800 */
[----:B------:R-:W-:Y:S01]  /*1c40*/  FMUL.FTZ R122, R81, R106 ;  /* 0x0000006a517a7220 */ /* 0x000fe20000410000 */
[----:B------:R-:W-:Y:S01]  /*1c50*/  PRMT R106, R127, 0x7632, R106 ;  /* 0x000076327f6a7816 */ /* 0x000fe2000000006a */
[----:B------:R-:W-:-:S03]  /*1c60*/  FADD.FTZ R107, -R187, R107 ;  /* 0x0000006bbb6b7221 */ /* 0x000fc60000010100 */
[----:B------:R-:W-:Y:S01]  /*1c70*/  SHF.L.U32 R106, R106, 0x10, RZ ;  /* 0x000000106a6a7819 */ /* 0x000fe200000006ff */
[----:B------:R-:W-:Y:S01]  /*1c80*/  FMUL.FTZ R219, R183, R107 ;  /* 0x0000006bb7db7220 */ /* 0x000fe20000410000 */
[----:B------:R-:W-:-:S03]  /*1c90*/  SHF.L.U32 R213, R213, 0x10, RZ ;  /* 0x00000010d5d57819 */ /* 0x000fc600000006ff */
[-C--:B------:R-:W-:Y:S01]  /*1ca0*/  FMUL.FTZ R107, R83, R106.reuse ;  /* 0x0000006a536b7220 */ /* 0x080fe20000410000 */
[----:B----4-:R-:W-:Y:S01]  /*1cb0*/  FADD.FTZ R217, R106, R217 ;  /* 0x000000d96ad97221 */ /* 0x010fe20000010000 */
[----:B------:R-:W-:Y:S01]  /*1cc0*/  FFMA.FTZ R216, R219, R106, R216 ;  /* 0x0000006adbd87223 */ /* 0x000fe200000100d8 */
[----:B------:R-:W-:Y:S01]  /*1cd0*/  SHF.L.U32 R106, R100, 0x10, RZ ;  /* 0x00000010646a7819 */ /* 0x000fe200000006ff */
[----:B------:R-:W-:Y:S01]  /*1ce0*/  FADD.FTZ R246, R213, R246 ;  /* 0x000000f6d5f67221 */ /* 0x000fe20000010000 */
[-C--:B------:R-:W-:Y:S01]  /*1cf0*/  FFMA.FTZ R15, R214, R213.reuse, R15 ;  /* 0x000000d5d60f7223 */ /* 0x080fe2000001000f */
[----:B------:R-:W-:Y:S02]  /*1d00*/  FFMA.FTZ R213, R49, R213, R122 ;  /* 0x000000d531d57223 */ /* 0x000fe4000001007a */
[----:B------:R-:W-:Y:S01]  /*1d10*/  FADD.FTZ R106, -R187, R106 ;  /* 0x0000006abb6a7221 */ /* 0x000fe20000010100 */
[----:B------:R-:W-:-:S03]  /*1d20*/  SHF.L.U32 R122, R136, 0x10, RZ ;  /* 0x00000010887a7819 */ /* 0x000fc600000006ff */
[----:B------:R-:W-:Y:S01]  /*1d30*/  FMUL.FTZ R106, R183, R106 ;  /* 0x0000006ab76a7220 */ /* 0x000fe20000410000 */
[----:B------:R-:W-:Y:S01]  /*1d40*/  FADD.FTZ R248, R218, R248 ;  /* 0x000000f8daf87221 */ /* 0x000fe20000010000 */
[----:B------:R-:W-:Y:S01]  /*1d50*/  FFMA.FTZ R17, R219, R218, R17 ;  /* 0x000000dadb117223 */ /* 0x000fe20000010011 */
[----:B------:R-:W-:Y:S01]  /*1d60*/  FMUL.FTZ R123, R84, R122 ;  /* 0x0000007a547b7220 */ /* 0x000fe20000410000 */
[----:B------:R-:W-:Y:S01]  /*1d70*/  FFMA.FTZ R218, R51, R218, R107 ;  /* 0x000000da33da7223 */ /* 0x000fe2000001006b */
[----:B------:R-:W-:Y:S01]  /*1d80*/  SHF.L.U32 R107, R132, 0x10, RZ ;  /* 0x00000010846b7819 */ /* 0x000fe200000006ff */
[----:B------:R-:W-:Y:S01]  /*1d90*/  FADD.FTZ R212, R122, R212 ;  /* 0x000000d47ad47221 */ /* 0x000fe20000010000 */
[C---:B------:R-:W-:Y:S01]  /*1da0*/  FFMA.FTZ R125, R106.reuse, R122, R125 ;  /* 0x0000007a6a7d7223 */ /* 0x040fe2000001007d */
[----:B------:R-:W-:Y:S01]  /*1db0*/  SHF.L.U32 R122, R101, 0x10, RZ ;  /* 0x00000010657a7819 */ /* 0x000fe200000006ff */
[----:B------:R-:W-:Y:S01]  /*1dc0*/  STL [R1+0x2c], R217 ;  /* 0x00002cd901007387 */ /* 0x000fe20000100800 */
[----:B------:R-:W-:Y:S01]  /*1dd0*/  FADD.FTZ R215, R107, R215 ;  /* 0x000000d76bd77221 */ /* 0x000fe20000010000 */
[----:B------:R-:W-:-:S02]  /*1de0*/  FFMA.FTZ R18, R106, R107, R18 ;  /* 0x0000006b6a127223 */ /* 0x000fc40000010012 */
[----:B------:R-:W-:Y:S01]  /*1df0*/  STL [R1+0x1c], R216 ;  /* 0x00001cd801007387 */ /* 0x000fe20000100800 */
[----:B------:R-:W-:Y:S01]  /*1e00*/  FADD.FTZ R122, -R187, R122 ;  /* 0x0000007abb7a7221 */ /* 0x000fe20000010100 */
[----:B------:R-:W-:Y:S02]  /*1e10*/  FFMA.FTZ R107, R52, R107, R123 ;  /* 0x0000006b346b7223 */ /* 0x000fe4000001007b */
[----:B------:R-:W4:Y:S01]  /*1e20*/  LDL.LU R127, [R1+0x5c] ;  /* 0x00005c00017f7983 */ /* 0x000f220000300800 */
[----:B------:R-:W-:Y:S01]  /*1e30*/  SHF.L.U32 R123, R133, 0x10, RZ ;  /* 0x00000010857b7819 */ /* 0x000fe200000006ff */
[----:B------:R-:W-:Y:S02]  /*1e40*/  FMUL.FTZ R122, R183, R122 ;  /* 0x0000007ab77a7220 */ /* 0x000fe40000410000 */
[----:B------:R-:W4:Y:S04]  /*1e50*/  LDL.LU R126, [R1+0x50] ;  /* 0x00005000017e7983 */ /* 0x000f280000300800 */
[----:B------:R-:W-:Y:S04]  /*1e60*/  STL [R1+0x38], R215 ;  /* 0x000038d701007387 */ /* 0x000fe80000100800 */
[----:B------:R-:W-:Y:S04]  /*1e70*/  STL [R1+0x54], R212 ;  /* 0x000054d401007387 */ /* 0x000fe80000100800 */
[----:B------:R-:W-:Y:S01]  /*1e80*/  STL [R1+0x48], R125 ;  /* 0x0000487d01007387 */ /* 0x000fe20000100800 */
[----:B---3--:R-:W-:Y:S01]  /*1e90*/  FADD.FTZ R211, R123, R211 ;  /* 0x000000d37bd37221 */ /* 0x008fe20000010000 */
[----:B--2---:R-:W-:-:S05]  /*1ea0*/  FFMA.FTZ R128, R122, R123, R128 ;  /* 0x0000007b7a807223 */ /* 0x004fca0000010080 */
[----:B------:R0:W-:Y:S04]  /*1eb0*/  STL [R1+0x30], R128 ;  /* 0x0000308001007387 */ /* 0x0001e80000100800 */
[----:B0-----:R-:W2:Y:S04]  /*1ec0*/  LDL.LU R128, [R1+0x74] ;  /* 0x0000740001807983 */ /* 0x001ea80000300800 */
[----:B------:R0:W-:Y:S04]  /*1ed0*/  STL [R1+0x40], R211 ;  /* 0x000040d301007387 */ /* 0x0001e80000100800 */
[----:B------:R-:W3:Y:S04]  /*1ee0*/  LDL.LU R215, [R1+0x68] ;  /* 0x0000680001d77983 */ /* 0x000ee80000300800 */
[----:B------:R-:W3:Y:S04]  /*1ef0*/  LDL.LU R212, [R1+0x88] ;  /* 0x0000880001d47983 */ /* 0x000ee80000300800 */
[----:B0-----:R-:W3:Y:S04]  /*1f00*/  LDL.LU R211, [R1+0x80] ;  /* 0x0000800001d37983 */ /* 0x001ee80000300800 */
[----:B------:R-:W3:Y:S04]  /*1f10*/  LDL.LU R221, [R1+0x7c] ;  /* 0x00007c0001dd7983 */ /* 0x000ee80000300800 */
[----:B------:R-:W3:Y:S01]  /*1f20*/  LDL.LU R220, [R1+0x70] ;  /* 0x0000700001dc7983 */ /* 0x000ee20000300800 */
[----:B------:R-:W-:-:S05]  /*1f30*/  SHF.L.U32 R124, R137, 0x10, RZ ;  /* 0x00000010897c7819 */ /* 0x000fca00000006ff */
[-C--:B------:R-:W-:Y:S01]  /*1f40*/  FMUL.FTZ R125, R86, R124.reuse ;  /* 0x0000007c567d7220 */ /* 0x080fe20000410000 */
[----:B----4-:R-:W-:Y:S01]  /*1f50*/  FADD.FTZ R127, R124, R127 ;  /* 0x0000007f7c7f7221 */ /* 0x010fe20000010000 */
[----:B------:R-:W-:Y:S01]  /*1f60*/  FFMA.FTZ R126, R122, R124, R126 ;  /* 0x0000007c7a7e7223 */ /* 0x000fe2000001007e */
[----:B------:R-:W-:Y:S01]  /*1f70*/  SHF.L.U32 R124, R102, 0x10, RZ ;  /* 0x00000010667c7819 */ /* 0x000fe200000006ff */
[----:B------:R-:W-:Y:S01]  /*1f80*/  FFMA.FTZ R123, R54, R123, R125 ;  /* 0x0000007b367b7223 */ /* 0x000fe2000001007d */
[----:B------:R-:W-:Y:S01]  /*1f90*/  SHF.L.U32 R125, R134, 0x10, RZ ;  /* 0x00000010867d7819 */ /* 0x000fe200000006ff */
[----:B------:R-:W-:Y:S02]  /*1fa0*/  STL [R1+0x5c], R127 ;  /* 0x00005c7f01007387 */ /* 0x000fe40000100800 */
[----:B------:R-:W-:Y:S02]  /*1fb0*/  FADD.FTZ R124, -R187, R124 ;  /* 0x0000007cbb7c7221 */ /* 0x000fe40000010100 */
[----:B------:R-:W4:Y:S02]  /*1fc0*/  LDL.LU R217, [R1+0x94] ;  /* 0x0000940001d97983 */ /* 0x000f240000300800 */
[----:B------:R-:W-:-:S02]  /*1fd0*/  FMUL.FTZ R124, R183, R124 ;  /* 0x0000007cb77c7220 */ /* 0x000fc40000410000 */
[----:B------:R0:W-:Y:S04]  /*1fe0*/  STL [R1+0x50], R126 ;  /* 0x0000507e01007387 */ /* 0x0001e80000100800 */
[----:B------:R-:W4:Y:S01]  /*1ff0*/  LDL.LU R216, [R1+0x90] ;  /* 0x0000900001d87983 */ /* 0x000f220000300800 */
[----:B0-----:R-:W-:Y:S01]  /*2000*/  SHF.L.U32 R126, R138, 0x10, RZ ;  /* 0x000000108a7e7819 */ /* 0x001fe200000006ff */
[----:B--2---:R-:W-:-:S05]  /*2010*/  FADD.FTZ R128, R125, R128 ;  /* 0x000000807d807221 */ /* 0x004fca0000010000 */
[----:B------:R0:W-:Y:S01]  /*2020*/  STL [R1+0x74], R128 ;  /* 0x0000748001007387 */ /* 0x0001e20000100800 */
[----:B---3--:R-:W-:-:S03]  /*2030*/  FFMA.FTZ R215, R124, R125, R215 ;  /* 0x0000007d7cd77223 */ /* 0x008fc600000100d7 */
[----:B0-----:R0:W5:Y:S01]  /*2040*/  LDL.LU R128, [R1+0xa8] ;  /* 0x0000a80001807983 */ /* 0x0011620000300800 */
[----:B------:R-:W-:-:S03]  /*2050*/  FFMA.FTZ R211, R124, R126, R211 ;  /* 0x0000007e7cd37223 */ /* 0x000fc600000100d3 */
[----:B------:R2:W-:Y:S01]  /*2060*/  STL [R1+0x68], R215 ;  /* 0x000068d701007387 */ /* 0x0005e20000100800 */
[----:B------:R-:W-:-:S03]  /*2070*/  FADD.FTZ R212, R126, R212 ;  /* 0x000000d47ed47221 */ /* 0x000fc60000010000 */
[----:B--2---:R-:W2:Y:S04]  /*2080*/  LDL.LU R215, [R1+0x3c] ;  /* 0x00003c0001d77983 */ /* 0x004ea80000300800 */
[----:B------:R3:W-:Y:S04]  /*2090*/  STL [R1+0x80], R211 ;  /* 0x000080d301007387 */ /* 0x0007e80000100800 */
[----:B------:R1:W-:Y:S01]  /*20a0*/  STL [R1+0x88], R212 ;  /* 0x000088d401007387 */ /* 0x0003e20000100800 */
[----:B---3--:R-:W-:-:S05]  /*20b0*/  SHF.L.U32 R211, R103, 0x10, RZ ;  /* 0x0000001067d37819 */ /* 0x008fca00000006ff */
[----:B------:R-:W-:Y:S01]  /*20c0*/  FADD.FTZ R211, -R187, R211 ;  /* 0x000000d3bbd37221 */ /* 0x000fe20000010100 */
[----:B-1----:R-:W-:-:S03]  /*20d0*/  SHF.L.U32 R212, R135, 0x10, RZ ;  /* 0x0000001087d47819 */ /* 0x002fc600000006ff */
[----:B------:R-:W-:Y:S02]  /*20e0*/  FMUL.FTZ R211, R183, R211 ;  /* 0x000000d3b7d37220 */ /* 0x000fe40000410000 */
[----:B------:R-:W-:Y:S02]  /*20f0*/  FADD.FTZ R221, R212, R221 ;  /* 0x000000ddd4dd7221 */ /* 0x000fe40000010000 */
[----:B------:R-:W-:-:S03]  /*2100*/  FFMA.FTZ R220, R211, R212, R220 ;  /* 0x000000d4d3dc7223 */ /* 0x000fc600000100dc */
[----:B------:R1:W-:Y:S04]  /*2110*/  STL [R1+0x7c], R221 ;  /* 0x00007cdd01007387 */ /* 0x0003e80000100800 */
[----:B------:R3:W-:Y:S04]  /*2120*/  STL [R1+0x70], R220 ;  /* 0x000070dc01007387 */ /* 0x0007e80000100800 */
[----:B-1----:R-:W2:Y:S04]  /*2130*/  LDL.LU R221, [R1+0x58] ;  /* 0x0000580001dd7983 */ /* 0x002ea80000300800 */
[----:B---3--:R-:W3:Y:S01]  /*2140*/  LDL.LU R220, [R1+0x4c] ;  /* 0x00004c0001dc7983 */ /* 0x008ee20000300800 */
[----:B------:R-:W-:Y:S01]  /*2150*/  FMUL.FTZ R127, R88, R126 ;  /* 0x0000007e587f7220 */ /* 0x000fe20000410000 */
[----:B------:R-:W-:-:S02]  /*2160*/  SHF.L.U32 R126, R139, 0x10, RZ ;  /* 0x000000108b7e7819 */ /* 0x000fc400000006ff */
[----:B------:R-:W-:-:S03]  /*2170*/  PRMT R132, R132, 0x7632, R132 ;  /* 0x0000763284847816 */ /* 0x000fc60000000084 */
[----:B----4-:R-:W-:Y:S01]  /*2180*/  FADD.FTZ R217, R126, R217 ;  /* 0x000000d97ed97221 */ /* 0x010fe20000010000 */
[-C--:B------:R-:W-:Y:S01]  /*2190*/  FFMA.FTZ R216, R211, R126.reuse, R216 ;  /* 0x0000007ed3d87223 */ /* 0x080fe200000100d8 */
[----:B------:R-:W-:Y:S01]  /*21a0*/  FFMA.FTZ R125, R56, R125, R127 ;  /* 0x0000007d387d7223 */ /* 0x000fe2000001007f */
[----:B------:R-:W-:Y:S01]  /*21b0*/  FMUL.FTZ R127, R90, R126 ;  /* 0x0000007e5a7f7220 */ /* 0x000fe20000410000 */
[----:B------:R-:W-:Y:S01]  /*21c0*/  PRMT R126, R100, 0x7632, R126 ;  /* 0x00007632647e7816 */ /* 0x000fe2000000007e */
[----:B------:R1:W-:Y:S01]  /*21d0*/  STL [R1+0x94], R217 ;  /* 0x000094d901007387 */ /* 0x0003e20000100800 */
[----:B------:R-:W-:-:S03]  /*21e0*/  SHF.L.U32 R132, R132, 0x10, RZ ;  /* 0x0000001084847819 */ /* 0x000fc600000006ff */
[----:B------:R4:W-:Y:S01]  /*21f0*/  STL [R1+0x90], R216 ;  /* 0x000090d801007387 */ /* 0x0009e20000100800 */
[----:B------:R-:W-:-:S03]  /*2200*/  SHF.L.U32 R126, R126, 0x10, RZ ;  /* 0x000000107e7e7819 */ /* 0x000fc600000006ff */
[----:B-1----:R-:W3:Y:S04]  /*2210*/  LDL.LU R217, [R1+0x44] ;  /* 0x0000440001d97983 */ /* 0x002ee80000300800 */
[----:B----4-:R-:W4:Y:S01]  /*2220*/  LDL.LU R216, [R1+0x34] ;  /* 0x0000340001d87983 */ /* 0x010f220000300800 */
[----:B------:R-:W-:Y:S01]  /*2230*/  PRMT R100, R136, 0x7632, R100 ;  /* 0x0000763288647816 */ /* 0x000fe20000000064 */
[----:B------:R-:W-:-:S03]  /*2240*/  FADD.FTZ R126, -R187, R126 ;  /* 0x0000007ebb7e7221 */ /* 0x000fc60000010100 */
[----:B------:R-:W-:Y:S01]  /*2250*/  SHF.L.U32 R100, R100, 0x10, RZ ;  /* 0x0000001064647819 */ /* 0x000fe200000006ff */
[----:B------:R-:W-:Y:S01]  /*2260*/  FMUL.FTZ R136, R183, R126 ;  /* 0x0000007eb7887220 */ /* 0x000fe20000410000 */
[----:B------:R-:W-:-:S03]  /*2270*/  FFMA.FTZ R212, R58, R212, R127 ;  /* 0x000000d43ad47223 */ /* 0x000fc6000001007f */
[----:B------:R-:W-:Y:S01]  /*2280*/  FMUL.FTZ R126, R85, R100 ;  /* 0x00000064557e7220 */ /* 0x000fe20000410000 */
[----:B------:R-:W-:Y:S01]  /*2290*/  FFMA.FTZ R19, R136, R132, R19 ;  /* 0x0000008488137223 */ /* 0x000fe20000010013 */
[----:B--2---:R-:W-:-:S05]  /*22a0*/  FADD.FTZ R215, R132, R215 ;  /* 0x000000d784d77221 */ /* 0x004fca0000010000 */
[----:B------:R1:W-:Y:S04]  /*22b0*/  STL [R1+0x3c], R215 ;  /* 0x00003cd701007387 */ /* 0x0003e80000100800 */
[----:B-1----:R-:W2:Y:S01]  /*22c0*/  LDL.LU R215, [R1+0x64] ;  /* 0x0000640001d77983 */ /* 0x002ea20000300800 */
[----:B------:R-:W-:-:S03]  /*22d0*/  FFMA.FTZ R132, R53, R132, R126 ;  /* 0x0000008435847223 */ /* 0x000fc6000001007e */
[----:B------:R-:W2:Y:S01]  /*22e0*/  LDL.LU R127, [R1+0x60] ;  /* 0x00006000017f7983 */ /* 0x000ea20000300800 */
[----:B------:R-:W-:Y:S01]  /*22f0*/  FADD.FTZ R221, R100, R221 ;  /* 0x000000dd64dd7221 */ /* 0x000fe20000010000 */
[----:B---3--:R-:W-:-:S04]  /*2300*/  FFMA.FTZ R220, R136, R100, R220 ;  /* 0x0000006488dc7223 */ /* 0x008fc800000100dc */
[----:B------:R1:W-:Y:S04]  /*2310*/  STL [R1+0x58], R221 ;  /* 0x000058dd01007387 */ /* 0x0003e80000100800 */
[----:B------:R3:W-:Y:S04]  /*2320*/  STL [R1+0x4c], R220 ;  /* 0x00004cdc01007387 */ /* 0x0007e80000100800 */
[----:B------:R-:W2:Y:S01]  /*2330*/  LDL.LU R126, [R1+0x78] ;  /* 0x00007800017e7983 */ /* 0x000ea20000300800 */
[----:B------:R-:W-:-:S04]  /*2340*/  PRMT R101, R101, 0x7632, R101 ;  /* 0x0000763265657816 */ /* 0x000fc80000000065 */
[----:B------:R-:W-:Y:S02]  /*2350*/  SHF.L.U32 R101, R101, 0x10, RZ ;  /* 0x0000001065657819 */ /* 0x000fe400000006ff */
[----:B------:R-:W-:-:S03]  /*2360*/  PRMT R133, R133, 0x7632, R133 ;  /* 0x0000763285857816 */ /* 0x000fc60000000085 */
[----:B------:R-:W-:Y:S01]  /*2370*/  FADD.FTZ R101, -R187, R101 ;  /* 0x00000065bb657221 */ /* 0x000fe20000010100 */
[----:B------:R-:W-:Y:S02]  /*2380*/  SHF.L.U32 R133, R133, 0x10, RZ ;  /* 0x0000001085857819 */ /* 0x000fe400000006ff */
[----:B------:R-:W-:Y:S01]  /*2390*/  PRMT R100, R137, 0x7632, R100 ;  /* 0x0000763289647816 */ /* 0x000fe20000000064 */
[----:B------:R-:W-:Y:S02]  /*23a0*/  FMUL.FTZ R137, R183, R101 ;  /* 0x00000065b7897220 */ /* 0x000fe40000410000 */
[----:B------:R-:W-:Y:S02]  /*23b0*/  FADD.FTZ R217, R133, R217 ;  /* 0x000000d985d97221 */ /* 0x000fe40000010000 */
[----:B----4-:R-:W-:Y:S01]  /*23c0*/  FFMA.FTZ R216, R137, R133, R216 ;  /* 0x0000008589d87223 */ /* 0x010fe200000100d8 */
[----:B------:R-:W-:Y:S02]  /*23d0*/  SHF.L.U32 R100, R100, 0x10, RZ ;  /* 0x0000001064647819 */ /* 0x000fe400000006ff */
[----:B------:R4:W-:Y:S04]  /*23e0*/  STL [R1+0x44], R217 ;  /* 0x000044d901007387 */ /* 0x0009e80000100800 */
[----:B------:R0:W-:Y:S04]  /*23f0*/  STL [R1+0x34], R216 ;  /* 0x000034d801007387 */ /* 0x0001e80000100800 */
[----:B-1----:R-:W4:Y:S01]  /*2400*/  LDL.LU R221, [R1+0x6c] ;  /* 0x00006c0001dd7983 */ /* 0x002f220000300800 */
[----:B------:R-:W-:-:S03]  /*2410*/  PRMT R134, R134, 0x7632, R134 ;  /* 0x0000763286867816 */ /* 0x000fc60000000086 */
[----:B---3--:R-:W3:Y:S01]  /*2420*/  LDL.LU R220, [R1+0x8c] ;  /* 0x00008c0001dc7983 */ /* 0x008ee20000300800 */
[----:B------:R-:W-:Y:S02]  /*2430*/  SHF.L.U32 R134, R134, 0x10, RZ ;  /* 0x0000001086867819 */ /* 0x000fe400000006ff */
[----:B------:R-:W-:Y:S02]  /*2440*/  SHF.L.U32 R154, R154, 0x10, RZ ;  /* 0x000000109a9a7819 */ /* 0x000fe400000006ff */
[----:B------:R-:W-:-:S03]  /*2450*/  SHF.L.U32 R155, R155, 0x10, RZ ;  /* 0x000000109b9b7819 */ /* 0x000fc600000006ff */
[----:B------:R-:W-:Y:S01]  /*2460*/  FADD.FTZ R222, R154, R222 ;  /* 0x000000de9ade7221 */ /* 0x000fe20000010000 */
[-C--:B------:R-:W-:Y:S01]  /*2470*/  FFMA.FTZ R7, R198, R154.reuse, R7 ;  /* 0x0000009ac6077223 */ /* 0x080fe20000010007 */
[----:B------:R-:W-:Y:S01]  /*2480*/  FFMA.FTZ R197, R41, R154, R197 ;  /* 0x0000009a29c57223 */ /* 0x000fe200000100c5 */
[----:B------:R-:W-:Y:S01]  /*2490*/  FADD.FTZ R224, R155, R224 ;  /* 0x000000e09be07221 */ /* 0x000fe20000010000 */
[-C--:B------:R-:W-:Y:S01]  /*24a0*/  FFMA.FTZ R9, R204, R155.reuse, R9 ;  /* 0x0000009bcc097223 */ /* 0x080fe20000010009 */
[----:B------:R-:W-:Y:S02]  /*24b0*/  FFMA.FTZ R203, R43, R155, R203 ;  /* 0x0000009b2bcb7223 */ /* 0x000fe400000100cb */
[----:B------:R-:W3:Y:S01]  /*24c0*/  LDG.E.128 R152, desc[UR10][R152.64] ;  /* 0x0000000a98987981 */ /* 0x000ee2000c1e1d00 */
[----:B--2---:R-:W-:-:S05]  /*24d0*/  FADD.FTZ R215, R100, R215 ;  /* 0x000000d764d77221 */ /* 0x004fca0000010000 */
[----:B------:R1:W-:Y:S01]  /*24e0*/  STL [R1+0x64], R215 ;  /* 0x000064d701007387 */ /* 0x0003e20000100800 */
[----:B------:R-:W-:-:S03]  /*24f0*/  FFMA.FTZ R127, R137, R100, R127 ;  /* 0x00000064897f7223 */ /* 0x000fc6000001007f */
[----:B----4-:R-:W2:Y:S04]  /*2500*/  LDL.LU R217, [R1+0x84] ;  /* 0x0000840001d97983 */ /* 0x010ea80000300800 */
[----:B------:R4:W-:Y:S04]  /*2510*/  STL [R1+0x60], R127 ;  /* 0x0000607f01007387 */ /* 0x0009e80000100800 */
[----:B0-----:R-:W2:Y:S04]  /*2520*/  LDL.LU R216, [R1+0x9c] ;  /* 0x00009c0001d87983 */ /* 0x001ea80000300800 */
[----:B-1----:R-:W2:Y:S04]  /*2530*/  LDL.LU R215, [R1+0x98] ;  /* 0x0000980001d77983 */ /* 0x002ea80000300800 */
[----:B----4-:R-:W4:Y:S01]  /*2540*/  LDL.LU R127, [R1+0xa4] ;  /* 0x0000a400017f7983 */ /* 0x010f220000300800 */
[----:B------:R-:W-:-:S05]  /*2550*/  FADD.FTZ R126, R134, R126 ;  /* 0x0000007e867e7221 */ /* 0x000fca0000010000 */
[----:B------:R0:W-:Y:S04]  /*2560*/  STL [R1+0x78], R126 ;  /* 0x0000787e01007387 */ /* 0x0001e80000100800 */
[----:B0-----:R-:W4:Y:S01]  /*2570*/  LDL.LU R126, [R1+0xa0] ;  /* 0x0000a000017e7983 */ /* 0x001f220000300800 */
[----:B------:R-:W-:-:S04]  /*2580*/  FMUL.FTZ R101, R87, R100 ;  /* 0x0000006457657220 */ /* 0x000fc80000410000 */
        /* <DEDUP_REMOVED lines=9> */
[--C-:B------:R-:W-:Y:S01]  /*2620*/  FFMA.FTZ R134, R57, R134, R101.reuse ;  /* 0x0000008639867223 */ /* 0x100fe20000010065 */
[----:B------:R-:W-:-:S04]  /*2630*/  PRMT R101, R103, 0x7632, R101 ;  /* 0x0000763267657816 */ /* 0x000fc80000000065 */
[----:B------:R-:W-:Y:S01]  /*2640*/  SHF.L.U32 R101, R101, 0x10, RZ ;  /* 0x0000001065657819 */ /* 0x000fe200000006ff */
[----:B---3--:R-:W-:Y:S01]  /*2650*/  FADD.FTZ R220, R100, R220 ;  /* 0x000000dc64dc7221 */ /* 0x008fe20000010000 */
[----:B------:R-:W-:-:S03]  /*2660*/  PRMT R135, R135, 0x7632, R135 ;  /* 0x0000763287877816 */ /* 0x000fc60000000087 */
[----:B------:R-:W-:Y:S01]  /*2670*/  FADD.FTZ R101, -R187, R101 ;  /* 0x00000065bb657221 */ /* 0x000fe20000010100 */
[----:B------:R-:W-:Y:S01]  /*2680*/  SHF.L.U32 R135, R135, 0x10, RZ ;  /* 0x0000001087877819 */ /* 0x000fe200000006ff */
[----:B------:R-:W-:Y:S04]  /*2690*/  STL [R1+0x6c], R221 ;  /* 0x00006cdd01007387 */ /* 0x000fe80000100800 */
[----:B------:R-:W-:Y:S01]  /*26a0*/  STL [R1+0x8c], R220 ;  /* 0x00008cdc01007387 */ /* 0x000fe20000100800 */
[----:B------:R-:W-:Y:S02]  /*26b0*/  PRMT R103, R144, 0x7632, R103 ;  /* 0x0000763290677816 */ /* 0x000fe40000000067 */
[----:B------:R-:W-:Y:S02]  /*26c0*/  PRMT R102, R145, 0x7632, R102 ;  /* 0x0000763291667816 */ /* 0x000fe40000000066 */
[----:B------:R-:W-:-:S02]  /*26d0*/  SHF.L.U32 R103, R103, 0x10, RZ ;  /* 0x0000001067677819 */ /* 0x000fc400000006ff */
[----:B------:R-:W-:-:S03]  /*26e0*/  SHF.L.U32 R102, R102, 0x10, RZ ;  /* 0x0000001066667819 */ /* 0x000fc600000006ff */
[C---:B------:R-:W-:Y:S02]  /*26f0*/  FADD.FTZ R103, -R187.reuse, R103 ;  /* 0x00000067bb677221 */ /* 0x040fe40000010100 */
[----:B------:R-:W-:Y:S01]  /*2700*/  FADD.FTZ R102, -R187, R102 ;  /* 0x00000066bb667221 */ /* 0x000fe20000010100 */
[----:B--2---:R-:W-:Y:S01]  /*2710*/  FFMA.FTZ R217, R138, R100, R217 ;  /* 0x000000648ad97223 */ /* 0x004fe200000100d9 */
[----:B------:R-:W-:Y:S01]  /*2720*/  PRMT R100, R139, 0x7632, R100 ;  /* 0x000076328b647816 */ /* 0x000fe20000000064 */
[----:B------:R-:W-:-:S03]  /*2730*/  FMUL.FTZ R139, R183, R101 ;  /* 0x00000065b78b7220 */ /* 0x000fc60000410000 */
[----:B------:R-:W-:Y:S01]  /*2740*/  SHF.L.U32 R100, R100, 0x10, RZ ;  /* 0x0000001064647819 */ /* 0x000fe200000006ff */
[----:B------:R0:W-:Y:S01]  /*2750*/  STL [R1+0x84], R217 ;  /* 0x000084d901007387 */ /* 0x0001e20000100800 */
[----:B------:R-:W-:Y:S01]  /*2760*/  FADD.FTZ R216, R135, R216 ;  /* 0x000000d887d87221 */ /* 0x000fe20000010000 */
[-C--:B------:R-:W-:Y:S02]  /*2770*/  FFMA.FTZ R215, R139, R135.reuse, R215 ;  /* 0x000000878bd77223 */ /* 0x080fe400000100d7 */
[----:B------:R-:W-:Y:S01]  /*2780*/  FMUL.FTZ R101, R91, R100 ;  /* 0x000000645b657220 */ /* 0x000fe20000410000 */
[----:B0-----:R-:W-:Y:S01]  /*2790*/  SHF.L.U32 R217, R144, 0x10, RZ ;  /* 0x0000001090d97819 */ /* 0x001fe200000006ff */
[----:B----4-:R-:W-:Y:S01]  /*27a0*/  FADD.FTZ R127, R100, R127 ;  /* 0x0000007f647f7221 */ /* 0x010fe20000010000 */
[----:B------:R-:W-:Y:S01]  /*27b0*/  STL [R1+0x9c], R216 ;  /* 0x00009cd801007387 */ /* 0x000fe20000100800 */
[----:B------:R-:W-:Y:S02]  /*27c0*/  FFMA.FTZ R135, R59, R135, R101 ;  /* 0x000000873b877223 */ /* 0x000fe40000010065 */
[----:B------:R-:W-:Y:S01]  /*27d0*/  FADD.FTZ R217, -R187, R217 ;  /* 0x000000d9bbd97221 */ /* 0x000fe20000010100 */
[----:B------:R0:W-:Y:S01]  /*27e0*/  STL [R1+0x98], R215 ;  /* 0x000098d701007387 */ /* 0x0001e20000100800 */
[----:B------:R-:W-:-:S03]  /*27f0*/  PRMT R101, R146, 0x7632, R101 ;  /* 0x0000763292657816 */ /* 0x000fc60000000065 */
[----:B------:R-:W-:Y:S01]  /*2800*/  STL [R1+0xa4], R127 ;  /* 0x0000a47f01007387 */ /* 0x000fe20000100800 */
[----:B------:R-:W-:Y:S01]  /*2810*/  FMUL.FTZ R217, R183, R217 ;  /* 0x000000d9b7d97220 */ /* 0x000fe20000410000 */
[----:B0-----:R-:W-:Y:S02]  /*2820*/  SHF.L.U32 R215, R145, 0x10, RZ ;  /* 0x0000001091d77819 */ /* 0x001fe400000006ff */
[----:B------:R-:W-:Y:S01]  /*2830*/  SHF.L.U32 R146, R146, 0x10, RZ ;  /* 0x0000001092927819 */ /* 0x000fe200000006ff */
[----:B------:R-:W-:Y:S01]  /*2840*/  FFMA.FTZ R126, R139, R100, R126 ;  /* 0x000000648b7e7223 */ /* 0x000fe2000001007e */
[----:B------:R-:W-:-:S04]  /*2850*/  PRMT R100, R147, 0x7632, R100 ;  /* 0x0000763293647816 */ /* 0x000fc80000000064 */
[----:B------:R0:W-:Y:S01]  /*2860*/  STL [R1+0xa0], R126 ;  /* 0x0000a07e01007387 */ /* 0x0001e20000100800 */
[----:B------:R-:W-:Y:S01]  /*2870*/  FADD.FTZ R215, -R187, R215 ;  /* 0x000000d7bbd77221 */ /* 0x000fe20000010100 */
[----:B------:R-:W-:Y:S02]  /*2880*/  SHF.L.U32 R145, R147, 0x10, RZ ;  /* 0x0000001093917819 */ /* 0x000fe400000006ff */
[----:B------:R-:W-:Y:S02]  /*2890*/  SHF.L.U32 R101, R101, 0x10, RZ ;  /* 0x0000001065657819 */ /* 0x000fe400000006ff */
[----:B------:R-:W-:Y:S02]  /*28a0*/  SHF.L.U32 R100, R100, 0x10, RZ ;  /* 0x0000001064647819 */ /* 0x000fe400000006ff */
[----:B0-----:R-:W-:Y:S02]  /*28b0*/  SHF.L.U32 R126, R148, 0x10, RZ ;  /* 0x00000010947e7819 */ /* 0x001fe400000006ff */
[----:B------:R-:W-:Y:S01]  /*28c0*/  SHF.L.U32 R216, R152, 0x10, RZ ;  /* 0x0000001098d87819 */ /* 0x000fe200000006ff */
[----:B------:R-:W-:-:S02]  /*28d0*/  FMUL.FTZ R215, R183, R215 ;  /* 0x000000d7b7d77220 */ /* 0x000fc40000410000 */
[-C--:B------:R-:W-:Y:S01]  /*28e0*/  FMUL.FTZ R127, R92, R126.reuse ;  /* 0x0000007e5c7f7220 */ /* 0x080fe20000410000 */
[----:B------:R-:W-:Y:S01]  /*28f0*/  FADD.FTZ R173, R126, R173 ;  /* 0x000000ad7ead7221 */ /* 0x000fe20000010000 */
[----:B------:R-:W-:Y:S01]  /*2900*/  FFMA.FTZ R165, R217, R126, R165 ;  /* 0x0000007ed9a57223 */ /* 0x000fe200000100a5 */
[----:B------:R-:W-:Y:S01]  /*2910*/  SHF.L.U32 R126, R149, 0x10, RZ ;  /* 0x00000010957e7819 */ /* 0x000fe200000006ff */
[C---:B------:R-:W-:Y:S01]  /*2920*/  FADD.FTZ R147, -R187.reuse, R146 ;  /* 0x00000092bb937221 */ /* 0x040fe20000010100 */
[C---:B------:R-:W-:Y:S01]  /*2930*/  FADD.FTZ R145, -R187.reuse, R145 ;  /* 0x00000091bb917221 */ /* 0x040fe20000010100 */
[C---:B------:R-:W-:Y:S01]  /*2940*/  FADD.FTZ R101, -R187.reuse, R101 ;  /* 0x00000065bb657221 */ /* 0x040fe20000010100 */
[----:B------:R-:W-:Y:S01]  /*2950*/  FADD.FTZ R100, -R187, R100 ;  /* 0x00000064bb647221 */ /* 0x000fe20000010100 */
[----:B------:R-:W-:Y:S01]  /*2960*/  FADD.FTZ R157, R216, R157 ;  /* 0x0000009dd89d7221 */ /* 0x000fe20000010000 */
[-C--:B------:R-:W-:Y:S01]  /*2970*/  FFMA.FTZ R20, R217, R216.reuse, R20 ;  /* 0x000000d8d9147223 */ /* 0x080fe20000010014 */
[----:B------:R-:W-:Y:S01]  /*2980*/  FFMA.FTZ R216, R60, R216, R127 ;  /* 0x000000d83cd87223 */ /* 0x000fe2000001007f */
[----:B------:R-:W-:Y:S01]  /*2990*/  SHF.L.U32 R187, R153, 0x10, RZ ;  /* 0x0000001099bb7819 */ /* 0x000fe200000006ff */
[-C--:B------:R-:W-:Y:S01]  /*29a0*/  FMUL.FTZ R127, R94, R126.reuse ;  /* 0x0000007e5e7f7220 */ /* 0x080fe20000410000 */
[----:B------:R-:W-:Y:S01]  /*29b0*/  FADD.FTZ R175, R126, R175 ;  /* 0x000000af7eaf7221 */ /* 0x000fe20000010000 */
[----:B------:R-:W-:Y:S01]  /*29c0*/  FFMA.FTZ R167, R215, R126, R167 ;  /* 0x0000007ed7a77223 */ /* 0x000fe200000100a7 */
[----:B------:R-:W-:Y:S01]  /*29d0*/  SHF.L.U32 R126, R150, 0x10, RZ ;  /* 0x00000010967e7819 */ /* 0x000fe200000006ff */
[----:B------:R-:W-:Y:S01]  /*29e0*/  FMUL.FTZ R147, R183, R147 ;  /* 0x00000093b7937220 */ /* 0x000fe20000410000 */
        /* <DEDUP_REMOVED lines=12> */
[-C--:B------:R-:W-:Y:S01]  /*2ab0*/  FMUL.FTZ R127, R98, R126.reuse ;  /* 0x0000007e627f7220 */ /* 0x080fe20000410000 */
[----:B------:R-:W-:Y:S01]  /*2ac0*/  FADD.FTZ R179, R126, R179 ;  /* 0x000000b37eb37221 */ /* 0x000fe20000010000 */
[----:B------:R-:W-:Y:S01]  /*2ad0*/  FFMA.FTZ R171, R145, R126, R171 ;  /* 0x0000007e91ab7223 */ /* 0x000fe200000100ab */
[----:B------:R-:W-:-:S02]  /*2ae0*/  PRMT R126, R148, 0x7632, R126 ;  /* 0x00007632947e7816 */ /* 0x000fc4000000007e */
[----:B------:R-:W-:Y:S02]  /*2af0*/  PRMT R148, R152, 0x7632, R148 ;  /* 0x0000763298947816 */ /* 0x000fe40000000094 */
[----:B------:R-:W-:Y:S01]  /*2b00*/  SHF.L.U32 R126, R126, 0x10, RZ ;  /* 0x000000107e7e7819 */ /* 0x000fe200000006ff */
[----:B------:R-:W-:Y:S01]  /*2b10*/  FMUL.FTZ R152, R183, R103 ;  /* 0x00000067b7987220 */ /* 0x000fe20000410000 */
[----:B------:R-:W-:-:S03]  /*2b20*/  SHF.L.U32 R148, R148, 0x10, RZ ;  /* 0x0000001094947819 */ /* 0x000fc600000006ff */
[----:B------:R-:W-:Y:S02]  /*2b30*/  FMUL.FTZ R103, R93, R126 ;  /* 0x0000007e5d677220 */ /* 0x000fe40000410000 */
[----:B------:R-:W-:Y:S01]  /*2b40*/  FADD.FTZ R158, R148, R158 ;  /* 0x0000009e949e7221 */ /* 0x000fe20000010000 */
[-C--:B------:R-:W-:Y:S01]  /*2b50*/  FFMA.FTZ R21, R152, R148.reuse, R21 ;  /* 0x0000009498157223 */ /* 0x080fe20000010015 */
[--C-:B------:R-:W-:Y:S01]  /*2b60*/  FFMA.FTZ R148, R61, R148, R103.reuse ;  /* 0x000000943d947223 */ /* 0x100fe20000010067 */
[----:B------:R-:W-:Y:S02]  /*2b70*/  PRMT R103, R149, 0x7632, R103 ;  /* 0x0000763295677816 */ /* 0x000fe40000000067 */
        /* <DEDUP_REMOVED lines=18> */
[C---:B------:R-:W-:Y:S02]  /*2ca0*/  SHF.L.U32 R144, R155.reuse, 0x10, RZ ;  /* 0x000000109b907819 */ /* 0x040fe400000006ff */
[----:B------:R-:W-:Y:S02]  /*2cb0*/  PRMT R155, R155, 0x7632, R155 ;  /* 0x000076329b9b7816 */ /* 0x000fe4000000009b */
[----:B------:R-:W-:Y:S01]  /*2cc0*/  SHF.L.U32 R101, R101, 0x10, RZ ;  /* 0x0000001065657819 */ /* 0x000fe200000006ff */
[----:B------:R-:W-:Y:S01]  /*2cd0*/  FMUL.FTZ R151, R183, R100 ;  /* 0x00000064b7977220 */ /* 0x000fe20000410000 */
[----:B------:R-:W-:-:S03]  /*2ce0*/  SHF.L.U32 R155, R155, 0x10, RZ ;  /* 0x000000109b9b7819 */ /* 0x000fc600000006ff */
        /* <DEDUP_REMOVED lines=64> */
[----:B------:R-:W-:Y:S01]  /*30f0*/  FADD.FTZ R163, R144, R163 ;  /* 0x000000a390a37221 */ /* 0x000fe20000010000 */
[CC--:B------:R-:W-:Y:S01]  /*3100*/  FFMA.FTZ R26, R145.reuse, R144.reuse, R26 ;  /* 0x00000090911a7223 */ /* 0x0c0fe2000001001a */
[----:B------:R-:W-:Y:S01]  /*3110*/  FFMA.FTZ R144, R66, R144, R127 ;  /* 0x0000009042907223 */ /* 0x000fe2000001007f */
        /* <DEDUP_REMOVED lines=11> */
[----:B------:R-:W-:Y:S01]  /*31d0*/  FFMA.FTZ R170, R150, R102, R170 ;  /* 0x0000006696aa7223 */ /* 0x000fe200000100aa */
        /* <DEDUP_REMOVED lines=22> */
.L_x_1205:
        /* <DEDUP_REMOVED lines=33> */
[C---:B-1----:R-:W-:Y:S01]  /*3550*/  FMUL.FTZ R101, R183.reuse, R191 ;  /* 0x000000bfb7657220 */ /* 0x042fe20000410000 */
        /* <DEDUP_REMOVED lines=9> */
.L_x_1163:
        /* <DEDUP_REMOVED lines=33> */
.L_x_1162:
        /* <DEDUP_REMOVED lines=34> */
[----:B-----5:R-:W-:Y:S01]  /*3a20*/  MOV R128, R100 ;  /* 0x0000006400807202 */ /* 0x020fe20000000f00 */
[----:B------:R-:W-:Y:S06]  /*3a30*/  BRA `(.L_x_1164) ;  /* 0x0000000c008c7947 */ /* 0x000fec0003800000 */
.L_x_1165:
        /* <DEDUP_REMOVED lines=35> */
[----:B-----5:R-:W-:Y:S01]  /*3c70*/  MOV R128, R100 ;  /* 0x0000006400807202 */ /* 0x020fe20000000f00 */
[----:B------:R-:W-:Y:S06]  /*3c80*/  BRA `(.L_x_1164) ;  /* 0x0000000800f87947 */ /* 0x000fec0003800000 */
.L_x_1161:
        /* <DEDUP_REMOVED lines=16> */
[C---:B------:R-:W-:Y:S01]  /*3d90*/  SHF.L.U32 R126, R110.reuse, 0x10, RZ ;  /* 0x000000106e7e7819 */ /* 0x040fe200000006ff */
        /* <DEDUP_REMOVED lines=32> */
.L_x_1167:
[-CC-:B------:R-:W-:Y:S01]  /*3fa0*/  FFMA.FTZ R0, R0, R221.reuse, R220.reuse ;  /* 0x000000dd00007223 */ /* 0x180fe200000100dc */
[----:B-1---5:R-:W-:Y:S01]  /*3fb0*/  SHF.L.U32 R100, R108, 0x10, RZ ;  /* 0x000000106c647819 */ /* 0x022fe200000006ff */
[-C--:B------:R-:W-:Y:S01]  /*3fc0*/  FFMA.FTZ R196, R196, R221.reuse, R220 ;  /* 0x000000ddc4c47223 */ /* 0x080fe200000100dc */
[----:B------:R-:W-:Y:S01]  /*3fd0*/  SHF.L.U32 R126, R111, 0x10, RZ ;  /* 0x000000106f7e7819 */ /* 0x000fe200000006ff */
[----:B------:R-:W-:Y:S01]  /*3fe0*/  FADD.FTZ R0, R192, -R0 ;  /* 0x80000000c0007221 */ /* 0x000fe20000010000 */
[----:B------:R-:W-:Y:S01]  /*3ff0*/  PRMT R101, R109, 0x7632, R101 ;  /* 0x000076326d657816 */ /* 0x000fe20000000065 */
[----:B------:R-:W-:Y:S01]  /*4000*/  FADD.FTZ R195, R195, -R196 ;  /* 0x800000c4c3c37221 */ /* 0x000fe20000010000 */
[----:B------:R-:W-:Y:S01]  /*4010*/  PRMT R102, R110, 0x7632, R102 ;  /* 0x000076326e667816 */ /* 0x000fe20000000066 */
[----:B------:R-:W-:Y:S01]  /*4020*/  FFMA.FTZ R100, R183, R0, R100 ;  /* 0x00000000b7647223 */ /* 0x000fe20000010064 */
[----:B------:R-:W-:Y:S01]  /*4030*/  PRMT R0, R108, 0x7632, R0 ;  /* 0x000076326c007816 */ /* 0x000fe20000000000 */
[-CC-:B------:R-:W-:Y:S01]  /*4040*/  FFMA.FTZ R194, R194, R221.reuse, R220.reuse ;  /* 0x000000ddc2c27223 */ /* 0x180fe200000100dc */
[----:B------:R-:W-:Y:S01]  /*4050*/  PRMT R103, R111, 0x7632, R103 ;  /* 0x000076326f677816 */ /* 0x000fe20000000067 */
[-CC-:B------:R-:W-:Y:S01]  /*4060*/  FFMA.FTZ R191, R191, R221.reuse, R220.reuse ;  /* 0x000000ddbfbf7223 */ /* 0x180fe200000100dc */
        /* <DEDUP_REMOVED lines=32> */
.L_x_1166:
[----:B------:R-:W-:-:S04]  /*4270*/  UISETP.NE.U32.AND UP0, UPT, UR6, URZ, UPT ;  /* 0x000000ff0600728c */ /* 0x000fc8000bf05070 */
[----:B------:R-:W-:-:S09]  /*4280*/  UISETP.NE.AND.EX UP0, UPT, UR7, URZ, UPT, UP0 ;  /* 0x000000ff0700728c */ /* 0x000fd2000bf05300 */
[----:B------:R-:W-:Y:S05]  /*4290*/  BRA.U UP0, `(.L_x_1168) ;  /* 0x0000000100b47547 */ /* 0x000fea000b800000 */
        /* <DEDUP_REMOVED lines=45> */
.L_x_1168:
        /* <DEDUP_REMOVED lines=48> */
.L_x_1164:
[----:B------:R-:W-:Y:S01]  /*4870*/  ISETP.NE.U32.AND P1, PT, RZ, UR4, PT ;  /* 0x00000004ff007c0c */ /* 0x000fe2000bf25070 */
[----:B------:R-:W0:Y:S01]  /*4880*/  LDC.64 R188, c[0x0][0x468] ;  /* 0x00011a00ffbc7b82 */ /* 0x000e220000000a00 */
[----:B------:R-:W-:Y:S02]  /*4890*/  ISETP.NE.U32.AND P2, PT, RZ, UR6, PT ;  /* 0x00000006ff007c0c */ /* 0x000fe4000bf45070 */
[----:B------:R-:W-:Y:S02]  /*48a0*/  ISETP.NE.AND.EX P1, PT, RZ, UR5, PT, P1 ;  /* 0x00000005ff007c0c */ /* 0x000fe4000bf25310 */
[----:B------:R-:W-:-:S11]  /*48b0*/  ISETP.NE.AND.EX P2, PT, RZ, UR7, PT, P2 ;  /* 0x00000007ff007c0c */ /* 0x000fd6000bf45320 */
[----:B------:R-:W1:Y:S02]  /*48c0*/  @P1 LDC.64 R126, c[0x0][0x478] ;  /* 0x00011e00ff7e1b82 */ /* 0x000e640000000a00 */
[----:B-1----:R-:W-:-:S05]  /*48d0*/  @P1 IMAD.WIDE.U32 R126, R185, 0x10, R126 ;  /* 0x00000010b97e1825 */ /* 0x002fca00078e007e */
[----:B-----5:R0:W-:Y:S02]  /*48e0*/  @P1 STG.E.128 desc[UR10][R126.64], R128 ;  /* 0x000000807e001986 */ /* 0x0201e4000c101d0a */
        /* <DEDUP_REMOVED lines=9> */
[----:B0-----:R-:W-:Y:S01]  /*4980*/  SHF.L.U32 R101, R112, 0x10, RZ ;  /* 0x0000001070657819 */ /* 0x001fe200000006ff */
[-CC-:B------:R-:W-:Y:S01]  /*4990*/  FFMA.FTZ R0, R120, R221.reuse, R220.reuse ;  /* 0x000000dd78007223 */ /* 0x180fe200000100dc */
[-C--:B------:R-:W-:Y:S01]  /*49a0*/  FFMA.FTZ R208, R208, R221.reuse, R220 ;  /* 0x000000ddd0d07223 */ /* 0x080fe200000100dc */
[----:B------:R-:W-:Y:S01]  /*49b0*/  FADD.FTZ R100, R201, -R202 ;  /* 0x800000cac9647221 */ /* 0x000fe20000010000 */
[-C--:B------:R-:W-:Y:S01]  /*49c0*/  FFMA.FTZ R121, R121, R221.reuse, R220 ;  /* 0x000000dd79797223 */ /* 0x080fe200000100dc */
[----:B------:R-:W-:Y:S01]  /*49d0*/  FADD.FTZ R0, R104, -R0 ;  /* 0x8000000068007221 */ /* 0x000fe20000010000 */
[----:B------:R-:W-:Y:S01]  /*49e0*/  SHF.L.U32 R104, R115, 0x10, RZ ;  /* 0x0000001073687819 */ /* 0x000fe200000006ff */
[--C-:B------:R-:W-:Y:S01]  /*49f0*/  FFMA.FTZ R100, R183, R100, R101.reuse ;  /* 0x00000064b7647223 */ /* 0x100fe20000010065 */
[----:B------:R-:W-:Y:S01]  /*4a00*/  PRMT R101, R112, 0x7632, R101 ;  /* 0x0000763270657816 */ /* 0x000fe20000000065 */
[----:B------:R-:W-:Y:S01]  /*4a10*/  FADD.FTZ R207, R207, -R208 ;  /* 0x800000d0cfcf7221 */ /* 0x000fe20000010000 */
[----:B------:R-:W-:Y:S01]  /*4a20*/  PRMT R102, R114, 0x7632, R102 ;  /* 0x0000763272667816 */ /* 0x000fe20000000066 */
[-CC-:B------:R-:W-:Y:S01]  /*4a30*/  FFMA.FTZ R206, R206, R221.reuse, R220.reuse ;  /* 0x000000ddcece7223 */ /* 0x180fe200000100dc */
[----:B------:R-:W-:Y:S01]  /*4a40*/  SHF.L.U32 R101, R101, 0x10, RZ ;  /* 0x0000001065657819 */ /* 0x000fe200000006ff */
[-CC-:B------:R-:W-:Y:S01]  /*4a50*/  FFMA.FTZ R210, R210, R221.reuse, R220.reuse ;  /* 0x000000ddd2d27223 */ /* 0x180fe200000100dc */
[----:B------:R-:W-:Y:S01]  /*4a60*/  PRMT R103, R115, 0x7632, R103 ;  /* 0x0000763273677816 */ /* 0x000fe20000000067 */
[-CC-:B------:R-:W-:Y:S01]  /*4a70*/  FFMA.FTZ R214, R214, R221.reuse, R220.reuse ;  /* 0x000000ddd6d67223 */ /* 0x180fe200000100dc */
[----:B------:R-:W-:Y:S01]  /*4a80*/  FFMA.FTZ R219, R219, R221, R220 ;  /* 0x000000dddbdb7223 */ /* 0x000fe200000100dc */
[--C-:B------:R-:W-:Y:S01]  /*4a90*/  FFMA.FTZ R0, R183, R0, R101.reuse ;  /* 0x00000000b7007223 */ /* 0x100fe20000010065 */
        /* <DEDUP_REMOVED lines=30> */
.L_x_1171:
        /* <DEDUP_REMOVED lines=45> */
.L_x_1170:
        /* <DEDUP_REMOVED lines=46> */
.L_x_1173:
[----:B------:R-:W-:Y:S01]  /*5230*/  PRMT R0, R115, 0x7632, R0 ;  /* 0x0000763273007816 */ /* 0x000fe20000000000 */
[-CC-:B------:R-:W-:Y:S01]  /*5240*/  FFMA.FTZ R219, R219, R221.reuse, R220.reuse ;  /* 0x000000dddbdb7223 */ /* 0x180fe200000100dc */
[-CC-:B------:R-:W-:Y:S01]  /*5250*/  FFMA.FTZ R120, R120, R221.reuse, R220.reuse ;  /* 0x000000dd78787223 */ /* 0x180fe200000100dc */
[-C--:B------:R-:W-:Y:S01]  /*5260*/  FFMA.FTZ R208, R208, R221.reuse, R220 ;  /* 0x000000ddd0d07223 */ /* 0x080fe200000100dc */
[----:B------:R-:W-:Y:S01]  /*5270*/  SHF.L.U32 R0, R0, 0x10, RZ ;  /* 0x0000001000007819 */ /* 0x000fe200000006ff */
[----:B------:R-:W-:Y:S01]  /*5280*/  FADD.FTZ R219, R218, -R219 ;  /* 0x800000dbdadb7221 */ /* 0x000fe20000010000 */
[----:B------:R-:W-:Y:S01]  /*5290*/  FADD.FTZ R120, R104, -R120 ;  /* 0x8000007868787221 */ /* 0x000fe20000010000 */
[-CC-:B------:R-:W-:Y:S01]  /*52a0*/  FFMA.FTZ R121, R121, R221.reuse, R220.reuse ;  /* 0x000000dd79797223 */ /* 0x180fe200000100dc */
[----:B0-----:R-:W-:Y:S01]  /*52b0*/  PRMT R101, R114, 0x7632, R101 ;  /* 0x0000763272657816 */ /* 0x001fe20000000065 */
[-CC-:B------:R-:W-:Y:S01]  /*52c0*/  FFMA.FTZ R210, R210, R221.reuse, R220.reuse ;  /* 0x000000ddd2d27223 */ /* 0x180fe200000100dc */
[----:B------:R-:W-:Y:S01]  /*52d0*/  SHF.L.U32 R104, R115, 0x10, RZ ;  /* 0x0000001073687819 */ /* 0x000fe200000006ff */
[----:B------:R-:W-:Y:S01]  /*52e0*/  FFMA.FTZ R214, R214, R221, R220 ;  /* 0x000000ddd6d67223 */ /* 0x000fe200000100dc */
[----:B------:R-:W-:Y:S01]  /*52f0*/  FADD.FTZ R208, R207, -R208 ;  /* 0x800000d0cfd07221 */ /* 0x000fe20000010000 */
[----:B------:R-:W-:Y:S01]  /*5300*/  FFMA.FTZ R103, R183, R219, R0 ;  /* 0x000000dbb7677223 */ /* 0x000fe20000010000 */
[----:B------:R-:W-:Y:S01]  /*5310*/  PRMT R100, R113, 0x7632, R100 ;  /* 0x0000763271647816 */ /* 0x000fe20000000064 */
[-C--:B------:R-:W-:Y:S01]  /*5320*/  FFMA.FTZ R206, R206, R221.reuse, R220 ;  /* 0x000000ddcece7223 */ /* 0x080fe200000100dc */
        /* <DEDUP_REMOVED lines=25> */
.L_x_1169:
        /* <DEDUP_REMOVED lines=39> */
.L_x_1175:
        /* <DEDUP_REMOVED lines=33> */
.L_x_1174:
        /* <DEDUP_REMOVED lines=34> */
.L_x_1176:
        /* <DEDUP_REMOVED lines=28> */
.L_x_1172:
        /* <DEDUP_REMOVED lines=12> */
[----:B------:R-:W-:Y:S01]  /*5de0*/  PRMT R105, R119, 0x7632, R105 ;  /* 0x0000763277697816 */ /* 0x000fe20000000069 */
[-CC-:B------:R-:W-:Y:S01]  /*5df0*/  FFMA.FTZ R120, R139, R221.reuse, R220.reuse ;  /* 0x000000dd8b787223 */ /* 0x180fe200000100dc */
[----:B------:R-:W-:Y:S01]  /*5e00*/  PRMT R103, R118, 0x7632, R103 ;  /* 0x0000763276677816 */ /* 0x000fe20000000067 */
[----:B------:R-:W-:Y:S01]  /*5e10*/  FADD.FTZ R132, R132, -R101 ;  /* 0x8000006584847221 */ /* 0x000fe20000010000 */
[-CC-:B------:R-:W-:Y:S01]  /*5e20*/  FFMA.FTZ R101, R138, R221.reuse, R220.reuse ;  /* 0x000000dd8a657223 */ /* 0x180fe200000100dc */
[-C--:B------:R-:W-:Y:S01]  /*5e30*/  FFMA.FTZ R0, R106, R221.reuse, R220 ;  /* 0x000000dd6a007223 */ /* 0x080fe200000100dc */
[----:B------:R-:W-:Y:S01]  /*5e40*/  SHF.L.U32 R105, R105, 0x10, RZ ;  /* 0x0000001069697819 */ /* 0x000fe200000006ff */
[----:B------:R-:W-:Y:S01]  /*5e50*/  FADD.FTZ R120, R135, -R120 ;  /* 0x8000007887787221 */ /* 0x000fe20000010000 */
[--C-:B------:R-:W-:Y:S01]  /*5e60*/  FADD.FTZ R134, R134, -R101.reuse ;  /* 0x8000006586867221 */ /* 0x100fe20000010000 */
[----:B------:R-:W-:Y:S01]  /*5e70*/  PRMT R101, R116, 0x7632, R101 ;  /* 0x0000763274657816 */ /* 0x000fe20000000065 */
[-CC-:B------:R-:W-:Y:S01]  /*5e80*/  FFMA.FTZ R102, R137, R221.reuse, R220.reuse ;  /* 0x000000dd89667223 */ /* 0x180fe200000100dc */
[----:B------:R-:W-:Y:S01]  /*5e90*/  SHF.L.U32 R103, R103, 0x10, RZ ;  /* 0x0000001067677819 */ /* 0x000fe200000006ff */
[-CC-:B------:R-:W-:Y:S01]  /*5ea0*/  FFMA.FTZ R211, R211, R221.reuse, R220.reuse ;  /* 0x000000ddd3d37223 */ /* 0x180fe200000100dc */
[----:B------:R-:W-:Y:S01]  /*5eb0*/  SHF.L.U32 R106, R101, 0x10, RZ ;  /* 0x00000010656a7819 */ /* 0x000fe200000006ff */
[-C--:B------:R-:W-:Y:S01]  /*5ec0*/  FFMA.FTZ R104, R124, R221.reuse, R220 ;  /* 0x000000dd7c687223 */ /* 0x080fe200000100dc */
[----:B------:R-:W-:Y:S01]  /*5ed0*/  PRMT R101, R117, 0x7632, R101 ;  /* 0x0000763275657816 */ /* 0x000fe20000000065 */
[----:B------:R-:W-:Y:S01]  /*5ee0*/  FADD.FTZ R0, R107, -R0 ;  /* 0x800000006b007221 */ /* 0x000fe20000010000 */
[C---:B------:R-:W-:Y:S01]  /*5ef0*/  FFMA.FTZ R121, R183.reuse, R120, R105 ;  /* 0x00000078b7797223 */ /* 0x040fe20000010069 */
[----:B------:R-:W-:Y:S01]  /*5f00*/  FFMA.FTZ R132, R183, R132, R106 ;  /* 0x00000084b7847223 */ /* 0x000fe2000001006a */
[----:B------:R-:W-:Y:S01]  /*5f10*/  SHF.L.U32 R106, R101, 0x10, RZ ;  /* 0x00000010656a7819 */ /* 0x000fe200000006ff */
[----:B------:R-:W-:Y:S01]  /*5f20*/  FFMA.FTZ R107, R183, R134, R103 ;  /* 0x00000086b76b7223 */ /* 0x000fe20000010067 */
[----:B------:R-:W-:Y:S01]  /*5f30*/  SHF.L.U32 R105, R119, 0x10, RZ ;  /* 0x0000001077697819 */ /* 0x000fe200000006ff */
[----:B------:R-:W-:Y:S01]  /*5f40*/  FADD.FTZ R102, R133, -R102 ;  /* 0x8000006685667221 */ /* 0x000fe20000010000 */
[----:B------:R-:W-:Y:S01]  /*5f50*/  FADD.FTZ R212, R212, -R211 ;  /* 0x800000d3d4d47221 */ /* 0x000fe20000010000 */
[----:B------:R-:W-:Y:S01]  /*5f60*/  SHF.L.U32 R103, R118, 0x10, RZ ;  /* 0x0000001076677819 */ /* 0x000fe200000006ff */
[----:B------:R-:W-:Y:S01]  /*5f70*/  FADD.FTZ R104, R125, -R104 ;  /* 0x800000687d687221 */ /* 0x000fe20000010000 */
[----:B------:R-:W-:Y:S01]  /*5f80*/  FFMA.FTZ R100, R122, R221, R220 ;  /* 0x000000dd7a647223 */ /* 0x000fe200000100dc */
[C---:B------:R-:W-:Y:S01]  /*5f90*/  FFMA.FTZ R101, R183.reuse, R102, R106 ;  /* 0x00000066b7657223 */ /* 0x040fe2000001006a */
[C---:B------:R-:W-:Y:S01]  /*5fa0*/  FFMA.FTZ R212, R183.reuse, R212, R105 ;  /* 0x000000d4b7d47223 */ /* 0x040fe20000010069 */
[----:B------:R-:W-:Y:S01]  /*5fb0*/  FFMA.FTZ R102, R183, R104, R103 ;  /* 0x00000068b7667223 */ /* 0x000fe20000010067 */
[----:B------:R-:W-:Y:S01]  /*5fc0*/  SHF.L.U32 R105, R117, 0x10, RZ ;  /* 0x0000001075697819 */ /* 0x000fe200000006ff */
[----:B------:R-:W-:Y:S01]  /*5fd0*/  FADD.FTZ R100, R123, -R100 ;  /* 0x800000647b647221 */ /* 0x000fe20000010000 */
[----:B------:R-:W-:-:S02]  /*5fe0*/  SHF.L.U32 R103, R116, 0x10, RZ ;  /* 0x0000001074677819 */ /* 0x000fc400000006ff */
[----:B------:R-:W-:Y:S01]  /*5ff0*/  F2FP.BF16.F32.PACK_AB R102, R107, R102 ;  /* 0x000000666b66723e */ /* 0x000fe200000010ff */
[C---:B------:R-:W-:Y:S02]  /*6000*/  FFMA.FTZ R100, R183.reuse, R100, R105 ;  /* 0x00000064b7647223 */ /* 0x040fe40000010069 */
[----:B------:R-:W-:Y:S01]  /*6010*/  FFMA.FTZ R105, R183, R0, R103 ;  /* 0x00000000b7697223 */ /* 0x000fe20000010067 */
        /* <DEDUP_REMOVED lines=12> */
.L_x_1179:
[-CC-:B0-----:R-:W-:Y:S01]  /*60e0*/  FFMA.FTZ R101, R136, R221.reuse, R220.reuse ;  /* 0x000000dd88657223 */ /* 0x181fe200000100dc */
[----:B------:R-:W-:Y:S01]  /*60f0*/  PRMT R103, R118, 0x7632, R103 ;  /* 0x0000763276677816 */ /* 0x000fe20000000067 */
[-CC-:B------:R-:W-:Y:S01]  /*6100*/  FFMA.FTZ R106, R106, R221.reuse, R220.reuse ;  /* 0x000000dd6a6a7223 */ /* 0x180fe200000100dc */
[----:B------:R-:W-:Y:S01]  /*6110*/  PRMT R105, R119, 0x7632, R105 ;  /* 0x0000763277697816 */ /* 0x000fe20000000069 */
[--C-:B------:R-:W-:Y:S01]  /*6120*/  FADD.FTZ R0, R132, -R101.reuse ;  /* 0x8000006584007221 */ /* 0x100fe20000010000 */
[C---:B------:R-:W-:Y:S01]  /*6130*/  PRMT R101, R116.reuse, 0x7632, R101 ;  /* 0x0000763274657816 */ /* 0x040fe20000000065 */
[-CC-:B------:R-:W-:Y:S01]  /*6140*/  FFMA.FTZ R211, R211, R221.reuse, R220.reuse ;  /* 0x000000ddd3d37223 */ /* 0x180fe200000100dc */
[----:B------:R-:W-:Y:S01]  /*6150*/  SHF.L.U32 R103, R103, 0x10, RZ ;  /* 0x0000001067677819 */ /* 0x000fe200000006ff */
[-C--:B------:R-:W-:Y:S01]  /*6160*/  FFMA.FTZ R120, R139, R221.reuse, R220 ;  /* 0x000000dd8b787223 */ /* 0x080fe200000100dc */
[----:B------:R-:W-:Y:S01]  /*6170*/  SHF.L.U32 R101, R101, 0x10, RZ ;  /* 0x0000001065657819 */ /* 0x000fe200000006ff */
[----:B------:R-:W-:Y:S01]  /*6180*/  FADD.FTZ R100, R107, -R106 ;  /* 0x8000006a6b647221 */ /* 0x000fe20000010000 */
[----:B------:R-:W-:Y:S01]  /*6190*/  SHF.L.U32 R102, R116, 0x10, RZ ;  /* 0x0000001074667819 */ /* 0x000fe200000006ff */
[----:B------:R-:W-:Y:S01]  /*61a0*/  FADD.FTZ R212, R212, -R211 ;  /* 0x800000d3d4d47221 */ /* 0x000fe20000010000 */
[----:B------:R-:W-:Y:S01]  /*61b0*/  SHF.L.U32 R105, R105, 0x10, RZ ;  /* 0x0000001069697819 */ /* 0x000fe200000006ff */
[----:B------:R-:W-:Y:S01]  /*61c0*/  FFMA.FTZ R0, R183, R0, R101 ;  /* 0x00000000b7007223 */ /* 0x000fe20000010065 */
[-C--:B------:R-:W-:Y:S01]  /*61d0*/  FFMA.FTZ R101, R138, R221.reuse, R220 ;  /* 0x000000dd8a657223 */ /* 0x080fe200000100dc */
[----:B------:R-:W-:Y:S01]  /*61e0*/  FADD.FTZ R120, R135, -R120 ;  /* 0x8000007887787221 */ /* 0x000fe20000010000 */
[----:B------:R-:W-:Y:S01]  /*61f0*/  FFMA.FTZ R100, R183, R100, R102 ;  /* 0x00000064b7647223 */ /* 0x000fe20000010066 */
[-CC-:B------:R-:W-:Y:S01]  /*6200*/  FFMA.FTZ R104, R137, R221.reuse, R220.reuse ;  /* 0x000000dd89687223 */ /* 0x180fe200000100dc */
[--C-:B------:R-:W-:Y:S01]  /*6210*/  FADD.FTZ R134, R134, -R101.reuse ;  /* 0x8000006586867221 */ /* 0x100fe20000010000 */
[----:B------:R-:W-:Y:S01]  /*6220*/  PRMT R101, R117, 0x7632, R101 ;  /* 0x0000763275657816 */ /* 0x000fe20000000065 */
[-CC-:B------:R-:W-:Y:S01]  /*6230*/  FFMA.FTZ R102, R122, R221.reuse, R220.reuse ;  /* 0x000000dd7a667223 */ /* 0x180fe200000100dc */
[----:B------:R-:W-:Y:S01]  /*6240*/  FFMA.FTZ R106, R124, R221, R220 ;  /* 0x000000dd7c6a7223 */ /* 0x000fe200000100dc */
[----:B------:R-:W-:Y:S01]  /*6250*/  FFMA.FTZ R134, R183, R134, R103 ;  /* 0x00000086b7867223 */ /* 0x000fe20000010067 */
[----:B------:R-:W-:Y:S01]  /*6260*/  SHF.L.U32 R103, R119, 0x10, RZ ;  /* 0x0000001077677819 */ /* 0x000fe200000006ff */
[----:B------:R-:W-:Y:S01]  /*6270*/  FFMA.FTZ R107, R183, R120, R105 ;  /* 0x00000078b76b7223 */ /* 0x000fe20000010069 */
[----:B------:R-:W-:Y:S01]  /*6280*/  SHF.L.U32 R122, R101, 0x10, RZ ;  /* 0x00000010657a7819 */ /* 0x000fe200000006ff */
[----:B------:R-:W-:Y:S01]  /*6290*/  FADD.FTZ R104, R133, -R104 ;  /* 0x8000006885687221 */ /* 0x000fe20000010000 */
[----:B------:R-:W-:Y:S01]  /*62a0*/  SHF.L.U32 R105, R118, 0x10, RZ ;  /* 0x0000001076697819 */ /* 0x000fe200000006ff */
[----:B------:R-:W-:Y:S01]  /*62b0*/  FFMA.FTZ R212, R183, R212, R103 ;  /* 0x000000d4b7d47223 */ /* 0x000fe20000010067 */
[----:B------:R-:W-:Y:S01]  /*62c0*/  SHF.L.U32 R103, R117, 0x10, RZ ;  /* 0x0000001075677819 */ /* 0x000fe200000006ff */
[----:B------:R-:W-:Y:S01]  /*62d0*/  FADD.FTZ R102, R123, -R102 ;  /* 0x800000667b667221 */ /* 0x000fe20000010000 */
[----:B------:R-:W-:Y:S01]  /*62e0*/  FADD.FTZ R106, R125, -R106 ;  /* 0x8000006a7d6a7221 */ /* 0x000fe20000010000 */
[C---:B------:R-:W-:Y:S01]  /*62f0*/  FFMA.FTZ R101, R183.reuse, R104, R122 ;  /* 0x00000068b7657223 */ /* 0x040fe2000001007a */
[----:B------:R-:W-:Y:S01]  /*6300*/  F2FP.BF16.F32.PACK_AB R100, R0, R100 ;  /* 0x000000640064723e */ /* 0x000fe200000010ff */
[C---:B------:R-:W-:Y:S01]  /*6310*/  FFMA.FTZ R104, R183.reuse, R102, R103 ;  /* 0x00000066b7687223 */ /* 0x040fe20000010067 */
[----:B------:R-:W-:Y:S01]  /*6320*/  FFMA.FTZ R105, R183, R106, R105 ;  /* 0x0000006ab7697223 */ /* 0x000fe20000010069 */
[----:B------:R-:W-:-:S02]  /*6330*/  F2FP.BF16.F32.PACK_AB R103, R107, R212 ;  /* 0x000000d46b67723e */ /* 0x000fc400000010ff */
[----:B------:R-:W-:Y:S02]  /*6340*/  MOV R128, R100 ;  /* 0x0000006400807202 */ /* 0x000fe40000000f00 */
[----:B------:R-:W-:Y:S02]  /*6350*/  F2FP.BF16.F32.PACK_AB R102, R134, R105 ;  /* 0x000000698666723e */ /* 0x000fe400000010ff */
[----:B------:R-:W-:Y:S02]  /*6360*/  F2FP.BF16.F32.PACK_AB R101, R101, R104 ;  /* 0x000000686565723e */ /* 0x000fe400000010ff */
[----:B------:R-:W-:Y:S02]  /*6370*/  MOV R131, R103 ;  /* 0x0000006700837202 */ /* 0x000fe40000000f00 */
[----:B------:R-:W-:Y:S02]  /*6380*/  MOV R130, R102 ;  /* 0x0000006600827202 */ /* 0x000fe40000000f00 */
[----:B------:R-:W-:Y:S01]  /*6390*/  MOV R129, R101 ;  /* 0x0000006500817202 */ /* 0x000fe20000000f00 */
[----:B------:R-:W-:Y:S06]  /*63a0*/  BRA `(.L_x_1180) ;  /* 0x0000000c00747947 */ /* 0x000fec0003800000 */
.L_x_1178:
[----:B------:R-:W-:Y:S05]  /*63b0*/  @!P2 BRA `(.L_x_1181) ;  /* 0x0000000000b4a947 */ /* 0x000fea0003800000 */
        /* <DEDUP_REMOVED lines=45> */
.L_x_1181:
[-C--:B0-----:R-:W-:Y:S01]  /*6690*/  FFMA.FTZ R101, R138, R221.reuse, R220 ;  /* 0x000000dd8a657223 */ /* 0x081fe200000100dc */
[----:B------:R-:W-:Y:S01]  /*66a0*/  PRMT R0, R119, 0x7632, R0 ;  /* 0x0000763277007816 */ /* 0x000fe20000000000 */
[-CC-:B------:R-:W-:Y:S01]  /*66b0*/  FFMA.FTZ R139, R139, R221.reuse, R220.reuse ;  /* 0x000000dd8b8b7223 */ /* 0x180fe200000100dc */
[-C--:B------:R-:W-:Y:S01]  /*66c0*/  FFMA.FTZ R136, R136, R221.reuse, R220 ;  /* 0x000000dd88887223 */ /* 0x080fe200000100dc */
[----:B------:R-:W-:Y:S01]  /*66d0*/  FADD.FTZ R134, R134, -R101 ;  /* 0x8000006586867221 */ /* 0x000fe20000010000 */
[----:B------:R-:W-:Y:S01]  /*66e0*/  SHF.L.U32 R0, R0, 0x10, RZ ;  /* 0x0000001000007819 */ /* 0x000fe200000006ff */
[----:B------:R-:W-:Y:S01]  /*66f0*/  FADD.FTZ R100, R135, -R139 ;  /* 0x8000008b87647221 */ /* 0x000fe20000010000 */
[----:B------:R-:W-:Y:S01]  /*6700*/  PRMT R101, R116, 0x7632, R101 ;  /* 0x0000763274657816 */ /* 0x000fe20000000065 */
[----:B------:R-:W-:Y:S01]  /*6710*/  FADD.FTZ R136, R132, -R136 ;  /* 0x8000008884887221 */ /* 0x000fe20000010000 */
[-C--:B------:R-:W-:Y:S01]  /*6720*/  FFMA.FTZ R106, R106, R221.reuse, R220 ;  /* 0x000000dd6a6a7223 */ /* 0x080fe200000100dc */
[----:B------:R-:W-:Y:S01]  /*6730*/  FFMA.FTZ R0, R183, R100, R0 ;  /* 0x00000064b7007223 */ /* 0x000fe20000010000 */
[----:B------:R-:W-:Y:S01]  /*6740*/  SHF.L.U32 R101, R101, 0x10, RZ ;  /* 0x0000001065657819 */ /* 0x000fe200000006ff */
[-C--:B------:R-:W-:Y:S01]  /*6750*/  FFMA.FTZ R122, R122, R221.reuse, R220 ;  /* 0x000000dd7a7a7223 */ /* 0x080fe200000100dc */
[----:B------:R-:W-:Y:S01]  /*6760*/  PRMT R100, R117, 0x7632, R100 ;  /* 0x0000763275647816 */ /* 0x000fe20000000064 */
[-C--:B------:R-:W-:Y:S01]  /*6770*/  FFMA.FTZ R137, R137, R221.reuse, R220 ;  /* 0x000000dd89897223 */ /* 0x080fe200000100dc */
[----:B------:R-:W-:Y:S01]  /*6780*/  PRMT R102, R118, 0x7632, R102 ;  /* 0x0000763276667816 */ /* 0x000fe20000000066 */
[-CC-:B------:R-:W-:Y:S01]  /*6790*/  FFMA.FTZ R124, R124, R221.reuse, R220.reuse ;  /* 0x000000dd7c7c7223 */ /* 0x180fe200000100dc */
[----:B------:R-:W-:Y:S01]  /*67a0*/  FFMA.FTZ R211, R211, R221, R220 ;  /* 0x000000ddd3d37223 */ /* 0x000fe200000100dc */
        /* <DEDUP_REMOVED lines=23> */
.L_x_1177:
[----:B------:R-:W-:Y:S05]  /*6920*/  @!P1 BRA `(.L_x_1182) ;  /* 0x00000004001c9947 */ /* 0x000fea0003800000 */
[----:B------:R-:W-:Y:S05]  /*6930*/  @!P2 BRA `(.L_x_1183) ;  /* 0x000000000094a947 */ /* 0x000fea0003800000 */
[-CC-:B0-----:R-:W-:Y:S01]  /*6940*/  FFMA.FTZ R101, R136, R221.reuse, R220.reuse ;  /* 0x000000dd88657223 */ /* 0x181fe200000100dc */
[-CC-:B------:R-:W-:Y:S01]  /*6950*/  FFMA.FTZ R102, R122, R221.reuse, R220.reuse ;  /* 0x000000dd7a667223 */ /* 0x180fe200000100dc */
[-CC-:B------:R-:W-:Y:S01]  /*6960*/  FFMA.FTZ R100, R137, R221.reuse, R220.reuse ;  /* 0x000000dd89647223 */ /* 0x180fe200000100dc */
[-CC-:B------:R-:W-:Y:S01]  /*6970*/  FFMA.FTZ R0, R106, R221.reuse, R220.reuse ;  /* 0x000000dd6a007223 */ /* 0x180fe200000100dc */
[----:B------:R-:W-:Y:S01]  /*6980*/  FADD.FTZ R132, R132, -R101 ;  /* 0x8000006584847221 */ /* 0x000fe20000010000 */
        /* <DEDUP_REMOVED lines=32> */
.L_x_1183:
        /* <DEDUP_REMOVED lines=33> */
.L_x_1182:
        /* <DEDUP_REMOVED lines=34> */
.L_x_1184:
        /* <DEDUP_REMOVED lines=9> */
[----:B0-----:R-:W-:Y:S01]  /*7050*/  FFMA.FTZ R101, R138, R221, R220 ;  /* 0x000000dd8a657223 */ /* 0x001fe200000100dc */
        /* <DEDUP_REMOVED lines=18> */
.L_x_1180:
        /* <DEDUP_REMOVED lines=13> */
[-CC-:B------:R-:W-:Y:S01]  /*7250*/  FFMA.FTZ R0, R215, R221.reuse, R220.reuse ;  /* 0x000000ddd7007223 */ /* 0x180fe200000100dc */
[-CC-:B------:R-:W-:Y:S01]  /*7260*/  FFMA.FTZ R147, R147, R221.reuse, R220.reuse ;  /* 0x000000dd93937223 */ /* 0x180fe200000100dc */
[-C--:B------:R-:W-:Y:S01]  /*7270*/  FFMA.FTZ R217, R217, R221.reuse, R220 ;  /* 0x000000ddd9d97223 */ /* 0x080fe200000100dc */
[----:B------:R-:W-:Y:S01]  /*7280*/  FADD.FTZ R148, R148, -R101 ;  /* 0x8000006594947221 */ /* 0x000fe20000010000 */
[----:B------:R-:W-:Y:S01]  /*7290*/  FADD.FTZ R154, R154, -R103 ;  /* 0x800000679a9a7221 */ /* 0x000fe20000010000 */
[----:B------:R-:W-:Y:S01]  /*72a0*/  SHF.L.U32 R101, R33, 0x10, RZ ;  /* 0x0000001021657819 */ /* 0x000fe200000006ff */
[----:B------:R-:W-:Y:S01]  /*72b0*/  FADD.FTZ R102, R187, -R0 ;  /* 0x80000000bb667221 */ /* 0x000fe20000010000 */
[----:B------:R-:W-:Y:S01]  /*72c0*/  SHF.L.U32 R103, R34, 0x10, RZ ;  /* 0x0000001022677819 */ /* 0x000fe200000006ff */
[----:B------:R-:W-:Y:S01]  /*72d0*/  FADD.FTZ R146, R146, -R147 ;  /* 0x8000009392927221 */ /* 0x000fe20000010000 */
[-CC-:B------:R-:W-:Y:S01]  /*72e0*/  FFMA.FTZ R100, R149, R221.reuse, R220.reuse ;  /* 0x000000dd95647223 */ /* 0x180fe200000100dc */
[----:B------:R-:W-:Y:S01]  /*72f0*/  SHF.L.U32 R0, R32, 0x10, RZ ;  /* 0x0000001020007819 */ /* 0x000fe200000006ff */
[----:B------:R-:W-:Y:S01]  /*7300*/  FADD.FTZ R216, R216, -R217 ;  /* 0x800000d9d8d87221 */ /* 0x000fe20000010000 */
[C---:B------:R-:W-:Y:S01]  /*7310*/  FFMA.FTZ R104, R183.reuse, R102, R101 ;  /* 0x00000066b7687223 */ /* 0x040fe20000010065 */
[--C-:B------:R-:W-:Y:S01]  /*7320*/  FFMA.FTZ R146, R183, R146, R103.reuse ;  /* 0x00000092b7927223 */ /* 0x100fe20000010067 */
[-C--:B------:R-:W-:Y:S01]  /*7330*/  FFMA.FTZ R145, R145, R221.reuse, R220 ;  /* 0x000000dd91917223 */ /* 0x080fe200000100dc */
[----:B------:R-:W-:Y:S01]  /*7340*/  FADD.FTZ R106, R153, -R100 ;  /* 0x80000064996a7221 */ /* 0x000fe20000010000 */
        /* <DEDUP_REMOVED lines=8> */
[----:B------:R-:W-:-:S02]  /*73d0*/  SHF.L.U32 R107, R35, 0x10, RZ ;  /* 0x00000010236b7819 */ /* 0x000fc400000006ff */
[----:B------:R-:W-:Y:S02]  /*73e0*/  SHF.L.U32 R120, R103, 0x10, RZ ;  /* 0x0000001067787819 */ /* 0x000fe400000006ff */
[----:B------:R-:W-:Y:S01]  /*73f0*/  SHF.L.U32 R105, R102, 0x10, RZ ;  /* 0x0000001066697819 */ /* 0x000fe200000006ff */
[----:B------:R-:W-:Y:S01]  /*7400*/  FFMA.FTZ R144, R183, R144, R107 ;  /* 0x00000090b7907223 */ /* 0x000fe2000001006b */
[----:B------:R-:W-:Y:S01]  /*7410*/  SHF.L.U32 R103, R101, 0x10, RZ ;  /* 0x0000001065677819 */ /* 0x000fe200000006ff */
[C---:B------:R-:W-:Y:S01]  /*7420*/  FFMA.FTZ R121, R183.reuse, R220, R120 ;  /* 0x000000dcb7797223 */ /* 0x040fe20000010078 */
[----:B------:R-:W-:Y:S01]  /*7430*/  SHF.L.U32 R101, R0, 0x10, RZ ;  /* 0x0000001000657819 */ /* 0x000fe200000006ff */
[C---:B------:R-:W-:Y:S02]  /*7440*/  FFMA.FTZ R107, R183.reuse, R154, R105 ;  /* 0x0000009ab76b7223 */ /* 0x040fe40000010069 */
[----:B------:R-:W-:Y:S01]  /*7450*/  FFMA.FTZ R105, R183, R106, R103 ;  /* 0x0000006ab7697223 */ /* 0x000fe20000010067 */
[----:B------:R-:W-:Y:S01]  /*7460*/  F2FP.BF16.F32.PACK_AB R103, R121, R144 ;  /* 0x000000907967723e */ /* 0x000fe200000010ff */
[----:B------:R-:W-:Y:S01]  /*7470*/  FFMA.FTZ R183, R183, R148, R101 ;  /* 0x00000094b7b77223 */ /* 0x000fe20000010065 */
[----:B------:R-:W-:-:S02]  /*7480*/  F2FP.BF16.F32.PACK_AB R102, R107, R146 ;  /* 0x000000926b66723e */ /* 0x000fc400000010ff */
[----:B------:R-:W-:Y:S02]  /*7490*/  F2FP.BF16.F32.PACK_AB R101, R105, R104 ;  /* 0x000000686965723e */ /* 0x000fe400000010ff */
[----:B------:R-:W-:Y:S02]  /*74a0*/  F2FP.BF16.F32.PACK_AB R100, R183, R100 ;  /* 0x00000064b764723e */ /* 0x000fe400000010ff */
[----:B------:R-:W-:Y:S02]  /*74b0*/  MOV R143, R103 ;  /* 0x00000067008f7202 */ /* 0x000fe40000000f00 */
        /* <DEDUP_REMOVED lines=8> */
.L_x_1187:
        /* <DEDUP_REMOVED lines=43> */
[----:B------:R-:W-:Y:S01]  /*77f0*/  MOV R128, R100 ;  /* 0x0000006400807202 */ /* 0x000fe20000000f00 */
[----:B------:R-:W-:Y:S06]  /*7800*/  BRA `(.L_x_1188) ;  /* 0x0000000c00747947 */ /* 0x000fec0003800000 */
.L_x_1186:
        /* <DEDUP_REMOVED lines=46> */
.L_x_1189:
[-CC-:B0-----:R-:W-:Y:S01]  /*7af0*/  FFMA.FTZ R101, R152, R221.reuse, R220.reuse ;  /* 0x000000dd98657223 */ /* 0x181fe200000100dc */
[-CC-:B------:R-:W-:Y:S01]  /*7b00*/  FFMA.FTZ R217, R217, R221.reuse, R220.reuse ;  /* 0x000000ddd9d97223 */ /* 0x180fe200000100dc */
[-CC-:B------:R-:W-:Y:S01]  /*7b10*/  FFMA.FTZ R0, R215, R221.reuse, R220.reuse ;  /* 0x000000ddd7007223 */ /* 0x180fe200000100dc */
[-CC-:B------:R-:W-:Y:S01]  /*7b20*/  FFMA.FTZ R100, R149, R221.reuse, R220.reuse ;  /* 0x000000dd95647223 */ /* 0x180fe200000100dc */
[--C-:B------:R-:W-:Y:S01]  /*7b30*/  FADD.FTZ R148, R148, -R101.reuse ;  /* 0x8000006594947221 */ /* 0x100fe20000010000 */
[-CC-:B------:R-:W-:Y:S01]  /*7b40*/  FFMA.FTZ R147, R147, R221.reuse, R220.reuse ;  /* 0x000000dd93937223 */ /* 0x180fe200000100dc */
[-CC-:B------:R-:W-:Y:S01]  /*7b50*/  FFMA.FTZ R103, R150, R221.reuse, R220.reuse ;  /* 0x000000dd96677223 */ /* 0x180fe200000100dc */
[-CC-:B------:R-:W-:Y:S01]  /*7b60*/  FFMA.FTZ R145, R145, R221.reuse, R220.reuse ;  /* 0x000000dd91917223 */ /* 0x180fe200000100dc */
[----:B------:R-:W-:Y:S01]  /*7b70*/  PRMT R101, R35, 0x7632, R101 ;  /* 0x0000763223657816 */ /* 0x000fe20000000065 */
[----:B------:R-:W-:Y:S01]  /*7b80*/  FFMA.FTZ R220, R151, R221, R220 ;  /* 0x000000dd97dc7223 */ /* 0x000fe200000100dc */
[----:B------:R-:W-:Y:S01]  /*7b90*/  FADD.FTZ R154, R154, -R103 ;  /* 0x800000679a9a7221 */ /* 0x000fe20000010000 */
[----:B------:R-:W-:Y:S01]  /*7ba0*/  FADD.FTZ R144, R144, -R145 ;  /* 0x8000009190907221 */ /* 0x000fe20000010000 */
[----:B------:R-:W-:Y:S01]  /*7bb0*/  SHF.L.U32 R102, R101, 0x10, RZ ;  /* 0x0000001065667819 */ /* 0x000fe200000006ff */
[----:B------:R-:W-:Y:S01]  /*7bc0*/  FADD.FTZ R220, R155, -R220 ;  /* 0x800000dc9bdc7221 */ /* 0x000fe20000010000 */
[----:B------:R-:W-:Y:S01]  /*7bd0*/  PRMT R101, R34, 0x7632, R101 ;  /* 0x0000763222657816 */ /* 0x000fe20000000065 */
[----:B------:R-:W-:Y:S01]  /*7be0*/  FADD.FTZ R146, R146, -R147 ;  /* 0x8000009392927221 */ /* 0x000fe20000010000 */
[----:B------:R-:W-:Y:S01]  /*7bf0*/  SHF.L.U32 R103, R34, 0x10, RZ ;  /* 0x0000001022677819 */ /* 0x000fe200000006ff */
[----:B------:R-:W-:Y:S01]  /*7c00*/  FFMA.FTZ R121, R183, R220, R102 ;  /* 0x000000dcb7797223 */ /* 0x000fe20000010066 */
[----:B------:R-:W-:Y:S01]  /*7c10*/  SHF.L.U32 R102, R35, 0x10, RZ ;  /* 0x0000001023667819 */ /* 0x000fe200000006ff */
[----:B------:R-:W-:Y:S01]  /*7c20*/  FADD.FTZ R100, R153, -R100 ;  /* 0x8000006499647221 */ /* 0x000fe20000010000 */
[----:B------:R-:W-:Y:S01]  /*7c30*/  SHF.L.U32 R101, R101, 0x10, RZ ;  /* 0x0000001065657819 */ /* 0x000fe200000006ff */
[----:B------:R-:W-:Y:S01]  /*7c40*/  FFMA.FTZ R146, R183, R146, R103 ;  /* 0x00000092b7927223 */ /* 0x000fe20000010067 */
[----:B------:R-:W-:Y:S01]  /*7c50*/  SHF.L.U32 R104, R33, 0x10, RZ ;  /* 0x0000001021687819 */ /* 0x000fe200000006ff */
[--C-:B------:R-:W-:Y:S01]  /*7c60*/  FFMA.FTZ R144, R183, R144, R102.reuse ;  /* 0x00000090b7907223 */ /* 0x100fe20000010066 */
[----:B------:R-:W-:Y:S01]  /*7c70*/  PRMT R102, R33, 0x7632, R102 ;  /* 0x0000763221667816 */ /* 0x000fe20000000066 */
[--C-:B------:R-:W-:Y:S01]  /*7c80*/  FFMA.FTZ R107, R183, R154, R101.reuse ;  /* 0x0000009ab76b7223 */ /* 0x100fe20000010065 */
[----:B------:R-:W-:Y:S01]  /*7c90*/  PRMT R101, R32, 0x7632, R101 ;  /* 0x0000763220657816 */ /* 0x000fe20000000065 */
[----:B------:R-:W-:Y:S01]  /*7ca0*/  FADD.FTZ R216, R216, -R217 ;  /* 0x800000d9d8d87221 */ /* 0x000fe20000010000 */
[----:B------:R-:W-:Y:S01]  /*7cb0*/  SHF.L.U32 R105, R102, 0x10, RZ ;  /* 0x0000001066697819 */ /* 0x000fe200000006ff */
[----:B------:R-:W-:Y:S01]  /*7cc0*/  FADD.FTZ R0, R187, -R0 ;  /* 0x80000000bb007221 */ /* 0x000fe20000010000 */
[----:B------:R-:W-:-:S02]  /*7cd0*/  SHF.L.U32 R103, R32, 0x10, RZ ;  /* 0x0000001020677819 */ /* 0x000fc400000006ff */
[----:B------:R-:W-:Y:S01]  /*7ce0*/  SHF.L.U32 R101, R101, 0x10, RZ ;  /* 0x0000001065657819 */ /* 0x000fe200000006ff */
[C---:B------:R-:W-:Y:S01]  /*7cf0*/  FFMA.FTZ R105, R183.reuse, R100, R105 ;  /* 0x00000064b7697223 */ /* 0x040fe20000010069 */
[C---:B------:R-:W-:Y:S01]  /*7d00*/  FFMA.FTZ R0, R183.reuse, R0, R104 ;  /* 0x00000000b7007223 */ /* 0x040fe20000010068 */
[----:B------:R-:W-:Y:S01]  /*7d10*/  FFMA.FTZ R100, R183, R216, R103 ;  /* 0x000000d8b7647223 */ /* 0x000fe20000010067 */
[----:B------:R-:W-:Y:S01]  /*7d20*/  F2FP.BF16.F32.PACK_AB R103, R121, R144 ;  /* 0x000000907967723e */ /* 0x000fe200000010ff */
[----:B------:R-:W-:Y:S01]  /*7d30*/  FFMA.FTZ R183, R183, R148, R101 ;  /* 0x00000094b7b77223 */ /* 0x000fe20000010065 */
[----:B------:R-:W-:Y:S02]  /*7d40*/  F2FP.BF16.F32.PACK_AB R102, R107, R146 ;  /* 0x000000926b66723e */ /* 0x000fe400000010ff */
[----:B------:R-:W-:Y:S02]  /*7d50*/  F2FP.BF16.F32.PACK_AB R101, R105, R0 ;  /* 0x000000006965723e */ /* 0x000fe400000010ff */
[----:B------:R-:W-:Y:S01]  /*7d60*/  F2FP.BF16.F32.PACK_AB R100, R183, R100 ;  /* 0x00000064b764723e */ /* 0x000fe200000010ff */
[----:B------:R-:W-:Y:S06]  /*7d70*/  BRA `(.L_x_1188) ;  /* 0x0000000800187947 */ /* 0x000fec0003800000 */
.L_x_1185:
[----:B------:R-:W-:Y:S05]  /*7d80*/  @!P1 BRA `(.L_x_1190) ;  /* 0x00000004001c9947 */ /* 0x000fea0003800000 */
[----:B------:R-:W-:Y:S05]  /*7d90*/  @!P2 BRA `(.L_x_1191) ;  /* 0x000000000094a947 */ /* 0x000fea0003800000 */
        /* <DEDUP_REMOVED lines=37> */
.L_x_1191:
        /* <DEDUP_REMOVED lines=33> */
.L_x_1190:
        /* <DEDUP_REMOVED lines=34> */
.L_x_1192:
        /* <DEDUP_REMOVED lines=28> */
.L_x_1188:
        /* <DEDUP_REMOVED lines=13> */
.L_x_1159:
[----:B------:R0:W5:Y:S01]  /*86b0*/  LDL.LU R48, [R1] ;  /* 0x0000000001307983 */ /* 0x0001620000300800 */
[----:B------:R-:W-:Y:S02]  /*86c0*/  MOV R66, R4 ;  /* 0x0000000400427202 */ /* 0x000fe40000000f00 */
[----:B------:R-:W-:Y:S01]  /*86d0*/  MOV R4, R6 ;  /* 0x0000000600047202 */ /* 0x000fe20000000f00 */
[----:B------:R0:W5:Y:S01]  /*86e0*/  LDL.LU R49, [R1+0x4] ;  /* 0x0000040001317983 */ /* 0x0001620000300800 */
[----:B------:R-:W-:Y:S02]  /*86f0*/  MOV R6, R8 ;  /* 0x0000000800067202 */ /* 0x000fe40000000f00 */
[----:B------:R-:W-:Y:S01]  /*8700*/  MOV R8, R10 ;  /* 0x0000000a00087202 */ /* 0x000fe20000000f00 */
[----:B------:R0:W5:Y:S01]  /*8710*/  LDL.LU R50, [R1+0x8] ;  /* 0x0000080001327983 */ /* 0x0001620000300800 */
[----:B------:R-:W-:Y:S02]  /*8720*/  MOV R67, R5 ;  /* 0x0000000500437202 */ /* 0x000fe40000000f00 */
[----:B------:R-:W-:Y:S01]  /*8730*/  MOV R10, R12 ;  /* 0x0000000c000a7202 */ /* 0x000fe20000000f00 */
[----:B------:R0:W5:Y:S01]  /*8740*/  LDL.LU R51, [R1+0xc] ;  /* 0x00000c0001337983 */ /* 0x0001620000300800 */
[----:B------:R-:W-:-:S02]  /*8750*/  MOV R5, R7 ;  /* 0x0000000700057202 */ /* 0x000fc40000000f00 */
        /* <DEDUP_REMOVED lines=61> */
[----:B------:R0:W5:Y:S04]  /*8b30*/  LDL.LU R87, [R1+0x60] ;  /* 0x0000600001577983 */ /* 0x0001680000300800 */
        /* <DEDUP_REMOVED lines=16> */
[----:B------:R0:W5:Y:S01]  /*8c40*/  LDL.LU R107, [R1+0xa4] ;  /* 0x0000a400016b7983 */ /* 0x0001620000300800 */
        /* <DEDUP_REMOVED lines=33> */
[----:B0-----:R-:W-:-:S07]  /*8e60*/  MOV R123, R180 ;  /* 0x000000b4007b7202 */ /* 0x001fce0000000f00 */
.L_x_1158:
[----:B------:R-:W-:Y:S05]  /*8e70*/  BSYNC B0 ;  /* 0x0000000000007941 */ /* 0x000fea0003800000 */
.L_x_1157:
        /* <DEDUP_REMOVED lines=18> */
[----:B-----5:R-:W-:Y:S04]  /*8fa0*/  STS.128 [R2+0x800], R80 ;  /* 0x0008005002007388 */ /* 0x020fe80000000c00 */
        /* <DEDUP_REMOVED lines=8> */
[----:B------:R-:W2:Y:S04]  /*9030*/  LDS R31, [R3+0x800] ;  /* 0x00080000031f7984 */ /* 0x000ea80000000800 */
        /* <DEDUP_REMOVED lines=12> */
[----:B----4-:R-:W-:-:S03]  /*9100*/  FADD.FTZ R30, RZ, R30 ;  /* 0x0000001eff1e7221 */ /* 0x010fc60000010000 */
[----:B------:R-:W4:Y:S01]  /*9110*/  LDS R70, [R3+0x1c00] ;  /* 0x001c000003467984 */ /* 0x000f220000000800 */
[----:B--2---:R-:W-:-:S03]  /*9120*/  FADD.FTZ R31, RZ, R31 ;  /* 0x0000001fff1f7221 */ /* 0x004fc60000010000 */
        /* <DEDUP_REMOVED lines=8> */
[----:B------:R-:W-:-:S03]  /*91b0*/  FADD.FTZ R28, R28, R61 ;  /* 0x0000003d1c1c7221 */ /* 0x000fc60000010000 */
[----:B------:R-:W2:Y:S01]  /*91c0*/  LDS R83, [R3+0x2600] ;  /* 0x0026000003537984 */ /* 0x000ea20000000800 */
[----:B------:R-:W-:-:S03]  /*91d0*/  FADD.FTZ R29, R29, R62 ;  /* 0x0000003e1d1d7221 */ /* 0x000fc60000010000 */
[----:B------:R-:W2:Y:S01]  /*91e0*/  LDS R96, [R3+0x2800] ;  /* 0x0028000003607984 */ /* 0x000ea20000000800 */
[----:B0-----:R-:W-:-:S03]  /*91f0*/  FADD.FTZ R30, R30, R63 ;  /* 0x0000003f1e1e7221 */ /* 0x001fc60000010000 */
[----:B------:R-:W0:Y:S01]  /*9200*/  LDS R97, [R3+0x2a00] ;  /* 0x002a000003617984 */ /* 0x000e220000000800 */
[----:B-1----:R-:W-:-:S03]  /*9210*/  FADD.FTZ R31, R31, R68 ;  /* 0x000000441f1f7221 */ /* 0x002fc60000010000 */
[----:B------:R-:W1:Y:S01]  /*9220*/  LDS R98, [R3+0x2c00] ;  /* 0x002c000003627984 */ /* 0x000e620000000800 */
[----:B---3--:R-:W-:-:S03]  /*9230*/  FADD.FTZ R40, R40, R69 ;  /* 0x0000004528287221 */ /* 0x008fc60000010000 */
[----:B------:R-:W3:Y:S01]  /*9240*/  LDS R99, [R3+0x2e00] ;  /* 0x002e000003637984 */ /* 0x000ee20000000800 */
[----:B----4-:R-:W-:-:S03]  /*9250*/  FADD.FTZ R41, R41, R70 ;  /* 0x0000004629297221 */ /* 0x010fc60000010000 */
[----:B------:R-:W-:Y:S01]  /*9260*/  LDS R60, [R3+0x3000] ;  /* 0x00300000033c7984 */ /* 0x000fe20000000800 */
[----:B--2---:R-:W-:-:S03]  /*9270*/  FADD.FTZ R42, R42, R71 ;  /* 0x000000472a2a7221 */ /* 0x004fc60000010000 */
[----:B------:R-:W-:Y:S04]  /*9280*/  LDS R61, [R3+0x3200] ;  /* 0x00320000033d7984 */ /* 0x000fe80000000800 */
[----:B------:R-:W2:Y:S01]  /*9290*/  LDS R62, [R3+0x3400] ;  /* 0x00340000033e7984 */ /* 0x000ea20000000800 */
[----:B------:R-:W-:-:S03]  /*92a0*/  FADD.FTZ R43, R43, R80 ;  /* 0x000000502b2b7221 */ /* 0x000fc60000010000 */
[----:B------:R-:W-:Y:S01]  /*92b0*/  LDS R63, [R3+0x3600] ;  /* 0x00360000033f7984 */ /* 0x000fe20000000800 */
        /* <DEDUP_REMOVED lines=11> */
[----:B---3--:R-:W-:-:S04]  /*9370*/  FADD.FTZ R42, R42, R99 ;  /* 0x000000632a2a7221 */ /* 0x008fc80000010000 */
[----:B------:R-:W-:Y:S04]  /*9380*/  STS.128 [R2], R64 ;  /* 0x0000004002007388 */ /* 0x000fe80000000c00 */
[----:B------:R2:W-:Y:S04]  /*9390*/  STS.128 [R2+0x10], R4 ;  /* 0x0000100402007388 */ /* 0x0005e80000000c00 */
[----:B------:R0:W-:Y:S04]  /*93a0*/  STS.128 [R2+0x400], R8 ;  /* 0x0004000802007388 */ /* 0x0001e80000000c00 */
[----:B------:R-:W-:Y:S04]  /*93b0*/  STS.128 [R2+0x410], R12 ;  /* 0x0004100c02007388 */ /* 0x000fe80000000c00 */
[----:B------:R-:W-:Y:S04]  /*93c0*/  STS.128 [R2+0x800], R16 ;  /* 0x0008001002007388 */ /* 0x000fe80000000c00 */
[----:B------:R-:W-:Y:S01]  /*93d0*/  STS.128 [R2+0x810], R92 ;  /* 0x0008105c02007388 */ /* 0x000fe20000000c00 */
[----:B--2---:R-:W-:Y:S01]  /*93e0*/  FADD.FTZ R5, R29, R62 ;  /* 0x0000003e1d057221 */ /* 0x004fe20000010000 */
[----:B----4-:R-:W-:Y:S01]  /*93f0*/  FADD.FTZ R7, R31, R68 ;  /* 0x000000441f077221 */ /* 0x010fe20000010000 */
[----:B------:R-:W-:Y:S01]  /*9400*/  FADD.FTZ R4, R40, R69 ;  /* 0x0000004528047221 */ /* 0x000fe20000010000 */
[----:B------:R-:W-:Y:S01]  /*9410*/  STS.128 [R2+0xc00], R20 ;  /* 0x000c001402007388 */ /* 0x000fe20000000c00 */
[----:B0-----:R-:W-:Y:S01]  /*9420*/  FADD.FTZ R10, R28, R61 ;  /* 0x0000003d1c0a7221 */ /* 0x001fe20000010000 */
[----:B------:R-:W-:Y:S01]  /*9430*/  FADD.FTZ R11, R43, R60 ;  /* 0x0000003c2b0b7221 */ /* 0x000fe20000010000 */
[----:B------:R-:W-:Y:S01]  /*9440*/  FADD.FTZ R8, R30, R63 ;  /* 0x0000003f1e087221 */ /* 0x000fe20000010000 */
[----:B------:R-:W-:Y:S01]  /*9450*/  STS.128 [R2+0xc10], R124 ;  /* 0x000c107c02007388 */ /* 0x000fe20000000c00 */
[----:B------:R-:W-:Y:S01]  /*9460*/  FADD.FTZ R6, R41, R70 ;  /* 0x0000004629067221 */ /* 0x000fe20000010000 */
[----:B------:R-:W-:Y:S01]  /*9470*/  FADD.FTZ R9, R42, R71 ;  /* 0x000000472a097221 */ /* 0x000fe20000010000 */
        /* <DEDUP_REMOVED lines=22> */
[----:B------:R-:W-:-:S03]  /*95e0*/  FADD.FTZ R14, RZ, R14 ;  /* 0x0000000eff0e7221 */ /* 0x000fc60000010000 */
[----:B------:R-:W4:Y:S01]  /*95f0*/  LDS R22, [R3+0x2000] ;  /* 0x0020000003167984 */ /* 0x000f220000000800 */
        /* <DEDUP_REMOVED lines=64> */
[----:B-1----:R-:W-:-:S03]  /*9a00*/  FADD.FTZ R12, R12, R41 ;  /* 0x000000290c0c7221 */ /* 0x002fc60000010000 */
[----:B------:R-:W1:Y:S01]  /*9a10*/  LDS R18, [R3+0xc00] ;  /* 0x000c000003127984 */ /* 0x000e620000000800 */
[----:B--2---:R-:W-:-:S03]  /*9a20*/  FADD.FTZ R13, RZ, R13 ;  /* 0x0000000dff0d7221 */ /* 0x004fc60000010000 */
[----:B------:R-:W2:Y:S01]  /*9a30*/  LDS R43, [R3+0x1c00] ;  /* 0x001c0000032b7984 */ /* 0x000ea20000000800 */
[----:B---3--:R-:W-:Y:S02]  /*9a40*/  FADD.FTZ R13, R13, R20 ;  /* 0x000000140d0d7221 */ /* 0x008fe40000010000 */
[----:B------:R-:W3:Y:S01]  /*9a50*/  LDC R20, c[0x0][0x388] ;  /* 0x0000e200ff147b82 */ /* 0x000ee20000000800 */
[----:B------:R-:W2:Y:S01]  /*9a60*/  LDS R19, [R3+0xe00] ;  /* 0x000e000003137984 */ /* 0x000ea20000000800 */
[----:B----4-:R-:W-:-:S03]  /*9a70*/  FADD.FTZ R14, RZ, R14 ;  /* 0x0000000eff0e7221 */ /* 0x010fc60000010000 */
[----:B------:R-:W4:Y:S01]  /*9a80*/  LDS R30, [R3+0x1e00] ;  /* 0x001e0000031e7984 */ /* 0x000f220000000800 */
        /* <DEDUP_REMOVED lines=17> */
[----:B------:R-:W2:Y:S01]  /*9ba0*/  LDS R61, [R3+0x3000] ;  /* 0x00300000033d7984 */ /* 0x000ea20000000800 */
[----:B------:R-:W-:-:S03]  /*9bb0*/  FADD.FTZ R19, RZ, R19 ;  /* 0x00000013ff137221 */ /* 0x000fc60000010000 */
[----:B------:R-:W-:Y:S01]  /*9bc0*/  LDS R48, [R3+0x3200] ;  /* 0x0032000003307984 */ /* 0x000fe20000000800 */
[----:B----4-:R-:W-:-:S03]  /*9bd0*/  FADD.FTZ R19, R19, R30 ;  /* 0x0000001e13137221 */ /* 0x010fc60000010000 */
[----:B------:R-:W4:Y:S01]  /*9be0*/  LDS R63, [R3+0x3400] ;  /* 0x00340000033f7984 */ /* 0x000f220000000800 */
[----:B---3--:R-:W-:-:S03]  /*9bf0*/  FADD.FTZ R12, R12, R49 ;  /* 0x000000310c0c7221 */ /* 0x008fc60000010000 */
[----:B------:R-:W-:Y:S01]  /*9c00*/  LDS R50, [R3+0x3600] ;  /* 0x0036000003327984 */ /* 0x000fe20000000800 */
[----:B------:R-:W-:-:S03]  /*9c10*/  FADD.FTZ R13, R13, R36 ;  /* 0x000000240d0d7221 */ /* 0x000fc60000010000 */
[----:B------:R-:W3:Y:S01]  /*9c20*/  LDS R65, [R3+0x3800] ;  /* 0x0038000003417984 */ /* 0x000ee20000000800 */
[----:B------:R-:W-:-:S03]  /*9c30*/  FADD.FTZ R14, R14, R51 ;  /* 0x000000330e0e7221 */ /* 0x000fc60000010000 */
[----:B------:R-:W-:Y:S01]  /*9c40*/  LDS R52, [R3+0x3a00] ;  /* 0x003a000003347984 */ /* 0x000fe20000000800 */
[----:B------:R-:W-:-:S03]  /*9c50*/  FADD.FTZ R15, R15, R38 ;  /* 0x000000260f0f7221 */ /* 0x000fc60000010000 */
[----:B------:R-:W3:Y:S01]  /*9c60*/  LDS R67, [R3+0x3c00] ;  /* 0x003c000003437984 */ /* 0x000ee20000000800 */
[----:B------:R-:W-:-:S03]  /*9c70*/  FADD.FTZ R16, R16, R53 ;  /* 0x0000003510107221 */ /* 0x000fc60000010000 */
[----:B------:R-:W3:Y:S01]  /*9c80*/  LDS R54, [R3+0x3e00] ;  /* 0x003e000003367984 */ /* 0x000ee20000000800 */
[----:B------:R-:W-:Y:S01]  /*9c90*/  FADD.FTZ R17, R17, R40 ;  /* 0x0000002811117221 */ /* 0x000fe20000010000 */
[----:B------:R-:W-:Y:S01]  /*9ca0*/  BAR.SYNC.DEFER_BLOCKING 0x0 ;  /* 0x0000000000007b1d */ /* 0x000fe20000010000 */
[----:B0-----:R-:W-:Y:S01]  /*9cb0*/  FADD.FTZ R18, R18, R55 ;  /* 0x0000003712127221 */ /* 0x001fe20000010000 */
[----:B-1----:R-:W-:Y:S01]  /*9cc0*/  FADD.FTZ R19, R19, R42 ;  /* 0x0000002a13137221 */ /* 0x002fe20000010000 */
[----:B--2---:R-:W-:Y:S01]  /*9cd0*/  FADD.FTZ R61, R12, R61 ;  /* 0x0000003d0c3d7221 */ /* 0x004fe20000010000 */
[----:B----4-:R-:W-:Y:S02]  /*9ce0*/  FADD.FTZ R63, R14, R63 ;  /* 0x0000003f0e3f7221 */ /* 0x010fe40000010000 */
[----:B------:R-:W-:Y:S01]  /*9cf0*/  STS.128 [R2], R56 ;  /* 0x0000003802007388 */ /* 0x000fe20000000c00 */
[----:B---3--:R-:W-:-:S03]  /*9d00*/  FADD.FTZ R65, R16, R65 ;  /* 0x0000004110417221 */ /* 0x008fc60000010000 */
[----:B------:R0:W-:Y:S04]  /*9d10*/  STS.128 [R2+0x10], R32 ;  /* 0x0000102002007388 */ /* 0x0001e80000000c00 */
[----:B------:R-:W-:Y:S01]  /*9d20*/  STS.128 [R2+0x400], R44 ;  /* 0x0004002c02007388 */ /* 0x000fe20000000c00 */
[----:B------:R-:W-:-:S03]  /*9d30*/  FADD.FTZ R67, R18, R67 ;  /* 0x0000004312437221 */ /* 0x000fc60000010000 */
[----:B------:R-:W-:Y:S04]  /*9d40*/  STS.128 [R2+0x410], R72 ;  /* 0x0004104802007388 */ /* 0x000fe80000000c00 */
[----:B------:R-:W-:Y:S04]  /*9d50*/  STS.128 [R2+0x800], R84 ;  /* 0x0008005402007388 */ /* 0x000fe80000000c00 */
[----:B------:R-:W-:Y:S01]  /*9d60*/  STS.128 [R2+0x810], R100 ;  /* 0x0008106402007388 */ /* 0x000fe20000000c00 */
[----:B0-----:R-:W-:Y:S01]  /*9d70*/  FADD.FTZ R35, R19, R54 ;  /* 0x0000003613237221 */ /* 0x001fe20000010000 */
[----:B------:R-:W-:-:S02]  /*9d80*/  FADD.FTZ R33, R17, R52 ;  /* 0x0000003411217221 */ /* 0x000fc40000010000 */
[----:B------:R-:W-:Y:S04]  /*9d90*/  STS.128 [R2+0xc00], R112 ;  /* 0x000c007002007388 */ /* 0x000fe80000000c00 */
[----:B------:R0:W-:Y:S01]  /*9da0*/  STS.128 [R2+0xc10], R24 ;  /* 0x000c101802007388 */ /* 0x0001e20000000c00 */
[----:B------:R-:W-:Y:S01]  /*9db0*/  BAR.SYNC.DEFER_BLOCKING 0x0 ;  /* 0x0000000000007b1d */ /* 0x000fe20000010000 */
[----:B0-----:R-:W-:Y:S01]  /*9dc0*/  FADD.FTZ R25, R13, R48 ;  /* 0x000000300d197221 */ /* 0x001fe20000010000 */
[----:B------:R-:W-:Y:S02]  /*9dd0*/  IMAD R13, R20, UR4, RZ ;  /* 0x00000004140d7c24 */ /* 0x000fe4000f8e02ff */
[----:B------:R-:W-:-:S03]  /*9de0*/  FADD.FTZ R27, R15, R50 ;  /* 0x000000320f1b7221 */ /* 0x000fc60000010000 */
[----:B------:R-:W-:-:S04]  /*9df0*/  IADD3 R19, P0, PT, R13, R0, RZ ;  /* 0x000000000d137210 */ /* 0x000fc80007f1e0ff */
[----:B------:R-:W-:Y:S01]  /*9e00*/  IADD3.X R12, PT, PT, RZ, RZ, RZ, P0, !PT ;  /* 0x000000ffff0c7210 */ /* 0x000fe200007fe4ff */
[----:B------:R-:W0:Y:S01]  /*9e10*/  LDS R56, [R3] ;  /* 0x0000000003387984 */ /* 0x000e220000000800 */
[C---:B------:R-:W-:Y:S02]  /*9e20*/  SHF.L.U32 R18, R19.reuse, 0x2, RZ ;  /* 0x0000000213127819 */ /* 0x040fe400000006ff */
[----:B------:R-:W-:Y:S01]  /*9e30*/  SHF.L.U64.HI R19, R19, 0x2, R12 ;  /* 0x0000000213137819 */ /* 0x000fe2000001020c */
[----:B------:R-:W1:Y:S01]  /*9e40*/  LDS R41, [R3+0x1000] ;  /* 0x0010000003297984 */ /* 0x000e620000000800 */
[C---:B------:R-:W-:Y:S02]  /*9e50*/  IADD3 R12, P0, PT, R18.reuse, UR22, RZ ;  /* 0x00000016120c7c10 */ /* 0x040fe4000ff1e0ff */
[----:B------:R-:W-:Y:S01]  /*9e60*/  IADD3 R14, P1, PT, R18, UR20, RZ ;  /* 0x00000014120e7c10 */ /* 0x000fe2000ff3e0ff */
[----:B------:R-:W2:Y:S01]  /*9e70*/  LDS R2, [R3+0x2000] ;  /* 0x0020000003027984 */ /* 0x000ea20000000800 */
[----:B------:R-:W-:-:S02]  /*9e80*/  IADD3.X R13, PT, PT, R19, UR23, RZ, P0, !PT ;  /* 0x00000017130d7c10 */ /* 0x000fc400087fe4ff */
[C---:B------:R-:W-:Y:S01]  /*9e90*/  IADD3.X R15, PT, PT, R19.reuse, UR21, RZ, P1, !PT ;  /* 0x00000015130f7c10 */ /* 0x040fe20008ffe4ff */
[----:B------:R-:W3:Y:S01]  /*9ea0*/  LDS R37, [R3+0x3000] ;  /* 0x0030000003257984 */ /* 0x000ee20000000800 */
[C---:B------:R-:W-:Y:S02]  /*9eb0*/  IADD3 R16, P0, PT, R18.reuse, UR26, RZ ;  /* 0x0000001a12107c10 */ /* 0x040fe4000ff1e0ff */
[----:B------:R-:W-:Y:S01]  /*9ec0*/  IADD3 R18, P1, PT, R18, UR24, RZ ;  /* 0x0000001812127c10 */ /* 0x000fe2000ff3e0ff */
[----:B------:R-:W4:Y:S01]  /*9ed0*/  LDS R32, [R3+0x200] ;  /* 0x0002000003207984 */ /* 0x000f220000000800 */
[C---:B------:R-:W-:Y:S02]  /*9ee0*/  IADD3.X R17, PT, PT, R19.reuse, UR27, RZ, P0, !PT ;  /* 0x0000001b13117c10 */ /* 0x040fe400087fe4ff */
[----:B------:R-:W-:Y:S01]  /*9ef0*/  IADD3.X R19, PT, PT, R19, UR25, RZ, P1, !PT ;  /* 0x0000001913137c10 */ /* 0x000fe20008ffe4ff */
[----:B------:R-:W4:Y:S04]  /*9f00*/  LDS R45, [R3+0x1200] ;  /* 0x00120000032d7984 */ /* 0x000f280000000800 */
[----:B------:R-:W4:Y:S04]  /*9f10*/  LDS R47, [R3+0x2200] ;  /* 0x00220000032f7984 */ /* 0x000f280000000800 */
[----:B------:R-:W4:Y:S04]  /*9f20*/  LDS R39, [R3+0x3200] ;  /* 0x0032000003277984 */ /* 0x000f280000000800 */
[----:B------:R-:W4:Y:S04]  /*9f30*/  LDS R0, [R3+0x400] ;  /* 0x0004000003007984 */ /* 0x000f280000000800 */
[----:B------:R-:W4:Y:S01]  /*9f40*/  LDS R20, [R3+0x800] ;  /* 0x0008000003147984 */ /* 0x000f220000000800 */
[----:B0-----:R-:W-:-:S03]  /*9f50*/  FADD.FTZ R56, RZ, R56 ;  /* 0x00000038ff387221 */ /* 0x001fc60000010000 */
[----:B------:R-:W-:Y:S01]  /*9f60*/  LDS R69, [R3+0x3400] ;  /* 0x0034000003457984 */ /* 0x000fe20000000800 */
[----:B-1----:R-:W-:-:S03]  /*9f70*/  FADD.FTZ R41, R56, R41 ;  /* 0x0000002938297221 */ /* 0x002fc60000010000 */
[----:B------:R-:W-:Y:S01]  /*9f80*/  LDS R49, [R3+0x2600] ;  /* 0x0026000003317984 */ /* 0x000fe20000000800 */
[----:B--2---:R-:W-:-:S03]  /*9f90*/  FADD.FTZ R2, R41, R2 ;  /* 0x0000000229027221 */ /* 0x004fc60000010000 */
[----:B------:R-:W0:Y:S01]  /*9fa0*/  LDS R22, [R3+0xa00] ;  /* 0x000a000003167984 */ /* 0x000e220000000800 */
[----:B---3--:R-:W-:-:S03]  /*9fb0*/  FADD.FTZ R57, R2, R37 ;  /* 0x0000002502397221 */ /* 0x008fc60000010000 */
[----:B------:R-:W1:Y:S01]  /*9fc0*/  LDS R41, [R3+0x1800] ;  /* 0x0018000003297984 */ /* 0x000e620000000800 */
[----:B----4-:R-:W-:-:S03]  /*9fd0*/  FADD.FTZ R32, RZ, R32 ;  /* 0x00000020ff207221 */ /* 0x010fc60000010000 */
[----:B------:R-:W2:Y:S01]  /*9fe0*/  LDS R37, [R3+0x1400] ;  /* 0x0014000003257984 */ /* 0x000ea20000000800 */
[----:B------:R-:W-:-:S03]  /*9ff0*/  FADD.FTZ R32, R32, R45 ;  /* 0x0000002d20207221 */ /* 0x000fc60000010000 */
[----:B------:R-:W3:Y:S01]  /*a000*/  LDS R2, [R3+0x600] ;  /* 0x0006000003027984 */ /* 0x000ee20000000800 */
[----:B------:R-:W-:-:S03]  /*a010*/  FADD.FTZ R32, R32, R47 ;  /* 0x0000002f20207221 */ /* 0x000fc60000010000 */
[----:B------:R-:W-:Y:S01]  /*a020*/  LDS R71, [R3+0x3600] ;  /* 0x0036000003477984 */ /* 0x000fe20000000800 */
[----:B------:R-:W-:-:S03]  /*a030*/  FADD.FTZ R59, R32, R39 ;  /* 0x00000027203b7221 */ /* 0x000fc60000010000 */
[----:B------:R-:W4:Y:S01]  /*a040*/  LDS R47, [R3+0x2400] ;  /* 0x00240000032f7984 */ /* 0x000f220000000800 */
[----:B------:R-:W-:-:S03]  /*a050*/  FADD.FTZ R0, RZ, R0 ;  /* 0x00000000ff007221 */ /* 0x000fc60000010000 */
[----:B------:R-:W4:Y:S01]  /*a060*/  LDS R39, [R3+0x1600] ;  /* 0x0016000003277984 */ /* 0x000f220000000800 */
[----:B------:R-:W-:-:S03]  /*a070*/  FADD.FTZ R20, RZ, R20 ;  /* 0x00000014ff147221 */ /* 0x000fc60000010000 */
        /* <DEDUP_REMOVED lines=8> */
[----:B--2---:R-:W-:-:S03]  /*a100*/  FADD.FTZ R0, R0, R37 ;  /* 0x0000002500007221 */ /* 0x004fc60000010000 */
[----:B------:R-:W2:Y:S01]  /*a110*/  LDS R26, [R3+0xe00] ;  /* 0x000e0000031a7984 */ /* 0x000ea20000000800 */
[----:B---3--:R-:W-:-:S03]  /*a120*/  FADD.FTZ R2, RZ, R2 ;  /* 0x00000002ff027221 */ /* 0x008fc60000010000 */
[----:B------:R-:W-:Y:S04]  /*a130*/  STG.E desc[UR10][R12.64], R97 ;  /* 0x000000610c007986 */ /* 0x000fe8000c10190a */
[----:B------:R-:W-:Y:S01]  /*a140*/  STG.E desc[UR10][R14.64], R11 ;  /* 0x0000000b0e007986 */ /* 0x000fe2000c10190a */
[----:B----4-:R-:W-:-:S03]  /*a150*/  FADD.FTZ R0, R0, R47 ;  /* 0x0000002f00007221 */ /* 0x010fc60000010000 */
[----:B------:R-:W3:Y:S01]  /*a160*/  LDS R75, [R3+0x3a00] ;  /* 0x003a0000034b7984 */ /* 0x000ee20000000800 */
[----:B------:R-:W-:Y:S01]  /*a170*/  FADD.FTZ R2, R2, R39 ;  /* 0x0000002702027221 */ /* 0x000fe20000010000 */
[----:B------:R-:W-:Y:S02]  /*a180*/  FADD.FTZ R69, R0, R69 ;  /* 0x0000004500457221 */ /* 0x000fe40000010000 */
[----:B------:R-:W4:Y:S01]  /*a190*/  LDS R55, [R3+0x2c00] ;  /* 0x002c000003377984 */ /* 0x000f220000000800 */
[----:B------:R-:W-:Y:S01]  /*a1a0*/  FADD.FTZ R2, R2, R49 ;  /* 0x0000003102027221 */ /* 0x000fe20000010000 */
[----:B------:R-:W-:Y:S02]  /*a1b0*/  FADD.FTZ R20, R20, R51 ;  /* 0x0000003314147221 */ /* 0x000fe40000010000 */
[----:B------:R-:W4:Y:S01]  /*a1c0*/  LDS R11, [R3+0x1e00] ;  /* 0x001e0000030b7984 */ /* 0x000f220000000800 */
[----:B------:R-:W-:Y:S01]  /*a1d0*/  FADD.FTZ R71, R2, R71 ;  /* 0x0000004702477221 */ /* 0x000fe20000010000 */
[----:B------:R-:W-:-:S02]  /*a1e0*/  FADD.FTZ R22, R22, R43 ;  /* 0x0000002b16167221 */ /* 0x000fc40000010000 */
[----:B------:R-:W4:Y:S01]  /*a1f0*/  LDS R37, [R3+0x3c00] ;  /* 0x003c000003257984 */ /* 0x000f220000000800 */
[----:B------:R-:W-:-:S03]  /*a200*/  FADD.FTZ R24, RZ, R24 ;  /* 0x00000018ff187221 */ /* 0x000fc60000010000 */
[----:B------:R-:W4:Y:S01]  /*a210*/  LDS R28, [R3+0x2e00] ;  /* 0x002e0000031c7984 */ /* 0x000f220000000800 */
[----:B------:R-:W-:-:S03]  /*a220*/  FADD.FTZ R73, R20, R73 ;  /* 0x0000004914497221 */ /* 0x000fc60000010000 */
[----:B------:R-:W4:Y:S01]  /*a230*/  LDS R30, [R3+0x3e00] ;  /* 0x003e0000031e7984 */ /* 0x000f220000000800 */
[----:B0-----:R-:W-:-:S03]  /*a240*/  FADD.FTZ R22, R22, R53 ;  /* 0x0000003516167221 */ /* 0x001fc60000010000 */
[----:B------:R-:W-:Y:S01]  /*a250*/  STG.E desc[UR10][R16.64], R57 ;  /* 0x0000003910007986 */ /* 0x000fe2000c10190a */
[----:B-1----:R-:W-:-:S03]  /*a260*/  FADD.FTZ R24, R24, R45 ;  /* 0x0000002d18187221 */ /* 0x002fc60000010000 */
[----:B------:R-:W-:Y:S01]  /*a270*/  STG.E desc[UR10][R18.64], R61 ;  /* 0x0000003d12007986 */ /* 0x000fe2000c10190a */
[----:B--2---:R-:W-:-:S03]  /*a280*/  FADD.FTZ R26, RZ, R26 ;  /* 0x0000001aff1a7221 */ /* 0x004fc60000010000 */
[----:B------:R-:W-:Y:S04]  /*a290*/  STG.E desc[UR10][R12.64+0x200], R23 ;  /* 0x000200170c007986 */ /* 0x000fe8000c10190a */
[----:B------:R-:W-:Y:S04]  /*a2a0*/  STG.E desc[UR10][R14.64+0x200], R10 ;  /* 0x0002000a0e007986 */ /* 0x000fe8000c10190a */
[----:B------:R-:W-:Y:S01]  /*a2b0*/  STG.E desc[UR10][R16.64+0x200], R59 ;  /* 0x0002003b10007986 */ /* 0x000fe2000c10190a */
[----:B---3--:R-:W-:-:S03]  /*a2c0*/  FADD.FTZ R75, R22, R75 ;  /* 0x0000004b164b7221 */ /* 0x008fc60000010000 */
[----:B------:R-:W-:Y:S01]  /*a2d0*/  STG.E desc[UR10][R18.64+0x200], R25 ;  /* 0x0002001912007986 */ /* 0x000fe2000c10190a */
[----:B----4-:R-:W-:-:S03]  /*a2e0*/  FADD.FTZ R24, R24, R55 ;  /* 0x0000003718187221 */ /* 0x010fc60000010000 */
        /* <DEDUP_REMOVED lines=29> */
.L_x_1160:
        /* <DEDUP_REMOVED lines=8> */
.L_x_1195:
[----:B------:R-:W-:Y:S05]  /*a540*/  BSYNC B2 ;  /* 0x0000000000027941 */ /* 0x000fea0003800000 */
.L_x_1194:
        /* <DEDUP_REMOVED lines=8> */
.L_x_1196:
[----:B------:R-:W-:Y:S01]  /*a5d0*/  HFMA2 R103, -RZ, RZ, 0, 1.1920928955078125e-07 ;  /* 0x00000002ff677431 */ /* 0x000fe200000001ff */
[----:B------:R-:W-:Y:S01]  /*a5e0*/  MOV R102, R100 ;  /* 0x0000006400667202 */ /* 0x000fe20000000f00 */
[----:B------:R-:W-:-:S07]  /*a5f0*/  FADD.FTZ R101, R101, R221 ;  /* 0x000000dd65657221 */ /* 0x000fce0000010000 */
[----:B------:R-:W-:Y:S05]  /*a600*/  WARPSYNC.COLLECTIVE R127, `(.L_x_1197) ;  /* 0x000000007f087348 */ /* 0x000fea0003c00000 */
[----:B------:R0:W1:Y:S02]  /*a610*/  SHFL.BFLY P3, R221, R102, R103, R126 ;  /* 0x0c00006766dd7389 */ /* 0x000064000006007e */
[----:B01----:R-:W-:Y:S05]  /*a620*/  ENDCOLLECTIVE ;  /* 0x000000000000791b */ /* 0x003fea0003800000 */
.L_x_1197:
[----:B------:R-:W-:Y:S01]  /*a630*/  MOV R102, R101 ;  /* 0x0000006500667202 */ /* 0x000fe20000000f00 */
[----:B------:R-:W-:-:S07]  /*a640*/  FADD.FTZ R100, R100, R221 ;  /* 0x000000dd64647221 */ /* 0x000fce0000010000 */
[----:B------:R-:W-:Y:S05]  /*a650*/  WARPSYNC.COLLECTIVE R127, `(.L_x_1198) ;  /* 0x000000007f087348 */ /* 0x000fea0003c00000 */
[----:B------:R0:W1:Y:S02]  /*a660*/  SHFL.BFLY P3, R221, R102, R103, R126 ;  /* 0x0c00006766dd7389 */ /* 0x000064000006007e */
[----:B01----:R-:W-:Y:S05]  /*a670*/  ENDCOLLECTIVE ;  /* 0x000000000000791b */ /* 0x003fea0003800000 */
.L_x_1198:
[----:B------:R-:W-:Y:S01]  /*a680*/  HFMA2 R103, -RZ, RZ, 0, 2.384185791015625e-07 ;  /* 0x00000004ff677431 */ /* 0x000fe200000001ff */
[----:B------:R-:W-:Y:S01]  /*a690*/  MOV R102, R100 ;  /* 0x0000006400667202 */ /* 0x000fe20000000f00 */
[----:B------:R-:W-:-:S07]  /*a6a0*/  FADD.FTZ R101, R101, R221 ;  /* 0x000000dd65657221 */ /* 0x000fce0000010000 */
[----:B------:R-:W-:Y:S05]  /*a6b0*/  WARPSYNC.COLLECTIVE R127, `(.L_x_1199) ;  /* 0x000000007f087348 */ /* 0x000fea0003c00000 */
[----:B------:R0:W1:Y:S02]  /*a6c0*/  SHFL.BFLY P3, R221, R102, R103, R126 ;  /* 0x0c00006766dd7389 */ /* 0x000064000006007e */
[----:B01----:R-:W-:Y:S05]  /*a6d0*/  ENDCOLLECTIVE ;  /* 0x000000000000791b */ /* 0x003fea0003800000 */
.L_x_1199:
[----:B------:R-:W-:Y:S01]  /*a6e0*/  MOV R102, R101 ;  /* 0x0000006500667202 */ /* 0x000fe20000000f00 */
[----:B------:R-:W-:-:S07]  /*a6f0*/  FADD.FTZ R100, R100, R221 ;  /* 0x000000dd64647221 */ /* 0x000fce0000010000 */
[----:B------:R-:W-:Y:S05]  /*a700*/  WARPSYNC.COLLECTIVE R127, `(.L_x_1200) ;  /* 0x000000007f087348 */ /* 0x000fea0003c00000 */
[----:B------:R0:W1:Y:S02]  /*a710*/  SHFL.BFLY P3, R221, R102, R103, R126 ;  /* 0x0c00006766dd7389 */ /* 0x000064000006007e */
[----:B01----:R-:W-:Y:S05]  /*a720*/  ENDCOLLECTIVE ;  /* 0x000000000000791b */ /* 0x003fea0003800000 */
.L_x_1200:
[----:B------:R-:W-:Y:S01]  /*a730*/  HFMA2 R103, -RZ, RZ, 0, 4.76837158203125e-07 ;  /* 0x00000008ff677431 */ /* 0x000fe200000001ff */
[----:B------:R-:W-:Y:S01]  /*a740*/  MOV R102, R100 ;  /* 0x0000006400667202 */ /* 0x000fe20000000f00 */
[----:B------:R-:W-:-:S07]  /*a750*/  FADD.FTZ R101, R101, R221 ;  /* 0x000000dd65657221 */ /* 0x000fce0000010000 */
[----:B------:R-:W-:Y:S05]  /*a760*/  WARPSYNC.COLLECTIVE R127, `(.L_x_1201) ;  /* 0x000000007f087348 */ /* 0x000fea0003c00000 */
[----:B------:R0:W1:Y:S02]  /*a770*/  SHFL.BFLY P3, R221, R102, R103, R126 ;  /* 0x0c00006766dd7389 */ /* 0x000064000006007e */
[----:B01----:R-:W-:Y:S05]  /*a780*/  ENDCOLLECTIVE ;  /* 0x000000000000791b */ /* 0x003fea0003800000 */
.L_x_1201:
[----:B------:R-:W-:Y:S01]  /*a790*/  MOV R102, R101 ;  /* 0x0000006500667202 */ /* 0x000fe20000000f00 */
[----:B------:R-:W-:-:S07]  /*a7a0*/  FADD.FTZ R100, R100, R221 ;  /* 0x000000dd64647221 */ /* 0x000fce0000010000 */
[----:B------:R-:W-:Y:S05]  /*a7b0*/  WARPSYNC.COLLECTIVE R127, `(.L_x_1202) ;  /* 0x000000007f087348 */ /* 0x000fea0003c00000 */
[----:B------:R0:W1:Y:S02]  /*a7c0*/  SHFL.BFLY P3, R221, R102, R103, R126 ;  /* 0x0c00006766dd7389 */ /* 0x000064000006007e */
[----:B01----:R-:W-:Y:S05]  /*a7d0*/  ENDCOLLECTIVE ;  /* 0x000000000000791b */ /* 0x003fea0003800000 */
.L_x_1202:
[----:B------:R-:W-:Y:S01]  /*a7e0*/  HFMA2 R103, -RZ, RZ, 0, 9.5367431640625e-07 ;  /* 0x00000010ff677431 */ /* 0x000fe200000001ff */
[----:B------:R-:W-:Y:S01]  /*a7f0*/  MOV R102, R100 ;  /* 0x0000006400667202 */ /* 0x000fe20000000f00 */
[----:B------:R-:W-:-:S07]  /*a800*/  FADD.FTZ R101, R101, R221 ;  /* 0x000000dd65657221 */ /* 0x000fce0000010000 */
[----:B------:R-:W-:Y:S05]  /*a810*/  WARPSYNC.COLLECTIVE R127, `(.L_x_1203) ;  /* 0x000000007f087348 */ /* 0x000fea0003c00000 */
[----:B------:R0:W1:Y:S02]  /*a820*/  SHFL.BFLY P3, R221, R102, R103, R126 ;  /* 0x0c00006766dd7389 */ /* 0x000064000006007e */
[----:B01----:R-:W-:Y:S05]  /*a830*/  ENDCOLLECTIVE ;  /* 0x000000000000791b */ /* 0x003fea0003800000 */
.L_x_1203:
[----:B------:R-:W-:Y:S02]  /*a840*/  MOV R102, R101 ;  /* 0x0000006500667202 */ /* 0x000fe40000000f00 */
[----:B------:R-:W-:-:S07]  /*a850*/  MOV R220, R221 ;  /* 0x000000dd00dc7202 */ /* 0x000fce0000000f00 */
[----:B------:R-:W-:Y:S05]  /*a860*/  WARPSYNC.COLLECTIVE R127, `(.L_x_1204) ;  /* 0x000000007f087348 */ /* 0x000fea0003c00000 */
[----:B------:R0:W1:Y:S02]  /*a870*/  SHFL.BFLY P3, R221, R102, R103, R126 ;  /* 0x0c00006766dd7389 */ /* 0x000064000006007e */
[----:B01----:R-:W-:Y:S05]  /*a880*/  ENDCOLLECTIVE ;  /* 0x000000000000791b */ /* 0x003fea0003800000 */
.L_x_1204:
[----:B------:R-:W-:Y:S01]  /*a890*/  MOV R102, R221 ;  /* 0x000000dd00667202 */ /* 0x000fe20000000f00 */
[----:B------:R-:W-:Y:S06]  /*a8a0*/  BRA `(.L_x_1205) ;  /* 0xffffff8800a47947 */ /* 0x000fec000383ffff */
.L_x_1206:
        /* <DEDUP_REMOVED lines=13> */
.L_x_6035:


//--------------------- .text._ZN10layer_norm31ln_parallel_residual_bwd_kernelINS_13Kernel_traitsIf13__nv_bfloat16S2_S2_fjLj1024ELj1ELj4ELj1ELj16ENS_18Kernel_traits_baseILj1024EfS2_S2_S2_fjLj128EEEEELb0ELb1ELb0EEEvNS_9BwdParamsE --------------------------
	.section	.text._ZN10layer_norm31ln_parallel_residual_bwd_kernelINS_13Kernel_traitsIf13__nv_bfloat16S2_S2_fjLj1024ELj1ELj4ELj1ELj16ENS_18Kernel_traits_baseILj1024EfS2_S2_S2_fjLj128EEEEELb0ELb1ELb0EEEvNS_9BwdParamsE,"ax",@progbits
	.align	128
        .global         _ZN10layer_norm31ln_parallel_residual_bwd_kernelINS_13Kernel_traitsIf13__nv_bfloat16S2_S2_fjLj1024ELj1ELj4ELj1ELj16ENS_18Kernel_traits_baseILj1024EfS2_S2_S2_fjLj128EEEEELb0ELb1ELb0EEEvNS_9BwdParamsE
        .type           _ZN10layer_norm31ln_parallel_residual_bwd_kernelINS_13Kernel_traitsIf13__nv_bfloat16S2_S2_fjLj1024ELj1ELj4ELj1ELj16ENS_18Kernel_traits_baseILj1024EfS2_S2_S2_fjLj128EEEEELb0ELb1ELb0EEEvNS_9BwdParamsE,@function
        .size           _ZN10layer_norm31ln_parallel_residual_bwd_kernelINS_13Kernel_traitsIf13__nv_bfloat16S2_S2_fjLj1024ELj1ELj4ELj1ELj16ENS_18Kernel_traits_baseILj1024EfS2_S2_S2_fjLj128EEEEELb0ELb1ELb0EEEvNS_9BwdParamsE,(.L_x_6036 - _ZN10layer_norm31ln_parallel_residual_bwd_kernelINS_13Kernel_traitsIf13__nv_bfloat16S2_S2_fjLj1024ELj1ELj4ELj1ELj16ENS_18Kernel_traits_baseILj1024EfS2_S2_S2_fjLj128EEEEELb0ELb1ELb0EEEvNS_9BwdParamsE)
        .other          _ZN10layer_norm31ln_parallel_residual_bwd_kernelINS_13Kernel_traitsIf13__nv_bfloat16S2_S2_fjLj1024ELj1ELj4ELj1ELj16ENS_18Kernel_traits_baseILj1024EfS2_S2_S2_fjLj128EEEEELb0ELb1ELb0EEEvNS_9BwdParamsE,@"STO_CUDA_ENTRY STV_DEFAULT"
_ZN10layer_norm31ln_parallel_residual_bwd_kernelINS_13Kernel_traitsIf13__nv_bfloat16S2_S2_fjLj1024ELj1ELj4ELj1ELj16ENS_18Kernel_traits_baseILj1024EfS2_S2_S2_fjLj128EEEEELb0ELb1ELb0EEEvNS_9BwdParamsE:
.text._ZN10layer_norm31ln_parallel_residual_bwd_kernelINS_13Kernel_traitsIf13__nv_bfloat16S2_S2_fjLj1024ELj1ELj4ELj1ELj16ENS_18Kernel_traits_baseILj1024EfS2_S2_S2_fjLj128EEEEELb0ELb1ELb0EEEvNS_9BwdParamsE:
        /* <DEDUP_REMOVED lines=13> */
[----:B0-----:R-:W-:Y:S01]  /*00d0*/  LOP3.LUT R3, R2, 0x1f, RZ, 0xc, !PT ;  /* 0x0000001f02037812 */ /* 0x001fe200078e0cff */
[----:B------:R-:W0:Y:S03]  /*00e0*/  LDCU.64 UR14, c[0x0][0x438] ;  /* 0x00008700ff0e77ac */ /* 0x000e260008000a00 */
[----:B------:R-:W-:-:S02]  /*00f0*/  LEA.HI.SX32 R4, R0, R3, 0x1d ;  /* 0x0000000300047211 */ /* 0x000fc400078feaff */
[----:B------:R-:W-:Y:S02]  /*0100*/  LOP3.LUT R3, R2, 0x1f, RZ, 0xc0, !PT ;  /* 0x0000001f02037812 */ /* 0x000fe400078ec0ff */
[C---:B------:R-:W-:Y:S02]  /*0110*/  ISETP.GE.U32.AND P0, PT, R4.reuse, 0x20, PT ;  /* 0x000000200400780c */ /* 0x040fe40003f06070 */
[C---:B------:R-:W-:Y:S02]  /*0120*/  ISETP.GE.U32.AND P1, PT, R4.reuse, 0x40, PT ;  /* 0x000000400400780c */ /* 0x040fe40003f26070 */
[C---:B------:R-:W-:Y:S02]  /*0130*/  ISETP.GE.U32.AND P2, PT, R4.reuse, 0x60, PT ;  /* 0x000000600400780c */ /* 0x040fe40003f46070 */
[----:B------:R-:W-:Y:S02]  /*0140*/  ISETP.GE.U32.AND P3, PT, R4, 0x80, PT ;  /* 0x000000800400780c */ /* 0x000fe40003f66070 */
[----:B------:R-:W-:-:S05]  /*0150*/  MOV R17, R3 ;  /* 0x0000000300117202 */ /* 0x000fca0000000f00 */
        /* <DEDUP_REMOVED lines=12> */
[----:B------:R-:W-:Y:S02]  /*0220*/  @P2 IADD3 R17, PT, PT, R17, 0x20, RZ ;  /* 0x0000002011112810 */ /* 0x000fe40007ffe0ff */
[----:B------:R3:W5:Y:S04]  /*0230*/  @P1 LDG.E.128 R44, desc[UR10][R10.64+0x10] ;  /* 0x0000100a0a2c1981 */ /* 0x000768000c1e1d00 */
[----:B------:R3:W5:Y:S01]  /*0240*/  @P2 LDG.E.128 R48, desc[UR10][R12.64] ;  /* 0x0000000a0c302981 */ /* 0x000762000c1e1d00 */
[----:B-1----:R-:W-:-:S03]  /*0250*/  @P3 IMAD.WIDE.U32 R8, R17, 0x20, R14 ;  /* 0x0000002011083825 */ /* 0x002fc600078e000e */
[----:B------:R3:W5:Y:S04]  /*0260*/  @P2 LDG.E.128 R52, desc[UR10][R12.64+0x10] ;  /* 0x0000100a0c342981 */ /* 0x000768000c1e1d00 */
[----:B------:R3:W5:Y:S04]  /*0270*/  @P3 LDG.E.128 R56, desc[UR10][R8.64] ;  /* 0x0000000a08383981 */ /* 0x000768000c1e1d00 */
[----:B------:R3:W5:Y:S01]  /*0280*/  @P3 LDG.E.128 R60, desc[UR10][R8.64+0x10] ;  /* 0x0000100a083c3981 */ /* 0x000762000c1e1d00 */
[----:B--2---:R-:W-:Y:S01]  /*0290*/  USHF.L.U32 UR4, UR4, 0x2, URZ ;  /* 0x0000000204047899 */ /* 0x004fe200080006ff */
[----:B------:R-:W-:-:S02]  /*02a0*/  SHF.R.U32.HI R2, RZ, 0x5, R2 ;  /* 0x00000005ff027819 */ /* 0x000fc40000011602 */
[----:B------:R3:W5:Y:S03]  /*02b0*/  @P0 LDG.E.128 R36, desc[UR10][R6.64+0x10] ;  /* 0x0000100a06240981 */ /* 0x000766000c1e1d00 */
        /* <DEDUP_REMOVED lines=75> */
.L_x_1265:
        /* <DEDUP_REMOVED lines=28> */
[----:B------:R-:W-:Y:S02]  /*0930*/  IADD3 R202, PT, PT, R0, 0x20, RZ ;  /* 0x0000002000ca7810 */ /* 0x000fe40007ffe0ff */
[C---:B--2---:R-:W-:Y:S02]  /*0940*/  SHF.L.U32 R153, R8.reuse, 0x10, RZ ;  /* 0x0000001008997819 */ /* 0x044fe400000006ff */
[----:B------:R-:W-:Y:S02]  /*0950*/  PRMT R7, R8, 0x7632, R7 ;  /* 0x0000763208077816 */ /* 0x000fe40000000007 */
[C---:B------:R-:W-:Y:S01]  /*0960*/  PRMT R154, R11.reuse, 0x7632, R154 ;  /* 0x000076320b9a7816 */ /* 0x040fe2000000009a */
[----:B------:R-:W-:Y:S01]  /*0970*/  FADD.FTZ R153, -R198, R153 ;  /* 0x00000099c6997221 */ /* 0x000fe20000010100 */
[----:B------:R-:W-:Y:S02]  /*0980*/  SHF.L.U32 R191, R11, 0x10, RZ ;  /* 0x000000100bbf7819 */ /* 0x000fe400000006ff */
[----:B------:R-:W-:Y:S01]  /*0990*/  SHF.L.U32 R11, R7, 0x10, RZ ;  /* 0x00000010070b7819 */ /* 0x000fe200000006ff */
[----:B-----5:R-:W-:Y:S01]  /*09a0*/  FMUL.FTZ R199, R6, R153 ;  /* 0x0000009906c77220 */ /* 0x020fe20000410000 */
[----:B------:R-:W-:Y:S01]  /*09b0*/  PRMT R16, R9, 0x7632, R16 ;  /* 0x0000763209107816 */ /* 0x000fe20000000010 */
[----:B------:R-:W-:Y:S01]  /*09c0*/  FADD.FTZ R201, -R198, R191 ;  /* 0x000000bfc6c97221 */ /* 0x000fe20000010100 */
[----:B------:R-:W-:Y:S01]  /*09d0*/  PRMT R152, R10, 0x7632, R152 ;  /* 0x000076320a987816 */ /* 0x000fe20000000098 */
[----:B------:R-:W-:Y:S01]  /*09e0*/  FADD.FTZ R11, -R198, R11 ;  /* 0x0000000bc60b7221 */ /* 0x000fe20000010100 */
[----:B---3--:R-:W-:-:S02]  /*09f0*/  SHF.L.U32 R197, R12, 0x10, RZ ;  /* 0x000000100cc57819 */ /* 0x008fc400000006ff */
[----:B------:R-:W-:Y:S01]  /*0a00*/  SHF.L.U32 R157, R10, 0x10, RZ ;  /* 0x000000100a9d7819 */ /* 0x000fe200000006ff */
[----:B------:R-:W-:Y:S01]  /*0a10*/  FMUL.FTZ R196, R6, R11 ;  /* 0x0000000b06c47220 */ /* 0x000fe20000410000 */
[----:B------:R-:W-:Y:S01]  /*0a20*/  PRMT R8, R12, 0x7632, R8 ;  /* 0x000076320c087816 */ /* 0x000fe20000000008 */
[----:B------:R-:W-:Y:S01]  /*0a30*/  FADD.FTZ R96, R96, R197 ;  /* 0x000000c560607221 */ /* 0x000fe20000010000 */
[C---:B------:R-:W-:Y:S01]  /*0a40*/  PRMT R10, R14.reuse, 0x7632, R10 ;  /* 0x000076320e0a7816 */ /* 0x040fe2000000000a */
[-C--:B------:R-:W-:Y:S01]  /*0a50*/  FFMA.FTZ R64, R199, R197.reuse, R64 ;  /* 0x000000c5c7407223 */ /* 0x080fe20000010040 */
[----:B------:R-:W-:Y:S01]  /*0a60*/  SHF.L.U32 R159, R14, 0x10, RZ ;  /* 0x000000100e9f7819 */ /* 0x000fe200000006ff */
[----:B------:R-:W-:Y:S01]  /*0a70*/  FMUL.FTZ R197, R32, R197 ;  /* 0x000000c520c57220 */ /* 0x000fe20000410000 */
[C---:B------:R-:W-:Y:S01]  /*0a80*/  PRMT R14, R15.reuse, 0x7632, R14 ;  /* 0x000076320f0e7816 */ /* 0x040fe2000000000e */
[----:B------:R-:W-:Y:S01]  /*0a90*/  FADD.FTZ R157, -R198, R157 ;  /* 0x0000009dc69d7221 */ /* 0x000fe20000010100 */
[----:B------:R-:W-:Y:S01]  /*0aa0*/  SHF.L.U32 R203, R15, 0x10, RZ ;  /* 0x000000100fcb7819 */ /* 0x000fe200000006ff */
[----:B------:R-:W-:Y:S01]  /*0ab0*/  FFMA.FTZ R11, R199, R197, RZ ;  /* 0x000000c5c70b7223 */ /* 0x000fe200000100ff */
[----:B------:R-:W-:Y:S01]  /*0ac0*/  SHF.L.U32 R15, R16, 0x10, RZ ;  /* 0x00000010100f7819 */ /* 0x000fe200000006ff */
[----:B------:R-:W-:Y:S01]  /*0ad0*/  FMUL.FTZ R7, R6, R157 ;  /* 0x0000009d06077220 */ /* 0x000fe20000410000 */
[----:B------:R-:W-:Y:S01]  /*0ae0*/  SHF.L.U32 R195, R152, 0x10, RZ ;  /* 0x0000001098c37819 */ /* 0x000fe200000006ff */
[----:B------:R-:W-:Y:S01]  /*0af0*/  FADD.FTZ R100, R100, R159 ;  /* 0x0000009f64647221 */ /* 0x000fe20000010000 */
[----:B------:R-:W-:Y:S01]  /*0b00*/  SHF.L.U32 R155, R9, 0x10, RZ ;  /* 0x00000010099b7819 */ /* 0x000fe200000006ff */
[----:B------:R-:W-:Y:S01]  /*0b10*/  FADD.FTZ R15, -R198, R15 ;  /* 0x0000000fc60f7221 */ /* 0x000fe20000010100 */
[----:B------:R-:W-:Y:S01]  /*0b20*/  SHF.L.U32 R12, R8, 0x10, RZ ;  /* 0x00000010080c7819 */ /* 0x000fe200000006ff */
[C---:B------:R-:W-:Y:S01]  /*0b30*/  FADD.FTZ R153, -R198.reuse, R195 ;  /* 0x000000c3c6997221 */ /* 0x040fe20000010100 */
[C---:B------:R-:W-:Y:S01]  /*0b40*/  PRMT R9, R13.reuse, 0x7632, R9 ;  /* 0x000076320d097816 */ /* 0x040fe20000000009 */
[----:B------:R-:W-:Y:S01]  /*0b50*/  FADD.FTZ R155, -R198, R155 ;  /* 0x0000009bc69b7221 */ /* 0x000fe20000010100 */
[----:B------:R-:W-:Y:S01]  /*0b60*/  SHF.L.U32 R13, R13, 0x10, RZ ;  /* 0x000000100d0d7819 */ /* 0x000fe200000006ff */
[-C--:B------:R-:W-:Y:S01]  /*0b70*/  FMUL.FTZ R195, R33, R12.reuse ;  /* 0x0000000c21c37220 */ /* 0x080fe20000410000 */
[----:B------:R-:W-:Y:S01]  /*0b80*/  SHF.L.U32 R156, R14, 0x10, RZ ;  /* 0x000000100e9c7819 */ /* 0x000fe200000006ff */
[----:B------:R-:W-:Y:S01]  /*0b90*/  FADD.FTZ R14, RZ, R197 ;  /* 0x000000c5ff0e7221 */ /* 0x000fe20000010000 */
[----:B------:R-:W-:Y:S01]  /*0ba0*/  SHF.L.U32 R152, R9, 0x10, RZ ;  /* 0x0000001009987819 */ /* 0x000fe200000006ff */
[----:B------:R-:W-:Y:S01]  /*0bb0*/  FADD.FTZ R97, R97, R12 ;  /* 0x0000000c61617221 */ /* 0x000fe20000010000 */
[----:B------:R-:W-:Y:S01]  /*0bc0*/  FFMA.FTZ R65, R196, R12, R65 ;  /* 0x0000000cc4417223 */ /* 0x000fe20000010041 */
        /* <DEDUP_REMOVED lines=23> */
[----:B------:R-:W-:Y:S01]  /*0d40*/  FADD.FTZ R205, -R198, R205 ;  /* 0x000000cdc6cd7221 */ /* 0x000fe20000010100 */
[----:B------:R-:W-:Y:S01]  /*0d50*/  FADD.FTZ R155, R152, R13 ;  /* 0x0000000d989b7221 */ /* 0x000fe20000010000 */
[C---:B------:R-:W-:Y:S01]  /*0d60*/  FFMA.FTZ R152, R14.reuse, R13, R153 ;  /* 0x0000000d0e987223 */ /* 0x040fe20000010099 */
[----:B------:R-:W-:Y:S01]  /*0d70*/  FADD.FTZ R101, R101, R154 ;  /* 0x0000009a65657221 */ /* 0x000fe20000010000 */
[----:B------:R-:W-:Y:S01]  /*0d80*/  FFMA.FTZ R69, R14, R154, R69 ;  /* 0x0000009a0e457223 */ /* 0x000fe20000010045 */
        /* <DEDUP_REMOVED lines=8> */
[----:B------:R-:W-:Y:S01]  /*0e10*/  FFMA.FTZ R71, R16, R156, R71 ;  /* 0x0000009c10477223 */ /* 0x000fe20000010047 */
[----:B------:R-:W-:Y:S01]  /*0e20*/  FADD.FTZ R201, R154, R15 ;  /* 0x0000000f9ac97221 */ /* 0x000fe20000010000 */
[----:B------:R-:W-:-:S07]  /*0e30*/  FFMA.FTZ R200, R16, R15, R152 ;  /* 0x0000000f10c87223 */ /* 0x000fce0000010098 */
.L_x_1212:
[----:B------:R-:W-:Y:S05]  /*0e40*/  BSYNC.RECONVERGENT B2 ;  /* 0x0000000000027941 */ /* 0x000fea0003800200 */
.L_x_1211:
        /* <DEDUP_REMOVED lines=8> */
[----:B------:R-:W-:Y:S02]  /*0ed0*/  IADD3 R202, PT, PT, R202, 0x20, RZ ;  /* 0x00000020caca7810 */ /* 0x000fe40007ffe0ff */
[C---:B--2---:R-:W-:Y:S02]  /*0ee0*/  PRMT R17, R20.reuse, 0x7632, R17 ;  /* 0x0000763214117816 */ /* 0x044fe40000000011 */
[----:B------:R-:W-:Y:S02]  /*0ef0*/  SHF.L.U32 R19, R20, 0x10, RZ ;  /* 0x0000001014137819 */ /* 0x000fe400000006ff */
[C---:B------:R-:W-:Y:S02]  /*0f00*/  PRMT R152, R23.reuse, 0x7632, R152 ;  /* 0x0000763217987816 */ /* 0x040fe40000000098 */
[----:B------:R-:W-:Y:S01]  /*0f10*/  SHF.L.U32 R157, R23, 0x10, RZ ;  /* 0x00000010179d7819 */ /* 0x000fe200000006ff */
[----:B------:R-:W-:Y:S01]  /*0f20*/  FADD.FTZ R19, -R198, R19 ;  /* 0x00000013c6137221 */ /* 0x000fe20000010100 */
[----:B---3--:R-:W-:-:S02]  /*0f30*/  PRMT R20, R25, 0x7632, R20 ;  /* 0x0000763219147816 */ /* 0x008fc40000000014 */
[----:B------:R-:W-:Y:S01]  /*0f40*/  SHF.L.U32 R23, R25, 0x10, RZ ;  /* 0x0000001019177819 */ /* 0x000fe200000006ff */
        /* <DEDUP_REMOVED lines=8> */
[----:B------:R-:W-:Y:S01]  /*0fd0*/  SHF.L.U32 R21, R24, 0x10, RZ ;  /* 0x0000001018157819 */ /* 0x000fe200000006ff */
[----:B------:R-:W-:Y:S01]  /*0fe0*/  FMUL.FTZ R19, R6, R29 ;  /* 0x0000001d06137220 */ /* 0x000fe20000410000 */
[C---:B------:R-:W-:Y:S01]  /*0ff0*/  PRMT R24, R27.reuse, 0x7632, R24 ;  /* 0x000076321b187816 */ /* 0x040fe20000000018 */
[----:B------:R-:W-:Y:S01]  /*1000*/  FADD.FTZ R106, R106, R23 ;  /* 0x000000176a6a7221 */ /* 0x000fe20000010000 */
[----:B------:R-:W-:Y:S01]  /*1010*/  SHF.L.U32 R159, R27, 0x10, RZ ;  /* 0x000000101b9f7819 */ /* 0x000fe200000006ff */
[----:B------:R-:W-:Y:S01]  /*1020*/  FADD.FTZ R104, R104, R21 ;  /* 0x0000001568687221 */ /* 0x000fe20000010000 */
[----:B------:R-:W-:Y:S01]  /*1030*/  SHF.L.U32 R27, R28, 0x10, RZ ;  /* 0x000000101c1b7819 */ /* 0x000fe200000006ff */
[----:B------:R-:W-:Y:S01]  /*1040*/  FFMA.FTZ R72, R17, R21, R72 ;  /* 0x0000001511487223 */ /* 0x000fe20000010048 */
[----:B------:R-:W-:Y:S01]  /*1050*/  PRMT R30, R22, 0x7632, R30 ;  /* 0x00007632161e7816 */ /* 0x000fe2000000001e */
[----:B------:R-:W-:Y:S01]  /*1060*/  FFMA.FTZ R74, R19, R23, R74 ;  /* 0x00000017134a7223 */ /* 0x000fe2000001004a */
[----:B------:R-:W-:Y:S01]  /*1070*/  SHF.L.U32 R28, R18, 0x10, RZ ;  /* 0x00000010121c7819 */ /* 0x000fe200000006ff */
[----:B------:R-:W-:Y:S01]  /*1080*/  FMUL.FTZ R18, R40, R21 ;  /* 0x0000001528127220 */ /* 0x000fe20000410000 */
[----:B------:R-:W-:Y:S01]  /*1090*/  SHF.L.U32 R31, R22, 0x10, RZ ;  /* 0x00000010161f7819 */ /* 0x000fe200000006ff */
[----:B------:R-:W-:Y:S01]  /*10a0*/  FADD.FTZ R29, -R198, R27 ;  /* 0x0000001bc61d7221 */ /* 0x000fe20000010100 */
[C---:B------:R-:W-:Y:S01]  /*10b0*/  PRMT R22, R26.reuse, 0x7632, R22 ;  /* 0x000076321a167816 */ /* 0x040fe20000000016 */
[----:B------:R-:W-:Y:S01]  /*10c0*/  FFMA.FTZ R27, R17, R18, R200 ;  /* 0x00000012111b7223 */ /* 0x000fe200000100c8 */
[----:B------:R-:W-:Y:S01]  /*10d0*/  SHF.L.U32 R153, R26, 0x10, RZ ;  /* 0x000000101a997819 */ /* 0x000fe200000006ff */
[----:B------:R-:W-:Y:S01]  /*10e0*/  FMUL.FTZ R26, R6, R25 ;  /* 0x00000019061a7220 */ /* 0x000fe20000410000 */
[----:B------:R-:W-:Y:S01]  /*10f0*/  SHF.L.U32 R155, R30, 0x10, RZ ;  /* 0x000000101e9b7819 */ /* 0x000fe200000006ff */
[----:B------:R-:W-:Y:S01]  /*1100*/  FADD.FTZ R30, R201, R18 ;  /* 0x00000012c91e7221 */ /* 0x000fe20000010000 */
[-C--:B------:R-:W-:Y:S01]  /*1110*/  FMUL.FTZ R25, R41, R28.reuse ;  /* 0x0000001c29197220 */ /* 0x080fe20000410000 */
[----:B------:R-:W-:Y:S01]  /*1120*/  SHF.L.U32 R203, R152, 0x10, RZ ;  /* 0x0000001098cb7819 */ /* 0x000fe200000006ff */
[----:B------:R-:W-:Y:S01]  /*1130*/  FADD.FTZ R105, R105, R28 ;  /* 0x0000001c69697221 */ /* 0x000fe20000010000 */
[----:B------:R-:W-:Y:S01]  /*1140*/  SHF.L.U32 R152, R20, 0x10, RZ ;  /* 0x0000001014987819 */ /* 0x000fe200000006ff */
[----:B------:R-:W-:Y:S01]  /*1150*/  FFMA.FTZ R73, R26, R28, R73 ;  /* 0x0000001c1a497223 */ /* 0x000fe20000010049 */
[----:B------:R-:W-:Y:S01]  /*1160*/  FMUL.FTZ R28, R6, R29 ;  /* 0x0000001d061c7220 */ /* 0x000fe20000410000 */
[----:B------:R-:W-:Y:S01]  /*1170*/  FMUL.FTZ R20, R42, R23 ;  /* 0x000000172a147220 */ /* 0x000fe20000410000 */
[----:B------:R-:W-:Y:S01]  /*1180*/  FADD.FTZ R29, R30, R25 ;  /* 0x000000191e1d7221 */ /* 0x000fe20000010000 */
[----:B------:R-:W-:Y:S01]  /*1190*/  FFMA.FTZ R30, R26, R25, R27 ;  /* 0x000000191a1e7223 */ /* 0x000fe2000001001b */
[----:B------:R-:W-:Y:S01]  /*11a0*/  FADD.FTZ R31, -R198, R31 ;  /* 0x0000001fc61f7221 */ /* 0x000fe20000010100 */
[----:B------:R-:W-:Y:S01]  /*11b0*/  FADD.FTZ R107, R107, R152 ;  /* 0x000000986b6b7221 */ /* 0x000fe20000010000 */
[-C--:B------:R-:W-:Y:S01]  /*11c0*/  FFMA.FTZ R75, R28, R152.reuse, R75 ;  /* 0x000000981c4b7223 */ /* 0x080fe2000001004b */
[----:B------:R-:W-:Y:S01]  /*11d0*/  FMUL.FTZ R27, R43, R152 ;  /* 0x000000982b1b7220 */ /* 0x000fe20000410000 */
[----:B------:R-:W-:Y:S01]  /*11e0*/  FADD.FTZ R155, -R198, R155 ;  /* 0x0000009bc69b7221 */ /* 0x000fe20000010100 */
[----:B------:R-:W-:Y:S01]  /*11f0*/  FADD.FTZ R152, R29, R20 ;  /* 0x000000141d987221 */ /* 0x000fe20000010000 */
[----:B------:R-:W-:Y:S01]  /*1200*/  FFMA.FTZ R29, R19, R20, R30 ;  /* 0x00000014131d7223 */ /* 0x000fe2000001001e */
[----:B------:R-:W-:Y:S01]  /*1210*/  FMUL.FTZ R21, R6, R31 ;  /* 0x0000001f06157220 */ /* 0x000fe20000410000 */
[----:B------:R-:W-:Y:S01]  /*1220*/  SHF.L.U32 R154, R22, 0x10, RZ ;  /* 0x00000010169a7819 */ /* 0x000fe200000006ff */
        /* <DEDUP_REMOVED lines=26> */
[----:B------:R-:W-:-:S07]  /*13d0*/  FFMA.FTZ R200, R160, R31, R152 ;  /* 0x0000001fa0c87223 */ /* 0x000fce0000010098 */
.L_x_1214:
[----:B------:R-:W-:Y:S05]  /*13e0*/  BSYNC.RECONVERGENT B2 ;  /* 0x0000000000027941 */ /* 0x000fea0003800200 */
.L_x_1213:
        /* <DEDUP_REMOVED lines=10> */
[C---:B------:R-:W-:Y:S02]  /*1490*/  SHF.L.U32 R163, R152.reuse, 0x10, RZ ;  /* 0x0000001098a37819 */ /* 0x040fe400000006ff */
[----:B------:R-:W-:Y:S01]  /*14a0*/  PRMT R162, R152, 0x7632, R162 ;  /* 0x0000763298a27816 */ /* 0x000fe200000000a2 */
[----:B------:R-:W-:Y:S01]  /*14b0*/  FADD.FTZ R165, -R198, R165 ;  /* 0x000000a5c6a57221 */ /* 0x000fe20000010100 */
[----:B------:R-:W-:Y:S01]  /*14c0*/  PRMT R166, R154, 0x7632, R166 ;  /* 0x000076329aa67816 */ /* 0x000fe200000000a6 */
[----:B------:R-:W-:Y:S01]  /*14d0*/  FADD.FTZ R163, -R198, R163 ;  /* 0x000000a3c6a37221 */ /* 0x000fe20000010100 */
[----:B------:R-:W-:Y:S01]  /*14e0*/  SHF.L.U32 R167, R154, 0x10, RZ ;  /* 0x000000109aa77819 */ /* 0x000fe200000006ff */
[C---:B-----5:R-:W-:Y:S01]  /*14f0*/  FMUL.FTZ R165, R6.reuse, R165 ;  /* 0x000000a506a57220 */ /* 0x060fe20000410000 */
[----:B------:R-:W-:Y:S01]  /*1500*/  PRMT R164, R153, 0x7632, R164 ;  /* 0x0000763299a47816 */ /* 0x000fe200000000a4 */
[----:B------:R-:W-:Y:S01]  /*1510*/  FMUL.FTZ R163, R6, R163 ;  /* 0x000000a306a37220 */ /* 0x000fe20000410000 */
[C---:B------:R-:W-:Y:S01]  /*1520*/  PRMT R154, R155.reuse, 0x7632, R154 ;  /* 0x000076329b9a7816 */ /* 0x040fe2000000009a */
[----:B------:R-:W-:Y:S01]  /*1530*/  FADD.FTZ R167, -R198, R167 ;  /* 0x000000a7c6a77221 */ /* 0x000fe20000010100 */
[----:B------:R-:W-:-:S02]  /*1540*/  SHF.L.U32 R173, R155, 0x10, RZ ;  /* 0x000000109bad7819 */ /* 0x000fc400000006ff */
[----:B---3--:R-:W-:Y:S01]  /*1550*/  PRMT R152, R156, 0x7632, R152 ;  /* 0x000076329c987816 */ /* 0x008fe20000000098 */
[----:B------:R-:W-:Y:S01]  /*1560*/  FMUL.FTZ R167, R6, R167 ;  /* 0x000000a706a77220 */ /* 0x000fe20000410000 */
[----:B------:R-:W-:Y:S01]  /*1570*/  SHF.L.U32 R153, R156, 0x10, RZ ;  /* 0x000000109c997819 */ /* 0x000fe200000006ff */
[----:B------:R-:W-:Y:S01]  /*1580*/  FADD.FTZ R173, -R198, R173 ;  /* 0x000000adc6ad7221 */ /* 0x000fe20000010100 */
[C---:B------:R-:W-:Y:S02]  /*1590*/  PRMT R156, R157.reuse, 0x7632, R156 ;  /* 0x000076329d9c7816 */ /* 0x040fe4000000009c */
[----:B------:R-:W-:Y:S01]  /*15a0*/  SHF.L.U32 R155, R162, 0x10, RZ ;  /* 0x00000010a29b7819 */ /* 0x000fe200000006ff */
[----:B------:R-:W-:Y:S01]  /*15b0*/  FMUL.FTZ R162, R48, R153 ;  /* 0x0000009930a27220 */ /* 0x000fe20000410000 */
[----:B------:R-:W-:Y:S01]  /*15c0*/  SHF.L.U32 R157, R157, 0x10, RZ ;  /* 0x000000109d9d7819 */ /* 0x000fe200000006ff */
[----:B------:R-:W-:Y:S01]  /*15d0*/  FADD.FTZ R112, R112, R153 ;  /* 0x0000009970707221 */ /* 0x000fe20000010000 */
[----:B------:R-:W-:Y:S01]  /*15e0*/  SHF.L.U32 R171, R166, 0x10, RZ ;  /* 0x00000010a6ab7819 */ /* 0x000fe200000006ff */
[----:B------:R-:W-:Y:S01]  /*15f0*/  FADD.FTZ R155, -R198, R155 ;  /* 0x0000009bc69b7221 */ /* 0x000fe20000010100 */
[----:B------:R-:W-:Y:S01]  /*1600*/  SHF.L.U32 R203, R154, 0x10, RZ ;  /* 0x000000109acb7819 */ /* 0x000fe200000006ff */
[----:B------:R-:W-:Y:S01]  /*1610*/  FADD.FTZ R114, R114, R157 ;  /* 0x0000009d72727221 */ /* 0x000fe20000010000 */
[----:B------:R-:W-:Y:S01]  /*1620*/  SHF.L.U32 R154, R152, 0x10, RZ ;  /* 0x00000010989a7819 */ /* 0x000fe200000006ff */
[----:B------:R-:W-:Y:S01]  /*1630*/  FFMA.FTZ R82, R165, R157, R82 ;  /* 0x0000009da5527223 */ /* 0x000fe20000010052 */
[----:B------:R-:W-:Y:S01]  /*1640*/  PRMT R170, R159, 0x7632, R170 ;  /* 0x000076329faa7816 */ /* 0x000fe200000000aa */
[----:B------:R-:W-:Y:S01]  /*1650*/  FFMA.FTZ R80, R163, R153, R80 ;  /* 0x00000099a3507223 */ /* 0x000fe20000010050 */
[----:B------:R-:W-:Y:S01]  /*1660*/  SHF.L.U32 R175, R159, 0x10, RZ ;  /* 0x000000109faf7819 */ /* 0x000fe200000006ff */
[----:B------:R-:W-:Y:S01]  /*1670*/  FADD.FTZ R152, R201, R162 ;  /* 0x000000a2c9987221 */ /* 0x000fe20000010000 */
[----:B------:R-:W-:Y:S01]  /*1680*/  SHF.L.U32 R159, R164, 0x10, RZ ;  /* 0x00000010a49f7819 */ /* 0x000fe200000006ff */
[----:B------:R-:W-:Y:S01]  /*1690*/  FMUL.FTZ R164, R50, R157 ;  /* 0x0000009d32a47220 */ /* 0x000fe20000410000 */
[----:B------:R-:W-:Y:S01]  /*16a0*/  FADD.FTZ R157, -R198, R171 ;  /* 0x000000abc69d7221 */ /* 0x000fe20000010100 */
[----:B------:R-:W-:Y:S01]  /*16b0*/  SHF.L.U32 R204, R170, 0x10, RZ ;  /* 0x00000010aacc7819 */ /* 0x000fe200000006ff */
[----:B------:R-:W-:Y:S01]  /*16c0*/  FMUL.FTZ R171, R49, R154 ;  /* 0x0000009a31ab7220 */ /* 0x000fe20000410000 */
[----:B------:R-:W-:Y:S01]  /*16d0*/  FMUL.FTZ R170, R6, R155 ;  /* 0x0000009b06aa7220 */ /* 0x000fe20000410000 */
[----:B------:R-:W-:Y:S01]  /*16e0*/  FFMA.FTZ R153, R163, R162, R200 ;  /* 0x000000a2a3997223 */ /* 0x000fe200000100c8 */
[----:B------:R-:W-:Y:S01]  /*16f0*/  SHF.L.U32 R169, R158, 0x10, RZ ;  /* 0x000000109ea97819 */ /* 0x000fe200000006ff */
[----:B------:R-:W-:Y:S01]  /*1700*/  FADD.FTZ R155, R152, R171 ;  /* 0x000000ab989b7221 */ /* 0x000fe20000010000 */
[----:B------:R-:W-:Y:S01]  /*1710*/  SHF.L.U32 R156, R156, 0x10, RZ ;  /* 0x000000109c9c7819 */ /* 0x000fe200000006ff */
[----:B------:R-:W-:Y:S01]  /*1720*/  FADD.FTZ R159, -R198, R159 ;  /* 0x0000009fc69f7221 */ /* 0x000fe20000010100 */
[----:B------:R-:W-:Y:S01]  /*1730*/  FFMA.FTZ R152, R170, R171, R153 ;  /* 0x000000abaa987223 */ /* 0x000fe20000010099 */
[----:B------:R-:W-:Y:S01]  /*1740*/  FADD.FTZ R116, R116, R169 ;  /* 0x000000a974747221 */ /* 0x000fe20000010000 */
[-C--:B------:R-:W-:Y:S01]  /*1750*/  FFMA.FTZ R84, R167, R169.reuse, R84 ;  /* 0x000000a9a7547223 */ /* 0x080fe20000010054 */
[----:B------:R-:W-:Y:S01]  /*1760*/  FMUL.FTZ R166, R52, R169 ;  /* 0x000000a934a67220 */ /* 0x000fe20000410000 */
[----:B------:R-:W-:Y:S01]  /*1770*/  PRMT R168, R158, 0x7632, R168 ;  /* 0x000076329ea87816 */ /* 0x000fe200000000a8 */
[----:B------:R-:W-:Y:S01]  /*1780*/  FMUL.FTZ R169, R6, R173 ;  /* 0x000000ad06a97220 */ /* 0x000fe20000410000 */
[----:B------:R-:W-:Y:S01]  /*1790*/  FADD.FTZ R113, R113, R154 ;  /* 0x0000009a71717221 */ /* 0x000fe20000010000 */
[----:B------:R-:W-:Y:S01]  /*17a0*/  FFMA.FTZ R81, R170, R154, R81 ;  /* 0x0000009aaa517223 */ /* 0x000fe20000010051 */
[----:B------:R-:W-:Y:S01]  /*17b0*/  FMUL.FTZ R172, R6, R159 ;  /* 0x0000009f06ac7220 */ /* 0x000fe20000410000 */
[----:B------:R-:W-:Y:S01]  /*17c0*/  FMUL.FTZ R173, R51, R156 ;  /* 0x0000009c33ad7220 */ /* 0x000fe20000410000 */
[----:B------:R-:W-:Y:S01]  /*17d0*/  FADD.FTZ R154, R155, R164 ;  /* 0x000000a49b9a7221 */ /* 0x000fe20000010000 */
[----:B------:R-:W-:Y:S01]  /*17e0*/  FFMA.FTZ R153, R165, R164, R152 ;  /* 0x000000a4a5997223 */ /* 0x000fe20000010098 */
[----:B------:R-:W-:Y:S01]  /*17f0*/  SHF.L.U32 R158, R168, 0x10, RZ ;  /* 0x00000010a89e7819 */ /* 0x000fe200000006ff */
[----:B------:R-:W-:Y:S01]  /*1800*/  FADD.FTZ R118, R118, R175 ;  /* 0x000000af76767221 */ /* 0x000fe20000010000 */
[----:B------:R-:W-:Y:S01]  /*1810*/  FADD.FTZ R155, R154, R173 ;  /* 0x000000ad9a9b7221 */ /* 0x000fe20000010000 */
[----:B------:R-:W-:Y:S01]  /*1820*/  FFMA.FTZ R152, R172, R173, R153 ;  /* 0x000000adac987223 */ /* 0x000fe20000010099 */
[-C--:B------:R-:W-:Y:S01]  /*1830*/  FFMA.FTZ R86, R169, R175.reuse, R86 ;  /* 0x000000afa9567223 */ /* 0x080fe20000010056 */
[----:B------:R-:W-:Y:S01]  /*1840*/  FMUL.FTZ R168, R54, R175 ;  /* 0x000000af36a87220 */ /* 0x000fe20000410000 */
[----:B------:R-:W-:Y:S01]  /*1850*/  FMUL.FTZ R174, R6, R157 ;  /* 0x0000009d06ae7220 */ /* 0x000fe20000410000 */
[----:B------:R-:W-:Y:S01]  /*1860*/  FMUL.FTZ R175, R53, R158 ;  /* 0x0000009e35af7220 */ /* 0x000fe20000410000 */
[----:B------:R-:W-:Y:S01]  /*1870*/  FADD.FTZ R154, R155, R166 ;  /* 0x000000a69b9a7221 */ /* 0x000fe20000010000 */
[----:B------:R-:W-:Y:S01]  /*1880*/  FFMA.FTZ R153, R167, R166, R152 ;  /* 0x000000a6a7997223 */ /* 0x000fe20000010098 */
[----:B------:R-:W-:Y:S01]  /*1890*/  FADD.FTZ R203, -R198, R203 ;  /* 0x000000cbc6cb7221 */ /* 0x000fe20000010100 */
[----:B------:R-:W-:Y:S01]  /*18a0*/  FMUL.FTZ R176, R55, R204 ;  /* 0x000000cc37b07220 */ /* 0x000fe20000410000 */
[----:B------:R-:W-:Y:S01]  /*18b0*/  FADD.FTZ R155, R154, R175 ;  /* 0x000000af9a9b7221 */ /* 0x000fe20000010000 */
[----:B------:R-:W-:Y:S01]  /*18c0*/  FFMA.FTZ R152, R174, R175, R153 ;  /* 0x000000afae987223 */ /* 0x000fe20000010099 */
        /* <DEDUP_REMOVED lines=8> */
[C---:B------:R-:W-:Y:S01]  /*1950*/  FFMA.FTZ R87, R178.reuse, R204, R87 ;  /* 0x000000ccb2577223 */ /* 0x040fe20000010057 */
[----:B------:R-:W-:Y:S01]  /*1960*/  FADD.FTZ R201, R155, R176 ;  /* 0x000000b09bc97221 */ /* 0x000fe20000010000 */
[----:B------:R-:W-:-:S07]  /*1970*/  FFMA.FTZ R200, R178, R176, R153 ;  /* 0x000000b0b2c87223 */ /* 0x000fce0000010099 */
.L_x_1216:
[----:B------:R-:W-:Y:S05]  /*1980*/  BSYNC.RECONVERGENT B2 ;  /* 0x0000000000027941 */ /* 0x000fea0003800200 */
.L_x_1215:
[----:B------:R-:W-:Y:S05]  /*1990*/  @!P4 BRA `(.L_x_1217) ;  /* 0x0000001c0038c947 */ /* 0x000fea0003800000 */
[----:B------:R-:W0:Y:S08]  /*19a0*/  LDC.64 R152, c[0x0][0x3a8] ;  /* 0x0000ea00ff987b82 */ /* 0x000e300000000a00 */
[----:B------:R-:W1:Y:S01]  /*19b0*/  LDC.64 R156, c[0x0][0x428] ;  /* 0x00010a00ff9c7b82 */ /* 0x000e620000000a00 */
[----:B0-----:R-:W-:-:S06]  /*19c0*/  IMAD.WIDE.U32 R152, R202, 0x10, R152 ;  /* 0x00000010ca987825 */ /* 0x001fcc00078e0098 */
[----:B------:R-:W2:Y:S01]  /*19d0*/  LDG.E.128 R152, desc[UR10][R152.64] ;  /* 0x0000000a98987981 */ /* 0x000ea2000c1e1d00 */
[----:B-1----:R-:W-:-:S06]  /*19e0*/  IMAD.WIDE.U32 R156, R202, 0x10, R156 ;  /* 0x00000010ca9c7825 */ /* 0x002fcc00078e009c */
[----:B------:R-:W3:Y:S01]  /*19f0*/  LDG.E.128 R156, desc[UR10][R156.64] ;  /* 0x0000000a9c9c7981 */ /* 0x000ee2000c1e1d00 */
[----:B--2---:R-:W-:Y:S02]  /*1a00*/  PRMT R180, R154, 0x7632, R180 ;  /* 0x000076329ab47816 */ /* 0x004fe400000000b4 */
[C---:B------:R-:W-:Y:S02]  /*1a10*/  PRMT R179, R153.reuse, 0x7632, R179 ;  /* 0x0000763299b37816 */ /* 0x040fe400000000b3 */
[----:B------:R-:W-:Y:S02]  /*1a20*/  SHF.L.U32 R181, R153, 0x10, RZ ;  /* 0x0000001099b57819 */ /* 0x000fe400000006ff */
[----:B------:R-:W-:Y:S02]  /*1a30*/  SHF.L.U32 R153, R180, 0x10, RZ ;  /* 0x00000010b4997819 */ /* 0x000fe400000006ff */
[----:B------:R-:W-:Y:S01]  /*1a40*/  PRMT R161, R152, 0x7632, R161 ;  /* 0x0000763298a17816 */ /* 0x000fe200000000a1 */
[----:B------:R-:W-:Y:S01]  /*1a50*/  FADD.FTZ R181, -R198, R181 ;  /* 0x000000b5c6b57221 */ /* 0x000fe20000010100 */
[----:B------:R-:W-:Y:S01]  /*1a60*/  SHF.L.U32 R177, R152, 0x10, RZ ;  /* 0x0000001098b17819 */ /* 0x000fe200000006ff */
[----:B------:R-:W-:Y:S01]  /*1a70*/  FADD.FTZ R189, -R198, R153 ;  /* 0x00000099c6bd7221 */ /* 0x000fe20000010100 */
[----:B------:R-:W-:-:S02]  /*1a80*/  SHF.L.U32 R183, R154, 0x10, RZ ;  /* 0x000000109ab77819 */ /* 0x000fc400000006ff */
[C---:B------:R-:W-:Y:S01]  /*1a90*/  PRMT R154, R155.reuse, 0x7632, R154 ;  /* 0x000076329b9a7816 */ /* 0x040fe2000000009a */
[C---:B------:R-:W-:Y:S01]  /*1aa0*/  FADD.FTZ R177, -R198.reuse, R177 ;  /* 0x000000b1c6b17221 */ /* 0x040fe20000010100 */
[----:B------:R-:W-:Y:S01]  /*1ab0*/  SHF.L.U32 R155, R155, 0x10, RZ ;  /* 0x000000109b9b7819 */ /* 0x000fe200000006ff */
[----:B------:R-:W-:Y:S01]  /*1ac0*/  FADD.FTZ R183, -R198, R183 ;  /* 0x000000b7c6b77221 */ /* 0x000fe20000010100 */
[----:B------:R-:W-:Y:S01]  /*1ad0*/  SHF.L.U32 R161, R161, 0x10, RZ ;  /* 0x00000010a1a17819 */ /* 0x000fe200000006ff */
[----:B-----5:R-:W-:Y:S01]  /*1ae0*/  FMUL.FTZ R190, R6, R189 ;  /* 0x000000bd06be7220 */ /* 0x020fe20000410000 */
[----:B---3--:R-:W-:Y:S01]  /*1af0*/  PRMT R152, R156, 0x7632, R152 ;  /* 0x000076329c987816 */ /* 0x008fe20000000098 */
[----:B------:R-:W-:Y:S01]  /*1b00*/  FADD.FTZ R203, -R198, R155 ;  /* 0x0000009bc6cb7221 */ /* 0x000fe20000010100 */
[----:B------:R-:W-:Y:S01]  /*1b10*/  SHF.L.U32 R153, R156, 0x10, RZ ;  /* 0x000000109c997819 */ /* 0x000fe200000006ff */
[----:B------:R-:W-:Y:S01]  /*1b20*/  FADD.FTZ R155, -R198, R161 ;  /* 0x000000a1c69b7221 */ /* 0x000fe20000010100 */
[----:B------:R-:W-:Y:S01]  /*1b30*/  SHF.L.U32 R179, R179, 0x10, RZ ;  /* 0x00000010b3b37819 */ /* 0x000fe200000006ff */
[----:B------:R-:W-:Y:S01]  /*1b40*/  FMUL.FTZ R161, R6, R177 ;  /* 0x000000b106a17220 */ /* 0x000fe20000410000 */
[----:B------:R-:W-:Y:S01]  /*1b50*/  SHF.L.U32 R187, R154, 0x10, RZ ;  /* 0x000000109abb7819 */ /* 0x000fe200000006ff */
[----:B------:R-:W-:Y:S01]  /*1b60*/  FMUL.FTZ R180, R56, R153 ;  /* 0x0000009938b47220 */ /* 0x000fe20000410000 */
[----:B------:R-:W-:Y:S01]  /*1b70*/  SHF.L.U32 R154, R152, 0x10, RZ ;  /* 0x00000010989a7819 */ /* 0x000fe200000006ff */
[C---:B------:R-:W-:Y:S01]  /*1b80*/  FADD.FTZ R185, -R198.reuse, R179 ;  /* 0x000000b3c6b97221 */ /* 0x040fe20000010100 */
[----:B------:R-:W-:Y:S01]  /*1b90*/  PRMT R186, R159, 0x7632, R186 ;  /* 0x000076329fba7816 */ /* 0x000fe200000000ba */
[----:B------:R-:W-:Y:S01]  /*1ba0*/  FADD.FTZ R205, -R198, R187 ;  /* 0x000000bbc6cd7221 */ /* 0x000fe20000010100 */
[C---:B------:R-:W-:Y:S01]  /*1bb0*/  PRMT R156, R157.reuse, 0x7632, R156 ;  /* 0x000076329d9c7816 */ /* 0x040fe2000000009c */
[----:B------:R-:W-:Y:S01]  /*1bc0*/  FMUL.FTZ R179, R6, R183 ;  /* 0x000000b706b37220 */ /* 0x000fe20000410000 */
[----:B------:R-:W-:Y:S01]  /*1bd0*/  SHF.L.U32 R157, R157, 0x10, RZ ;  /* 0x000000109d9d7819 */ /* 0x000fe200000006ff */
[----:B------:R-:W-:Y:S01]  /*1be0*/  FADD.FTZ R88, R88, R153 ;  /* 0x0000009958587221 */ /* 0x000fe20000010000 */
[----:B------:R-:W-:Y:S01]  /*1bf0*/  FFMA.FTZ R120, R161, R153, R120 ;  /* 0x00000099a1787223 */ /* 0x000fe20000010078 */
[----:B------:R-:W-:Y:S01]  /*1c00*/  SHF.L.U32 R198, R186, 0x10, RZ ;  /* 0x00000010bac67819 */ /* 0x000fe200000006ff */
[----:B------:R-:W-:Y:S01]  /*1c10*/  FADD.FTZ R152, R201, R180 ;  /* 0x000000b4c9987221 */ /* 0x000fe20000010000 */
[----:B------:R-:W-:Y:S01]  /*1c20*/  FMUL.FTZ R183, R57, R154 ;  /* 0x0000009a39b77220 */ /* 0x000fe20000410000 */
[----:B------:R-:W-:Y:S01]  /*1c30*/  FMUL.FTZ R186, R6, R155 ;  /* 0x0000009b06ba7220 */ /* 0x000fe20000410000 */
[----:B------:R-:W-:Y:S01]  /*1c40*/  FFMA.FTZ R153, R161, R180, R200 ;  /* 0x000000b4a1997223 */ /* 0x000fe200000100c8 */
[----:B------:R-:W-:Y:S01]  /*1c50*/  SHF.L.U32 R156, R156, 0x10, RZ ;  /* 0x000000109c9c7819 */ /* 0x000fe200000006ff */
[----:B------:R-:W-:Y:S01]  /*1c60*/  FADD.FTZ R155, R152, R183 ;  /* 0x000000b7989b7221 */ /* 0x000fe20000010000 */
[----:B------:R-:W-:Y:S01]  /*1c70*/  FMUL.FTZ R177, R6, R181 ;  /* 0x000000b506b17220 */ /* 0x000fe20000410000 */
[----:B------:R-:W-:Y:S01]  /*1c80*/  FMUL.FTZ R182, R58, R157 ;  /* 0x0000009d3ab67220 */ /* 0x000fe20000410000 */
[----:B------:R-:W-:Y:S01]  /*1c90*/  FFMA.FTZ R152, R186, R183, R153 ;  /* 0x000000b7ba987223 */ /* 0x000fe20000010099 */
[C---:B------:R-:W-:Y:S01]  /*1ca0*/  PRMT R184, R158.reuse, 0x7632, R184 ;  /* 0x000076329eb87816 */ /* 0x040fe200000000b8 */
[----:B------:R-:W-:Y:S01]  /*1cb0*/  FADD.FTZ R89, R89, R154 ;  /* 0x0000009a59597221 */ /* 0x000fe20000010000 */
[----:B------:R-:W-:Y:S01]  /*1cc0*/  SHF.L.U32 R187, R158, 0x10, RZ ;  /* 0x000000109ebb7819 */ /* 0x000fe200000006ff */
[----:B------:R-:W-:Y:S01]  /*1cd0*/  FFMA.FTZ R121, R186, R154, R121 ;  /* 0x0000009aba797223 */ /* 0x000fe20000010079 */
[----:B------:R-:W-:Y:S01]  /*1ce0*/  FMUL.FTZ R188, R6, R185 ;  /* 0x000000b906bc7220 */ /* 0x000fe20000410000 */
[----:B------:R-:W-:Y:S01]  /*1cf0*/  FMUL.FTZ R185, R59, R156 ;  /* 0x0000009c3bb97220 */ /* 0x000fe20000410000 */
[----:B------:R-:W-:Y:S01]  /*1d00*/  FADD.FTZ R154, R155, R182 ;  /* 0x000000b69b9a7221 */ /* 0x000fe20000010000 */
[----:B------:R-:W-:Y:S01]  /*1d10*/  FFMA.FTZ R153, R177, R182, R152 ;  /* 0x000000b6b1997223 */ /* 0x000fe20000010098 */
[----:B------:R-:W-:Y:S01]  /*1d20*/  SHF.L.U32 R158, R184, 0x10, RZ ;  /* 0x00000010b89e7819 */ /* 0x000fe200000006ff */
[----:B------:R-:W-:Y:S01]  /*1d30*/  FMUL.FTZ R184, R60, R187 ;  /* 0x000000bb3cb87220 */ /* 0x000fe20000410000 */
[----:B------:R-:W-:Y:S01]  /*1d40*/  FADD.FTZ R155, R154, R185 ;  /* 0x000000b99a9b7221 */ /* 0x000fe20000010000 */
[----:B------:R-:W-:Y:S01]  /*1d50*/  FFMA.FTZ R152, R188, R185, R153 ;  /* 0x000000b9bc987223 */ /* 0x000fe20000010099 */
[----:B------:R-:W-:Y:S01]  /*1d60*/  SHF.L.U32 R159, R159, 0x10, RZ ;  /* 0x000000109f9f7819 */ /* 0x000fe200000006ff */
[----:B------:R-:W-:Y:S01]  /*1d70*/  FADD.FTZ R92, R92, R187 ;  /* 0x000000bb5c5c7221 */ /* 0x000fe20000010000 */
[----:B------:R-:W-:Y:S01]  /*1d80*/  FFMA.FTZ R124, R179, R187, R124 ;  /* 0x000000bbb37c7223 */ /* 0x000fe2000001007c */
        /* <DEDUP_REMOVED lines=14> */
[----:B------:R-:W-:Y:S01]  /*1e70*/  FADD.FTZ R91, R91, R156 ;  /* 0x0000009c5b5b7221 */ /* 0x000fe20000010000 */
[----:B------:R-:W-:Y:S01]  /*1e80*/  FFMA.FTZ R123, R188, R156, R123 ;  /* 0x0000009cbc7b7223 */ /* 0x000fe2000001007b */
[----:B------:R-:W-:Y:S01]  /*1e90*/  FADD.FTZ R93, R93, R158 ;  /* 0x0000009e5d5d7221 */ /* 0x000fe20000010000 */
[----:B------:R-:W-:Y:S01]  /*1ea0*/  FFMA.FTZ R125, R190, R158, R125 ;  /* 0x0000009ebe7d7223 */ /* 0x000fe2000001007d */
[----:B------:R-:W-:Y:S01]  /*1eb0*/  FFMA.FTZ R126, R181, R159, R126 ;  /* 0x0000009fb57e7223 */ /* 0x000fe2000001007e */
[----:B------:R-:W-:Y:S01]  /*1ec0*/  FADD.FTZ R95, R95, R198 ;  /* 0x000000c65f5f7221 */ /* 0x000fe20000010000 */
[----:B------:R-:W-:Y:S01]  /*1ed0*/  FFMA.FTZ R127, R194, R198, R127 ;  /* 0x000000c6c27f7223 */ /* 0x000fe2000001007f */
[----:B------:R-:W-:Y:S01]  /*1ee0*/  FADD.FTZ R201, R154, R189 ;  /* 0x000000bd9ac97221 */ /* 0x000fe20000010000 */
[----:B------:R-:W-:Y:S01]  /*1ef0*/  FFMA.FTZ R200, R194, R189, R152 ;  /* 0x000000bdc2c87223 */ /* 0x000fe20000010098 */
[----:B------:R-:W-:Y:S06]  /*1f00*/  BRA `(.L_x_1217) ;  /* 0x0000001400dc7947 */ /* 0x000fec0003800000 */
.L_x_1210:
        /* <DEDUP_REMOVED lines=17> */
[----:B------:R-:W-:Y:S02]  /*2020*/  IADD3 R202, PT, PT, R0, 0x20, RZ ;  /* 0x0000002000ca7810 */ /* 0x000fe40007ffe0ff */
[C---:B---3--:R-:W-:Y:S02]  /*2030*/  SHF.L.U32 R153, R8.reuse, 0x10, RZ ;  /* 0x0000001008997819 */ /* 0x048fe400000006ff */
        /* <DEDUP_REMOVED lines=10> */
[----:B----4-:R-:W-:-:S02]  /*20e0*/  SHF.L.U32 R197, R12, 0x10, RZ ;  /* 0x000000100cc57819 */ /* 0x010fc400000006ff */
        /* <DEDUP_REMOVED lines=68> */
.L_x_1219:
[----:B------:R-:W-:Y:S05]  /*2530*/  BSYNC.RECONVERGENT B2 ;  /* 0x0000000000027941 */ /* 0x000fea0003800200 */
.L_x_1218:
        /* <DEDUP_REMOVED lines=12> */
[C---:B---3--:R-:W-:Y:S02]  /*2600*/  PRMT R17, R20.reuse, 0x7632, R17 ;  /* 0x0000763214117816 */ /* 0x048fe40000000011 */
[----:B------:R-:W-:Y:S02]  /*2610*/  SHF.L.U32 R19, R20, 0x10, RZ ;  /* 0x0000001014137819 */ /* 0x000fe400000006ff */
[C---:B------:R-:W-:Y:S02]  /*2620*/  PRMT R152, R23.reuse, 0x7632, R152 ;  /* 0x0000763217987816 */ /* 0x040fe40000000098 */
[----:B------:R-:W-:Y:S01]  /*2630*/  SHF.L.U32 R157, R23, 0x10, RZ ;  /* 0x00000010179d7819 */ /* 0x000fe200000006ff */
[----:B------:R-:W-:Y:S01]  /*2640*/  FADD.FTZ R19, -R198, R19 ;  /* 0x00000013c6137221 */ /* 0x000fe20000010100 */
[----:B----4-:R-:W-:-:S02]  /*2650*/  PRMT R20, R25, 0x7632, R20 ;  /* 0x0000763219147816 */ /* 0x010fc40000000014 */
        /* <DEDUP_REMOVED lines=74> */
.L_x_1221:
[----:B------:R-:W-:Y:S05]  /*2b00*/  BSYNC.RECONVERGENT B2 ;  /* 0x0000000000027941 */ /* 0x000fea0003800200 */
.L_x_1220:
        /* <DEDUP_REMOVED lines=92> */
.L_x_1223:
[----:B------:R-:W-:Y:S05]  /*30d0*/  BSYNC.RECONVERGENT B2 ;  /* 0x0000000000027941 */ /* 0x000fea0003800200 */
.L_x_1222:
        /* <DEDUP_REMOVED lines=10> */
[C---:B---3--:R-:W-:Y:S02]  /*3180*/  PRMT R179, R153.reuse, 0x7632, R179 ;  /* 0x0000763299b37816 */ /* 0x048fe400000000b3 */
[----:B------:R-:W-:Y:S02]  /*3190*/  SHF.L.U32 R181, R153, 0x10, RZ ;  /* 0x0000001099b57819 */ /* 0x000fe400000006ff */
[C---:B------:R-:W-:Y:S02]  /*31a0*/  SHF.L.U32 R153, R154.reuse, 0x10, RZ ;  /* 0x000000109a997819 */ /* 0x040fe400000006ff */
[----:B------:R-:W-:Y:S01]  /*31b0*/  PRMT R180, R154, 0x7632, R180 ;  /* 0x000076329ab47816 */ /* 0x000fe200000000b4 */
[----:B------:R-:W-:Y:S01]  /*31c0*/  FADD.FTZ R181, -R198, R181 ;  /* 0x000000b5c6b57221 */ /* 0x000fe20000010100 */
[----:B------:R-:W-:Y:S01]  /*31d0*/  PRMT R161, R152, 0x7632, R161 ;  /* 0x0000763298a17816 */ /* 0x000fe200000000a1 */
[----:B------:R-:W-:Y:S01]  /*31e0*/  FADD.FTZ R183, -R198, R153 ;  /* 0x00000099c6b77221 */ /* 0x000fe20000010100 */
[----:B------:R-:W-:-:S02]  /*31f0*/  SHF.L.U32 R177, R152, 0x10, RZ ;  /* 0x0000001098b17819 */ /* 0x000fc400000006ff */
[----:B------:R-:W-:Y:S02]  /*3200*/  SHF.L.U32 R153, R180, 0x10, RZ ;  /* 0x00000010b4997819 */ /* 0x000fe400000006ff */
[C---:B------:R-:W-:Y:S01]  /*3210*/  PRMT R152, R155.reuse, 0x7632, R152 ;  /* 0x000076329b987816 */ /* 0x040fe20000000098 */
[C---:B------:R-:W-:Y:S01]  /*3220*/  FADD.FTZ R177, -R198.reuse, R177 ;  /* 0x000000b1c6b17221 */ /* 0x040fe20000010100 */
[----:B------:R-:W-:Y:S01]  /*3230*/  SHF.L.U32 R155, R155, 0x10, RZ ;  /* 0x000000109b9b7819 */ /* 0x000fe200000006ff */
[----:B------:R-:W-:Y:S01]  /*3240*/  FADD.FTZ R189, -R198, R153 ;  /* 0x00000099c6bd7221 */ /* 0x000fe20000010100 */
[----:B------:R-:W-:Y:S02]  /*3250*/  SHF.L.U32 R161, R161, 0x10, RZ ;  /* 0x00000010a1a17819 */ /* 0x000fe400000006ff */
[----:B------:R-:W-:Y:S01]  /*3260*/  SHF.L.U32 R187, R152, 0x10, RZ ;  /* 0x0000001098bb7819 */ /* 0x000fe200000006ff */
[----:B------:R-:W-:Y:S01]  /*3270*/  FADD.FTZ R203, -R198, R155 ;  /* 0x0000009bc6cb7221 */ /* 0x000fe20000010100 */
[----:B----4-:R-:W-:Y:S01]  /*3280*/  PRMT R152, R156, 0x7632, R152 ;  /* 0x000076329c987816 */ /* 0x010fe20000000098 */
[----:B------:R-:W-:Y:S01]  /*3290*/  FADD.FTZ R155, -R198, R161 ;  /* 0x000000a1c69b7221 */ /* 0x000fe20000010100 */
[----:B------:R-:W-:Y:S01]  /*32a0*/  SHF.L.U32 R153, R156, 0x10, RZ ;  /* 0x000000109c997819 */ /* 0x000fe200000006ff */
[----:B-----5:R-:W-:Y:S01]  /*32b0*/  FMUL.FTZ R161, R6, R177 ;  /* 0x000000b106a17220 */ /* 0x020fe20000410000 */
[----:B------:R-:W-:Y:S01]  /*32c0*/  SHF.L.U32 R179, R179, 0x10, RZ ;  /* 0x00000010b3b37819 */ /* 0x000fe200000006ff */
[----:B------:R-:W-:Y:S01]  /*32d0*/  FADD.FTZ R205, -R198, R187 ;  /* 0x000000bbc6cd7221 */ /* 0x000fe20000010100 */
[----:B------:R-:W-:Y:S01]  /*32e0*/  SHF.L.U32 R154, R152, 0x10, RZ ;  /* 0x00000010989a7819 */ /* 0x000fe200000006ff */
[----:B------:R-:W-:Y:S01]  /*32f0*/  FMUL.FTZ R180, R56, R153 ;  /* 0x0000009938b47220 */ /* 0x000fe20000410000 */
        /* <DEDUP_REMOVED lines=32> */
[C---:B------:R-:W-:Y:S01]  /*3500*/  FMUL.FTZ R190, R6.reuse, R189 ;  /* 0x000000bd06be7220 */ /* 0x040fe20000410000 */
        /* <DEDUP_REMOVED lines=22> */
[----:B------:R-:W-:-:S07]  /*3670*/  FFMA.FTZ R200, R194, R189, R152 ;  /* 0x000000bdc2c87223 */ /* 0x000fce0000010098 */
.L_x_1217:
[----:B------:R-:W-:Y:S05]  /*3680*/  BSYNC.RECONVERGENT B0 ;  /* 0x0000000000007941 */ /* 0x000fea0003800200 */
.L_x_1209:
        /* <DEDUP_REMOVED lines=22> */
.L_x_1277:
        /* <DEDUP_REMOVED lines=12> */
[----:B------:R-:W-:Y:S02]  /*38b0*/  PRMT R153, R137, 0x7632, R153 ;  /* 0x0000763289997816 */ /* 0x000fe40000000099 */
[----:B------:R-:W-:Y:S02]  /*38c0*/  PRMT R200, R136, 0x7632, R200 ;  /* 0x0000763288c87816 */ /* 0x000fe400000000c8 */
[----:B------:R-:W-:-:S02]  /*38d0*/  PLOP3.LUT P2, PT, PT, PT, UP0, 0x80, 0x8 ;  /* 0x000000000008781c */ /* 0x000fc40003f4f008 */
[----:B------:R-:W-:-:S11]  /*38e0*/  PRMT R154, R136, 0x7632, R154 ;  /* 0x00007632889a7816 */ /* 0x000fd6000000009a */
        /* <DEDUP_REMOVED lines=38> */
.L_x_1229:
        /* <DEDUP_REMOVED lines=33> */
.L_x_1228:
        /* <DEDUP_REMOVED lines=36> */
.L_x_1231:
        /* <DEDUP_REMOVED lines=37> */
.L_x_1227:
        /* <DEDUP_REMOVED lines=9> */
[----:B0-----:R-:W-:Y:S01]  /*4280*/  SHF.L.U32 R159, R152, 0x10, RZ ;  /* 0x00000010989f7819 */ /* 0x001fe200000006ff */
[-CC-:B------:R-:W-:Y:S01]  /*4290*/  FFMA.FTZ R155, R7, R198.reuse, R203.reuse ;  /* 0x000000c6079b7223 */ /* 0x180fe200000100cb */
[-CC-:B------:R-:W-:Y:S01]  /*42a0*/  FFMA.FTZ R201, R9, R198.reuse, R203.reuse ;  /* 0x000000c609c97223 */ /* 0x180fe200000100cb */
[----:B------:R-:W-:Y:S01]  /*42b0*/  PRMT R152, R138, 0x7632, R152 ;  /* 0x000076328a987816 */ /* 0x000fe20000000098 */
[----:B------:R-:W-:Y:S01]  /*42c0*/  FFMA.FTZ R158, R14, R198, R203 ;  /* 0x000000c60e9e7223 */ /* 0x000fe200000100cb */
[----:B------:R-:W-:Y:S01]  /*42d0*/  FADD.FTZ R202, R15, -R154 ;  /* 0x8000009a0fca7221 */ /* 0x000fe20000010000 */
[----:B------:R-:W-:Y:S01]  /*42e0*/  SHF.L.U32 R157, R139, 0x10, RZ ;  /* 0x000000108b9d7819 */ /* 0x000fe200000006ff */
[----:B------:R-:W-:Y:S01]  /*42f0*/  FADD.FTZ R154, R8, -R155 ;  /* 0x8000009b089a7221 */ /* 0x000fe20000010000 */
[----:B------:R-:W-:Y:S01]  /*4300*/  FADD.FTZ R201, R10, -R201 ;  /* 0x800000c90ac97221 */ /* 0x000fe20000010000 */
[----:B------:R-:W-:Y:S01]  /*4310*/  SHF.L.U32 R155, R152, 0x10, RZ ;  /* 0x00000010989b7819 */ /* 0x000fe200000006ff */
[----:B------:R-:W-:Y:S01]  /*4320*/  FADD.FTZ R152, R13, -R158 ;  /* 0x8000009e0d987221 */ /* 0x000fe20000010000 */
[----:B------:R-:W-:Y:S01]  /*4330*/  SHF.L.U32 R153, R138, 0x10, RZ ;  /* 0x000000108a997819 */ /* 0x000fe200000006ff */
[C---:B-----5:R-:W-:Y:S01]  /*4340*/  FFMA.FTZ R158, R6.reuse, R201, R157 ;  /* 0x000000c9069e7223 */ /* 0x060fe2000001009d */
[C---:B------:R-:W-:Y:S01]  /*4350*/  FFMA.FTZ R205, R6.reuse, R202, R159 ;  /* 0x000000ca06cd7223 */ /* 0x040fe2000001009f */
[----:B------:R-:W-:Y:S01]  /*4360*/  FFMA.FTZ R201, R6, R152, R155 ;  /* 0x0000009806c97223 */ /* 0x000fe2000001009b */
[----:B------:R-:W-:Y:S01]  /*4370*/  SHF.L.U32 R155, R200, 0x10, RZ ;  /* 0x00000010c89b7819 */ /* 0x000fe200000006ff */
[-CC-:B------:R-:W-:Y:S01]  /*4380*/  FFMA.FTZ R200, R193, R198.reuse, R203.reuse ;  /* 0x000000c6c1c87223 */ /* 0x180fe200000100cb */
[----:B------:R-:W-:Y:S01]  /*4390*/  SHF.L.U32 R159, R156, 0x10, RZ ;  /* 0x000000109c9f7819 */ /* 0x000fe200000006ff */
        /* <DEDUP_REMOVED lines=19> */
.L_x_1233:
[-CC-:B------:R-:W-:Y:S01]  /*44d0*/  FFMA.FTZ R132, R199, R198.reuse, R203.reuse ;  /* 0x000000c6c7847223 */ /* 0x180fe200000100cb */
[----:B------:R-:W-:Y:S01]  /*44e0*/  SHF.L.U32 R135, R136, 0x10, RZ ;  /* 0x0000001088877819 */ /* 0x000fe200000006ff */
[-CC-:B------:R-:W-:Y:S01]  /*44f0*/  FFMA.FTZ R201, R9, R198.reuse, R203.reuse ;  /* 0x000000c609c97223 */ /* 0x180fe200000100cb */
[-C--:B------:R-:W-:Y:S01]  /*4500*/  FFMA.FTZ R134, R193, R198.reuse, R203 ;  /* 0x000000c6c1867223 */ /* 0x080fe200000100cb */
[----:B------:R-:W-:Y:S01]  /*4510*/  FADD.FTZ R133, R197, -R132 ;  /* 0x80000084c5857221 */ /* 0x000fe20000010000 */
[----:B------:R-:W-:Y:S01]  /*4520*/  SHF.L.U32 R200, R139, 0x10, RZ ;  /* 0x000000108bc87819 */ /* 0x000fe200000006ff */
[----:B------:R-:W-:Y:S01]  /*4530*/  FADD.FTZ R201, R10, -R201 ;  /* 0x800000c90ac97221 */ /* 0x000fe20000010000 */
[----:B------:R-:W-:Y:S01]  /*4540*/  FADD.FTZ R157, R191, -R134 ;  /* 0x80000086bf9d7221 */ /* 0x000fe20000010000 */
[----:B-----5:R-:W-:Y:S01]  /*4550*/  FFMA.FTZ R152, R6, R133, R135 ;  /* 0x0000008506987223 */ /* 0x020fe20000010087 */
[----:B------:R-:W-:Y:S01]  /*4560*/  SHF.L.U32 R135, R155, 0x10, RZ ;  /* 0x000000109b877819 */ /* 0x000fe200000006ff */
[-CC-:B0-----:R-:W-:Y:S01]  /*4570*/  FFMA.FTZ R159, R7, R198.reuse, R203.reuse ;  /* 0x000000c6079f7223 */ /* 0x181fe200000100cb */
[----:B------:R-:W-:Y:S01]  /*4580*/  SHF.L.U32 R133, R154, 0x10, RZ ;  /* 0x000000109a857819 */ /* 0x000fe200000006ff */
[-C--:B------:R-:W-:Y:S01]  /*4590*/  FFMA.FTZ R132, R196, R198.reuse, R203 ;  /* 0x000000c6c4847223 */ /* 0x080fe200000100cb */
[----:B------:R-:W-:Y:S01]  /*45a0*/  PRMT R155, R138, 0x7632, R155 ;  /* 0x000076328a9b7816 */ /* 0x000fe2000000009b */
[-CC-:B------:R-:W-:Y:S01]  /*45b0*/  FFMA.FTZ R204, R16, R198.reuse, R203.reuse ;  /* 0x000000c610cc7223 */ /* 0x180fe200000100cb */
[-CC-:B------:R-:W-:Y:S01]  /*45c0*/  FFMA.FTZ R154, R14, R198.reuse, R203.reuse ;  /* 0x000000c60e9a7223 */ /* 0x180fe200000100cb */
[----:B------:R-:W-:Y:S01]  /*45d0*/  FFMA.FTZ R134, R12, R198, R203 ;  /* 0x000000c60c867223 */ /* 0x000fe200000100cb */
[----:B------:R-:W-:Y:S01]  /*45e0*/  SHF.L.U32 R156, R137, 0x10, RZ ;  /* 0x00000010899c7819 */ /* 0x000fe200000006ff */
        /* <DEDUP_REMOVED lines=24> */
.L_x_1232:
[----:B------:R-:W-:-:S04]  /*4770*/  UISETP.NE.U32.AND UP0, UPT, UR6, URZ, UPT ;  /* 0x000000ff0600728c */ /* 0x000fc8000bf05070 */
[----:B------:R-:W-:-:S09]  /*4780*/  UISETP.NE.AND.EX UP0, UPT, UR7, URZ, UPT, UP0 ;  /* 0x000000ff0700728c */ /* 0x000fd2000bf05300 */
[----:B------:R-:W-:Y:S05]  /*4790*/  BRA.U UP0, `(.L_x_1234) ;  /* 0x0000000100a87547 */ /* 0x000fea000b800000 */
[-CC-:B------:R-:W-:Y:S01]  /*47a0*/  FFMA.FTZ R128, R199, R198.reuse, R203.reuse ;  /* 0x000000c6c7807223 */ /* 0x180fe200000100cb */
[-CC-:B------:R-:W-:Y:S01]  /*47b0*/  FFMA.FTZ R130, R193, R198.reuse, R203.reuse ;  /* 0x000000c6c1827223 */ /* 0x180fe200000100cb */
[----:B------:R-:W-:Y:S01]  /*47c0*/  SHF.L.U32 R131, R136, 0x10, RZ ;  /* 0x0000001088837819 */ /* 0x000fe200000006ff */
[-CC-:B0-----:R-:W-:Y:S01]  /*47d0*/  FFMA.FTZ R159, R9, R198.reuse, R203.reuse ;  /* 0x000000c6099f7223 */ /* 0x181fe200000100cb */
[----:B------:R-:W-:Y:S01]  /*47e0*/  SHF.L.U32 R152, R137, 0x10, RZ ;  /* 0x0000001089987819 */ /* 0x000fe200000006ff */
[----:B------:R-:W-:Y:S01]  /*47f0*/  FADD.FTZ R129, R197, -R128 ;  /* 0x80000080c5817221 */ /* 0x000fe20000010000 */
[-C--:B------:R-:W-:Y:S01]  /*4800*/  FFMA.FTZ R157, R7, R198.reuse, R203 ;  /* 0x000000c6079d7223 */ /* 0x080fe200000100cb */
[----:B------:R-:W-:Y:S01]  /*4810*/  FADD.FTZ R153, R191, -R130 ;  /* 0x80000082bf997221 */ /* 0x000fe20000010000 */
[----:B------:R-:W-:Y:S01]  /*4820*/  SHF.L.U32 R158, R139, 0x10, RZ ;  /* 0x000000108b9e7819 */ /* 0x000fe200000006ff */
[----:B------:R-:W-:Y:S01]  /*4830*/  FADD.FTZ R159, R10, -R159 ;  /* 0x8000009f0a9f7221 */ /* 0x000fe20000010000 */
[----:B------:R-:W-:Y:S01]  /*4840*/  SHF.L.U32 R154, R138, 0x10, RZ ;  /* 0x000000108a9a7819 */ /* 0x000fe200000006ff */
[----:B-----5:R-:W-:Y:S01]  /*4850*/  FFMA.FTZ R129, R6, R129, R131 ;  /* 0x0000008106817223 */ /* 0x020fe20000010083 */
[----:B------:R-:W-:Y:S01]  /*4860*/  FADD.FTZ R157, R8, -R157 ;  /* 0x8000009d089d7221 */ /* 0x000fe20000010000 */
[----:B------:R-:W-:Y:S01]  /*4870*/  FFMA.FTZ R153, R6, R153, R152 ;  /* 0x0000009906997223 */ /* 0x000fe20000010098 */
[----:B------:R-:W-:Y:S01]  /*4880*/  PRMT R131, R138, 0x7632, R131 ;  /* 0x000076328a837816 */ /* 0x000fe20000000083 */
[-CC-:B------:R-:W-:Y:S01]  /*4890*/  FFMA.FTZ R128, R196, R198.reuse, R203.reuse ;  /* 0x000000c6c4807223 */ /* 0x180fe200000100cb */
        /* <DEDUP_REMOVED lines=26> */
.L_x_1234:
[-CC-:B------:R-:W-:Y:S01]  /*4a40*/  FFMA.FTZ R128, R199, R198.reuse, R203.reuse ;  /* 0x000000c6c7807223 */ /* 0x180fe200000100cb */
[-CC-:B------:R-:W-:Y:S01]  /*4a50*/  FFMA.FTZ R153, R9, R198.reuse, R203.reuse ;  /* 0x000000c609997223 */ /* 0x180fe200000100cb */
[----:B------:R-:W-:Y:S01]  /*4a60*/  SHF.L.U32 R131, R136, 0x10, RZ ;  /* 0x0000001088837819 */ /* 0x000fe200000006ff */
[-CC-:B------:R-:W-:Y:S01]  /*4a70*/  FFMA.FTZ R130, R193, R198.reuse, R203.reuse ;  /* 0x000000c6c1827223 */ /* 0x180fe200000100cb */
[----:B------:R-:W-:Y:S01]  /*4a80*/  SHF.L.U32 R152, R139, 0x10, RZ ;  /* 0x000000108b987819 */ /* 0x000fe200000006ff */
[----:B------:R-:W-:Y:S01]  /*4a90*/  FADD.FTZ R129, R197, -R128 ;  /* 0x80000080c5817221 */ /* 0x000fe20000010000 */
[-C--:B------:R-:W-:Y:S01]  /*4aa0*/  FFMA.FTZ R135, R7, R198.reuse, R203 ;  /* 0x000000c607877223 */ /* 0x080fe200000100cb */
[----:B------:R-:W-:Y:S01]  /*4ab0*/  FADD.FTZ R153, R10, -R153 ;  /* 0x800000990a997221 */ /* 0x000fe20000010000 */
[----:B------:R-:W-:Y:S01]  /*4ac0*/  SHF.L.U32 R132, R137, 0x10, RZ ;  /* 0x0000001089847819 */ /* 0x000fe200000006ff */
[----:B-----5:R-:W-:Y:S01]  /*4ad0*/  FFMA.FTZ R129, R6, R129, R131 ;  /* 0x0000008106817223 */ /* 0x020fe20000010083 */
[----:B------:R-:W-:Y:S01]  /*4ae0*/  SHF.L.U32 R134, R138, 0x10, RZ ;  /* 0x000000108a867819 */ /* 0x000fe200000006ff */
[----:B------:R-:W-:Y:S01]  /*4af0*/  FADD.FTZ R133, R191, -R130 ;  /* 0x80000082bf857221 */ /* 0x000fe20000010000 */
[----:B------:R-:W-:Y:S01]  /*4b00*/  FADD.FTZ R135, R8, -R135 ;  /* 0x8000008708877221 */ /* 0x000fe20000010000 */
[----:B------:R-:W-:Y:S01]  /*4b10*/  FFMA.FTZ R153, R6, R153, R152 ;  /* 0x0000009906997223 */ /* 0x000fe20000010098 */
[----:B------:R-:W-:Y:S01]  /*4b20*/  PRMT R131, R138, 0x7632, R131 ;  /* 0x000076328a837816 */ /* 0x000fe20000000083 */
[-CC-:B0-----:R-:W-:Y:S01]  /*4b30*/  FFMA.FTZ R158, R16, R198.reuse, R203.reuse ;  /* 0x000000c6109e7223 */ /* 0x181fe200000100cb */
[-CC-:B------:R-:W-:Y:S01]  /*4b40*/  FFMA.FTZ R128, R196, R198.reuse, R203.reuse ;  /* 0x000000c6c4807223 */ /* 0x180fe200000100cb */
[-CC-:B------:R-:W-:Y:S01]  /*4b50*/  FFMA.FTZ R152, R14, R198.reuse, R203.reuse ;  /* 0x000000c60e987223 */ /* 0x180fe200000100cb */
[----:B------:R-:W-:Y:S01]  /*4b60*/  FFMA.FTZ R130, R12, R198, R203 ;  /* 0x000000c60c827223 */ /* 0x000fe200000100cb */
[----:B------:R-:W-:Y:S01]  /*4b70*/  SHF.L.U32 R157, R155, 0x10, RZ ;  /* 0x000000109b9d7819 */ /* 0x000fe200000006ff */
        /* <DEDUP_REMOVED lines=24> */
[----:B------:R-:W-:-:S07]  /*4d00*/  MOV R128, R152 ;  /* 0x0000009800807202 */ /* 0x000fce0000000f00 */
.L_x_1230:
        /* <DEDUP_REMOVED lines=14> */
.L_x_1226:
[----:B------:R-:W-:Y:S05]  /*4df0*/  BSYNC.RECONVERGENT B0 ;  /* 0x0000000000007941 */ /* 0x000fea0003800200 */
.L_x_1225:
        /* <DEDUP_REMOVED lines=28> */
[--C-:B------:R-:W-:Y:S01]  /*4fc0*/  FFMA.FTZ R133, R6, R133, R128.reuse ;  /* 0x0000008506857223 */ /* 0x100fe20000010080 */
[----:B------:R-:W-:Y:S01]  /*4fd0*/  PRMT R135, R142, 0x7632, R135 ;  /* 0x000076328e877816 */ /* 0x000fe20000000087 */
[-C--:B------:R-:W-:Y:S01]  /*4fe0*/  FFMA.FTZ R152, R30, R198.reuse, R203 ;  /* 0x000000c61e987223 */ /* 0x080fe200000100cb */
[----:B------:R-:W-:Y:S01]  /*4ff0*/  PRMT R153, R143, 0x7632, R153 ;  /* 0x000076328f997816 */ /* 0x000fe20000000099 */
[-CC-:B------:R-:W-:Y:S01]  /*5000*/  FFMA.FTZ R130, R26, R198.reuse, R203.reuse ;  /* 0x000000c61a827223 */ /* 0x180fe200000100cb */
[----:B------:R-:W-:Y:S01]  /*5010*/  PRMT R128, R140, 0x7632, R128 ;  /* 0x000076328c807816 */ /* 0x000fe20000000080 */
[-C--:B------:R-:W-:Y:S01]  /*5020*/  FFMA.FTZ R132, R28, R198.reuse, R203 ;  /* 0x000000c61c847223 */ /* 0x080fe200000100cb */
[----:B------:R-:W-:Y:S01]  /*5030*/  PRMT R131, R141, 0x7632, R131 ;  /* 0x000076328d837816 */ /* 0x000fe20000000083 */
        /* <DEDUP_REMOVED lines=26> */
.L_x_1239:
        /* <DEDUP_REMOVED lines=12> */
[C---:B0----5:R-:W-:Y:S01]  /*52a0*/  FFMA.FTZ R159, R6.reuse, R157, R152 ;  /* 0x0000009d069f7223 */ /* 0x061fe20000010098 */
[C---:B------:R-:W-:Y:S01]  /*52b0*/  FFMA.FTZ R129, R6.reuse, R129, R131 ;  /* 0x0000008106817223 */ /* 0x040fe20000010083 */
[C---:B------:R-:W-:Y:S01]  /*52c0*/  FFMA.FTZ R153, R6.reuse, R153, R128 ;  /* 0x0000009906997223 */ /* 0x040fe20000010080 */
[----:B------:R-:W-:Y:S01]  /*52d0*/  FFMA.FTZ R156, R6, R155, R130 ;  /* 0x0000009b069c7223 */ /* 0x000fe20000010082 */
[----:B------:R-:W-:Y:S01]  /*52e0*/  PRMT R157, R143, 0x7632, R157 ;  /* 0x000076328f9d7816 */ /* 0x000fe2000000009d */
[-CC-:B------:R-:W-:Y:S01]  /*52f0*/  FFMA.FTZ R202, R160, R198.reuse, R203.reuse ;  /* 0x000000c6a0ca7223 */ /* 0x180fe200000100cb */
[----:B------:R-:W-:Y:S01]  /*5300*/  PRMT R128, R140, 0x7632, R128 ;  /* 0x000076328c807816 */ /* 0x000fe20000000080 */
[-C--:B------:R-:W-:Y:S01]  /*5310*/  FFMA.FTZ R130, R26, R198.reuse, R203 ;  /* 0x000000c61a827223 */ /* 0x080fe200000100cb */
[----:B------:R-:W-:Y:S01]  /*5320*/  PRMT R131, R141, 0x7632, R131 ;  /* 0x000076328d837816 */ /* 0x000fe20000000083 */
[-C--:B------:R-:W-:Y:S01]  /*5330*/  FFMA.FTZ R152, R28, R198.reuse, R203 ;  /* 0x000000c61c987223 */ /* 0x080fe200000100cb */
        /* <DEDUP_REMOVED lines=23> */
.L_x_1238:
[----:B-1----:R-:W1:Y:S02]  /*54b0*/  LDC.64 R152, c[0x0][0x470] ;  /* 0x00011c00ff987b82 */ /* 0x002e640000000a00 */
[----:B-1----:R-:W-:-:S04]  /*54c0*/  ISETP.NE.U32.AND P1, PT, R152, RZ, PT ;  /* 0x000000ff9800720c */ /* 0x002fc80003f25070 */
[----:B------:R-:W-:-:S13]  /*54d0*/  ISETP.NE.AND.EX P1, PT, R153, RZ, PT, P1 ;  /* 0x000000ff9900720c */ /* 0x000fda0003f25310 */
[----:B------:R-:W-:Y:S05]  /*54e0*/  @!P1 BRA `(.L_x_1241) ;  /* 0x0000000000b49947 */ /* 0x000fea0003800000 */
[-CC-:B------:R-:W-:Y:S01]  /*54f0*/  FFMA.FTZ R157, R23, R198.reuse, R203.reuse ;  /* 0x000000c6179d7223 */ /* 0x180fe200000100cb */
        /* <DEDUP_REMOVED lines=44> */
.L_x_1241:
[----:B0-----:R-:W-:Y:S01]  /*57c0*/  PRMT R158, R143, 0x7632, R158 ;  /* 0x000076328f9e7816 */ /* 0x001fe2000000009e */
[-CC-:B------:R-:W-:Y:S01]  /*57d0*/  FFMA.FTZ R155, R23, R198.reuse, R203.reuse ;  /* 0x000000c6179b7223 */ /* 0x180fe200000100cb */
[-CC-:B------:R-:W-:Y:S01]  /*57e0*/  FFMA.FTZ R200, R160, R198.reuse, R203.reuse ;  /* 0x000000c6a0c87223 */ /* 0x180fe200000100cb */
[----:B------:R-:W-:Y:S01]  /*57f0*/  PRMT R152, R142, 0x7632, R152 ;  /* 0x000076328e987816 */ /* 0x000fe20000000098 */
[-CC-:B------:R-:W-:Y:S01]  /*5800*/  FFMA.FTZ R156, R30, R198.reuse, R203.reuse ;  /* 0x000000c61e9c7223 */ /* 0x180fe200000100cb */
[-C--:B------:R-:W-:Y:S01]  /*5810*/  FFMA.FTZ R153, R21, R198.reuse, R203 ;  /* 0x000000c615997223 */ /* 0x080fe200000100cb */
[----:B------:R-:W-:Y:S01]  /*5820*/  SHF.L.U32 R158, R158, 0x10, RZ ;  /* 0x000000109e9e7819 */ /* 0x000fe200000006ff */
[----:B------:R-:W-:Y:S01]  /*5830*/  FADD.FTZ R157, R24, -R155 ;  /* 0x8000009b189d7221 */ /* 0x000fe20000010000 */
[----:B------:R-:W-:Y:S01]  /*5840*/  FADD.FTZ R201, R31, -R200 ;  /* 0x800000c81fc97221 */ /* 0x000fe20000010000 */
[----:B------:R-:W-:Y:S01]  /*5850*/  SHF.L.U32 R152, R152, 0x10, RZ ;  /* 0x0000001098987819 */ /* 0x000fe200000006ff */
[----:B------:R-:W-:Y:S01]  /*5860*/  FADD.FTZ R155, R29, -R156 ;  /* 0x8000009c1d9b7221 */ /* 0x000fe20000010000 */
[----:B------:R-:W-:Y:S01]  /*5870*/  SHF.L.U32 R154, R142, 0x10, RZ ;  /* 0x000000108e9a7819 */ /* 0x000fe200000006ff */
[----:B------:R-:W-:Y:S01]  /*5880*/  FADD.FTZ R153, R22, -R153 ;  /* 0x8000009916997221 */ /* 0x000fe20000010000 */
[----:B------:R-:W-:Y:S01]  /*5890*/  SHF.L.U32 R159, R143, 0x10, RZ ;  /* 0x000000108f9f7819 */ /* 0x000fe200000006ff */
[----:B-----5:R-:W-:Y:S01]  /*58a0*/  FFMA.FTZ R207, R6, R201, R158 ;  /* 0x000000c906cf7223 */ /* 0x020fe2000001009e */
[-CC-:B------:R-:W-:Y:S01]  /*58b0*/  FFMA.FTZ R200, R28, R198.reuse, R203.reuse ;  /* 0x000000c61cc87223 */ /* 0x180fe200000100cb */
[C---:B------:R-:W-:Y:S01]  /*58c0*/  FFMA.FTZ R205, R6.reuse, R155, R152 ;  /* 0x0000009b06cd7223 */ /* 0x040fe20000010098 */
[----:B------:R-:W-:Y:S01]  /*58d0*/  PRMT R158, R141, 0x7632, R158 ;  /* 0x000076328d9e7816 */ /* 0x000fe2000000009e */
[----:B------:R-:W-:Y:S01]  /*58e0*/  FFMA.FTZ R202, R6, R153, R154 ;  /* 0x0000009906ca7223 */ /* 0x000fe2000001009a */
[-CC-:B------:R-:W-:Y:S01]  /*58f0*/  FFMA.FTZ R155, R19, R198.reuse, R203.reuse ;  /* 0x000000c6139b7223 */ /* 0x180fe200000100cb */
        /* <DEDUP_REMOVED lines=21> */
.L_x_1237:
        /* <DEDUP_REMOVED lines=45> */
.L_x_1243:
        /* <DEDUP_REMOVED lines=33> */
.L_x_1242:
        /* <DEDUP_REMOVED lines=37> */
.L_x_1244:
        /* <DEDUP_REMOVED lines=28> */
.L_x_1240:
        /* <DEDUP_REMOVED lines=10> */
.L_x_1236:
[----:B------:R-:W-:Y:S05]  /*63e0*/  BSYNC.RECONVERGENT B0 ;  /* 0x0000000000007941 */ /* 0x000fea0003800200 */
.L_x_1235:
        /* <DEDUP_REMOVED lines=36> */
[----:B------:R-:W-:Y:S01]  /*6630*/  FFMA.FTZ R157, R178, R198, R203 ;  /* 0x000000c6b29d7223 */ /* 0x000fe200000100cb */
[----:B------:R-:W-:Y:S01]  /*6640*/  SHF.L.U32 R156, R135, 0x10, RZ ;  /* 0x00000010879c7819 */ /* 0x000fe200000006ff */
[----:B------:R-:W-:Y:S01]  /*6650*/  FADD.FTZ R135, R173, -R132 ;  /* 0x80000084ad877221 */ /* 0x000fe20000010000 */
[----:B0-----:R-:W-:Y:S01]  /*6660*/  SHF.L.U32 R159, R153, 0x10, RZ ;  /* 0x00000010999f7819 */ /* 0x001fe200000006ff */
        /* <DEDUP_REMOVED lines=22> */
.L_x_1249:
        /* <DEDUP_REMOVED lines=45> */
.L_x_1248:
[----:B-1-3--:R-:W1:Y:S02]  /*6aa0*/  LDC.64 R152, c[0x0][0x470] ;  /* 0x00011c00ff987b82 */ /* 0x00ae640000000a00 */
        /* <DEDUP_REMOVED lines=48> */
.L_x_1251:
        /* <DEDUP_REMOVED lines=41> */
.L_x_1247:
        /* <DEDUP_REMOVED lines=45> */
.L_x_1253:
        /* <DEDUP_REMOVED lines=33> */
.L_x_1252:
        /* <DEDUP_REMOVED lines=37> */
.L_x_1254:
        /* <DEDUP_REMOVED lines=28> */
.L_x_1250:
        /* <DEDUP_REMOVED lines=10> */
.L_x_1246:
[----:B------:R-:W-:Y:S05]  /*79d0*/  BSYNC.RECONVERGENT B0 ;  /* 0x0000000000007941 */ /* 0x000fea0003800200 */
.L_x_1245:
        /* <DEDUP_REMOVED lines=15> */
[-C--:B------:R-:W-:Y:S01]  /*7ad0*/  FFMA.FTZ R133, R177, R198.reuse, R203 ;  /* 0x000000c6b1857223 */ /* 0x080fe200000100cb */
[----:B------:R-:W-:Y:S01]  /*7ae0*/  PRMT R153, R151, 0x7632, R153 ;  /* 0x0000763297997816 */ /* 0x000fe20000000099 */
        /* <DEDUP_REMOVED lines=11> */
[--C-:B------:R-:W-:Y:S01]  /*7ba0*/  FFMA.FTZ R133, R6, R133, R128.reuse ;  /* 0x0000008506857223 */ /* 0x100fe20000010080 */
[----:B------:R-:W-:Y:S01]  /*7bb0*/  PRMT R135, R150, 0x7632, R135 ;  /* 0x0000763296877816 */ /* 0x000fe20000000087 */
[-CC-:B------:R-:W-:Y:S01]  /*7bc0*/  FFMA.FTZ R130, R186, R198.reuse, R203.reuse ;  /* 0x000000c6ba827223 */ /* 0x180fe200000100cb */
[-CC-:B------:R-:W-:Y:S01]  /*7bd0*/  FFMA.FTZ R132, R188, R198.reuse, R203.reuse ;  /* 0x000000c6bc847223 */ /* 0x180fe200000100cb */
[-CC-:B------:R-:W-:Y:S01]  /*7be0*/  FFMA.FTZ R152, R190, R198.reuse, R203.reuse ;  /* 0x000000c6be987223 */ /* 0x180fe200000100cb */
[----:B------:R-:W-:Y:S01]  /*7bf0*/  PRMT R128, R148, 0x7632, R128 ;  /* 0x0000763294807816 */ /* 0x000fe20000000080 */
[----:B------:R-:W-:Y:S01]  /*7c00*/  FFMA.FTZ R203, R181, R198, R203 ;  /* 0x000000c6b5cb7223 */ /* 0x000fe200000100cb */
        /* <DEDUP_REMOVED lines=27> */
.L_x_1259:
[-CC-:B-1-34-:R-:W-:Y:S01]  /*7dc0*/  FFMA.FTZ R129, R161, R198.reuse, R203.reuse ;  /* 0x000000c6a1817223 */ /* 0x19afe200000100cb */
[-CC-:B------:R-:W-:Y:S01]  /*7dd0*/  FFMA.FTZ R153, R177, R198.reuse, R203.reuse ;  /* 0x000000c6b1997223 */ /* 0x180fe200000100cb */
[-CC-:B------:R-:W-:Y:S01]  /*7de0*/  FFMA.FTZ R155, R179, R198.reuse, R203.reuse ;  /* 0x000000c6b39b7223 */ /* 0x180fe200000100cb */
[----:B------:R-:W-:Y:S01]  /*7df0*/  SHF.L.U32 R131, R148, 0x10, RZ ;  /* 0x0000001094837819 */ /* 0x000fe200000006ff */
[-C--:B------:R-:W-:Y:S01]  /*7e00*/  FFMA.FTZ R200, R194, R198.reuse, R203 ;  /* 0x000000c6c2c87223 */ /* 0x080fe200000100cb */
[----:B------:R-:W-:Y:S01]  /*7e10*/  SHF.L.U32 R128, R149, 0x10, RZ ;  /* 0x0000001095807819 */ /* 0x000fe200000006ff */
[----:B------:R-:W-:Y:S01]  /*7e20*/  FADD.FTZ R129, R180, -R129 ;  /* 0x80000081b4817221 */ /* 0x000fe20000010000 */
[----:B------:R-:W-:Y:S01]  /*7e30*/  SHF.L.U32 R154, R150, 0x10, RZ ;  /* 0x00000010969a7819 */ /* 0x000fe200000006ff */
[----:B------:R-:W-:Y:S01]  /*7e40*/  FADD.FTZ R153, R182, -R153 ;  /* 0x80000099b6997221 */ /* 0x000fe20000010000 */
[----:B------:R-:W-:Y:S01]  /*7e50*/  PRMT R156, R151, 0x7632, R156 ;  /* 0x00007632979c7816 */ /* 0x000fe2000000009c */
[----:B------:R-:W-:Y:S01]  /*7e60*/  FADD.FTZ R155, R184, -R155 ;  /* 0x8000009bb89b7221 */ /* 0x000fe20000010000 */
[-CC-:B------:R-:W-:Y:S01]  /*7e70*/  FFMA.FTZ R130, R186, R198.reuse, R203.reuse ;  /* 0x000000c6ba827223 */ /* 0x180fe200000100cb */
[-CC-:B------:R-:W-:Y:S01]  /*7e80*/  FFMA.FTZ R152, R188, R198.reuse, R203.reuse ;  /* 0x000000c6bc987223 */ /* 0x180fe200000100cb */
[-CC-:B0-----:R-:W-:Y:S01]  /*7e90*/  FFMA.FTZ R158, R190, R198.reuse, R203.reuse ;  /* 0x000000c6be9e7223 */ /* 0x181fe200000100cb */
[----:B------:R-:W-:Y:S01]  /*7ea0*/  FFMA.FTZ R203, R181, R198, R203 ;  /* 0x000000c6b5cb7223 */ /* 0x000fe200000100cb */
[----:B------:R-:W-:Y:S01]  /*7eb0*/  SHF.L.U32 R198, R156, 0x10, RZ ;  /* 0x000000109cc67819 */ /* 0x000fe200000006ff */
[----:B------:R-:W-:Y:S01]  /*7ec0*/  FADD.FTZ R157, R189, -R200 ;  /* 0x800000c8bd9d7221 */ /* 0x000fe20000010000 */
[C-C-:B-----5:R-:W-:Y:S01]  /*7ed0*/  FFMA.FTZ R129, R6.reuse, R129, R131.reuse ;  /* 0x0000008106817223 */ /* 0x160fe20000010083 */
[C---:B------:R-:W-:Y:S01]  /*7ee0*/  FFMA.FTZ R153, R6.reuse, R153, R128 ;  /* 0x0000009906997223 */ /* 0x040fe20000010080 */
        /* <DEDUP_REMOVED lines=10> */
[----:B------:R-:W-:Y:S01]  /*7f90*/  FADD.FTZ R131, R183, -R130 ;  /* 0x80000082b7837221 */ /* 0x000fe20000010000 */
[----:B------:R-:W-:Y:S01]  /*7fa0*/  SHF.L.U32 R198, R155, 0x10, RZ ;  /* 0x000000109bc67819 */ /* 0x000fe200000006ff */
[----:B------:R-:W-:Y:S01]  /*7fb0*/  FADD.FTZ R155, R185, -R152 ;  /* 0x80000098b99b7221 */ /* 0x000fe20000010000 */
[C---:B------:R-:W-:Y:S01]  /*7fc0*/  FFMA.FTZ R159, R6.reuse, R203, R159 ;  /* 0x000000cb069f7223 */ /* 0x040fe2000001009f */
[C---:B------:R-:W-:Y:S02]  /*7fd0*/  FFMA.FTZ R128, R6.reuse, R131, R128 ;  /* 0x0000008306807223 */ /* 0x040fe40000010080 */
        /* <DEDUP_REMOVED lines=11> */
.L_x_1258:
[----:B-1-34-:R-:W1:Y:S02]  /*8090*/  LDC.64 R152, c[0x0][0x470] ;  /* 0x00011c00ff987b82 */ /* 0x01ae640000000a00 */
[----:B-1----:R-:W-:-:S04]  /*80a0*/  ISETP.NE.U32.AND P1, PT, R152, RZ, PT ;  /* 0x000000ff9800720c */ /* 0x002fc80003f25070 */
[----:B------:R-:W-:-:S13]  /*80b0*/  ISETP.NE.AND.EX P1, PT, R153, RZ, PT, P1 ;  /* 0x000000ff9900720c */ /* 0x000fda0003f25310 */
[----:B------:R-:W-:Y:S05]  /*80c0*/  @!P1 BRA `(.L_x_1261) ;  /* 0x0000000000b49947 */ /* 0x000fea0003800000 */
[-CC-:B------:R-:W-:Y:S01]  /*80d0*/  FFMA.FTZ R133, R161, R198.reuse, R203.reuse ;  /* 0x000000c6a1857223 */ /* 0x180fe200000100cb */
        /* <DEDUP_REMOVED lines=44> */
.L_x_1261:
[----:B------:R-:W-:Y:S01]  /*83a0*/  PRMT R200, R151, 0x7632, R200 ;  /* 0x0000763297c87816 */ /* 0x000fe200000000c8 */
[-CC-:B------:R-:W-:Y:S01]  /*83b0*/  FFMA.FTZ R204, R194, R198.reuse, R203.reuse ;  /* 0x000000c6c2cc7223 */ /* 0x180fe200000100cb */
[-CC-:B0-----:R-:W-:Y:S01]  /*83c0*/  FFMA.FTZ R159, R181, R198.reuse, R203.reuse ;  /* 0x000000c6b59f7223 */ /* 0x181fe200000100cb */
[----:B------:R-:W-:Y:S01]  /*83d0*/  PRMT R152, R150, 0x7632, R152 ;  /* 0x0000763296987816 */ /* 0x000fe20000000098 */
[-CC-:B------:R-:W-:Y:S01]  /*83e0*/  FFMA.FTZ R156, R190, R198.reuse, R203.reuse ;  /* 0x000000c6be9c7223 */ /* 0x180fe200000100cb */
[-CC-:B------:R-:W-:Y:S01]  /*83f0*/  FFMA.FTZ R157, R179, R198.reuse, R203.reuse ;  /* 0x000000c6b39d7223 */ /* 0x180fe200000100cb */
[-CC-:B------:R-:W-:Y:S01]  /*8400*/  FFMA.FTZ R155, R177, R198.reuse, R203.reuse ;  /* 0x000000c6b19b7223 */ /* 0x180fe200000100cb */
[-CC-:B------:R-:W-:Y:S01]  /*8410*/  FFMA.FTZ R158, R188, R198.reuse, R203.reuse ;  /* 0x000000c6bc9e7223 */ /* 0x180fe200000100cb */
[-CC-:B------:R-:W-:Y:S01]  /*8420*/  FFMA.FTZ R153, R161, R198.reuse, R203.reuse ;  /* 0x000000c6a1997223 */ /* 0x180fe200000100cb */
[----:B------:R-:W-:Y:S01]  /*8430*/  FFMA.FTZ R198, R186, R198, R203 ;  /* 0x000000c6bac67223 */ /* 0x000fe200000100cb */
[----:B------:R-:W-:Y:S01]  /*8440*/  SHF.L.U32 R205, R200, 0x10, RZ ;  /* 0x00000010c8cd7819 */ /* 0x000fe200000006ff */
[----:B------:R-:W-:Y:S01]  /*8450*/  FADD.FTZ R203, R189, -R204 ;  /* 0x800000ccbdcb7221 */ /* 0x000fe20000010000 */
[----:B------:R-:W-:Y:S01]  /*8460*/  FADD.FTZ R201, R192, -R159 ;  /* 0x8000009fc0c97221 */ /* 0x000fe20000010000 */
[----:B------:R-:W-:Y:S01]  /*8470*/  SHF.L.U32 R152, R152, 0x10, RZ ;  /* 0x0000001098987819 */ /* 0x000fe200000006ff */
[----:B------:R-:W-:Y:S01]  /*8480*/  FADD.FTZ R159, R187, -R156 ;  /* 0x8000009cbb9f7221 */ /* 0x000fe20000010000 */
[----:B------:R-:W-:Y:S01]  /*8490*/  SHF.L.U32 R202, R151, 0x10, RZ ;  /* 0x0000001097ca7819 */ /* 0x000fe200000006ff */
[----:B-----5:R-:W-:Y:S01]  /*84a0*/  FFMA.FTZ R205, R6, R203, R205 ;  /* 0x000000cb06cd7223 */ /* 0x020fe200000100cd */
[----:B------:R-:W-:Y:S01]  /*84b0*/  SHF.L.U32 R154, R150, 0x10, RZ ;  /* 0x00000010969a7819 */ /* 0x000fe200000006ff */
[----:B------:R-:W-:Y:S01]  /*84c0*/  FADD.FTZ R157, R184, -R157 ;  /* 0x8000009db89d7221 */ /* 0x000fe20000010000 */
[C---:B------:R-:W-:Y:S01]  /*84d0*/  FFMA.FTZ R203, R6.reuse, R159, R152 ;  /* 0x0000009f06cb7223 */ /* 0x040fe20000010098 */
        /* <DEDUP_REMOVED lines=21> */
.L_x_1257:
        /* <DEDUP_REMOVED lines=45> */
.L_x_1263:
        /* <DEDUP_REMOVED lines=14> */
[----:B0-----:R-:W-:Y:S01]  /*89e0*/  FADD.FTZ R159, R187, -R152 ;  /* 0x80000098bb9f7221 */ /* 0x001fe20000010000 */
        /* <DEDUP_REMOVED lines=18> */
.L_x_1262:
        /* <DEDUP_REMOVED lines=37> */
.L_x_1264:
        /* <DEDUP_REMOVED lines=28> */
.L_x_1260:
        /* <DEDUP_REMOVED lines=9> */
.L_x_1256:
[----:B------:R-:W-:Y:S05]  /*8fb0*/  BSYNC.RECONVERGENT B0 ;  /* 0x0000000000007941 */ /* 0x000fea0003800200 */
.L_x_1255:
[----:B01-34-:R-:W0:Y:S02]  /*8fc0*/  LDC.64 R152, c[0x0][0x380] ;  /* 0x0000e000ff987b82 */ /* 0x01be240000000a00 */
[----:B0-----:R-:W-:-:S04]  /*8fd0*/  LEA R2, R152, R2, 0x2 ;  /* 0x0000000298027211 */ /* 0x001fc800078e10ff */
[----:B------:R-:W-:-:S13]  /*8fe0*/  ISETP.GE.AND P0, PT, R2, R153, PT ;  /* 0x000000990200720c */ /* 0x000fda0003f06270 */
[----:B------:R-:W-:Y:S05]  /*8ff0*/  @!P0 BRA `(.L_x_1265) ;  /* 0xffffff7400dc8947 */ /* 0x000fea000383ffff */
.L_x_1208:
[----:B------:R-:W-:Y:S05]  /*9000*/  BSYNC B1 ;  /* 0x0000000000017941 */ /* 0x000fea0003800000 */
.L_x_1207:
        /* <DEDUP_REMOVED lines=10> */
[----:B------:R-:W-:Y:S02]  /*90b0*/  LOP3.LUT R32, R34, 0x7f, RZ, 0x3c, !PT ;  /* 0x0000007f22207812 */ /* 0x000fe400078e3cff */
[----:B-1----:R-:W-:Y:S02]  /*90c0*/  LEA R7, R7, R4, 0x18 ;  /* 0x0000000407077211 */ /* 0x002fe400078ec0ff */
[----:B------:R-:W-:Y:S02]  /*90d0*/  LOP3.LUT R0, R3, 0x3e0, R0, 0xf8, !PT ;  /* 0x000003e003007812 */ /* 0x000fe400078ef800 */
[----:B------:R-:W-:Y:S02]  /*90e0*/  IADD3 R32, PT, PT, R32, R5, RZ ;  /* 0x0000000520207210 */ /* 0x000fe40007ffe0ff */
[----:B------:R-:W-:-:S02]  /*90f0*/  IADD3 R0, PT, PT, R0, R7, RZ ;  /* 0x0000000700007210 */ /* 0x000fc40007ffe0ff */
[----:B------:R-:W-:Y:S02]  /*9100*/  LEA R7, R34, R7, 0x2 ;  /* 0x0000000722077211 */ /* 0x000fe400078e10ff */
[----:B------:R-:W-:Y:S01]  /*9110*/  IADD3 R49, P0, PT, R49, R34, RZ ;  /* 0x0000002231317210 */ /* 0x000fe20007f1e0ff */
[----:B------:R-:W-:Y:S01]  /*9120*/  STS.128 [R0], R96 ;  /* 0x0000006000007388 */ /* 0x000fe20000000c00 */
[C---:B------:R-:W-:Y:S02]  /*9130*/  ISETP.GE.U32.AND P5, PT, R32.reuse, 0x80, PT ;  /* 0x000000802000780c */ /* 0x040fe40003fa6070 */
        /* <DEDUP_REMOVED lines=51> */
[----:B----4-:R-:W-:-:S03]  /*9470*/  FADD.FTZ R13, RZ, R13 ;  /* 0x0000000dff0d7221 */ /* 0x010fc60000010000 */
[----:B------:R-:W4:Y:S01]  /*9480*/  LDS R35, [R7+0x3200] ;  /* 0x0032000007237984 */ /* 0x000f220000000800 */
[----:B---3--:R-:W-:-:S03]  /*9490*/  FADD.FTZ R13, R13, R18 ;  /* 0x000000120d0d7221 */ /* 0x008fc60000010000 */
[----:B------:R-:W3:Y:S01]  /*94a0*/  LDS R37, [R7+0x3400] ;  /* 0x0034000007257984 */ /* 0x000ee20000000800 */
[----:B------:R-:W-:-:S03]  /*94b0*/  FADD.FTZ R2, R2, R23 ;  /* 0x0000001702027221 */ /* 0x000fc60000010000 */
        /* <DEDUP_REMOVED lines=14> */
[----:B----4-:R-:W-:Y:S01]  /*95a0*/  FADD.FTZ R35, R6, R35 ;  /* 0x0000002306237221 */ /* 0x010fe20000010000 */
[----:B---3--:R-:W-:Y:S01]  /*95b0*/  FADD.FTZ R37, R8, R37 ;  /* 0x0000002508257221 */ /* 0x008fe20000010000 */
        /* <DEDUP_REMOVED lines=15> */
[C---:B------:R-:W-:Y:S02]  /*96b0*/  IADD3 R40, P0, PT, R38.reuse, UR18, RZ ;  /* 0x0000001226287c10 */ /* 0x040fe4000ff1e0ff */
[----:B------:R-:W-:Y:S02]  /*96c0*/  SHF.L.U64.HI R49, R49, 0x2, R0 ;  /* 0x0000000231317819 */ /* 0x000fe40000010200 */
[----:B------:R-:W-:Y:S02]  /*96d0*/  IADD3 R38, P1, PT, R38, UR16, RZ ;  /* 0x0000001026267c10 */ /* 0x000fe4000ff3e0ff */
[----:B------:R-:W-:Y:S02]  /*96e0*/  IADD3.X R51, PT, PT, R49, UR19, RZ, P0, !PT ;  /* 0x0000001331337c10 */ /* 0x000fe400087fe4ff */
[----:B------:R-:W-:Y:S01]  /*96f0*/  ISETP.GE.U32.AND P0, PT, R32, 0x100, PT ;  /* 0x000001002000780c */ /* 0x000fe20003f06070 */
[----:B------:R-:W0:Y:S01]  /*9700*/  LDS R4, [R7] ;  /* 0x0000000007047984 */ /* 0x000e220000000800 */
[----:B------:R-:W-:-:S02]  /*9710*/  @P5 MOV R2, R40 ;  /* 0x0000002800025202 */ /* 0x000fc40000000f00 */
[-C--:B------:R-:W-:Y:S01]  /*9720*/  @P5 MOV R3, R51.reuse ;  /* 0x0000003300035202 */ /* 0x080fe20000000f00 */
[----:B------:R-:W1:Y:S01]  /*9730*/  LDS R43, [R7+0x1000] ;  /* 0x00100000072b7984 */ /* 0x000e620000000800 */
[----:B------:R-:W-:Y:S02]  /*9740*/  IADD3.X R49, PT, PT, R49, UR17, RZ, P1, !PT ;  /* 0x0000001131317c10 */ /* 0x000fe40008ffe4ff */
[----:B------:R-:W-:Y:S01]  /*9750*/  @P5 IADD3 R40, P1, PT, R40, 0x200, RZ ;  /* 0x0000020028285810 */ /* 0x000fe20007f3e0ff */
[----:B------:R-:W2:Y:S03]  /*9760*/  LDS R45, [R7+0x2000] ;  /* 0x00200000072d7984 */ /* 0x000ea60000000800 */
[----:B------:R-:W-:Y:S01]  /*9770*/  @P5 IADD3.X R51, PT, PT, RZ, R51, RZ, P1, !PT ;  /* 0x00000033ff335210 */ /* 0x000fe20000ffe4ff */
[----:B------:R-:W3:Y:S01]  /*9780*/  LDS R47, [R7+0x3000] ;  /* 0x00300000072f7984 */ /* 0x000ee20000000800 */
[----:B------:R-:W-:-:S03]  /*9790*/  ISETP.GE.U32.AND P1, PT, R32, 0x300, PT ;  /* 0x000003002000780c */ /* 0x000fc60003f26070 */
        /* <DEDUP_REMOVED lines=32> */
[----:B0-----:R-:W-:Y:S02]  /*99a0*/  FADD.FTZ R14, R14, R21 ;  /* 0x000000150e0e7221 */ /* 0x001fe40000010000 */
[----:B------:R-:W-:Y:S02]  /*99b0*/  LDS R19, [R7+0x1a00] ;  /* 0x001a000007137984 */ /* 0x000fe40000000800 */
[----:B-1----:R-:W-:Y:S01]  /*99c0*/  FADD.FTZ R29, R14, R29 ;  /* 0x0000001d0e1d7221 */ /* 0x002fe20000010000 */
[----:B------:R-:W-:Y:S01]  /*99d0*/  @P0 MOV R2, R40 ;  /* 0x0000002800020202 */ /* 0x000fe20000000f00 */
[----:B------:R-:W0:Y:S01]  /*99e0*/  LDS R6, [R7+0xc00] ;  /* 0x000c000007067984 */ /* 0x000e220000000800 */
[----:B------:R-:W-:-:S02]  /*99f0*/  @P0 IADD3 R40, P6, PT, R40, 0x200, RZ ;  /* 0x0000020028280810 */ /* 0x000fc40007fde0ff */
[-C--:B------:R-:W-:Y:S01]  /*9a00*/  @P0 MOV R3, R51.reuse ;  /* 0x0000003300030202 */ /* 0x080fe20000000f00 */
[----:B------:R-:W1:Y:S01]  /*9a10*/  LDS R17, [R7+0x1c00] ;  /* 0x001c000007117984 */ /* 0x000e620000000800 */
[----:B------:R-:W-:Y:S02]  /*9a20*/  @P0 IADD3.X R51, PT, PT, RZ, R51, RZ, P6, !PT ;  /* 0x00000033ff330210 */ /* 0x000fe400037fe4ff */
[----:B------:R-:W-:Y:S01]  /*9a30*/  @P0 IADD3 R38, P6, PT, R38, 0x200, RZ ;  /* 0x0000020026260810 */ /* 0x000fe20007fde0ff */
[----:B------:R-:W-:Y:S01]  /*9a40*/  LDS R31, [R7+0x3a00] ;  /* 0x003a0000071f7984 */ /* 0x000fe20000000800 */
[----:B---3--:R-:W-:Y:S02]  /*9a50*/  FADD.FTZ R15, RZ, R15 ;  /* 0x0000000fff0f7221 */ /* 0x008fe40000010000 */
[----:B------:R-:W-:Y:S01]  /*9a60*/  @P0 IADD3.X R49, PT, PT, RZ, R49, RZ, P6, !PT ;  /* 0x00000031ff310210 */ /* 0x000fe200037fe4ff */
[----:B------:R-:W3:Y:S01]  /*9a70*/  LDS R25, [R7+0x2c00] ;  /* 0x002c000007197984 */ /* 0x000ee20000000800 */
[----:B------:R-:W-:Y:S01]  /*9a80*/  ISETP.GE.U32.AND P6, PT, R32, 0x400, PT ;  /* 0x000004002000780c */ /* 0x000fe20003fc6070 */
[----:B----4-:R-:W-:-:S02]  /*9a90*/  FADD.FTZ R15, R15, R16 ;  /* 0x000000100f0f7221 */ /* 0x010fc40000010000 */
[----:B------:R-:W4:Y:S02]  /*9aa0*/  LDS R32, [R7+0x1400] ;  /* 0x0014000007207984 */ /* 0x000f240000000800 */
[----:B--2---:R-:W-:Y:S02]  /*9ab0*/  FADD.FTZ R15, R15, R18 ;  /* 0x000000120f0f7221 */ /* 0x004fe40000010000 */
[----:B------:R-:W2:Y:S02]  /*9ac0*/  LDS R8, [R7+0xe00] ;  /* 0x000e000007087984 */ /* 0x000ea40000000800 */
[----:B------:R-:W-:Y:S02]  /*9ad0*/  FADD.FTZ R15, R15, R10 ;  /* 0x0000000a0f0f7221 */ /* 0x000fe40000010000 */
[----:B------:R-:W2:Y:S01]  /*9ae0*/  LDS R21, [R7+0x1e00] ;  /* 0x001e000007157984 */ /* 0x000ea20000000800 */
[----:B------:R-:W-:-:S03]  /*9af0*/  FADD.FTZ R0, R0, R33 ;  /* 0x0000002100007221 */ /* 0x000fc60000010000 */
[----:B------:R-:W2:Y:S01]  /*9b00*/  LDS R33, [R7+0x3c00] ;  /* 0x003c000007217984 */ /* 0x000ea20000000800 */
        /* <DEDUP_REMOVED lines=8> */
[----:B------:R-:W-:Y:S01]  /*9b90*/  LDS R35, [R7+0x3e00] ;  /* 0x003e000007237984 */ /* 0x000fe20000000800 */
[----:B----4-:R-:W-:Y:S01]  /*9ba0*/  FADD.FTZ R23, R23, R32 ;  /* 0x0000002017177221 */ /* 0x010fe20000010000 */
[----:B-1----:R-:W-:Y:S02]  /*9bb0*/  @P4 MOV R2, R40 ;  /* 0x0000002800024202 */ /* 0x002fe40000000f00 */
[-C--:B------:R-:W-:Y:S01]  /*9bc0*/  @P4 MOV R3, R51.reuse ;  /* 0x0000003300034202 */ /* 0x080fe20000000f00 */
[----:B------:R-:W-:Y:S01]  /*9bd0*/  FADD.FTZ R23, R23, R34 ;  /* 0x0000002217177221 */ /* 0x000fe20000010000 */
[----:B------:R-:W-:Y:S01]  /*9be0*/  @P4 IADD3 R40, P0, PT, R40, 0x200, RZ ;  /* 0x0000020028284810 */ /* 0x000fe20007f1e0ff */
[----:B--2---:R-:W-:Y:S02]  /*9bf0*/  FADD.FTZ R8, RZ, R8 ;  /* 0x00000008ff087221 */ /* 0x004fe40000010000 */
[----:B------:R-:W-:Y:S01]  /*9c00*/  FADD.FTZ R27, R23, R36 ;  /* 0x00000024171b7221 */ /* 0x000fe20000010000 */
[----:B------:R-:W-:Y:S01]  /*9c10*/  @P4 IADD3.X R51, PT, PT, RZ, R51, RZ, P0, !PT ;  /* 0x00000033ff334210 */ /* 0x000fe200007fe4ff */
[----:B------:R-:W1:Y:S01]  /*9c20*/  LDS R23, [R7+0x2a00] ;  /* 0x002a000007177984 */ /* 0x000e620000000800 */
[----:B------:R-:W-:-:S03]  /*9c30*/  FADD.FTZ R8, R8, R21 ;  /* 0x0000001508087221 */ /* 0x000fc60000010000 */
[----:B------:R2:W-:Y:S01]  /*9c40*/  @P4 STG.E desc[UR10][R2.64], R27 ;  /* 0x0000001b02004986 */ /* 0x0005e2000c10190a */
[----:B------:R-:W-:-:S03]  /*9c50*/  FADD.FTZ R33, R6, R33 ;  /* 0x0000002106217221 */ /* 0x000fc60000010000 */
[----:B------:R-:W3:Y:S01]  /*9c60*/  LDS R27, [R7+0x2e00] ;  /* 0x002e0000071b7984 */ /* 0x000ee20000000800 */
[----:B0-----:R-:W-:Y:S01]  /*9c70*/  FADD.FTZ R0, RZ, R0 ;  /* 0x00000000ff007221 */ /* 0x001fe20000010000 */
[----:B--2---:R-:W-:Y:S02]  /*9c80*/  @P4 MOV R2, R38 ;  /* 0x0000002600024202 */ /* 0x004fe40000000f00 */
[----:B------:R-:W-:Y:S01]  /*9c90*/  @P4 MOV R3, R49 ;  /* 0x0000003100034202 */ /* 0x000fe20000000f00 */
[----:B------:R-:W-:Y:S01]  /*9ca0*/  FADD.FTZ R0, R0, R19 ;  /* 0x0000001300007221 */ /* 0x000fe20000010000 */
[----:B------:R-:W-:-:S03]  /*9cb0*/  @P4 IADD3 R38, P0, PT, R38, 0x200, RZ ;  /* 0x0000020026264810 */ /* 0x000fc60007f1e0ff */
[----:B------:R0:W-:Y:S01]  /*9cc0*/  @P4 STG.E desc[UR10][R2.64], R37 ;  /* 0x0000002502004986 */ /* 0x0001e2000c10190a */
[----:B------:R-:W-:Y:S02]  /*9cd0*/  @P4 IADD3.X R49, PT, PT, RZ, R49, RZ, P0, !PT ;  /* 0x00000031ff314210 */ /* 0x000fe400007fe4ff */
[----:B0-----:R-:W-:Y:S02]  /*9ce0*/  @P3 MOV R2, R40 ;  /* 0x0000002800023202 */ /* 0x001fe40000000f00 */
[-C--:B------:R-:W-:Y:S02]  /*9cf0*/  @P3 MOV R3, R51.reuse ;  /* 0x0000003300033202 */ /* 0x080fe40000000f00 */
[----:B------:R-:W-:Y:S01]  /*9d00*/  @P3 IADD3 R40, P0, PT, R40, 0x200, RZ ;  /* 0x0000020028283810 */ /* 0x000fe20007f1e0ff */
[----:B-1----:R-:W-:Y:S02]  /*9d10*/  FADD.FTZ R0, R0, R23 ;  /* 0x0000001700007221 */ /* 0x002fe40000010000 */
[----:B------:R0:W-:Y:S01]  /*9d20*/  @P3 STG.E desc[UR10][R2.64], R29 ;  /* 0x0000001d02003986 */ /* 0x0001e2000c10190a */
[----:B------:R-:W-:Y:S01]  /*9d30*/  @P3 IADD3.X R51, PT, PT, RZ, R51, RZ, P0, !PT ;  /* 0x00000033ff333210 */ /* 0x000fe200007fe4ff */
[----:B------:R-:W-:Y:S01]  /*9d40*/  FADD.FTZ R31, R0, R31 ;  /* 0x0000001f001f7221 */ /* 0x000fe20000010000 */
[----:B---3--:R-:W-:-:S04]  /*9d50*/  FADD.FTZ R8, R8, R27 ;  /* 0x0000001b08087221 */ /* 0x008fc80000010000 */
[----:B------:R-:W-:Y:S01]  /*9d60*/  FADD.FTZ R35, R8, R35 ;  /* 0x0000002308237221 */ /* 0x000fe20000010000 */
        /* <DEDUP_REMOVED lines=43> */
.L_x_1224:
        /* <DEDUP_REMOVED lines=8> */
.L_x_1267:
[----:B------:R-:W-:Y:S05]  /*a0a0*/  BSYNC B0 ;  /* 0x0000000000007941 */ /* 0x000fea0003800000 */
.L_x_1266:
        /* <DEDUP_REMOVED lines=8> */
.L_x_1268:
[----:B------:R-:W-:Y:S01]  /*a130*/  FADD.FTZ R152, R152, R201 ;  /* 0x000000c998987221 */ /* 0x000fe20000010000 */
[----:B------:R-:W-:-:S04]  /*a140*/  HFMA2 R204, -RZ, RZ, 0, 1.1920928955078125e-07 ;  /* 0x00000002ffcc7431 */ /* 0x000fc800000001ff */
[----:B------:R-:W-:Y:S02]  /*a150*/  MOV R203, R152 ;  /* 0x0000009800cb7202 */ /* 0x000fe40000000f00 */
[----:B------:R-:W-:-:S07]  /*a160*/  MOV R153, R202 ;  /* 0x000000ca00997202 */ /* 0x000fce0000000f00 */
[----:B------:R-:W-:Y:S05]  /*a170*/  WARPSYNC.COLLECTIVE R198, `(.L_x_1269) ;  /* 0x00000000c6087348 */ /* 0x000fea0003c00000 */
[----:B------:R0:W1:Y:S02]  /*a180*/  SHFL.BFLY P1, R202, R203, R204, R205 ;  /* 0x0c0000cccbca7389 */ /* 0x00006400000200cd */
[----:B01----:R-:W-:Y:S05]  /*a190*/  ENDCOLLECTIVE ;  /* 0x000000000000791b */ /* 0x003fea0003800000 */
.L_x_1269:
[----:B------:R-:W-:-:S05]  /*a1a0*/  FADD.FTZ R153, R153, R200 ;  /* 0x000000c899997221 */ /* 0x000fca0000010000 */
[----:B------:R-:W-:Y:S02]  /*a1b0*/  MOV R203, R153 ;  /* 0x0000009900cb7202 */ /* 0x000fe40000000f00 */
[----:B------:R-:W-:-:S07]  /*a1c0*/  MOV R155, R202 ;  /* 0x000000ca009b7202 */ /* 0x000fce0000000f00 */
[----:B------:R-:W-:Y:S05]  /*a1d0*/  WARPSYNC.COLLECTIVE R198, `(.L_x_1270) ;  /* 0x00000000c6087348 */ /* 0x000fea0003c00000 */
[----:B------:R0:W1:Y:S02]  /*a1e0*/  SHFL.BFLY P1, R202, R203, R204, R205 ;  /* 0x0c0000cccbca7389 */ /* 0x00006400000200cd */
[----:B01----:R-:W-:Y:S05]  /*a1f0*/  ENDCOLLECTIVE ;  /* 0x000000000000791b */ /* 0x003fea0003800000 */
.L_x_1270:
[----:B------:R-:W-:Y:S01]  /*a200*/  FADD.FTZ R155, R152, R155 ;  /* 0x0000009b989b7221 */ /* 0x000fe20000010000 */
[----:B------:R-:W-:-:S04]  /*a210*/  HFMA2 R204, -RZ, RZ, 0, 2.384185791015625e-07 ;  /* 0x00000004ffcc7431 */ /* 0x000fc800000001ff */
[----:B------:R-:W-:Y:S02]  /*a220*/  MOV R203, R155 ;  /* 0x0000009b00cb7202 */ /* 0x000fe40000000f00 */
[----:B------:R-:W-:-:S07]  /*a230*/  MOV R154, R202 ;  /* 0x000000ca009a7202 */ /* 0x000fce0000000f00 */
[----:B------:R-:W-:Y:S05]  /*a240*/  WARPSYNC.COLLECTIVE R198, `(.L_x_1271) ;  /* 0x00000000c6087348 */ /* 0x000fea0003c00000 */
[----:B------:R0:W1:Y:S02]  /*a250*/  SHFL.BFLY P1, R202, R203, R204, R205 ;  /* 0x0c0000cccbca7389 */ /* 0x00006400000200cd */
[----:B01----:R-:W-:Y:S05]  /*a260*/  ENDCOLLECTIVE ;  /* 0x000000000000791b */ /* 0x003fea0003800000 */
.L_x_1271:
[----:B------:R-:W-:-:S05]  /*a270*/  FADD.FTZ R154, R153, R154 ;  /* 0x0000009a999a7221 */ /* 0x000fca0000010000 */
[----:B------:R-:W-:Y:S02]  /*a280*/  MOV R203, R154 ;  /* 0x0000009a00cb7202 */ /* 0x000fe40000000f00 */
[----:B------:R-:W-:-:S07]  /*a290*/  MOV R156, R202 ;  /* 0x000000ca009c7202 */ /* 0x000fce0000000f00 */
[----:B------:R-:W-:Y:S05]  /*a2a0*/  WARPSYNC.COLLECTIVE R198, `(.L_x_1272) ;  /* 0x00000000c6087348 */ /* 0x000fea0003c00000 */
[----:B------:R0:W1:Y:S02]  /*a2b0*/  SHFL.BFLY P1, R202, R203, R204, R205 ;  /* 0x0c0000cccbca7389 */ /* 0x00006400000200cd */
[----:B01----:R-:W-:Y:S05]  /*a2c0*/  ENDCOLLECTIVE ;  /* 0x000000000000791b */ /* 0x003fea0003800000 */
.L_x_1272:
[----:B------:R-:W-:Y:S01]  /*a2d0*/  FADD.FTZ R156, R155, R156 ;  /* 0x0000009c9b9c7221 */ /* 0x000fe20000010000 */
[----:B------:R-:W-:-:S04]  /*a2e0*/  HFMA2 R204, -RZ, RZ, 0, 4.76837158203125e-07 ;  /* 0x00000008ffcc7431 */ /* 0x000fc800000001ff */
[----:B------:R-:W-:Y:S02]  /*a2f0*/  MOV R203, R156 ;  /* 0x0000009c00cb7202 */ /* 0x000fe40000000f00 */
[----:B------:R-:W-:-:S07]  /*a300*/  MOV R157, R202 ;  /* 0x000000ca009d7202 */ /* 0x000fce0000000f00 */
[----:B------:R-:W-:Y:S05]  /*a310*/  WARPSYNC.COLLECTIVE R198, `(.L_x_1273) ;  /* 0x00000000c6087348 */ /* 0x000fea0003c00000 */
[----:B------:R0:W1:Y:S02]  /*a320*/  SHFL.BFLY P1, R202, R203, R204, R205 ;  /* 0x0c0000cccbca7389 */ /* 0x00006400000200cd */
[----:B01----:R-:W-:Y:S05]  /*a330*/  ENDCOLLECTIVE ;  /* 0x000000000000791b */ /* 0x003fea0003800000 */
.L_x_1273:
[----:B------:R-:W-:-:S05]  /*a340*/  FADD.FTZ R157, R154, R157 ;  /* 0x0000009d9a9d7221 */ /* 0x000fca0000010000 */
[----:B------:R-:W-:Y:S02]  /*a350*/  MOV R203, R157 ;  /* 0x0000009d00cb7202 */ /* 0x000fe40000000f00 */
[----:B------:R-:W-:-:S07]  /*a360*/  MOV R159, R202 ;  /* 0x000000ca009f7202 */ /* 0x000fce0000000f00 */
[----:B------:R-:W-:Y:S05]  /*a370*/  WARPSYNC.COLLECTIVE R198, `(.L_x_1274) ;  /* 0x00000000c6087348 */ /* 0x000fea0003c00000 */
[----:B------:R0:W1:Y:S02]  /*a380*/  SHFL.BFLY P1, R202, R203, R204, R205 ;  /* 0x0c0000cccbca7389 */ /* 0x00006400000200cd */
[----:B01----:R-:W-:Y:S05]  /*a390*/  ENDCOLLECTIVE ;  /* 0x000000000000791b */ /* 0x003fea0003800000 */
.L_x_1274:
[----:B------:R-:W-:Y:S01]  /*a3a0*/  FADD.FTZ R159, R156, R159 ;  /* 0x0000009f9c9f7221 */ /* 0x000fe20000010000 */
[----:B------:R-:W-:-:S04]  /*a3b0*/  HFMA2 R204, -RZ, RZ, 0, 9.5367431640625e-07 ;  /* 0x00000010ffcc7431 */ /* 0x000fc800000001ff */
[----:B------:R-:W-:Y:S02]  /*a3c0*/  MOV R203, R159 ;  /* 0x0000009f00cb7202 */ /* 0x000fe40000000f00 */
[----:B------:R-:W-:-:S07]  /*a3d0*/  MOV R158, R202 ;  /* 0x000000ca009e7202 */ /* 0x000fce0000000f00 */
[----:B------:R-:W-:Y:S05]  /*a3e0*/  WARPSYNC.COLLECTIVE R198, `(.L_x_1275) ;  /* 0x00000000c6087348 */ /* 0x000fea0003c00000 */
[----:B------:R0:W1:Y:S02]  /*a3f0*/  SHFL.BFLY P1, R202, R203, R204, R205 ;  /* 0x0c0000cccbca7389 */ /* 0x00006400000200cd */
[----:B01----:R-:W-:Y:S05]  /*a400*/  ENDCOLLECTIVE ;  /* 0x000000000000791b */ /* 0x003fea0003800000 */
.L_x_1275:
[----:B------:R-:W-:-:S05]  /*a410*/  FADD.FTZ R158, R157, R158 ;  /* 0x0000009e9d9e7221 */ /* 0x000fca0000010000 */
[----:B------:R-:W-:Y:S02]  /*a420*/  MOV R203, R158 ;  /* 0x0000009e00cb7202 */ /* 0x000fe40000000f00 */
[----:B------:R-:W-:-:S07]  /*a430*/  MOV R152, R202 ;  /* 0x000000ca00987202 */ /* 0x000fce0000000f00 */
[----:B------:R-:W-:Y:S05]  /*a440*/  WARPSYNC.COLLECTIVE R198, `(.L_x_1276) ;  /* 0x00000000c6087348 */ /* 0x000fea0003c00000 */
[----:B------:R0:W1:Y:S02]  /*a450*/  SHFL.BFLY P1, R202, R203, R204, R205 ;  /* 0x0c0000cccbca7389 */ /* 0x00006400000200cd */
[----:B01----:R-:W-:Y:S05]  /*a460*/  ENDCOLLECTIVE ;  /* 0x000000000000791b */ /* 0x003fea0003800000 */
.L_x_1276:
[----:B------:R-:W-:Y:S01]  /*a470*/  MOV R153, R202 ;  /* 0x000000ca00997202 */ /* 0x000fe20000000f00 */
[----:B------:R-:W-:Y:S06]  /*a480*/  BRA `(.L_x_1277) ;  /* 0xffffff9000d87947 */ /* 0x000fec000383ffff */
.L_x_1278:
        /* <DEDUP_REMOVED lines=15> */
.L_x_6036:


//--------------------- .text._ZN10layer_norm31ln_parallel_residual_bwd_kernelINS_13Kernel_traitsIf13__nv_bfloat16S2_S2_fjLj1024ELj1ELj4ELj1ELj16ENS_18Kernel_traits_baseILj1024EfS2_S2_S2_fjLj128EEEEELb0ELb1ELb1EEEvNS_9BwdParamsE --------------------------
	.section	.text._ZN10layer_norm31ln_parallel_residual_bwd_kernelINS_13Kernel_traitsIf13__nv_bfloat16S2_S2_fjLj1024ELj1ELj4ELj1ELj16ENS_18Kernel_traits_baseILj1024EfS2_S2_S2_fjLj128EEEEELb0ELb1ELb1EEEvNS_9BwdParamsE,"ax",@progbits
	.align	128
        .global         _ZN10layer_norm31ln_parallel_residual_bwd_kernelINS_13Kernel_traitsIf13__nv_bfloat16S2_S2_fjLj1024ELj1ELj4ELj1ELj16ENS_18Kernel_traits_baseILj1024EfS2_S2_S2_fjLj128EEEEELb0ELb1ELb1EEEvNS_9BwdParamsE
        .type           _ZN10layer_norm31ln_parallel_residual_bwd_kernelINS_13Kernel_traitsIf13__nv_bfloat16S2_S2_fjLj1024ELj1ELj4ELj1ELj16ENS_18Kernel_traits_baseILj1024EfS2_S2_S2_fjLj128EEEEELb0ELb1ELb1EEEvNS_9BwdParamsE,@function
        .size           _ZN10layer_norm31ln_parallel_residual_bwd_kernelINS_13Kernel_traitsIf13__nv_bfloat16S2_S2_fjLj1024ELj1ELj4ELj1ELj16ENS_18Kernel_traits_baseILj1024EfS2_S2_S2_fjLj128EEEEELb0ELb1ELb1EEEvNS_9BwdParamsE,(.L_x_6037 - _ZN10layer_norm31ln_parallel_residual_bwd_kernelINS_13Kernel_traitsIf13__nv_bfloat16S2_S2_fjLj1024ELj1ELj4ELj1ELj16ENS_18Kernel_traits_baseILj1024EfS2_S2_S2_fjLj128EEEEELb0ELb1ELb1EEEvNS_9BwdParamsE)
        .other          _ZN10layer_norm31ln_parallel_residual_bwd_kernelINS_13Kernel_traitsIf13__nv_bfloat16S2_S2_fjLj1024ELj1ELj4ELj1ELj16ENS_18Kernel_traits_baseILj1024EfS2_S2_S2_fjLj128EEEEELb0ELb1ELb1EEEvNS_9BwdParamsE,@"STO_CUDA_ENTRY STV_DEFAULT"
_ZN10layer_norm31ln_parallel_residual_bwd_kernelINS_13Kernel_traitsIf13__nv_bfloat16S2_S2_fjLj1024ELj1ELj4ELj1ELj16ENS_18Kernel_traits_baseILj1024EfS2_S2_S2_fjLj128EEEEELb0ELb1ELb1EEEvNS_9BwdParamsE:
.text._ZN10layer_norm31ln_parallel_residual_bwd_kernelINS_13Kernel_traitsIf13__nv_bfloat16S2_S2_fjLj1024ELj1ELj4ELj1ELj16ENS_18Kernel_traits_baseILj1024EfS2_S2_S2_fjLj128EEEEELb0ELb1ELb1EEEvNS_9BwdParamsE:
        /* <DEDUP_REMOVED lines=33> */
[----:B-1----:R-:W-:Y:S02]  /*0210*/  SHF.R.U32.HI R0, RZ, 0x5, R3 ;  /* 0x00000005ff007819 */ /* 0x002fe40000011603 */
[----:B------:R-:W-:Y:S02]  /*0220*/  CS2R R34, SRZ ;  /* 0x0000000000227805 */ /* 0x000fe4000001ff00 */
[----:B------:R-:W-:Y:S02]  /*0230*/  CS2R R32, SRZ ;  /* 0x0000000000207805 */ /* 0x000fe4000001ff00 */
[----:B------:R-:W-:-:S02]  /*0240*/  CS2R R38, SRZ ;  /* 0x0000000000267805 */ /* 0x000fc4000001ff00 */
[----:B------:R-:W-:Y:S02]  /*0250*/  LOP3.LUT R2, R0, UR4, RZ, 0xfc, !PT ;  /* 0x0000000400027c12 */ /* 0x000fe4000f8efcff */
[----:B------:R-:W-:Y:S02]  /*0260*/  CS2R R36, SRZ ;  /* 0x0000000000247805 */ /* 0x000fe4000001ff00 */
[----:B------:R-:W-:Y:S02]  /*0270*/  CS2R R42, SRZ ;  /* 0x00000000002a7805 */ /* 0x000fe4000001ff00 */
[----:B------:R-:W-:Y:S02]  /*0280*/  CS2R R40, SRZ ;  /* 0x0000000000287805 */ /* 0x000fe4000001ff00 */
[----:B---3--:R-:W-:Y:S02]  /*0290*/  ISETP.GE.AND P0, PT, R2, UR5, PT ;  /* 0x0000000502007c0c */ /* 0x008fe4000bf06270 */
[----:B------:R-:W-:-:S02]  /*02a0*/  CS2R R54, SRZ ;  /* 0x0000000000367805 */ /* 0x000fc4000001ff00 */
[----:B------:R-:W-:Y:S02]  /*02b0*/  CS2R R52, SRZ ;  /* 0x0000000000347805 */ /* 0x000fe4000001ff00 */
[----:B------:R-:W-:Y:S02]  /*02c0*/  CS2R R58, SRZ ;  /* 0x00000000003a7805 */ /* 0x000fe4000001ff00 */
[----:B------:R-:W-:Y:S02]  /*02d0*/  CS2R R56, SRZ ;  /* 0x0000000000387805 */ /* 0x000fe4000001ff00 */
[----:B------:R-:W-:Y:S02]  /*02e0*/  CS2R R150, SRZ ;  /* 0x0000000000967805 */ /* 0x000fe4000001ff00 */
[----:B------:R-:W-:Y:S01]  /*02f0*/  CS2R R148, SRZ ;  /* 0x0000000000947805 */ /* 0x000fe2000001ff00 */
[----:B0-2-4-:R-:W-:Y:S06]  /*0300*/  @P0 BRA `(.L_x_1280) ;  /* 0x0000008800180947 */ /* 0x015fec0003800000 */
[----:B------:R-:W0:Y:S01]  /*0310*/  LDC.64 R6, c[0x0][0x3d0] ;  /* 0x0000f400ff067b82 */ /* 0x000e220000000a00 */
[----:B------:R1:W-:Y:S01]  /*0320*/  STL [R1+0x14], RZ ;  /* 0x000014ff01007387 */ /* 0x0003e20000100800 */
[----:B------:R-:W-:-:S03]  /*0330*/  LOP3.LUT R0, R3, 0x1f, RZ, 0xc0, !PT ;  /* 0x0000001f03007812 */ /* 0x000fc600078ec0ff */
[----:B------:R1:W-:Y:S04]  /*0340*/  STL [R1+0x10], RZ ;  /* 0x000010ff01007387 */ /* 0x0003e80000100800 */
[----:B------:R1:W-:Y:S04]  /*0350*/  STL [R1+0xc], RZ ;  /* 0x00000cff01007387 */ /* 0x0003e80000100800 */
[----:B------:R1:W-:Y:S04]  /*0360*/  STL [R1+0x8], RZ ;  /* 0x000008ff01007387 */ /* 0x0003e80000100800 */
[----:B------:R1:W-:Y:S04]  /*0370*/  STL [R1+0x4], RZ ;  /* 0x000004ff01007387 */ /* 0x0003e80000100800 */
[----:B------:R1:W-:Y:S01]  /*0380*/  STL [R1], RZ ;  /* 0x000000ff01007387 */ /* 0x0003e20000100800 */
[----:B0-----:R-:W-:-:S04]  /*0390*/  IMAD.WIDE.U32 R6, R0, 0x20, R6 ;  /* 0x0000002000067825 */ /* 0x001fc800078e0006 */
[----:B------:R-:W-:Y:S01]  /*03a0*/  HFMA2 R3, -RZ, RZ, 0, 0 ;  /* 0x00000000ff037431 */ /* 0x000fe200000001ff */
[----:B------:R-:W-:Y:S01]  /*03b0*/  BSSY B1, `(.L_x_1281) ;  /* 0x000083c000017945 */ /* 0x000fe20003800000 */
        /* <DEDUP_REMOVED lines=30> */
[----:B------:R0:W5:Y:S01]  /*05a0*/  LDG.E.128 R72, desc[UR10][R6.64] ;  /* 0x0000000a06487981 */ /* 0x000162000c1e1d00 */
[----:B------:R-:W-:-:S02]  /*05b0*/  CS2R R140, SRZ ;  /* 0x00000000008c7805 */ /* 0x000fc4000001ff00 */
[----:B------:R-:W-:Y:S02]  /*05c0*/  CS2R R142, SRZ ;  /* 0x00000000008e7805 */ /* 0x000fe4000001ff00 */
[----:B------:R-:W-:Y:S02]  /*05d0*/  CS2R R144, SRZ ;  /* 0x0000000000907805 */ /* 0x000fe4000001ff00 */
[----:B------:R-:W-:Y:S02]  /*05e0*/  CS2R R146, SRZ ;  /* 0x0000000000927805 */ /* 0x000fe4000001ff00 */
[----:B------:R-:W-:Y:S02]  /*05f0*/  MOV R148, RZ ;  /* 0x000000ff00947202 */ /* 0x000fe40000000f00 */
[----:B01----:R-:W-:-:S07]  /*0600*/  CS2R R6, SRZ ;  /* 0x0000000000067805 */ /* 0x003fce000001ff00 */
.L_x_1317:
[----:B------:R-:W0:Y:S08]  /*0610*/  LDC.64 R100, c[0x0][0x3c0] ;  /* 0x0000f000ff647b82 */ /* 0x000e300000000a00 */
[----:B------:R-:W1:Y:S08]  /*0620*/  LDC.64 R102, c[0x0][0x3c8] ;  /* 0x0000f200ff667b82 */ /* 0x000e700000000a00 */
[----:B------:R-:W2:Y:S01]  /*0630*/  LDC.64 R152, c[0x0][0x438] ;  /* 0x00010e00ff987b82 */ /* 0x000ea20000000a00 */
[----:B0-----:R-:W-:-:S06]  /*0640*/  IMAD.WIDE R100, R2, 0x4, R100 ;  /* 0x0000000402647825 */ /* 0x001fcc00078e0264 */
[----:B------:R-:W3:Y:S01]  /*0650*/  LDG.E R100, desc[UR10][R100.64] ;  /* 0x0000000a64647981 */ /* 0x000ee2000c1e1900 */
[----:B-1----:R-:W-:-:S05]  /*0660*/  IMAD.WIDE R102, R2, 0x4, R102 ;  /* 0x0000000402667825 */ /* 0x002fca00078e0266 */
[----:B-----5:R0:W5:Y:S01]  /*0670*/  LDG.E R151, desc[UR10][R102.64] ;  /* 0x0000000a66977981 */ /* 0x020162000c1e1900 */
[----:B------:R-:W-:Y:S01]  /*0680*/  IMAD R0, R2, UR13, RZ ;  /* 0x0000000d02007c24 */ /* 0x000fe2000f8e02ff */
[----:B------:R-:W-:Y:S01]  /*0690*/  ISETP.NE.AND P1, PT, RZ, UR12, PT ;  /* 0x0000000cff007c0c */ /* 0x000fe2000bf25270 */
[----:B------:R-:W1:Y:S01]  /*06a0*/  S2R R104, SR_TID.X ;  /* 0x0000000000687919 */ /* 0x000e620000002100 */
[----:B--2---:R-:W-:Y:S02]  /*06b0*/  ISETP.NE.U32.AND P0, PT, R152, RZ, PT ;  /* 0x000000ff9800720c */ /* 0x004fe40003f05070 */
[----:B------:R-:W-:Y:S02]  /*06c0*/  SHF.R.S32.HI R105, RZ, 0x1f, R0 ;  /* 0x0000001fff697819 */ /* 0x000fe40000011400 */
[----:B------:R-:W-:Y:S02]  /*06d0*/  ISETP.NE.AND.EX P0, PT, R153, RZ, PT, P0 ;  /* 0x000000ff9900720c */ /* 0x000fe40003f05300 */
[----:B------:R-:W-:-:S02]  /*06e0*/  LEA.HI R105, R105, R0, RZ, 0x3 ;  /* 0x0000000069697211 */ /* 0x000fc400078f18ff */
[----:B-1----:R-:W-:-:S04]  /*06f0*/  LOP3.LUT R104, R104, 0x1f, RZ, 0xc0, !PT ;  /* 0x0000001f68687812 */ /* 0x002fc800078ec0ff */
[----:B------:R-:W-:Y:S02]  /*0700*/  LEA.HI.SX32 R155, R105, R104, 0x1d ;  /* 0x00000068699b7211 */ /* 0x000fe400078feaff */
[----:B---3--:R-:W-:-:S03]  /*0710*/  FSEL R190, R100, RZ, !P1 ;  /* 0x000000ff64be7208 */ /* 0x008fc60004800000 */
[----:B0-----:R-:W-:Y:S05]  /*0720*/  @P0 BRA `(.L_x_1282) ;  /* 0x0000001000d80947 */ /* 0x001fea0003800000 */
[----:B------:R-:W0:Y:S01]  /*0730*/  LDC.64 R112, c[0x0][0x3a8] ;  /* 0x0000ea00ff707b82 */ /* 0x000e220000000a00 */
[----:B------:R-:W-:-:S07]  /*0740*/  IADD3 R154, PT, PT, R155, 0x20, RZ ;  /* 0x000000209b9a7810 */ /* 0x000fce0007ffe0ff */
[----:B------:R-:W1:Y:S01]  /*0750*/  LDC.64 R128, c[0x0][0x428] ;  /* 0x00010a00ff807b82 */ /* 0x000e620000000a00 */
[C---:B------:R-:W-:Y:S01]  /*0760*/  IADD3 R150, PT, PT, R155.reuse, 0x40, RZ ;  /* 0x000000409b967810 */ /* 0x040fe20007ffe0ff */
[----:B0-----:R-:W-:-:S04]  /*0770*/  IMAD.WIDE.U32 R100, R155, 0x10, R112 ;  /* 0x000000109b647825 */ /* 0x001fc800078e0070 */
[----:B------:R-:W-:Y:S02]  /*0780*/  IMAD.WIDE.U32 R104, R154, 0x10, R112 ;  /* 0x000000109a687825 */ /* 0x000fe400078e0070 */
[----:B------:R-:W2:Y:S02]  /*0790*/  LDG.E.128 R100, desc[UR10][R100.64] ;  /* 0x0000000a64647981 */ /* 0x000ea4000c1e1d00 */
[C---:B-1----:R-:W-:Y:S02]  /*07a0*/  IMAD.WIDE.U32 R116, R155.reuse, 0x10, R128 ;  /* 0x000000109b747825 */ /* 0x042fe400078e0080 */
[----:B------:R-:W3:Y:S01]  /*07b0*/  LDG.E.128 R104, desc[UR10][R104.64] ;  /* 0x0000000a68687981 */ /* 0x000ee2000c1e1d00 */
[----:B------:R-:W-:Y:S01]  /*07c0*/  IADD3 R149, PT, PT, R155, 0x60, RZ ;  /* 0x000000609b957810 */ /* 0x000fe20007ffe0ff */
[--C-:B------:R-:W-:Y:S02]  /*07d0*/  IMAD.WIDE.U32 R108, R150, 0x10, R112.reuse ;  /* 0x00000010966c7825 */ /* 0x100fe400078e0070 */
[----:B------:R-:W4:Y:S04]  /*07e0*/  LDG.E.128 R116, desc[UR10][R116.64] ;  /* 0x0000000a74747981 */ /* 0x000f28000c1e1d00 */
[----:B------:R-:W4:Y:S01]  /*07f0*/  LDG.E.128 R108, desc[UR10][R108.64] ;  /* 0x0000000a6c6c7981 */ /* 0x000f22000c1e1d00 */
[----:B------:R-:W-:-:S04]  /*0800*/  IMAD.WIDE.U32 R112, R149, 0x10, R112 ;  /* 0x0000001095707825 */ /* 0x000fc800078e0070 */
[--C-:B------:R-:W-:Y:S02]  /*0810*/  IMAD.WIDE.U32 R120, R154, 0x10, R128.reuse ;  /* 0x000000109a787825 */ /* 0x100fe400078e0080 */
[----:B------:R-:W4:Y:S04]  /*0820*/  LDG.E.128 R112, desc[UR10][R112.64] ;  /* 0x0000000a70707981 */ /* 0x000f28000c1e1d00 */
[----:B------:R-:W4:Y:S01]  /*0830*/  LDG.E.128 R120, desc[UR10][R120.64] ;  /* 0x0000000a78787981 */ /* 0x000f22000c1e1d00 */
[----:B------:R-:W-:-:S04]  /*0840*/  IMAD.WIDE.U32 R124, R150, 0x10, R128 ;  /* 0x00000010967c7825 */ /* 0x000fc800078e0080 */
[----:B------:R-:W-:Y:S02]  /*0850*/  IMAD.WIDE.U32 R128, R149, 0x10, R128 ;  /* 0x0000001095807825 */ /* 0x000fe400078e0080 */
[----:B------:R-:W4:Y:S04]  /*0860*/  LDG.E.128 R124, desc[UR10][R124.64] ;  /* 0x0000000a7c7c7981 */ /* 0x000f28000c1e1d00 */
[----:B------:R-:W4:Y:S01]  /*0870*/  LDG.E.128 R128, desc[UR10][R128.64] ;  /* 0x0000000a80807981 */ /* 0x000f22000c1e1d00 */
[C---:B--2---:R-:W-:Y:S02]  /*0880*/  PRMT R156, R100.reuse, 0x7632, R156 ;  /* 0x00007632649c7816 */ /* 0x044fe4000000009c */
[----:B------:R-:W-:Y:S02]  /*0890*/  SHF.L.U32 R157, R100, 0x10, RZ ;  /* 0x00000010649d7819 */ /* 0x000fe400000006ff */
[----:B---3--:R-:W-:-:S02]  /*08a0*/  PRMT R160, R104, 0x7632, R160 ;  /* 0x0000763268a07816 */ /* 0x008fc400000000a0 */
[C---:B------:R-:W-:Y:S02]  /*08b0*/  PRMT R100, R101.reuse, 0x7632, R100 ;  /* 0x0000763265647816 */ /* 0x040fe40000000064 */
[C---:B----4-:R-:W-:Y:S02]  /*08c0*/  PRMT R245, R116.reuse, 0x7632, R245 ;  /* 0x0000763274f57816 */ /* 0x050fe400000000f5 */
[----:B------:R-:W-:Y:S02]  /*08d0*/  SHF.L.U32 R159, R101, 0x10, RZ ;  /* 0x00000010659f7819 */ /* 0x000fe400000006ff */
[----:B------:R-:W-:Y:S01]  /*08e0*/  SHF.L.U32 R116, R116, 0x10, RZ ;  /* 0x0000001074747819 */ /* 0x000fe200000006ff */
[----:B------:R-:W-:Y:S01]  /*08f0*/  FADD.FTZ R0, -R190, R157 ;  /* 0x0000009dbe007221 */ /* 0x000fe20000010100 */
[C---:B------:R-:W-:Y:S02]  /*0900*/  PRMT R164, R108.reuse, 0x7632, R164 ;  /* 0x000076326ca47816 */ /* 0x040fe400000000a4 */
[----:B------:R-:W-:-:S02]  /*0910*/  SHF.L.U32 R173, R108, 0x10, RZ ;  /* 0x000000106cad7819 */ /* 0x000fc400000006ff */
[----:B------:R-:W-:Y:S02]  /*0920*/  SHF.L.U32 R101, R156, 0x10, RZ ;  /* 0x000000109c657819 */ /* 0x000fe400000006ff */
[C---:B------:R-:W-:Y:S02]  /*0930*/  PRMT R108, R109.reuse, 0x7632, R108 ;  /* 0x000076326d6c7816 */ /* 0x040fe4000000006c */
[----:B------:R-:W-:Y:S02]  /*0940*/  SHF.L.U32 R175, R109, 0x10, RZ ;  /* 0x000000106daf7819 */ /* 0x000fe400000006ff */
[----:B------:R-:W-:Y:S01]  /*0950*/  SHF.L.U32 R109, R160, 0x10, RZ ;  /* 0x00000010a06d7819 */ /* 0x000fe200000006ff */
[----:B------:R-:W-:Y:S01]  /*0960*/  FMUL.FTZ R241, R72, R116 ;  /* 0x0000007448f17220 */ /* 0x000fe20000410000 */
[----:B------:R-:W-:Y:S01]  /*0970*/  SHF.L.U32 R245, R245, 0x10, RZ ;  /* 0x00000010f5f57819 */ /* 0x000fe200000006ff */
[----:B------:R-:W-:Y:S01]  /*0980*/  FADD.FTZ R220, -R190, R101 ;  /* 0x00000065bedc7221 */ /* 0x000fe20000010100 */
[C---:B------:R-:W-:Y:S01]  /*0990*/  PRMT R158, R102.reuse, 0x7632, R158 ;  /* 0x00007632669e7816 */ /* 0x040fe2000000009e */
[----:B-----5:R-:W-:Y:S01]  /*09a0*/  FMUL.FTZ R0, R151, R0 ;  /* 0x0000000097007220 */ /* 0x020fe20000410000 */
[----:B------:R-:W-:Y:S01]  /*09b0*/  SHF.L.U32 R161, R102, 0x10, RZ ;  /* 0x0000001066a17819 */ /* 0x000fe200000006ff */
[----:B------:R-:W-:Y:S01]  /*09c0*/  FADD.FTZ R180, -R190, R109 ;  /* 0x0000006dbeb47221 */ /* 0x000fe20000010100 */
[----:B------:R-:W-:-:S02]  /*09d0*/  PRMT R102, R103, 0x7632, R102 ;  /* 0x0000763267667816 */ /* 0x000fc40000000066 */
[----:B------:R-:W-:Y:S02]  /*09e0*/  SHF.L.U32 R163, R103, 0x10, RZ ;  /* 0x0000001067a37819 */ /* 0x000fe400000006ff */
[----:B------:R-:W-:Y:S01]  /*09f0*/  PRMT R244, R117, 0x7632, R244 ;  /* 0x0000763275f47816 */ /* 0x000fe200000000f4 */
[----:B------:R-:W-:Y:S01]  /*0a00*/  FADD.FTZ R109, RZ, R241 ;  /* 0x000000f1ff6d7221 */ /* 0x000fe20000010000 */
[----:B------:R-:W-:Y:S01]  /*0a10*/  SHF.L.U32 R103, R100, 0x10, RZ ;  /* 0x0000001064677819 */ /* 0x000fe200000006ff */
[----:B------:R-:W-:Y:S01]  /*0a20*/  FMUL.FTZ R222, R73, R245 ;  /* 0x000000f549de7220 */ /* 0x000fe20000410000 */
[----:B------:R-:W-:Y:S01]  /*0a30*/  SHF.L.U32 R117, R117, 0x10, RZ ;  /* 0x0000001075757819 */ /* 0x000fe200000006ff */
[----:B------:R-:W-:Y:S01]  /*0a40*/  FADD.FTZ R212, -R190, R159 ;  /* 0x0000009fbed47221 */ /* 0x000fe20000010100 */
[C---:B------:R-:W-:Y:S01]  /*0a50*/  PRMT R243, R118.reuse, 0x7632, R243 ;  /* 0x0000763276f37816 */ /* 0x040fe200000000f3 */
[----:B------:R-:W-:Y:S01]  /*0a60*/  FMUL.FTZ R221, R151, R220 ;  /* 0x000000dc97dd7220 */ /* 0x000fe20000410000 */
[----:B------:R-:W-:Y:S01]  /*0a70*/  SHF.L.U32 R100, R118, 0x10, RZ ;  /* 0x0000001076647819 */ /* 0x000fe200000006ff */
[----:B------:R-:W-:Y:S01]  /*0a80*/  FFMA.FTZ R118, R0, R241, RZ ;  /* 0x000000f100767223 */ /* 0x000fe200000100ff */
[----:B------:R-:W-:Y:S01]  /*0a90*/  SHF.L.U32 R244, R244, 0x10, RZ ;  /* 0x00000010f4f47819 */ /* 0x000fe200000006ff */
[----:B------:R-:W-:Y:S01]  /*0aa0*/  FMUL.FTZ R240, R74, R117 ;  /* 0x000000754af07220 */ /* 0x000fe20000410000 */
[----:B------:R-:W-:Y:S01]  /*0ab0*/  FADD.FTZ R109, R109, R222 ;  /* 0x000000de6d6d7221 */ /* 0x000fe20000010000 */
[----:B------:R-:W-:Y:S01]  /*0ac0*/  SHF.L.U32 R165, R104, 0x10, RZ ;  /* 0x0000001068a57819 */ /* 0x000fe200000006ff */
[----:B------:R-:W-:Y:S01]  /*0ad0*/  FADD.FTZ R218, -R190, R103 ;  /* 0x00000067beda7221 */ /* 0x000fe20000010100 */
[----:B------:R-:W-:Y:S01]  /*0ae0*/  FMUL.FTZ R225, R151, R212 ;  /* 0x000000d497e17220 */ /* 0x000fe20000410000 */
[----:B------:R-:W-:Y:S01]  /*0af0*/  FFMA.FTZ R118, R221, R222, R118 ;  /* 0x000000dedd767223 */ /* 0x000fe20000010076 */
[----:B------:R-:W-:Y:S01]  /*0b00*/  PRMT R104, R105, 0x7632, R104 ;  /* 0x0000763269687816 */ /* 0x000fe20000000068 */
[----:B------:R-:W-:Y:S01]  /*0b10*/  FMUL.FTZ R220, R75, R244 ;  /* 0x000000f44bdc7220 */ /* 0x000fe20000410000 */
[----:B------:R-:W-:Y:S01]  /*0b20*/  SHF.L.U32 R167, R105, 0x10, RZ ;  /* 0x0000001069a77819 */ /* 0x000fe200000006ff */
[----:B------:R-:W-:Y:S01]  /*0b30*/  FADD.FTZ R109, R109, R240 ;  /* 0x000000f06d6d7221 */ /* 0x000fe20000010000 */
[----:B------:R-:W-:Y:S01]  /*0b40*/  PRMT R162, R106, 0x7632, R162 ;  /* 0x000076326aa27816 */ /* 0x000fe200000000a2 */
[----:B------:R-:W-:Y:S01]  /*0b50*/  FADD.FTZ R224, -R190, R161 ;  /* 0x000000a1bee07221 */ /* 0x000fe20000010100 */
[----:B------:R-:W-:Y:S01]  /*0b60*/  SHF.L.U32 R169, R106, 0x10, RZ ;  /* 0x000000106aa97819 */ /* 0x000fe200000006ff */
[----:B------:R-:W-:Y:S01]  /*0b70*/  FMUL.FTZ R219, R151, R218 ;  /* 0x000000da97db7220 */ /* 0x000fe20000410000 */
[C---:B------:R-:W-:Y:S01]  /*0b80*/  PRMT R166, R110.reuse, 0x7632, R166 ;  /* 0x000076326ea67816 */ /* 0x040fe200000000a6 */
[----:B------:R-:W-:Y:S01]  /*0b90*/  FFMA.FTZ R118, R225, R240, R118 ;  /* 0x000000f0e1767223 */ /* 0x000fe20000010076 */
[----:B------:R-:W-:-:S02]  /*0ba0*/  SHF.L.U32 R177, R110, 0x10, RZ ;  /* 0x000000106eb17819 */ /* 0x000fc400000006ff */
[----:B------:R-:W-:Y:S02]  /*0bb0*/  SHF.L.U32 R105, R158, 0x10, RZ ;  /* 0x000000109e697819 */ /* 0x000fe400000006ff */
[C---:B------:R-:W-:Y:S02]  /*0bc0*/  PRMT R106, R107.reuse, 0x7632, R106 ;  /* 0x000076326b6a7816 */ /* 0x040fe4000000006a */
[----:B------:R-:W-:Y:S02]  /*0bd0*/  SHF.L.U32 R171, R107, 0x10, RZ ;  /* 0x000000106bab7819 */ /* 0x000fe400000006ff */
[C---:B------:R-:W-:Y:S02]  /*0be0*/  PRMT R110, R111.reuse, 0x7632, R110 ;  /* 0x000076326f6e7816 */ /* 0x040fe4000000006e */
[----:B------:R-:W-:Y:S02]  /*0bf0*/  SHF.L.U32 R179, R111, 0x10, RZ ;  /* 0x000000106fb37819 */ /* 0x000fe400000006ff */
[----:B------:R-:W-:-:S02]  /*0c00*/  PRMT R178, R114, 0x7632, R178 ;  /* 0x0000763272b27816 */ /* 0x000fc400000000b2 */
[----:B------:R-:W-:Y:S02]  /*0c10*/  SHF.L.U32 R107, R102, 0x10, RZ ;  /* 0x00000010666b7819 */ /* 0x000fe400000006ff */
[----:B------:R-:W-:Y:S01]  /*0c20*/  SHF.L.U32 R111, R104, 0x10, RZ ;  /* 0x00000010686f7819 */ /* 0x000fe200000006ff */
[----:B------:R-:W-:Y:S01]  /*0c30*/  FMUL.FTZ R239, R68, R100 ;  /* 0x0000006444ef7220 */ /* 0x000fe20000410000 */
[C---:B------:R-:W-:Y:S02]  /*0c40*/  PRMT R237, R120.reuse, 0x7632, R237 ;  /* 0x0000763278ed7816 */ /* 0x040fe400000000ed */
[----:B------:R-:W-:Y:S01]  /*0c50*/  SHF.L.U32 R102, R120, 0x10, RZ ;  /* 0x0000001078667819 */ /* 0x000fe200000006ff */
[----:B------:R-:W-:Y:S01]  /*0c60*/  FADD.FTZ R120, R109, R220 ;  /* 0x000000dc6d787221 */ /* 0x000fe20000010000 */
[----:B------:R-:W-:Y:S01]  /*0c70*/  SHF.L.U32 R243, R243, 0x10, RZ ;  /* 0x00000010f3f37819 */ /* 0x000fe200000006ff */
[C---:B------:R-:W-:Y:S01]  /*0c80*/  FADD.FTZ R172, -R190.reuse, R169 ;  /* 0x000000a9beac7221 */ /* 0x040fe20000010100 */
[----:B------:R-:W-:Y:S01]  /*0c90*/  FADD.FTZ R208, -R190, R105 ;  /* 0x00000069bed07221 */ /* 0x000fe20000010100 */
[----:B------:R-:W-:Y:S01]  /*0ca0*/  FMUL.FTZ R224, R151, R224 ;  /* 0x000000e097e07220 */ /* 0x000fe20000410000 */
[----:B------:R-:W-:Y:S01]  /*0cb0*/  FFMA.FTZ R109, R219, R220, R118 ;  /* 0x000000dcdb6d7223 */ /* 0x000fe20000010076 */
[----:B------:R-:W-:Y:S01]  /*0cc0*/  SHF.L.U32 R169, R178, 0x10, RZ ;  /* 0x00000010b2a97819 */ /* 0x000fe200000006ff */
[----:B------:R-:W-:Y:S01]  /*0cd0*/  FADD.FTZ R178, -R190, R111 ;  /* 0x0000006fbeb27221 */ /* 0x000fe20000010100 */
[----:B------:R-:W-:Y:S01]  /*0ce0*/  PRMT R242, R119, 0x7632, R242 ;  /* 0x0000763277f27816 */ /* 0x000fe200000000f2 */
[----:B------:R-:W-:Y:S01]  /*0cf0*/  FMUL.FTZ R218, R69, R243 ;  /* 0x000000f345da7220 */ /* 0x000fe20000410000 */
[----:B------:R-:W-:Y:S01]  /*0d00*/  SHF.L.U32 R101, R119, 0x10, RZ ;  /* 0x0000001077657819 */ /* 0x000fe200000006ff */
[----:B------:R-:W-:Y:S01]  /*0d10*/  FADD.FTZ R111, R120, R239 ;  /* 0x000000ef786f7221 */ /* 0x000fe20000010000 */
[----:B------:R-:W-:Y:S01]  /*0d20*/  FADD.FTZ R216, -R190, R163 ;  /* 0x000000a3bed87221 */ /* 0x000fe20000010100 */
[----:B------:R-:W-:Y:S01]  /*0d30*/  FMUL.FTZ R217, R151, R208 ;  /* 0x000000d097d97220 */ /* 0x000fe20000410000 */
[----:B------:R-:W-:Y:S01]  /*0d40*/  FFMA.FTZ R118, R224, R239, R109 ;  /* 0x000000efe0767223 */ /* 0x000fe2000001006d */
[----:B------:R-:W-:Y:S01]  /*0d50*/  SHF.L.U32 R242, R242, 0x10, RZ ;  /* 0x00000010f2f27819 */ /* 0x000fe200000006ff */
[----:B------:R-:W-:Y:S01]  /*0d60*/  FMUL.FTZ R238, R70, R101 ;  /* 0x0000006546ee7220 */ /* 0x000fe20000410000 */
[----:B------:R-:W-:Y:S01]  /*0d70*/  FADD.FTZ R111, R111, R218 ;  /* 0x000000da6f6f7221 */ /* 0x000fe20000010000 */
[----:B------:R-:W-:Y:S01]  /*0d80*/  FADD.FTZ R204, -R190, R107 ;  /* 0x0000006bbecc7221 */ /* 0x000fe20000010100 */
[----:B------:R-:W-:Y:S01]  /*0d90*/  FMUL.FTZ R223, R151, R216 ;  /* 0x000000d897df7220 */ /* 0x000fe20000410000 */
[----:B------:R-:W-:Y:S01]  /*0da0*/  FFMA.FTZ R118, R217, R218, R118 ;  /* 0x000000dad9767223 */ /* 0x000fe20000010076 */
[----:B------:R-:W-:Y:S01]  /*0db0*/  SHF.L.U32 R185, R114, 0x10, RZ ;  /* 0x0000001072b97819 */ /* 0x000fe200000006ff */
[----:B------:R-:W-:Y:S01]  /*0dc0*/  FMUL.FTZ R216, R71, R242 ;  /* 0x000000f247d87220 */ /* 0x000fe20000410000 */
[----:B------:R-:W-:Y:S01]  /*0dd0*/  FADD.FTZ R111, R111, R238 ;  /* 0x000000ee6f6f7221 */ /* 0x000fe20000010000 */
[----:B------:R-:W-:Y:S01]  /*0de0*/  PRMT R168, R112, 0x7632, R168 ;  /* 0x0000763270a87816 */ /* 0x000fe200000000a8 */
[----:B------:R-:W-:Y:S01]  /*0df0*/  FADD.FTZ R170, -R190, R165 ;  /* 0x000000a5beaa7221 */ /* 0x000fe20000010100 */
[----:B------:R-:W-:Y:S01]  /*0e00*/  SHF.L.U32 R181, R112, 0x10, RZ ;  /* 0x0000001070b57819 */ /* 0x000fe200000006ff */
[----:B------:R-:W-:Y:S01]  /*0e10*/  FMUL.FTZ R215, R151, R204 ;  /* 0x000000cc97d77220 */ /* 0x000fe20000410000 */
[----:B------:R-:W-:Y:S01]  /*0e20*/  FFMA.FTZ R118, R223, R238, R118 ;  /* 0x000000eedf767223 */ /* 0x000fe20000010076 */
[----:B------:R-:W-:Y:S01]  /*0e30*/  PRMT R112, R113, 0x7632, R112 ;  /* 0x0000763271707816 */ /* 0x000fe20000000070 */
[----:B------:R-:W-:Y:S01]  /*0e40*/  FADD.FTZ R174, -R190, R179 ;  /* 0x000000b3beae7221 */ /* 0x000fe20000010100 */
[----:B------:R-:W-:Y:S01]  /*0e50*/  PRMT R114, R115, 0x7632, R114 ;  /* 0x0000763273727816 */ /* 0x000fe20000000072 */
[----:B------:R-:W-:Y:S01]  /*0e60*/  FADD.FTZ R111, R111, R216 ;  /* 0x000000d86f6f7221 */ /* 0x000fe20000010000 */
[----:B------:R-:W-:Y:S01]  /*0e70*/  SHF.L.U32 R161, R166, 0x10, RZ ;  /* 0x00000010a6a17819 */ /* 0x000fe200000006ff */
[----:B------:R-:W-:Y:S01]  /*0e80*/  FMUL.FTZ R166, R64, R102 ;  /* 0x0000006640a67220 */ /* 0x000fe20000410000 */
[----:B------:R-:W-:Y:S01]  /*0e90*/  SHF.L.U32 R237, R237, 0x10, RZ ;  /* 0x00000010eded7819 */ /* 0x000fe200000006ff */
[----:B------:R-:W-:Y:S01]  /*0ea0*/  FADD.FTZ R214, -R190, R167 ;  /* 0x000000a7bed67221 */ /* 0x000fe20000010100 */
[----:B------:R-:W-:Y:S01]  /*0eb0*/  SHF.L.U32 R163, R110, 0x10, RZ ;  /* 0x000000106ea37819 */ /* 0x000fe200000006ff */
[----:B------:R-:W-:Y:S01]  /*0ec0*/  FADD.FTZ R110, -R190, R185 ;  /* 0x000000b9be6e7221 */ /* 0x000fe20000010100 */
[----:B------:R-:W-:Y:S01]  /*0ed0*/  SHF.L.U32 R183, R113, 0x10, RZ ;  /* 0x0000001071b77819 */ /* 0x000fe200000006ff */
[----:B------:R-:W-:Y:S01]  /*0ee0*/  FMUL.FTZ R170, R151, R170 ;  /* 0x000000aa97aa7220 */ /* 0x000fe20000410000 */
[----:B------:R-:W-:Y:S01]  /*0ef0*/  SHF.L.U32 R187, R115, 0x10, RZ ;  /* 0x0000001073bb7819 */ /* 0x000fe200000006ff */
[----:B------:R-:W-:Y:S01]  /*0f00*/  FFMA.FTZ R109, R215, R216, R118 ;  /* 0x000000d8d76d7223 */ /* 0x000fe20000010076 */
[----:B------:R-:W-:Y:S01]  /*0f10*/  SHF.L.U32 R113, R162, 0x10, RZ ;  /* 0x00000010a2717819 */ /* 0x000fe200000006ff */
[----:B------:R-:W-:Y:S01]  /*0f20*/  FADD.FTZ R210, -R190, R171 ;  /* 0x000000abbed27221 */ /* 0x000fe20000010100 */
[----:B------:R-:W-:-:S02]  /*0f30*/  SHF.L.U32 R115, R106, 0x10, RZ ;  /* 0x000000106a737819 */ /* 0x000fc400000006ff */
[----:B------:R-:W-:Y:S02]  /*0f40*/  SHF.L.U32 R157, R164, 0x10, RZ ;  /* 0x00000010a49d7819 */ /* 0x000fe400000006ff */
[----:B------:R-:W-:Y:S02]  /*0f50*/  SHF.L.U32 R159, R108, 0x10, RZ ;  /* 0x000000106c9f7819 */ /* 0x000fe400000006ff */
[----:B------:R-:W-:Y:S02]  /*0f60*/  SHF.L.U32 R165, R168, 0x10, RZ ;  /* 0x00000010a8a57819 */ /* 0x000fe400000006ff */
[----:B------:R-:W-:Y:S02]  /*0f70*/  SHF.L.U32 R167, R112, 0x10, RZ ;  /* 0x0000001070a77819 */ /* 0x000fe400000006ff */
[C---:B------:R-:W-:Y:S02]  /*0f80*/  PRMT R228, R129.reuse, 0x7632, R228 ;  /* 0x0000763281e47816 */ /* 0x040fe400000000e4 */
[----:B------:R-:W-:Y:S01]  /*0f90*/  SHF.L.U32 R185, R129, 0x10, RZ ;  /* 0x0000001081b97819 */ /* 0x000fe200000006ff */
[----:B------:R-:W-:Y:S01]  /*0fa0*/  FMUL.FTZ R129, R151, R174 ;  /* 0x000000ae97817220 */ /* 0x000fe20000410000 */
[----:B------:R-:W-:Y:S01]  /*0fb0*/  SHF.L.U32 R171, R114, 0x10, RZ ;  /* 0x0000001072ab7819 */ /* 0x000fe200000006ff */
[----:B------:R-:W-:Y:S01]  /*0fc0*/  FADD.FTZ R202, -R190, R175 ;  /* 0x000000afbeca7221 */ /* 0x000fe20000010100 */
[----:B------:R-:W-:Y:S01]  /*0fd0*/  PRMT R236, R121, 0x7632, R236 ;  /* 0x0000763279ec7816 */ /* 0x000fe200000000ec */
[----:B------:R-:W-:Y:S01]  /*0fe0*/  FMUL.FTZ R174, R65, R237 ;  /* 0x000000ed41ae7220 */ /* 0x000fe20000410000 */
[----:B------:R-:W-:Y:S01]  /*0ff0*/  SHF.L.U32 R103, R121, 0x10, RZ ;  /* 0x0000001079677819 */ /* 0x000fe200000006ff */
[----:B------:R-:W-:Y:S01]  /*1000*/  FADD.FTZ R111, R111, R166 ;  /* 0x000000a66f6f7221 */ /* 0x000fe20000010000 */
        /* <DEDUP_REMOVED lines=17> */
[----:B------:R-:W-:Y:S01]  /*1120*/  FADD.FTZ R190, -R190, R171 ;  /* 0x000000abbebe7221 */ /* 0x000fe20000010100 */
        /* <DEDUP_REMOVED lines=9> */
[----:B------:R-:W-:Y:S01]  /*11c0*/  FMUL.FTZ R177, R151, R178 ;  /* 0x000000b297b17220 */ /* 0x000fe20000410000 */
[----:B------:R-:W-:Y:S01]  /*11d0*/  FFMA.FTZ R118, R171, R167, R118 ;  /* 0x000000a7ab767223 */ /* 0x000fe20000010076 */
[----:B------:R-:W-:Y:S01]  /*11e0*/  SHF.L.U32 R235, R235, 0x10, RZ ;  /* 0x00000010ebeb7819 */ /* 0x000fe200000006ff */
[----:B------:R-:W-:Y:S01]  /*11f0*/  FMUL.FTZ R168, R60, R158 ;  /* 0x0000009e3ca87220 */ /* 0x000fe20000410000 */
[----:B------:R-:W-:Y:S01]  /*1200*/  FADD.FTZ R113, R113, R176 ;  /* 0x000000b071717221 */ /* 0x000fe20000010000 */
[----:B------:R-:W-:Y:S01]  /*1210*/  FMUL.FTZ R172, R151, R172 ;  /* 0x000000ac97ac7220 */ /* 0x000fe20000410000 */
[----:B------:R-:W-:Y:S01]  /*1220*/  FFMA.FTZ R115, R177, R176, R118 ;  /* 0x000000b0b1737223 */ /* 0x000fe20000010076 */
[----:B------:R-:W-:Y:S01]  /*1230*/  PRMT R234, R123, 0x7632, R234 ;  /* 0x000076327bea7816 */ /* 0x000fe200000000ea */
        /* <DEDUP_REMOVED lines=16> */
[----:B------:R-:W-:Y:S01]  /*1340*/  PRMT R232, R125, 0x7632, R232 ;  /* 0x000076327de87816 */ /* 0x000fe200000000e8 */
[----:B------:R-:W-:Y:S01]  /*1350*/  FADD.FTZ R118, R113, R180 ;  /* 0x000000b471767221 */ /* 0x000fe20000010000 */
[----:B------:R-:W-:Y:S01]  /*1360*/  SHF.L.U32 R161, R125, 0x10, RZ ;  /* 0x000000107da17819 */ /* 0x000fe200000006ff */
[----:B------:R-:W-:Y:S01]  /*1370*/  FMUL.FTZ R125, R56, R160 ;  /* 0x000000a0387d7220 */ /* 0x000fe20000410000 */
[C---:B------:R-:W-:Y:S01]  /*1380*/  PRMT R231, R126.reuse, 0x7632, R231 ;  /* 0x000076327ee77816 */ /* 0x040fe200000000e7 */
[----:B------:R-:W-:Y:S01]  /*1390*/  FFMA.FTZ R113, R181, R180, R114 ;  /* 0x000000b4b5717223 */ /* 0x000fe20000010072 */
[----:B------:R-:W-:Y:S01]  /*13a0*/  SHF.L.U32 R182, R126, 0x10, RZ ;  /* 0x000000107eb67819 */ /* 0x000fe200000006ff */
[----:B------:R-:W-:Y:S01]  /*13b0*/  FMUL.FTZ R126, R151, R206 ;  /* 0x000000ce977e7220 */ /* 0x000fe20000410000 */
[----:B------:R-:W-:Y:S01]  /*13c0*/  SHF.L.U32 R233, R233, 0x10, RZ ;  /* 0x00000010e9e97819 */ /* 0x000fe200000006ff */
[----:B------:R-:W-:Y:S01]  /*13d0*/  FMUL.FTZ R162, R151, R162 ;  /* 0x000000a297a27220 */ /* 0x000fe20000410000 */
[----:B------:R-:W-:Y:S01]  /*13e0*/  PRMT R227, R130, 0x7632, R227 ;  /* 0x0000763282e37816 */ /* 0x000fe200000000e3 */
[----:B------:R-:W-:Y:S01]  /*13f0*/  FFMA.FTZ R119, R126, R125, R113 ;  /* 0x0000007d7e777223 */ /* 0x000fe20000010071 */
[----:B------:R-:W-:Y:S01]  /*1400*/  SHF.L.U32 R186, R130, 0x10, RZ ;  /* 0x0000001082ba7819 */ /* 0x000fe200000006ff */
[----:B------:R-:W-:Y:S01]  /*1410*/  FMUL.FTZ R130, R57, R233 ;  /* 0x000000e939827220 */ /* 0x000fe20000410000 */
[----:B------:R-:W-:Y:S01]  /*1420*/  FADD.FTZ R115, R118, R125 ;  /* 0x0000007d76737221 */ /* 0x000fe20000010000 */
[C---:B------:R-:W-:Y:S01]  /*1430*/  PRMT R230, R127.reuse, 0x7632, R230 ;  /* 0x000076327fe67816 */ /* 0x040fe200000000e6 */
[----:B------:R-:W-:Y:S01]  /*1440*/  FMUL.FTZ R124, R58, R161 ;  /* 0x000000a13a7c7220 */ /* 0x000fe20000410000 */
[----:B------:R-:W-:Y:S01]  /*1450*/  SHF.L.U32 R183, R127, 0x10, RZ ;  /* 0x000000107fb77819 */ /* 0x000fe200000006ff */
[----:B------:R-:W-:Y:S01]  /*1460*/  FMUL.FTZ R127, R151, R202 ;  /* 0x000000ca977f7220 */ /* 0x000fe20000410000 */
[----:B------:R-:W-:Y:S01]  /*1470*/  SHF.L.U32 R232, R232, 0x10, RZ ;  /* 0x00000010e8e87819 */ /* 0x000fe200000006ff */
[----:B------:R-:W-:Y:S01]  /*1480*/  FFMA.FTZ R118, R162, R130, R119 ;  /* 0x00000082a2767223 */ /* 0x000fe20000010077 */
[----:B------:R-:W-:Y:S01]  /*1490*/  FADD.FTZ R121, R115, R130 ;  /* 0x0000008273797221 */ /* 0x000fe20000010000 */
[----:B------:R-:W-:Y:S01]  /*14a0*/  PRMT R226, R131, 0x7632, R226 ;  /* 0x0000763283e27816 */ /* 0x000fe200000000e2 */
[----:B------:R-:W-:Y:S01]  /*14b0*/  FMUL.FTZ R163, R151, R198 ;  /* 0x000000c697a37220 */ /* 0x000fe20000410000 */
[----:B------:R-:W-:Y:S01]  /*14c0*/  SHF.L.U32 R246, R131, 0x10, RZ ;  /* 0x0000001083f67819 */ /* 0x000fe200000006ff */
[----:B------:R-:W-:Y:S01]  /*14d0*/  FMUL.FTZ R131, R59, R232 ;  /* 0x000000e83b837220 */ /* 0x000fe20000410000 */
[----:B------:R-:W-:Y:S01]  /*14e0*/  FFMA.FTZ R118, R127, R124, R118 ;  /* 0x0000007c7f767223 */ /* 0x000fe20000010076 */
[----:B------:R-:W-:Y:S01]  /*14f0*/  FADD.FTZ R120, R121, R124 ;  /* 0x0000007c79787221 */ /* 0x000fe20000010000 */
[----:B------:R-:W-:Y:S01]  /*1500*/  PRMT R229, R128, 0x7632, R229 ;  /* 0x0000763280e57816 */ /* 0x000fe200000000e5 */
[----:B------:R-:W-:Y:S01]  /*1510*/  FMUL.FTZ R123, R52, R182 ;  /* 0x000000b6347b7220 */ /* 0x000fe20000410000 */
[----:B------:R-:W-:Y:S01]  /*1520*/  SHF.L.U32 R184, R128, 0x10, RZ ;  /* 0x0000001080b87819 */ /* 0x000fe200000006ff */
[----:B------:R-:W-:Y:S01]  /*1530*/  FMUL.FTZ R128, R151, R200 ;  /* 0x000000c897807220 */ /* 0x000fe20000410000 */
[----:B------:R-:W-:Y:S01]  /*1540*/  SHF.L.U32 R231, R231, 0x10, RZ ;  /* 0x00000010e7e77819 */ /* 0x000fe200000006ff */
[----:B------:R-:W-:Y:S01]  /*1550*/  FFMA.FTZ R121, R163, R131, R118 ;  /* 0x00000083a3797223 */ /* 0x000fe20000010076 */
[----:B------:R-:W-:Y:S01]  /*1560*/  FADD.FTZ R120, R120, R131 ;  /* 0x0000008378787221 */ /* 0x000fe20000010000 */
[C---:B------:R-:W-:Y:S01]  /*1570*/  FMUL.FTZ R111, R151.reuse, R156 ;  /* 0x0000009c976f7220 */ /* 0x040fe20000410000 */
[----:B------:R-:W-:Y:S01]  /*1580*/  FMUL.FTZ R164, R151, R164 ;  /* 0x000000a497a47220 */ /* 0x000fe20000410000 */
[----:B------:R-:W-:Y:S01]  /*1590*/  FMUL.FTZ R156, R53, R231 ;  /* 0x000000e7359c7220 */ /* 0x000fe20000410000 */
[----:B------:R-:W-:Y:S01]  /*15a0*/  FFMA.FTZ R189, R128, R123, R121 ;  /* 0x0000007b80bd7223 */ /* 0x000fe20000010079 */
[----:B------:R-:W-:Y:S01]  /*15b0*/  FADD.FTZ R187, R120, R123 ;  /* 0x0000007b78bb7221 */ /* 0x000fe20000010000 */
[----:B------:R-:W-:Y:S01]  /*15c0*/  SHF.L.U32 R230, R230, 0x10, RZ ;  /* 0x00000010e6e67819 */ /* 0x000fe200000006ff */
[----:B------:R-:W-:Y:S01]  /*15d0*/  FMUL.FTZ R120, R151, R188 ;  /* 0x000000bc97787220 */ /* 0x000fe20000410000 */
[----:B------:R-:W-:Y:S01]  /*15e0*/  FMUL.FTZ R122, R54, R183 ;  /* 0x000000b7367a7220 */ /* 0x000fe20000410000 */
[----:B------:R-:W-:Y:S01]  /*15f0*/  FFMA.FTZ R188, R164, R156, R189 ;  /* 0x0000009ca4bc7223 */ /* 0x000fe200000100bd */
[----:B------:R-:W-:Y:S01]  /*1600*/  FADD.FTZ R187, R187, R156 ;  /* 0x0000009cbbbb7221 */ /* 0x000fe20000010000 */
[----:B------:R-:W-:Y:S01]  /*1610*/  FMUL.FTZ R157, R55, R230 ;  /* 0x000000e6379d7220 */ /* 0x000fe20000410000 */
[C---:B------:R-:W-:Y:S01]  /*1620*/  FMUL.FTZ R165, R151.reuse, R196 ;  /* 0x000000c497a57220 */ /* 0x040fe20000410000 */
        /* <DEDUP_REMOVED lines=12> */
[----:B------:R-:W-:Y:S01]  /*16f0*/  SHF.L.U32 R228, R228, 0x10, RZ ;  /* 0x00000010e4e47819 */ /* 0x000fe200000006ff */
        /* <DEDUP_REMOVED lines=12> */
[----:B------:R-:W-:-:S02]  /*17c0*/  FMUL.FTZ R114, R45, R227 ;  /* 0x000000e32d727220 */ /* 0x000fc40000410000 */
[----:B------:R-:W-:Y:S01]  /*17d0*/  FFMA.FTZ R187, R110, R105, R187 ;  /* 0x000000696ebb7223 */ /* 0x000fe200000100bb */
[----:B------:R-:W-:Y:S01]  /*17e0*/  FADD.FTZ R189, R190, R105 ;  /* 0x00000069bebd7221 */ /* 0x000fe20000010000 */
[----:B------:R-:W-:Y:S01]  /*17f0*/  SHF.L.U32 R226, R226, 0x10, RZ ;  /* 0x00000010e2e27819 */ /* 0x000fe200000006ff */
[----:B------:R-:W-:Y:S01]  /*1800*/  FMUL.FTZ R104, R46, R246 ;  /* 0x000000f62e687220 */ /* 0x000fe20000410000 */
[----:B------:R-:W-:Y:S01]  /*1810*/  FFMA.FTZ R188, R120, R114, R187 ;  /* 0x0000007278bc7223 */ /* 0x000fe200000100bb */
[----:B------:R-:W-:Y:S02]  /*1820*/  FADD.FTZ R189, R189, R114 ;  /* 0x00000072bdbd7221 */ /* 0x000fe40000010000 */
        /* <DEDUP_REMOVED lines=38> */
.L_x_1282:
        /* <DEDUP_REMOVED lines=13> */
[----:B------:R-:W4:Y:S01]  /*1b60*/  LDG.E.128 R112, desc[UR10][R112.64] ;  /* 0x0000000a70707981 */ /* 0x000f22000c1e1d00 */
[----:B0-----:R-:W-:-:S06]  /*1b70*/  IMAD.WIDE.U32 R116, R155, 0x10, R76 ;  /* 0x000000109b747825 */ /* 0x001fcc00078e004c */
[----:B------:R-:W4:Y:S01]  /*1b80*/  LDG.E.128 R116, desc[UR10][R116.64] ;  /* 0x0000000a74747981 */ /* 0x000f22000c1e1d00 */
[----:B------:R-:W-:-:S06]  /*1b90*/  IMAD.WIDE.U32 R120, R154, 0x10, R76 ;  /* 0x000000109a787825 */ /* 0x000fcc00078e004c */
[----:B------:R-:W4:Y:S01]  /*1ba0*/  LDG.E.128 R120, desc[UR10][R120.64] ;  /* 0x0000000a78787981 */ /* 0x000f22000c1e1d00 */
[----:B------:R-:W-:-:S04]  /*1bb0*/  IMAD.WIDE.U32 R124, R150, 0x10, R76 ;  /* 0x00000010967c7825 */ /* 0x000fc800078e004c */
[----:B------:R-:W-:Y:S02]  /*1bc0*/  IMAD.WIDE.U32 R128, R149, 0x10, R76 ;  /* 0x0000001095807825 */ /* 0x000fe400078e004c */
[----:B------:R-:W4:Y:S04]  /*1bd0*/  LDG.E.128 R124, desc[UR10][R124.64] ;  /* 0x0000000a7c7c7981 */ /* 0x000f28000c1e1d00 */
[----:B------:R-:W4:Y:S01]  /*1be0*/  LDG.E.128 R128, desc[UR10][R128.64] ;  /* 0x0000000a80807981 */ /* 0x000f22000c1e1d00 */
        /* <DEDUP_REMOVED lines=8> */
[----:B--2---:R-:W-:-:S02]  /*1c70*/  PRMT R156, R100, 0x7632, R156 ;  /* 0x00007632649c7816 */ /* 0x004fc4000000009c */
[----:B------:R-:W-:Y:S02]  /*1c80*/  SHF.L.U32 R157, R100, 0x10, RZ ;  /* 0x00000010649d7819 */ /* 0x000fe400000006ff */
[----:B---3--:R-:W-:Y:S02]  /*1c90*/  PRMT R160, R104, 0x7632, R160 ;  /* 0x0000763268a07816 */ /* 0x008fe400000000a0 */
[C---:B------:R-:W-:Y:S02]  /*1ca0*/  PRMT R100, R101.reuse, 0x7632, R100 ;  /* 0x0000763265647816 */ /* 0x040fe40000000064 */
[----:B------:R-:W-:Y:S01]  /*1cb0*/  SHF.L.U32 R159, R101, 0x10, RZ ;  /* 0x00000010659f7819 */ /* 0x000fe200000006ff */
[----:B------:R-:W-:Y:S01]  /*1cc0*/  FADD.FTZ R0, -R190, R157 ;  /* 0x0000009dbe007221 */ /* 0x000fe20000010100 */
[C---:B----4-:R-:W-:Y:S02]  /*1cd0*/  PRMT R164, R108.reuse, 0x7632, R164 ;  /* 0x000076326ca47816 */ /* 0x050fe400000000a4 */
[----:B------:R-:W-:-:S02]  /*1ce0*/  SHF.L.U32 R173, R108, 0x10, RZ ;  /* 0x000000106cad7819 */ /* 0x000fc400000006ff */
[----:B------:R-:W-:Y:S02]  /*1cf0*/  SHF.L.U32 R101, R156, 0x10, RZ ;  /* 0x000000109c657819 */ /* 0x000fe400000006ff */
[C---:B------:R-:W-:Y:S02]  /*1d00*/  PRMT R108, R109.reuse, 0x7632, R108 ;  /* 0x000076326d6c7816 */ /* 0x040fe4000000006c */
[----:B------:R-:W-:Y:S02]  /*1d10*/  SHF.L.U32 R175, R109, 0x10, RZ ;  /* 0x000000106daf7819 */ /* 0x000fe400000006ff */
        /* <DEDUP_REMOVED lines=8> */
[C---:B------:R-:W-:Y:S02]  /*1da0*/  PRMT R245, R116.reuse, 0x7632, R245 ;  /* 0x0000763274f57816 */ /* 0x040fe400000000f5 */
[----:B------:R-:W-:Y:S02]  /*1db0*/  SHF.L.U32 R116, R116, 0x10, RZ ;  /* 0x0000001074747819 */ /* 0x000fe400000006ff */
[----:B------:R-:W-:-:S03]  /*1dc0*/  SHF.L.U32 R245, R245, 0x10, RZ ;  /* 0x00000010f5f57819 */ /* 0x000fc600000006ff */
[----:B------:R-:W-:Y:S01]  /*1dd0*/  FMUL.FTZ R241, R72, R116 ;  /* 0x0000007448f17220 */ /* 0x000fe20000410000 */
[----:B------:R-:W-:Y:S01]  /*1de0*/  PRMT R244, R117, 0x7632, R244 ;  /* 0x0000763275f47816 */ /* 0x000fe200000000f4 */
[----:B------:R-:W-:Y:S01]  /*1df0*/  FMUL.FTZ R222, R73, R245 ;  /* 0x000000f549de7220 */ /* 0x000fe20000410000 */
[----:B------:R-:W-:Y:S01]  /*1e00*/  SHF.L.U32 R103, R100, 0x10, RZ ;  /* 0x0000001064677819 */ /* 0x000fe200000006ff */
[----:B------:R-:W-:Y:S01]  /*1e10*/  FADD.FTZ R109, RZ, R241 ;  /* 0x000000f1ff6d7221 */ /* 0x000fe20000010000 */
[----:B------:R-:W-:Y:S01]  /*1e20*/  SHF.L.U32 R117, R117, 0x10, RZ ;  /* 0x0000001075757819 */ /* 0x000fe200000006ff */
[----:B------:R-:W-:Y:S01]  /*1e30*/  FADD.FTZ R170, -R190, R159 ;  /* 0x0000009fbeaa7221 */ /* 0x000fe20000010100 */
[C---:B------:R-:W-:Y:S01]  /*1e40*/  PRMT R243, R118.reuse, 0x7632, R243 ;  /* 0x0000763276f37816 */ /* 0x040fe200000000f3 */
[----:B------:R-:W-:Y:S01]  /*1e50*/  FMUL.FTZ R221, R151, R220 ;  /* 0x000000dc97dd7220 */ /* 0x000fe20000410000 */
[----:B------:R-:W-:Y:S01]  /*1e60*/  SHF.L.U32 R100, R118, 0x10, RZ ;  /* 0x0000001076647819 */ /* 0x000fe200000006ff */
[----:B------:R-:W-:Y:S01]  /*1e70*/  FFMA.FTZ R118, R0, R241, RZ ;  /* 0x000000f100767223 */ /* 0x000fe200000100ff */
[----:B------:R-:W-:-:S02]  /*1e80*/  SHF.L.U32 R165, R104, 0x10, RZ ;  /* 0x0000001068a57819 */ /* 0x000fc400000006ff */
[----:B------:R-:W-:Y:S02]  /*1e90*/  SHF.L.U32 R167, R105, 0x10, RZ ;  /* 0x0000001069a77819 */ /* 0x000fe400000006ff */
[----:B------:R-:W-:Y:S01]  /*1ea0*/  SHF.L.U32 R169, R106, 0x10, RZ ;  /* 0x000000106aa97819 */ /* 0x000fe200000006ff */
[----:B------:R-:W-:Y:S01]  /*1eb0*/  FMUL.FTZ R240, R74, R117 ;  /* 0x000000754af07220 */ /* 0x000fe20000410000 */
[----:B------:R-:W-:Y:S01]  /*1ec0*/  PRMT R162, R106, 0x7632, R162 ;  /* 0x000076326aa27816 */ /* 0x000fe200000000a2 */
[----:B------:R-:W-:Y:S01]  /*1ed0*/  FADD.FTZ R109, R109, R222 ;  /* 0x000000de6d6d7221 */ /* 0x000fe20000010000 */
[----:B------:R-:W-:Y:S02]  /*1ee0*/  SHF.L.U32 R171, R107, 0x10, RZ ;  /* 0x000000106bab7819 */ /* 0x000fe400000006ff */
[C---:B------:R-:W-:Y:S02]  /*1ef0*/  PRMT R166, R110.reuse, 0x7632, R166 ;  /* 0x000076326ea67816 */ /* 0x040fe400000000a6 */
[----:B------:R-:W-:-:S02]  /*1f00*/  SHF.L.U32 R177, R110, 0x10, RZ ;  /* 0x000000106eb17819 */ /* 0x000fc400000006ff */
[C---:B------:R-:W-:Y:S02]  /*1f10*/  PRMT R168, R112.reuse, 0x7632, R168 ;  /* 0x0000763270a87816 */ /* 0x040fe400000000a8 */
[----:B------:R-:W-:Y:S02]  /*1f20*/  SHF.L.U32 R181, R112, 0x10, RZ ;  /* 0x0000001070b57819 */ /* 0x000fe400000006ff */
[----:B------:R-:W-:Y:S01]  /*1f30*/  SHF.L.U32 R244, R244, 0x10, RZ ;  /* 0x00000010f4f47819 */ /* 0x000fe200000006ff */
[----:B------:R-:W-:Y:S01]  /*1f40*/  FADD.FTZ R210, -R190, R103 ;  /* 0x00000067bed27221 */ /* 0x000fe20000010100 */
[----:B------:R-:W-:Y:S01]  /*1f50*/  PRMT R104, R105, 0x7632, R104 ;  /* 0x0000763269687816 */ /* 0x000fe20000000068 */
[----:B------:R-:W-:Y:S01]  /*1f60*/  FMUL.FTZ R225, R151, R170 ;  /* 0x000000aa97e17220 */ /* 0x000fe20000410000 */
[----:B------:R-:W-:Y:S01]  /*1f70*/  PRMT R106, R107, 0x7632, R106 ;  /* 0x000076326b6a7816 */ /* 0x000fe2000000006a */
[----:B------:R-:W-:Y:S01]  /*1f80*/  FFMA.FTZ R118, R221, R222, R118 ;  /* 0x000000dedd767223 */ /* 0x000fe20000010076 */
[----:B------:R-:W-:-:S02]  /*1f90*/  PRMT R110, R111, 0x7632, R110 ;  /* 0x000076326f6e7816 */ /* 0x000fc4000000006e */
[----:B------:R-:W-:Y:S02]  /*1fa0*/  PRMT R112, R113, 0x7632, R112 ;  /* 0x0000763271707816 */ /* 0x000fe40000000070 */
[C---:B------:R-:W-:Y:S02]  /*1fb0*/  PRMT R176, R114.reuse, 0x7632, R176 ;  /* 0x0000763272b07816 */ /* 0x040fe400000000b0 */
[----:B------:R-:W-:Y:S02]  /*1fc0*/  SHF.L.U32 R185, R114, 0x10, RZ ;  /* 0x0000001072b97819 */ /* 0x000fe400000006ff */
[----:B------:R-:W-:Y:S01]  /*1fd0*/  PRMT R114, R115, 0x7632, R114 ;  /* 0x0000763273727816 */ /* 0x000fe20000000072 */
[C---:B------:R-:W-:Y:S01]  /*1fe0*/  FADD.FTZ R224, -R190.reuse, R161 ;  /* 0x000000a1bee07221 */ /* 0x040fe20000010100 */
[----:B------:R-:W-:Y:S01]  /*1ff0*/  SHF.L.U32 R179, R111, 0x10, RZ ;  /* 0x000000106fb37819 */ /* 0x000fe200000006ff */
[C---:B------:R-:W-:Y:S01]  /*2000*/  FADD.FTZ R212, -R190.reuse, R163 ;  /* 0x000000a3bed47221 */ /* 0x040fe20000010100 */
[----:B------:R-:W-:Y:S01]  /*2010*/  SHF.L.U32 R183, R113, 0x10, RZ ;  /* 0x0000001071b77819 */ /* 0x000fe200000006ff */
[C---:B------:R-:W-:Y:S01]  /*2020*/  FADD.FTZ R216, -R190.reuse, R165 ;  /* 0x000000a5bed87221 */ /* 0x040fe20000010100 */
[----:B------:R-:W-:Y:S01]  /*2030*/  SHF.L.U32 R187, R115, 0x10, RZ ;  /* 0x0000001073bb7819 */ /* 0x000fe200000006ff */
[C---:B------:R-:W-:Y:S01]  /*2040*/  FADD.FTZ R218, -R190.reuse, R167 ;  /* 0x000000a7beda7221 */ /* 0x040fe20000010100 */
[----:B------:R-:W-:Y:S01]  /*2050*/  FADD.FTZ R172, -R190, R169 ;  /* 0x000000a9beac7221 */ /* 0x000fe20000010100 */
[----:B------:R-:W-:Y:S01]  /*2060*/  SHF.L.U32 R105, R158, 0x10, RZ ;  /* 0x000000109e697819 */ /* 0x000fe200000006ff */
[----:B------:R-:W-:Y:S01]  /*2070*/  FADD.FTZ R214, -R190, R171 ;  /* 0x000000abbed67221 */ /* 0x000fe20000010100 */
[----:B------:R-:W-:Y:S01]  /*2080*/  SHF.L.U32 R107, R102, 0x10, RZ ;  /* 0x00000010666b7819 */ /* 0x000fe200000006ff */
[----:B------:R-:W-:Y:S01]  /*2090*/  FMUL.FTZ R220, R75, R244 ;  /* 0x000000f44bdc7220 */ /* 0x000fe20000410000 */
[----:B------:R-:W-:Y:S01]  /*20a0*/  SHF.L.U32 R111, R104, 0x10, RZ ;  /* 0x00000010686f7819 */ /* 0x000fe200000006ff */
[----:B------:R-:W-:Y:S01]  /*20b0*/  FADD.FTZ R109, R109, R240 ;  /* 0x000000f06d6d7221 */ /* 0x000fe20000010000 */
[----:B------:R-:W-:Y:S01]  /*20c0*/  SHF.L.U32 R113, R162, 0x10, RZ ;  /* 0x00000010a2717819 */ /* 0x000fe200000006ff */
[----:B------:R-:W-:Y:S01]  /*20d0*/  FMUL.FTZ R219, R151, R210 ;  /* 0x000000d297db7220 */ /* 0x000fe20000410000 */
[----:B------:R-:W-:Y:S01]  /*20e0*/  SHF.L.U32 R115, R106, 0x10, RZ ;  /* 0x000000106a737819 */ /* 0x000fe200000006ff */
[----:B------:R-:W-:Y:S01]  /*20f0*/  FFMA.FTZ R118, R225, R240, R118 ;  /* 0x000000f0e1767223 */ /* 0x000fe20000010076 */
[----:B------:R-:W-:-:S02]  /*2100*/  SHF.L.U32 R157, R164, 0x10, RZ ;  /* 0x00000010a49d7819 */ /* 0x000fc400000006ff */
[----:B------:R-:W-:Y:S02]  /*2110*/  SHF.L.U32 R159, R108, 0x10, RZ ;  /* 0x000000106c9f7819 */ /* 0x000fe400000006ff */
[----:B------:R-:W-:Y:S02]  /*2120*/  SHF.L.U32 R161, R166, 0x10, RZ ;  /* 0x00000010a6a17819 */ /* 0x000fe400000006ff */
[----:B------:R-:W-:Y:S02]  /*2130*/  SHF.L.U32 R163, R110, 0x10, RZ ;  /* 0x000000106ea37819 */ /* 0x000fe400000006ff */
[----:B------:R-:W-:Y:S02]  /*2140*/  SHF.L.U32 R165, R168, 0x10, RZ ;  /* 0x00000010a8a57819 */ /* 0x000fe400000006ff */
[----:B------:R-:W-:Y:S02]  /*2150*/  SHF.L.U32 R167, R112, 0x10, RZ ;  /* 0x0000001070a77819 */ /* 0x000fe400000006ff */
[----:B------:R-:W-:-:S02]  /*2160*/  SHF.L.U32 R169, R176, 0x10, RZ ;  /* 0x00000010b0a97819 */ /* 0x000fc400000006ff */
[----:B------:R-:W-:Y:S01]  /*2170*/  SHF.L.U32 R171, R114, 0x10, RZ ;  /* 0x0000001072ab7819 */ /* 0x000fe200000006ff */
[----:B------:R-:W-:Y:S01]  /*2180*/  FMUL.FTZ R239, R68, R100 ;  /* 0x0000006444ef7220 */ /* 0x000fe20000410000 */
[C---:B------:R-:W-:Y:S02]  /*2190*/  PRMT R237, R120.reuse, 0x7632, R237 ;  /* 0x0000763278ed7816 */ /* 0x040fe400000000ed */
[----:B------:R-:W-:Y:S01]  /*21a0*/  SHF.L.U32 R102, R120, 0x10, RZ ;  /* 0x0000001078667819 */ /* 0x000fe200000006ff */
[----:B------:R-:W-:Y:S01]  /*21b0*/  FADD.FTZ R120, R109, R220 ;  /* 0x000000dc6d787221 */ /* 0x000fe20000010000 */
        /* <DEDUP_REMOVED lines=21> */
[----:B------:R-:W-:Y:S01]  /*2310*/  FMUL.FTZ R224, R151, R224 ;  /* 0x000000e097e07220 */ /* 0x000fe20000410000 */
[----:B------:R-:W-:Y:S01]  /*2320*/  FFMA.FTZ R109, R219, R220, R118 ;  /* 0x000000dcdb6d7223 */ /* 0x000fe20000010076 */
[----:B------:R-:W-:Y:S01]  /*2330*/  FADD.FTZ R190, -R190, R171 ;  /* 0x000000abbebe7221 */ /* 0x000fe20000010100 */
[----:B------:R-:W-:Y:S01]  /*2340*/  PRMT R242, R119, 0x7632, R242 ;  /* 0x0000763277f27816 */ /* 0x000fe200000000f2 */
        /* <DEDUP_REMOVED lines=125> */
[----:B------:R-:W-:-:S02]  /*2b20*/  FADD.FTZ R189, R189, R112 ;  /* 0x00000070bdbd7221 */ /* 0x000fc40000010000 */
        /* <DEDUP_REMOVED lines=8> */
[----:B------:R-:W-:Y:S02]  /*2bb0*/  FMUL.FTZ R114, R45, R227 ;  /* 0x000000e32d727220 */ /* 0x000fe40000410000 */
        /* <DEDUP_REMOVED lines=43> */
.L_x_1283:
[----:B------:R-:W-:Y:S01]  /*2e70*/  FADD.FTZ R148, R252, R148 ;  /* 0x00000094fc947221 */ /* 0x000fe20000010000 */
[----:B------:R-:W-:Y:S01]  /*2e80*/  FADD.FTZ R147, R251, R147 ;  /* 0x00000093fb937221 */ /* 0x000fe20000010000 */
[----:B------:R-:W2:Y:S01]  /*2e90*/  LDL.LU R252, [R1+0x14] ;  /* 0x0000140001fc7983 */ /* 0x000ea20000300800 */
[----:B------:R-:W-:Y:S01]  /*2ea0*/  FADD.FTZ R146, R250, R146 ;  /* 0x00000092fa927221 */ /* 0x000fe20000010000 */
[----:B------:R-:W-:Y:S02]  /*2eb0*/  FADD.FTZ R145, R249, R145 ;  /* 0x00000091f9917221 */ /* 0x000fe40000010000 */
[----:B------:R-:W3:Y:S01]  /*2ec0*/  LDL.LU R251, [R1+0x10] ;  /* 0x0000100001fb7983 */ /* 0x000ee20000300800 */
[----:B------:R-:W-:Y:S01]  /*2ed0*/  FADD.FTZ R144, R248, R144 ;  /* 0x00000090f8907221 */ /* 0x000fe20000010000 */
[----:B------:R-:W-:Y:S02]  /*2ee0*/  FADD.FTZ R143, R247, R143 ;  /* 0x0000008ff78f7221 */ /* 0x000fe40000010000 */
[----:B------:R-:W4:Y:S04]  /*2ef0*/  LDL.LU R250, [R1+0xc] ;  /* 0x00000c0001fa7983 */ /* 0x000f280000300800 */
[----:B------:R-:W5:Y:S04]  /*2f00*/  LDL.LU R249, [R1+0x8] ;  /* 0x0000080001f97983 */ /* 0x000f680000300800 */
[----:B------:R-:W5:Y:S04]  /*2f10*/  LDL.LU R248, [R1+0x4] ;  /* 0x0000040001f87983 */ /* 0x000f680000300800 */
[----:B------:R-:W5:Y:S01]  /*2f20*/  LDL.LU R247, [R1] ;  /* 0x0000000001f77983 */ /* 0x000f620000300800 */
        /* <DEDUP_REMOVED lines=53> */
[----:B--2---:R-:W-:Y:S01]  /*3280*/  FADD.FTZ R116, R116, R252 ;  /* 0x000000fc74747221 */ /* 0x004fe20000010000 */
[----:B---3--:R-:W-:Y:S01]  /*3290*/  FADD.FTZ R245, R245, R251 ;  /* 0x000000fbf5f57221 */ /* 0x008fe20000010000 */
[----:B----4-:R-:W-:Y:S01]  /*32a0*/  FADD.FTZ R117, R117, R250 ;  /* 0x000000fa75757221 */ /* 0x010fe20000010000 */
[----:B-----5:R-:W-:Y:S01]  /*32b0*/  FADD.FTZ R244, R244, R249 ;  /* 0x000000f9f4f47221 */ /* 0x020fe20000010000 */
[----:B------:R-:W-:Y:S01]  /*32c0*/  FADD.FTZ R100, R100, R248 ;  /* 0x000000f864647221 */ /* 0x000fe20000010000 */
[----:B------:R-:W-:Y:S01]  /*32d0*/  FADD.FTZ R243, R243, R247 ;  /* 0x000000f7f3f37221 */ /* 0x000fe20000010000 */
[----:B------:R-:W-:Y:S06]  /*32e0*/  BRA.DIV UR4, `(.L_x_1284) ;  /* 0x0000006604107947 */ /* 0x000fec000b800000 */
[----:B------:R-:W0:Y:S01]  /*32f0*/  SHFL.BFLY PT, R101, R200, 0x1, 0x1f ;  /* 0x0c201f00c8657f89 */ /* 0x000e2200000e0000 */
[----:B------:R-:W-:-:S03]  /*3300*/  PRMT R103, R96, 0x7632, R103 ;  /* 0x0000763260677816 */ /* 0x000fc60000000067 */
[----:B------:R-:W1:Y:S04]  /*3310*/  SHFL.BFLY PT, R161, R199, 0x1, 0x1f ;  /* 0x0c201f00c7a17f89 */ /* 0x000e6800000e0000 */
[----:B------:R-:W-:Y:S04]  /*3320*/  STL [R1], R243 ;  /* 0x000000f301007387 */ /* 0x000fe80000100800 */
[----:B------:R2:W-:Y:S04]  /*3330*/  STL [R1+0x4], R100 ;  /* 0x0000046401007387 */ /* 0x0005e80000100800 */
[----:B------:R-:W-:Y:S04]  /*3340*/  STL [R1+0x8], R244 ;  /* 0x000008f401007387 */ /* 0x000fe80000100800 */
[----:B------:R3:W-:Y:S01]  /*3350*/  STL [R1+0xc], R117 ;  /* 0x00000c7501007387 */ /* 0x0007e20000100800 */
[----:B--2---:R-:W-:Y:S01]  /*3360*/  PRMT R100, R98, 0x7632, R100 ;  /* 0x0000763262647816 */ /* 0x004fe20000000064 */
[----:B0-----:R-:W-:-:S02]  /*3370*/  FADD.FTZ R101, R101, R200 ;  /* 0x000000c865657221 */ /* 0x001fc40000010000 */
[----:B------:R-:W-:Y:S01]  /*3380*/  STL [R1+0x10], R245 ;  /* 0x000010f501007387 */ /* 0x000fe20000100800 */
[----:B-1----:R-:W-:-:S03]  /*3390*/  FADD.FTZ R102, R161, R199 ;  /* 0x000000c7a1667221 */ /* 0x002fc60000010000 */
[----:B------:R-:W0:Y:S01]  /*33a0*/  SHFL.BFLY PT, R182, R101, 0x2, 0x1f ;  /* 0x0c401f0065b67f89 */ /* 0x000e2200000e0000 */
[----:B---3--:R-:W-:-:S03]  /*33b0*/  PRMT R117, R97, 0x7632, R117 ;  /* 0x0000763261757816 */ /* 0x008fc60000000075 */
[----:B------:R-:W1:Y:S04]  /*33c0*/  SHFL.BFLY PT, R161, R102, 0x2, 0x1f ;  /* 0x0c401f0066a17f89 */ /* 0x000e6800000e0000 */
[----:B------:R2:W-:Y:S02]  /*33d0*/  STL [R1+0x14], R116 ;  /* 0x0000147401007387 */ /* 0x0005e40000100800 */
[----:B--2---:R-:W-:Y:S01]  /*33e0*/  PRMT R116, R97, 0x7632, R116 ;  /* 0x0000763261747816 */ /* 0x004fe20000000074 */
        /* <DEDUP_REMOVED lines=12> */
.L_x_1329:
        /* <DEDUP_REMOVED lines=31> */
[C---:B0-----:R-:W-:Y:S01]  /*36a0*/  FMUL.FTZ R101, R151.reuse, R240 ;  /* 0x000000f097657220 */ /* 0x041fe20000410000 */
        /* <DEDUP_REMOVED lines=11> */
.L_x_1287:
        /* <DEDUP_REMOVED lines=33> */
.L_x_1286:
        /* <DEDUP_REMOVED lines=36> */
.L_x_1289:
        /* <DEDUP_REMOVED lines=37> */
.L_x_1285:
        /* <DEDUP_REMOVED lines=12> */
[----:B------:R-:W-:Y:S01]  /*3ec0*/  FADD.FTZ R241, -R0, R241 ;  /* 0x000000f100f17221 */ /* 0x000fe20000010100 */
[----:B------:R-:W-:Y:S01]  /*3ed0*/  SHF.L.U32 R0, R103, 0x10, RZ ;  /* 0x0000001067007819 */ /* 0x000fe200000006ff */
[----:B------:R-:W-:Y:S01]  /*3ee0*/  FADD.FTZ R221, -R221, R222 ;  /* 0x000000dedddd7221 */ /* 0x000fe20000010100 */
[----:B0-----:R-:W-:Y:S01]  /*3ef0*/  SHF.L.U32 R102, R117, 0x10, RZ ;  /* 0x0000001075667819 */ /* 0x001fe200000006ff */
[----:B------:R-:W-:Y:S01]  /*3f00*/  FADD.FTZ R159, -R217, R218 ;  /* 0x000000dad99f7221 */ /* 0x000fe20000010100 */
[----:B------:R-:W-:Y:S01]  /*3f10*/  SHF.L.U32 R100, R100, 0x10, RZ ;  /* 0x0000001064647819 */ /* 0x000fe200000006ff */
[----:B------:R-:W-:Y:S01]  /*3f20*/  FFMA.FTZ R117, R151, R221, R0 ;  /* 0x000000dd97757223 */ /* 0x000fe20000010000 */
[----:B------:R-:W-:Y:S01]  /*3f30*/  FADD.FTZ R101, -R219, R220 ;  /* 0x000000dcdb657221 */ /* 0x000fe20000010100 */
[----:B------:R-:W-:Y:S01]  /*3f40*/  PRMT R0, R99, 0x7632, R0 ;  /* 0x0000763263007816 */ /* 0x000fe20000000000 */
[C-C-:B------:R-:W-:Y:S01]  /*3f50*/  FFMA.FTZ R225, R184.reuse, R225, R185.reuse ;  /* 0x000000e1b8e17223 */ /* 0x140fe200000100b9 */
[C-C-:B------:R-:W-:Y:S01]  /*3f60*/  FFMA.FTZ R224, R184.reuse, R224, R185.reuse ;  /* 0x000000e0b8e07223 */ /* 0x140fe200000100b9 */
[C-C-:B------:R-:W-:Y:S01]  /*3f70*/  FFMA.FTZ R223, R184.reuse, R223, R185.reuse ;  /* 0x000000dfb8df7223 */ /* 0x140fe200000100b9 */
[----:B------:R-:W-:Y:S01]  /*3f80*/  FFMA.FTZ R215, R184, R215, R185 ;  /* 0x000000d7b8d77223 */ /* 0x000fe200000100b9 */
        /* <DEDUP_REMOVED lines=21> */
.L_x_1291:
[C-C-:B------:R-:W-:Y:S01]  /*40e0*/  FFMA.FTZ R221, R184.reuse, R221, R185.reuse ;  /* 0x000000ddb8dd7223 */ /* 0x140fe200000100b9 */
[----:B------:R-:W-:Y:S01]  /*40f0*/  SHF.L.U32 R92, R103, 0x10, RZ ;  /* 0x00000010675c7819 */ /* 0x000fe200000006ff */
[--C-:B------:R-:W-:Y:S01]  /*4100*/  FFMA.FTZ R217, R184, R217, R185.reuse ;  /* 0x000000d9b8d97223 */ /* 0x100fe200000100b9 */
[----:B------:R-:W-:Y:S01]  /*4110*/  SHF.L.U32 R93, R100, 0x10, RZ ;  /* 0x00000010645d7819 */ /* 0x000fe200000006ff */
[----:B------:R-:W-:Y:S01]  /*4120*/  FADD.FTZ R222, -R221, R222 ;  /* 0x000000deddde7221 */ /* 0x000fe20000010100 */
[C-C-:B------:R-:W-:Y:S01]  /*4130*/  FFMA.FTZ R0, R184.reuse, R0, R185.reuse ;  /* 0x00000000b8007223 */ /* 0x140fe200000100b9 */
[----:B------:R-:W-:Y:S01]  /*4140*/  FADD.FTZ R218, -R217, R218 ;  /* 0x000000dad9da7221 */ /* 0x000fe20000010100 */
[C-C-:B------:R-:W-:Y:S01]  /*4150*/  FFMA.FTZ R225, R184.reuse, R225, R185.reuse ;  /* 0x000000e1b8e17223 */ /* 0x140fe200000100b9 */
[--C-:B------:R-:W-:Y:S01]  /*4160*/  FFMA.FTZ R95, R151, R222, R92.reuse ;  /* 0x000000de975f7223 */ /* 0x100fe2000001005c */
[----:B------:R-:W-:Y:S01]  /*4170*/  PRMT R92, R99, 0x7632, R92 ;  /* 0x00007632635c7816 */ /* 0x000fe2000000005c */
[C-C-:B------:R-:W-:Y:S01]  /*4180*/  FFMA.FTZ R219, R184.reuse, R219, R185.reuse ;  /* 0x000000dbb8db7223 */ /* 0x140fe200000100b9 */
[C-C-:B------:R-:W-:Y:S01]  /*4190*/  FFMA.FTZ R224, R184.reuse, R224, R185.reuse ;  /* 0x000000e0b8e07223 */ /* 0x140fe200000100b9 */
[C-C-:B------:R-:W-:Y:S01]  /*41a0*/  FFMA.FTZ R223, R184.reuse, R223, R185.reuse ;  /* 0x000000dfb8df7223 */ /* 0x140fe200000100b9 */
[----:B------:R-:W-:Y:S01]  /*41b0*/  FFMA.FTZ R215, R184, R215, R185 ;  /* 0x000000d7b8d77223 */ /* 0x000fe200000100b9 */
[----:B------:R-:W-:Y:S01]  /*41c0*/  FFMA.FTZ R159, R151, R218, R93 ;  /* 0x000000da979f7223 */ /* 0x000fe2000001005d */
[----:B------:R-:W-:Y:S01]  /*41d0*/  SHF.L.U32 R116, R116, 0x10, RZ ;  /* 0x0000001074747819 */ /* 0x000fe200000006ff */
[----:B------:R-:W-:Y:S01]  /*41e0*/  FADD.FTZ R0, -R0, R241 ;  /* 0x000000f100007221 */ /* 0x000fe20000010100 */
[----:B------:R-:W-:Y:S01]  /*41f0*/  SHF.L.U32 R94, R99, 0x10, RZ ;  /* 0x00000010635e7819 */ /* 0x000fe200000006ff */
[----:B------:R-:W-:Y:S01]  /*4200*/  FADD.FTZ R240, -R225, R240 ;  /* 0x000000f0e1f07221 */ /* 0x000fe20000010100 */
[----:B------:R-:W-:Y:S01]  /*4210*/  SHF.L.U32 R161, R92, 0x10, RZ ;  /* 0x000000105ca17819 */ /* 0x000fe200000006ff */
[----:B0-----:R-:W-:Y:S01]  /*4220*/  FADD.FTZ R101, -R219, R220 ;  /* 0x000000dcdb657221 */ /* 0x001fe20000010100 */
        /* <DEDUP_REMOVED lines=21> */
.L_x_1290:
[----:B------:R-:W-:-:S04]  /*4380*/  UISETP.NE.U32.AND UP0, UPT, UR6, URZ, UPT ;  /* 0x000000ff0600728c */ /* 0x000fc8000bf05070 */
[----:B------:R-:W-:-:S09]  /*4390*/  UISETP.NE.AND.EX UP0, UPT, UR7, URZ, UPT, UP0 ;  /* 0x000000ff0700728c */ /* 0x000fd2000bf05300 */
[----:B------:R-:W-:Y:S05]  /*43a0*/  BRA.U UP0, `(.L_x_1292) ;  /* 0x0000000100a87547 */ /* 0x000fea000b800000 */
[C-C-:B------:R-:W-:Y:S01]  /*43b0*/  FFMA.FTZ R221, R184.reuse, R221, R185.reuse ;  /* 0x000000ddb8dd7223 */ /* 0x140fe200000100b9 */
[----:B------:R-:W-:Y:S01]  /*43c0*/  SHF.L.U32 R84, R103, 0x10, RZ ;  /* 0x0000001067547819 */ /* 0x000fe200000006ff */
[C-C-:B------:R-:W-:Y:S01]  /*43d0*/  FFMA.FTZ R219, R184.reuse, R219, R185.reuse ;  /* 0x000000dbb8db7223 */ /* 0x140fe200000100b9 */
[--C-:B------:R-:W-:Y:S01]  /*43e0*/  FFMA.FTZ R217, R184, R217, R185.reuse ;  /* 0x000000d9b8d97223 */ /* 0x100fe200000100b9 */
[----:B------:R-:W-:Y:S01]  /*43f0*/  FADD.FTZ R222, -R221, R222 ;  /* 0x000000deddde7221 */ /* 0x000fe20000010100 */
[----:B------:R-:W-:Y:S01]  /*4400*/  SHF.L.U32 R85, R116, 0x10, RZ ;  /* 0x0000001074557819 */ /* 0x000fe200000006ff */
[----:B------:R-:W-:Y:S01]  /*4410*/  FADD.FTZ R220, -R219, R220 ;  /* 0x000000dcdbdc7221 */ /* 0x000fe20000010100 */
[----:B0-----:R-:W-:Y:S01]  /*4420*/  SHF.L.U32 R101, R100, 0x10, RZ ;  /* 0x0000001064657819 */ /* 0x001fe200000006ff */
[----:B------:R-:W-:Y:S01]  /*4430*/  FADD.FTZ R218, -R217, R218 ;  /* 0x000000dad9da7221 */ /* 0x000fe20000010100 */
[--C-:B------:R-:W-:Y:S01]  /*4440*/  FFMA.FTZ R87, R151, R222, R84.reuse ;  /* 0x000000de97577223 */ /* 0x100fe20000010054 */
[----:B------:R-:W-:Y:S01]  /*4450*/  PRMT R84, R99, 0x7632, R84 ;  /* 0x0000763263547816 */ /* 0x000fe20000000054 */
[C-C-:B------:R-:W-:Y:S01]  /*4460*/  FFMA.FTZ R0, R184.reuse, R0, R185.reuse ;  /* 0x00000000b8007223 */ /* 0x140fe200000100b9 */
        /* <DEDUP_REMOVED lines=30> */
.L_x_1292:
[C-C-:B------:R-:W-:Y:S01]  /*4650*/  FFMA.FTZ R221, R184.reuse, R221, R185.reuse ;  /* 0x000000ddb8dd7223 */ /* 0x140fe200000100b9 */
[----:B------:R-:W-:Y:S01]  /*4660*/  SHF.L.U32 R84, R103, 0x10, RZ ;  /* 0x0000001067547819 */ /* 0x000fe200000006ff */
[C-C-:B------:R-:W-:Y:S01]  /*4670*/  FFMA.FTZ R219, R184.reuse, R219, R185.reuse ;  /* 0x000000dbb8db7223 */ /* 0x140fe200000100b9 */
[--C-:B------:R-:W-:Y:S01]  /*4680*/  FFMA.FTZ R217, R184, R217, R185.reuse ;  /* 0x000000d9b8d97223 */ /* 0x100fe200000100b9 */
[----:B------:R-:W-:Y:S01]  /*4690*/  FADD.FTZ R222, -R221, R222 ;  /* 0x000000deddde7221 */ /* 0x000fe20000010100 */
[----:B------:R-:W-:Y:S01]  /*46a0*/  SHF.L.U32 R85, R116, 0x10, RZ ;  /* 0x0000001074557819 */ /* 0x000fe200000006ff */
        /* <DEDUP_REMOVED lines=8> */
[C-C-:B------:R-:W-:Y:S01]  /*4730*/  FFMA.FTZ R225, R184.reuse, R225, R185.reuse ;  /* 0x000000e1b8e17223 */ /* 0x140fe200000100b9 */
[----:B------:R-:W-:Y:S01]  /*4740*/  FFMA.FTZ R224, R184, R224, R185 ;  /* 0x000000e0b8e07223 */ /* 0x000fe200000100b9 */
[C---:B------:R-:W-:Y:S01]  /*4750*/  FFMA.FTZ R220, R151.reuse, R220, R85 ;  /* 0x000000dc97dc7223 */ /* 0x040fe20000010055 */
        /* <DEDUP_REMOVED lines=28> */
.L_x_1288:
        /* <DEDUP_REMOVED lines=18> */
[C-C-:B0-----:R-:W-:Y:S01]  /*4a40*/  FFMA.FTZ R85, R184.reuse, R170, R185.reuse ;  /* 0x000000aab8557223 */ /* 0x141fe200000100b9 */
[--C-:B------:R-:W-:Y:S01]  /*4a50*/  FFMA.FTZ R0, R184, R171, R185.reuse ;  /* 0x000000abb8007223 */ /* 0x100fe200000100b9 */
[----:B------:R-:W-:Y:S01]  /*4a60*/  SHF.L.U32 R87, R82, 0x10, RZ ;  /* 0x0000001052577819 */ /* 0x000fe200000006ff */
[C-C-:B------:R-:W-:Y:S01]  /*4a70*/  FFMA.FTZ R175, R184.reuse, R175, R185.reuse ;  /* 0x000000afb8af7223 */ /* 0x140fe200000100b9 */
[----:B------:R-:W-:Y:S01]  /*4a80*/  FADD.FTZ R166, -R85, R166 ;  /* 0x000000a655a67221 */ /* 0x000fe20000010100 */
[----:B------:R-:W-:Y:S01]  /*4a90*/  FFMA.FTZ R85, R184, R172, R185 ;  /* 0x000000acb8557223 */ /* 0x000fe200000100b9 */
[----:B------:R-:W-:Y:S01]  /*4aa0*/  FADD.FTZ R84, -R0, R167 ;  /* 0x000000a700547221 */ /* 0x000fe20000010100 */
[----:B------:R-:W-:Y:S01]  /*4ab0*/  SHF.L.U32 R0, R80, 0x10, RZ ;  /* 0x0000001050007819 */ /* 0x000fe200000006ff */
[C-C-:B------:R-:W-:Y:S01]  /*4ac0*/  FFMA.FTZ R177, R184.reuse, R177, R185.reuse ;  /* 0x000000b1b8b17223 */ /* 0x140fe200000100b9 */
[----:B------:R-:W-:Y:S01]  /*4ad0*/  FADD.FTZ R168, -R85, R168 ;  /* 0x000000a855a87221 */ /* 0x000fe20000010100 */
[----:B------:R-:W-:Y:S01]  /*4ae0*/  SHF.L.U32 R85, R81, 0x10, RZ ;  /* 0x0000001051557819 */ /* 0x000fe200000006ff */
[----:B------:R-:W-:Y:S01]  /*4af0*/  FFMA.FTZ R179, R184, R179, R185 ;  /* 0x000000b3b8b37223 */ /* 0x000fe200000100b9 */
[C-C-:B------:R-:W-:Y:S01]  /*4b00*/  FFMA.FTZ R100, R151.reuse, R166, R0.reuse ;  /* 0x000000a697647223 */ /* 0x140fe20000010000 */
[--C-:B------:R-:W-:Y:S01]  /*4b10*/  FFMA.FTZ R102, R151, R168, R87.reuse ;  /* 0x000000a897667223 */ /* 0x100fe20000010057 */
[----:B------:R-:W-:Y:S01]  /*4b20*/  PRMT R87, R83, 0x7632, R87 ;  /* 0x0000763253577816 */ /* 0x000fe20000000057 */
[--C-:B------:R-:W-:Y:S01]  /*4b30*/  FFMA.FTZ R101, R151, R84, R85.reuse ;  /* 0x0000005497657223 */ /* 0x100fe20000010055 */
[----:B------:R-:W-:Y:S01]  /*4b40*/  PRMT R85, R82, 0x7632, R85 ;  /* 0x0000763252557816 */ /* 0x000fe20000000055 */
[--C-:B------:R-:W-:Y:S01]  /*4b50*/  FFMA.FTZ R86, R184, R173, R185.reuse ;  /* 0x000000adb8567223 */ /* 0x100fe200000100b9 */
[----:B------:R-:W-:Y:S01]  /*4b60*/  PRMT R0, R80, 0x7632, R0 ;  /* 0x0000763250007816 */ /* 0x000fe20000000000 */
[----:B------:R-:W-:Y:S01]  /*4b70*/  FFMA.FTZ R181, R184, R181, R185 ;  /* 0x000000b5b8b57223 */ /* 0x000fe200000100b9 */
[----:B------:R-:W-:Y:S01]  /*4b80*/  PRMT R84, R81, 0x7632, R84 ;  /* 0x0000763251547816 */ /* 0x000fe20000000054 */
        /* <DEDUP_REMOVED lines=28> */
.L_x_1295:
        /* <DEDUP_REMOVED lines=45> */
.L_x_1294:
        /* <DEDUP_REMOVED lines=46> */
.L_x_1297:
[C-C-:B0-----:R-:W-:Y:S01]  /*5300*/  FFMA.FTZ R101, R184.reuse, R170, R185.reuse ;  /* 0x000000aab8657223 */ /* 0x141fe200000100b9 */
[C-C-:B------:R-:W-:Y:S01]  /*5310*/  FFMA.FTZ R0, R184.reuse, R171, R185.reuse ;  /* 0x000000abb8007223 */ /* 0x140fe200000100b9 */
[C-C-:B------:R-:W-:Y:S01]  /*5320*/  FFMA.FTZ R102, R184.reuse, R173, R185.reuse ;  /* 0x000000adb8667223 */ /* 0x140fe200000100b9 */
[----:B------:R-:W-:Y:S01]  /*5330*/  SHF.L.U32 R116, R83, 0x10, RZ ;  /* 0x0000001053747819 */ /* 0x000fe200000006ff */
[----:B------:R-:W-:Y:S01]  /*5340*/  FADD.FTZ R166, -R101, R166 ;  /* 0x000000a665a67221 */ /* 0x000fe20000010100 */
[----:B------:R-:W-:Y:S01]  /*5350*/  FFMA.FTZ R101, R184, R172, R185 ;  /* 0x000000acb8657223 */ /* 0x000fe200000100b9 */
[----:B------:R-:W-:Y:S01]  /*5360*/  FADD.FTZ R100, -R0, R167 ;  /* 0x000000a700647221 */ /* 0x000fe20000010100 */
[----:B------:R-:W-:Y:S01]  /*5370*/  PRMT R0, R83, 0x7632, R0 ;  /* 0x0000763253007816 */ /* 0x000fe20000000000 */
[----:B------:R-:W-:Y:S01]  /*5380*/  FADD.FTZ R102, -R102, R169 ;  /* 0x000000a966667221 */ /* 0x000fe20000010100 */
[----:B------:R-:W-:Y:S01]  /*5390*/  FADD.FTZ R168, -R101, R168 ;  /* 0x000000a865a87221 */ /* 0x000fe20000010100 */
[----:B------:R-:W-:Y:S01]  /*53a0*/  SHF.L.U32 R101, R82, 0x10, RZ ;  /* 0x0000001052657819 */ /* 0x000fe200000006ff */
[----:B------:R-:W-:Y:S01]  /*53b0*/  FFMA.FTZ R181, R184, R181, R185 ;  /* 0x000000b5b8b57223 */ /* 0x000fe200000100b9 */
[----:B------:R-:W-:Y:S01]  /*53c0*/  SHF.L.U32 R103, R0, 0x10, RZ ;  /* 0x0000001000677819 */ /* 0x000fe200000006ff */
[C---:B------:R-:W-:Y:S01]  /*53d0*/  FFMA.FTZ R116, R151.reuse, R102, R116 ;  /* 0x0000006697747223 */ /* 0x040fe20000010074 */
[----:B------:R-:W-:Y:S01]  /*53e0*/  PRMT R102, R82, 0x7632, R102 ;  /* 0x0000763252667816 */ /* 0x000fe20000000066 */
[--C-:B------:R-:W-:Y:S01]  /*53f0*/  FFMA.FTZ R168, R151, R168, R101.reuse ;  /* 0x000000a897a87223 */ /* 0x100fe20000010065 */
[----:B------:R-:W-:Y:S01]  /*5400*/  FADD.FTZ R180, -R181, R180 ;  /* 0x000000b4b5b47221 */ /* 0x000fe20000010100 */
[----:B------:R-:W-:Y:S01]  /*5410*/  PRMT R101, R81, 0x7632, R101 ;  /* 0x0000763251657816 */ /* 0x000fe20000000065 */
[--C-:B------:R-:W-:Y:S01]  /*5420*/  FFMA.FTZ R175, R184, R175, R185.reuse ;  /* 0x000000afb8af7223 */ /* 0x100fe200000100b9 */
[----:B------:R-:W-:Y:S01]  /*5430*/  PRMT R0, R80, 0x7632, R0 ;  /* 0x0000763250007816 */ /* 0x000fe20000000000 */
        /* <DEDUP_REMOVED lines=19> */
[----:B------:R-:W-:Y:S01]  /*5570*/  F2FP.BF16.F32.PACK_AB R100, R117, R100 ;  /* 0x000000647564723e */ /* 0x000fe200000010ff */
[----:B------:R-:W-:Y:S06]  /*5580*/  BRA `(.L_x_1296) ;  /* 0x0000000800187947 */ /* 0x000fec0003800000 */
.L_x_1293:
[----:B------:R-:W-:Y:S05]  /*5590*/  @!P0 BRA `(.L_x_1298) ;  /* 0x00000004001c8947 */ /* 0x000fea0003800000 */
[----:B------:R-:W-:Y:S05]  /*55a0*/  @!P1 BRA `(.L_x_1299) ;  /* 0x0000000000949947 */ /* 0x000fea0003800000 */
[C-C-:B0-----:R-:W-:Y:S01]  /*55b0*/  FFMA.FTZ R85, R184.reuse, R170, R185.reuse ;  /* 0x000000aab8557223 */ /* 0x141fe200000100b9 */
[C-C-:B------:R-:W-:Y:S01]  /*55c0*/  FFMA.FTZ R0, R184.reuse, R171, R185.reuse ;  /* 0x000000abb8007223 */ /* 0x140fe200000100b9 */
[C-C-:B------:R-:W-:Y:S01]  /*55d0*/  FFMA.FTZ R84, R184.reuse, R173, R185.reuse ;  /* 0x000000adb8547223 */ /* 0x140fe200000100b9 */
[C-C-:B------:R-:W-:Y:S01]  /*55e0*/  FFMA.FTZ R175, R184.reuse, R175, R185.reuse ;  /* 0x000000afb8af7223 */ /* 0x140fe200000100b9 */
[----:B------:R-:W-:Y:S01]  /*55f0*/  FADD.FTZ R100, -R85, R166 ;  /* 0x000000a655647221 */ /* 0x000fe20000010100 */
        /* <DEDUP_REMOVED lines=32> */
.L_x_1299:
        /* <DEDUP_REMOVED lines=33> */
.L_x_1298:
        /* <DEDUP_REMOVED lines=34> */
.L_x_1300:
        /* <DEDUP_REMOVED lines=28> */
.L_x_1296:
        /* <DEDUP_REMOVED lines=17> */
[----:B------:R-:W-:Y:S01]  /*5f00*/  FFMA.FTZ R126, R184, R126, R185 ;  /* 0x0000007eb87e7223 */ /* 0x000fe200000100b9 */
[----:B------:R-:W-:Y:S01]  /*5f10*/  FADD.FTZ R86, -R0, R131 ;  /* 0x0000008300567221 */ /* 0x000fe20000010100 */
[----:B------:R-:W-:Y:S01]  /*5f20*/  SHF.L.U32 R87, R78, 0x10, RZ ;  /* 0x000000104e577819 */ /* 0x000fe200000006ff */
[----:B------:R-:W-:Y:S01]  /*5f30*/  FADD.FTZ R156, -R85, R156 ;  /* 0x0000009c559c7221 */ /* 0x000fe20000010100 */
[----:B------:R-:W-:Y:S01]  /*5f40*/  SHF.L.U32 R85, R77, 0x10, RZ ;  /* 0x000000104d557819 */ /* 0x000fe200000006ff */
[----:B------:R-:W-:Y:S01]  /*5f50*/  FADD.FTZ R124, -R127, R124 ;  /* 0x0000007c7f7c7221 */ /* 0x000fe20000010100 */
[----:B------:R-:W-:Y:S01]  /*5f60*/  FADD.FTZ R128, -R128, R123 ;  /* 0x0000007b80807221 */ /* 0x000fe20000010100 */
[----:B------:R-:W-:Y:S01]  /*5f70*/  SHF.L.U32 R0, R76, 0x10, RZ ;  /* 0x000000104c007819 */ /* 0x000fe200000006ff */
[----:B------:R-:W-:Y:S01]  /*5f80*/  FADD.FTZ R126, -R126, R125 ;  /* 0x0000007d7e7e7221 */ /* 0x000fe20000010100 */
[----:B------:R-:W-:Y:S01]  /*5f90*/  FFMA.FTZ R84, R184, R165, R185 ;  /* 0x000000a5b8547223 */ /* 0x000fe200000100b9 */
[C---:B------:R-:W-:Y:S01]  /*5fa0*/  FFMA.FTZ R101, R151.reuse, R124, R85 ;  /* 0x0000007c97657223 */ /* 0x040fe20000010055 */
[C---:B------:R-:W-:Y:S01]  /*5fb0*/  FFMA.FTZ R102, R151.reuse, R128, R87 ;  /* 0x0000008097667223 */ /* 0x040fe20000010057 */
[----:B------:R-:W-:Y:S01]  /*5fc0*/  FFMA.FTZ R100, R151, R126, R0 ;  /* 0x0000007e97647223 */ /* 0x000fe20000010000 */
[----:B------:R-:W-:Y:S01]  /*5fd0*/  FADD.FTZ R94, -R84, R157 ;  /* 0x0000009d545e7221 */ /* 0x000fe20000010100 */
[----:B------:R-:W-:Y:S01]  /*5fe0*/  PRMT R87, R79, 0x7632, R87 ;  /* 0x000076324f577816 */ /* 0x000fe20000000057 */
[----:B------:R-:W-:Y:S01]  /*5ff0*/  FFMA.FTZ R129, R184, R129, R185 ;  /* 0x00000081b8817223 */ /* 0x000fe200000100b9 */
[----:B------:R-:W-:-:S02]  /*6000*/  PRMT R85, R78, 0x7632, R85 ;  /* 0x000076324e557816 */ /* 0x000fc40000000055 */
[----:B------:R-:W-:Y:S01]  /*6010*/  PRMT R0, R76, 0x7632, R0 ;  /* 0x000076324c007816 */ /* 0x000fe20000000000 */
[----:B------:R-:W-:Y:S01]  /*6020*/  FADD.FTZ R122, -R129, R122 ;  /* 0x0000007a817a7221 */ /* 0x000fe20000010100 */
[----:B------:R-:W-:Y:S02]  /*6030*/  PRMT R84, R77, 0x7632, R84 ;  /* 0x000076324d547816 */ /* 0x000fe40000000054 */
[----:B------:R-:W-:Y:S02]  /*6040*/  SHF.L.U32 R95, R87, 0x10, RZ ;  /* 0x00000010575f7819 */ /* 0x000fe400000006ff */
[----:B------:R-:W-:Y:S02]  /*6050*/  SHF.L.U32 R93, R85, 0x10, RZ ;  /* 0x00000010555d7819 */ /* 0x000fe400000006ff */
[----:B------:R-:W-:Y:S01]  /*6060*/  SHF.L.U32 R92, R79, 0x10, RZ ;  /* 0x000000104f5c7819 */ /* 0x000fe200000006ff */
[C---:B------:R-:W-:Y:S01]  /*6070*/  FFMA.FTZ R95, R151.reuse, R94, R95 ;  /* 0x0000005e975f7223 */ /* 0x040fe2000001005f */
[----:B------:R-:W-:Y:S01]  /*6080*/  SHF.L.U32 R87, R84, 0x10, RZ ;  /* 0x0000001054577819 */ /* 0x000fe200000006ff */
[C---:B------:R-:W-:Y:S01]  /*6090*/  FFMA.FTZ R93, R151.reuse, R156, R93 ;  /* 0x0000009c975d7223 */ /* 0x040fe2000001005d */
[----:B------:R-:W-:Y:S01]  /*60a0*/  SHF.L.U32 R85, R0, 0x10, RZ ;  /* 0x0000001000557819 */ /* 0x000fe200000006ff */
[----:B------:R-:W-:-:S02]  /*60b0*/  FFMA.FTZ R92, R151, R122, R92 ;  /* 0x0000007a975c7223 */ /* 0x000fc4000001005c */
[----:B------:R-:W-:Y:S01]  /*60c0*/  FFMA.FTZ R86, R151, R86, R87 ;  /* 0x0000005697567223 */ /* 0x000fe20000010057 */
[----:B------:R-:W-:Y:S01]  /*60d0*/  F2FP.BF16.F32.PACK_AB R102, R93, R102 ;  /* 0x000000665d66723e */ /* 0x000fe200000010ff */
[----:B------:R-:W-:Y:S01]  /*60e0*/  FFMA.FTZ R85, R151, R130, R85 ;  /* 0x0000008297557223 */ /* 0x000fe20000010055 */
        /* <DEDUP_REMOVED lines=12> */
.L_x_1303:
        /* <DEDUP_REMOVED lines=45> */
.L_x_1302:
        /* <DEDUP_REMOVED lines=46> */
.L_x_1305:
[C-C-:B------:R-:W-:Y:S01]  /*6760*/  FFMA.FTZ R0, R184.reuse, R163, R185.reuse ;  /* 0x000000a3b8007223 */ /* 0x140fe200000100b9 */
[C-C-:B0-----:R-:W-:Y:S01]  /*6770*/  FFMA.FTZ R101, R184.reuse, R162, R185.reuse ;  /* 0x000000a2b8657223 */ /* 0x141fe200000100b9 */
[C-C-:B------:R-:W-:Y:S01]  /*6780*/  FFMA.FTZ R129, R184.reuse, R129, R185.reuse ;  /* 0x00000081b8817223 */ /* 0x140fe200000100b9 */
[----:B------:R-:W-:Y:S01]  /*6790*/  FFMA.FTZ R116, R184, R165, R185 ;  /* 0x000000a5b8747223 */ /* 0x000fe200000100b9 */
[----:B------:R-:W-:Y:S01]  /*67a0*/  FADD.FTZ R102, -R0, R131 ;  /* 0x0000008300667221 */ /* 0x000fe20000010100 */
[----:B------:R-:W-:Y:S01]  /*67b0*/  FADD.FTZ R130, -R101, R130 ;  /* 0x0000008265827221 */ /* 0x000fe20000010100 */
[C---:B------:R-:W-:Y:S01]  /*67c0*/  PRMT R0, R79.reuse, 0x7632, R0 ;  /* 0x000076324f007816 */ /* 0x040fe20000000000 */
[C-C-:B------:R-:W-:Y:S01]  /*67d0*/  FFMA.FTZ R101, R184.reuse, R164, R185.reuse ;  /* 0x000000a4b8657223 */ /* 0x140fe200000100b9 */
[----:B------:R-:W-:Y:S01]  /*67e0*/  SHF.L.U32 R100, R79, 0x10, RZ ;  /* 0x000000104f647819 */ /* 0x000fe200000006ff */
[C-C-:B------:R-:W-:Y:S01]  /*67f0*/  FFMA.FTZ R128, R184.reuse, R128, R185.reuse ;  /* 0x00000080b8807223 */ /* 0x140fe200000100b9 */
[----:B------:R-:W-:Y:S01]  /*6800*/  FADD.FTZ R122, -R129, R122 ;  /* 0x0000007a817a7221 */ /* 0x000fe20000010100 */
[----:B------:R-:W-:Y:S01]  /*6810*/  FFMA.FTZ R127, R184, R127, R185 ;  /* 0x0000007fb87f7223 */ /* 0x000fe200000100b9 */
[----:B------:R-:W-:Y:S01]  /*6820*/  SHF.L.U32 R117, R0, 0x10, RZ ;  /* 0x0000001000757819 */ /* 0x000fe200000006ff */
[----:B------:R-:W-:Y:S01]  /*6830*/  FADD.FTZ R116, -R116, R157 ;  /* 0x0000009d74747221 */ /* 0x000fe20000010100 */
[----:B------:R-:W-:Y:S01]  /*6840*/  SHF.L.U32 R103, R78, 0x10, RZ ;  /* 0x000000104e677819 */ /* 0x000fe200000006ff */
[----:B------:R-:W-:Y:S01]  /*6850*/  FADD.FTZ R156, -R101, R156 ;  /* 0x0000009c659c7221 */ /* 0x000fe20000010100 */
[----:B------:R-:W-:Y:S01]  /*6860*/  FADD.FTZ R128, -R128, R123 ;  /* 0x0000007b80807221 */ /* 0x000fe20000010100 */
[--C-:B------:R-:W-:Y:S01]  /*6870*/  FFMA.FTZ R122, R151, R122, R100.reuse ;  /* 0x0000007a977a7223 */ /* 0x100fe20000010064 */
[----:B------:R-:W-:Y:S01]  /*6880*/  PRMT R101, R78, 0x7632, R101 ;  /* 0x000076324e657816 */ /* 0x000fe20000000065 */
[----:B------:R-:W-:Y:S01]  /*6890*/  FFMA.FTZ R126, R184, R126, R185 ;  /* 0x0000007eb87e7223 */ /* 0x000fe200000100b9 */
[----:B------:R-:W-:Y:S01]  /*68a0*/  PRMT R100, R77, 0x7632, R100 ;  /* 0x000076324d647816 */ /* 0x000fe20000000064 */
[----:B------:R-:W-:Y:S01]  /*68b0*/  FADD.FTZ R124, -R127, R124 ;  /* 0x0000007c7f7c7221 */ /* 0x000fe20000010100 */
[----:B------:R-:W-:Y:S01]  /*68c0*/  PRMT R0, R76, 0x7632, R0 ;  /* 0x000076324c007816 */ /* 0x000fe20000000000 */
[C---:B------:R-:W-:Y:S01]  /*68d0*/  FFMA.FTZ R127, R151.reuse, R116, R117 ;  /* 0x00000074977f7223 */ /* 0x040fe20000010075 */
[----:B------:R-:W-:Y:S01]  /*68e0*/  FFMA.FTZ R128, R151, R128, R103 ;  /* 0x0000008097807223 */ /* 0x000fe20000010067 */
[----:B------:R-:W-:Y:S01]  /*68f0*/  SHF.L.U32 R116, R101, 0x10, RZ ;  /* 0x0000001065747819 */ /* 0x000fe200000006ff */
[----:B------:R-:W-:Y:S01]  /*6900*/  FADD.FTZ R126, -R126, R125 ;  /* 0x0000007d7e7e7221 */ /* 0x000fe20000010100 */
[----:B------:R-:W-:-:S02]  /*6910*/  SHF.L.U32 R117, R77, 0x10, RZ ;  /* 0x000000104d757819 */ /* 0x000fc400000006ff */
[----:B------:R-:W-:Y:S01]  /*6920*/  SHF.L.U32 R123, R100, 0x10, RZ ;  /* 0x00000010647b7819 */ /* 0x000fe200000006ff */
[C---:B------:R-:W-:Y:S01]  /*6930*/  FFMA.FTZ R125, R151.reuse, R156, R116 ;  /* 0x0000009c977d7223 */ /* 0x040fe20000010074 */
[----:B------:R-:W-:Y:S01]  /*6940*/  SHF.L.U32 R101, R76, 0x10, RZ ;  /* 0x000000104c657819 */ /* 0x000fe200000006ff */
[C---:B------:R-:W-:Y:S01]  /*6950*/  FFMA.FTZ R124, R151.reuse, R124, R117 ;  /* 0x0000007c977c7223 */ /* 0x040fe20000010075 */
[----:B------:R-:W-:Y:S01]  /*6960*/  SHF.L.U32 R103, R0, 0x10, RZ ;  /* 0x0000001000677819 */ /* 0x000fe200000006ff */
[----:B------:R-:W-:Y:S01]  /*6970*/  FFMA.FTZ R123, R151, R102, R123 ;  /* 0x00000066977b7223 */ /* 0x000fe2000001007b */
[----:B------:R-:W-:Y:S01]  /*6980*/  F2FP.BF16.F32.PACK_AB R102, R125, R128 ;  /* 0x000000807d66723e */ /* 0x000fe200000010ff */
[C---:B------:R-:W-:Y:S02]  /*6990*/  FFMA.FTZ R100, R151.reuse, R126, R101 ;  /* 0x0000007e97647223 */ /* 0x040fe40000010065 */
[----:B------:R-:W-:Y:S01]  /*69a0*/  FFMA.FTZ R117, R151, R130, R103 ;  /* 0x0000008297757223 */ /* 0x000fe20000010067 */
[----:B------:R-:W-:-:S02]  /*69b0*/  F2FP.BF16.F32.PACK_AB R103, R127, R122 ;  /* 0x0000007a7f67723e */ /* 0x000fc400000010ff */
[----:B------:R-:W-:Y:S02]  /*69c0*/  F2FP.BF16.F32.PACK_AB R101, R123, R124 ;  /* 0x0000007c7b65723e */ /* 0x000fe400000010ff */
[----:B------:R-:W-:Y:S01]  /*69d0*/  F2FP.BF16.F32.PACK_AB R100, R117, R100 ;  /* 0x000000647564723e */ /* 0x000fe200000010ff */
[----:B------:R-:W-:Y:S06]  /*69e0*/  BRA `(.L_x_1304) ;  /* 0x0000000800187947 */ /* 0x000fec0003800000 */
.L_x_1301:
        /* <DEDUP_REMOVED lines=39> */
.L_x_1307:
        /* <DEDUP_REMOVED lines=33> */
.L_x_1306:
        /* <DEDUP_REMOVED lines=34> */
.L_x_1308:
        /* <DEDUP_REMOVED lines=28> */
.L_x_1304:
        /* <DEDUP_REMOVED lines=60> */
.L_x_1311:
        /* <DEDUP_REMOVED lines=45> */
.L_x_1310:
        /* <DEDUP_REMOVED lines=46> */
.L_x_1313:
[C-C-:B0-----:R-:W-:Y:S01]  /*7bc0*/  FFMA.FTZ R101, R184.reuse, R118, R185.reuse ;  /* 0x00000076b8657223 */ /* 0x141fe200000100b9 */
[C-C-:B------:R-:W-:Y:S01]  /*7bd0*/  FFMA.FTZ R108, R184.reuse, R108, R185.reuse ;  /* 0x0000006cb86c7223 */ /* 0x140fe200000100b9 */
[C-C-:B------:R-:W-:Y:S01]  /*7be0*/  FFMA.FTZ R109, R184.reuse, R109, R185.reuse ;  /* 0x0000006db86d7223 */ /* 0x140fe200000100b9 */
[C-C-:B------:R-:W-:Y:S01]  /*7bf0*/  FFMA.FTZ R0, R184.reuse, R119, R185.reuse ;  /* 0x00000077b8007223 */ /* 0x140fe200000100b9 */
[C-C-:B------:R-:W-:Y:S01]  /*7c00*/  FFMA.FTZ R110, R184.reuse, R110, R185.reuse ;  /* 0x0000006eb86e7223 */ /* 0x140fe200000100b9 */
[C-C-:B------:R-:W-:Y:S01]  /*7c10*/  FFMA.FTZ R117, R184.reuse, R120, R185.reuse ;  /* 0x00000078b8757223 */ /* 0x140fe200000100b9 */
[C-C-:B------:R-:W-:Y:S01]  /*7c20*/  FFMA.FTZ R111, R184.reuse, R111, R185.reuse ;  /* 0x0000006fb86f7223 */ /* 0x140fe200000100b9 */
[----:B------:R-:W-:Y:S01]  /*7c30*/  PRMT R100, R91, 0x7632, R100 ;  /* 0x000076325b647816 */ /* 0x000fe20000000064 */
[----:B------:R-:W-:Y:S01]  /*7c40*/  FFMA.FTZ R184, R184, R121, R185 ;  /* 0x00000079b8b87223 */ /* 0x000fe200000100b9 */
[----:B------:R-:W-:Y:S01]  /*7c50*/  FADD.FTZ R112, -R101, R112 ;  /* 0x0000007065707221 */ /* 0x000fe20000010100 */
[----:B------:R-:W-:Y:S01]  /*7c60*/  SHF.L.U32 R101, R91, 0x10, RZ ;  /* 0x000000105b657819 */ /* 0x000fe200000006ff */
[----:B------:R-:W-:Y:S01]  /*7c70*/  FADD.FTZ R104, -R111, R104 ;  /* 0x000000686f687221 */ /* 0x000fe20000010100 */
[----:B------:R-:W-:Y:S01]  /*7c80*/  SHF.L.U32 R100, R100, 0x10, RZ ;  /* 0x0000001064647819 */ /* 0x000fe200000006ff */
[----:B------:R-:W-:Y:S01]  /*7c90*/  FADD.FTZ R184, -R184, R115 ;  /* 0x00000073b8b87221 */ /* 0x000fe20000010100 */
[C---:B------:R-:W-:Y:S01]  /*7ca0*/  SHF.L.U32 R103, R90.reuse, 0x10, RZ ;  /* 0x000000105a677819 */ /* 0x040fe200000006ff */
[C-C-:B------:R-:W-:Y:S01]  /*7cb0*/  FFMA.FTZ R111, R151.reuse, R104, R101.reuse ;  /* 0x00000068976f7223 */ /* 0x140fe20000010065 */
[----:B------:R-:W-:Y:S01]  /*7cc0*/  PRMT R101, R90, 0x7632, R101 ;  /* 0x000076325a657816 */ /* 0x000fe20000000065 */
[--C-:B------:R-:W-:Y:S01]  /*7cd0*/  FFMA.FTZ R184, R151, R184, R100.reuse ;  /* 0x000000b897b87223 */ /* 0x100fe20000010064 */
[----:B------:R-:W-:Y:S01]  /*7ce0*/  FADD.FTZ R102, -R0, R113 ;  /* 0x0000007100667221 */ /* 0x000fe20000010100 */
[----:B------:R-:W-:Y:S01]  /*7cf0*/  FADD.FTZ R110, -R110, R105 ;  /* 0x000000696e6e7221 */ /* 0x000fe20000010100 */
[----:B------:R-:W-:Y:S01]  /*7d00*/  PRMT R100, R89, 0x7632, R100 ;  /* 0x0000763259647816 */ /* 0x000fe20000000064 */
[----:B------:R-:W-:Y:S01]  /*7d10*/  FADD.FTZ R108, -R108, R107 ;  /* 0x0000006b6c6c7221 */ /* 0x000fe20000010100 */
[----:B------:R-:W-:Y:S01]  /*7d20*/  PRMT R0, R88, 0x7632, R0 ;  /* 0x0000763258007816 */ /* 0x000fe20000000000 */
[----:B------:R-:W-:Y:S01]  /*7d30*/  FFMA.FTZ R110, R151, R110, R103 ;  /* 0x0000006e976e7223 */ /* 0x000fe20000010067 */
[----:B------:R-:W-:Y:S01]  /*7d40*/  SHF.L.U32 R104, R101, 0x10, RZ ;  /* 0x0000001065687819 */ /* 0x000fe200000006ff */
        /* <DEDUP_REMOVED lines=8> */
[C---:B------:R-:W-:Y:S01]  /*7dd0*/  FFMA.FTZ R0, R151.reuse, R102, R107 ;  /* 0x0000006697007223 */ /* 0x040fe2000001006b */
[----:B------:R-:W-:Y:S01]  /*7de0*/  FFMA.FTZ R100, R151, R108, R101 ;  /* 0x0000006c97647223 */ /* 0x000fe20000010065 */
[----:B------:R-:W-:Y:S01]  /*7df0*/  F2FP.BF16.F32.PACK_AB R102, R109, R110 ;  /* 0x0000006e6d66723e */ /* 0x000fe200000010ff */
[----:B------:R-:W-:Y:S01]  /*7e00*/  FFMA.FTZ R151, R151, R112, R103 ;  /* 0x0000007097977223 */ /* 0x000fe20000010067 */
[----:B------:R-:W-:Y:S02]  /*7e10*/  F2FP.BF16.F32.PACK_AB R103, R184, R111 ;  /* 0x0000006fb867723e */ /* 0x000fe400000010ff */
[----:B------:R-:W-:-:S02]  /*7e20*/  F2FP.BF16.F32.PACK_AB R101, R0, R105 ;  /* 0x000000690065723e */ /* 0x000fc400000010ff */
[----:B------:R-:W-:Y:S01]  /*7e30*/  F2FP.BF16.F32.PACK_AB R100, R151, R100 ;  /* 0x000000649764723e */ /* 0x000fe200000010ff */
[----:B------:R-:W-:Y:S06]  /*7e40*/  BRA `(.L_x_1312) ;  /* 0x0000000800187947 */ /* 0x000fec0003800000 */
.L_x_1309:
[----:B------:R-:W-:Y:S05]  /*7e50*/  @!P0 BRA `(.L_x_1314) ;  /* 0x00000004001c8947 */ /* 0x000fea0003800000 */
[----:B------:R-:W-:Y:S05]  /*7e60*/  @!P1 BRA `(.L_x_1315) ;  /* 0x0000000000949947 */ /* 0x000fea0003800000 */
[C-C-:B------:R-:W-:Y:S01]  /*7e70*/  FFMA.FTZ R108, R184.reuse, R108, R185.reuse ;  /* 0x0000006cb86c7223 */ /* 0x140fe200000100b9 */
[C-C-:B0-----:R-:W-:Y:S01]  /*7e80*/  FFMA.FTZ R85, R184.reuse, R118, R185.reuse ;  /* 0x00000076b8557223 */ /* 0x141fe200000100b9 */
        /* <DEDUP_REMOVED lines=35> */
.L_x_1315:
        /* <DEDUP_REMOVED lines=33> */
.L_x_1314:
        /* <DEDUP_REMOVED lines=34> */
.L_x_1316:
        /* <DEDUP_REMOVED lines=28> */
.L_x_1312:
        /* <DEDUP_REMOVED lines=13> */
.L_x_1281:
[----:B------:R0:W5:Y:S04]  /*8780*/  LDL.LU R44, [R1+0x14] ;  /* 0x00001400012c7983 */ /* 0x0001680000300800 */
[----:B------:R0:W5:Y:S04]  /*8790*/  LDL.LU R45, [R1+0x10] ;  /* 0x00001000012d7983 */ /* 0x0001680000300800 */
[----:B------:R0:W5:Y:S04]  /*87a0*/  LDL.LU R46, [R1+0xc] ;  /* 0x00000c00012e7983 */ /* 0x0001680000300800 */
[----:B------:R0:W5:Y:S04]  /*87b0*/  LDL.LU R47, [R1+0x8] ;  /* 0x00000800012f7983 */ /* 0x0001680000300800 */
[----:B------:R0:W5:Y:S04]  /*87c0*/  LDL.LU R48, [R1+0x4] ;  /* 0x0000040001307983 */ /* 0x0001680000300800 */
[----:B------:R0:W5:Y:S01]  /*87d0*/  LDL.LU R49, [R1] ;  /* 0x0000000001317983 */ /* 0x0001620000300800 */
        /* <DEDUP_REMOVED lines=56> */
[----:B0-----:R-:W-:-:S07]  /*8b60*/  MOV R149, R147 ;  /* 0x0000009300957202 */ /* 0x001fce0000000f00 */
.L_x_1280:
[----:B------:R-:W-:Y:S05]  /*8b70*/  BSYNC B0 ;  /* 0x0000000000007941 */ /* 0x000fea0003800000 */
.L_x_1279:
        /* <DEDUP_REMOVED lines=13> */
[----:B-----5:R-:W-:Y:S04]  /*8c50*/  STS.128 [R0], R44 ;  /* 0x0000002c00007388 */ /* 0x020fe80000000c00 */
        /* <DEDUP_REMOVED lines=11> */
[----:B------:R-:W3:Y:S04]  /*8d10*/  LDS R7, [R65+0x1000] ;  /* 0x0010000041077984 */ /* 0x000ee80000000800 */
[----:B------:R-:W2:Y:S04]  /*8d20*/  LDS R6, [R65+0x1200] ;  /* 0x0012000041067984 */ /* 0x000ea80000000800 */
        /* <DEDUP_REMOVED lines=11> */
[----:B---3--:R-:W-:-:S03]  /*8de0*/  FADD.FTZ R7, R2, R7 ;  /* 0x0000000702077221 */ /* 0x008fc60000010000 */
[----:B------:R-:W1:Y:S01]  /*8df0*/  LDS R17, [R65+0x2200] ;  /* 0x0022000041117984 */ /* 0x000e620000000800 */
[----:B--2---:R-:W-:-:S03]  /*8e00*/  FADD.FTZ R8, R3, R6 ;  /* 0x0000000603087221 */ /* 0x004fc60000010000 */
[----:B------:R-:W2:Y:S01]  /*8e10*/  LDS R2, [R65+0x800] ;  /* 0x0008000041027984 */ /* 0x000ea20000000800 */
[----:B------:R-:W-:-:S03]  /*8e20*/  FADD.FTZ R9, R4, R9 ;  /* 0x0000000904097221 */ /* 0x000fc60000010000 */
[----:B------:R-:W3:Y:S01]  /*8e30*/  LDS R3, [R65+0xa00] ;  /* 0x000a000041037984 */ /* 0x000ee20000000800 */
[----:B------:R-:W-:-:S03]  /*8e40*/  FADD.FTZ R5, RZ, R5 ;  /* 0x00000005ff057221 */ /* 0x000fc60000010000 */
[----:B------:R-:W4:Y:S01]  /*8e50*/  LDS R4, [R65+0xc00] ;  /* 0x000c000041047984 */ /* 0x000f220000000800 */
[----:B------:R-:W-:-:S03]  /*8e60*/  FADD.FTZ R5, R5, R10 ;  /* 0x0000000a05057221 */ /* 0x000fc60000010000 */
[----:B------:R-:W4:Y:S04]  /*8e70*/  LDS R6, [R65+0xe00] ;  /* 0x000e000041067984 */ /* 0x000f280000000800 */
[----:B------:R-:W4:Y:S04]  /*8e80*/  LDS R16, [R65+0x2400] ;  /* 0x0024000041107984 */ /* 0x000f280000000800 */
[----:B------:R-:W4:Y:S04]  /*8e90*/  LDS R18, [R65+0x2600] ;  /* 0x0026000041127984 */ /* 0x000f280000000800 */
[----:B------:R-:W4:Y:S04]  /*8ea0*/  LDS R19, [R65+0x2800] ;  /* 0x0028000041137984 */ /* 0x000f280000000800 */
[----:B------:R-:W4:Y:S04]  /*8eb0*/  LDS R20, [R65+0x2a00] ;  /* 0x002a000041147984 */ /* 0x000f280000000800 */
[----:B------:R-:W4:Y:S01]  /*8ec0*/  LDS R21, [R65+0x2c00] ;  /* 0x002c000041157984 */ /* 0x000f220000000800 */
[----:B0-----:R-:W-:-:S03]  /*8ed0*/  FADD.FTZ R7, R7, R14 ;  /* 0x0000000e07077221 */ /* 0x001fc60000010000 */
[----:B------:R-:W0:Y:S01]  /*8ee0*/  LDS R23, [R65+0x2e00] ;  /* 0x002e000041177984 */ /* 0x000e220000000800 */
[----:B-1----:R-:W-:-:S03]  /*8ef0*/  FADD.FTZ R8, R8, R17 ;  /* 0x0000001108087221 */ /* 0x002fc60000010000 */
[----:B------:R-:W1:Y:S01]  /*8f00*/  LDS R22, [R65+0x3000] ;  /* 0x0030000041167984 */ /* 0x000e620000000800 */
[----:B--2---:R-:W-:-:S03]  /*8f10*/  FADD.FTZ R2, RZ, R2 ;  /* 0x00000002ff027221 */ /* 0x004fc60000010000 */
[----:B------:R-:W2:Y:S01]  /*8f20*/  LDS R45, [R65+0x3200] ;  /* 0x00320000412d7984 */ /* 0x000ea20000000800 */
[----:B---3--:R-:W-:Y:S01]  /*8f30*/  FADD.FTZ R3, RZ, R3 ;  /* 0x00000003ff037221 */ /* 0x008fe20000010000 */
[----:B------:R-:W-:Y:S02]  /*8f40*/  FADD.FTZ R2, R2, R11 ;  /* 0x0000000b02027221 */ /* 0x000fe40000010000 */
[----:B------:R-:W3:Y:S01]  /*8f50*/  LDS R44, [R65+0x3400] ;  /* 0x00340000412c7984 */ /* 0x000ee20000000800 */
[----:B------:R-:W-:Y:S01]  /*8f60*/  FADD.FTZ R3, R3, R12 ;  /* 0x0000000c03037221 */ /* 0x000fe20000010000 */
[----:B----4-:R-:W-:Y:S01]  /*8f70*/  FADD.FTZ R4, RZ, R4 ;  /* 0x00000004ff047221 */ /* 0x010fe20000010000 */
[----:B------:R-:W4:Y:S01]  /*8f80*/  LDC R12, c[0x0][0x388] ;  /* 0x0000e200ff0c7b82 */ /* 0x000f220000000800 */
[----:B------:R-:W3:Y:S01]  /*8f90*/  LDS R46, [R65+0x3600] ;  /* 0x00360000412e7984 */ /* 0x000ee20000000800 */
[----:B------:R-:W-:Y:S01]  /*8fa0*/  FADD.FTZ R6, RZ, R6 ;  /* 0x00000006ff067221 */ /* 0x000fe20000010000 */
[----:B------:R-:W-:-:S02]  /*8fb0*/  FADD.FTZ R4, R4, R13 ;  /* 0x0000000d04047221 */ /* 0x000fc40000010000 */
[----:B------:R-:W4:Y:S01]  /*8fc0*/  LDS R47, [R65+0x3800] ;  /* 0x00380000412f7984 */ /* 0x000f220000000800 */
[----:B------:R-:W-:Y:S01]  /*8fd0*/  FADD.FTZ R6, R6, R15 ;  /* 0x0000000f06067221 */ /* 0x000fe20000010000 */
[----:B------:R-:W-:Y:S02]  /*8fe0*/  FADD.FTZ R9, R9, R16 ;  /* 0x0000001009097221 */ /* 0x000fe40000010000 */
[----:B------:R-:W4:Y:S01]  /*8ff0*/  LDS R48, [R65+0x3a00] ;  /* 0x003a000041307984 */ /* 0x000f220000000800 */
[----:B------:R-:W-:-:S03]  /*9000*/  FADD.FTZ R5, R5, R18 ;  /* 0x0000001205057221 */ /* 0x000fc60000010000 */
[----:B------:R-:W4:Y:S01]  /*9010*/  LDS R49, [R65+0x3c00] ;  /* 0x003c000041317984 */ /* 0x000f220000000800 */
[----:B------:R-:W-:-:S03]  /*9020*/  FADD.FTZ R2, R2, R19 ;  /* 0x0000001302027221 */ /* 0x000fc60000010000 */
[----:B------:R-:W4:Y:S01]  /*9030*/  LDS R51, [R65+0x3e00] ;  /* 0x003e000041337984 */ /* 0x000f220000000800 */
[----:B------:R-:W-:Y:S01]  /*9040*/  FADD.FTZ R3, R3, R20 ;  /* 0x0000001403037221 */ /* 0x000fe20000010000 */
[----:B------:R-:W-:Y:S01]  /*9050*/  BAR.SYNC.DEFER_BLOCKING 0x0 ;  /* 0x0000000000007b1d */ /* 0x000fe20000010000 */
[----:B------:R-:W-:Y:S01]  /*9060*/  FADD.FTZ R4, R4, R21 ;  /* 0x0000001504047221 */ /* 0x000fe20000010000 */
[----:B0-----:R-:W-:Y:S01]  /*9070*/  FADD.FTZ R6, R6, R23 ;  /* 0x0000001706067221 */ /* 0x001fe20000010000 */
[----:B-1----:R-:W-:Y:S01]  /*9080*/  FADD.FTZ R7, R7, R22 ;  /* 0x0000001607077221 */ /* 0x002fe20000010000 */
[----:B--2---:R-:W-:Y:S01]  /*9090*/  FADD.FTZ R45, R8, R45 ;  /* 0x0000002d082d7221 */ /* 0x004fe20000010000 */
[----:B---3--:R-:W-:Y:S01]  /*90a0*/  FADD.FTZ R9, R9, R44 ;  /* 0x0000002c09097221 */ /* 0x008fe20000010000 */
[----:B------:R-:W-:Y:S01]  /*90b0*/  FADD.FTZ R11, R5, R46 ;  /* 0x0000002e050b7221 */ /* 0x000fe20000010000 */
[----:B------:R-:W-:Y:S01]  /*90c0*/  STS.128 [R0], R148 ;  /* 0x0000009400007388 */ /* 0x000fe20000000c00 */
[----:B----4-:R-:W-:-:S03]  /*90d0*/  FADD.FTZ R47, R2, R47 ;  /* 0x0000002f022f7221 */ /* 0x010fc60000010000 */
[----:B------:R-:W-:Y:S01]  /*90e0*/  STS.128 [R0+0x10], R56 ;  /* 0x0000103800007388 */ /* 0x000fe20000000c00 */
[----:B------:R-:W-:Y:S01]  /*90f0*/  FADD.FTZ R13, R3, R48 ;  /* 0x00000030030d7221 */ /* 0x000fe20000010000 */
[----:B------:R-:W-:Y:S02]  /*9100*/  IMAD R3, R12, UR4, RZ ;  /* 0x000000040c037c24 */ /* 0x000fe4000f8e02ff */
[----:B------:R-:W-:Y:S01]  /*9110*/  STS.128 [R0+0x400], R52 ;  /* 0x0004003400007388 */ /* 0x000fe20000000c00 */
[----:B------:R-:W-:Y:S02]  /*9120*/  FADD.FTZ R49, R4, R49 ;  /* 0x0000003104317221 */ /* 0x000fe40000010000 */
[----:B------:R-:W-:Y:S01]  /*9130*/  IADD3 R18, P0, PT, R3, R66, RZ ;  /* 0x0000004203127210 */ /* 0x000fe20007f1e0ff */
[----:B------:R-:W-:Y:S01]  /*9140*/  STS.128 [R0+0x410], R40 ;  /* 0x0004102800007388 */ /* 0x000fe20000000c00 */
[----:B------:R-:W-:Y:S02]  /*9150*/  FADD.FTZ R51, R6, R51 ;  /* 0x0000003306337221 */ /* 0x000fe40000010000 */
[----:B------:R-:W-:Y:S01]  /*9160*/  SHF.L.U32 R3, R18, 0x2, RZ ;  /* 0x0000000212037819 */ /* 0x000fe200000006ff */
        /* <DEDUP_REMOVED lines=22> */
[----:B------:R-:W3:Y:S01]  /*92d0*/  LDS R14, [R65+0x3000] ;  /* 0x00300000410e7984 */ /* 0x000ee20000000800 */
[----:B----4-:R-:W-:-:S03]  /*92e0*/  FADD.FTZ R37, R60, R37 ;  /* 0x000000253c257221 */ /* 0x010fc60000010000 */
[----:B------:R-:W4:Y:S01]  /*92f0*/  LDS R5, [R65+0x3200] ;  /* 0x0032000041057984 */ /* 0x000f220000000800 */
[----:B------:R-:W-:-:S03]  /*9300*/  FADD.FTZ R56, RZ, R56 ;  /* 0x00000038ff387221 */ /* 0x000fc60000010000 */
[----:B------:R-:W4:Y:S01]  /*9310*/  LDS R17, [R65+0x1800] ;  /* 0x0018000041117984 */ /* 0x000f220000000800 */
[----:B------:R-:W-:-:S03]  /*9320*/  FADD.FTZ R24, R37, R24 ;  /* 0x0000001825187221 */ /* 0x000fc60000010000 */
[----:B------:R-:W4:Y:S01]  /*9330*/  LDS R10, [R65+0xc00] ;  /* 0x000c0000410a7984 */ /* 0x000f220000000800 */
[----:B------:R-:W-:Y:S01]  /*9340*/  IADD3.X R37, PT, PT, RZ, RZ, RZ, P0, !PT ;  /* 0x000000ffff257210 */ /* 0x000fe200007fe4ff */
[----:B------:R-:W-:Y:S02]  /*9350*/  FADD.FTZ R33, R56, R33 ;  /* 0x0000002138217221 */ /* 0x000fe40000010000 */
[----:B------:R-:W4:Y:S01]  /*9360*/  LDS R25, [R65+0x2600] ;  /* 0x0026000041197984 */ /* 0x000f220000000800 */
[----:B------:R-:W-:Y:S01]  /*9370*/  SHF.L.U64.HI R18, R18, 0x2, R37 ;  /* 0x0000000212127819 */ /* 0x000fe20000010225 */
[----:B------:R-:W-:Y:S02]  /*9380*/  FADD.FTZ R0, RZ, R0 ;  /* 0x00000000ff007221 */ /* 0x000fe40000010000 */
[----:B------:R-:W4:Y:S01]  /*9390*/  LDS R19, [R65+0x1a00] ;  /* 0x001a000041137984 */ /* 0x000f220000000800 */
[----:B------:R-:W-:Y:S01]  /*93a0*/  IADD3 R2, P0, PT, R3, UR18, RZ ;  /* 0x0000001203027c10 */ /* 0x000fe2000ff1e0ff */
[----:B------:R-:W-:-:S02]  /*93b0*/  FADD.FTZ R33, R33, R4 ;  /* 0x0000000421217221 */ /* 0x000fc40000010000 */
[----:B------:R-:W4:Y:S01]  /*93c0*/  LDS R12, [R65+0xe00] ;  /* 0x000e0000410c7984 */ /* 0x000f220000000800 */
[----:B------:R-:W-:Y:S02]  /*93d0*/  IADD3 R4, P1, PT, R3, UR16, RZ ;  /* 0x0000001003047c10 */ /* 0x000fe4000ff3e0ff */
[----:B------:R-:W-:Y:S01]  /*93e0*/  IADD3.X R3, PT, PT, R18, UR19, RZ, P0, !PT ;  /* 0x0000001312037c10 */ /* 0x000fe200087fe4ff */
[----:B------:R-:W4:Y:S01]  /*93f0*/  LDS R16, [R65+0x3400] ;  /* 0x0034000041107984 */ /* 0x000f220000000800 */
        /* <DEDUP_REMOVED lines=8> */
[----:B----4-:R-:W-:Y:S01]  /*9480*/  FADD.FTZ R37, R24, R5 ;  /* 0x0000000518257221 */ /* 0x010fe20000010000 */
[----:B------:R-:W-:Y:S02]  /*9490*/  IADD3.X R5, PT, PT, R18, UR17, RZ, P1, !PT ;  /* 0x0000001112057c10 */ /* 0x000fe40008ffe4ff */
[----:B------:R-:W4:Y:S01]  /*94a0*/  LDS R23, [R65+0x1e00] ;  /* 0x001e000041177984 */ /* 0x000f220000000800 */
[----:B------:R-:W-:-:S03]  /*94b0*/  FADD.FTZ R6, R6, R17 ;  /* 0x0000001106067221 */ /* 0x000fc60000010000 */
[----:B------:R-:W4:Y:S01]  /*94c0*/  LDS R43, [R65+0x3800] ;  /* 0x00380000412b7984 */ /* 0x000f220000000800 */
[----:B------:R-:W-:-:S03]  /*94d0*/  FADD.FTZ R10, RZ, R10 ;  /* 0x0000000aff0a7221 */ /* 0x000fc60000010000 */
[----:B------:R-:W4:Y:S01]  /*94e0*/  LDS R31, [R65+0x2c00] ;  /* 0x002c0000411f7984 */ /* 0x000f220000000800 */
[----:B------:R-:W-:-:S03]  /*94f0*/  FADD.FTZ R0, R0, R25 ;  /* 0x0000001900007221 */ /* 0x000fc60000010000 */
[----:B------:R-:W4:Y:S01]  /*9500*/  LDS R53, [R65+0x3a00] ;  /* 0x003a000041357984 */ /* 0x000f220000000800 */
[----:B------:R-:W-:-:S03]  /*9510*/  FADD.FTZ R8, R8, R19 ;  /* 0x0000001308087221 */ /* 0x000fc60000010000 */
[----:B------:R-:W4:Y:S01]  /*9520*/  LDS R35, [R65+0x2e00] ;  /* 0x002e000041237984 */ /* 0x000f220000000800 */
[----:B------:R-:W-:-:S03]  /*9530*/  FADD.FTZ R12, RZ, R12 ;  /* 0x0000000cff0c7221 */ /* 0x000fc60000010000 */
[----:B------:R-:W4:Y:S01]  /*9540*/  LDS R55, [R65+0x3c00] ;  /* 0x003c000041377984 */ /* 0x000f220000000800 */
[----:B------:R-:W-:-:S03]  /*9550*/  FADD.FTZ R33, R33, R16 ;  /* 0x0000001021217221 */ /* 0x000fc60000010000 */
[----:B------:R-:W4:Y:S01]  /*9560*/  LDS R57, [R65+0x3e00] ;  /* 0x003e000041397984 */ /* 0x000f220000000800 */
[----:B0-----:R-:W-:Y:S01]  /*9570*/  FADD.FTZ R6, R6, R27 ;  /* 0x0000001b06067221 */ /* 0x001fe20000010000 */
[----:B-1----:R-:W-:Y:S02]  /*9580*/  FADD.FTZ R10, R10, R21 ;  /* 0x000000150a0a7221 */ /* 0x002fe40000010000 */
[----:B------:R-:W-:Y:S01]  /*9590*/  STG.E desc[UR10][R2.64], R41 ;  /* 0x0000002902007986 */ /* 0x000fe2000c10190a */
[----:B--2---:R-:W-:-:S03]  /*95a0*/  FADD.FTZ R39, R0, R39 ;  /* 0x0000002700277221 */ /* 0x004fc60000010000 */
        /* <DEDUP_REMOVED lines=24> */
.L_x_1284:
        /* <DEDUP_REMOVED lines=8> */
.L_x_1319:
[----:B------:R-:W-:Y:S05]  /*97b0*/  BSYNC B2 ;  /* 0x0000000000027941 */ /* 0x000fea0003800000 */
.L_x_1318:
[----:B------:R-:W-:Y:S01]  /*97c0*/  HFMA2 R159, -RZ, RZ, 0, 5.9604644775390625e-08 ;  /* 0x00000001ff9f7431 */ /* 0x000fe200000001ff */
[----:B------:R-:W-:Y:S01]  /*97d0*/  MOV R160, R199 ;  /* 0x000000c700a07202 */ /* 0x000fe20000000f00 */
[----:B------:R0:W-:Y:S01]  /*97e0*/  STL [R1], R243 ;  /* 0x000000f301007387 */ /* 0x0001e20000100800 */
[----:B------:R-:W-:Y:S02]  /*97f0*/  MOV R158, 0x1f ;  /* 0x0000001f009e7802 */ /* 0x000fe40000000f00 */
[----:B------:R-:W-:Y:S01]  /*9800*/  MOV R103, 0xffffffff ;  /* 0xffffffff00677802 */ /* 0x000fe20000000f00 */
[----:B------:R0:W-:Y:S01]  /*9810*/  STL [R1+0x4], R100 ;  /* 0x0000046401007387 */ /* 0x0001e20000100800 */
[----:B------:R-:W-:-:S07]  /*9820*/  MOV R101, R161 ;  /* 0x000000a100657202 */ /* 0x000fce0000000f00 */
[----:B0-----:R-:W-:Y:S05]  /*9830*/  WARPSYNC.COLLECTIVE R103, `(.L_x_1320) ;  /* 0x0000000067087348 */ /* 0x001fea0003c00000 */
[----:B------:R1:W2:Y:S02]  /*9840*/  SHFL.BFLY P2, R161, R160, R159, R158 ;  /* 0x0c00009fa0a17389 */ /* 0x0002a4000004009e */
[----:B012---:R-:W-:Y:S05]  /*9850*/  ENDCOLLECTIVE ;  /* 0x000000000000791b */ /* 0x007fea0003800000 */
.L_x_1320:
[----:B------:R-:W-:Y:S01]  /*9860*/  FADD.FTZ R101, R101, R200 ;  /* 0x000000c865657221 */ /* 0x000fe20000010000 */
[----:B------:R-:W-:Y:S01]  /*9870*/  STL [R1+0x8], R244 ;  /* 0x000008f401007387 */ /* 0x000fe20000100800 */
[----:B------:R-:W-:-:S03]  /*9880*/  PRMT R100, R98, 0x7632, R100 ;  /* 0x0000763262647816 */ /* 0x000fc60000000064 */
[----:B------:R0:W-:Y:S04]  /*9890*/  STL [R1+0xc], R117 ;  /* 0x00000c7501007387 */ /* 0x0001e80000100800 */
[----:B------:R1:W-:Y:S01]  /*98a0*/  STL [R1+0x10], R245 ;  /* 0x000010f501007387 */ /* 0x0003e20000100800 */
[----:B------:R-:W-:Y:S01]  /*98b0*/  HFMA2 R159, -RZ, RZ, 0, 1.1920928955078125e-07 ;  /* 0x00000002ff9f7431 */ /* 0x000fe200000001ff */
[----:B------:R-:W-:Y:S02]  /*98c0*/  MOV R160, R101 ;  /* 0x0000006500a07202 */ /* 0x000fe40000000f00 */
[----:B------:R1:W-:Y:S01]  /*98d0*/  STL [R1+0x14], R116 ;  /* 0x0000147401007387 */ /* 0x0003e20000100800 */
[----:B0-----:R-:W-:Y:S01]  /*98e0*/  PRMT R117, R97, 0x7632, R117 ;  /* 0x0000763261757816 */ /* 0x001fe20000000075 */
[----:B------:R-:W-:-:S07]  /*98f0*/  FADD.FTZ R102, R161, R199 ;  /* 0x000000c7a1667221 */ /* 0x000fce0000010000 */
[----:B-1----:R-:W-:Y:S05]  /*9900*/  WARPSYNC.COLLECTIVE R103, `(.L_x_1321) ;  /* 0x0000000067087348 */ /* 0x002fea0003c00000 */
[----:B------:R0:W2:Y:S02]  /*9910*/  SHFL.BFLY P2, R161, R160, R159, R158 ;  /* 0x0c00009fa0a17389 */ /* 0x0000a4000004009e */
[----:B012---:R-:W-:Y:S05]  /*9920*/  ENDCOLLECTIVE ;  /* 0x000000000000791b */ /* 0x007fea0003800000 */
.L_x_1321:
[----:B------:R-:W-:Y:S02]  /*9930*/  PRMT R116, R97, 0x7632, R116 ;  /* 0x0000763261747816 */ /* 0x000fe40000000074 */
[----:B------:R-:W-:Y:S02]  /*9940*/  MOV R160, R102 ;  /* 0x0000006600a07202 */ /* 0x000fe40000000f00 */
[----:B------:R-:W-:-:S07]  /*9950*/  MOV R182, R161 ;  /* 0x000000a100b67202 */ /* 0x000fce0000000f00 */
[----:B------:R-:W-:Y:S05]  /*9960*/  WARPSYNC.COLLECTIVE R103, `(.L_x_1322) ;  /* 0x0000000067087348 */ /* 0x000fea0003c00000 */
[----:B------:R0:W1:Y:S02]  /*9970*/  SHFL.BFLY P2, R161, R160, R159, R158 ;  /* 0x0c00009fa0a17389 */ /* 0x000064000004009e */
[----:B01----:R-:W-:Y:S05]  /*9980*/  ENDCOLLECTIVE ;  /* 0x000000000000791b */ /* 0x003fea0003800000 */
.L_x_1322:
[----:B------:R-:W-:Y:S01]  /*9990*/  FADD.FTZ R182, R101, R182 ;  /* 0x000000b665b67221 */ /* 0x000fe20000010000 */
[----:B------:R-:W-:-:S04]  /*99a0*/  HFMA2 R159, -RZ, RZ, 0, 2.384185791015625e-07 ;  /* 0x00000004ff9f7431 */ /* 0x000fc800000001ff */
[----:B------:R-:W-:Y:S01]  /*99b0*/  MOV R160, R182 ;  /* 0x000000b600a07202 */ /* 0x000fe20000000f00 */
[----:B------:R-:W-:-:S07]  /*99c0*/  FADD.FTZ R183, R102, R161 ;  /* 0x000000a166b77221 */ /* 0x000fce0000010000 */
[----:B------:R-:W-:Y:S05]  /*99d0*/  WARPSYNC.COLLECTIVE R103, `(.L_x_1323) ;  /* 0x0000000067087348 */ /* 0x000fea0003c00000 */
[----:B------:R0:W1:Y:S02]  /*99e0*/  SHFL.BFLY P2, R161, R160, R159, R158 ;  /* 0x0c00009fa0a17389 */ /* 0x000064000004009e */
[----:B01----:R-:W-:Y:S05]  /*99f0*/  ENDCOLLECTIVE ;  /* 0x000000000000791b */ /* 0x003fea0003800000 */
.L_x_1323:
[----:B------:R-:W-:Y:S02]  /*9a00*/  MOV R160, R183 ;  /* 0x000000b700a07202 */ /* 0x000fe40000000f00 */
[----:B------:R-:W-:-:S07]  /*9a10*/  MOV R185, R161 ;  /* 0x000000a100b97202 */ /* 0x000fce0000000f00 */
[----:B------:R-:W-:Y:S05]  /*9a20*/  WARPSYNC.COLLECTIVE R103, `(.L_x_1324) ;  /* 0x0000000067087348 */ /* 0x000fea0003c00000 */
[----:B------:R0:W1:Y:S02]  /*9a30*/  SHFL.BFLY P2, R161, R160, R159, R158 ;  /* 0x0c00009fa0a17389 */ /* 0x000064000004009e */
[----:B01----:R-:W-:Y:S05]  /*9a40*/  ENDCOLLECTIVE ;  /* 0x000000000000791b */ /* 0x003fea0003800000 */
.L_x_1324:
[----:B------:R-:W-:Y:S01]  /*9a50*/  FADD.FTZ R185, R182, R185 ;  /* 0x000000b9b6b97221 */ /* 0x000fe20000010000 */
[----:B------:R-:W-:-:S04]  /*9a60*/  HFMA2 R159, -RZ, RZ, 0, 4.76837158203125e-07 ;  /* 0x00000008ff9f7431 */ /* 0x000fc800000001ff */
[----:B------:R-:W-:Y:S01]  /*9a70*/  MOV R160, R185 ;  /* 0x000000b900a07202 */ /* 0x000fe20000000f00 */
[----:B------:R-:W-:-:S07]  /*9a80*/  FADD.FTZ R184, R183, R161 ;  /* 0x000000a1b7b87221 */ /* 0x000fce0000010000 */
[----:B------:R-:W-:Y:S05]  /*9a90*/  WARPSYNC.COLLECTIVE R103, `(.L_x_1325) ;  /* 0x0000000067087348 */ /* 0x000fea0003c00000 */
[----:B------:R0:W1:Y:S02]  /*9aa0*/  SHFL.BFLY P2, R161, R160, R159, R158 ;  /* 0x0c00009fa0a17389 */ /* 0x000064000004009e */
[----:B01----:R-:W-:Y:S05]  /*9ab0*/  ENDCOLLECTIVE ;  /* 0x000000000000791b */ /* 0x003fea0003800000 */
.L_x_1325:
[----:B------:R-:W-:Y:S02]  /*9ac0*/  MOV R160, R184 ;  /* 0x000000b800a07202 */ /* 0x000fe40000000f00 */
[----:B------:R-:W-:-:S07]  /*9ad0*/  MOV R186, R161 ;  /* 0x000000a100ba7202 */ /* 0x000fce0000000f00 */
[----:B------:R-:W-:Y:S05]  /*9ae0*/  WARPSYNC.COLLECTIVE R103, `(.L_x_1326) ;  /* 0x0000000067087348 */ /* 0x000fea0003c00000 */
[----:B------:R0:W1:Y:S02]  /*9af0*/  SHFL.BFLY P2, R161, R160, R159, R158 ;  /* 0x0c00009fa0a17389 */ /* 0x000064000004009e */
[----:B01----:R-:W-:Y:S05]  /*9b00*/  ENDCOLLECTIVE ;  /* 0x000000000000791b */ /* 0x003fea0003800000 */
.L_x_1326:
[----:B------:R-:W-:Y:S01]  /*9b10*/  FADD.FTZ R101, R185, R186 ;  /* 0x000000bab9657221 */ /* 0x000fe20000010000 */
[----:B------:R-:W-:-:S04]  /*9b20*/  HFMA2 R159, -RZ, RZ, 0, 9.5367431640625e-07 ;  /* 0x00000010ff9f7431 */ /* 0x000fc800000001ff */
[----:B------:R-:W-:Y:S01]  /*9b30*/  MOV R160, R101 ;  /* 0x0000006500a07202 */ /* 0x000fe20000000f00 */
[----:B------:R-:W-:-:S07]  /*9b40*/  FADD.FTZ R102, R184, R161 ;  /* 0x000000a1b8667221 */ /* 0x000fce0000010000 */
[----:B------:R-:W-:Y:S05]  /*9b50*/  WARPSYNC.COLLECTIVE R103, `(.L_x_1327) ;  /* 0x0000000067087348 */ /* 0x000fea0003c00000 */
[----:B------:R0:W1:Y:S02]  /*9b60*/  SHFL.BFLY P2, R161, R160, R159, R158 ;  /* 0x0c00009fa0a17389 */ /* 0x000064000004009e */
[----:B01----:R-:W-:Y:S05]  /*9b70*/  ENDCOLLECTIVE ;  /* 0x000000000000791b */ /* 0x003fea0003800000 */
.L_x_1327:
[----:B------:R-:W-:Y:S02]  /*9b80*/  MOV R160, R102 ;  /* 0x0000006600a07202 */ /* 0x000fe40000000f00 */
[----:B------:R-:W-:-:S07]  /*9b90*/  MOV R182, R161 ;  /* 0x000000a100b67202 */ /* 0x000fce0000000f00 */
[----:B------:R-:W-:Y:S05]  /*9ba0*/  WARPSYNC.COLLECTIVE R103, `(.L_x_1328) ;  /* 0x0000000067087348 */ /* 0x000fea0003c00000 */
[----:B------:R0:W1:Y:S02]  /*9bb0*/  SHFL.BFLY P2, R161, R160, R159, R158 ;  /* 0x0c00009fa0a17389 */ /* 0x000064000004009e */
[----:B01----:R-:W-:Y:S05]  /*9bc0*/  ENDCOLLECTIVE ;  /* 0x000000000000791b */ /* 0x003fea0003800000 */
.L_x_1328:
[----:B------:R-:W-:Y:S01]  /*9bd0*/  PRMT R103, R96, 0x7632, R103 ;  /* 0x0000763260677816 */ /* 0x000fe20000000067 */
[----:B------:R-:W-:Y:S06]  /*9be0*/  BRA `(.L_x_1329) ;  /* 0xffffff9800307947 */ /* 0x000fec000383ffff */
.L_x_1330:
        /* <DEDUP_REMOVED lines=9> */
.L_x_6037:


//--------------------- .text._ZN10layer_norm31ln_parallel_residual_bwd_kernelINS_13Kernel_traitsIf13__nv_bfloat16S2_S2_fjLj1024ELj1ELj4ELj1ELj16ENS_18Kernel_traits_baseILj1024EfS2_S2_S2_fjLj128EEEEELb1ELb0ELb0EEEvNS_9BwdParamsE --------------------------
	.section	.text._ZN10layer_norm31ln_parallel_residual_bwd_kernelINS_13Kernel_traitsIf13__nv_bfloat16S2_S2_fjLj1024ELj1ELj4ELj1ELj16ENS_18Kernel_traits_baseILj1024EfS2_S2_S2_fjLj128EEEEELb1ELb0ELb0EEEvNS_9BwdParamsE,"ax",@progbits
	.align	128
        .global         _ZN10layer_norm31ln_parallel_residual_bwd_kernelINS_13Kernel_traitsIf13__nv_bfloat16S2_S2_fjLj1024ELj1ELj4ELj1ELj16ENS_18Kernel_traits_baseILj1024EfS2_S2_S2_fjLj128EEEEELb1ELb0ELb0EEEvNS_9BwdParamsE
        .type           _ZN10layer_norm31ln_parallel_residual_bwd_kernelINS_13Kernel_traitsIf13__nv_bfloat16S2_S2_fjLj1024ELj1ELj4ELj1ELj16ENS_18Kernel_traits_baseILj1024EfS2_S2_S2_fjLj128EEEEELb1ELb0ELb0EEEvNS_9BwdParamsE,@function
        .size           _ZN10layer_norm31ln_parallel_residual_bwd_kernelINS_13Kernel_traitsIf13__nv_bfloat16S2_S2_fjLj1024ELj1ELj4ELj1ELj16ENS_18Kernel_traits_baseILj1024EfS2_S2_S2_fjLj128EEEEELb1ELb0ELb0EEEvNS_9BwdParamsE,(.L_x_6038 - _ZN10layer_norm31ln_parallel_residual_bwd_kernelINS_13Kernel_traitsIf13__nv_bfloat16S2_S2_fjLj1024ELj1ELj4ELj1ELj16ENS_18Kernel_traits_baseILj1024EfS2_S2_S2_fjLj128EEEEELb1ELb0ELb0EEEvNS_9BwdParamsE)
        .other          _ZN10layer_norm31ln_parallel_residual_bwd_kernelINS_13Kernel_traitsIf13__nv_bfloat16S2_S2_fjLj1024ELj1ELj4ELj1ELj16ENS_18Kernel_traits_baseILj1024EfS2_S2_S2_fjLj128EEEEELb1ELb0ELb0EEEvNS_9BwdParamsE,@"STO_CUDA_ENTRY STV_DEFAULT"
_ZN10layer_norm31ln_parallel_residual_bwd_kernelINS_13Kernel_traitsIf13__nv_bfloat16S2_S2_fjLj1024ELj1ELj4ELj1ELj16ENS_18Kernel_traits_baseILj1024EfS2_S2_S2_fjLj128EEEEELb1ELb0ELb0EEEvNS_9BwdParamsE:
.text._ZN10layer_norm31ln_parallel_residual_bwd_kernelINS_13Kernel_traitsIf13__nv_bfloat16S2_S2_fjLj1024ELj1ELj4ELj1ELj16ENS_18Kernel_traits_baseILj1024EfS2_S2_S2_fjLj128EEEEELb1ELb0ELb0EEEvNS_9BwdParamsE:
[----:B------:R-:W0:Y:S01]  /*0000*/  LDC R1, c[0x0][0x37c] ;  /* 0x0000df00ff017b82 */ /* 0x000e220000000800 */
[----:B------:R-:W1:Y:S01]  /*0010*/  LDCU UR4, c[0x0][0x388] ;  /* 0x00007100ff0477ac */ /* 0x000e620008000800 */
[----:B0-----:R-:W-:Y:S01]  /*0020*/  IADD3 R1, PT, PT, R1, -0x108, RZ ;  /* 0xfffffef801017810 */ /* 0x001fe20007ffe0ff */
[----:B------:R-:W0:Y:S05]  /*0030*/  S2R R227, SR_TID.X ;  /* 0x0000000000e37919 */ /* 0x000e2a0000002100 */
[----:B------:R-:W2:Y:S08]  /*0040*/  LDC.64 R2, c[0x0][0x3d0] ;  /* 0x0000f400ff027b82 */ /* 0x000eb00000000a00 */
[----:B------:R-:W3:Y:S01]  /*0050*/  LDC.64 R4, c[0x0][0x3d8] ;  /* 0x0000f600ff047b82 */ /* 0x000ee20000000a00 */
[----:B------:R-:W4:Y:S01]  /*0060*/  LDCU.64 UR8, c[0x0][0x358] ;  /* 0x00006b00ff0877ac */ /* 0x000f220008000a00 */
[----:B------:R-:W5:Y:S01]  /*0070*/  LDCU UR5, c[0x0][0x384] ;  /* 0x00007080ff0577ac */ /* 0x000f620008000800 */
[----:B-1----:R-:W-:-:S05]  /*0080*/  IMAD.U32 R6, RZ, RZ, UR4 ;  /* 0x00000004ff067e24 */ /* 0x002fca000f8e00ff */
[----:B------:R-:W1:Y:S01]  /*0090*/  LDC.64 R8, c[0x0][0x3d8] ;  /* 0x0000f600ff087b82 */ /* 0x000e620000000a00 */
[----:B------:R-:W1:Y:S01]  /*00a0*/  LDCU UR13, c[0x0][0x408] ;  /* 0x00008100ff0d77ac */ /* 0x000e620008000800 */
[----:B------:R4:W-:Y:S01]  /*00b0*/  STL [R1+0x100], R6 ;  /* 0x0001000601007387 */ /* 0x0009e20000100800 */
[----:B------:R-:W-:Y:S01]  /*00c0*/  SHF.R.S32.HI R0, RZ, 0x1f, R6 ;  /* 0x0000001fff007819 */ /* 0x000fe20000011406 */
[----:B------:R-:W1:Y:S02]  /*00d0*/  LDCU UR15, c[0x0][0x388] ;  /* 0x00007100ff0f77ac */ /* 0x000e640008000800 */
[----:B------:R1:W5:Y:S01]  /*00e0*/  LDL.64 R84, [R1+0xf0] ;  /* 0x0000f00001547983 */ /* 0x0003620000100a00 */
[----:B------:R-:W-:Y:S01]  /*00f0*/  LEA.HI R0, R0, R6, RZ, 0x3 ;  /* 0x0000000600007211 */ /* 0x000fe200078f18ff */
[----:B------:R-:W1:Y:S01]  /*0100*/  LDC.64 R14, c[0x0][0x3d0] ;  /* 0x0000f400ff0e7b82 */ /* 0x000e620000000a00 */
[----:B------:R-:W1:Y:S01]  /*0110*/  LDCU.U8 UR14, c[0x0][0x410] ;  /* 0x00008200ff0e77ac */ /* 0x000e620008000000 */
[----:B------:R1:W5:Y:S01]  /*0120*/  LDL.64 R86, [R1+0xf8] ;  /* 0x0000f80001567983 */ /* 0x0003620000100a00 */
[----:B0-----:R-:W-:-:S03]  /*0130*/  LOP3.LUT R7, R227, 0x1f, RZ, 0xc, !PT ;  /* 0x0000001fe3077812 */ /* 0x001fc600078e0cff */
[----:B------:R0:W5:Y:S01]  /*0140*/  LDL.64 R80, [R1+0xe0] ;  /* 0x0000e00001507983 */ /* 0x0001620000100a00 */
[----:B------:R-:W-:Y:S01]  /*0150*/  LOP3.LUT R10, R227, 0x1f, RZ, 0xc0, !PT ;  /* 0x0000001fe30a7812 */ /* 0x000fe200078ec0ff */
[----:B------:R-:W0:Y:S01]  /*0160*/  LDC.64 R16, c[0x0][0x3d8] ;  /* 0x0000f600ff107b82 */ /* 0x000e220000000a00 */
[----:B------:R-:W-:Y:S01]  /*0170*/  LEA.HI.SX32 R252, R0, R7, 0x1d ;  /* 0x0000000700fc7211 */ /* 0x000fe200078feaff */
[----:B------:R0:W5:Y:S01]  /*0180*/  LDL.64 R82, [R1+0xe8] ;  /* 0x0000e80001527983 */ /* 0x0001620000100a00 */
[----:B------:R-:W-:Y:S01]  /*0190*/  MOV R23, R10 ;  /* 0x0000000a00177202 */ /* 0x000fe20000000f00 */
[----:B------:R-:W0:Y:S01]  /*01a0*/  LDCU UR12, c[0x0][0x400] ;  /* 0x00008000ff0c77ac */ /* 0x000e220008000800 */
[C---:B------:R-:W-:Y:S01]  /*01b0*/  ISETP.GE.U32.AND P3, PT, R252.reuse, 0x20, PT ;  /* 0x00000020fc00780c */ /* 0x040fe20003f66070 */
[----:B------:R0:W5:Y:S01]  /*01c0*/  LDL.64 R76, [R1+0xd0] ;  /* 0x0000d000014c7983 */ /* 0x0001620000100a00 */
[C---:B------:R-:W-:Y:S01]  /*01d0*/  ISETP.GE.U32.AND P0, PT, R252.reuse, 0x40, PT ;  /* 0x00000040fc00780c */ /* 0x040fe20003f06070 */
[----:B----4-:R-:W4:Y:S01]  /*01e0*/  LDC.64 R6, c[0x0][0x3d0] ;  /* 0x0000f400ff067b82 */ /* 0x010f220000000a00 */
[----:B------:R-:W0:Y:S01]  /*01f0*/  LDCU.64 UR6, c[0x0][0x478] ;  /* 0x00008f00ff0677ac */ /* 0x000e220008000a00 */
[----:B------:R0:W5:Y:S01]  /*0200*/  LDL.64 R78, [R1+0xd8] ;  /* 0x0000d800014e7983 */ /* 0x0001620000100a00 */
[----:B------:R-:W0:Y:S03]  /*0210*/  LDCU.64 UR24, c[0x0][0x438] ;  /* 0x00008700ff1877ac */ /* 0x000e260008000a00 */
[----:B------:R0:W5:Y:S02]  /*0220*/  LDL.64 R72, [R1+0xc0] ;  /* 0x0000c00001487983 */ /* 0x0001640000100a00 */
[----:B------:R-:W0:Y:S01]  /*0230*/  LDC.64 R18, c[0x0][0x3d0] ;  /* 0x0000f400ff127b82 */ /* 0x000e220000000a00 */
[----:B------:R-:W0:Y:S01]  /*0240*/  LDCU.64 UR10, c[0x0][0x470] ;  /* 0x00008e00ff0a77ac */ /* 0x000e220008000a00 */
[----:B------:R0:W5:Y:S04]  /*0250*/  LDL.64 R74, [R1+0xc8] ;  /* 0x0000c800014a7983 */ /* 0x0001680000100a00 */
[----:B------:R0:W5:Y:S02]  /*0260*/  LDL.64 R68, [R1+0xb0] ;  /* 0x0000b00001447983 */ /* 0x0001640000100a00 */
[----:B------:R-:W0:Y:S02]  /*0270*/  LDC.64 R20, c[0x0][0x3d8] ;  /* 0x0000f600ff147b82 */ /* 0x000e240000000a00 */
[----:B------:R0:W5:Y:S04]  /*0280*/  LDL.64 R70, [R1+0xb8] ;  /* 0x0000b80001467983 */ /* 0x0001680000100a00 */
        /* <DEDUP_REMOVED lines=20> */
[----:B------:R0:W5:Y:S04]  /*03d0*/  LDL.64 R24, [R1] ;  /* 0x0000000001187983 */ /* 0x0001680000100a00 */
[----:B------:R0:W5:Y:S01]  /*03e0*/  LDL.64 R26, [R1+0x8] ;  /* 0x00000800011a7983 */ /* 0x0001620000100a00 */
[----:B--2---:R-:W-:Y:S01]  /*03f0*/  @P3 IMAD.WIDE.U32 R2, R23, 0x20, R2 ;  /* 0x0000002017023825 */ /* 0x004fe200078e0002 */
[----:B------:R-:W-:-:S03]  /*0400*/  ISETP.GE.U32.AND P1, PT, R252, 0x60, PT ;  /* 0x00000060fc00780c */ /* 0x000fc60003f26070 */
[C---:B---3--:R-:W-:Y:S01]  /*0410*/  @P3 IMAD.WIDE.U32 R4, R23.reuse, 0x20, R4 ;  /* 0x0000002017043825 */ /* 0x048fe200078e0004 */
[----:B------:R-:W-:Y:S02]  /*0420*/  @P3 LOP3.LUT R23, R23, 0x20, RZ, 0xfc, !PT ;  /* 0x0000002017173812 */ /* 0x000fe400078efcff */
[----:B------:R-:W-:-:S03]  /*0430*/  ISETP.GE.U32.AND P2, PT, R252, 0x80, PT ;  /* 0x00000080fc00780c */ /* 0x000fc60003f46070 */
[----:B----4-:R-:W-:-:S04]  /*0440*/  @P0 IMAD.WIDE.U32 R10, R23, 0x20, R6 ;  /* 0x00000020170a0825 */ /* 0x010fc800078e0006 */
[----:B-1----:R-:W-:-:S04]  /*0450*/  @P0 IMAD.WIDE.U32 R12, R23, 0x20, R8 ;  /* 0x00000020170c0825 */ /* 0x002fc800078e0008 */
[----:B------:R-:W-:-:S04]  /*0460*/  @P0 VIADD R23, R23, 0x20 ;  /* 0x0000002017170836 */ /* 0x000fc80000000000 */
[----:B------:R-:W-:-:S04]  /*0470*/  @P1 IMAD.WIDE.U32 R14, R23, 0x20, R14 ;  /* 0x00000020170e1825 */ /* 0x000fc800078e000e */
[C---:B0-----:R-:W-:Y:S01]  /*0480*/  @P1 IMAD.WIDE.U32 R16, R23.reuse, 0x20, R16 ;  /* 0x0000002017101825 */ /* 0x041fe200078e0010 */
[----:B------:R-:W-:-:S05]  /*0490*/  @P1 IADD3 R23, PT, PT, R23, 0x20, RZ ;  /* 0x0000002017171810 */ /* 0x000fca0007ffe0ff */
[----:B------:R-:W-:-:S04]  /*04a0*/  @P2 IMAD.WIDE.U32 R6, R23, 0x20, R18 ;  /* 0x0000002017062825 */ /* 0x000fc800078e0012 */
[----:B------:R-:W-:Y:S01]  /*04b0*/  @P2 IMAD.WIDE.U32 R8, R23, 0x20, R20 ;  /* 0x0000002017082825 */ /* 0x000fe200078e0014 */
[----:B-----5:R-:W2:Y:S04]  /*04c0*/  @P3 LDG.E.128 R84, desc[UR8][R2.64] ;  /* 0x0000000802543981 */ /* 0x020ea8000c1e1d00 */
[----:B------:R-:W3:Y:S04]  /*04d0*/  @P3 LDG.E.128 R80, desc[UR8][R2.64+0x10] ;  /* 0x0000100802503981 */ /* 0x000ee8000c1e1d00 */
[----:B------:R-:W4:Y:S04]  /*04e0*/  @P3 LDG.E.128 R76, desc[UR8][R4.64] ;  /* 0x00000008044c3981 */ /* 0x000f28000c1e1d00 */
[----:B------:R-:W5:Y:S04]  /*04f0*/  @P3 LDG.E.128 R72, desc[UR8][R4.64+0x10] ;  /* 0x0000100804483981 */ /* 0x000f68000c1e1d00 */
        /* <DEDUP_REMOVED lines=11> */
[----:B------:R-:W5:Y:S01]  /*05b0*/  @P2 LDG.E.128 R24, desc[UR8][R8.64+0x10] ;  /* 0x0000100808182981 */ /* 0x000f62000c1e1d00 */
[----:B------:R-:W0:Y:S01]  /*05c0*/  S2UR UR4, SR_CTAID.X ;  /* 0x00000000000479c3 */ /* 0x000e220000002500 */
[----:B------:R-:W-:Y:S01]  /*05d0*/  SHF.R.U32.HI R227, RZ, 0x5, R227 ;  /* 0x00000005ffe37819 */ /* 0x000fe200000116e3 */
[----:B------:R-:W-:Y:S01]  /*05e0*/  BSSY B0, `(.L_x_1331) ;  /* 0x0000cfe000007945 */ /* 0x000fe20003800000 */
[----:B0-----:R-:W-:-:S06]  /*05f0*/  USHF.L.U32 UR4, UR4, 0x2, URZ ;  /* 0x0000000204047899 */ /* 0x001fcc00080006ff */
        /* <DEDUP_REMOVED lines=40> */
[----:B------:R-:W-:Y:S04]  /*0880*/  @P3 STL.64 [R1+0xf8], R86 ;  /* 0x0000f85601003387 */ /* 0x000fe80000100a00 */
[----:B---3--:R-:W-:Y:S04]  /*0890*/  @P3 STL.64 [R1+0xe0], R80 ;  /* 0x0000e05001003387 */ /* 0x008fe80000100a00 */
[----:B------:R-:W-:Y:S04]  /*08a0*/  @P3 STL.64 [R1+0xe8], R82 ;  /* 0x0000e85201003387 */ /* 0x000fe80000100a00 */
[----:B----4-:R-:W-:Y:S04]  /*08b0*/  @P3 STL.64 [R1+0xd0], R76 ;  /* 0x0000d04c01003387 */ /* 0x010fe80000100a00 */
[----:B------:R-:W-:Y:S04]  /*08c0*/  @P3 STL.64 [R1+0xd8], R78 ;  /* 0x0000d84e01003387 */ /* 0x000fe80000100a00 */
[----:B-----5:R-:W-:Y:S04]  /*08d0*/  @P3 STL.64 [R1+0xc0], R72 ;  /* 0x0000c04801003387 */ /* 0x020fe80000100a00 */
[----:B------:R-:W-:Y:S04]  /*08e0*/  @P3 STL.64 [R1+0xc8], R74 ;  /* 0x0000c84a01003387 */ /* 0x000fe80000100a00 */
[----:B------:R-:W-:Y:S04]  /*08f0*/  @P0 STL.64 [R1+0xb0], R68 ;  /* 0x0000b04401000387 */ /* 0x000fe80000100a00 */
[----:B------:R-:W-:Y:S04]  /*0900*/  @P0 STL.64 [R1+0xb8], R70 ;  /* 0x0000b84601000387 */ /* 0x000fe80000100a00 */
[----:B------:R-:W-:Y:S04]  /*0910*/  @P0 STL.64 [R1+0xa0], R64 ;  /* 0x0000a04001000387 */ /* 0x000fe80000100a00 */
[----:B------:R-:W-:Y:S04]  /*0920*/  @P0 STL.64 [R1+0xa8], R66 ;  /* 0x0000a84201000387 */ /* 0x000fe80000100a00 */
[----:B------:R0:W-:Y:S04]  /*0930*/  @P0 STL.64 [R1+0x90], R60 ;  /* 0x0000903c01000387 */ /* 0x0001e80000100a00 */
[----:B------:R1:W-:Y:S04]  /*0940*/  @P0 STL.64 [R1+0x98], R62 ;  /* 0x0000983e01000387 */ /* 0x0003e80000100a00 */
[----:B------:R2:W-:Y:S04]  /*0950*/  @P0 STL.64 [R1+0x80], R56 ;  /* 0x0000803801000387 */ /* 0x0005e80000100a00 */
[----:B------:R3:W-:Y:S04]  /*0960*/  @P0 STL.64 [R1+0x88], R58 ;  /* 0x0000883a01000387 */ /* 0x0007e80000100a00 */
        /* <DEDUP_REMOVED lines=10> */
[----:B------:R0:W-:Y:S04]  /*0a10*/  @P2 STL.64 [R1+0x20], R32 ;  /* 0x0000202001002387 */ /* 0x0001e80000100a00 */
[----:B------:R0:W-:Y:S04]  /*0a20*/  @P2 STL.64 [R1+0x28], R34 ;  /* 0x0000282201002387 */ /* 0x0001e80000100a00 */
[----:B------:R0:W-:Y:S04]  /*0a30*/  @P2 STL.64 [R1+0x10], R28 ;  /* 0x0000101c01002387 */ /* 0x0001e80000100a00 */
[----:B------:R1:W-:Y:S04]  /*0a40*/  @P2 STL.64 [R1+0x18], R30 ;  /* 0x0000181e01002387 */ /* 0x0003e80000100a00 */
[----:B------:R3:W-:Y:S04]  /*0a50*/  @P2 STL.64 [R1], R24 ;  /* 0x0000001801002387 */ /* 0x0007e80000100a00 */
[----:B------:R5:W-:Y:S01]  /*0a60*/  @P2 STL.64 [R1+0x8], R26 ;  /* 0x0000081a01002387 */ /* 0x000be20000100a00 */
[----:B------:R-:W-:-:S02]  /*0a70*/  ISETP.GE.AND P0, PT, R227, UR5, PT ;  /* 0x00000005e3007c0c */ /* 0x000fc4000bf06270 */
[----:B0-----:R-:W-:Y:S02]  /*0a80*/  CS2R R60, SRZ ;  /* 0x00000000003c7805 */ /* 0x001fe4000001ff00 */
[----:B-1----:R-:W-:Y:S02]  /*0a90*/  CS2R R62, SRZ ;  /* 0x00000000003e7805 */ /* 0x002fe4000001ff00 */
[----:B--2---:R-:W-:Y:S02]  /*0aa0*/  CS2R R56, SRZ ;  /* 0x0000000000387805 */ /* 0x004fe4000001ff00 */
[----:B---3--:R-:W-:Y:S02]  /*0ab0*/  CS2R R58, SRZ ;  /* 0x00000000003a7805 */ /* 0x008fe4000001ff00 */
[----:B----4-:R-:W-:Y:S02]  /*0ac0*/  CS2R R44, SRZ ;  /* 0x00000000002c7805 */ /* 0x010fe4000001ff00 */
[----:B-----5:R-:W-:-:S02]  /*0ad0*/  CS2R R46, SRZ ;  /* 0x00000000002e7805 */ /* 0x020fc4000001ff00 */
        /* <DEDUP_REMOVED lines=88> */
.L_x_1382:
[----:B------:R-:W0:Y:S02]  /*1060*/  LDC.64 R152, c[0x0][0x3c0] ;  /* 0x0000f000ff987b82 */ /* 0x000e240000000a00 */
[----:B0-----:R-:W-:-:S05]  /*1070*/  IMAD.WIDE R152, R227, 0x4, R152 ;  /* 0x00000004e3987825 */ /* 0x001fca00078e0298 */
[----:B------:R0:W2:Y:S01]  /*1080*/  LDG.E R154, desc[UR8][R152.64] ;  /* 0x00000008989a7981 */ /* 0x0000a2000c1e1900 */
[----:B------:R-:W1:Y:S01]  /*1090*/  S2R R155, SR_TID.X ;  /* 0x00000000009b7919 */ /* 0x000e620000002100 */
[----:B0-----:R-:W0:Y:S01]  /*10a0*/  LDC.64 R152, c[0x0][0x3c8] ;  /* 0x0000f200ff987b82 */ /* 0x001e220000000a00 */
[----:B------:R-:W-:-:S05]  /*10b0*/  IMAD.U32 R21, RZ, RZ, UR15 ;  /* 0x0000000fff157e24 */ /* 0x000fca000f8e00ff */
        /* <DEDUP_REMOVED lines=48> */
[----:B--2---:R-:W-:-:S04]  /*13c0*/  IMAD.U32 R0, R152, 0x10000, RZ ;  /* 0x0001000098007824 */ /* 0x004fc800078e00ff */
[----:B------:R-:W-:Y:S01]  /*13d0*/  FADD.FTZ R0, -R211, R0 ;  /* 0x00000000d3007221 */ /* 0x000fe20000010100 */
[----:B---3--:R-:W-:-:S03]  /*13e0*/  SHF.L.U32 R14, R156, 0x10, RZ ;  /* 0x000000109c0e7819 */ /* 0x008fc600000006ff */
[----:B-----5:R-:W-:Y:S02]  /*13f0*/  FMUL.FTZ R0, R22, R0 ;  /* 0x0000000016007220 */ /* 0x020fe40000410000 */
[-C--:B------:R-:W-:Y:S01]  /*1400*/  FMUL.FTZ R16, R20, R14.reuse ;  /* 0x0000000e14107220 */ /* 0x080fe20000410000 */
[----:B------:R-:W-:Y:S01]  /*1410*/  FADD.FTZ R104, R104, R14 ;  /* 0x0000000e68687221 */ /* 0x000fe20000010000 */
[----:B------:R-:W-:Y:S01]  /*1420*/  FFMA.FTZ R80, R0, R14, R80 ;  /* 0x0000000e00507223 */ /* 0x000fe20000010050 */
[----:B------:R-:W-:-:S05]  /*1430*/  SHF.L.U32 R14, R153, 0x10, RZ ;  /* 0x00000010990e7819 */ /* 0x000fca00000006ff */
[----:B------:R-:W-:Y:S01]  /*1440*/  FADD.FTZ R19, -R211, R14 ;  /* 0x0000000ed3137221 */ /* 0x000fe20000010100 */
[----:B------:R-:W-:-:S03]  /*1450*/  IMAD.U32 R14, R157, 0x10000, RZ ;  /* 0x000100009d0e7824 */ /* 0x000fc600078e00ff */
[----:B------:R-:W-:Y:S01]  /*1460*/  FMUL.FTZ R19, R22, R19 ;  /* 0x0000001316137220 */ /* 0x000fe20000410000 */
[----:B----4-:R-:W-:Y:S02]  /*1470*/  IMAD.U32 R15, R160, 0x10000, RZ ;  /* 0x00010000a00f7824 */ /* 0x010fe400078e00ff */
[-C--:B------:R-:W-:Y:S01]  /*1480*/  FMUL.FTZ R18, R23, R14.reuse ;  /* 0x0000000e17127220 */ /* 0x080fe20000410000 */
[----:B------:R-:W-:Y:S01]  /*1490*/  FADD.FTZ R106, R106, R14 ;  /* 0x0000000e6a6a7221 */ /* 0x000fe20000010000 */
[----:B------:R-:W-:Y:S01]  /*14a0*/  FFMA.FTZ R82, R19, R14, R82 ;  /* 0x0000000e13527223 */ /* 0x000fe20000010052 */
[----:B------:R-:W-:Y:S02]  /*14b0*/  IMAD.U32 R14, R154, 0x10000, RZ ;  /* 0x000100009a0e7824 */ /* 0x000fe400078e00ff */
[----:B------:R-:W-:Y:S01]  /*14c0*/  FADD.FTZ R212, R212, R15 ;  /* 0x0000000fd4d47221 */ /* 0x000fe20000010000 */
[-C--:B------:R-:W-:Y:S01]  /*14d0*/  FFMA.FTZ R248, R0, R15.reuse, R248 ;  /* 0x0000000f00f87223 */ /* 0x080fe200000100f8 */
[----:B------:R-:W-:Y:S01]  /*14e0*/  FFMA.FTZ R20, R24, R15, R16 ;  /* 0x0000000f18147223 */ /* 0x000fe20000010010 */
[----:B------:R-:W-:Y:S01]  /*14f0*/  SHF.L.U32 R15, R161, 0x10, RZ ;  /* 0x00000010a10f7819 */ /* 0x000fe200000006ff */
[----:B------:R-:W-:Y:S01]  /*1500*/  FADD.FTZ R17, -R211, R14 ;  /* 0x0000000ed3117221 */ /* 0x000fe20000010100 */
[----:B------:R-:W-:-:S03]  /*1510*/  SHF.L.U32 R14, R158, 0x10, RZ ;  /* 0x000000109e0e7819 */ /* 0x000fc600000006ff */
[-C--:B------:R-:W-:Y:S01]  /*1520*/  FFMA.FTZ R18, R188, R15.reuse, R18 ;  /* 0x0000000fbc127223 */ /* 0x080fe20000010012 */
[----:B------:R-:W-:Y:S01]  /*1530*/  FADD.FTZ R214, R214, R15 ;  /* 0x0000000fd6d67221 */ /* 0x000fe20000010000 */
[----:B------:R-:W-:Y:S01]  /*1540*/  FFMA.FTZ R250, R19, R15, R250 ;  /* 0x0000000f13fa7223 */ /* 0x000fe200000100fa */
[----:B------:R-:W2:Y:S01]  /*1550*/  LDL R188, [R1+0xf4] ;  /* 0x0000f40001bc7983 */ /* 0x000ea20000100800 */
[----:B------:R-:W-:Y:S02]  /*1560*/  IMAD.U32 R15, R162, 0x10000, RZ ;  /* 0x00010000a20f7824 */ /* 0x000fe400078e00ff */
[----:B------:R-:W-:Y:S01]  /*1570*/  FMUL.FTZ R16, R187, R14 ;  /* 0x0000000ebb107220 */ /* 0x000fe20000410000 */
[----:B------:R-:W-:Y:S01]  /*1580*/  FMUL.FTZ R17, R22, R17 ;  /* 0x0000001116117220 */ /* 0x000fe20000410000 */
[----:B------:R-:W3:Y:S02]  /*1590*/  LDL R187, [R1+0xfc] ;  /* 0x0000fc0001bb7983 */ /* 0x000ee40000100800 */
[----:B------:R-:W-:-:S02]  /*15a0*/  FFMA.FTZ R16, R200, R15, R16 ;  /* 0x0000000fc8107223 */ /* 0x000fc40000010010 */
[----:B------:R-:W4:Y:S01]  /*15b0*/  LDL R200, [R1+0xdc] ;  /* 0x0000dc0001c87983 */ /* 0x000f220000100800 */
[----:B------:R-:W-:Y:S01]  /*15c0*/  FADD.FTZ R60, R60, R15 ;  /* 0x0000000f3c3c7221 */ /* 0x000fe20000010000 */
[----:B------:R-:W-:Y:S01]  /*15d0*/  FFMA.FTZ R244, R17, R15, R244 ;  /* 0x0000000f11f47223 */ /* 0x000fe200000100f4 */
[----:B------:R-:W-:Y:S01]  /*15e0*/  SHF.L.U32 R15, R155, 0x10, RZ ;  /* 0x000000109b0f7819 */ /* 0x000fe200000006ff */
[----:B------:R-:W-:Y:S02]  /*15f0*/  IMAD.U32 R23, R159, 0x10000, RZ ;  /* 0x000100009f177824 */ /* 0x000fe400078e00ff */
[----:B------:R-:W-:Y:S01]  /*1600*/  FADD.FTZ R108, R108, R14 ;  /* 0x0000000e6c6c7221 */ /* 0x000fe20000010000 */
[----:B------:R-:W-:Y:S01]  /*1610*/  FFMA.FTZ R84, R17, R14, R84 ;  /* 0x0000000e11547223 */ /* 0x000fe20000010054 */
[----:B------:R-:W-:Y:S01]  /*1620*/  FADD.FTZ R15, -R211, R15 ;  /* 0x0000000fd30f7221 */ /* 0x000fe20000010100 */
[----:B------:R-:W-:Y:S01]  /*1630*/  SHF.L.U32 R14, R163, 0x10, RZ ;  /* 0x00000010a30e7819 */ /* 0x000fe200000006ff */
[----:B------:R-:W-:-:S02]  /*1640*/  FMUL.FTZ R24, R199, R23 ;  /* 0x00000017c7187220 */ /* 0x000fc40000410000 */
[----:B------:R-:W-:Y:S01]  /*1650*/  FMUL.FTZ R15, R22, R15 ;  /* 0x0000000f160f7220 */ /* 0x000fe20000410000 */
[--C-:B------:R-:W-:Y:S01]  /*1660*/  FADD.FTZ R110, R110, R23.reuse ;  /* 0x000000176e6e7221 */ /* 0x100fe20000010000 */
[----:B------:R-:W-:Y:S01]  /*1670*/  FADD.FTZ R62, R62, R14 ;  /* 0x0000000e3e3e7221 */ /* 0x000fe20000010000 */
[----:B------:R-:W3:Y:S01]  /*1680*/  LDL R199, [R1+0xe4] ;  /* 0x0000e40001c77983 */ /* 0x000ee20000100800 */
[-C--:B------:R-:W-:Y:S01]  /*1690*/  FFMA.FTZ R246, R15, R14.reuse, R246 ;  /* 0x0000000e0ff67223 */ /* 0x080fe200000100f6 */
[----:B------:R-:W-:Y:S02]  /*16a0*/  FFMA.FTZ R14, R203, R14, R24 ;  /* 0x0000000ecb0e7223 */ /* 0x000fe40000010018 */
[----:B------:R-:W3:Y:S01]  /*16b0*/  LDL R203, [R1+0xc4] ;  /* 0x0000c40001cb7983 */ /* 0x000ee20000100800 */
[----:B------:R-:W-:Y:S01]  /*16c0*/  FFMA.FTZ R86, R15, R23, R86 ;  /* 0x000000170f567223 */ /* 0x000fe20000010056 */
[----:B------:R-:W-:Y:S02]  /*16d0*/  PRMT R23, R152, 0x7632, R23 ;  /* 0x0000763298177816 */ /* 0x000fe40000000017 */
[----:B------:R-:W-:-:S03]  /*16e0*/  PRMT R24, R156, 0x7632, R24 ;  /* 0x000076329c187816 */ /* 0x000fc60000000018 */
[----:B------:R-:W-:Y:S01]  /*16f0*/  IMAD.U32 R23, R23, 0x10000, RZ ;  /* 0x0001000017177824 */ /* 0x000fe200078e00ff */
[----:B------:R-:W-:-:S03]  /*1700*/  SHF.L.U32 R152, R24, 0x10, RZ ;  /* 0x0000001018987819 */ /* 0x000fc600000006ff */
[----:B------:R-:W-:-:S04]  /*1710*/  FADD.FTZ R24, -R211, R23 ;  /* 0x00000017d3187221 */ /* 0x000fc80000010100 */
[----:B------:R-:W-:Y:S01]  /*1720*/  FMUL.FTZ R24, R22, R24 ;  /* 0x0000001816187220 */ /* 0x000fe20000410000 */
[-C--:B------:R-:W-:Y:S01]  /*1730*/  FMUL.FTZ R156, R224, R152.reuse ;  /* 0x00000098e09c7220 */ /* 0x080fe20000410000 */
[--C-:B------:R-:W-:Y:S02]  /*1740*/  FADD.FTZ R105, R105, R152.reuse ;  /* 0x0000009869697221 */ /* 0x100fe40000010000 */
[----:B------:R-:W-:Y:S01]  /*1750*/  FFMA.FTZ R81, R24, R152, R81 ;  /* 0x0000009818517223 */ /* 0x000fe20000010051 */
[----:B------:R-:W-:Y:S02]  /*1760*/  PRMT R152, R157, 0x7632, R152 ;  /* 0x000076329d987816 */ /* 0x000fe40000000098 */
[----:B------:R-:W3:Y:S01]  /*1770*/  LDL R157, [R1+0xec] ;  /* 0x0000ec00019d7983 */ /* 0x000ee20000100800 */
[----:B------:R-:W-:-:S05]  /*1780*/  PRMT R153, R160, 0x7632, R153 ;  /* 0x00007632a0997816 */ /* 0x000fca0000000099 */
[C---:B------:R-:W-:Y:S01]  /*1790*/  IMAD.U32 R23, R153.reuse, 0x10000, RZ ;  /* 0x0001000099177824 */ /* 0x040fe200078e00ff */
[----:B------:R-:W-:-:S04]  /*17a0*/  PRMT R153, R153, 0x7632, R153 ;  /* 0x0000763299997816 */ /* 0x000fc80000000099 */
[----:B------:R-:W-:Y:S01]  /*17b0*/  SHF.L.U32 R153, R153, 0x10, RZ ;  /* 0x0000001099997819 */ /* 0x000fe200000006ff */
[----:B------:R-:W-:Y:S01]  /*17c0*/  FADD.FTZ R213, R213, R23 ;  /* 0x00000017d5d57221 */ /* 0x000fe20000010000 */
[----:B------:R-:W-:Y:S01]  /*17d0*/  FFMA.FTZ R249, R24, R23, R249 ;  /* 0x0000001718f97223 */ /* 0x000fe200000100f9 */
[----:B------:R-:W-:Y:S01]  /*17e0*/  PRMT R154, R161, 0x7632, R154 ;  /* 0x00007632a19a7816 */ /* 0x000fe2000000009a */
[----:B------:R-:W-:-:S04]  /*17f0*/  IMAD.U32 R152, R152, 0x10000, RZ ;  /* 0x0001000098987824 */ /* 0x000fc800078e00ff */
[----:B------:R-:W-:Y:S01]  /*1800*/  FADD.FTZ R107, R107, R152 ;  /* 0x000000986b6b7221 */ /* 0x000fe20000010000 */
[----:B------:R-:W-:Y:S01]  /*1810*/  PRMT R155, R162, 0x7632, R155 ;  /* 0x00007632a29b7816 */ /* 0x000fe2000000009b */
[----:B------:R-:W-:Y:S02]  /*1820*/  VIADD R226, R21, 0x20 ;  /* 0x0000002015e27836 */ /* 0x000fe40000000000 */
[----:B--2---:R-:W-:Y:S01]  /*1830*/  FFMA.FTZ R23, R188, R23, R156 ;  /* 0x00000017bc177223 */ /* 0x004fe2000001009c */
[----:B------:R-:W-:Y:S01]  /*1840*/  FADD.FTZ R156, -R211, R153 ;  /* 0x00000099d39c7221 */ /* 0x000fe20000010100 */
[----:B------:R-:W-:-:S03]  /*1850*/  SHF.L.U32 R153, R154, 0x10, RZ ;  /* 0x000000109a997819 */ /* 0x000fc600000006ff */
[----:B------:R-:W-:Y:S01]  /*1860*/  FMUL.FTZ R188, R22, R156 ;  /* 0x0000009c16bc7220 */ /* 0x000fe20000410000 */
[-C--:B----4-:R-:W-:Y:S01]  /*1870*/  FMUL.FTZ R156, R200, R152.reuse ;  /* 0x00000098c89c7220 */ /* 0x090fe20000410000 */
[----:B------:R-:W-:Y:S02]  /*1880*/  FADD.FTZ R215, R215, R153 ;  /* 0x00000099d7d77221 */ /* 0x000fe40000010000 */
[-C--:B------:R-:W-:Y:S01]  /*1890*/  FFMA.FTZ R251, R188, R153.reuse, R251 ;  /* 0x00000099bcfb7223 */ /* 0x080fe200000100fb */
[----:B---3--:R-:W-:Y:S01]  /*18a0*/  FFMA.FTZ R187, R187, R153, R156 ;  /* 0x00000099bbbb7223 */ /* 0x008fe2000001009c */
[----:B------:R-:W-:Y:S01]  /*18b0*/  PRMT R153, R154, 0x7632, R153 ;  /* 0x000076329a997816 */ /* 0x000fe20000000099 */
[----:B------:R-:W-:Y:S01]  /*18c0*/  FFMA.FTZ R83, R188, R152, R83 ;  /* 0x00000098bc537223 */ /* 0x000fe20000010053 */
[----:B------:R-:W-:-:S03]  /*18d0*/  PRMT R152, R158, 0x7632, R152 ;  /* 0x000076329e987816 */ /* 0x000fc60000000098 */
[----:B------:R-:W-:Y:S01]  /*18e0*/  IMAD.U32 R153, R153, 0x10000, RZ ;  /* 0x0001000099997824 */ /* 0x000fe200078e00ff */
[----:B------:R-:W-:-:S03]  /*18f0*/  SHF.L.U32 R152, R152, 0x10, RZ ;  /* 0x0000001098987819 */ /* 0x000fc600000006ff */
[----:B------:R-:W-:Y:S01]  /*1900*/  FADD.FTZ R154, -R211, R153 ;  /* 0x00000099d39a7221 */ /* 0x000fe20000010100 */
[----:B------:R-:W-:-:S03]  /*1910*/  IMAD.U32 R153, R155, 0x10000, RZ ;  /* 0x000100009b997824 */ /* 0x000fc600078e00ff */
[----:B------:R-:W-:Y:S01]  /*1920*/  FMUL.FTZ R200, R22, R154 ;  /* 0x0000009a16c87220 */ /* 0x000fe20000410000 */
[-C--:B------:R-:W-:Y:S01]  /*1930*/  FMUL.FTZ R154, R203, R152.reuse ;  /* 0x00000098cb9a7220 */ /* 0x080fe20000410000 */
[----:B------:R-:W-:Y:S02]  /*1940*/  FADD.FTZ R61, R61, R153 ;  /* 0x000000993d3d7221 */ /* 0x000fe40000010000 */
[CC--:B------:R-:W-:Y:S01]  /*1950*/  FFMA.FTZ R245, R200.reuse, R153.reuse, R245 ;  /* 0x00000099c8f57223 */ /* 0x0c0fe200000100f5 */
[----:B------:R-:W-:Y:S01]  /*1960*/  FFMA.FTZ R199, R199, R153, R154 ;  /* 0x00000099c7c77223 */ /* 0x000fe2000001009a */
[----:B------:R-:W-:Y:S01]  /*1970*/  PRMT R153, R155, 0x7632, R153 ;  /* 0x000076329b997816 */ /* 0x000fe20000000099 */
[--C-:B------:R-:W-:Y:S01]  /*1980*/  FADD.FTZ R109, R109, R152.reuse ;  /* 0x000000986d6d7221 */ /* 0x100fe20000010000 */
[----:B------:R-:W-:Y:S01]  /*1990*/  FFMA.FTZ R85, R200, R152, R85 ;  /* 0x00000098c8557223 */ /* 0x000fe20000010055 */
[----:B------:R-:W-:Y:S02]  /*19a0*/  PRMT R152, R159, 0x7632, R152 ;  /* 0x000076329f987816 */ /* 0x000fe40000000098 */
[----:B------:R-:W-:-:S02]  /*19b0*/  SHF.L.U32 R153, R153, 0x10, RZ ;  /* 0x0000001099997819 */ /* 0x000fc400000006ff */
[----:B------:R-:W-:Y:S01]  /*19c0*/  PRMT R154, R163, 0x7632, R154 ;  /* 0x00007632a39a7816 */ /* 0x000fe2000000009a */
[----:B------:R-:W-:Y:S02]  /*19d0*/  IMAD.U32 R152, R152, 0x10000, RZ ;  /* 0x0001000098987824 */ /* 0x000fe400078e00ff */
[----:B------:R-:W-:Y:S01]  /*19e0*/  FADD.FTZ R153, -R211, R153 ;  /* 0x00000099d3997221 */ /* 0x000fe20000010100 */
[----:B------:R-:W-:-:S03]  /*19f0*/  SHF.L.U32 R154, R154, 0x10, RZ ;  /* 0x000000109a9a7819 */ /* 0x000fc600000006ff */
[----:B------:R-:W-:Y:S01]  /*1a00*/  FMUL.FTZ R203, R22, R153 ;  /* 0x0000009916cb7220 */ /* 0x000fe20000410000 */
[-C--:B------:R-:W-:Y:S01]  /*1a10*/  FMUL.FTZ R153, R204, R152.reuse ;  /* 0x00000098cc997220 */ /* 0x080fe20000410000 */
        /* <DEDUP_REMOVED lines=21> */
.L_x_1334:
[----:B------:R-:W-:Y:S05]  /*1b70*/  BSYNC.RECONVERGENT B1 ;  /* 0x0000000000017941 */ /* 0x000fea0003800200 */
.L_x_1333:
        /* <DEDUP_REMOVED lines=19> */
[----:B------:R0:W4:Y:S04]  /*1cb0*/  LDG.E.128 R160, desc[UR8][R12.64] ;  /* 0x000000080ca07981 */ /* 0x000128000c1e1d00 */
[----:B------:R-:W4:Y:S01]  /*1cc0*/  LDL R206, [R1+0xa8] ;  /* 0x0000a80001ce7983 */ /* 0x000f220000100800 */
[----:B------:R-:W-:Y:S02]  /*1cd0*/  ISETP.NE.U32.AND P0, PT, RZ, UR24, PT ;  /* 0x00000018ff007c0c */ /* 0x000fe4000bf05070 */
[----:B--2---:R-:W-:-:S05]  /*1ce0*/  SHF.L.U32 R10, R152, 0x10, RZ ;  /* 0x00000010980a7819 */ /* 0x004fca00000006ff */
[----:B------:R-:W-:Y:S01]  /*1cf0*/  FADD.FTZ R10, -R211, R10 ;  /* 0x0000000ad30a7221 */ /* 0x000fe20000010100 */
[----:B------:R-:W-:Y:S02]  /*1d00*/  IMAD.U32 R11, R153, 0x10000, RZ ;  /* 0x00010000990b7824 */ /* 0x000fe400078e00ff */
[----:B---3--:R-:W-:Y:S02]  /*1d10*/  IMAD.U32 R8, R156, 0x10000, RZ ;  /* 0x000100009c087824 */ /* 0x008fe400078e00ff */
[----:B0----5:R-:W-:Y:S01]  /*1d20*/  FMUL.FTZ R13, R22, R10 ;  /* 0x0000000a160d7220 */ /* 0x021fe20000410000 */
[----:B------:R-:W-:Y:S01]  /*1d30*/  FADD.FTZ R11, -R211, R11 ;  /* 0x0000000bd30b7221 */ /* 0x000fe20000010100 */
[-C--:B------:R-:W-:Y:S01]  /*1d40*/  FMUL.FTZ R10, R26, R8.reuse ;  /* 0x000000081a0a7220 */ /* 0x080fe20000410000 */
[----:B------:R-:W-:Y:S01]  /*1d50*/  FADD.FTZ R52, R52, R8 ;  /* 0x0000000834347221 */ /* 0x000fe20000010000 */
[----:B------:R-:W-:Y:S01]  /*1d60*/  FFMA.FTZ R48, R13, R8, R48 ;  /* 0x000000080d307223 */ /* 0x000fe20000010030 */
[----:B----4-:R-:W-:-:S02]  /*1d70*/  SHF.L.U32 R9, R160, 0x10, RZ ;  /* 0x00000010a0097819 */ /* 0x010fc400000006ff */
[----:B------:R-:W-:Y:S01]  /*1d80*/  SHF.L.U32 R8, R157, 0x10, RZ ;  /* 0x000000109d087819 */ /* 0x000fe200000006ff */
[----:B------:R-:W-:Y:S02]  /*1d90*/  FMUL.FTZ R11, R22, R11 ;  /* 0x0000000b160b7220 */ /* 0x000fe40000410000 */
[-C--:B------:R-:W-:Y:S01]  /*1da0*/  FFMA.FTZ R12, R172, R9.reuse, R10 ;  /* 0x00000009ac0c7223 */ /* 0x080fe2000001000a */
[----:B------:R-:W-:Y:S01]  /*1db0*/  FADD.FTZ R56, R56, R9 ;  /* 0x0000000938387221 */ /* 0x000fe20000010000 */
[----:B------:R-:W-:Y:S01]  /*1dc0*/  FFMA.FTZ R240, R13, R9, R240 ;  /* 0x000000090df07223 */ /* 0x000fe200000100f0 */
[----:B------:R-:W-:Y:S02]  /*1dd0*/  IMAD.U32 R10, R161, 0x10000, RZ ;  /* 0x00010000a10a7824 */ /* 0x000fe400078e00ff */
[----:B------:R-:W-:Y:S02]  /*1de0*/  FMUL.FTZ R9, R34, R8 ;  /* 0x0000000822097220 */ /* 0x000fe40000410000 */
[----:B------:R-:W-:Y:S01]  /*1df0*/  FADD.FTZ R58, R58, R10 ;  /* 0x0000000a3a3a7221 */ /* 0x000fe20000010000 */
[-C--:B------:R-:W-:Y:S01]  /*1e00*/  FFMA.FTZ R242, R11, R10.reuse, R242 ;  /* 0x0000000a0bf27223 */ /* 0x080fe200000100f2 */
[----:B------:R-:W-:Y:S01]  /*1e10*/  FFMA.FTZ R10, R35, R10, R9 ;  /* 0x0000000a230a7223 */ /* 0x000fe20000010009 */
[----:B------:R-:W-:Y:S01]  /*1e20*/  SHF.L.U32 R9, R154, 0x10, RZ ;  /* 0x000000109a097819 */ /* 0x000fe200000006ff */
[----:B------:R-:W-:-:S02]  /*1e30*/  IMAD.U32 R25, R158, 0x10000, RZ ;  /* 0x000100009e197824 */ /* 0x000fc400078e00ff */
[----:B------:R-:W-:Y:S01]  /*1e40*/  FADD.FTZ R54, R54, R8 ;  /* 0x0000000836367221 */ /* 0x000fe20000010000 */
[----:B------:R-:W-:Y:S01]  /*1e50*/  FFMA.FTZ R50, R11, R8, R50 ;  /* 0x000000080b327223 */ /* 0x000fe20000010032 */
[----:B------:R-:W-:Y:S01]  /*1e60*/  FADD.FTZ R9, -R211, R9 ;  /* 0x00000009d3097221 */ /* 0x000fe20000010100 */
[----:B------:R-:W-:Y:S01]  /*1e70*/  SHF.L.U32 R8, R162, 0x10, RZ ;  /* 0x00000010a2087819 */ /* 0x000fe200000006ff */
[----:B------:R-:W-:Y:S02]  /*1e80*/  FMUL.FTZ R26, R186, R25 ;  /* 0x00000019ba1a7220 */ /* 0x000fe40000410000 */
[----:B------:R-:W-:Y:S02]  /*1e90*/  FMUL.FTZ R9, R22, R9 ;  /* 0x0000000916097220 */ /* 0x000fe40000410000 */
[----:B------:R-:W-:Y:S02]  /*1ea0*/  FADD.FTZ R44, R44, R8 ;  /* 0x000000082c2c7221 */ /* 0x000fe40000010000 */
[-C--:B------:R-:W-:Y:S01]  /*1eb0*/  FFMA.FTZ R236, R9, R8.reuse, R236 ;  /* 0x0000000809ec7223 */ /* 0x080fe200000100ec */
[----:B------:R-:W-:-:S02]  /*1ec0*/  FFMA.FTZ R8, R185, R8, R26 ;  /* 0x00000008b9087223 */ /* 0x000fc4000001001a */
[----:B------:R-:W2:Y:S01]  /*1ed0*/  LDL R185, [R1+0x9c] ;  /* 0x00009c0001b97983 */ /* 0x000ea20000100800 */
[----:B------:R-:W-:-:S03]  /*1ee0*/  PRMT R26, R160, 0x7632, R26 ;  /* 0x00007632a01a7816 */ /* 0x000fc6000000001a */
[----:B------:R-:W3:Y:S01]  /*1ef0*/  LDL R160, [R1+0xbc] ;  /* 0x0000bc0001a07983 */ /* 0x000ee20000100800 */
[--C-:B------:R-:W-:Y:S01]  /*1f00*/  FADD.FTZ R40, R40, R25.reuse ;  /* 0x0000001928287221 */ /* 0x100fe20000010000 */
[----:B------:R-:W-:Y:S01]  /*1f10*/  FFMA.FTZ R36, R9, R25, R36 ;  /* 0x0000001909247223 */ /* 0x000fe20000010024 */
[----:B------:R-:W-:Y:S02]  /*1f20*/  PRMT R25, R152, 0x7632, R25 ;  /* 0x0000763298197816 */ /* 0x000fe40000000019 */
[----:B------:R-:W-:-:S03]  /*1f30*/  PRMT R27, R156, 0x7632, R27 ;  /* 0x000076329c1b7816 */ /* 0x000fc6000000001b */
[----:B------:R-:W-:Y:S01]  /*1f40*/  IMAD.U32 R25, R25, 0x10000, RZ ;  /* 0x0001000019197824 */ /* 0x000fe200078e00ff */
[----:B------:R-:W-:-:S03]  /*1f50*/  SHF.L.U32 R152, R27, 0x10, RZ ;  /* 0x000000101b987819 */ /* 0x000fc600000006ff */
[----:B------:R-:W-:Y:S01]  /*1f60*/  FADD.FTZ R25, -R211, R25 ;  /* 0x00000019d3197221 */ /* 0x000fe20000010100 */
[----:B------:R-:W-:Y:S02]  /*1f70*/  IMAD.U32 R26, R26, 0x10000, RZ ;  /* 0x000100001a1a7824 */ /* 0x000fe400078e00ff */
[----:B------:R-:W-:Y:S01]  /*1f80*/  FMUL.FTZ R27, R198, R152 ;  /* 0x00000098c61b7220 */ /* 0x000fe20000410000 */
[----:B------:R-:W-:Y:S01]  /*1f90*/  FMUL.FTZ R25, R22, R25 ;  /* 0x0000001916197220 */ /* 0x000fe20000410000 */
[----:B------:R-:W-:-:S03]  /*1fa0*/  FADD.FTZ R57, R57, R26 ;  /* 0x0000001a39397221 */ /* 0x000fc60000010000 */
[-C--:B------:R-:W-:Y:S01]  /*1fb0*/  FFMA.FTZ R241, R25, R26.reuse, R241 ;  /* 0x0000001a19f17223 */ /* 0x080fe200000100f1 */
[----:B------:R-:W-:Y:S01]  /*1fc0*/  FFMA.FTZ R26, R197, R26, R27 ;  /* 0x0000001ac51a7223 */ /* 0x000fe2000001001b */
[----:B------:R-:W-:Y:S02]  /*1fd0*/  SHF.L.U32 R27, R155, 0x10, RZ ;  /* 0x000000109b1b7819 */ /* 0x000fe400000006ff */
[----:B------:R-:W-:Y:S01]  /*1fe0*/  ISETP.NE.AND.EX P0, PT, RZ, UR25, PT, P0 ;  /* 0x00000019ff007c0c */ /* 0x000fe2000bf05300 */
[----:B------:R-:W-:Y:S01]  /*1ff0*/  IMAD.U32 R34, R159, 0x10000, RZ ;  /* 0x000100009f227824 */ /* 0x000fe200078e00ff */
[----:B------:R-:W-:Y:S01]  /*2000*/  SHF.L.U32 R35, R163, 0x10, RZ ;  /* 0x00000010a3237819 */ /* 0x000fe200000006ff */
[----:B------:R-:W-:Y:S01]  /*2010*/  FADD.FTZ R27, -R211, R27 ;  /* 0x0000001bd31b7221 */ /* 0x000fe20000010100 */
[----:B------:R-:W-:Y:S01]  /*2020*/  ISETP.NE.U32.AND P3, PT, RZ, UR10, PT ;  /* 0x0000000aff007c0c */ /* 0x000fe2000bf65070 */
[-C--:B------:R-:W-:Y:S01]  /*2030*/  FMUL.FTZ R156, R205, R34.reuse ;  /* 0x00000022cd9c7220 */ /* 0x080fe20000410000 */
[----:B------:R-:W-:Y:S01]  /*2040*/  PRMT R153, R153, 0x7632, R153 ;  /* 0x0000763299997816 */ /* 0x000fe20000000099 */
[----:B------:R-:W-:Y:S01]  /*2050*/  FMUL.FTZ R27, R22, R27 ;  /* 0x0000001b161b7220 */ /* 0x000fe20000410000 */
[----:B------:R-:W-:Y:S01]  /*2060*/  FADD.FTZ R46, R46, R35 ;  /* 0x000000232e2e7221 */ /* 0x000fe20000010000 */
[-C--:B------:R-:W-:Y:S01]  /*2070*/  FFMA.FTZ R172, R206, R35.reuse, R156 ;  /* 0x00000023ceac7223 */ /* 0x080fe2000001009c */
[----:B------:R-:W-:Y:S01]  /*2080*/  FADD.FTZ R42, R42, R34 ;  /* 0x000000222a2a7221 */ /* 0x000fe20000010000 */
[C---:B------:R-:W-:Y:S01]  /*2090*/  FFMA.FTZ R238, R27.reuse, R35, R238 ;  /* 0x000000231bee7223 */ /* 0x040fe200000100ee */
[----:B------:R-:W-:Y:S01]  /*20a0*/  FFMA.FTZ R38, R27, R34, R38 ;  /* 0x000000221b267223 */ /* 0x000fe20000010026 */
[----:B------:R-:W-:Y:S01]  /*20b0*/  ISETP.NE.AND.EX P3, PT, RZ, UR11, PT, P3 ;  /* 0x0000000bff007c0c */ /* 0x000fe2000bf65330 */
[----:B------:R-:W0:Y:S01]  /*20c0*/  @P0 LDC.64 R34, c[0x0][0x438] ;  /* 0x00010e00ff220b82 */ /* 0x000e220000000a00 */
[----:B------:R-:W4:Y:S01]  /*20d0*/  LDL R205, [R1+0x84] ;  /* 0x0000840001cd7983 */ /* 0x000f220000100800 */
[--C-:B------:R-:W-:Y:S01]  /*20e0*/  FADD.FTZ R53, R53, R152.reuse ;  /* 0x0000009835357221 */ /* 0x100fe20000010000 */
[----:B------:R-:W-:Y:S01]  /*20f0*/  FFMA.FTZ R49, R25, R152, R49 ;  /* 0x0000009819317223 */ /* 0x000fe20000010031 */
[----:B------:R-:W-:Y:S01]  /*2100*/  PRMT R152, R157, 0x7632, R152 ;  /* 0x000076329d987816 */ /* 0x000fe20000000098 */
[----:B------:R-:W4:Y:S01]  /*2110*/  LDL R197, [R1+0xa4] ;  /* 0x0000a40001c57983 */ /* 0x000f220000100800 */
[----:B------:R-:W-:-:S02]  /*2120*/  IMAD.U32 R153, R153, 0x10000, RZ ;  /* 0x0001000099997824 */ /* 0x000fc400078e00ff */
[----:B0-----:R-:W-:Y:S01]  /*2130*/  @P0 IMAD.WIDE.U32 R34, R226, 0x10, R34 ;  /* 0x00000010e2220825 */ /* 0x001fe200078e0022 */
[----:B------:R-:W-:Y:S01]  /*2140*/  PRMT R154, R161, 0x7632, R154 ;  /* 0x00007632a19a7816 */ /* 0x000fe2000000009a */
[----:B------:R-:W4:Y:S04]  /*2150*/  LDL R157, [R1+0xac] ;  /* 0x0000ac00019d7983 */ /* 0x000f280000100800 */
[----:B------:R0:W5:Y:S02]  /*2160*/  @P0 LDG.E.128 R140, desc[UR8][R34.64] ;  /* 0x00000008228c0981 */ /* 0x000164000c1e1d00 */
[----:B0-----:R-:W0:Y:S01]  /*2170*/  @P3 LDC.64 R34, c[0x0][0x3b8] ;  /* 0x0000ee00ff223b82 */ /* 0x001e220000000a00 */
[----:B------:R-:W-:Y:S01]  /*2180*/  SHF.L.U32 R152, R152, 0x10, RZ ;  /* 0x0000001098987819 */ /* 0x000fe200000006ff */
[----:B------:R-:W-:Y:S01]  /*2190*/  FADD.FTZ R156, -R211, R153 ;  /* 0x00000099d39c7221 */ /* 0x000fe20000010100 */
[----:B------:R-:W-:-:S03]  /*21a0*/  IMAD.U32 R153, R154, 0x10000, RZ ;  /* 0x000100009a997824 */ /* 0x000fc600078e00ff */
[----:B------:R-:W-:Y:S01]  /*21b0*/  FMUL.FTZ R186, R22, R156 ;  /* 0x0000009c16ba7220 */ /* 0x000fe20000410000 */
[----:B0-----:R-:W-:-:S05]  /*21c0*/  @P3 IMAD.WIDE.U32 R34, R226, 0x8, R34 ;  /* 0x00000008e2223825 */ /* 0x001fca00078e0022 */
[----:B------:R0:W5:Y:S02]  /*21d0*/  @P3 LDG.E.64 R32, desc[UR8][R34.64] ;  /* 0x0000000822203981 */ /* 0x000164000c1e1b00 */
[----:B0-----:R-:W0:Y:S02]  /*21e0*/  LDC.64 R34, c[0x0][0x3b0] ;  /* 0x0000ec00ff227b82 */ /* 0x001e240000000a00 */
[----:B0-----:R-:W-:-:S06]  /*21f0*/  IMAD.WIDE.U32 R34, R226, 0x8, R34 ;  /* 0x00000008e2227825 */ /* 0x001fcc00078e0022 */
[----:B------:R-:W5:Y:S01]  /*2200*/  LDG.E.64 R34, desc[UR8][R34.64] ;  /* 0x0000000822227981 */ /* 0x000f62000c1e1b00 */
[----:B--2---:R-:W-:-:S04]  /*2210*/  FMUL.FTZ R156, R185, R152 ;  /* 0x00000098b99c7220 */ /* 0x004fc80000410000 */
[-C--:B---3--:R-:W-:Y:S02]  /*2220*/  FFMA.FTZ R185, R160, R153.reuse, R156 ;  /* 0x00000099a0b97223 */ /* 0x088fe4000001009c */
[----:B------:R-:W2:Y:S01]  /*2230*/  LDL R160, [R1+0x8c] ;  /* 0x00008c0001a07983 */ /* 0x000ea20000100800 */
[----:B------:R-:W-:Y:S01]  /*2240*/  FADD.FTZ R59, R59, R153 ;  /* 0x000000993b3b7221 */ /* 0x000fe20000010000 */
        /* <DEDUP_REMOVED lines=10> */
[----:B------:R-:W-:Y:S02]  /*22f0*/  FMUL.FTZ R198, R22, R154 ;  /* 0x0000009a16c67220 */ /* 0x000fe40000410000 */
[----:B------:R-:W-:Y:S02]  /*2300*/  FADD.FTZ R45, R45, R153 ;  /* 0x000000992d2d7221 */ /* 0x000fe40000010000 */
[C---:B------:R-:W-:Y:S01]  /*2310*/  FFMA.FTZ R237, R198.reuse, R153, R237 ;  /* 0x00000099c6ed7223 */ /* 0x040fe200000100ed */
[----:B------:R-:W-:Y:S01]  /*2320*/  FADD.FTZ R41, R41, R152 ;  /* 0x0000009829297221 */ /* 0x000fe20000010000 */
[-C--:B------:R-:W-:Y:S01]  /*2330*/  FFMA.FTZ R37, R198, R152.reuse, R37 ;  /* 0x00000098c6257223 */ /* 0x080fe20000010025 */
[----:B----4-:R-:W-:-:S04]  /*2340*/  FMUL.FTZ R154, R205, R152 ;  /* 0x00000098cd9a7220 */ /* 0x010fc80000410000 */
[----:B------:R-:W-:Y:S01]  /*2350*/  FFMA.FTZ R197, R197, R153, R154 ;  /* 0x00000099c5c57223 */ /* 0x000fe2000001009a */
[----:B------:R-:W-:Y:S02]  /*2360*/  PRMT R153, R155, 0x7632, R153 ;  /* 0x000076329b997816 */ /* 0x000fe40000000099 */
[----:B------:R-:W-:-:S03]  /*2370*/  PRMT R152, R159, 0x7632, R152 ;  /* 0x000076329f987816 */ /* 0x000fc60000000098 */
[----:B------:R-:W-:Y:S01]  /*2380*/  IMAD.U32 R153, R153, 0x10000, RZ ;  /* 0x0001000099997824 */ /* 0x000fe200078e00ff */
[----:B------:R-:W-:Y:S02]  /*2390*/  PRMT R154, R163, 0x7632, R154 ;  /* 0x00007632a39a7816 */ /* 0x000fe4000000009a */
[----:B------:R-:W-:Y:S01]  /*23a0*/  SHF.L.U32 R152, R152, 0x10, RZ ;  /* 0x0000001098987819 */ /* 0x000fe200000006ff */
[----:B------:R-:W-:Y:S02]  /*23b0*/  FADD.FTZ R153, -R211, R153 ;  /* 0x00000099d3997221 */ /* 0x000fe40000010100 */
[----:B------:R-:W-:Y:S02]  /*23c0*/  IMAD.U32 R154, R154, 0x10000, RZ ;  /* 0x000100009a9a7824 */ /* 0x000fe400078e00ff */
[----:B------:R-:W-:Y:S01]  /*23d0*/  FMUL.FTZ R205, R22, R153 ;  /* 0x0000009916cd7220 */ /* 0x000fe20000410000 */
[----:B------:R-:W-:-:S03]  /*23e0*/  FADD.FTZ R43, R43, R152 ;  /* 0x000000982b2b7221 */ /* 0x000fc60000010000 */
[----:B------:R-:W-:Y:S01]  /*23f0*/  FFMA.FTZ R39, R205, R152, R39 ;  /* 0x00000098cd277223 */ /* 0x000fe20000010027 */
[----:B------:R-:W-:Y:S01]  /*2400*/  FADD.FTZ R47, R47, R154 ;  /* 0x0000009a2f2f7221 */ /* 0x000fe20000010000 */
[----:B------:R-:W-:Y:S01]  /*2410*/  FFMA.FTZ R239, R205, R154, R239 ;  /* 0x0000009acdef7223 */ /* 0x000fe200000100ef */
[----:B------:R-:W-:Y:S01]  /*2420*/  IADD3 R226, PT, PT, R226, 0x20, RZ ;  /* 0x00000020e2e27810 */ /* 0x000fe20007ffe0ff */
[----:B--2---:R-:W-:Y:S01]  /*2430*/  FMUL.FTZ R153, R160, R152 ;  /* 0x00000098a0997220 */ /* 0x004fe20000410000 */
        /* <DEDUP_REMOVED lines=17> */
.L_x_1336:
[----:B------:R-:W-:Y:S05]  /*2550*/  BSYNC.RECONVERGENT B1 ;  /* 0x0000000000017941 */ /* 0x000fea0003800200 */
.L_x_1335:
        /* <DEDUP_REMOVED lines=19> */
[----:B------:R0:W4:Y:S04]  /*2690*/  LDG.E.128 R160, desc[UR8][R6.64] ;  /* 0x0000000806a07981 */ /* 0x000128000c1e1d00 */
[----:B------:R-:W4:Y:S01]  /*26a0*/  LDL R208, [R1+0x68] ;  /* 0x0000680001d07983 */ /* 0x000f220000100800 */
[----:B------:R-:W-:-:S04]  /*26b0*/  ISETP.NE.U32.AND P0, PT, RZ, UR24, PT ;  /* 0x00000018ff007c0c */ /* 0x000fc8000bf05070 */
[----:B------:R-:W-:Y:S02]  /*26c0*/  ISETP.NE.AND.EX P0, PT, RZ, UR25, PT, P0 ;  /* 0x00000019ff007c0c */ /* 0x000fe4000bf05300 */
[----:B------:R-:W-:-:S04]  /*26d0*/  ISETP.NE.U32.AND P3, PT, RZ, UR10, PT ;  /* 0x0000000aff007c0c */ /* 0x000fc8000bf65070 */
[----:B------:R-:W-:Y:S01]  /*26e0*/  ISETP.NE.AND.EX P3, PT, RZ, UR11, PT, P3 ;  /* 0x0000000bff007c0c */ /* 0x000fe2000bf65330 */
[----:B--2---:R-:W-:-:S04]  /*26f0*/  IMAD.U32 R2, R152, 0x10000, RZ ;  /* 0x0001000098027824 */ /* 0x004fc800078e00ff */
[----:B0-----:R-:W-:Y:S01]  /*2700*/  FADD.FTZ R7, -R211, R2 ;  /* 0x00000002d3077221 */ /* 0x001fe20000010100 */
[----:B---3--:R-:W-:-:S03]  /*2710*/  SHF.L.U32 R2, R156, 0x10, RZ ;  /* 0x000000109c027819 */ /* 0x008fc600000006ff */
[----:B-----5:R-:W-:Y:S02]  /*2720*/  FMUL.FTZ R7, R22, R7 ;  /* 0x0000000716077220 */ /* 0x020fe40000410000 */
[-C--:B------:R-:W-:Y:S01]  /*2730*/  FMUL.FTZ R6, R175, R2.reuse ;  /* 0x00000002af067220 */ /* 0x080fe20000410000 */
[----:B------:R-:W-:Y:S01]  /*2740*/  FADD.FTZ R112, R112, R2 ;  /* 0x0000000270707221 */ /* 0x000fe20000010000 */
[----:B------:R-:W-:Y:S01]  /*2750*/  FFMA.FTZ R88, R7, R2, R88 ;  /* 0x0000000207587223 */ /* 0x000fe20000010058 */
[----:B------:R-:W-:Y:S01]  /*2760*/  IMAD.U32 R2, R153, 0x10000, RZ ;  /* 0x0001000099027824 */ /* 0x000fe200078e00ff */
[----:B----4-:R-:W-:Y:S02]  /*2770*/  SHF.L.U32 R3, R160, 0x10, RZ ;  /* 0x00000010a0037819 */ /* 0x010fe400000006ff */
[----:B------:R-:W-:Y:S01]  /*2780*/  PRMT R153, R152, 0x7632, R153 ;  /* 0x0000763298997816 */ /* 0x000fe20000000099 */
[----:B------:R-:W-:Y:S01]  /*2790*/  FADD.FTZ R5, -R211, R2 ;  /* 0x00000002d3057221 */ /* 0x000fe20000010100 */
[----:B------:R-:W-:Y:S01]  /*27a0*/  SHF.L.U32 R2, R157, 0x10, RZ ;  /* 0x000000109d027819 */ /* 0x000fe200000006ff */
[----:B------:R-:W-:Y:S01]  /*27b0*/  FADD.FTZ R64, R64, R3 ;  /* 0x0000000340407221 */ /* 0x000fe20000010000 */
[-C--:B------:R-:W-:Y:S01]  /*27c0*/  FFMA.FTZ R232, R7, R3.reuse, R232 ;  /* 0x0000000307e87223 */ /* 0x080fe200000100e8 */
[----:B------:R-:W-:Y:S01]  /*27d0*/  FFMA.FTZ R6, R176, R3, R6 ;  /* 0x00000003b0067223 */ /* 0x000fe20000010006 */
[----:B------:R-:W-:Y:S01]  /*27e0*/  SHF.L.U32 R3, R161, 0x10, RZ ;  /* 0x00000010a1037819 */ /* 0x000fe200000006ff */
[----:B------:R-:W-:Y:S01]  /*27f0*/  FMUL.FTZ R5, R22, R5 ;  /* 0x0000000516057220 */ /* 0x000fe20000410000 */
[----:B------:R-:W-:Y:S01]  /*2800*/  PRMT R152, R156, 0x7632, R152 ;  /* 0x000076329c987816 */ /* 0x000fe20000000098 */
[----:B------:R-:W-:Y:S01]  /*2810*/  FMUL.FTZ R4, R166, R2 ;  /* 0x00000002a6047220 */ /* 0x000fe20000410000 */
[----:B------:R-:W-:Y:S01]  /*2820*/  IMAD.U32 R156, R153, 0x10000, RZ ;  /* 0x00010000999c7824 */ /* 0x000fe200078e00ff */
[----:B------:R-:W-:Y:S01]  /*2830*/  PRMT R153, R160, 0x7632, R153 ;  /* 0x00007632a0997816 */ /* 0x000fe20000000099 */
[----:B------:R-:W-:Y:S01]  /*2840*/  FADD.FTZ R66, R66, R3 ;  /* 0x0000000342427221 */ /* 0x000fe20000010000 */
[-C--:B------:R-:W-:Y:S01]  /*2850*/  FFMA.FTZ R234, R5, R3.reuse, R234 ;  /* 0x0000000305ea7223 */ /* 0x080fe200000100ea */
[----:B------:R-:W-:Y:S01]  /*2860*/  FFMA.FTZ R4, R167, R3, R4 ;  /* 0x00000003a7047223 */ /* 0x000fe20000010004 */
[----:B------:R-:W-:Y:S01]  /*2870*/  SHF.L.U32 R152, R152, 0x10, RZ ;  /* 0x0000001098987819 */ /* 0x000fe200000006ff */
[----:B------:R-:W-:Y:S01]  /*2880*/  FADD.FTZ R160, -R211, R156 ;  /* 0x0000009cd3a07221 */ /* 0x000fe20000010100 */
[----:B------:R-:W-:Y:S01]  /*2890*/  IMAD.U32 R3, R154, 0x10000, RZ ;  /* 0x000100009a037824 */ /* 0x000fe200078e00ff */
[----:B------:R-:W-:-:S02]  /*28a0*/  SHF.L.U32 R156, R153, 0x10, RZ ;  /* 0x00000010999c7819 */ /* 0x000fc400000006ff */
[----:B------:R-:W-:Y:S01]  /*28b0*/  FMUL.FTZ R173, R22, R160 ;  /* 0x000000a016ad7220 */ /* 0x000fe20000410000 */
[----:B------:R-:W-:Y:S01]  /*28c0*/  FADD.FTZ R3, -R211, R3 ;  /* 0x00000003d3037221 */ /* 0x000fe20000010100 */
[----:B------:R-:W-:Y:S01]  /*28d0*/  FMUL.FTZ R160, R196, R152 ;  /* 0x00000098c4a07220 */ /* 0x000fe20000410000 */
[----:B------:R-:W-:Y:S01]  /*28e0*/  SHF.L.U32 R166, R158, 0x10, RZ ;  /* 0x000000109ea67819 */ /* 0x000fe200000006ff */
[----:B------:R-:W-:Y:S01]  /*28f0*/  FADD.FTZ R65, R65, R156 ;  /* 0x0000009c41417221 */ /* 0x000fe20000010000 */
[----:B------:R-:W-:Y:S01]  /*2900*/  FMUL.FTZ R3, R22, R3 ;  /* 0x0000000316037220 */ /* 0x000fe20000410000 */
[-C--:B------:R-:W-:Y:S01]  /*2910*/  FFMA.FTZ R233, R173, R156.reuse, R233 ;  /* 0x0000009cade97223 */ /* 0x080fe200000100e9 */
[----:B------:R-:W-:Y:S01]  /*2920*/  FFMA.FTZ R174, R195, R156, R160 ;  /* 0x0000009cc3ae7223 */ /* 0x000fe200000100a0 */
        /* <DEDUP_REMOVED lines=16> */
[----:B------:R-:W-:Y:S01]  /*2a30*/  FFMA.FTZ R176, R208, R160, R166 ;  /* 0x000000a0d0b07223 */ /* 0x000fe200000100a6 */
[----:B------:R-:W3:Y:S01]  /*2a40*/  LDL R183, [R1+0x7c] ;  /* 0x00007c0001b77983 */ /* 0x000ee20000100800 */
[----:B------:R-:W0:Y:S03]  /*2a50*/  @P0 LDC.64 R166, c[0x0][0x438] ;  /* 0x00010e00ffa60b82 */ /* 0x000e260000000a00 */
[----:B------:R-:W4:Y:S04]  /*2a60*/  LDL R207, [R1+0x44] ;  /* 0x0000440001cf7983 */ /* 0x000f280000100800 */
[----:B------:R-:W4:Y:S01]  /*2a70*/  LDL R195, [R1+0x64] ;  /* 0x0000640001c37983 */ /* 0x000f220000100800 */
[----:B0-----:R-:W-:-:S05]  /*2a80*/  @P0 IMAD.WIDE.U32 R166, R226, 0x10, R166 ;  /* 0x00000010e2a60825 */ /* 0x001fca00078e00a6 */
[----:B------:R0:W5:Y:S02]  /*2a90*/  @P0 LDG.E.128 R144, desc[UR8][R166.64] ;  /* 0x00000008a6900981 */ /* 0x000164000c1e1d00 */
[----:B0-----:R-:W0:Y:S01]  /*2aa0*/  @P3 LDC.64 R166, c[0x0][0x3b8] ;  /* 0x0000ee00ffa63b82 */ /* 0x001e220000000a00 */
[----:B------:R-:W-:Y:S01]  /*2ab0*/  FADD.FTZ R70, R70, R160 ;  /* 0x000000a046467221 */ /* 0x000fe20000010000 */
[----:B------:R-:W-:Y:S02]  /*2ac0*/  FFMA.FTZ R230, R175, R160, R230 ;  /* 0x000000a0afe67223 */ /* 0x000fe400000100e6 */
[----:B------:R-:W4:Y:S01]  /*2ad0*/  LDL R160, [R1+0x4c] ;  /* 0x00004c0001a07983 */ /* 0x000f220000100800 */
[--C-:B------:R-:W-:Y:S01]  /*2ae0*/  FADD.FTZ R113, R113, R152.reuse ;  /* 0x0000009871717221 */ /* 0x100fe20000010000 */
[----:B------:R-:W-:Y:S01]  /*2af0*/  FFMA.FTZ R89, R173, R152, R89 ;  /* 0x00000098ad597223 */ /* 0x000fe20000010059 */
[----:B------:R-:W-:Y:S02]  /*2b00*/  PRMT R152, R157, 0x7632, R152 ;  /* 0x000076329d987816 */ /* 0x000fe40000000098 */
[----:B------:R-:W4:Y:S01]  /*2b10*/  LDL R157, [R1+0x6c] ;  /* 0x00006c00019d7983 */ /* 0x000f220000100800 */
[----:B0-----:R-:W-:-:S05]  /*2b20*/  @P3 IMAD.WIDE.U32 R166, R226, 0x8, R166 ;  /* 0x00000008e2a63825 */ /* 0x001fca00078e00a6 */
[----:B------:R0:W5:Y:S02]  /*2b30*/  @P3 LDG.E.64 R164, desc[UR8][R166.64] ;  /* 0x00000008a6a43981 */ /* 0x000164000c1e1b00 */
[----:B0-----:R-:W0:Y:S02]  /*2b40*/  LDC.64 R166, c[0x0][0x3b0] ;  /* 0x0000ec00ffa67b82 */ /* 0x001e240000000a00 */
[----:B0-----:R-:W-:-:S06]  /*2b50*/  IMAD.WIDE.U32 R166, R226, 0x8, R166 ;  /* 0x00000008e2a67825 */ /* 0x001fcc00078e00a6 */
[----:B------:R-:W5:Y:S01]  /*2b60*/  LDG.E.64 R166, desc[UR8][R166.64] ;  /* 0x00000008a6a67981 */ /* 0x000f62000c1e1b00 */
[----:B------:R-:W-:Y:S01]  /*2b70*/  PRMT R153, R153, 0x7632, R153 ;  /* 0x0000763299997816 */ /* 0x000fe20000000099 */
[----:B------:R-:W-:Y:S01]  /*2b80*/  FADD.FTZ R118, R118, R156 ;  /* 0x0000009c76767221 */ /* 0x000fe20000010000 */
[----:B------:R-:W-:-:S03]  /*2b90*/  FFMA.FTZ R94, R175, R156, R94 ;  /* 0x0000009caf5e7223 */ /* 0x000fc6000001005e */
[----:B------:R-:W-:Y:S01]  /*2ba0*/  IMAD.U32 R153, R153, 0x10000, RZ ;  /* 0x0001000099997824 */ /* 0x000fe200078e00ff */
[----:B------:R-:W-:Y:S02]  /*2bb0*/  PRMT R154, R161, 0x7632, R154 ;  /* 0x00007632a19a7816 */ /* 0x000fe4000000009a */
[----:B------:R-:W-:Y:S01]  /*2bc0*/  SHF.L.U32 R152, R152, 0x10, RZ ;  /* 0x0000001098987819 */ /* 0x000fe200000006ff */
[----:B------:R-:W-:Y:S01]  /*2bd0*/  FADD.FTZ R156, -R211, R153 ;  /* 0x00000099d39c7221 */ /* 0x000fe20000010100 */
[----:B------:R-:W-:-:S03]  /*2be0*/  SHF.L.U32 R153, R154, 0x10, RZ ;  /* 0x000000109a997819 */ /* 0x000fc600000006ff */
[----:B------:R-:W-:Y:S02]  /*2bf0*/  FMUL.FTZ R184, R22, R156 ;  /* 0x0000009c16b87220 */ /* 0x000fe40000410000 */
[----:B------:R-:W-:Y:S02]  /*2c00*/  FADD.FTZ R67, R67, R153 ;  /* 0x0000009943437221 */ /* 0x000fe40000010000 */
[C---:B------:R-:W-:Y:S01]  /*2c10*/  FFMA.FTZ R235, R184.reuse, R153, R235 ;  /* 0x00000099b8eb7223 */ /* 0x040fe200000100eb */
[----:B------:R-:W-:Y:S01]  /*2c20*/  FADD.FTZ R115, R115, R152 ;  /* 0x0000009873737221 */ /* 0x000fe20000010000 */
[-C--:B------:R-:W-:Y:S01]  /*2c30*/  FFMA.FTZ R91, R184, R152.reuse, R91 ;  /* 0x00000098b85b7223 */ /* 0x080fe2000001005b */
[----:B------:R-:W-:Y:S01]  /*2c40*/  PRMT R155, R162, 0x7632, R155 ;  /* 0x00007632a29b7816 */ /* 0x000fe2000000009b */
[----:B------:R-:W-:Y:S02]  /*2c50*/  VIADD R226, R226, 0x20 ;  /* 0x00000020e2e27836 */ /* 0x000fe40000000000 */
[----:B--2---:R-:W-:-:S04]  /*2c60*/  FMUL.FTZ R156, R196, R152 ;  /* 0x00000098c49c7220 */ /* 0x004fc80000410000 */
[----:B---3--:R-:W-:Y:S01]  /*2c70*/  FFMA.FTZ R183, R183, R153, R156 ;  /* 0x00000099b7b77223 */ /* 0x008fe2000001009c */
[----:B------:R-:W-:Y:S02]  /*2c80*/  PRMT R153, R154, 0x7632, R153 ;  /* 0x000076329a997816 */ /* 0x000fe40000000099 */
[----:B------:R-:W-:-:S03]  /*2c90*/  PRMT R152, R158, 0x7632, R152 ;  /* 0x000076329e987816 */ /* 0x000fc60000000098 */
[----:B------:R-:W-:Y:S01]  /*2ca0*/  IMAD.U32 R153, R153, 0x10000, RZ ;  /* 0x0001000099997824 */ /* 0x000fe200078e00ff */
[----:B------:R-:W-:-:S03]  /*2cb0*/  SHF.L.U32 R152, R152, 0x10, RZ ;  /* 0x0000001098987819 */ /* 0x000fc600000006ff */
[----:B------:R-:W-:Y:S01]  /*2cc0*/  FADD.FTZ R154, -R211, R153 ;  /* 0x00000099d39a7221 */ /* 0x000fe20000010100 */
[----:B------:R-:W-:-:S03]  /*2cd0*/  SHF.L.U32 R153, R155, 0x10, RZ ;  /* 0x000000109b997819 */ /* 0x000fc600000006ff */
[----:B------:R-:W-:Y:S01]  /*2ce0*/  FMUL.FTZ R196, R22, R154 ;  /* 0x0000009a16c47220 */ /* 0x000fe20000410000 */
[-C--:B----4-:R-:W-:Y:S01]  /*2cf0*/  FMUL.FTZ R154, R207, R152.reuse ;  /* 0x00000098cf9a7220 */ /* 0x090fe20000410000 */
[----:B------:R-:W-:Y:S02]  /*2d00*/  FADD.FTZ R69, R69, R153 ;  /* 0x0000009945457221 */ /* 0x000fe40000010000 */
[CC--:B------:R-:W-:Y:S01]  /*2d10*/  FFMA.FTZ R229, R196.reuse, R153.reuse, R229 ;  /* 0x00000099c4e57223 */ /* 0x0c0fe200000100e5 */
[----:B------:R-:W-:Y:S01]  /*2d20*/  FFMA.FTZ R195, R195, R153, R154 ;  /* 0x00000099c3c37223 */ /* 0x000fe2000001009a */
[----:B------:R-:W-:Y:S01]  /*2d30*/  PRMT R153, R155, 0x7632, R153 ;  /* 0x000076329b997816 */ /* 0x000fe20000000099 */
[--C-:B------:R-:W-:Y:S01]  /*2d40*/  FADD.FTZ R117, R117, R152.reuse ;  /* 0x0000009875757221 */ /* 0x100fe20000010000 */
[----:B------:R-:W-:Y:S01]  /*2d50*/  FFMA.FTZ R93, R196, R152, R93 ;  /* 0x00000098c45d7223 */ /* 0x000fe2000001005d */
[----:B------:R-:W-:Y:S02]  /*2d60*/  PRMT R152, R159, 0x7632, R152 ;  /* 0x000076329f987816 */ /* 0x000fe40000000098 */
[----:B------:R-:W-:Y:S01]  /*2d70*/  IMAD.U32 R153, R153, 0x10000, RZ ;  /* 0x0001000099997824 */ /* 0x000fe200078e00ff */
[----:B------:R-:W-:-:S02]  /*2d80*/  PRMT R154, R163, 0x7632, R154 ;  /* 0x00007632a39a7816 */ /* 0x000fc4000000009a */
[----:B------:R-:W-:Y:S01]  /*2d90*/  SHF.L.U32 R152, R152, 0x10, RZ ;  /* 0x0000001098987819 */ /* 0x000fe200000006ff */
[----:B------:R-:W-:Y:S01]  /*2da0*/  FADD.FTZ R153, -R211, R153 ;  /* 0x00000099d3997221 */ /* 0x000fe20000010100 */
[----:B------:R-:W-:-:S03]  /*2db0*/  SHF.L.U32 R154, R154, 0x10, RZ ;  /* 0x000000109a9a7819 */ /* 0x000fc600000006ff */
[----:B------:R-:W-:Y:S01]  /*2dc0*/  FMUL.FTZ R207, R22, R153 ;  /* 0x0000009916cf7220 */ /* 0x000fe20000410000 */
[----:B------:R-:W-:-:S03]  /*2dd0*/  FADD.FTZ R119, R119, R152 ;  /* 0x0000009877777221 */ /* 0x000fc60000010000 */
[-C--:B------:R-:W-:Y:S01]  /*2de0*/  FFMA.FTZ R95, R207, R152.reuse, R95 ;  /* 0x00000098cf5f7223 */ /* 0x080fe2000001005f */
        /* <DEDUP_REMOVED lines=17> */
[C---:B------:R-:W-:Y:S01]  /*2f00*/  FFMA.FTZ R231, R207.reuse, R154, R231 ;  /* 0x0000009acfe77223 */ /* 0x040fe200000100e7 */
[----:B------:R-:W-:Y:S01]  /*2f10*/  FADD.FTZ R224, R152, R208 ;  /* 0x000000d098e07221 */ /* 0x000fe20000010000 */
[----:B------:R-:W-:-:S07]  /*2f20*/  FFMA.FTZ R225, R207, R208, R153 ;  /* 0x000000d0cfe17223 */ /* 0x000fce0000010099 */
.L_x_1338:
[----:B------:R-:W-:Y:S05]  /*2f30*/  BSYNC.RECONVERGENT B1 ;  /* 0x0000000000017941 */ /* 0x000fea0003800200 */
.L_x_1337:
        /* <DEDUP_REMOVED lines=9> */
[----:B------:R-:W4:Y:S04]  /*2fd0*/  LDL R201, [R1] ;  /* 0x0000000001c97983 */ /* 0x000f280000100800 */
[----:B------:R-:W4:Y:S01]  /*2fe0*/  LDL R209, [R1+0x34] ;  /* 0x0000340001d17983 */ /* 0x000f220000100800 */
[C---:B0-----:R-:W-:Y:S01]  /*2ff0*/  IMAD.WIDE.U32 R152, R226.reuse, 0x10, R152 ;  /* 0x00000010e2987825 */ /* 0x041fe200078e0098 */
[----:B------:R-:W-:Y:S01]  /*3000*/  ISETP.NE.U32.AND P3, PT, RZ, UR10, PT ;  /* 0x0000000aff007c0c */ /* 0x000fe2000bf65070 */
[----:B------:R-:W0:Y:S01]  /*3010*/  LDC.64 R190, c[0x0][0x3b0] ;  /* 0x0000ec00ffbe7b82 */ /* 0x000e220000000a00 */
[----:B------:R-:W4:Y:S04]  /*3020*/  LDL R202, [R1+0x20] ;  /* 0x0000200001ca7983 */ /* 0x000f280000100800 */
[----:B------:R-:W2:Y:S01]  /*3030*/  LDG.E.128 R152, desc[UR8][R152.64] ;  /* 0x0000000898987981 */ /* 0x000ea2000c1e1d00 */
[----:B-1----:R-:W-:-:S03]  /*3040*/  IMAD.WIDE.U32 R156, R226, 0x10, R156 ;  /* 0x00000010e29c7825 */ /* 0x002fc600078e009c */
[----:B------:R-:W4:Y:S04]  /*3050*/  LDL R210, [R1+0x2c] ;  /* 0x00002c0001d27983 */ /* 0x000f280000100800 */
[----:B------:R-:W3:Y:S01]  /*3060*/  LDG.E.128 R156, desc[UR8][R156.64] ;  /* 0x000000089c9c7981 */ /* 0x000ee2000c1e1d00 */
[----:B------:R-:W-:-:S06]  /*3070*/  IMAD.WIDE.U32 R160, R226, 0x10, R160 ;  /* 0x00000010e2a07825 */ /* 0x000fcc00078e00a0 */
[----:B------:R-:W4:Y:S01]  /*3080*/  LDG.E.128 R160, desc[UR8][R160.64] ;  /* 0x00000008a0a07981 */ /* 0x000f22000c1e1d00 */
[----:B------:R-:W-:Y:S02]  /*3090*/  ISETP.NE.U32.AND P0, PT, RZ, UR24, PT ;  /* 0x00000018ff007c0c */ /* 0x000fe4000bf05070 */
[----:B------:R-:W-:Y:S02]  /*30a0*/  ISETP.NE.AND.EX P3, PT, RZ, UR11, PT, P3 ;  /* 0x0000000bff007c0c */ /* 0x000fe4000bf65330 */
[----:B------:R-:W-:-:S11]  /*30b0*/  ISETP.NE.AND.EX P0, PT, RZ, UR25, PT, P0 ;  /* 0x00000019ff007c0c */ /* 0x000fd6000bf05300 */
[----:B------:R-:W1:Y:S08]  /*30c0*/  @P3 LDC.64 R170, c[0x0][0x3b8] ;  /* 0x0000ee00ffaa3b82 */ /* 0x000e700000000a00 */
[----:B------:R-:W0:Y:S01]  /*30d0*/  @P0 LDC.64 R180, c[0x0][0x438] ;  /* 0x00010e00ffb40b82 */ /* 0x000e220000000a00 */
[----:B-1----:R-:W-:-:S05]  /*30e0*/  @P3 IMAD.WIDE.U32 R178, R226, 0x8, R170 ;  /* 0x00000008e2b23825 */ /* 0x002fca00078e00aa */
[----:B------:R2:W5:Y:S01]  /*30f0*/  @P3 LDG.E.64 R168, desc[UR8][R178.64] ;  /* 0x00000008b2a83981 */ /* 0x000562000c1e1b00 */
[----:B0-----:R-:W-:-:S05]  /*3100*/  @P0 IMAD.WIDE.U32 R180, R226, 0x10, R180 ;  /* 0x00000010e2b40825 */ /* 0x001fca00078e00b4 */
[----:B------:R0:W5:Y:S01]  /*3110*/  @P0 LDG.E.128 R148, desc[UR8][R180.64] ;  /* 0x00000008b4940981 */ /* 0x000162000c1e1d00 */
[----:B------:R-:W-:-:S03]  /*3120*/  IMAD.WIDE.U32 R170, R226, 0x8, R190 ;  /* 0x00000008e2aa7825 */ /* 0x000fc600078e00be */
[----:B------:R-:W4:Y:S04]  /*3130*/  LDL R226, [R1+0xc] ;  /* 0x00000c0001e27983 */ /* 0x000f280000100800 */
[----:B------:R-:W5:Y:S01]  /*3140*/  LDG.E.64 R170, desc[UR8][R170.64] ;  /* 0x00000008aaaa7981 */ /* 0x000f62000c1e1b00 */
[C---:B--2---:R-:W-:Y:S02]  /*3150*/  PRMT R178, R152.reuse, 0x7632, R178 ;  /* 0x0000763298b27816 */ /* 0x044fe400000000b2 */
[----:B------:R-:W-:Y:S02]  /*3160*/  SHF.L.U32 R177, R152, 0x10, RZ ;  /* 0x0000001098b17819 */ /* 0x000fe400000006ff */
[----:B0-----:R-:W-:Y:S02]  /*3170*/  PRMT R180, R153, 0x7632, R180 ;  /* 0x0000763299b47816 */ /* 0x001fe400000000b4 */
[----:B------:R-:W-:Y:S01]  /*3180*/  SHF.L.U32 R178, R178, 0x10, RZ ;  /* 0x00000010b2b27819 */ /* 0x000fe200000006ff */
[C---:B------:R-:W-:Y:S01]  /*3190*/  IMAD.U32 R181, R154.reuse, 0x10000, RZ ;  /* 0x000100009ab57824 */ /* 0x040fe200078e00ff */
[----:B------:R-:W-:Y:S01]  /*31a0*/  PRMT R152, R154, 0x7632, R152 ;  /* 0x000076329a987816 */ /* 0x000fe20000000098 */
[----:B------:R-:W-:Y:S01]  /*31b0*/  FADD.FTZ R177, -R211, R177 ;  /* 0x000000b1d3b17221 */ /* 0x000fe20000010100 */
[----:B------:R-:W-:-:S02]  /*31c0*/  IMAD.U32 R154, R180, 0x10000, RZ ;  /* 0x00010000b49a7824 */ /* 0x000fc400078e00ff */
[----:B------:R-:W-:Y:S01]  /*31d0*/  FADD.FTZ R189, -R211, R178 ;  /* 0x000000b2d3bd7221 */ /* 0x000fe20000010100 */
[----:B---3--:R-:W-:Y:S02]  /*31e0*/  IMAD.U32 R180, R156, 0x10000, RZ ;  /* 0x000100009cb47824 */ /* 0x008fe400078e00ff */
[----:B-----5:R-:W-:Y:S01]  /*31f0*/  FMUL.FTZ R177, R22, R177 ;  /* 0x000000b116b17220 */ /* 0x020fe20000410000 */
[----:B----4-:R-:W-:Y:S01]  /*3200*/  SHF.L.U32 R178, R160, 0x10, RZ ;  /* 0x00000010a0b27819 */ /* 0x010fe200000006ff */
[----:B------:R-:W-:Y:S01]  /*3210*/  FMUL.FTZ R182, R182, R180 ;  /* 0x000000b4b6b67220 */ /* 0x000fe20000410000 */
[----:B------:R-:W-:-:S03]  /*3220*/  SHF.L.U32 R179, R153, 0x10, RZ ;  /* 0x0000001099b37819 */ /* 0x000fc600000006ff */
[----:B------:R-:W-:Y:S01]  /*3230*/  FADD.FTZ R72, R72, R178 ;  /* 0x000000b248487221 */ /* 0x000fe20000010000 */
[-C--:B------:R-:W-:Y:S01]  /*3240*/  FFMA.FTZ R220, R177, R178.reuse, R220 ;  /* 0x000000b2b1dc7223 */ /* 0x080fe200000100dc */
[----:B------:R-:W-:Y:S01]  /*3250*/  FFMA.FTZ R178, R192, R178, R182 ;  /* 0x000000b2c0b27223 */ /* 0x000fe200000100b6 */
[----:B------:R-:W-:Y:S01]  /*3260*/  FADD.FTZ R179, -R211, R179 ;  /* 0x000000b3d3b37221 */ /* 0x000fe20000010100 */
[----:B------:R-:W-:Y:S01]  /*3270*/  SHF.L.U32 R182, R157, 0x10, RZ ;  /* 0x000000109db67819 */ /* 0x000fe200000006ff */
[----:B------:R-:W2:Y:S01]  /*3280*/  LDL R192, [R1+0x14] ;  /* 0x0000140001c07983 */ /* 0x000ea20000100800 */
[----:B------:R-:W-:Y:S01]  /*3290*/  FADD.FTZ R120, R120, R180 ;  /* 0x000000b478787221 */ /* 0x000fe20000010000 */
[----:B------:R-:W-:Y:S01]  /*32a0*/  FFMA.FTZ R96, R177, R180, R96 ;  /* 0x000000b4b1607223 */ /* 0x000fe20000010060 */
[----:B------:R-:W-:Y:S02]  /*32b0*/  IMAD.U32 R180, R161, 0x10000, RZ ;  /* 0x00010000a1b47824 */ /* 0x000fe400078e00ff */
[----:B------:R-:W-:Y:S01]  /*32c0*/  FMUL.FTZ R179, R22, R179 ;  /* 0x000000b316b37220 */ /* 0x000fe20000410000 */
[----:B------:R-:W-:Y:S01]  /*32d0*/  FMUL.FTZ R190, R194, R182 ;  /* 0x000000b6c2be7220 */ /* 0x000fe20000410000 */
[----:B------:R-:W-:-:S02]  /*32e0*/  FADD.FTZ R74, R74, R180 ;  /* 0x000000b44a4a7221 */ /* 0x000fc40000010000 */
[-C--:B------:R-:W-:Y:S01]  /*32f0*/  FFMA.FTZ R222, R179, R180.reuse, R222 ;  /* 0x000000b4b3de7223 */ /* 0x080fe200000100de */
[----:B------:R-:W-:Y:S01]  /*3300*/  FFMA.FTZ R180, R193, R180, R190 ;  /* 0x000000b4c1b47223 */ /* 0x000fe200000100be */
[----:B------:R-:W-:Y:S01]  /*3310*/  FADD.FTZ R181, -R211, R181 ;  /* 0x000000b5d3b57221 */ /* 0x000fe20000010100 */
[----:B------:R-:W3:Y:S01]  /*3320*/  LDL R193, [R1+0x8] ;  /* 0x0000080001c17983 */ /* 0x000ee20000100800 */
[----:B------:R-:W-:Y:S02]  /*3330*/  PRMT R156, R156, 0x7632, R156 ;  /* 0x000076329c9c7816 */ /* 0x000fe4000000009c */
[----:B------:R-:W-:Y:S01]  /*3340*/  SHF.L.U32 R190, R158, 0x10, RZ ;  /* 0x000000109ebe7819 */ /* 0x000fe200000006ff */
[----:B------:R-:W-:Y:S01]  /*3350*/  FMUL.FTZ R181, R22, R181 ;  /* 0x000000b516b57220 */ /* 0x000fe20000410000 */
[----:B------:R-:W-:Y:S01]  /*3360*/  PRMT R157, R160, 0x7632, R157 ;  /* 0x00007632a09d7816 */ /* 0x000fe2000000009d */
[----:B------:R-:W-:Y:S01]  /*3370*/  IMAD.U32 R156, R156, 0x10000, RZ ;  /* 0x000100009c9c7824 */ /* 0x000fe200078e00ff */
[----:B------:R-:W4:Y:S01]  /*3380*/  LDL R194, [R1+0x28] ;  /* 0x0000280001c27983 */ /* 0x000f220000100800 */
[----:B------:R-:W-:Y:S01]  /*3390*/  PRMT R153, R155, 0x7632, R153 ;  /* 0x000076329b997816 */ /* 0x000fe20000000099 */
[-C--:B------:R-:W-:Y:S01]  /*33a0*/  FMUL.FTZ R191, R201, R190.reuse ;  /* 0x000000bec9bf7220 */ /* 0x080fe20000410000 */
[----:B------:R-:W-:Y:S01]  /*33b0*/  FADD.FTZ R124, R124, R190 ;  /* 0x000000be7c7c7221 */ /* 0x000fe20000010000 */
[----:B------:R-:W-:Y:S01]  /*33c0*/  FFMA.FTZ R100, R181, R190, R100 ;  /* 0x000000beb5647223 */ /* 0x000fe20000010064 */
[----:B------:R-:W-:Y:S01]  /*33d0*/  SHF.L.U32 R160, R157, 0x10, RZ ;  /* 0x000000109da07819 */ /* 0x000fe200000006ff */
[----:B------:R-:W-:Y:S01]  /*33e0*/  FMUL.FTZ R189, R22, R189 ;  /* 0x000000bd16bd7220 */ /* 0x000fe20000410000 */
[----:B------:R-:W-:Y:S01]  /*33f0*/  SHF.L.U32 R155, R155, 0x10, RZ ;  /* 0x000000109b9b7819 */ /* 0x000fe200000006ff */
[----:B------:R-:W-:Y:S01]  /*3400*/  FADD.FTZ R122, R122, R182 ;  /* 0x000000b67a7a7221 */ /* 0x000fe20000010000 */
[----:B------:R-:W-:Y:S01]  /*3410*/  FFMA.FTZ R98, R179, R182, R98 ;  /* 0x000000b6b3627223 */ /* 0x000fe20000010062 */
[----:B------:R-:W-:Y:S01]  /*3420*/  SHF.L.U32 R182, R162, 0x10, RZ ;  /* 0x00000010a2b67819 */ /* 0x000fe200000006ff */
[----:B------:R-:W-:Y:S01]  /*3430*/  FADD.FTZ R73, R73, R160 ;  /* 0x000000a049497221 */ /* 0x000fe20000010000 */
[----:B------:R-:W-:Y:S01]  /*3440*/  FFMA.FTZ R221, R189, R160, R221 ;  /* 0x000000a0bddd7223 */ /* 0x000fe200000100dd */
[----:B------:R-:W-:Y:S01]  /*3450*/  FADD.FTZ R155, -R211, R155 ;  /* 0x0000009bd39b7221 */ /* 0x000fe20000010100 */
[----:B------:R-:W4:Y:S01]  /*3460*/  LDL R201, [R1+0x1c] ;  /* 0x00001c0001c97983 */ /* 0x000f220000100800 */
[----:B------:R-:W-:Y:S01]  /*3470*/  FADD.FTZ R76, R76, R182 ;  /* 0x000000b64c4c7221 */ /* 0x000fe20000010000 */
[-C--:B------:R-:W-:Y:S01]  /*3480*/  FFMA.FTZ R216, R181, R182.reuse, R216 ;  /* 0x000000b6b5d87223 */ /* 0x080fe200000100d8 */
[----:B------:R-:W-:Y:S01]  /*3490*/  FFMA.FTZ R182, R202, R182, R191 ;  /* 0x000000b6cab67223 */ /* 0x000fe200000100bf */
[----:B------:R-:W-:Y:S01]  /*34a0*/  FMUL.FTZ R191, R22, R155 ;  /* 0x0000009b16bf7220 */ /* 0x000fe20000410000 */
[----:B------:R-:W4:Y:S01]  /*34b0*/  LDL R202, [R1+0x24] ;  /* 0x0000240001ca7983 */ /* 0x000f220000100800 */
[----:B--2---:R-:W-:-:S04]  /*34c0*/  FMUL.FTZ R190, R192, R156 ;  /* 0x0000009cc0be7220 */ /* 0x004fc80000410000 */
[----:B------:R-:W-:Y:S01]  /*34d0*/  FFMA.FTZ R190, R209, R160, R190 ;  /* 0x000000a0d1be7223 */ /* 0x000fe200000100be */
[----:B------:R-:W-:Y:S01]  /*34e0*/  SHF.L.U32 R160, R159, 0x10, RZ ;  /* 0x000000109fa07819 */ /* 0x000fe200000006ff */
[----:B------:R-:W2:Y:S04]  /*34f0*/  LDL R209, [R1+0x4] ;  /* 0x0000040001d17983 */ /* 0x000ea80000100800 */
[----:B---3--:R-:W-:Y:S02]  /*3500*/  FMUL.FTZ R155, R193, R160 ;  /* 0x000000a0c19b7220 */ /* 0x008fe40000410000 */
[----:B------:R-:W3:Y:S01]  /*3510*/  LDL R193, [R1+0x3c] ;  /* 0x00003c0001c17983 */ /* 0x000ee20000100800 */
[----:B------:R-:W-:-:S04]  /*3520*/  IMAD.U32 R192, R163, 0x10000, RZ ;  /* 0x00010000a3c07824 */ /* 0x000fc800078e00ff */
[----:B------:R-:W-:Y:S01]  /*3530*/  FADD.FTZ R78, R78, R192 ;  /* 0x000000c04e4e7221 */ /* 0x000fe20000010000 */
[-C--:B------:R-:W-:Y:S01]  /*3540*/  FFMA.FTZ R218, R191, R192.reuse, R218 ;  /* 0x000000c0bfda7223 */ /* 0x080fe200000100da */
[--C-:B----4-:R-:W-:Y:S01]  /*3550*/  FFMA.FTZ R192, R194, R192, R155.reuse ;  /* 0x000000c0c2c07223 */ /* 0x110fe2000001009b */
        /* <DEDUP_REMOVED lines=9> */
[----:B------:R-:W-:Y:S01]  /*35f0*/  SHF.L.U32 R152, R152, 0x10, RZ ;  /* 0x0000001098987819 */ /* 0x000fe200000006ff */
[----:B------:R-:W-:Y:S01]  /*3600*/  FADD.FTZ R123, R123, R155 ;  /* 0x0000009b7b7b7221 */ /* 0x000fe20000010000 */
[----:B------:R-:W-:Y:S01]  /*3610*/  FFMA.FTZ R99, R194, R155, R99 ;  /* 0x0000009bc2637223 */ /* 0x000fe20000010063 */
[----:B------:R-:W-:Y:S02]  /*3620*/  PRMT R155, R162, 0x7632, R155 ;  /* 0x00007632a29b7816 */ /* 0x000fe4000000009b */
[----:B------:R-:W-:Y:S02]  /*3630*/  FADD.FTZ R152, -R211, R152 ;  /* 0x00000098d3987221 */ /* 0x000fe40000010100 */
[----:B------:R-:W-:Y:S02]  /*3640*/  SHF.L.U32 R155, R155, 0x10, RZ ;  /* 0x000000109b9b7819 */ /* 0x000fe400000006ff */
[----:B------:R-:W-:Y:S01]  /*3650*/  FMUL.FTZ R201, R22, R152 ;  /* 0x0000009816c97220 */ /* 0x000fe20000410000 */
[----:B------:R-:W-:-:S05]  /*3660*/  SHF.L.U32 R153, R153, 0x10, RZ ;  /* 0x0000001099997819 */ /* 0x000fca00000006ff */
[----:B------:R-:W-:Y:S01]  /*3670*/  FADD.FTZ R153, -R211, R153 ;  /* 0x00000099d3997221 */ /* 0x000fe20000010100 */
[----:B------:R-:W-:Y:S01]  /*3680*/  FADD.FTZ R126, R126, R160 ;  /* 0x000000a07e7e7221 */ /* 0x000fe20000010000 */
[----:B------:R-:W-:Y:S01]  /*3690*/  FFMA.FTZ R102, R191, R160, R102 ;  /* 0x000000a0bf667223 */ /* 0x000fe20000010066 */
[----:B------:R-:W-:Y:S01]  /*36a0*/  FADD.FTZ R75, R75, R156 ;  /* 0x0000009c4b4b7221 */ /* 0x000fe20000010000 */
[-C--:B------:R-:W-:Y:S01]  /*36b0*/  FFMA.FTZ R223, R194, R156.reuse, R223 ;  /* 0x0000009cc2df7223 */ /* 0x080fe200000100df */
[----:B------:R-:W-:Y:S01]  /*36c0*/  FADD.FTZ R77, R77, R155 ;  /* 0x0000009b4d4d7221 */ /* 0x000fe20000010000 */
[----:B------:R-:W-:Y:S01]  /*36d0*/  FFMA.FTZ R217, R201, R155, R217 ;  /* 0x0000009bc9d97223 */ /* 0x000fe200000100d9 */
[--C-:B---3--:R-:W-:Y:S01]  /*36e0*/  FFMA.FTZ R193, R193, R156, R154.reuse ;  /* 0x0000009cc1c17223 */ /* 0x108fe2000001009a */
[----:B------:R-:W-:-:S05]  /*36f0*/  PRMT R154, R158, 0x7632, R154 ;  /* 0x000076329e9a7816 */ /* 0x000fca000000009a */
[----:B------:R-:W-:-:S04]  /*3700*/  IMAD.U32 R154, R154, 0x10000, RZ ;  /* 0x000100009a9a7824 */ /* 0x000fc800078e00ff */
[----:B--2---:R-:W-:-:S04]  /*3710*/  FMUL.FTZ R152, R209, R154 ;  /* 0x0000009ad1987220 */ /* 0x004fc80000410000 */
[--C-:B------:R-:W-:Y:S01]  /*3720*/  FFMA.FTZ R202, R202, R155, R152.reuse ;  /* 0x0000009bcaca7223 */ /* 0x100fe20000010098 */
[----:B------:R-:W-:Y:S01]  /*3730*/  PRMT R152, R159, 0x7632, R152 ;  /* 0x000076329f987816 */ /* 0x000fe20000000098 */
[--C-:B------:R-:W-:Y:S01]  /*3740*/  FADD.FTZ R125, R125, R154.reuse ;  /* 0x0000009a7d7d7221 */ /* 0x100fe20000010000 */
[----:B------:R-:W-:Y:S01]  /*3750*/  FFMA.FTZ R101, R201, R154, R101 ;  /* 0x0000009ac9657223 */ /* 0x000fe20000010065 */
[----:B------:R-:W-:Y:S02]  /*3760*/  PRMT R154, R163, 0x7632, R154 ;  /* 0x00007632a39a7816 */ /* 0x000fe4000000009a */
[----:B------:R-:W-:Y:S01]  /*3770*/  SHF.L.U32 R152, R152, 0x10, RZ ;  /* 0x0000001098987819 */ /* 0x000fe200000006ff */
[----:B------:R-:W-:Y:S02]  /*3780*/  FMUL.FTZ R209, R22, R153 ;  /* 0x0000009916d17220 */ /* 0x000fe40000410000 */
[----:B------:R-:W-:Y:S02]  /*3790*/  IMAD.U32 R154, R154, 0x10000, RZ ;  /* 0x000100009a9a7824 */ /* 0x000fe400078e00ff */
[-C--:B------:R-:W-:Y:S01]  /*37a0*/  FMUL.FTZ R153, R226, R152.reuse ;  /* 0x00000098e2997220 */ /* 0x080fe20000410000 */
[----:B------:R-:W-:Y:S01]  /*37b0*/  FADD.FTZ R127, R127, R152 ;  /* 0x000000987f7f7221 */ /* 0x000fe20000010000 */
[----:B------:R-:W-:Y:S01]  /*37c0*/  FFMA.FTZ R103, R209, R152, R103 ;  /* 0x00000098d1677223 */ /* 0x000fe20000010067 */
[----:B------:R-:W-:Y:S01]  /*37d0*/  FADD.FTZ R152, R224, R178 ;  /* 0x000000b2e0987221 */ /* 0x000fe20000010000 */
[----:B------:R-:W-:Y:S01]  /*37e0*/  FFMA.FTZ R210, R210, R154, R153 ;  /* 0x0000009ad2d27223 */ /* 0x000fe20000010099 */
        /* <DEDUP_REMOVED lines=12> */
[----:B------:R-:W-:Y:S01]  /*38b0*/  FFMA.FTZ R153, R191, R192, R153 ;  /* 0x000000c0bf997223 */ /* 0x000fe20000010099 */
[----:B------:R-:W-:Y:S01]  /*38c0*/  FADD.FTZ R79, R79, R154 ;  /* 0x0000009a4f4f7221 */ /* 0x000fe20000010000 */
[C---:B------:R-:W-:Y:S01]  /*38d0*/  FFMA.FTZ R219, R209.reuse, R154, R219 ;  /* 0x0000009ad1db7223 */ /* 0x040fe200000100db */
[----:B------:R-:W-:Y:S01]  /*38e0*/  FADD.FTZ R224, R152, R210 ;  /* 0x000000d298e07221 */ /* 0x000fe20000010000 */
[----:B------:R-:W-:-:S07]  /*38f0*/  FFMA.FTZ R225, R209, R210, R153 ;  /* 0x000000d2d1e17223 */ /* 0x000fce0000010099 */
.L_x_1340:
[----:B------:R-:W-:Y:S05]  /*3900*/  BSYNC.RECONVERGENT B1 ;  /* 0x0000000000017941 */ /* 0x000fea0003800200 */
.L_x_1339:
        /* <DEDUP_REMOVED lines=23> */
.L_x_1408:
        /* <DEDUP_REMOVED lines=72> */
.L_x_1346:
        /* <DEDUP_REMOVED lines=58> */
.L_x_1345:
        /* <DEDUP_REMOVED lines=10> */
[----:B------:R-:W-:Y:S01]  /*4340*/  SHF.L.U32 R154, R154, 0x10, RZ ;  /* 0x000000109a9a7819 */ /* 0x000fe200000006ff */
[----:B-----5:R-:W-:Y:S01]  /*4350*/  FFMA.FTZ R152, R22, R152, R153 ;  /* 0x0000009816987223 */ /* 0x020fe20000010099 */
        /* <DEDUP_REMOVED lines=59> */
.L_x_1348:
[----:B------:R-:W-:Y:S01]  /*4710*/  PRMT R138, R135, 0x7632, R138 ;  /* 0x00007632878a7816 */ /* 0x000fe2000000008a */
[-C--:B------:R-:W-:Y:S01]  /*4720*/  FFMA.FTZ R139, R203, R156.reuse, R158 ;  /* 0x0000009ccb8b7223 */ /* 0x080fe2000001009e */
[----:B------:R-:W-:Y:S01]  /*4730*/  PRMT R136, R134, 0x7632, R136 ;  /* 0x0000763286887816 */ /* 0x000fe20000000088 */
[-C--:B------:R-:W-:Y:S01]  /*4740*/  FFMA.FTZ R137, R200, R156.reuse, R158 ;  /* 0x0000009cc8897223 */ /* 0x080fe2000001009e */
[----:B------:R-:W-:Y:S01]  /*4750*/  ISETP.GE.U32.AND P0, PT, R28, RZ, PT ;  /* 0x000000ff1c00720c */ /* 0x000fe20003f06070 */
[----:B------:R-:W-:Y:S01]  /*4760*/  FADD.FTZ R139, R204, -R139 ;  /* 0x8000008bcc8b7221 */ /* 0x000fe20000010000 */
[----:B------:R-:W-:Y:S01]  /*4770*/  IMAD.U32 R138, R138, 0x10000, RZ ;  /* 0x000100008a8a7824 */ /* 0x000fe200078e00ff */
[----:B------:R-:W-:Y:S01]  /*4780*/  SHF.L.U32 R136, R136, 0x10, RZ ;  /* 0x0000001088887819 */ /* 0x000fe200000006ff */
[----:B------:R-:W-:Y:S01]  /*4790*/  FADD.FTZ R137, R199, -R137 ;  /* 0x80000089c7897221 */ /* 0x000fe20000010000 */
[----:B------:R-:W-:Y:S01]  /*47a0*/  LOP3.LUT P6, RZ, R29, 0xff0000, RZ, 0xc0, !PT ;  /* 0x00ff00001dff7812 */ /* 0x000fe200078cc0ff */
[C---:B-----5:R-:W-:Y:S01]  /*47b0*/  FFMA.FTZ R139, R22.reuse, R139, R138 ;  /* 0x0000008b168b7223 */ /* 0x060fe2000001008a */
[-C--:B------:R-:W-:Y:S01]  /*47c0*/  FFMA.FTZ R138, R15, R156.reuse, R158 ;  /* 0x0000009c0f8a7223 */ /* 0x080fe2000001009e */
[----:B------:R-:W-:Y:S01]  /*47d0*/  FFMA.FTZ R154, R22, R137, R136 ;  /* 0x00000089169a7223 */ /* 0x000fe20000010088 */
[----:B------:R-:W-:Y:S01]  /*47e0*/  SHF.L.U32 R136, R135, 0x10, RZ ;  /* 0x0000001087887819 */ /* 0x000fe200000006ff */
[----:B------:R-:W-:Y:S01]  /*47f0*/  FFMA.FTZ R152, R188, R156, R158 ;  /* 0x0000009cbc987223 */ /* 0x000fe2000001009e */
[----:B------:R-:W-:Y:S01]  /*4800*/  FADD.FTZ R138, R14, -R138 ;  /* 0x8000008a0e8a7221 */ /* 0x000fe20000010000 */
[----:B------:R-:W-:-:S02]  /*4810*/  ISETP.GE.U32.AND.EX P0, PT, R29, 0x1000000, PT, P0 ;  /* 0x010000001d00780c */ /* 0x000fc40003f06100 */
        /* <DEDUP_REMOVED lines=15> */
[----:B------:R-:W-:-:S02]  /*4910*/  IMAD.U32 R136, R134, 0x10000, RZ ;  /* 0x0001000086887824 */ /* 0x000fc400078e00ff */
[----:B------:R-:W-:Y:S01]  /*4920*/  FFMA.FTZ R137, R19, R156, R158 ;  /* 0x0000009c13897223 */ /* 0x000fe2000001009e */
[----:B------:R-:W-:Y:S01]  /*4930*/  LOP3.LUT P6, RZ, R29, 0xff00, RZ, 0xc0, !PT ;  /* 0x0000ff001dff7812 */ /* 0x000fe200078cc0ff */
        /* <DEDUP_REMOVED lines=13> */
[----:B------:R-:W-:Y:S01]  /*4a10*/  F2FP.BF16.F32.PACK_AB R137, R152, R137 ;  /* 0x000000899889723e */ /* 0x000fe200000010ff */
[----:B------:R-:W-:Y:S01]  /*4a20*/  IMAD.U32 R152, R132, 0x10000, RZ ;  /* 0x0001000084987824 */ /* 0x000fe200078e00ff */
[----:B------:R-:W-:-:S02]  /*4a30*/  FSEL R136, R136, RZ, P0 ;  /* 0x000000ff88887208 */ /* 0x000fc40000000000 */
[----:B------:R-:W-:Y:S02]  /*4a40*/  FSEL R153, R153, RZ, P6 ;  /* 0x000000ff99997208 */ /* 0x000fe40003000000 */
[----:B------:R-:W-:Y:S02]  /*4a50*/  LOP3.LUT P0, RZ, R28, 0xff, RZ, 0xc0, !PT ;  /* 0x000000ff1cff7812 */ /* 0x000fe4000780c0ff */
[----:B------:R-:W-:Y:S01]  /*4a60*/  F2FP.BF16.F32.PACK_AB R153, R153, R136 ;  /* 0x000000889999723e */ /* 0x000fe200000010ff */
[----:B------:R-:W-:Y:S01]  /*4a70*/  FFMA.FTZ R136, R0, R156, R158 ;  /* 0x0000009c00887223 */ /* 0x000fe2000001009e */
[----:B------:R-:W-:-:S03]  /*4a80*/  LOP3.LUT P6, RZ, R28, 0xff00, RZ, 0xc0, !PT ;  /* 0x0000ff001cff7812 */ /* 0x000fc600078cc0ff */
[----:B------:R-:W-:-:S04]  /*4a90*/  FADD.FTZ R136, R20, -R136 ;  /* 0x8000008814887221 */ /* 0x000fc80000010000 */
[--C-:B------:R-:W-:Y:S01]  /*4aa0*/  FFMA.FTZ R157, R22, R136, R152.reuse ;  /* 0x00000088169d7223 */ /* 0x100fe20000010098 */
[----:B------:R-:W-:Y:S01]  /*4ab0*/  PRMT R152, R132, 0x7632, R152 ;  /* 0x0000763284987816 */ /* 0x000fe20000000098 */
[----:B------:R-:W-:Y:S02]  /*4ac0*/  FFMA.FTZ R136, R24, R156, R158 ;  /* 0x0000009c18887223 */ /* 0x000fe4000001009e */
[----:B------:R-:W-:Y:S01]  /*4ad0*/  FMUL.FTZ R159, R157, UR13 ;  /* 0x0000000d9d9f7c20 */ /* 0x000fe20008410000 */
[----:B------:R-:W-:Y:S01]  /*4ae0*/  SHF.L.U32 R152, R152, 0x10, RZ ;  /* 0x0000001098987819 */ /* 0x000fe200000006ff */
[----:B------:R-:W-:-:S03]  /*4af0*/  FADD.FTZ R136, R23, -R136 ;  /* 0x8000008817887221 */ /* 0x000fc60000010000 */
[----:B------:R-:W-:Y:S01]  /*4b00*/  FSEL R159, R159, RZ, P0 ;  /* 0x000000ff9f9f7208 */ /* 0x000fe20000000000 */
[----:B------:R-:W-:-:S04]  /*4b10*/  FFMA.FTZ R136, R22, R136, R152 ;  /* 0x0000008816887223 */ /* 0x000fc80000010098 */
[C---:B------:R-:W-:Y:S01]  /*4b20*/  FMUL.FTZ R152, R136.reuse, UR13 ;  /* 0x0000000d88987c20 */ /* 0x040fe20008410000 */
[----:B------:R-:W-:-:S04]  /*4b30*/  F2FP.BF16.F32.PACK_AB R136, R136, R157 ;  /* 0x0000009d8888723e */ /* 0x000fc800000010ff */
[----:B------:R-:W-:-:S04]  /*4b40*/  FSEL R152, R152, RZ, P6 ;  /* 0x000000ff98987208 */ /* 0x000fc80003000000 */
[----:B------:R-:W-:Y:S01]  /*4b50*/  F2FP.BF16.F32.PACK_AB R152, R152, R159 ;  /* 0x0000009f9898723e */ /* 0x000fe200000010ff */
[----:B------:R-:W-:Y:S06]  /*4b60*/  BRA `(.L_x_1347) ;  /* 0x0000001400607947 */ /* 0x000fec0003800000 */
.L_x_1344:
        /* <DEDUP_REMOVED lines=83> */
.L_x_1350:
        /* <DEDUP_REMOVED lines=79> */
.L_x_1349:
        /* <DEDUP_REMOVED lines=22> */
[----:B------:R-:W-:Y:S02]  /*56f0*/  SHF.L.U32 R154, R154, 0x10, RZ ;  /* 0x000000109a9a7819 */ /* 0x000fe400000006ff */
        /* <DEDUP_REMOVED lines=14> */
[----:B------:R-:W-:Y:S02]  /*57e0*/  SHF.L.U32 R128, R134, 0x10, RZ ;  /* 0x0000001086807819 */ /* 0x000fe400000006ff */
[C---:B------:R-:W-:Y:S01]  /*57f0*/  LOP3.LUT P0, RZ, R31.reuse, 0xff, RZ, 0xc0, !PT ;  /* 0x000000ff1fff7812 */ /* 0x040fe2000780c0ff */
[----:B------:R-:W-:Y:S01]  /*5800*/  FADD.FTZ R129, R16, -R129 ;  /* 0x8000008110817221 */ /* 0x000fe20000010000 */
[----:B------:R-:W-:-:S03]  /*5810*/  LOP3.LUT P6, RZ, R31, 0xff00, RZ, 0xc0, !PT ;  /* 0x0000ff001fff7812 */ /* 0x000fc600078cc0ff */
[----:B------:R-:W-:Y:S01]  /*5820*/  FFMA.FTZ R129, R22, R129, R128 ;  /* 0x0000008116817223 */ /* 0x000fe20000010080 */
[----:B------:R-:W-:-:S03]  /*5830*/  FFMA.FTZ R128, R19, R156, R158 ;  /* 0x0000009c13807223 */ /* 0x000fc6000001009e */
[----:B------:R-:W-:Y:S01]  /*5840*/  FMUL.FTZ R153, R129, UR13 ;  /* 0x0000000d81997c20 */ /* 0x000fe20008410000 */
[----:B------:R-:W-:Y:S01]  /*5850*/  FADD.FTZ R128, R18, -R128 ;  /* 0x8000008012807221 */ /* 0x000fe20000010000 */
[----:B------:R-:W-:-:S03]  /*5860*/  IMAD.U32 R129, R133, 0x10000, RZ ;  /* 0x0001000085817824 */ /* 0x000fc600078e00ff */
        /* <DEDUP_REMOVED lines=46> */
.L_x_1351:
[----:B------:R-:W-:Y:S01]  /*5b50*/  PRMT R130, R135, 0x7632, R130 ;  /* 0x0000763287827816 */ /* 0x000fe20000000082 */
        /* <DEDUP_REMOVED lines=89> */
.L_x_1347:
        /* <DEDUP_REMOVED lines=11> */
[----:B0-----:R-:W-:-:S04]  /*61a0*/  @P0 IMAD.WIDE.U32 R152, R21, 0x10, R152 ;  /* 0x0000001015980825 */ /* 0x001fc800078e0098 */
[----:B------:R-:W-:Y:S01]  /*61b0*/  VIADD R21, R21, 0x20 ;  /* 0x0000002015157836 */ /* 0x000fe20000000000 */
[----:B------:R0:W-:Y:S06]  /*61c0*/  @P0 STG.E.128 desc[UR8][R152.64], R128 ;  /* 0x0000008098000986 */ /* 0x0001ec000c101d08 */
.L_x_1343:
[----:B------:R-:W-:Y:S05]  /*61d0*/  BSYNC.RECONVERGENT B1 ;  /* 0x0000000000017941 */ /* 0x000fea0003800200 */
.L_x_1342:
        /* <DEDUP_REMOVED lines=12> */
[-CC-:B0-----:R-:W-:Y:S01]  /*62a0*/  FFMA.FTZ R130, R27, R156.reuse, R158.reuse ;  /* 0x0000009c1b827223 */ /* 0x181fe2000001009e */
[----:B-----5:R-:W-:Y:S01]  /*62b0*/  SHF.L.U32 R131, R143, 0x10, RZ ;  /* 0x000000108f837819 */ /* 0x020fe200000006ff */
[----:B------:R-:W-:Y:S01]  /*62c0*/  FFMA.FTZ R129, R205, R156, R158 ;  /* 0x0000009ccd817223 */ /* 0x000fe2000001009e */
[----:B------:R-:W-:Y:S01]  /*62d0*/  PRMT R128, R143, 0x7632, R128 ;  /* 0x000076328f807816 */ /* 0x000fe20000000080 */
[----:B------:R-:W-:Y:S01]  /*62e0*/  FADD.FTZ R130, R172, -R130 ;  /* 0x80000082ac827221 */ /* 0x000fe20000010000 */
[----:B------:R-:W-:Y:S01]  /*62f0*/  LOP3.LUT P6, RZ, R35, 0xff0000, RZ, 0xc0, !PT ;  /* 0x00ff000023ff7812 */ /* 0x000fe200078cc0ff */
[----:B------:R-:W-:Y:S01]  /*6300*/  FADD.FTZ R129, R206, -R129 ;  /* 0x80000081ce817221 */ /* 0x000fe20000010000 */
[----:B------:R-:W-:Y:S01]  /*6310*/  SHF.L.U32 R128, R128, 0x10, RZ ;  /* 0x0000001080807819 */ /* 0x000fe200000006ff */
[----:B------:R-:W-:Y:S01]  /*6320*/  FFMA.FTZ R139, R22, R130, R131 ;  /* 0x00000082168b7223 */ /* 0x000fe20000010083 */
[----:B------:R-:W-:Y:S01]  /*6330*/  FFMA.FTZ R130, R9, R156, R158 ;  /* 0x0000009c09827223 */ /* 0x000fe2000001009e */
[----:B------:R-:W-:-:S02]  /*6340*/  SHF.L.U32 R153, R142, 0x10, RZ ;  /* 0x000000108e997819 */ /* 0x000fc400000006ff */
        /* <DEDUP_REMOVED lines=39> */
[----:B------:R-:W-:Y:S01]  /*65c0*/  IMAD.U32 R136, R141, 0x10000, RZ ;  /* 0x000100008d887824 */ /* 0x000fe200078e00ff */
[----:B------:R-:W-:Y:S02]  /*65d0*/  FSEL R152, R152, RZ, P6 ;  /* 0x000000ff98987208 */ /* 0x000fe40003000000 */
[----:B------:R-:W-:Y:S01]  /*65e0*/  FADD.FTZ R129, R10, -R129 ;  /* 0x800000810a817221 */ /* 0x000fe20000010000 */
[----:B------:R-:W-:-:S02]  /*65f0*/  LOP3.LUT P6, RZ, R32, 0xff0000, RZ, 0xc0, !PT ;  /* 0x00ff000020ff7812 */ /* 0x000fc400078cc0ff */
[----:B------:R-:W-:Y:S01]  /*6600*/  F2FP.BF16.F32.PACK_AB R130, R152, R130 ;  /* 0x000000829882723e */ /* 0x000fe200000010ff */
[----:B------:R-:W-:Y:S01]  /*6610*/  FFMA.FTZ R129, R22, R129, R136 ;  /* 0x0000008116817223 */ /* 0x000fe20000010088 */
[----:B------:R-:W-:Y:S01]  /*6620*/  FFMA.FTZ R136, R13, R156, R158 ;  /* 0x0000009c0d887223 */ /* 0x000fe2000001009e */
[----:B------:R-:W-:Y:S02]  /*6630*/  SHF.L.U32 R152, R140, 0x10, RZ ;  /* 0x000000108c987819 */ /* 0x000fe400000006ff */
        /* <DEDUP_REMOVED lines=33> */
.L_x_1356:
[-C--:B0-----:R-:W-:Y:S01]  /*6850*/  FFMA.FTZ R129, R27, R156.reuse, R158 ;  /* 0x0000009c1b817223 */ /* 0x081fe2000001009e */
[C---:B-----5:R-:W-:Y:S01]  /*6860*/  IMAD.U32 R128, R143.reuse, 0x10000, RZ ;  /* 0x000100008f807824 */ /* 0x060fe200078e00ff */
[----:B------:R-:W-:Y:S01]  /*6870*/  PRMT R130, R143, 0x7632, R130 ;  /* 0x000076328f827816 */ /* 0x000fe20000000082 */
[----:B------:R-:W-:Y:S02]  /*6880*/  IMAD.U32 R153, R142, 0x10000, RZ ;  /* 0x000100008e997824 */ /* 0x000fe400078e00ff */
        /* <DEDUP_REMOVED lines=8> */
[----:B------:R-:W-:Y:S02]  /*6910*/  SHF.L.U32 R152, R152, 0x10, RZ ;  /* 0x0000001098987819 */ /* 0x000fe400000006ff */
        /* <DEDUP_REMOVED lines=20> */
[----:B------:R-:W-:Y:S02]  /*6a60*/  SHF.L.U32 R152, R141, 0x10, RZ ;  /* 0x000000108d987819 */ /* 0x000fe400000006ff */
        /* <DEDUP_REMOVED lines=53> */
.L_x_1355:
        /* <DEDUP_REMOVED lines=83> */
.L_x_1358:
        /* <DEDUP_REMOVED lines=75> */
.L_x_1354:
        /* <DEDUP_REMOVED lines=77> */
.L_x_1360:
        /* <DEDUP_REMOVED lines=66> */
.L_x_1359:
        /* <DEDUP_REMOVED lines=62> */
.L_x_1361:
        /* <DEDUP_REMOVED lines=53> */
.L_x_1357:
        /* <DEDUP_REMOVED lines=10> */
.L_x_1353:
[----:B------:R-:W-:Y:S05]  /*8860*/  BSYNC.RECONVERGENT B1 ;  /* 0x0000000000017941 */ /* 0x000fea0003800200 */
.L_x_1352:
        /* <DEDUP_REMOVED lines=103> */
.L_x_1366:
        /* <DEDUP_REMOVED lines=87> */
.L_x_1365:
        /* <DEDUP_REMOVED lines=83> */
.L_x_1368:
        /* <DEDUP_REMOVED lines=75> */
.L_x_1364:
        /* <DEDUP_REMOVED lines=77> */
.L_x_1370:
        /* <DEDUP_REMOVED lines=66> */
.L_x_1369:
        /* <DEDUP_REMOVED lines=62> */
.L_x_1371:
        /* <DEDUP_REMOVED lines=53> */
.L_x_1367:
        /* <DEDUP_REMOVED lines=10> */
.L_x_1363:
[----:B------:R-:W-:Y:S05]  /*aef0*/  BSYNC.RECONVERGENT B1 ;  /* 0x0000000000017941 */ /* 0x000fea0003800200 */
.L_x_1362:
        /* <DEDUP_REMOVED lines=14> */
[----:B------:R-:W-:Y:S01]  /*afe0*/  PRMT R129, R151, 0x7632, R129 ;  /* 0x0000763297817816 */ /* 0x000fe20000000081 */
        /* <DEDUP_REMOVED lines=9> */
[----:B-----5:R-:W-:Y:S01]  /*b080*/  FFMA.FTZ R130, R22, R130, R137 ;  /* 0x0000008216827223 */ /* 0x020fe20000010089 */
        /* <DEDUP_REMOVED lines=34> */
[C---:B------:R-:W-:Y:S02]  /*b2b0*/  LOP3.LUT P2, RZ, R171.reuse, 0xff, RZ, 0xc0, !PT ;  /* 0x000000ffabff7812 */ /* 0x040fe4000784c0ff */
        /* <DEDUP_REMOVED lines=43> */
.L_x_1376:
[----:B012---:R-:W-:Y:S01]  /*b570*/  PRMT R129, R151, 0x7632, R129 ;  /* 0x0000763297817816 */ /* 0x007fe20000000081 */
[-CC-:B------:R-:W-:Y:S01]  /*b580*/  FFMA.FTZ R128, R209, R156.reuse, R158.reuse ;  /* 0x0000009cd1807223 */ /* 0x180fe2000001009e */
[----:B------:R-:W-:Y:S01]  /*b590*/  FFMA.FTZ R130, R191, R156, R158 ;  /* 0x0000009cbf827223 */ /* 0x000fe2000001009e */
[----:B------:R-:W-:Y:S02]  /*b5a0*/  ISETP.GE.U32.AND P2, PT, R168, RZ, PT ;  /* 0x000000ffa800720c */ /* 0x000fe40003f46070 */
[----:B------:R-:W-:Y:S02]  /*b5b0*/  IMAD.U32 R129, R129, 0x10000, RZ ;  /* 0x0001000081817824 */ /* 0x000fe400078e00ff */
[----:B------:R-:W-:Y:S01]  /*b5c0*/  FADD.FTZ R128, R210, -R128 ;  /* 0x80000080d2807221 */ /* 0x000fe20000010000 */
[----:B------:R-:W-:Y:S01]  /*b5d0*/  FADD.FTZ R130, R192, -R130 ;  /* 0x80000082c0827221 */ /* 0x000fe20000010000 */
[----:B------:R-:W-:Y:S02]  /*b5e0*/  LOP3.LUT P5, RZ, R169, 0xff0000, RZ, 0xc0, !PT ;  /* 0x00ff0000a9ff7812 */ /* 0x000fe400078ac0ff */
[----:B-----5:R-:W-:Y:S01]  /*b5f0*/  FFMA.FTZ R129, R22, R128, R129 ;  /* 0x0000008016817223 */ /* 0x020fe20000010081 */
        /* <DEDUP_REMOVED lines=78> */
.L_x_1375:
[----:B012---:R-:W0:Y:S02]  /*bae0*/  LDC.64 R128, c[0x0][0x478] ;  /* 0x00011e00ff807b82 */ /* 0x007e240000000a00 */
[----:B0-----:R-:W-:-:S04]  /*baf0*/  ISETP.NE.U32.AND P1, PT, R128, RZ, PT ;  /* 0x000000ff8000720c */ /* 0x001fc80003f25070 */
        /* <DEDUP_REMOVED lines=81> */
.L_x_1378:
        /* <DEDUP_REMOVED lines=75> */
.L_x_1374:
[----:B------:R-:W-:-:S04]  /*c4c0*/  UISETP.NE.U32.AND UP0, UPT, UR24, URZ, UPT ;  /* 0x000000ff1800728c */ /* 0x000fc8000bf05070 */
[----:B------:R-:W-:-:S09]  /*c4d0*/  UISETP.NE.AND.EX UP0, UPT, UR25, URZ, UPT, UP0 ;  /* 0x000000ff1900728c */ /* 0x000fd2000bf05300 */
[----:B------:R-:W-:Y:S05]  /*c4e0*/  BRA.U !UP0, `(.L_x_1379) ;  /* 0x0000000908307547 */ /* 0x000fea000b800000 */
[----:B012---:R-:W0:Y:S02]  /*c4f0*/  LDC.64 R152, c[0x0][0x478] ;  /* 0x00011e00ff987b82 */ /* 0x007e240000000a00 */
[----:B0-----:R-:W-:-:S04]  /*c500*/  ISETP.NE.U32.AND P1, PT, R152, RZ, PT ;  /* 0x000000ff9800720c */ /* 0x001fc80003f25070 */
[----:B------:R-:W-:-:S13]  /*c510*/  ISETP.NE.AND.EX P1, PT, R153, RZ, PT, P1 ;  /* 0x000000ff9900720c */ /* 0x000fda0003f25310 */
[----:B------:R-:W-:Y:S05]  /*c520*/  @!P1 BRA `(.L_x_1380) ;  /* 0x0000000400189947 */ /* 0x000fea0003800000 */
[----:B------:R-:W-:Y:S01]  /*c530*/  PRMT R139, R151, 0x7632, R139 ;  /* 0x00007632978b7816 */ /* 0x000fe2000000008b */
        /* <DEDUP_REMOVED lines=8> */
[----:B-----5:R-:W-:Y:S01]  /*c5c0*/  FFMA.FTZ R139, R22, R136, R139 ;  /* 0x00000088168b7223 */ /* 0x020fe2000001008b */
        /* <DEDUP_REMOVED lines=60> */
.L_x_1380:
[----:B------:R-:W-:Y:S01]  /*c990*/  PRMT R153, R151, 0x7632, R153 ;  /* 0x0000763297997816 */ /* 0x000fe20000000099 */
[----:B------:R-:W-:Y:S01]  /*c9a0*/  FFMA.FTZ R152, R209, R156, R158 ;  /* 0x0000009cd1987223 */ /* 0x000fe2000001009e */
[----:B------:R-:W-:Y:S02]  /*c9b0*/  SHF.L.U32 R154, R151, 0x10, RZ ;  /* 0x00000010979a7819 */ /* 0x000fe400000006ff */
[----:B------:R-:W-:Y:S01]  /*c9c0*/  SHF.L.U32 R153, R153, 0x10, RZ ;  /* 0x0000001099997819 */ /* 0x000fe200000006ff */
[----:B------:R-:W-:Y:S01]  /*c9d0*/  FADD.FTZ R152, R210, -R152 ;  /* 0x80000098d2987221 */ /* 0x000fe20000010000 */
[----:B------:R-:W-:Y:S02]  /*c9e0*/  ISETP.GE.U32.AND P2, PT, R170, RZ, PT ;  /* 0x000000ffaa00720c */ /* 0x000fe40003f46070 */
[----:B------:R-:W-:Y:S01]  /*c9f0*/  LOP3.LUT P5, RZ, R171, 0xff0000, RZ, 0xc0, !PT ;  /* 0x00ff0000abff7812 */ /* 0x000fe200078ac0ff */
[----:B-----5:R-:W-:Y:S01]  /*ca00*/  FFMA.FTZ R152, R22, R152, R153 ;  /* 0x0000009816987223 */ /* 0x020fe20000010099 */
        /* <DEDUP_REMOVED lines=58> */
.L_x_1379:
        /* <DEDUP_REMOVED lines=62> */
.L_x_1381:
        /* <DEDUP_REMOVED lines=53> */
.L_x_1377:
        /* <DEDUP_REMOVED lines=9> */
.L_x_1373:
[----:B------:R-:W-:Y:S05]  /*d570*/  BSYNC.RECONVERGENT B1 ;  /* 0x0000000000017941 */ /* 0x000fea0003800200 */
.L_x_1372:
[----:B0123--:R-:W0:Y:S02]  /*d580*/  LDC.64 R152, c[0x0][0x380] ;  /* 0x0000e000ff987b82 */ /* 0x00fe240000000a00 */
[----:B0-----:R-:W-:-:S05]  /*d590*/  IMAD R227, R152, 0x4, R227 ;  /* 0x0000000498e37824 */ /* 0x001fca00078e02e3 */
[----:B------:R-:W-:-:S13]  /*d5a0*/  ISETP.GE.AND P0, PT, R227, R153, PT ;  /* 0x00000099e300720c */ /* 0x000fda0003f06270 */
[----:B------:R-:W-:Y:S05]  /*d5b0*/  @!P0 BRA `(.L_x_1382) ;  /* 0xffffff3800a88947 */ /* 0x000fea000383ffff */
.L_x_1332:
[----:B------:R-:W-:Y:S05]  /*d5c0*/  BSYNC B0 ;  /* 0x0000000000007941 */ /* 0x000fea0003800000 */
.L_x_1331:
        /* <DEDUP_REMOVED lines=211> */
.L_x_1384:
[----:B------:R-:W-:Y:S05]  /*e300*/  BSYNC.RECONVERGENT B0 ;  /* 0x0000000000007941 */ /* 0x000fea0003800200 */
.L_x_1383:
[----:B------:R-:W-:Y:S01]  /*e310*/  FADD.FTZ R64, RZ, R64 ;  /* 0x00000040ff407221 */ /* 0x000fe20000010000 */
        /* <DEDUP_REMOVED lines=34> */
[----:B------:R-:W-:Y:S01]  /*e540*/  FADD.FTZ R55, RZ, R55 ;  /* 0x00000037ff377221 */ /* 0x000fe20000010000 */
[----:B------:R-:W-:Y:S01]  /*e550*/  FADD.FTZ R138, R79, R138 ;  /* 0x0000008a4f8a7221 */ /* 0x000fe20000010000 */
[----:B------:R-:W2:Y:S01]  /*e560*/  LDS R30, [R0+0xe00] ;  /* 0x000e0000001e7984 */ /* 0x000ea20000000800 */
[----:B------:R-:W-:Y:S01]  /*e570*/  FADD.FTZ R140, R131, R140 ;  /* 0x0000008c838c7221 */ /* 0x000fe20000010000 */
[----:B------:R-:W-:Y:S01]  /*e580*/  FADD.FTZ R132, R132, R57 ;  /* 0x0000003984847221 */ /* 0x000fe20000010000 */
[----:B------:R-:W-:Y:S01]  /*e590*/  FADD.FTZ R144, R77, R144 ;  /* 0x000000904d907221 */ /* 0x000fe20000010000 */
[----:B------:R-:W3:Y:S01]  /*e5a0*/  LDS R8, [R0+0x400] ;  /* 0x0004000000087984 */ /* 0x000ee20000000800 */
[----:B------:R-:W-:Y:S01]  /*e5b0*/  FADD.FTZ R138, R138, R63 ;  /* 0x0000003f8a8a7221 */ /* 0x000fe20000010000 */
[----:B------:R-:W-:Y:S01]  /*e5c0*/  FADD.FTZ R140, R140, R59 ;  /* 0x0000003b8c8c7221 */ /* 0x000fe20000010000 */
[----:B------:R-:W-:Y:S01]  /*e5d0*/  FADD.FTZ R108, R55, R108 ;  /* 0x0000006c376c7221 */ /* 0x000fe20000010000 */
        /* <DEDUP_REMOVED lines=20> */
[----:B-1----:R-:W1:Y:S01]  /*e720*/  LDS R37, [R0+0x1200] ;  /* 0x0012000000257984 */ /* 0x002e620000000800 */
[----:B------:R-:W-:Y:S01]  /*e730*/  FADD.FTZ R53, R53, R106 ;  /* 0x0000006a35357221 */ /* 0x000fe20000010000 */
[----:B------:R-:W-:Y:S01]  /*e740*/  FADD.FTZ R54, R54, R113 ;  /* 0x0000007136367221 */ /* 0x000fe20000010000 */
[----:B------:R-:W-:Y:S01]  /*e750*/  FADD.FTZ R105, R105, R110 ;  /* 0x0000006e69697221 */ /* 0x000fe20000010000 */
[----:B------:R-:W1:Y:S01]  /*e760*/  LDS R39, [R0+0x1400] ;  /* 0x0014000000277984 */ /* 0x000e620000000800 */
[----:B------:R-:W-:Y:S01]  /*e770*/  FADD.FTZ R60, R129, R60 ;  /* 0x0000003c813c7221 */ /* 0x000fe20000010000 */
[----:B------:R-:W-:Y:S01]  /*e780*/  FADD.FTZ R76, R76, R141 ;  /* 0x0000008d4c4c7221 */ /* 0x000fe20000010000 */
[----:B------:R-:W-:Y:S01]  /*e790*/  FADD.FTZ R143, R78, R143 ;  /* 0x0000008f4e8f7221 */ /* 0x000fe20000010000 */
[----:B------:R-:W1:Y:S01]  /*e7a0*/  LDS R41, [R0+0x1600] ;  /* 0x0016000000297984 */ /* 0x000e620000000800 */
[----:B0-----:R-:W-:Y:S01]  /*e7b0*/  FADD.FTZ R2, RZ, R2 ;  /* 0x00000002ff027221 */ /* 0x001fe20000010000 */
[----:B------:R-:W-:Y:S01]  /*e7c0*/  FADD.FTZ R104, R104, R115 ;  /* 0x0000007368687221 */ /* 0x000fe20000010000 */
[----:B------:R-:W-:Y:S01]  /*e7d0*/  FADD.FTZ R117, R52, R117 ;  /* 0x0000007534757221 */ /* 0x000fe20000010000 */
[----:B------:R-:W0:Y:S01]  /*e7e0*/  LDS R43, [R0+0x1800] ;  /* 0x00180000002b7984 */ /* 0x000e220000000800 */
        /* <DEDUP_REMOVED lines=28> */
[----:B-1----:R-:W-:Y:S01]  /*e9b0*/  FADD.FTZ R2, R2, R37 ;  /* 0x0000002502027221 */ /* 0x002fe20000010000 */
[----:B------:R-:W-:Y:S01]  /*e9c0*/  ISETP.GE.U32.AND P4, PT, R48, 0x400, PT ;  /* 0x000004003000780c */ /* 0x000fe20003f86070 */
[----:B------:R-:W-:Y:S01]  /*e9d0*/  FADD.FTZ R33, R138, R33 ;  /* 0x000000218a217221 */ /* 0x000fe20000010000 */
[----:B------:R-:W1:Y:S01]  /*e9e0*/  LDS R77, [R0+0x2a00] ;  /* 0x002a0000004d7984 */ /* 0x000e620000000800 */
        /* <DEDUP_REMOVED lines=8> */
[----:B0-----:R-:W-:Y:S01]  /*ea70*/  FADD.FTZ R22, R22, R43 ;  /* 0x0000002b16167221 */ /* 0x001fe20000010000 */
[----:B------:R-:W-:Y:S01]  /*ea80*/  FADD.FTZ R15, R42, R15 ;  /* 0x0000000f2a0f7221 */ /* 0x000fe20000010000 */
[----:B------:R-:W-:Y:S01]  /*ea90*/  FADD.FTZ R53, R53, R14 ;  /* 0x0000000e35357221 */ /* 0x000fe20000010000 */
[----:B------:R-:W0:Y:S01]  /*eaa0*/  LDS R85, [R0+0x3400] ;  /* 0x0034000000557984 */ /* 0x000e220000000800 */
[----:B--2---:R-:W-:Y:S01]  /*eab0*/  FADD.FTZ R24, R24, R49 ;  /* 0x0000003118187221 */ /* 0x004fe20000010000 */
[----:B------:R-:W-:Y:S01]  /*eac0*/  FADD.FTZ R21, R54, R11 ;  /* 0x0000000b36157221 */ /* 0x000fe20000010000 */
[----:B------:R-:W-:Y:S01]  /*ead0*/  FADD.FTZ R23, R108, R9 ;  /* 0x000000096c177221 */ /* 0x000fe20000010000 */
[----:B------:R-:W2:Y:S01]  /*eae0*/  LDS R87, [R0+0x3600] ;  /* 0x0036000000577984 */ /* 0x000ea20000000800 */
[----:B---3--:R-:W-:Y:S01]  /*eaf0*/  FADD.FTZ R28, R28, R51 ;  /* 0x000000331c1c7221 */ /* 0x008fe20000010000 */
[----:B------:R-:W-:-:S02]  /*eb00*/  FADD.FTZ R27, R20, R3 ;  /* 0x00000003141b7221 */ /* 0x000fc40000010000 */
[----:B------:R-:W3:Y:S01]  /*eb10*/  LDS R89, [R0+0x3800] ;  /* 0x0038000000597984 */ /* 0x000ee20000000800 */
[----:B----4-:R-:W-:-:S03]  /*eb20*/  FADD.FTZ R30, R30, R81 ;  /* 0x000000511e1e7221 */ /* 0x010fc60000010000 */
[----:B------:R-:W4:Y:S01]  /*eb30*/  LDS R91, [R0+0x3a00] ;  /* 0x003a0000005b7984 */ /* 0x000f220000000800 */
[----:B-----5:R-:W-:-:S03]  /*eb40*/  FADD.FTZ R2, R2, R55 ;  /* 0x0000003702027221 */ /* 0x020fc60000010000 */
[----:B------:R-:W5:Y:S01]  /*eb50*/  LDS R93, [R0+0x3c00] ;  /* 0x003c0000005d7984 */ /* 0x000f620000000800 */
[----:B------:R-:W-:-:S03]  /*eb60*/  FADD.FTZ R8, R8, R59 ;  /* 0x0000003b08087221 */ /* 0x000fc60000010000 */
[----:B------:R-:W5:Y:S01]  /*eb70*/  LDS R83, [R0+0x3200] ;  /* 0x0032000000537984 */ /* 0x000f620000000800 */
[----:B------:R-:W-:Y:S01]  /*eb80*/  FADD.FTZ R10, R10, R63 ;  /* 0x0000003f0a0a7221 */ /* 0x000fe20000010000 */
[----:B------:R-:W-:Y:S01]  /*eb90*/  FADD.FTZ R22, R22, R75 ;  /* 0x0000004b16167221 */ /* 0x000fe20000010000 */
[----:B-1----:R-:W-:Y:S01]  /*eba0*/  FADD.FTZ R24, R24, R77 ;  /* 0x0000004d18187221 */ /* 0x002fe20000010000 */
[----:B------:R-:W-:Y:S01]  /*ebb0*/  FADD.FTZ R28, R28, R79 ;  /* 0x0000004f1c1c7221 */ /* 0x000fe20000010000 */
[----:B------:R-:W-:Y:S01]  /*ebc0*/  FADD.FTZ R95, R30, R95 ;  /* 0x0000005f1e5f7221 */ /* 0x000fe20000010000 */
[----:B0-----:R-:W-:Y:S01]  /*ebd0*/  FADD.FTZ R85, R8, R85 ;  /* 0x0000005508557221 */ /* 0x001fe20000010000 */
[----:B--2---:R-:W-:Y:S01]  /*ebe0*/  FADD.FTZ R87, R10, R87 ;  /* 0x000000570a577221 */ /* 0x004fe20000010000 */
[----:B---3--:R-:W-:Y:S01]  /*ebf0*/  FADD.FTZ R89, R22, R89 ;  /* 0x0000005916597221 */ /* 0x008fe20000010000 */
[----:B----4-:R-:W-:Y:S01]  /*ec00*/  FADD.FTZ R91, R24, R91 ;  /* 0x0000005b185b7221 */ /* 0x010fe20000010000 */
[----:B-----5:R-:W-:Y:S01]  /*ec10*/  FADD.FTZ R93, R28, R93 ;  /* 0x0000005d1c5d7221 */ /* 0x020fe20000010000 */
[----:B------:R-:W-:Y:S01]  /*ec20*/  FADD.FTZ R83, R2, R83 ;  /* 0x0000005302537221 */ /* 0x000fe20000010000 */
        /* <DEDUP_REMOVED lines=21> */
.L_x_1386:
[----:B------:R-:W-:Y:S05]  /*ed80*/  BSYNC.RECONVERGENT B0 ;  /* 0x0000000000007941 */ /* 0x000fea0003800200 */
.L_x_1385:
        /* <DEDUP_REMOVED lines=22> */
.L_x_1388:
[----:B------:R-:W-:Y:S05]  /*eef0*/  BSYNC.RECONVERGENT B0 ;  /* 0x0000000000007941 */ /* 0x000fea0003800200 */
.L_x_1387:
        /* <DEDUP_REMOVED lines=22> */
.L_x_1390:
[----:B------:R-:W-:Y:S05]  /*f060*/  BSYNC.RECONVERGENT B0 ;  /* 0x0000000000007941 */ /* 0x000fea0003800200 */
.L_x_1389:
        /* <DEDUP_REMOVED lines=22> */
.L_x_1392:
[----:B------:R-:W-:Y:S05]  /*f1d0*/  BSYNC.RECONVERGENT B0 ;  /* 0x0000000000007941 */ /* 0x000fea0003800200 */
.L_x_1391:
        /* <DEDUP_REMOVED lines=22> */
.L_x_1394:
[----:B------:R-:W-:Y:S05]  /*f340*/  BSYNC.RECONVERGENT B0 ;  /* 0x0000000000007941 */ /* 0x000fea0003800200 */
.L_x_1393:
        /* <DEDUP_REMOVED lines=22> */
.L_x_1396:
[----:B------:R-:W-:Y:S05]  /*f4b0*/  BSYNC.RECONVERGENT B0 ;  /* 0x0000000000007941 */ /* 0x000fea0003800200 */
.L_x_1395:
[----:B------:R-:W-:Y:S05]  /*f4c0*/  @!P4 EXIT ;  /* 0x000000000000c94d */ /* 0x000fea0003800000 */
[----:B------:R-:W-:Y:S04]  /*f4d0*/  STG.E desc[UR8][R16.64], R25 ;  /* 0x0000001910007986 */ /* 0x000fe8000c101908 */
[----:B------:R-:W-:Y:S04]  /*f4e0*/  STG.E desc[UR8][R12.64], R69 ;  /* 0x000000450c007986 */ /* 0x000fe8000c101908 */
[----:B------:R-:W-:Y:S04]  /*f4f0*/  STG.E desc[UR8][R6.64], R95 ;  /* 0x0000005f06007986 */ /* 0x000fe8000c101908 */
[----:B------:R-:W-:Y:S01]  /*f500*/  STG.E desc[UR8][R4.64], R27 ;  /* 0x0000001b04007986 */ /* 0x000fe2000c101908 */
[----:B------:R-:W-:Y:S05]  /*f510*/  EXIT ;  /* 0x000000000000794d */ /* 0x000fea0003800000 */
.L_x_1341:
        /* <DEDUP_REMOVED lines=8> */
.L_x_1398:
[----:B------:R-:W-:Y:S05]  /*f5a0*/  BSYNC B1 ;  /* 0x0000000000017941 */ /* 0x000fea0003800000 */
.L_x_1397:
        /* <DEDUP_REMOVED lines=9> */
.L_x_1399:
        /* <DEDUP_REMOVED lines=8> */
.L_x_1400:
[----:B------:R-:W-:Y:S01]  /*f6c0*/  MOV R155, R157 ;  /* 0x0000009d009b7202 */ /* 0x000fe20000000f00 */
[----:B------:R-:W-:-:S04]  /*f6d0*/  IMAD.MOV.U32 R152, RZ, RZ, R158 ;  /* 0x000000ffff987224 */ /* 0x000fc800078e009e */
[----:B------:R-:W-:Y:S01]  /*f6e0*/  FADD.FTZ R156, R156, R152 ;  /* 0x000000989c9c7221 */ /* 0x000fe20000010000 */
[----:B------:R-:W-:-:S07]  /*f6f0*/  MOV R152, 0xffffffff ;  /* 0xffffffff00987802 */ /* 0x000fce0000000f00 */
[----:B------:R-:W-:Y:S05]  /*f700*/  WARPSYNC.COLLECTIVE R152, `(.L_x_1401) ;  /* 0x0000000098087348 */ /* 0x000fea0003c00000 */
[----:B------:R0:W1:Y:S02]  /*f710*/  SHFL.BFLY P0, R158, R155, R154, R153 ;  /* 0x0c00009a9b9e7389 */ /* 0x0000640000000099 */
[----:B01----:R-:W-:Y:S05]  /*f720*/  ENDCOLLECTIVE ;  /* 0x000000000000791b */ /* 0x003fea0003800000 */
.L_x_1401:
        /* <DEDUP_REMOVED lines=8> */
.L_x_1402:
[----:B------:R-:W-:Y:S02]  /*f7b0*/  MOV R155, R157 ;  /* 0x0000009d009b7202 */ /* 0x000fe40000000f00 */
[----:B------:R-:W-:-:S05]  /*f7c0*/  MOV R152, R158 ;  /* 0x0000009e00987202 */ /* 0x000fca0000000f00 */
[----:B------:R-:W-:Y:S01]  /*f7d0*/  FADD.FTZ R156, R156, R152 ;  /* 0x000000989c9c7221 */ /* 0x000fe20000010000 */
[----:B------:R-:W-:-:S07]  /*f7e0*/  IMAD.MOV.U32 R152, RZ, RZ, -0x1 ;  /* 0xffffffffff987424 */ /* 0x000fce00078e00ff */
[----:B------:R-:W-:Y:S05]  /*f7f0*/  WARPSYNC.COLLECTIVE R152, `(.L_x_1403) ;  /* 0x0000000098087348 */ /* 0x000fea0003c00000 */
[----:B------:R0:W1:Y:S02]  /*f800*/  SHFL.BFLY P0, R158, R155, R154, R153 ;  /* 0x0c00009a9b9e7389 */ /* 0x0000640000000099 */
[----:B01----:R-:W-:Y:S05]  /*f810*/  ENDCOLLECTIVE ;  /* 0x000000000000791b */ /* 0x003fea0003800000 */
.L_x_1403:
        /* <DEDUP_REMOVED lines=8> */
.L_x_1404:
[----:B------:R-:W-:Y:S01]  /*f8a0*/  IMAD.MOV.U32 R155, RZ, RZ, R157 ;  /* 0x000000ffff9b7224 */ /* 0x000fe200078e009d */
[----:B------:R-:W-:-:S05]  /*f8b0*/  MOV R152, R158 ;  /* 0x0000009e00987202 */ /* 0x000fca0000000f00 */
[----:B------:R-:W-:Y:S01]  /*f8c0*/  FADD.FTZ R156, R156, R152 ;  /* 0x000000989c9c7221 */ /* 0x000fe20000010000 */
[----:B------:R-:W-:-:S07]  /*f8d0*/  MOV R152, 0xffffffff ;  /* 0xffffffff00987802 */ /* 0x000fce0000000f00 */
[----:B------:R-:W-:Y:S05]  /*f8e0*/  WARPSYNC.COLLECTIVE R152, `(.L_x_1405) ;  /* 0x0000000098087348 */ /* 0x000fea0003c00000 */
[----:B------:R0:W1:Y:S02]  /*f8f0*/  SHFL.BFLY P0, R158, R155, R154, R153 ;  /* 0x0c00009a9b9e7389 */ /* 0x0000640000000099 */
[----:B01----:R-:W-:Y:S05]  /*f900*/  ENDCOLLECTIVE ;  /* 0x000000000000791b */ /* 0x003fea0003800000 */
.L_x_1405:
        /* <DEDUP_REMOVED lines=8> */
.L_x_1406:
[----:B------:R-:W-:Y:S01]  /*f990*/  MOV R155, R157 ;  /* 0x0000009d009b7202 */ /* 0x000fe20000000f00 */
[----:B------:R-:W-:-:S07]  /*f9a0*/  IMAD.MOV.U32 R159, RZ, RZ, R158 ;  /* 0x000000ffff9f7224 */ /* 0x000fce00078e009e */
[----:B------:R-:W-:Y:S05]  /*f9b0*/  WARPSYNC.COLLECTIVE R152, `(.L_x_1407) ;  /* 0x0000000098087348 */ /* 0x000fea0003c00000 */
[----:B------:R0:W1:Y:S02]  /*f9c0*/  SHFL.BFLY P0, R158, R155, R154, R153 ;  /* 0x0c00009a9b9e7389 */ /* 0x0000640000000099 */
[----:B01----:R-:W-:Y:S05]  /*f9d0*/  ENDCOLLECTIVE ;  /* 0x000000000000791b */ /* 0x003fea0003800000 */
.L_x_1407:
[----:B------:R-:W-:Y:S01]  /*f9e0*/  MOV R152, R158 ;  /* 0x0000009e00987202 */ /* 0x000fe20000000f00 */
[----:B------:R-:W-:Y:S06]  /*f9f0*/  BRA `(.L_x_1408) ;  /* 0xffffff4000207947 */ /* 0x000fec000383ffff */
.L_x_1409:
        /* <DEDUP_REMOVED lines=16> */
.L_x_6038:


//--------------------- .text._ZN10layer_norm31ln_parallel_residual_bwd_kernelINS_13Kernel_traitsIf13__nv_bfloat16S2_S2_fjLj1024ELj1ELj4ELj1ELj16ENS_18Kernel_traits_baseILj1024EfS2_S2_S2_fjLj128EEEEELb1ELb0ELb1EEEvNS_9BwdParamsE --------------------------
	.section	.text._ZN10layer_norm31ln_parallel_residual_bwd_kernelINS_13Kernel_traitsIf13__nv_bfloat16S2_S2_fjLj1024ELj1ELj4ELj1ELj16ENS_18Kernel_traits_baseILj1024EfS2_S2_S2_fjLj128EEEEELb1ELb0ELb1EEEvNS_9BwdParamsE,"ax",@progbits
	.align	128
        .global         _ZN10layer_norm31ln_parallel_residual_bwd_kernelINS_13Kernel_traitsIf13__nv_bfloat16S2_S2_fjLj1024ELj1ELj4ELj1ELj16ENS_18Kernel_traits_baseILj1024EfS2_S2_S2_fjLj128EEEEELb1ELb0ELb1EEEvNS_9BwdParamsE
        .type           _ZN10layer_norm31ln_parallel_residual_bwd_kernelINS_13Kernel_traitsIf13__nv_bfloat16S2_S2_fjLj1024ELj1ELj4ELj1ELj16ENS_18Kernel_traits_baseILj1024EfS2_S2_S2_fjLj128EEEEELb1ELb0ELb1EEEvNS_9BwdParamsE,@function
        .size           _ZN10layer_norm31ln_parallel_residual_bwd_kernelINS_13Kernel_traitsIf13__nv_bfloat16S2_S2_fjLj1024ELj1ELj4ELj1ELj16ENS_18Kernel_traits_baseILj1024EfS2_S2_S2_fjLj128EEEEELb1ELb0ELb1EEEvNS_9BwdParamsE,(.L_x_6039 - _ZN10layer_norm31ln_parallel_residual_bwd_kernelINS_13Kernel_traitsIf13__nv_bfloat16S2_S2_fjLj1024ELj1ELj4ELj1ELj16ENS_18Kernel_traits_baseILj1024EfS2_S2_S2_fjLj128EEEEELb1ELb0ELb1EEEvNS_9BwdParamsE)
        .other          _ZN10layer_norm31ln_parallel_residual_bwd_kernelINS_13Kernel_traitsIf13__nv_bfloat16S2_S2_fjLj1024ELj1ELj4ELj1ELj16ENS_18Kernel_traits_baseILj1024EfS2_S2_S2_fjLj128EEEEELb1ELb0ELb1EEEvNS_9BwdParamsE,@"STO_CUDA_ENTRY STV_DEFAULT"
_ZN10layer_norm31ln_parallel_residual_bwd_kernelINS_13Kernel_traitsIf13__nv_bfloat16S2_S2_fjLj1024ELj1ELj4ELj1ELj16ENS_18Kernel_traits_baseILj1024EfS2_S2_S2_fjLj128EEEEELb1ELb0ELb1EEEvNS_9BwdParamsE:
.text._ZN10layer_norm31ln_parallel_residual_bwd_kernelINS_13Kernel_traitsIf13__nv_bfloat16S2_S2_fjLj1024ELj1ELj4ELj1ELj16ENS_18Kernel_traits_baseILj1024EfS2_S2_S2_fjLj128EEEEELb1ELb0ELb1EEEvNS_9BwdParamsE:
        /* <DEDUP_REMOVED lines=150> */
[----:B------:R-:W-:Y:S01]  /*0960*/  HFMA2 R252, -RZ, RZ, 0, 0 ;  /* 0x00000000fffc7431 */ /* 0x000fe200000001ff */
[----:B------:R-:W5:Y:S01]  /*0970*/  LDG.E.128 R48, desc[UR10][R6.64] ;  /* 0x0000000a06307981 */ /* 0x000f62000c1e1d00 */
[----:B------:R-:W-:Y:S01]  /*0980*/  HFMA2 R225, -RZ, RZ, 0, 0 ;  /* 0x00000000ffe17431 */ /* 0x000fe200000001ff */
[----:B------:R-:W-:-:S02]  /*0990*/  CS2R R4, SRZ ;  /* 0x0000000000047805 */ /* 0x000fc4000001ff00 */
[----:B------:R-:W-:Y:S01]  /*09a0*/  CS2R R156, SRZ ;  /* 0x00000000009c7805 */ /* 0x000fe2000001ff00 */
[----:B------:R-:W5:Y:S01]  /*09b0*/  LDG.E.128 R52, desc[UR10][R6.64+0x10] ;  /* 0x0000100a06347981 */ /* 0x000f62000c1e1d00 */
[----:B------:R-:W-:Y:S02]  /*09c0*/  CS2R R28, SRZ ;  /* 0x00000000001c7805 */ /* 0x000fe4000001ff00 */
[----:B------:R-:W-:Y:S02]  /*09d0*/  CS2R R166, SRZ ;  /* 0x0000000000a67805 */ /* 0x000fe4000001ff00 */
[----:B------:R-:W-:Y:S01]  /*09e0*/  CS2R R24, SRZ ;  /* 0x0000000000187805 */ /* 0x000fe2000001ff00 */
[----:B------:R-:W5:Y:S01]  /*09f0*/  LDG.E.128 R56, desc[UR10][R6.64+0x400] ;  /* 0x0004000a06387981 */ /* 0x000f62000c1e1d00 */
[----:B------:R-:W-:Y:S02]  /*0a00*/  CS2R R160, SRZ ;  /* 0x0000000000a07805 */ /* 0x000fe4000001ff00 */
[----:B------:R-:W-:-:S02]  /*0a10*/  CS2R R18, SRZ ;  /* 0x0000000000127805 */ /* 0x000fc4000001ff00 */
[----:B------:R-:W-:Y:S01]  /*0a20*/  CS2R R246, SRZ ;  /* 0x0000000000f67805 */ /* 0x000fe2000001ff00 */
[----:B------:R-:W5:Y:S01]  /*0a30*/  LDG.E.128 R60, desc[UR10][R6.64+0x410] ;  /* 0x0004100a063c7981 */ /* 0x000f62000c1e1d00 */
[----:B------:R-:W-:Y:S02]  /*0a40*/  CS2R R244, SRZ ;  /* 0x0000000000f47805 */ /* 0x000fe4000001ff00 */
[----:B------:R-:W-:Y:S02]  /*0a50*/  CS2R R242, SRZ ;  /* 0x0000000000f27805 */ /* 0x000fe4000001ff00 */
[----:B------:R-:W-:Y:S01]  /*0a60*/  MOV R3, RZ ;  /* 0x000000ff00037202 */ /* 0x000fe20000000f00 */
[----:B------:R-:W5:Y:S01]  /*0a70*/  LDG.E.128 R64, desc[UR10][R6.64+0x800] ;  /* 0x0008000a06407981 */ /* 0x000f62000c1e1d00 */
[----:B------:R-:W-:Y:S02]  /*0a80*/  CS2R R158, SRZ ;  /* 0x00000000009e7805 */ /* 0x000fe4000001ff00 */
[----:B------:R-:W-:-:S02]  /*0a90*/  CS2R R162, SRZ ;  /* 0x0000000000a27805 */ /* 0x000fc4000001ff00 */
[----:B------:R-:W-:Y:S01]  /*0aa0*/  CS2R R30, SRZ ;  /* 0x00000000001e7805 */ /* 0x000fe2000001ff00 */
[----:B------:R-:W5:Y:S01]  /*0ab0*/  LDG.E.128 R68, desc[UR10][R6.64+0x810] ;  /* 0x0008100a06447981 */ /* 0x000f62000c1e1d00 */
[----:B------:R-:W-:Y:S02]  /*0ac0*/  CS2R R20, SRZ ;  /* 0x0000000000147805 */ /* 0x000fe4000001ff00 */
[----:B------:R-:W-:Y:S01]  /*0ad0*/  CS2R R250, SRZ ;  /* 0x0000000000fa7805 */ /* 0x000fe2000001ff00 */
[----:B------:R-:W-:Y:S01]  /*0ae0*/  IMAD.MOV.U32 R241, RZ, RZ, RZ ;  /* 0x000000fffff17224 */ /* 0x000fe200078e00ff */
[----:B------:R-:W5:Y:S01]  /*0af0*/  LDG.E.128 R72, desc[UR10][R6.64+0xc00] ;  /* 0x000c000a06487981 */ /* 0x000f62000c1e1d00 */
[----:B------:R-:W-:Y:S02]  /*0b00*/  CS2R R238, SRZ ;  /* 0x0000000000ee7805 */ /* 0x000fe4000001ff00 */
[----:B------:R-:W-:Y:S02]  /*0b10*/  CS2R R14, SRZ ;  /* 0x00000000000e7805 */ /* 0x000fe4000001ff00 */
[----:B------:R-:W-:Y:S01]  /*0b20*/  CS2R R164, SRZ ;  /* 0x0000000000a47805 */ /* 0x000fe2000001ff00 */
[----:B------:R1:W5:Y:S01]  /*0b30*/  LDG.E.128 R76, desc[UR10][R6.64+0xc10] ;  /* 0x000c100a064c7981 */ /* 0x000362000c1e1d00 */
[----:B------:R-:W-:-:S02]  /*0b40*/  CS2R R22, SRZ ;  /* 0x0000000000167805 */ /* 0x000fc4000001ff00 */
[----:B------:R-:W-:Y:S02]  /*0b50*/  CS2R R248, SRZ ;  /* 0x0000000000f87805 */ /* 0x000fe4000001ff00 */
[----:B------:R-:W-:Y:S01]  /*0b60*/  MOV R237, RZ ;  /* 0x000000ff00ed7202 */ /* 0x000fe20000000f00 */
        /* <DEDUP_REMOVED lines=10> */
[----:B-1----:R-:W-:Y:S02]  /*0c10*/  CS2R R6, SRZ ;  /* 0x0000000000067805 */ /* 0x002fe4000001ff00 */
[----:B------:R-:W-:Y:S01]  /*0c20*/  CS2R R10, SRZ ;  /* 0x00000000000a7805 */ /* 0x000fe2000001ff00 */
[----:B------:R-:W5:Y:S01]  /*0c30*/  LDG.E.128 R92, desc[UR10][R8.64+0x410] ;  /* 0x0004100a085c7981 */ /* 0x000f62000c1e1d00 */
[----:B------:R-:W-:-:S03]  /*0c40*/  CS2R R12, SRZ ;  /* 0x00000000000c7805 */ /* 0x000fc6000001ff00 */
[----:B------:R-:W5:Y:S04]  /*0c50*/  LDG.E.128 R96, desc[UR10][R8.64+0x800] ;  /* 0x0008000a08607981 */ /* 0x000f68000c1e1d00 */
[----:B------:R-:W5:Y:S04]  /*0c60*/  LDG.E.128 R100, desc[UR10][R8.64+0x810] ;  /* 0x0008100a08647981 */ /* 0x000f68000c1e1d00 */
[----:B------:R-:W5:Y:S04]  /*0c70*/  LDG.E.128 R104, desc[UR10][R8.64+0xc00] ;  /* 0x000c000a08687981 */ /* 0x000f68000c1e1d00 */
[----:B------:R1:W5:Y:S02]  /*0c80*/  LDG.E.128 R108, desc[UR10][R8.64+0xc10] ;  /* 0x000c100a086c7981 */ /* 0x000364000c1e1d00 */
[----:B01----:R-:W-:-:S07]  /*0c90*/  CS2R R8, SRZ ;  /* 0x0000000000087805 */ /* 0x003fce000001ff00 */
.L_x_1446:
[----:B------:R-:W0:Y:S01]  /*0ca0*/  S2R R114, SR_TID.X ;  /* 0x0000000000727919 */ /* 0x000e220000002100 */
[----:B------:R-:W1:Y:S01]  /*0cb0*/  LDC.64 R206, c[0x0][0x3a8] ;  /* 0x0000ea00ffce7b82 */ /* 0x000e620000000a00 */
[----:B------:R-:W-:Y:S01]  /*0cc0*/  IMAD R0, R2, UR12, RZ ;  /* 0x0000000c02007c24 */ /* 0x000fe2000f8e02ff */
[----:B------:R-:W2:Y:S04]  /*0cd0*/  LDL.LU R193, [R1+0x8] ;  /* 0x0000080001c17983 */ /* 0x000ea80000300800 */
[----:B------:R-:W-:Y:S01]  /*0ce0*/  SHF.R.S32.HI R115, RZ, 0x1f, R0 ;  /* 0x0000001fff737819 */ /* 0x000fe20000011400 */
[----:B------:R-:W3:Y:S01]  /*0cf0*/  LDL.LU R195, [R1+0x10] ;  /* 0x0000100001c37983 */ /* 0x000ee20000300800 */
[----:B------:R-:W4:Y:S02]  /*0d00*/  LDC.64 R112, c[0x0][0x3c0] ;  /* 0x0000f000ff707b82 */ /* 0x000f240000000a00 */
[----:B------:R-:W-:Y:S01]  /*0d10*/  LEA.HI R115, R115, R0, RZ, 0x3 ;  /* 0x0000000073737211 */ /* 0x000fe200078f18ff */
[----:B------:R-:W3:Y:S04]  /*0d20*/  LDL.LU R194, [R1] ;  /* 0x0000000001c27983 */ /* 0x000ee80000300800 */
[----:B------:R-:W3:Y:S01]  /*0d30*/  LDL.LU R212, [R1+0xc] ;  /* 0x00000c0001d47983 */ /* 0x000ee20000300800 */
[----:B------:R-:W1:Y:S08]  /*0d40*/  LDC.64 R208, c[0x0][0x430] ;  /* 0x00010c00ffd07b82 */ /* 0x000e700000000a00 */
[----:B------:R-:W1:Y:S01]  /*0d50*/  LDC.64 R210, c[0x0][0x428] ;  /* 0x00010a00ffd27b82 */ /* 0x000e620000000a00 */
[----:B0-----:R-:W-:-:S07]  /*0d60*/  LOP3.LUT R114, R114, 0x1f, RZ, 0xc0, !PT ;  /* 0x0000001f72727812 */ /* 0x001fce00078ec0ff */
[----:B------:R-:W0:Y:S01]  /*0d70*/  LDC.64 R178, c[0x0][0x3c8] ;  /* 0x0000f200ffb27b82 */ /* 0x000e220000000a00 */
[----:B------:R-:W-:Y:S01]  /*0d80*/  LEA.HI.SX32 R181, R115, R114, 0x1d ;  /* 0x0000007273b57211 */ /* 0x000fe200078feaff */
[----:B----4-:R-:W-:-:S04]  /*0d90*/  IMAD.WIDE R112, R2, 0x4, R112 ;  /* 0x0000000402707825 */ /* 0x010fc800078e0270 */
[C---:B-1----:R-:W-:Y:S01]  /*0da0*/  IMAD.WIDE.U32 R144, R181.reuse, 0x10, R206 ;  /* 0x00000010b5907825 */ /* 0x042fe200078e00ce */
[----:B------:R-:W4:Y:S03]  /*0db0*/  LDG.E R197, desc[UR10][R112.64] ;  /* 0x0000000a70c57981 */ /* 0x000f26000c1e1900 */
[C---:B------:R-:W-:Y:S02]  /*0dc0*/  IMAD.WIDE.U32 R152, R181.reuse, 0x10, R208 ;  /* 0x00000010b5987825 */ /* 0x040fe400078e00d0 */
[----:B------:R-:W2:Y:S02]  /*0dd0*/  LDG.E.128 R144, desc[UR10][R144.64] ;  /* 0x0000000a90907981 */ /* 0x000ea4000c1e1d00 */
[----:B------:R-:W-:Y:S02]  /*0de0*/  IMAD.WIDE.U32 R148, R181, 0x10, R210 ;  /* 0x00000010b5947825 */ /* 0x000fe400078e00d2 */
[----:B------:R-:W3:Y:S04]  /*0df0*/  LDG.E.128 R152, desc[UR10][R152.64] ;  /* 0x0000000a98987981 */ /* 0x000ee8000c1e1d00 */
[----:B------:R-:W3:Y:S01]  /*0e00*/  LDG.E.128 R148, desc[UR10][R148.64] ;  /* 0x0000000a94947981 */ /* 0x000ee2000c1e1d00 */
[----:B0-----:R-:W-:-:S06]  /*0e10*/  IMAD.WIDE R178, R2, 0x4, R178 ;  /* 0x0000000402b27825 */ /* 0x001fcc00078e02b2 */
[----:B------:R0:W3:Y:S01]  /*0e20*/  LDG.E R178, desc[UR10][R178.64] ;  /* 0x0000000ab2b27981 */ /* 0x0000e2000c1e1900 */
[----:B------:R-:W-:Y:S02]  /*0e30*/  ISETP.NE.AND P3, PT, RZ, UR7, PT ;  /* 0x00000007ff007c0c */ /* 0x000fe4000bf65270 */
[----:B0-----:R-:W-:-:S05]  /*0e40*/  IADD3 R179, PT, PT, R181, 0x20, RZ ;  /* 0x00000020b5b37810 */ /* 0x001fca0007ffe0ff */
[----:B------:R-:W-:-:S04]  /*0e50*/  IMAD.WIDE.U32 R124, R179, 0x10, R210 ;  /* 0x00000010b37c7825 */ /* 0x000fc800078e00d2 */
[C---:B------:R-:W-:Y:S02]  /*0e60*/  IMAD.WIDE.U32 R116, R179.reuse, 0x10, R206 ;  /* 0x00000010b3747825 */ /* 0x040fe400078e00ce */
[----:B------:R-:W3:Y:S02]  /*0e70*/  LDG.E.128 R124, desc[UR10][R124.64] ;  /* 0x0000000a7c7c7981 */ /* 0x000ee4000c1e1d00 */
[----:B------:R-:W-:Y:S02]  /*0e80*/  IMAD.WIDE.U32 R120, R179, 0x10, R208 ;  /* 0x00000010b3787825 */ /* 0x000fe400078e00d0 */
[----:B------:R-:W3:Y:S04]  /*0e90*/  LDG.E.128 R116, desc[UR10][R116.64] ;  /* 0x0000000a74747981 */ /* 0x000ee8000c1e1d00 */
[----:B------:R-:W3:Y:S01]  /*0ea0*/  LDG.E.128 R120, desc[UR10][R120.64] ;  /* 0x0000000a78787981 */ /* 0x000ee2000c1e1d00 */
[----:B----4-:R-:W-:-:S02]  /*0eb0*/  FSEL R197, R197, RZ, !P3 ;  /* 0x000000ffc5c57208 */ /* 0x010fc40005800000 */
[----:B--2---:R-:W-:Y:S02]  /*0ec0*/  SHF.L.U32 R196, R145, 0x10, RZ ;  /* 0x0000001091c47819 */ /* 0x004fe400000006ff */
[----:B------:R-:W-:Y:S01]  /*0ed0*/  SHF.L.U32 R185, R147, 0x10, RZ ;  /* 0x0000001093b97819 */ /* 0x000fe200000006ff */
[----:B---3--:R-:W-:Y:S02]  /*0ee0*/  IMAD.U32 R191, R153, 0x10000, RZ ;  /* 0x0001000099bf7824 */ /* 0x008fe400078e00ff */
[----:B------:R-:W-:Y:S01]  /*0ef0*/  FADD.FTZ R196, -R197, R196 ;  /* 0x000000c4c5c47221 */ /* 0x000fe20000010100 */
[----:B------:R-:W-:Y:S01]  /*0f00*/  SHF.L.U32 R189, R149, 0x10, RZ ;  /* 0x0000001095bd7819 */ /* 0x000fe200000006ff */
[----:B-----5:R-:W-:Y:S01]  /*0f10*/  FMUL.FTZ R180, R82, R191 ;  /* 0x000000bf52b47220 */ /* 0x020fe20000410000 */
[----:B------:R-:W-:Y:S01]  /*0f20*/  FADD.FTZ R185, -R197, R185 ;  /* 0x000000b9c5b97221 */ /* 0x000fe20000010100 */
[----:B------:R-:W-:Y:S02]  /*0f30*/  FMUL.FTZ R196, R178, R196 ;  /* 0x000000c4b2c47220 */ /* 0x000fe40000410000 */
[----:B------:R-:W-:Y:S01]  /*0f40*/  FADD.FTZ R235, R189, R235 ;  /* 0x000000ebbdeb7221 */ /* 0x000fe20000010000 */
[----:B------:R-:W-:-:S02]  /*0f50*/  IMAD.U32 R190, R154, 0x10000, RZ ;  /* 0x000100009abe7824 */ /* 0x000fc400078e00ff */
[-C--:B------:R-:W-:Y:S01]  /*0f60*/  FFMA.FTZ R12, R196, R189.reuse, R12 ;  /* 0x000000bdc40c7223 */ /* 0x080fe2000001000c */
[----:B------:R-:W-:Y:S01]  /*0f70*/  FFMA.FTZ R189, R50, R189, R180 ;  /* 0x000000bd32bd7223 */ /* 0x000fe200000100b4 */
[----:B------:R-:W-:Y:S01]  /*0f80*/  SHF.L.U32 R180, R155, 0x10, RZ ;  /* 0x000000109bb47819 */ /* 0x000fe200000006ff */
[----:B------:R-:W-:Y:S01]  /*0f90*/  FMUL.FTZ R185, R178, R185 ;  /* 0x000000b9b2b97220 */ /* 0x000fe20000410000 */
[----:B------:R-:W-:-:S03]  /*0fa0*/  FADD.FTZ R193, R190, R193 ;  /* 0x000000c1bec17221 */ /* 0x000fc60000010000 */
[----:B------:R-:W-:Y:S01]  /*0fb0*/  FFMA.FTZ R194, R185, R180, R194 ;  /* 0x000000b4b9c27223 */ /* 0x000fe200000100c2 */
[----:B------:R-:W-:Y:S01]  /*0fc0*/  FADD.FTZ R195, R180, R195 ;  /* 0x000000c3b4c37221 */ /* 0x000fe20000010000 */
[----:B------:R-:W-:Y:S01]  /*0fd0*/  PRMT R154, R154, 0x7632, R154 ;  /* 0x000076329a9a7816 */ /* 0x000fe2000000009a */
[----:B------:R-:W-:Y:S04]  /*0fe0*/  STL [R1+0x8], R193 ;  /* 0x000008c101007387 */ /* 0x000fe80000100800 */
[----:B------:R-:W-:Y:S01]  /*0ff0*/  STL [R1], R194 ;  /* 0x000000c201007387 */ /* 0x000fe20000100800 */
[----:B------:R-:W-:-:S03]  /*1000*/  IMAD.U32 R154, R154, 0x10000, RZ ;  /* 0x000100009a9a7824 */ /* 0x000fc600078e00ff */
[----:B------:R-:W-:Y:S04]  /*1010*/  STL [R1+0x10], R195 ;  /* 0x000010c301007387 */ /* 0x000fe80000100800 */
[----:B------:R-:W2:Y:S01]  /*1020*/  LDL.LU R218, [R1+0x14] ;  /* 0x0000140001da7983 */ /* 0x000ea20000300800 */
[----:B------:R-:W-:-:S03]  /*1030*/  FADD.FTZ R212, R154, R212 ;  /* 0x000000d49ad47221 */ /* 0x000fc60000010000 */
[----:B------:R-:W3:Y:S04]  /*1040*/  LDL.LU R215, [R1+0x4] ;  /* 0x0000040001d77983 */ /* 0x000ee80000300800 */
[----:B------:R-:W4:Y:S04]  /*1050*/  LDL.LU R214, [R1+0x18] ;  /* 0x0000180001d67983 */ /* 0x000f280000300800 */
[----:B------:R0:W-:Y:S04]  /*1060*/  STL [R1+0xc], R212 ;  /* 0x00000cd401007387 */ /* 0x0001e80000100800 */
[----:B------:R-:W4:Y:S04]  /*1070*/  LDL.LU R213, [R1+0x38] ;  /* 0x0000380001d57983 */ /* 0x000f280000300800 */
[----:B0-----:R-:W4:Y:S01]  /*1080*/  LDL.LU R212, [R1+0x28] ;  /* 0x0000280001d47983 */ /* 0x001f220000300800 */
[----:B------:R-:W-:Y:S01]  /*1090*/  IMAD.U32 R0, R144, 0x10000, RZ ;  /* 0x0001000090007824 */ /* 0x000fe200078e00ff */
[----:B------:R-:W-:-:S02]  /*10a0*/  SHF.L.U32 R186, R152, 0x10, RZ ;  /* 0x0000001098ba7819 */ /* 0x000fc400000006ff */
[----:B------:R-:W-:Y:S01]  /*10b0*/  SHF.L.U32 R182, R148, 0x10, RZ ;  /* 0x0000001094b67819 */ /* 0x000fe200000006ff */
[----:B------:R-:W-:Y:S01]  /*10c0*/  FADD.FTZ R0, -R197, R0 ;  /* 0x00000000c5007221 */ /* 0x000fe20000010100 */
[----:B------:R-:W-:Y:S01]  /*10d0*/  FMUL.FTZ R187, R86, R180 ;  /* 0x000000b456bb7220 */ /* 0x000fe20000410000 */
[----:B------:R-:W-:Y:S01]  /*10e0*/  FMUL.FTZ R183, R80, R186 ;  /* 0x000000ba50b77220 */ /* 0x000fe20000410000 */
[----:B------:R-:W-:Y:S01]  /*10f0*/  ISETP.NE.U32.AND P0, PT, RZ, UR14, PT ;  /* 0x0000000eff007c0c */ /* 0x000fe2000bf05070 */
[----:B------:R-:W-:Y:S01]  /*1100*/  FMUL.FTZ R0, R178, R0 ;  /* 0x00000000b2007220 */ /* 0x000fe20000410000 */
[----:B------:R-:W-:Y:S01]  /*1110*/  FADD.FTZ R233, R182, R233 ;  /* 0x000000e9b6e97221 */ /* 0x000fe20000010000 */
[----:B------:R-:W-:Y:S01]  /*1120*/  PRMT R200, R145, 0x7632, R200 ;  /* 0x0000763291c87816 */ /* 0x000fe200000000c8 */
[----:B------:R-:W4:Y:S01]  /*1130*/  LDL.LU R220, [R1+0x20] ;  /* 0x0000200001dc7983 */ /* 0x000f220000300800 */
[-C--:B------:R-:W-:Y:S01]  /*1140*/  FFMA.FTZ R14, R0, R182.reuse, R14 ;  /* 0x000000b6000e7223 */ /* 0x080fe2000001000e */
[----:B------:R-:W-:Y:S01]  /*1150*/  FFMA.FTZ R182, R48, R182, R183 ;  /* 0x000000b630b67223 */ /* 0x000fe200000100b7 */
[----:B------:R-:W-:Y:S01]  /*1160*/  SHF.L.U32 R183, R151, 0x10, RZ ;  /* 0x0000001097b77819 */ /* 0x000fe200000006ff */
[----:B------:R-:W-:Y:S01]  /*1170*/  FADD.FTZ R243, R186, R243 ;  /* 0x000000f3baf37221 */ /* 0x000fe20000010000 */
[----:B------:R-:W-:Y:S01]  /*1180*/  FFMA.FTZ R238, R0, R186, R238 ;  /* 0x000000ba00ee7223 */ /* 0x000fe200000100ee */
[----:B------:R-:W-:Y:S01]  /*1190*/  PRMT R144, R144, 0x7632, R144 ;  /* 0x0000763290907816 */ /* 0x000fe20000000090 */
[----:B------:R-:W4:Y:S01]  /*11a0*/  LDL.LU R219, [R1+0x40] ;  /* 0x0000400001db7983 */ /* 0x000f220000300800 */
[----:B------:R-:W-:Y:S01]  /*11b0*/  FADD.FTZ R249, R183, R249 ;  /* 0x000000f9b7f97221 */ /* 0x000fe20000010000 */
[-C--:B------:R-:W-:Y:S01]  /*11c0*/  FFMA.FTZ R8, R185, R183.reuse, R8 ;  /* 0x000000b7b9087223 */ /* 0x080fe20000010008 */
[----:B------:R-:W-:-:S02]  /*11d0*/  FFMA.FTZ R183, R54, R183, R187 ;  /* 0x000000b736b77223 */ /* 0x000fc400000100bb */
[----:B------:R-:W0:Y:S01]  /*11e0*/  LDC.64 R186, c[0x0][0x438] ;  /* 0x00010e00ffba7b82 */ /* 0x000e220000000a00 */
[----:B------:R-:W-:Y:S02]  /*11f0*/  SHF.L.U32 R144, R144, 0x10, RZ ;  /* 0x0000001090907819 */ /* 0x000fe400000006ff */
[----:B------:R-:W-:Y:S02]  /*1200*/  PRMT R204, R152, 0x7632, R204 ;  /* 0x0000763298cc7816 */ /* 0x000fe400000000cc */
[----:B------:R-:W-:Y:S01]  /*1210*/  ISETP.NE.AND.EX P0, PT, RZ, UR15, PT, P0 ;  /* 0x0000000fff007c0c */ /* 0x000fe2000bf05300 */
[----:B------:R-:W-:Y:S01]  /*1220*/  FADD.FTZ R144, -R197, R144 ;  /* 0x00000090c5907221 */ /* 0x000fe20000010100 */
[----:B------:R-:W-:Y:S02]  /*1230*/  PRMT R199, R148, 0x7632, R199 ;  /* 0x0000763294c77816 */ /* 0x000fe400000000c7 */
[----:B------:R-:W-:Y:S02]  /*1240*/  SHF.L.U32 R204, R204, 0x10, RZ ;  /* 0x00000010cccc7819 */ /* 0x000fe400000006ff */
[----:B------:R-:W-:-:S02]  /*1250*/  SHF.L.U32 R200, R200, 0x10, RZ ;  /* 0x00000010c8c87819 */ /* 0x000fc400000006ff */
[----:B------:R-:W-:Y:S02]  /*1260*/  PRMT R205, R153, 0x7632, R205 ;  /* 0x0000763299cd7816 */ /* 0x000fe400000000cd */
[----:B0-----:R-:W-:Y:S01]  /*1270*/  ISETP.NE.U32.AND P1, PT, R186, RZ, PT ;  /* 0x000000ffba00720c */ /* 0x001fe20003f25070 */
[----:B------:R-:W-:Y:S01]  /*1280*/  IMAD.U32 R199, R199, 0x10000, RZ ;  /* 0x00010000c7c77824 */ /* 0x000fe200078e00ff */
[----:B------:R-:W-:Y:S01]  /*1290*/  PRMT R201, R149, 0x7632, R201 ;  /* 0x0000763295c97816 */ /* 0x000fe200000000c9 */
[----:B------:R-:W-:Y:S01]  /*12a0*/  FMUL.FTZ R198, R178, R144 ;  /* 0x00000090b2c67220 */ /* 0x000fe20000410000 */
[----:B------:R-:W-:Y:S01]  /*12b0*/  ISETP.NE.AND.EX P1, PT, R187, RZ, PT, P1 ;  /* 0x000000ffbb00720c */ /* 0x000fe20003f25310 */
[----:B------:R-:W-:Y:S01]  /*12c0*/  FMUL.FTZ R144, R81, R204 ;  /* 0x000000cc51907220 */ /* 0x000fe20000410000 */
[----:B------:R-:W-:Y:S01]  /*12d0*/  SHF.L.U32 R205, R205, 0x10, RZ ;  /* 0x00000010cdcd7819 */ /* 0x000fe200000006ff */
[----:B------:R-:W-:Y:S01]  /*12e0*/  FADD.FTZ R200, -R197, R200 ;  /* 0x000000c8c5c87221 */ /* 0x000fe20000010100 */
[----:B------:R-:W-:Y:S01]  /*12f0*/  FADD.FTZ R234, R199, R234 ;  /* 0x000000eac7ea7221 */ /* 0x000fe20000010000 */
[-C--:B------:R-:W-:Y:S01]  /*1300*/  FFMA.FTZ R13, R198, R199.reuse, R13 ;  /* 0x000000c7c60d7223 */ /* 0x080fe2000001000d */
[----:B------:R-:W-:Y:S01]  /*1310*/  SHF.L.U32 R201, R201, 0x10, RZ ;  /* 0x00000010c9c97819 */ /* 0x000fe200000006ff */
[----:B------:R-:W-:Y:S01]  /*1320*/  FFMA.FTZ R199, R49, R199, R144 ;  /* 0x000000c731c77223 */ /* 0x000fe20000010090 */
[----:B------:R-:W-:Y:S01]  /*1330*/  FMUL.FTZ R200, R178, R200 ;  /* 0x000000c8b2c87220 */ /* 0x000fe20000410000 */
[----:B------:R-:W-:Y:S01]  /*1340*/  FMUL.FTZ R144, R83, R205 ;  /* 0x000000cd53907220 */ /* 0x000fe20000410000 */
[----:B------:R-:W0:Y:S01]  /*1350*/  @P0 LDC.64 R148, c[0x0][0x3b8] ;  /* 0x0000ee00ff940b82 */ /* 0x000e220000000a00 */
[----:B------:R-:W-:Y:S01]  /*1360*/  FADD.FTZ R237, R201, R237 ;  /* 0x000000edc9ed7221 */ /* 0x000fe20000010000 */
[-C--:B------:R-:W-:Y:S01]  /*1370*/  FFMA.FTZ R11, R200, R201.reuse, R11 ;  /* 0x000000c9c80b7223 */ /* 0x080fe2000001000b */
[----:B------:R-:W-:-:S05]  /*1380*/  FFMA.FTZ R201, R51, R201, R144 ;  /* 0x000000c933c97223 */ /* 0x000fca0000010090 */
[----:B------:R-:W1:Y:S01]  /*1390*/  @P1 LDC.64 R194, c[0x0][0x438] ;  /* 0x00010e00ffc21b82 */ /* 0x000e620000000a00 */
[----:B------:R-:W-:-:S04]  /*13a0*/  PRMT R144, R146, 0x7632, R144 ;  /* 0x0000763292907816 */ /* 0x000fc80000000090 */
[----:B------:R-:W-:Y:S02]  /*13b0*/  SHF.L.U32 R144, R144, 0x10, RZ ;  /* 0x0000001090907819 */ /* 0x000fe400000006ff */
[C---:B------:R-:W-:Y:S02]  /*13c0*/  PRMT R202, R150.reuse, 0x7632, R202 ;  /* 0x0000763296ca7816 */ /* 0x040fe400000000ca */
[----:B------:R-:W-:Y:S01]  /*13d0*/  SHF.L.U32 R184, R150, 0x10, RZ ;  /* 0x0000001096b87819 */ /* 0x000fe200000006ff */
[----:B------:R-:W-:Y:S01]  /*13e0*/  FADD.FTZ R144, -R197, R144 ;  /* 0x00000090c5907221 */ /* 0x000fe20000010100 */
[----:B------:R-:W-:Y:S02]  /*13f0*/  PRMT R150, R147, 0x7632, R150 ;  /* 0x0000763293967816 */ /* 0x000fe40000000096 */
[----:B------:R-:W-:Y:S01]  /*1400*/  IADD3 R169, PT, PT, R181, 0x40, RZ ;  /* 0x00000040b5a97810 */ /* 0x000fe20007ffe0ff */
[----:B------:R-:W-:Y:S01]  /*1410*/  FMUL.FTZ R203, R178, R144 ;  /* 0x00000090b2cb7220 */ /* 0x000fe20000410000 */
[----:B------:R-:W-:Y:S01]  /*1420*/  SHF.L.U32 R202, R202, 0x10, RZ ;  /* 0x00000010caca7819 */ /* 0x000fe200000006ff */
[----:B------:R-:W-:Y:S01]  /*1430*/  FMUL.FTZ R144, R85, R154 ;  /* 0x0000009a55907220 */ /* 0x000fe20000410000 */
[----:B------:R-:W-:-:S02]  /*1440*/  IADD3 R180, PT, PT, R181, 0x60, RZ ;  /* 0x00000060b5b47810 */ /* 0x000fc40007ffe0ff */
[----:B------:R-:W-:Y:S02]  /*1450*/  PRMT R155, R155, 0x7632, R155 ;  /* 0x000076329b9b7816 */ /* 0x000fe4000000009b */
[----:B------:R-:W-:Y:S01]  /*1460*/  PRMT R151, R151, 0x7632, R151 ;  /* 0x0000763297977816 */ /* 0x000fe20000000097 */
[----:B------:R-:W-:Y:S01]  /*1470*/  FADD.FTZ R244, R204, R244 ;  /* 0x000000f4ccf47221 */ /* 0x000fe20000010000 */
[----:B------:R-:W-:Y:S01]  /*1480*/  SHF.L.U32 R150, R150, 0x10, RZ ;  /* 0x0000001096967819 */ /* 0x000fe200000006ff */
[----:B------:R-:W-:Y:S01]  /*1490*/  FADD.FTZ R248, R202, R248 ;  /* 0x000000f8caf87221 */ /* 0x000fe20000010000 */
[-C--:B------:R-:W-:Y:S01]  /*14a0*/  FFMA.FTZ R9, R203, R202.reuse, R9 ;  /* 0x000000cacb097223 */ /* 0x080fe20000010009 */
[----:B------:R-:W-:Y:S01]  /*14b0*/  FFMA.FTZ R202, R53, R202, R144 ;  /* 0x000000ca35ca7223 */ /* 0x000fe20000010090 */
[----:B------:R-:W-:Y:S01]  /*14c0*/  FADD.FTZ R246, R205, R246 ;  /* 0x000000f6cdf67221 */ /* 0x000fe20000010000 */
[----:B------:R-:W-:Y:S01]  /*14d0*/  FFMA.FTZ R242, R200, R205, R242 ;  /* 0x000000cdc8f27223 */ /* 0x000fe200000100f2 */
[----:B-1----:R-:W-:-:S04]  /*14e0*/  @P1 IMAD.WIDE.U32 R194, R181, 0x10, R194 ;  /* 0x00000010b5c21825 */ /* 0x002fc800078e00c2 */
[----:B------:R-:W-:Y:S01]  /*14f0*/  FADD.FTZ R205, -R197, R150 ;  /* 0x00000096c5cd7221 */ /* 0x000fe20000010100 */
[----:B------:R-:W1:Y:S01]  /*1500*/  @P0 LDC.64 R152, c[0x0][0x3b8] ;  /* 0x0000ee00ff980b82 */ /* 0x000e620000000a00 */
[----:B------:R-:W-:-:S04]  /*1510*/  IMAD.WIDE.U32 R112, R169, 0x10, R206 ;  /* 0x00000010a9707825 */ /* 0x000fc800078e00ce */
[----:B------:R-:W-:Y:S01]  /*1520*/  IMAD.WIDE.U32 R144, R180, 0x10, R206 ;  /* 0x00000010b4907825 */ /* 0x000fe200078e00ce */
[----:B------:R-:W-:-:S03]  /*1530*/  SHF.L.U32 R206, R155, 0x10, RZ ;  /* 0x000000109bce7819 */ /* 0x000fc600000006ff */
[----:B------:R-:W-:Y:S01]  /*1540*/  FFMA.FTZ R239, R198, R204, R239 ;  /* 0x000000ccc6ef7223 */ /* 0x000fe200000100ef */
[----:B0-----:R-:W-:-:S04]  /*1550*/  @P0 IMAD.WIDE.U32 R148, R181, 0x8, R148 ;  /* 0x00000008b5940825 */ /* 0x001fc800078e0094 */
[----:B------:R-:W-:Y:S01]  /*1560*/  FMUL.FTZ R205, R178, R205 ;  /* 0x000000cdb2cd7220 */ /* 0x000fe20000410000 */
[----:B------:R0:W5:Y:S01]  /*1570*/  @P1 LDG.E.128 R44, desc[UR10][R194.64] ;  /* 0x0000000ac22c1981 */ /* 0x000162000c1e1d00 */
[----:B------:R-:W-:Y:S01]  /*1580*/  SHF.L.U32 R204, R151, 0x10, RZ ;  /* 0x0000001097cc7819 */ /* 0x000fe200000006ff */
[----:B------:R-:W-:Y:S01]  /*1590*/  FMUL.FTZ R207, R87, R206 ;  /* 0x000000ce57cf7220 */ /* 0x000fe20000410000 */
[C---:B------:R-:W-:Y:S01]  /*15a0*/  IMAD.WIDE.U32 R136, R169.reuse, 0x10, R208 ;  /* 0x00000010a9887825 */ /* 0x040fe200078e00d0 */
[----:B------:R1:W5:Y:S03]  /*15b0*/  @P0 LDG.E.64 R170, desc[UR10][R148.64] ;  /* 0x0000000a94aa0981 */ /* 0x000366000c1e1b00 */
[----:B------:R-:W-:Y:S01]  /*15c0*/  IMAD.WIDE.U32 R132, R169, 0x10, R210 ;  /* 0x00000010a9847825 */ /* 0x000fe200078e00d2 */
[----:B------:R-:W-:-:S03]  /*15d0*/  SHF.L.U32 R188, R146, 0x10, RZ ;  /* 0x0000001092bc7819 */ /* 0x000fc600000006ff */
[----:B------:R-:W-:Y:S01]  /*15e0*/  FMUL.FTZ R192, R84, R190 ;  /* 0x000000be54c07220 */ /* 0x000fe20000410000 */
[----:B0-----:R-:W-:Y:S01]  /*15f0*/  SHF.L.U32 R194, R124, 0x10, RZ ;  /* 0x000000107cc27819 */ /* 0x001fe200000006ff */
[----:B------:R-:W-:Y:S01]  /*1600*/  FADD.FTZ R250, R204, R250 ;  /* 0x000000faccfa7221 */ /* 0x000fe20000010000 */
[----:B------:R-:W-:Y:S01]  /*1610*/  FFMA.FTZ R16, R205, R204, R16 ;  /* 0x000000cccd107223 */ /* 0x000fe20000010010 */
[----:B-1----:R-:W-:-:S04]  /*1620*/  @P0 IMAD.WIDE.U32 R152, R179, 0x8, R152 ;  /* 0x00000008b3980825 */ /* 0x002fc800078e0098 */
[----:B------:R-:W-:Y:S01]  /*1630*/  FFMA.FTZ R204, R55, R204, R207 ;  /* 0x000000cc37cc7223 */ /* 0x000fe200000100cf */
[----:B------:R-:W-:Y:S01]  /*1640*/  FADD.FTZ R245, R191, R245 ;  /* 0x000000f5bff57221 */ /* 0x000fe20000010000 */
[----:B------:R-:W-:Y:S01]  /*1650*/  FFMA.FTZ R241, R196, R191, R241 ;  /* 0x000000bfc4f17223 */ /* 0x000fe200000100f1 */
[----:B------:R-:W-:Y:S01]  /*1660*/  IMAD.WIDE.U32 R148, R180, 0x10, R208 ;  /* 0x00000010b4947825 */ /* 0x000fe200078e00d0 */
[----:B------:R-:W-:Y:S01]  /*1670*/  SHF.L.U32 R207, R120, 0x10, RZ ;  /* 0x0000001078cf7819 */ /* 0x000fe200000006ff */
[----:B------:R0:W5:Y:S02]  /*1680*/  @P0 LDG.E.64 R172, desc[UR10][R152.64] ;  /* 0x0000000a98ac0981 */ /* 0x000164000c1e1b00 */
[----:B------:R-:W-:Y:S02]  /*1690*/  IMAD.U32 R208, R116, 0x10000, RZ ;  /* 0x0001000074d07824 */ /* 0x000fe400078e00ff */
[----:B------:R-:W-:Y:S01]  /*16a0*/  FADD.FTZ R247, R184, R247 ;  /* 0x000000f7b8f77221 */ /* 0x000fe20000010000 */
[----:B------:R-:W4:Y:S01]  /*16b0*/  LDG.E.128 R112, desc[UR10][R112.64] ;  /* 0x0000000a70707981 */ /* 0x000f22000c1e1d00 */
[----:B------:R-:W-:Y:S01]  /*16c0*/  FADD.FTZ R195, -R197, R208 ;  /* 0x000000d0c5c37221 */ /* 0x000fe20000010100 */
[----:B--2---:R-:W-:Y:S01]  /*16d0*/  FADD.FTZ R218, R206, R218 ;  /* 0x000000daceda7221 */ /* 0x004fe20000010000 */
[----:B---3--:R-:W-:-:S04]  /*16e0*/  FFMA.FTZ R215, R205, R206, R215 ;  /* 0x000000cecdd77223 */ /* 0x008fc800000100d7 */
[----:B------:R1:W-:Y:S01]  /*16f0*/  STL [R1+0x14], R218 ;  /* 0x000014da01007387 */ /* 0x0003e20000100800 */
[----:B----4-:R-:W-:Y:S01]  /*1700*/  FADD.FTZ R214, R194, R214 ;  /* 0x000000d6c2d67221 */ /* 0x010fe20000010000 */
[----:B------:R-:W-:Y:S01]  /*1710*/  FMUL.FTZ R195, R178, R195 ;  /* 0x000000c3b2c37220 */ /* 0x000fe20000410000 */
[----:B------:R-:W-:Y:S01]  /*1720*/  FADD.FTZ R188, -R197, R188 ;  /* 0x000000bcc5bc7221 */ /* 0x000fe20000010100 */
[----:B------:R-:W-:Y:S01]  /*1730*/  PRMT R124, R116, 0x7632, R124 ;  /* 0x00007632747c7816 */ /* 0x000fe2000000007c */
[----:B------:R-:W2:Y:S04]  /*1740*/  LDG.E.128 R132, desc[UR10][R132.64] ;  /* 0x0000000a84847981 */ /* 0x000ea8000c1e1d00 */
[----:B-1----:R-:W3:Y:S04]  /*1750*/  LDL.LU R218, [R1+0x30] ;  /* 0x0000300001da7983 */ /* 0x002ee80000300800 */
[----:B------:R1:W-:Y:S01]  /*1760*/  STL [R1+0x4], R215 ;  /* 0x000004d701007387 */ /* 0x0003e20000100800 */
[----:B------:R-:W-:Y:S01]  /*1770*/  FADD.FTZ R213, R207, R213 ;  /* 0x000000d5cfd57221 */ /* 0x000fe20000010000 */
[----:B------:R-:W-:-:S02]  /*1780*/  FFMA.FTZ R212, R195, R207, R212 ;  /* 0x000000cfc3d47223 */ /* 0x000fc400000100d4 */
[----:B------:R-:W4:Y:S01]  /*1790*/  LDG.E.128 R136, desc[UR10][R136.64] ;  /* 0x0000000a88887981 */ /* 0x000f22000c1e1d00 */
[----:B------:R-:W-:Y:S02]  /*17a0*/  PRMT R216, R127, 0x7632, R216 ;  /* 0x000076327fd87816 */ /* 0x000fe400000000d8 */
[----:B------:R-:W-:Y:S01]  /*17b0*/  PRMT R217, R119, 0x7632, R217 ;  /* 0x0000763277d97816 */ /* 0x000fe200000000d9 */
[----:B------:R-:W4:Y:S04]  /*17c0*/  LDG.E.128 R144, desc[UR10][R144.64] ;  /* 0x0000000a90907981 */ /* 0x000f28000c1e1d00 */
[----:B-1----:R-:W2:Y:S04]  /*17d0*/  LDL.LU R215, [R1+0x48] ;  /* 0x0000480001d77983 */ /* 0x002ea80000300800 */
[----:B------:R1:W-:Y:S01]  /*17e0*/  STL [R1+0x18], R214 ;  /* 0x000018d601007387 */ /* 0x0003e20000100800 */
[----:B------:R-:W-:-:S03]  /*17f0*/  FFMA.FTZ R252, R203, R154, R252 ;  /* 0x0000009acbfc7223 */ /* 0x000fc600000100fc */
[----:B------:R-:W4:Y:S04]  /*1800*/  LDG.E.128 R148, desc[UR10][R148.64] ;  /* 0x0000000a94947981 */ /* 0x000f28000c1e1d00 */
[----:B-1----:R-:W4:Y:S04]  /*1810*/  LDL.LU R214, [R1+0x68] ;  /* 0x0000680001d67983 */ /* 0x002f280000300800 */
[----:B------:R-:W4:Y:S04]  /*1820*/  LDL.LU R209, [R1+0x58] ;  /* 0x0000580001d17983 */ /* 0x000f280000300800 */
[----:B------:R1:W-:Y:S04]  /*1830*/  STL [R1+0x38], R213 ;  /* 0x000038d501007387 */ /* 0x0003e80000100800 */
[----:B-1----:R-:W4:Y:S04]  /*1840*/  LDL.LU R213, [R1+0x50] ;  /* 0x0000500001d57983 */ /* 0x002f280000300800 */
[----:B------:R1:W-:Y:S04]  /*1850*/  STL [R1+0x28], R212 ;  /* 0x000028d401007387 */ /* 0x0003e80000100800 */
[----:B-1----:R-:W4:Y:S01]  /*1860*/  LDL.LU R212, [R1+0x70] ;  /* 0x0000700001d47983 */ /* 0x002f220000300800 */
[----:B0-----:R-:W-:-:S03]  /*1870*/  IMAD.WIDE.U32 R152, R180, 0x10, R210 ;  /* 0x00000010b4987825 */ /* 0x001fc600078e00d2 */
[----:B------:R-:W4:Y:S01]  /*1880*/  LDL.LU R211, [R1+0x60] ;  /* 0x0000600001d37983 */ /* 0x000f220000300800 */
[----:B------:R-:W-:Y:S01]  /*1890*/  FMUL.FTZ R188, R178, R188 ;  /* 0x000000bcb2bc7220 */ /* 0x000fe20000410000 */
[----:B------:R-:W-:Y:S01]  /*18a0*/  FMUL.FTZ R206, R88, R207 ;  /* 0x000000cf58ce7220 */ /* 0x000fe20000410000 */
[----:B------:R-:W-:Y:S01]  /*18b0*/  SHF.L.U32 R208, R117, 0x10, RZ ;  /* 0x0000001075d07819 */ /* 0x000fe200000006ff */
[----:B------:R-:W-:Y:S01]  /*18c0*/  FFMA.FTZ R7, R195, R194, R7 ;  /* 0x000000c2c3077223 */ /* 0x000fe20000010007 */
[----:B------:R-:W-:Y:S01]  /*18d0*/  FFMA.FTZ R251, R188, R190, R251 ;  /* 0x000000bebcfb7223 */ /* 0x000fe200000100fb */
[----:B------:R-:W-:Y:S01]  /*18e0*/  PRMT R116, R120, 0x7632, R116 ;  /* 0x0000763278747816 */ /* 0x000fe20000000074 */
[----:B------:R-:W0:Y:S01]  /*18f0*/  @P0 LDC.64 R190, c[0x0][0x3b8] ;  /* 0x0000ee00ffbe0b82 */ /* 0x000e220000000a00 */
[-C--:B------:R-:W-:Y:S01]  /*1900*/  FFMA.FTZ R10, R188, R184.reuse, R10 ;  /* 0x000000b8bc0a7223 */ /* 0x080fe2000001000a */
[----:B------:R-:W-:Y:S01]  /*1910*/  FFMA.FTZ R184, R52, R184, R192 ;  /* 0x000000b834b87223 */ /* 0x000fe200000100c0 */
[----:B------:R-:W-:Y:S01]  /*1920*/  PRMT R210, R118, 0x7632, R210 ;  /* 0x0000763276d27816 */ /* 0x000fe200000000d2 */
[----:B------:R-:W4:Y:S04]  /*1930*/  LDG.E.128 R152, desc[UR10][R152.64] ;  /* 0x0000000a98987981 */ /* 0x000f28000c1e1d00 */
[----:B------:R-:W1:Y:S01]  /*1940*/  @P0 LDC.64 R192, c[0x0][0x3b8] ;  /* 0x0000ee00ffc00b82 */ /* 0x000e620000000a00 */
[----:B0-----:R-:W-:-:S05]  /*1950*/  @P0 IMAD.WIDE.U32 R190, R169, 0x8, R190 ;  /* 0x00000008a9be0825 */ /* 0x001fca00078e00be */
[----:B------:R0:W5:Y:S01]  /*1960*/  @P0 LDG.E.64 R174, desc[UR10][R190.64] ;  /* 0x0000000abeae0981 */ /* 0x000162000c1e1b00 */
[----:B-1----:R-:W-:-:S05]  /*1970*/  @P0 IMAD.WIDE.U32 R192, R180, 0x8, R192 ;  /* 0x00000008b4c00825 */ /* 0x002fca00078e00c0 */
[----:B------:R1:W5:Y:S01]  /*1980*/  @P0 LDG.E.64 R176, desc[UR10][R192.64] ;  /* 0x0000000ac0b00981 */ /* 0x000362000c1e1b00 */
[----:B0-----:R-:W0:Y:S08]  /*1990*/  @P1 LDC.64 R190, c[0x0][0x438] ;  /* 0x00010e00ffbe1b82 */ /* 0x001e300000000a00 */
[----:B-1----:R-:W1:Y:S01]  /*19a0*/  @P1 LDC.64 R192, c[0x0][0x438] ;  /* 0x00010e00ffc01b82 */ /* 0x002e620000000a00 */
[----:B------:R-:W-:Y:S01]  /*19b0*/  FFMA.FTZ R194, R56, R194, R206 ;  /* 0x000000c238c27223 */ /* 0x000fe200000100ce */
[----:B------:R-:W-:Y:S01]  /*19c0*/  SHF.L.U32 R206, R121, 0x10, RZ ;  /* 0x0000001079ce7819 */ /* 0x000fe200000006ff */
[----:B------:R-:W-:Y:S01]  /*19d0*/  FADD.FTZ R208, -R197, R208 ;  /* 0x000000d0c5d07221 */ /* 0x000fe20000010100 */
[----:B------:R-:W-:-:S05]  /*19e0*/  SHF.L.U32 R207, R118, 0x10, RZ ;  /* 0x0000001076cf7819 */ /* 0x000fca00000006ff */
[----:B------:R-:W-:Y:S01]  /*19f0*/  FADD.FTZ R207, -R197, R207 ;  /* 0x000000cfc5cf7221 */ /* 0x000fe20000010100 */
[----:B0-----:R-:W-:-:S05]  /*1a00*/  @P1 IMAD.WIDE.U32 R190, R179, 0x10, R190 ;  /* 0x00000010b3be1825 */ /* 0x001fca00078e00be */
[----:B------:R0:W5:Y:S01]  /*1a10*/  @P1 LDG.E.128 R40, desc[UR10][R190.64] ;  /* 0x0000000abe281981 */ /* 0x000162000c1e1d00 */
[----:B-1----:R-:W-:-:S04]  /*1a20*/  @P1 IMAD.WIDE.U32 R192, R169, 0x10, R192 ;  /* 0x00000010a9c01825 */ /* 0x002fc800078e00c0 */
[C---:B------:R-:W-:Y:S01]  /*1a30*/  FMUL.FTZ R207, R178.reuse, R207 ;  /* 0x000000cfb2cf7220 */ /* 0x040fe20000410000 */
[----:B------:R1:W5:Y:S01]  /*1a40*/  @P1 LDG.E.128 R36, desc[UR10][R192.64] ;  /* 0x0000000ac0241981 */ /* 0x000362000c1e1d00 */
[----:B0-----:R-:W-:Y:S02]  /*1a50*/  IMAD.U32 R191, R125, 0x10000, RZ ;  /* 0x000100007dbf7824 */ /* 0x001fe400078e00ff */
[----:B------:R-:W-:Y:S01]  /*1a60*/  FMUL.FTZ R190, R178, R208 ;  /* 0x000000d0b2be7220 */ /* 0x000fe20000410000 */
[----:B------:R-:W-:Y:S01]  /*1a70*/  FMUL.FTZ R208, R90, R206 ;  /* 0x000000ce5ad07220 */ /* 0x000fe20000410000 */
[----:B------:R-:W-:Y:S02]  /*1a80*/  FADD.FTZ R220, R191, R220 ;  /* 0x000000dcbfdc7221 */ /* 0x000fe40000010000 */
[-C--:B------:R-:W-:Y:S01]  /*1a90*/  FFMA.FTZ R225, R190, R191.reuse, R225 ;  /* 0x000000bfbee17223 */ /* 0x080fe200000100e1 */
[----:B------:R-:W-:Y:S01]  /*1aa0*/  FFMA.FTZ R191, R58, R191, R208 ;  /* 0x000000bf3abf7223 */ /* 0x000fe200000100d0 */
[----:B-1----:R-:W-:-:S02]  /*1ab0*/  SHF.L.U32 R192, R122, 0x10, RZ ;  /* 0x000000107ac07819 */ /* 0x002fc400000006ff */
[----:B------:R-:W-:Y:S01]  /*1ac0*/  SHF.L.U32 R208, R126, 0x10, RZ ;  /* 0x000000107ed07819 */ /* 0x000fe200000006ff */
[----:B------:R-:W-:Y:S01]  /*1ad0*/  FADD.FTZ R219, R206, R219 ;  /* 0x000000dbcedb7221 */ /* 0x000fe20000010000 */
[----:B------:R-:W-:Y:S03]  /*1ae0*/  STL [R1+0x20], R220 ;  /* 0x000020dc01007387 */ /* 0x000fe60000100800 */
[----:B------:R-:W-:Y:S01]  /*1af0*/  FFMA.FTZ R227, R207, R208, R227 ;  /* 0x000000d0cfe37223 */ /* 0x000fe200000100e3 */
[----:B------:R-:W-:Y:S01]  /*1b00*/  STL [R1+0x40], R219 ;  /* 0x000040db01007387 */ /* 0x000fe20000100800 */
[----:B------:R-:W-:-:S05]  /*1b10*/  SHF.L.U32 R193, R119, 0x10, RZ ;  /* 0x0000001077c17819 */ /* 0x000fca00000006ff */
[----:B------:R-:W-:-:S04]  /*1b20*/  FADD.FTZ R193, -R197, R193 ;  /* 0x000000c1c5c17221 */ /* 0x000fc80000010100 */
[----:B------:R-:W-:Y:S01]  /*1b30*/  FMUL.FTZ R193, R178, R193 ;  /* 0x000000c1b2c17220 */ /* 0x000fe20000410000 */
[----:B---3--:R-:W-:Y:S01]  /*1b40*/  FFMA.FTZ R218, R190, R206, R218 ;  /* 0x000000cebeda7223 */ /* 0x008fe200000100da */
[----:B------:R-:W-:-:S04]  /*1b50*/  FMUL.FTZ R206, R92, R192 ;  /* 0x000000c05cce7220 */ /* 0x000fc80000410000 */
[----:B------:R-:W-:Y:S01]  /*1b60*/  FFMA.FTZ R206, R60, R208, R206 ;  /* 0x000000d03cce7223 */ /* 0x000fe200000100ce */
[----:B------:R0:W-:Y:S01]  /*1b70*/  STL [R1+0x30], R218 ;  /* 0x000030da01007387 */ /* 0x0001e20000100800 */
[----:B--2---:R-:W-:Y:S01]  /*1b80*/  FADD.FTZ R215, R208, R215 ;  /* 0x000000d7d0d77221 */ /* 0x004fe20000010000 */
[----:B------:R-:W-:-:S04]  /*1b90*/  IMAD.U32 R208, R123, 0x10000, RZ ;  /* 0x000100007bd07824 */ /* 0x000fc800078e00ff */
[----:B------:R-:W-:Y:S04]  /*1ba0*/  STL [R1+0x48], R215 ;  /* 0x000048d701007387 */ /* 0x000fe80000100800 */
[----:B0-----:R-:W2:Y:S01]  /*1bb0*/  LDL.LU R218, [R1+0x1c] ;  /* 0x00001c0001da7983 */ /* 0x001ea20000300800 */
[----:B----4-:R-:W-:Y:S01]  /*1bc0*/  FADD.FTZ R214, R192, R214 ;  /* 0x000000d6c0d67221 */ /* 0x010fe20000010000 */
[----:B------:R-:W-:Y:S01]  /*1bd0*/  FFMA.FTZ R209, R207, R192, R209 ;  /* 0x000000c0cfd17223 */ /* 0x000fe200000100d1 */
[----:B------:R-:W-:-:S03]  /*1be0*/  SHF.L.U32 R192, R127, 0x10, RZ ;  /* 0x000000107fc07819 */ /* 0x000fc600000006ff */
[----:B------:R-:W-:Y:S04]  /*1bf0*/  STL [R1+0x68], R214 ;  /* 0x000068d601007387 */ /* 0x000fe80000100800 */
[----:B------:R-:W-:Y:S01]  /*1c00*/  STL [R1+0x58], R209 ;  /* 0x000058d101007387 */ /* 0x000fe20000100800 */
[----:B------:R-:W-:-:S05]  /*1c10*/  FADD.FTZ R213, R192, R213 ;  /* 0x000000d5c0d57221 */ /* 0x000fca0000010000 */
[----:B------:R0:W-:Y:S01]  /*1c20*/  STL [R1+0x50], R213 ;  /* 0x000050d501007387 */ /* 0x0001e20000100800 */
[----:B------:R-:W-:-:S03]  /*1c30*/  FADD.FTZ R212, R208, R212 ;  /* 0x000000d4d0d47221 */ /* 0x000fc60000010000 */
[----:B0-----:R-:W3:Y:S04]  /*1c40*/  LDL.LU R213, [R1+0x24] ;  /* 0x0000240001d57983 */ /* 0x001ee80000300800 */
[----:B------:R-:W4:Y:S04]  /*1c50*/  LDL.LU R219, [R1+0x3c] ;  /* 0x00003c0001db7983 */ /* 0x000f280000300800 */
[----:B------:R-:W4:Y:S04]  /*1c60*/  LDL.LU R215, [R1+0x2c] ;  /* 0x00002c0001d77983 */ /* 0x000f280000300800 */
[----:B------:R0:W-:Y:S04]  /*1c70*/  STL [R1+0x70], R212 ;  /* 0x000070d401007387 */ /* 0x0001e80000100800 */
[----:B0-----:R-:W4:Y:S01]  /*1c80*/  LDL.LU R212, [R1+0x44] ;  /* 0x0000440001d47983 */ /* 0x001f220000300800 */
[----:B------:R-:W-:-:S05]  /*1c90*/  FFMA.FTZ R211, R193, R208, R211 ;  /* 0x000000d0c1d37223 */ /* 0x000fca00000100d3 */
[----:B------:R0:W-:Y:S04]  /*1ca0*/  STL [R1+0x60], R211 ;  /* 0x000060d301007387 */ /* 0x0001e80000100800 */
[----:B0-----:R-:W4:Y:S01]  /*1cb0*/  LDL.LU R211, [R1+0x34] ;  /* 0x0000340001d37983 */ /* 0x001f220000300800 */
[----:B------:R-:W-:Y:S01]  /*1cc0*/  FMUL.FTZ R209, R94, R208 ;  /* 0x000000d05ed17220 */ /* 0x000fe20000410000 */
[C---:B------:R-:W-:Y:S01]  /*1cd0*/  PRMT R125, R124.reuse, 0x7632, R125 ;  /* 0x000076327c7d7816 */ /* 0x040fe2000000007d */
[-C--:B------:R-:W-:Y:S01]  /*1ce0*/  FFMA.FTZ R229, R193, R192.reuse, R229 ;  /* 0x000000c0c1e57223 */ /* 0x080fe200000100e5 */
[----:B------:R-:W-:Y:S01]  /*1cf0*/  SHF.L.U32 R124, R124, 0x10, RZ ;  /* 0x000000107c7c7819 */ /* 0x000fe200000006ff */
[--C-:B------:R-:W-:Y:S01]  /*1d00*/  FFMA.FTZ R192, R62, R192, R209.reuse ;  /* 0x000000c03ec07223 */ /* 0x100fe200000100d1 */
[C---:B------:R-:W-:Y:S01]  /*1d10*/  PRMT R209, R125.reuse, 0x7632, R209 ;  /* 0x000076327dd17816 */ /* 0x040fe200000000d1 */
[----:B------:R-:W4:Y:S01]  /*1d20*/  LDL.LU R214, [R1+0x4c] ;  /* 0x00004c0001d67983 */ /* 0x000f220000300800 */
[----:B------:R-:W-:Y:S01]  /*1d30*/  IMAD.U32 R125, R125, 0x10000, RZ ;  /* 0x000100007d7d7824 */ /* 0x000fe200078e00ff */
[----:B------:R-:W-:Y:S01]  /*1d40*/  PRMT R120, R121, 0x7632, R120 ;  /* 0x0000763279787816 */ /* 0x000fe20000000078 */
[----:B------:R-:W-:Y:S01]  /*1d50*/  FADD.FTZ R124, -R197, R124 ;  /* 0x0000007cc57c7221 */ /* 0x000fe20000010100 */
[----:B------:R-:W-:-:S02]  /*1d60*/  SHF.L.U32 R209, R209, 0x10, RZ ;  /* 0x00000010d1d17819 */ /* 0x000fc400000006ff */
[----:B------:R-:W-:Y:S01]  /*1d70*/  SHF.L.U32 R116, R116, 0x10, RZ ;  /* 0x0000001074747819 */ /* 0x000fe200000006ff */
[----:B------:R-:W-:Y:S01]  /*1d80*/  FMUL.FTZ R124, R178, R124 ;  /* 0x0000007cb27c7220 */ /* 0x000fe20000410000 */
[----:B------:R-:W-:Y:S02]  /*1d90*/  SHF.L.U32 R120, R120, 0x10, RZ ;  /* 0x0000001078787819 */ /* 0x000fe400000006ff */
[----:B------:R-:W-:-:S04]  /*1da0*/  PRMT R208, R117, 0x7632, R208 ;  /* 0x0000763275d07816 */ /* 0x000fc800000000d0 */
[----:B------:R-:W-:-:S05]  /*1db0*/  SHF.L.U32 R208, R208, 0x10, RZ ;  /* 0x00000010d0d07819 */ /* 0x000fca00000006ff */
[----:B------:R-:W-:-:S04]  /*1dc0*/  FADD.FTZ R208, -R197, R208 ;  /* 0x000000d0c5d07221 */ /* 0x000fc80000010100 */
[----:B------:R-:W-:Y:S01]  /*1dd0*/  FMUL.FTZ R208, R178, R208 ;  /* 0x000000d0b2d07220 */ /* 0x000fe20000410000 */
[----:B--2---:R-:W-:-:S05]  /*1de0*/  FADD.FTZ R218, R125, R218 ;  /* 0x000000da7dda7221 */ /* 0x004fca0000010000 */
[----:B------:R0:W-:Y:S04]  /*1df0*/  STL [R1+0x1c], R218 ;  /* 0x00001cda01007387 */ /* 0x0001e80000100800 */
[----:B0-----:R-:W2:Y:S01]  /*1e00*/  LDL.LU R218, [R1+0x6c] ;  /* 0x00006c0001da7983 */ /* 0x001ea20000300800 */
[----:B---3--:R-:W-:Y:S01]  /*1e10*/  FADD.FTZ R213, R209, R213 ;  /* 0x000000d5d1d57221 */ /* 0x008fe20000010000 */
[----:B----4-:R-:W-:-:S04]  /*1e20*/  FADD.FTZ R219, R116, R219 ;  /* 0x000000db74db7221 */ /* 0x010fc80000010000 */
[----:B------:R0:W-:Y:S01]  /*1e30*/  STL [R1+0x24], R213 ;  /* 0x000024d501007387 */ /* 0x0001e20000100800 */
[----:B------:R-:W-:-:S03]  /*1e40*/  FFMA.FTZ R215, R124, R116, R215 ;  /* 0x000000747cd77223 */ /* 0x000fc600000100d7 */
[----:B0-----:R-:W3:Y:S04]  /*1e50*/  LDL.LU R213, [R1+0x5c] ;  /* 0x00005c0001d57983 */ /* 0x001ee80000300800 */
[----:B------:R-:W-:Y:S01]  /*1e60*/  STL [R1+0x3c], R219 ;  /* 0x00003cdb01007387 */ /* 0x000fe20000100800 */
[----:B------:R-:W-:-:S03]  /*1e70*/  FADD.FTZ R212, R120, R212 ;  /* 0x000000d478d47221 */ /* 0x000fc60000010000 */
[----:B------:R-:W-:Y:S04]  /*1e80*/  STL [R1+0x2c], R215 ;  /* 0x00002cd701007387 */ /* 0x000fe80000100800 */
[----:B------:R0:W-:Y:S04]  /*1e90*/  STL [R1+0x44], R212 ;  /* 0x000044d401007387 */ /* 0x0001e80000100800 */
[----:B0-----:R-:W4:Y:S01]  /*1ea0*/  LDL.LU R212, [R1+0x54] ;  /* 0x0000540001d47983 */ /* 0x001f220000300800 */
[----:B------:R-:W-:-:S05]  /*1eb0*/  FFMA.FTZ R211, R208, R120, R211 ;  /* 0x00000078d0d37223 */ /* 0x000fca00000100d3 */
[----:B------:R0:W-:Y:S04]  /*1ec0*/  STL [R1+0x34], R211 ;  /* 0x000034d301007387 */ /* 0x0001e80000100800 */
[----:B0-----:R-:W4:Y:S01]  /*1ed0*/  LDL.LU R211, [R1+0x74] ;  /* 0x0000740001d37983 */ /* 0x001f220000300800 */
[----:B------:R-:W-:Y:S02]  /*1ee0*/  PRMT R126, R126, 0x7632, R126 ;  /* 0x000076327e7e7816 */ /* 0x000fe4000000007e */
[----:B------:R-:W-:Y:S01]  /*1ef0*/  SHF.L.U32 R210, R210, 0x10, RZ ;  /* 0x00000010d2d27819 */ /* 0x000fe200000006ff */
[----:B------:R-:W-:Y:S01]  /*1f00*/  FMUL.FTZ R117, R89, R116 ;  /* 0x0000007459757220 */ /* 0x000fe20000410000 */
[----:B------:R-:W4:Y:S01]  /*1f10*/  LDL.LU R221, [R1+0x64] ;  /* 0x0000640001dd7983 */ /* 0x000f220000300800 */
[----:B------:R-:W-:Y:S01]  /*1f20*/  IMAD.U32 R126, R126, 0x10000, RZ ;  /* 0x000100007e7e7824 */ /* 0x000fe200078e00ff */
[----:B------:R-:W-:-:S02]  /*1f30*/  PRMT R122, R122, 0x7632, R122 ;  /* 0x000076327a7a7816 */ /* 0x000fc4000000007a */
[----:B------:R-:W4:Y:S01]  /*1f40*/  LDL.LU R215, [R1+0x80] ;  /* 0x0000800001d77983 */ /* 0x000f220000300800 */
[----:B------:R-:W-:Y:S01]  /*1f50*/  FADD.FTZ R214, R126, R214 ;  /* 0x000000d67ed67221 */ /* 0x000fe20000010000 */
[-C--:B------:R-:W-:Y:S01]  /*1f60*/  FFMA.FTZ R6, R124, R125.reuse, R6 ;  /* 0x0000007d7c067223 */ /* 0x080fe20000010006 */
[----:B------:R-:W-:Y:S01]  /*1f70*/  FADD.FTZ R210, -R197, R210 ;  /* 0x000000d2c5d27221 */ /* 0x000fe20000010100 */
[----:B------:R-:W-:Y:S02]  /*1f80*/  FFMA.FTZ R125, R57, R125, R117 ;  /* 0x0000007d397d7223 */ /* 0x000fe40000010075 */
[----:B------:R0:W-:Y:S01]  /*1f90*/  STL [R1+0x4c], R214 ;  /* 0x00004cd601007387 */ /* 0x0001e20000100800 */
[----:B------:R-:W-:Y:S01]  /*1fa0*/  FMUL.FTZ R117, R91, R120 ;  /* 0x000000785b757220 */ /* 0x000fe20000410000 */
[----:B------:R-:W-:Y:S01]  /*1fb0*/  SHF.L.U32 R120, R122, 0x10, RZ ;  /* 0x000000107a787819 */ /* 0x000fe200000006ff */
[----:B------:R-:W-:Y:S01]  /*1fc0*/  FMUL.FTZ R210, R178, R210 ;  /* 0x000000d2b2d27220 */ /* 0x000fe20000410000 */
[----:B0-----:R-:W4:Y:S04]  /*1fd0*/  LDL.LU R214, [R1+0x9c] ;  /* 0x00009c0001d67983 */ /* 0x001f280000300800 */
[----:B------:R-:W4:Y:S01]  /*1fe0*/  LDL.LU R121, [R1+0x90] ;  /* 0x0000900001797983 */ /* 0x000f220000300800 */
[----:B------:R-:W-:-:S03]  /*1ff0*/  SHF.L.U32 R216, R216, 0x10, RZ ;  /* 0x00000010d8d87819 */ /* 0x000fc600000006ff */
[----:B------:R-:W4:Y:S01]  /*2000*/  LDL.LU R220, [R1+0x88] ;  /* 0x0000880001dc7983 */ /* 0x000f220000300800 */
[----:B------:R-:W-:-:S04]  /*2010*/  PRMT R118, R123, 0x7632, R118 ;  /* 0x000076327b767816 */ /* 0x000fc80000000076 */
[----:B------:R-:W-:Y:S01]  /*2020*/  SHF.L.U32 R118, R118, 0x10, RZ ;  /* 0x0000001076767819 */ /* 0x000fe200000006ff */
[----:B--2---:R-:W-:Y:S01]  /*2030*/  FADD.FTZ R218, R120, R218 ;  /* 0x000000da78da7221 */ /* 0x004fe20000010000 */
[----:B---3--:R-:W-:-:S05]  /*2040*/  FFMA.FTZ R213, R210, R120, R213 ;  /* 0x00000078d2d57223 */ /* 0x008fca00000100d5 */
[----:B------:R0:W-:Y:S04]  /*2050*/  STL [R1+0x5c], R213 ;  /* 0x00005cd501007387 */ /* 0x0001e80000100800 */
[----:B------:R-:W-:Y:S04]  /*2060*/  STL [R1+0x6c], R218 ;  /* 0x00006cda01007387 */ /* 0x000fe80000100800 */
[----:B0-----:R-:W2:Y:S04]  /*2070*/  LDL.LU R213, [R1+0x78] ;  /* 0x0000780001d57983 */ /* 0x001ea80000300800 */
[----:B------:R-:W3:Y:S01]  /*2080*/  LDL.LU R219, [R1+0xa4] ;  /* 0x0000a40001db7983 */ /* 0x000ee20000300800 */
[----:B----4-:R-:W-:-:S05]  /*2090*/  FADD.FTZ R212, R216, R212 ;  /* 0x000000d4d8d47221 */ /* 0x010fca0000010000 */
[----:B------:R0:W-:Y:S04]  /*20a0*/  STL [R1+0x54], R212 ;  /* 0x000054d401007387 */ /* 0x0001e80000100800 */
[----:B0-----:R-:W4:Y:S04]  /*20b0*/  LDL.LU R212, [R1+0x98] ;  /* 0x0000980001d47983 */ /* 0x001f280000300800 */
[----:B------:R-:W4:Y:S01]  /*20c0*/  LDL.LU R218, [R1+0xbc] ;  /* 0x0000bc0001da7983 */ /* 0x000f220000300800 */
[----:B------:R-:W-:-:S05]  /*20d0*/  FADD.FTZ R211, R118, R211 ;  /* 0x000000d376d37221 */ /* 0x000fca0000010000 */
[----:B------:R0:W-:Y:S04]  /*20e0*/  STL [R1+0x74], R211 ;  /* 0x000074d301007387 */ /* 0x0001e80000100800 */
[----:B0-----:R-:W4:Y:S01]  /*20f0*/  LDL.LU R211, [R1+0xb0] ;  /* 0x0000b00001d37983 */ /* 0x001f220000300800 */
[-C--:B------:R-:W-:Y:S01]  /*2100*/  FFMA.FTZ R226, R208, R209.reuse, R226 ;  /* 0x000000d1d0e27223 */ /* 0x080fe200000100e2 */
[----:B------:R-:W-:Y:S02]  /*2110*/  FFMA.FTZ R209, R59, R209, R117 ;  /* 0x000000d13bd17223 */ /* 0x000fe40000010075 */
[----:B------:R-:W0:Y:S01]  /*2120*/  @P1 LDC.64 R116, c[0x0][0x438] ;  /* 0x00010e00ff741b82 */ /* 0x000e220000000a00 */
[----:B------:R-:W-:Y:S01]  /*2130*/  FMUL.FTZ R119, R93, R120 ;  /* 0x000000785d777220 */ /* 0x000fe20000410000 */
[----:B------:R-:W-:Y:S01]  /*2140*/  SHF.L.U32 R217, R217, 0x10, RZ ;  /* 0x00000010d9d97819 */ /* 0x000fe200000006ff */
[-C--:B------:R-:W-:Y:S01]  /*2150*/  FFMA.FTZ R228, R210, R126.reuse, R228 ;  /* 0x0000007ed2e47223 */ /* 0x080fe200000100e4 */
[----:B------:R-:W-:Y:S01]  /*2160*/  SHF.L.U32 R122, R132, 0x10, RZ ;  /* 0x00000010847a7819 */ /* 0x000fe200000006ff */
[----:B------:R-:W-:Y:S01]  /*2170*/  FFMA.FTZ R126, R61, R126, R119 ;  /* 0x0000007e3d7e7223 */ /* 0x000fe20000010077 */
[----:B------:R-:W-:Y:S01]  /*2180*/  SHF.L.U32 R119, R112, 0x10, RZ ;  /* 0x0000001070777819 */ /* 0x000fe200000006ff */
[C---:B------:R-:W-:Y:S01]  /*2190*/  FADD.FTZ R217, -R197.reuse, R217 ;  /* 0x000000d9c5d97221 */ /* 0x040fe20000010100 */
[----:B------:R-:W4:Y:S03]  /*21a0*/  LDL.LU R127, [R1+0xd0] ;  /* 0x0000d000017f7983 */ /* 0x000f260000300800 */
[----:B------:R-:W-:Y:S01]  /*21b0*/  FADD.FTZ R119, -R197, R119 ;  /* 0x00000077c5777221 */ /* 0x000fe20000010100 */
[----:B------:R-:W-:-:S03]  /*21c0*/  FMUL.FTZ R217, R178, R217 ;  /* 0x000000d9b2d97220 */ /* 0x000fc60000410000 */
[----:B------:R-:W-:Y:S01]  /*21d0*/  FMUL.FTZ R123, R178, R119 ;  /* 0x00000077b27b7220 */ /* 0x000fe20000410000 */
[----:B------:R-:W-:Y:S01]  /*21e0*/  FFMA.FTZ R221, R217, R118, R221 ;  /* 0x00000076d9dd7223 */ /* 0x000fe200000100dd */
[----:B0-----:R-:W-:-:S04]  /*21f0*/  @P1 IMAD.WIDE.U32 R116, R180, 0x10, R116 ;  /* 0x00000010b4741825 */ /* 0x001fc800078e0074 */
[----:B------:R-:W-:Y:S01]  /*2200*/  FADD.FTZ R215, R122, R215 ;  /* 0x000000d77ad77221 */ /* 0x000fe20000010000 */
[----:B------:R0:W5:Y:S02]  /*2210*/  @P1 LDG.E.128 R32, desc[UR10][R116.64] ;  /* 0x0000000a74201981 */ /* 0x000164000c1e1d00 */
[----:B0-----:R-:W-:Y:S01]  /*2220*/  IMAD.U32 R116, R136, 0x10000, RZ ;  /* 0x0001000088747824 */ /* 0x001fe200078e00ff */
[----:B------:R-:W-:-:S03]  /*2230*/  SHF.L.U32 R117, R113, 0x10, RZ ;  /* 0x0000001071757819 */ /* 0x000fc600000006ff */
[----:B------:R-:W-:Y:S01]  /*2240*/  FFMA.FTZ R121, R123, R116, R121 ;  /* 0x000000747b797223 */ /* 0x000fe20000010079 */
[----:B------:R-:W-:Y:S01]  /*2250*/  FADD.FTZ R214, R116, R214 ;  /* 0x000000d674d67221 */ /* 0x000fe20000010000 */
[----:B------:R-:W-:Y:S01]  /*2260*/  STL [R1+0x64], R221 ;  /* 0x000064dd01007387 */ /* 0x000fe20000100800 */
[----:B------:R-:W-:-:S03]  /*2270*/  FADD.FTZ R117, -R197, R117 ;  /* 0x00000075c5757221 */ /* 0x000fc60000010100 */
[----:B------:R0:W-:Y:S04]  /*2280*/  STL [R1+0x80], R215 ;  /* 0x000080d701007387 */ /* 0x0001e80000100800 */
[----:B------:R1:W-:Y:S01]  /*2290*/  STL [R1+0x90], R121 ;  /* 0x0000907901007387 */ /* 0x0003e20000100800 */
[----:B------:R-:W-:Y:S01]  /*22a0*/  FMUL.FTZ R120, R95, R118 ;  /* 0x000000765f787220 */ /* 0x000fe20000410000 */
[----:B------:R-:W-:Y:S01]  /*22b0*/  FMUL.FTZ R118, R96, R116 ;  /* 0x0000007460767220 */ /* 0x000fe20000410000 */
[----:B------:R-:W-:Y:S01]  /*22c0*/  SHF.L.U32 R116, R137, 0x10, RZ ;  /* 0x0000001089747819 */ /* 0x000fe200000006ff */
[----:B0-----:R-:W-:Y:S01]  /*22d0*/  FMUL.FTZ R215, R178, R117 ;  /* 0x00000075b2d77220 */ /* 0x001fe20000410000 */
[----:B-1----:R-:W4:Y:S04]  /*22e0*/  LDL.LU R121, [R1+0xc8] ;  /* 0x0000c80001797983 */ /* 0x002f280000300800 */
[----:B------:R0:W-:Y:S01]  /*22f0*/  STL [R1+0x9c], R214 ;  /* 0x00009cd601007387 */ /* 0x0001e20000100800 */
[-C--:B------:R-:W-:Y:S01]  /*2300*/  FFMA.FTZ R230, R217, R216.reuse, R230 ;  /* 0x000000d8d9e67223 */ /* 0x080fe200000100e6 */
[----:B------:R-:W-:-:S02]  /*2310*/  FFMA.FTZ R216, R63, R216, R120 ;  /* 0x000000d83fd87223 */ /* 0x000fc40000010078 */
[----:B------:R-:W4:Y:S01]  /*2320*/  LDL.LU R120, [R1+0xc4] ;  /* 0x0000c40001787983 */ /* 0x000f220000300800 */
[-C--:B------:R-:W-:Y:S01]  /*2330*/  FFMA.FTZ R231, R123, R122.reuse, R231 ;  /* 0x0000007a7be77223 */ /* 0x080fe200000100e7 */
[----:B0-----:R-:W-:Y:S02]  /*2340*/  SHF.L.U32 R214, R133, 0x10, RZ ;  /* 0x0000001085d67819 */ /* 0x001fe400000006ff */
[----:B------:R-:W4:Y:S03]  /*2350*/  LDL.LU R119, [R1+0xb8] ;  /* 0x0000b80001777983 */ /* 0x000f260000300800 */
[----:B------:R-:W-:Y:S01]  /*2360*/  FADD.FTZ R220, R214, R220 ;  /* 0x000000dcd6dc7221 */ /* 0x000fe20000010000 */
[----:B------:R-:W-:-:S04]  /*2370*/  FFMA.FTZ R122, R64, R122, R118 ;  /* 0x0000007a407a7223 */ /* 0x000fc80000010076 */
[----:B------:R-:W-:Y:S01]  /*2380*/  STL [R1+0x88], R220 ;  /* 0x000088dc01007387 */ /* 0x000fe20000100800 */
[----:B--2---:R-:W-:Y:S01]  /*2390*/  FFMA.FTZ R213, R215, R214, R213 ;  /* 0x000000d6d7d57223 */ /* 0x004fe200000100d5 */
[----:B---3--:R-:W-:-:S04]  /*23a0*/  FADD.FTZ R219, R116, R219 ;  /* 0x000000db74db7221 */ /* 0x008fc80000010000 */
[----:B------:R0:W-:Y:S04]  /*23b0*/  STL [R1+0x78], R213 ;  /* 0x000078d501007387 */ /* 0x0001e80000100800 */
[----:B------:R-:W2:Y:S04]  /*23c0*/  LDL.LU R118, [R1+0xdc] ;  /* 0x0000dc0001767983 */ /* 0x000ea80000300800 */
[----:B------:R-:W-:Y:S01]  /*23d0*/  STL [R1+0xa4], R219 ;  /* 0x0000a4db01007387 */ /* 0x000fe20000100800 */
[----:B----4-:R-:W-:-:S05]  /*23e0*/  FFMA.FTZ R212, R215, R116, R212 ;  /* 0x00000074d7d47223 */ /* 0x010fca00000100d4 */
[----:B------:R1:W-:Y:S01]  /*23f0*/  STL [R1+0x98], R212 ;  /* 0x000098d401007387 */ /* 0x0003e20000100800 */
[----:B0-----:R-:W-:Y:S01]  /*2400*/  IMAD.U32 R213, R114, 0x10000, RZ ;  /* 0x0001000072d57824 */ /* 0x001fe200078e00ff */
[----:B-1----:R-:W-:-:S05]  /*2410*/  SHF.L.U32 R212, R134, 0x10, RZ ;  /* 0x0000001086d47819 */ /* 0x002fca00000006ff */
[----:B------:R-:W-:Y:S01]  /*2420*/  FADD.FTZ R218, R212, R218 ;  /* 0x000000dad4da7221 */ /* 0x000fe20000010000 */
[----:B------:R-:W-:-:S04]  /*2430*/  FADD.FTZ R213, -R197, R213 ;  /* 0x000000d5c5d57221 */ /* 0x000fc80000010100 */
[----:B------:R0:W-:Y:S01]  /*2440*/  STL [R1+0xbc], R218 ;  /* 0x0000bcda01007387 */ /* 0x0001e20000100800 */
[----:B------:R-:W-:-:S03]  /*2450*/  FMUL.FTZ R213, R178, R213 ;  /* 0x000000d5b2d57220 */ /* 0x000fc60000410000 */
[----:B0-----:R-:W3:Y:S01]  /*2460*/  LDL.LU R218, [R1+0xd8] ;  /* 0x0000d80001da7983 */ /* 0x001ee20000300800 */
[----:B------:R-:W-:-:S05]  /*2470*/  FFMA.FTZ R211, R213, R212, R211 ;  /* 0x000000d4d5d37223 */ /* 0x000fca00000100d3 */
[----:B------:R0:W-:Y:S04]  /*2480*/  STL [R1+0xb0], R211 ;  /* 0x0000b0d301007387 */ /* 0x0001e80000100800 */
[----:B------:R-:W4:Y:S04]  /*2490*/  LDL.LU R221, [R1+0x84] ;  /* 0x0000840001dd7983 */ /* 0x000f280000300800 */
[----:B------:R-:W4:Y:S04]  /*24a0*/  LDL.LU R220, [R1+0xa0] ;  /* 0x0000a00001dc7983 */ /* 0x000f280000300800 */
[----:B------:R-:W4:Y:S01]  /*24b0*/  LDL.LU R219, [R1+0x94] ;  /* 0x0000940001db7983 */ /* 0x000f220000300800 */
[----:B------:R-:W-:Y:S01]  /*24c0*/  FMUL.FTZ R117, R98, R116 ;  /* 0x0000007462757220 */ /* 0x000fe20000410000 */
[----:B------:R-:W-:-:S02]  /*24d0*/  SHF.L.U32 R116, R138, 0x10, RZ ;  /* 0x000000108a747819 */ /* 0x000fc400000006ff */
[----:B0-----:R-:W-:Y:S01]  /*24e0*/  SHF.L.U32 R211, R115, 0x10, RZ ;  /* 0x0000001073d37819 */ /* 0x001fe200000006ff */
[----:B------:R-:W-:Y:S02]  /*24f0*/  FFMA.FTZ R214, R66, R214, R117 ;  /* 0x000000d642d67223 */ /* 0x000fe40000010075 */
[----:B------:R-:W-:Y:S02]  /*2500*/  FADD.FTZ R127, R116, R127 ;  /* 0x0000007f747f7221 */ /* 0x000fe40000010000 */
[----:B------:R-:W-:Y:S01]  /*2510*/  FADD.FTZ R211, -R197, R211 ;  /* 0x000000d3c5d37221 */ /* 0x000fe20000010100 */
[----:B------:R-:W-:Y:S02]  /*2520*/  FMUL.FTZ R117, R100, R116 ;  /* 0x0000007464757220 */ /* 0x000fe40000410000 */
[----:B------:R0:W-:Y:S01]  /*2530*/  STL [R1+0xd0], R127 ;  /* 0x0000d07f01007387 */ /* 0x0001e20000100800 */
[----:B------:R-:W-:Y:S01]  /*2540*/  FMUL.FTZ R211, R178, R211 ;  /* 0x000000d3b2d37220 */ /* 0x000fe20000410000 */
[----:B------:R-:W-:Y:S01]  /*2550*/  FFMA.FTZ R212, R68, R212, R117 ;  /* 0x000000d444d47223 */ /* 0x000fe20000010075 */
[----:B0-----:R-:W-:-:S02]  /*2560*/  IMAD.U32 R127, R135, 0x10000, RZ ;  /* 0x00010000877f7824 */ /* 0x001fc400078e00ff */
[----:B------:R-:W-:Y:S01]  /*2570*/  FFMA.FTZ R121, R213, R116, R121 ;  /* 0x00000074d5797223 */ /* 0x000fe20000010079 */
[----:B------:R-:W-:-:S05]  /*2580*/  SHF.L.U32 R116, R139, 0x10, RZ ;  /* 0x000000108b747819 */ /* 0x000fca00000006ff */
[----:B------:R-:W-:Y:S01]  /*2590*/  FMUL.FTZ R117, R102, R116 ;  /* 0x0000007466757220 */ /* 0x000fe20000410000 */
[----:B------:R-:W-:Y:S01]  /*25a0*/  FADD.FTZ R120, R127, R120 ;  /* 0x000000787f787221 */ /* 0x000fe20000010000 */
[----:B------:R0:W-:Y:S01]  /*25b0*/  STL [R1+0xc8], R121 ;  /* 0x0000c87901007387 */ /* 0x0001e20000100800 */
[----:B------:R-:W-:-:S03]  /*25c0*/  FFMA.FTZ R119, R211, R127, R119 ;  /* 0x0000007fd3777223 */ /* 0x000fc60000010077 */
[----:B0-----:R-:W4:Y:S04]  /*25d0*/  LDL.LU R121, [R1+0x8c] ;  /* 0x00008c0001797983 */ /* 0x001f280000300800 */
[----:B------:R0:W-:Y:S04]  /*25e0*/  STL [R1+0xc4], R120 ;  /* 0x0000c47801007387 */ /* 0x0001e80000100800 */
[----:B0-----:R-:W4:Y:S04]  /*25f0*/  LDL.LU R120, [R1+0x7c] ;  /* 0x00007c0001787983 */ /* 0x001f280000300800 */
[----:B------:R0:W-:Y:S04]  /*2600*/  STL [R1+0xb8], R119 ;  /* 0x0000b87701007387 */ /* 0x0001e80000100800 */
[----:B0-----:R-:W4:Y:S01]  /*2610*/  LDL.LU R119, [R1+0xac] ;  /* 0x0000ac0001777983 */ /* 0x001f220000300800 */
[----:B--2---:R-:W-:-:S05]  /*2620*/  FADD.FTZ R118, R116, R118 ;  /* 0x0000007674767221 */ /* 0x004fca0000010000 */
[----:B------:R0:W-:Y:S04]  /*2630*/  STL [R1+0xdc], R118 ;  /* 0x0000dc7601007387 */ /* 0x0001e80000100800 */
[----:B0-----:R-:W2:Y:S01]  /*2640*/  LDL.LU R118, [R1+0xa8] ;  /* 0x0000a80001767983 */ /* 0x001ea20000300800 */
[----:B---3--:R-:W-:Y:S01]  /*2650*/  FFMA.FTZ R218, R211, R116, R218 ;  /* 0x00000074d3da7223 */ /* 0x008fe200000100da */
[----:B------:R-:W-:Y:S02]  /*2660*/  PRMT R116, R112, 0x7632, R116 ;  /* 0x0000763270747816 */ /* 0x000fe40000000074 */
[----:B------:R-:W-:Y:S02]  /*2670*/  PRMT R112, R136, 0x7632, R112 ;  /* 0x0000763288707816 */ /* 0x000fe40000000070 */
[----:B------:R-:W-:-:S02]  /*2680*/  SHF.L.U32 R116, R116, 0x10, RZ ;  /* 0x0000001074747819 */ /* 0x000fc400000006ff */
[----:B------:R-:W-:-:S03]  /*2690*/  PRMT R136, R132, 0x7632, R136 ;  /* 0x0000763284887816 */ /* 0x000fc60000000088 */
[----:B------:R-:W-:Y:S01]  /*26a0*/  FADD.FTZ R116, -R197, R116 ;  /* 0x00000074c5747221 */ /* 0x000fe20000010100 */
[----:B------:R-:W-:Y:S01]  /*26b0*/  SHF.L.U32 R136, R136, 0x10, RZ ;  /* 0x0000001088887819 */ /* 0x000fe200000006ff */
[----:B------:R0:W-:Y:S01]  /*26c0*/  STL [R1+0xd8], R218 ;  /* 0x0000d8da01007387 */ /* 0x0001e20000100800 */
[----:B------:R-:W-:-:S03]  /*26d0*/  SHF.L.U32 R112, R112, 0x10, RZ ;  /* 0x0000001070707819 */ /* 0x000fc600000006ff */
[----:B----4-:R-:W-:Y:S02]  /*26e0*/  FADD.FTZ R221, R136, R221 ;  /* 0x000000dd88dd7221 */ /* 0x010fe40000010000 */
[----:B------:R-:W-:Y:S01]  /*26f0*/  FADD.FTZ R220, R112, R220 ;  /* 0x000000dc70dc7221 */ /* 0x000fe20000010000 */
[----:B0-----:R-:W-:Y:S02]  /*2700*/  FMUL.FTZ R218, R178, R116 ;  /* 0x00000074b2da7220 */ /* 0x001fe40000410000 */
[----:B------:R-:W-:Y:S02]  /*2710*/  STL [R1+0x84], R221 ;  /* 0x000084dd01007387 */ /* 0x000fe40000100800 */
[-C--:B------:R-:W-:Y:S02]  /*2720*/  FFMA.FTZ R219, R218, R112.reuse, R219 ;  /* 0x00000070dadb7223 */ /* 0x080fe400000100db */
[----:B------:R0:W-:Y:S04]  /*2730*/  STL [R1+0xa0], R220 ;  /* 0x0000a0dc01007387 */ /* 0x0001e80000100800 */
[----:B------:R1:W-:Y:S04]  /*2740*/  STL [R1+0x94], R219 ;  /* 0x000094db01007387 */ /* 0x0003e80000100800 */
[----:B0-----:R-:W3:Y:S01]  /*2750*/  LDL.LU R220, [R1+0xc0] ;  /* 0x0000c00001dc7983 */ /* 0x001ee20000300800 */
[----:B------:R-:W-:Y:S01]  /*2760*/  PRMT R113, R113, 0x7632, R113 ;  /* 0x0000763271717816 */ /* 0x000fe20000000071 */
[----:B------:R-:W-:Y:S01]  /*2770*/  FMUL.FTZ R116, R97, R112 ;  /* 0x0000007061747220 */ /* 0x000fe20000410000 */
[----:B------:R-:W-:-:S02]  /*2780*/  PRMT R112, R137, 0x7632, R112 ;  /* 0x0000763289707816 */ /* 0x000fc40000000070 */
[----:B------:R-:W-:Y:S02]  /*2790*/  SHF.L.U32 R113, R113, 0x10, RZ ;  /* 0x0000001071717819 */ /* 0x000fe400000006ff */
[----:B------:R-:W-:-:S03]  /*27a0*/  PRMT R137, R133, 0x7632, R137 ;  /* 0x0000763285897816 */ /* 0x000fc60000000089 */
[----:B------:R-:W-:Y:S01]  /*27b0*/  FADD.FTZ R113, -R197, R113 ;  /* 0x00000071c5717221 */ /* 0x000fe20000010100 */
[----:B------:R-:W-:-:S03]  /*27c0*/  SHF.L.U32 R137, R137, 0x10, RZ ;  /* 0x0000001089897819 */ /* 0x000fc600000006ff */
[----:B-1----:R-:W-:Y:S01]  /*27d0*/  FMUL.FTZ R219, R178, R113 ;  /* 0x00000071b2db7220 */ /* 0x002fe20000410000 */
[----:B------:R-:W-:Y:S01]  /*27e0*/  IMAD.U32 R112, R112, 0x10000, RZ ;  /* 0x0001000070707824 */ /* 0x000fe200078e00ff */
[----:B------:R-:W-:-:S04]  /*27f0*/  PRMT R134, R134, 0x7632, R134 ;  /* 0x0000763286867816 */ /* 0x000fc80000000086 */
[----:B------:R-:W-:Y:S01]  /*2800*/  SHF.L.U32 R134, R134, 0x10, RZ ;  /* 0x0000001086867819 */ /* 0x000fe200000006ff */
[----:B------:R-:W-:-:S05]  /*2810*/  FADD.FTZ R121, R137, R121 ;  /* 0x0000007989797221 */ /* 0x000fca0000010000 */
[----:B------:R-:W-:Y:S01]  /*2820*/  STL [R1+0x8c], R121 ;  /* 0x00008c7901007387 */ /* 0x000fe20000100800 */
[----:B------:R-:W-:-:S05]  /*2830*/  FFMA.FTZ R120, R219, R137, R120 ;  /* 0x00000089db787223 */ /* 0x000fca0000010078 */
[----:B------:R-:W-:Y:S04]  /*2840*/  STL [R1+0x7c], R120 ;  /* 0x00007c7801007387 */ /* 0x000fe80000100800 */
[----:B------:R-:W4:Y:S04]  /*2850*/  LDL.LU R240, [R1+0xb4] ;  /* 0x0000b40001f07983 */ /* 0x000f280000300800 */
[----:B------:R-:W4:Y:S01]  /*2860*/  LDL.LU R236, [R1+0xd4] ;  /* 0x0000d40001ec7983 */ /* 0x000f220000300800 */
[----:B------:R-:W-:-:S05]  /*2870*/  FADD.FTZ R119, R112, R119 ;  /* 0x0000007770777221 */ /* 0x000fca0000010000 */
[----:B------:R-:W-:Y:S04]  /*2880*/  STL [R1+0xac], R119 ;  /* 0x0000ac7701007387 */ /* 0x000fe80000100800 */
[----:B------:R-:W4:Y:S01]  /*2890*/  LDL.LU R224, [R1+0xcc] ;  /* 0x0000cc0001e07983 */ /* 0x000f220000300800 */
[----:B--2---:R-:W-:-:S05]  /*28a0*/  FFMA.FTZ R118, R219, R112, R118 ;  /* 0x00000070db767223 */ /* 0x004fca0000010076 */
[----:B------:R-:W-:Y:S04]  /*28b0*/  STL [R1+0xa8], R118 ;  /* 0x0000a87601007387 */ /* 0x000fe80000100800 */
[----:B------:R-:W2:Y:S04]  /*28c0*/  LDL.LU R223, [R1+0xe4] ;  /* 0x0000e40001df7983 */ /* 0x000ea80000300800 */
[----:B------:R-:W2:Y:S04]  /*28d0*/  LDL.LU R222, [R1+0xe0] ;  /* 0x0000e00001de7983 */ /* 0x000ea80000300800 */
[----:B------:R-:W2:Y:S01]  /*28e0*/  LDL.LU R221, [R1+0xec] ;  /* 0x0000ec0001dd7983 */ /* 0x000ea20000300800 */
[----:B---3--:R-:W-:-:S05]  /*28f0*/  FADD.FTZ R220, R134, R220 ;  /* 0x000000dc86dc7221 */ /* 0x008fca0000010000 */
[----:B------:R0:W-:Y:S04]  /*2900*/  STL [R1+0xc0], R220 ;  /* 0x0000c0dc01007387 */ /* 0x0001e80000100800 */
[----:B0-----:R-:W3:Y:S01]  /*2910*/  LDL.LU R220, [R1+0xe8] ;  /* 0x0000e80001dc7983 */ /* 0x001ee20000300800 */
[-C--:B------:R-:W-:Y:S01]  /*2920*/  FFMA.FTZ R232, R218, R136.reuse, R232 ;  /* 0x00000088dae87223 */ /* 0x080fe200000100e8 */
[----:B------:R-:W-:Y:S01]  /*2930*/  FFMA.FTZ R127, R70, R127, R117 ;  /* 0x0000007f467f7223 */ /* 0x000fe20000010075 */
[----:B------:R-:W-:Y:S02]  /*2940*/  FFMA.FTZ R136, R65, R136, R116 ;  /* 0x0000008841887223 */ /* 0x000fe40000010074 */
[----:B------:R-:W0:Y:S01]  /*2950*/  LDC.64 R116, c[0x0][0x3b0] ;  /* 0x0000ec00ff747b82 */ /* 0x000e220000000a00 */
[----:B------:R-:W-:-:S04]  /*2960*/  FMUL.FTZ R113, R99, R112 ;  /* 0x0000007063717220 */ /* 0x000fc80000410000 */
        /* <DEDUP_REMOVED lines=9> */
[----:B------:R-:W-:-:S02]  /*2a00*/  PRMT R114, R114, 0x7632, R114 ;  /* 0x0000763272727816 */ /* 0x000fc40000000072 */
[----:B------:R-:W-:Y:S02]  /*2a10*/  PRMT R132, R138, 0x7632, R132 ;  /* 0x000076328a847816 */ /* 0x000fe40000000084 */
[----:B------:R-:W-:Y:S02]  /*2a20*/  SHF.L.U32 R114, R114, 0x10, RZ ;  /* 0x0000001072727819 */ /* 0x000fe400000006ff */
[----:B------:R-:W-:-:S03]  /*2a30*/  SHF.L.U32 R132, R132, 0x10, RZ ;  /* 0x0000001084847819 */ /* 0x000fc600000006ff */
[----:B------:R-:W-:Y:S01]  /*2a40*/  FADD.FTZ R114, -R197, R114 ;  /* 0x00000072c5727221 */ /* 0x000fe20000010100 */
[----:B------:R-:W-:-:S03]  /*2a50*/  PRMT R115, R115, 0x7632, R115 ;  /* 0x0000763273737816 */ /* 0x000fc60000000073 */
[----:B------:R-:W-:Y:S01]  /*2a60*/  FMUL.FTZ R138, R178, R114 ;  /* 0x00000072b28a7220 */ /* 0x000fe20000410000 */
[----:B------:R-:W-:Y:S01]  /*2a70*/  FMUL.FTZ R114, R101, R132 ;  /* 0x0000008465727220 */ /* 0x000fe20000410000 */
[----:B------:R-:W-:Y:S02]  /*2a80*/  IMAD.U32 R115, R115, 0x10000, RZ ;  /* 0x0001000073737824 */ /* 0x000fe400078e00ff */
[-C--:B----4-:R-:W-:Y:S01]  /*2a90*/  FFMA.FTZ R240, R138, R134.reuse, R240 ;  /* 0x000000868af07223 */ /* 0x090fe200000100f0 */
[--C-:B------:R-:W-:Y:S01]  /*2aa0*/  FFMA.FTZ R134, R69, R134, R114.reuse ;  /* 0x0000008645867223 */ /* 0x100fe20000010072 */
[----:B------:R-:W-:Y:S02]  /*2ab0*/  PRMT R114, R139, 0x7632, R114 ;  /* 0x000076328b727816 */ /* 0x000fe40000000072 */
[----:B------:R-:W-:Y:S01]  /*2ac0*/  PRMT R135, R135, 0x7632, R135 ;  /* 0x0000763287877816 */ /* 0x000fe20000000087 */
[----:B------:R-:W-:Y:S01]  /*2ad0*/  FADD.FTZ R115, -R197, R115 ;  /* 0x00000073c5737221 */ /* 0x000fe20000010100 */
[----:B------:R-:W-:-:S02]  /*2ae0*/  SHF.L.U32 R114, R114, 0x10, RZ ;  /* 0x0000001072727819 */ /* 0x000fc400000006ff */
[----:B------:R-:W-:Y:S01]  /*2af0*/  SHF.L.U32 R135, R135, 0x10, RZ ;  /* 0x0000001087877819 */ /* 0x000fe200000006ff */
[----:B------:R-:W-:Y:S01]  /*2b00*/  FMUL.FTZ R139, R178, R115 ;  /* 0x00000073b28b7220 */ /* 0x000fe20000410000 */
[----:B------:R-:W-:Y:S01]  /*2b10*/  FADD.FTZ R236, R132, R236 ;  /* 0x000000ec84ec7221 */ /* 0x000fe20000010000 */
[----:B------:R-:W-:Y:S01]  /*2b20*/  FFMA.FTZ R224, R138, R132, R224 ;  /* 0x000000848ae07223 */ /* 0x000fe200000100e0 */
[----:B------:R-:W-:Y:S01]  /*2b30*/  FMUL.FTZ R115, R103, R114 ;  /* 0x0000007267737220 */ /* 0x000fe20000410000 */
[----:B------:R-:W-:Y:S01]  /*2b40*/  STL [R1+0xb4], R240 ;  /* 0x0000b4f001007387 */ /* 0x000fe20000100800 */
[C---:B------:R-:W-:Y:S02]  /*2b50*/  PRMT R133, R144.reuse, 0x7632, R133 ;  /* 0x0000763290857816 */ /* 0x040fe40000000085 */
[----:B------:R-:W-:Y:S01]  /*2b60*/  SHF.L.U32 R144, R144, 0x10, RZ ;  /* 0x0000001090907819 */ /* 0x000fe200000006ff */
[----:B------:R-:W-:Y:S01]  /*2b70*/  STL [R1+0xd4], R236 ;  /* 0x0000d4ec01007387 */ /* 0x000fe20000100800 */
[----:B------:R-:W-:-:S03]  /*2b80*/  PRMT R132, R145, 0x7632, R132 ;  /* 0x0000763291847816 */ /* 0x000fc60000000084 */
[----:B------:R-:W-:Y:S01]  /*2b90*/  STL [R1+0xcc], R224 ;  /* 0x0000cce001007387 */ /* 0x000fe20000100800 */
[----:B------:R-:W-:Y:S01]  /*2ba0*/  SHF.L.U32 R145, R145, 0x10, RZ ;  /* 0x0000001091917819 */ /* 0x000fe200000006ff */
[----:B------:R-:W-:Y:S01]  /*2bb0*/  FADD.FTZ R144, -R197, R144 ;  /* 0x00000090c5907221 */ /* 0x000fe20000010100 */
[----:B------:R-:W-:Y:S02]  /*2bc0*/  SHF.L.U32 R133, R133, 0x10, RZ ;  /* 0x0000001085857819 */ /* 0x000fe400000006ff */
[----:B------:R-:W-:Y:S01]  /*2bd0*/  SHF.L.U32 R132, R132, 0x10, RZ ;  /* 0x0000001084847819 */ /* 0x000fe200000006ff */
[----:B------:R-:W-:Y:S02]  /*2be0*/  FMUL.FTZ R144, R178, R144 ;  /* 0x00000090b2907220 */ /* 0x000fe40000410000 */
[C---:B------:R-:W-:Y:S02]  /*2bf0*/  FADD.FTZ R133, -R197.reuse, R133 ;  /* 0x00000085c5857221 */ /* 0x040fe40000010100 */
[----:B------:R-:W-:Y:S01]  /*2c00*/  FADD.FTZ R132, -R197, R132 ;  /* 0x00000084c5847221 */ /* 0x000fe20000010100 */
[----:B--2---:R-:W-:Y:S01]  /*2c10*/  FADD.FTZ R223, R135, R223 ;  /* 0x000000df87df7221 */ /* 0x004fe20000010000 */
[-C--:B------:R-:W-:Y:S01]  /*2c20*/  FFMA.FTZ R222, R139, R135.reuse, R222 ;  /* 0x000000878bde7223 */ /* 0x080fe200000100de */
[--C-:B------:R-:W-:Y:S01]  /*2c30*/  FFMA.FTZ R135, R71, R135, R115.reuse ;  /* 0x0000008747877223 */ /* 0x100fe20000010073 */
[----:B------:R-:W-:Y:S01]  /*2c40*/  PRMT R115, R146, 0x7632, R115 ;  /* 0x0000763292737816 */ /* 0x000fe20000000073 */
[----:B------:R-:W-:Y:S01]  /*2c50*/  FADD.FTZ R221, R114, R221 ;  /* 0x000000dd72dd7221 */ /* 0x000fe20000010000 */
[----:B------:R-:W-:Y:S02]  /*2c60*/  STL [R1+0xe4], R223 ;  /* 0x0000e4df01007387 */ /* 0x000fe40000100800 */
[----:B------:R-:W-:-:S02]  /*2c70*/  SHF.L.U32 R115, R115, 0x10, RZ ;  /* 0x0000001073737819 */ /* 0x000fc400000006ff */
[----:B------:R-:W-:Y:S04]  /*2c80*/  STL [R1+0xe0], R222 ;  /* 0x0000e0de01007387 */ /* 0x000fe80000100800 */
[----:B------:R0:W-:Y:S01]  /*2c90*/  STL [R1+0xec], R221 ;  /* 0x0000ecdd01007387 */ /* 0x0001e20000100800 */
[----:B------:R-:W-:Y:S01]  /*2ca0*/  FADD.FTZ R115, -R197, R115 ;  /* 0x00000073c5737221 */ /* 0x000fe20000010100 */
[----:B0-----:R-:W-:-:S05]  /*2cb0*/  SHF.L.U32 R221, R147, 0x10, RZ ;  /* 0x0000001093dd7819 */ /* 0x001fca00000006ff */
[----:B------:R-:W-:Y:S01]  /*2cc0*/  FADD.FTZ R221, -R197, R221 ;  /* 0x000000ddc5dd7221 */ /* 0x000fe20000010100 */
[----:B------:R-:W-:-:S03]  /*2cd0*/  SHF.L.U32 R223, R154, 0x10, RZ ;  /* 0x000000109adf7819 */ /* 0x000fc600000006ff */
[----:B------:R-:W-:Y:S02]  /*2ce0*/  FMUL.FTZ R221, R178, R221 ;  /* 0x000000ddb2dd7220 */ /* 0x000fe40000410000 */
[----:B------:R-:W-:Y:S01]  /*2cf0*/  FADD.FTZ R28, R223, R28 ;  /* 0x0000001cdf1c7221 */ /* 0x000fe20000010000 */
[----:B---3--:R-:W-:Y:S01]  /*2d00*/  FFMA.FTZ R220, R139, R114, R220 ;  /* 0x000000728bdc7223 */ /* 0x008fe200000100dc */
[----:B------:R-:W-:Y:S02]  /*2d10*/  PRMT R114, R147, 0x7632, R114 ;  /* 0x0000763293727816 */ /* 0x000fe40000000072 */
[----:B------:R-:W-:Y:S02]  /*2d20*/  SHF.L.U32 R147, R148, 0x10, RZ ;  /* 0x0000001094937819 */ /* 0x000fe400000006ff */
[----:B------:R0:W-:Y:S01]  /*2d30*/  STL [R1+0xe8], R220 ;  /* 0x0000e8dc01007387 */ /* 0x0001e20000100800 */
[----:B------:R-:W-:-:S04]  /*2d40*/  IMAD.U32 R114, R114, 0x10000, RZ ;  /* 0x0001000072727824 */ /* 0x000fc800078e00ff */
[C---:B------:R-:W-:Y:S01]  /*2d50*/  FADD.FTZ R114, -R197.reuse, R114 ;  /* 0x00000072c5727221 */ /* 0x040fe20000010100 */
[----:B0-----:R-:W-:Y:S02]  /*2d60*/  IMAD.U32 R220, R146, 0x10000, RZ ;  /* 0x0001000092dc7824 */ /* 0x001fe400078e00ff */
[C---:B------:R-:W-:Y:S01]  /*2d70*/  FADD.FTZ R146, -R197.reuse, R145 ;  /* 0x00000091c5927221 */ /* 0x040fe20000010100 */
[----:B------:R-:W-:Y:S01]  /*2d80*/  SHF.L.U32 R145, R152, 0x10, RZ ;  /* 0x0000001098917819 */ /* 0x000fe200000006ff */
[----:B------:R-:W-:Y:S01]  /*2d90*/  FADD.FTZ R220, -R197, R220 ;  /* 0x000000dcc5dc7221 */ /* 0x000fe20000010100 */
[----:B------:R-:W-:-:S03]  /*2da0*/  FMUL.FTZ R197, R104, R147 ;  /* 0x0000009368c57220 */ /* 0x000fc60000410000 */
[----:B------:R-:W-:Y:S01]  /*2db0*/  FADD.FTZ R18, R145, R18 ;  /* 0x0000001291127221 */ /* 0x000fe20000010000 */
[-C--:B------:R-:W-:Y:S01]  /*2dc0*/  FFMA.FTZ R17, R144, R145.reuse, R17 ;  /* 0x0000009190117223 */ /* 0x080fe20000010011 */
[----:B------:R-:W-:Y:S01]  /*2dd0*/  FFMA.FTZ R145, R72, R145, R197 ;  /* 0x0000009148917223 */ /* 0x000fe200000100c5 */
[----:B------:R-:W-:Y:S01]  /*2de0*/  SHF.L.U32 R197, R149, 0x10, RZ ;  /* 0x0000001095c57819 */ /* 0x000fe200000006ff */
[----:B------:R-:W-:Y:S01]  /*2df0*/  FADD.FTZ R19, R147, R19 ;  /* 0x0000001393137221 */ /* 0x000fe20000010000 */
[----:B------:R-:W-:Y:S01]  /*2e00*/  FFMA.FTZ R20, R144, R147, R20 ;  /* 0x0000009390147223 */ /* 0x000fe20000010014 */
[----:B------:R-:W-:Y:S01]  /*2e10*/  SHF.L.U32 R147, R153, 0x10, RZ ;  /* 0x0000001099937819 */ /* 0x000fe200000006ff */
[----:B------:R-:W-:Y:S01]  /*2e20*/  FMUL.FTZ R146, R178, R146 ;  /* 0x00000092b2927220 */ /* 0x000fe20000410000 */
[----:B------:R-:W-:-:S03]  /*2e30*/  FMUL.FTZ R222, R106, R197 ;  /* 0x000000c56ade7220 */ /* 0x000fc60000410000 */
[----:B------:R-:W-:Y:S01]  /*2e40*/  FADD.FTZ R23, R147, R23 ;  /* 0x0000001793177221 */ /* 0x000fe20000010000 */
[-C--:B------:R-:W-:Y:S01]  /*2e50*/  FFMA.FTZ R22, R146, R147.reuse, R22 ;  /* 0x0000009392167223 */ /* 0x080fe20000010016 */
[----:B------:R-:W-:Y:S01]  /*2e60*/  FFMA.FTZ R147, R74, R147, R222 ;  /* 0x000000934a937223 */ /* 0x000fe200000100de */
[----:B------:R-:W-:Y:S02]  /*2e70*/  IMAD.U32 R222, R150, 0x10000, RZ ;  /* 0x0001000096de7824 */ /* 0x000fe400078e00ff */
[----:B------:R-:W-:Y:S01]  /*2e80*/  FADD.FTZ R24, R197, R24 ;  /* 0x00000018c5187221 */ /* 0x000fe20000010000 */
[----:B------:R-:W-:Y:S01]  /*2e90*/  FFMA.FTZ R25, R146, R197, R25 ;  /* 0x000000c592197223 */ /* 0x000fe20000010019 */
[----:B------:R-:W-:Y:S01]  /*2ea0*/  FMUL.FTZ R197, R178, R220 ;  /* 0x000000dcb2c57220 */ /* 0x000fe20000410000 */
[----:B------:R-:W-:-:S03]  /*2eb0*/  FMUL.FTZ R220, R108, R222 ;  /* 0x000000de6cdc7220 */ /* 0x000fc60000410000 */
[-C--:B------:R-:W-:Y:S01]  /*2ec0*/  FFMA.FTZ R27, R197, R223.reuse, R27 ;  /* 0x000000dfc51b7223 */ /* 0x080fe2000001001b */
[----:B------:R-:W-:Y:S01]  /*2ed0*/  FFMA.FTZ R220, R76, R223, R220 ;  /* 0x000000df4cdc7223 */ /* 0x000fe200000100dc */
[----:B------:R-:W-:-:S05]  /*2ee0*/  SHF.L.U32 R223, R151, 0x10, RZ ;  /* 0x0000001097df7819 */ /* 0x000fca00000006ff */
[-C--:B------:R-:W-:Y:S01]  /*2ef0*/  FMUL.FTZ R224, R110, R223.reuse ;  /* 0x000000df6ee07220 */ /* 0x080fe20000410000 */
[----:B------:R-:W-:Y:S01]  /*2f00*/  FADD.FTZ R157, R223, R157 ;  /* 0x0000009ddf9d7221 */ /* 0x000fe20000010000 */
[----:B------:R-:W-:Y:S01]  /*2f10*/  FFMA.FTZ R158, R221, R223, R158 ;  /* 0x000000dfdd9e7223 */ /* 0x000fe2000001009e */
        /* <DEDUP_REMOVED lines=10> */
[----:B------:R-:W-:-:S03]  /*2fc0*/  PRMT R149, R153, 0x7632, R149 ;  /* 0x0000763299957816 */ /* 0x000fc60000000095 */
[----:B------:R-:W-:Y:S01]  /*2fd0*/  IMAD.U32 R133, R133, 0x10000, RZ ;  /* 0x0001000085857824 */ /* 0x000fe200078e00ff */
[----:B------:R-:W-:Y:S01]  /*2fe0*/  SHF.L.U32 R149, R149, 0x10, RZ ;  /* 0x0000001095957819 */ /* 0x000fe200000006ff */
[----:B------:R-:W-:Y:S02]  /*2ff0*/  FMUL.FTZ R153, R178, R132 ;  /* 0x00000084b2997220 */ /* 0x000fe40000410000 */
[----:B------:R-:W-:Y:S02]  /*3000*/  FMUL.FTZ R132, R107, R133 ;  /* 0x000000856b847220 */ /* 0x000fe40000410000 */
[----:B------:R-:W-:Y:S01]  /*3010*/  FADD.FTZ R165, R149, R165 ;  /* 0x000000a595a57221 */ /* 0x000fe20000010000 */
[-C--:B------:R-:W-:Y:S01]  /*3020*/  FFMA.FTZ R164, R153, R149.reuse, R164 ;  /* 0x0000009599a47223 */ /* 0x080fe200000100a4 */
[--C-:B------:R-:W-:Y:S01]  /*3030*/  FFMA.FTZ R149, R75, R149, R132.reuse ;  /* 0x000000954b957223 */ /* 0x100fe20000010084 */
[----:B------:R-:W-:Y:S02]  /*3040*/  PRMT R132, R150, 0x7632, R132 ;  /* 0x0000763296847816 */ /* 0x000fe40000000084 */
[----:B------:R-:W-:-:S02]  /*3050*/  PRMT R150, R154, 0x7632, R150 ;  /* 0x000076329a967816 */ /* 0x000fc40000000096 */
[----:B------:R-:W-:Y:S01]  /*3060*/  SHF.L.U32 R132, R132, 0x10, RZ ;  /* 0x0000001084847819 */ /* 0x000fe200000006ff */
[----:B------:R-:W-:Y:S01]  /*3070*/  FMUL.FTZ R154, R178, R115 ;  /* 0x00000073b29a7220 */ /* 0x000fe20000410000 */
[----:B------:R-:W-:-:S03]  /*3080*/  SHF.L.U32 R150, R150, 0x10, RZ ;  /* 0x0000001096967819 */ /* 0x000fc600000006ff */
[----:B------:R-:W-:Y:S02]  /*3090*/  FMUL.FTZ R115, R109, R132 ;  /* 0x000000846d737220 */ /* 0x000fe40000410000 */
[----:B------:R-:W-:Y:S01]  /*30a0*/  FADD.FTZ R21, R150, R21 ;  /* 0x0000001596157221 */ /* 0x000fe20000010000 */
[-C--:B------:R-:W-:Y:S01]  /*30b0*/  FFMA.FTZ R4, R154, R150.reuse, R4 ;  /* 0x000000969a047223 */ /* 0x080fe20000010004 */
[--C-:B------:R-:W-:Y:S01]  /*30c0*/  FFMA.FTZ R150, R77, R150, R115.reuse ;  /* 0x000000964d967223 */ /* 0x100fe20000010073 */
[----:B------:R-:W-:Y:S01]  /*30d0*/  PRMT R115, R151, 0x7632, R115 ;  /* 0x0000763297737816 */ /* 0x000fe20000000073 */
[----:B------:R-:W-:Y:S01]  /*30e0*/  FADD.FTZ R29, R222, R29 ;  /* 0x0000001dde1d7221 */ /* 0x000fe20000010000 */
[----:B------:R-:W-:Y:S01]  /*30f0*/  FFMA.FTZ R30, R197, R222, R30 ;  /* 0x000000dec51e7223 */ /* 0x000fe2000001001e */
[C---:B------:R-:W-:Y:S02]  /*3100*/  SHF.L.U32 R222, R155.reuse, 0x10, RZ ;  /* 0x000000109bde7819 */ /* 0x040fe400000006ff */
[----:B------:R-:W-:-:S02]  /*3110*/  PRMT R155, R155, 0x7632, R155 ;  /* 0x000076329b9b7816 */ /* 0x000fc4000000009b */
        /* <DEDUP_REMOVED lines=104> */
.L_x_1458:
        /* <DEDUP_REMOVED lines=68> */
.L_x_1416:
[-CC-:B------:R-:W-:Y:S01]  /*3be0*/  FFMA.FTZ R188, R188, R224.reuse, R223.reuse ;  /* 0x000000e0bcbc7223 */ /* 0x180fe200000100df */
[-CC-:B------:R-:W-:Y:S01]  /*3bf0*/  FFMA.FTZ R203, R203, R224.reuse, R223.reuse ;  /* 0x000000e0cbcb7223 */ /* 0x180fe200000100df */
[-CC-:B------:R-:W-:Y:S01]  /*3c00*/  FFMA.FTZ R185, R185, R224.reuse, R223.reuse ;  /* 0x000000e0b9b97223 */ /* 0x180fe200000100df */
[-C--:B------:R-:W-:Y:S01]  /*3c10*/  FFMA.FTZ R205, R205, R224.reuse, R223 ;  /* 0x000000e0cdcd7223 */ /* 0x080fe200000100df */
[----:B------:R-:W-:Y:S01]  /*3c20*/  FADD.FTZ R184, R184, -R188 ;  /* 0x800000bcb8b87221 */ /* 0x000fe20000010000 */
[----:B------:R-:W-:Y:S01]  /*3c30*/  FADD.FTZ R203, R202, -R203 ;  /* 0x800000cbcacb7221 */ /* 0x000fe20000010000 */
[----:B------:R-:W-:Y:S01]  /*3c40*/  FADD.FTZ R132, R183, -R185 ;  /* 0x800000b9b7847221 */ /* 0x000fe20000010000 */
[----:B------:R-:W-:Y:S01]  /*3c50*/  FADD.FTZ R143, R204, -R205 ;  /* 0x800000cdcc8f7221 */ /* 0x000fe20000010000 */
[--C-:B------:R-:W-:Y:S01]  /*3c60*/  FFMA.FTZ R0, R0, R224, R223.reuse ;  /* 0x000000e000007223 */ /* 0x100fe200000100df */
[C---:B------:R-:W-:Y:S01]  /*3c70*/  FMUL.FTZ R142, R178.reuse, R184 ;  /* 0x000000b8b28e7220 */ /* 0x040fe20000410000 */
[----:B------:R-:W-:Y:S01]  /*3c80*/  FMUL.FTZ R203, R178, R203 ;  /* 0x000000cbb2cb7220 */ /* 0x000fe20000410000 */
[-CC-:B------:R-:W-:Y:S01]  /*3c90*/  FFMA.FTZ R198, R198, R224.reuse, R223.reuse ;  /* 0x000000e0c6c67223 */ /* 0x180fe200000100df */
[-CC-:B------:R-:W-:Y:S01]  /*3ca0*/  FFMA.FTZ R196, R196, R224.reuse, R223.reuse ;  /* 0x000000e0c4c47223 */ /* 0x180fe200000100df */
[----:B------:R-:W-:Y:S01]  /*3cb0*/  FFMA.FTZ R200, R200, R224, R223 ;  /* 0x000000e0c8c87223 */ /* 0x000fe200000100df */
[----:B-----5:R-:W-:Y:S01]  /*3cc0*/  ISETP.GE.U32.AND P2, PT, R112, RZ, PT ;  /* 0x000000ff7000720c */ /* 0x020fe20003f46070 */
[C---:B------:R-:W-:Y:S01]  /*3cd0*/  FMUL.FTZ R143, R178.reuse, R143 ;  /* 0x0000008fb28f7220 */ /* 0x040fe20000410000 */
[----:B------:R-:W-:Y:S01]  /*3ce0*/  FMUL.FTZ R132, R178, R132 ;  /* 0x00000084b2847220 */ /* 0x000fe20000410000 */
[----:B------:R-:W-:Y:S01]  /*3cf0*/  FADD.FTZ R182, R182, -R0 ;  /* 0x80000000b6b67221 */ /* 0x000fe20000010000 */
[----:B-1----:R-:W-:Y:S01]  /*3d00*/  FMUL.FTZ R114, R142, UR6 ;  /* 0x000000068e727c20 */ /* 0x002fe20008410000 */
[----:B------:R-:W-:Y:S01]  /*3d10*/  FMUL.FTZ R0, R203, UR6 ;  /* 0x00000006cb007c20 */ /* 0x000fe20008410000 */
[----:B------:R-:W-:Y:S01]  /*3d20*/  LOP3.LUT P4, RZ, R113, 0xff, RZ, 0xc0, !PT ;  /* 0x000000ff71ff7812 */ /* 0x000fe2000788c0ff */
[----:B------:R-:W-:Y:S01]  /*3d30*/  FADD.FTZ R199, R199, -R198 ;  /* 0x800000c6c7c77221 */ /* 0x000fe20000010000 */
[----:B------:R-:W-:Y:S01]  /*3d40*/  LOP3.LUT P3, RZ, R113, 0xff00, RZ, 0xc0, !PT ;  /* 0x0000ff0071ff7812 */ /* 0x000fe2000786c0ff */
[----:B------:R-:W-:Y:S01]  /*3d50*/  FADD.FTZ R189, R189, -R196 ;  /* 0x800000c4bdbd7221 */ /* 0x000fe20000010000 */
[----:B------:R-:W-:Y:S01]  /*3d60*/  FADD.FTZ R201, R201, -R200 ;  /* 0x800000c8c9c97221 */ /* 0x000fe20000010000 */
[----:B------:R-:W-:Y:S01]  /*3d70*/  LOP3.LUT P5, RZ, R113, 0xff0000, RZ, 0xc0, !PT ;  /* 0x00ff000071ff7812 */ /* 0x000fe200078ac0ff */
[----:B------:R-:W-:Y:S01]  /*3d80*/  FMUL.FTZ R115, R143, UR6 ;  /* 0x000000068f737c20 */ /* 0x000fe20008410000 */
[----:B------:R-:W-:Y:S01]  /*3d90*/  ISETP.GE.U32.AND.EX P2, PT, R113, 0x1000000, PT, P2 ;  /* 0x010000007100780c */ /* 0x000fe20003f46120 */
[----:B------:R-:W-:Y:S01]  /*3da0*/  FMUL.FTZ R113, R132, UR6 ;  /* 0x0000000684717c20 */ /* 0x000fe20008410000 */
[----:B------:R-:W-:Y:S01]  /*3db0*/  FSEL R114, R114, RZ, P4 ;  /* 0x000000ff72727208 */ /* 0x000fe20002000000 */
[----:B------:R-:W-:Y:S01]  /*3dc0*/  FMUL.FTZ R141, R178, R189 ;  /* 0x000000bdb28d7220 */ /* 0x000fe20000410000 */
[----:B------:R-:W-:Y:S01]  /*3dd0*/  FSEL R0, R0, RZ, P3 ;  /* 0x000000ff00007208 */ /* 0x000fe20001800000 */
[C---:B------:R-:W-:Y:S01]  /*3de0*/  FMUL.FTZ R201, R178.reuse, R201 ;  /* 0x000000c9b2c97220 */ /* 0x040fe20000410000 */
[C---:B------:R-:W-:Y:S01]  /*3df0*/  FMUL.FTZ R199, R178.reuse, R199 ;  /* 0x000000c7b2c77220 */ /* 0x040fe20000410000 */
[----:B------:R-:W-:Y:S01]  /*3e00*/  FMUL.FTZ R140, R178, R182 ;  /* 0x000000b6b28c7220 */ /* 0x000fe20000410000 */
[----:B------:R-:W-:-:S02]  /*3e10*/  FSEL R115, R115, RZ, P2 ;  /* 0x000000ff73737208 */ /* 0x000fc40001000000 */
[----:B------:R-:W-:Y:S02]  /*3e20*/  FSEL R113, R113, RZ, P5 ;  /* 0x000000ff71717208 */ /* 0x000fe40002800000 */
[C---:B------:R-:W-:Y:S02]  /*3e30*/  LOP3.LUT P6, RZ, R112.reuse, 0xff0000, RZ, 0xc0, !PT ;  /* 0x00ff000070ff7812 */ /* 0x040fe400078cc0ff */
[C---:B------:R-:W-:Y:S02]  /*3e40*/  LOP3.LUT P2, RZ, R112.reuse, 0xff000000, RZ, 0xc0, !PT ;  /* 0xff00000070ff7812 */ /* 0x040fe4000784c0ff */
[C---:B------:R-:W-:Y:S02]  /*3e50*/  LOP3.LUT P5, RZ, R112.reuse, 0xff, RZ, 0xc0, !PT ;  /* 0x000000ff70ff7812 */ /* 0x040fe400078ac0ff */
[----:B------:R-:W-:Y:S01]  /*3e60*/  LOP3.LUT P4, RZ, R112, 0xff00, RZ, 0xc0, !PT ;  /* 0x0000ff0070ff7812 */ /* 0x000fe2000788c0ff */
[----:B------:R-:W-:Y:S01]  /*3e70*/  FMUL.FTZ R112, R140, UR6 ;  /* 0x000000068c707c20 */ /* 0x000fe20008410000 */
        /* <DEDUP_REMOVED lines=16> */
.L_x_1415:
[----:B------:R-:W-:Y:S01]  /*3f80*/  UMOV UR4, UR8 ;  /* 0x0000000800047c82 */ /* 0x000fe20008000000 */
[----:B------:R-:W-:Y:S01]  /*3f90*/  UMOV UR5, UR9 ;  /* 0x0000000900057c82 */ /* 0x000fe20008000000 */
[----:B------:R-:W-:-:S04]  /*3fa0*/  UISETP.NE.U32.AND UP0, UPT, UR4, URZ, UPT ;  /* 0x000000ff0400728c */ /* 0x000fc8000bf05070 */
[----:B------:R-:W-:-:S09]  /*3fb0*/  UISETP.NE.AND.EX UP0, UPT, UR5, URZ, UPT, UP0 ;  /* 0x000000ff0500728c */ /* 0x000fd2000bf05300 */
[----:B------:R-:W-:Y:S05]  /*3fc0*/  BRA.U UP0, `(.L_x_1418) ;  /* 0x0000000500087547 */ /* 0x000fea000b800000 */
[----:B-1---5:R-:W-:Y:S01]  /*3fd0*/  PRMT R114, R47, 0x7632, R114 ;  /* 0x000076322f727816 */ /* 0x022fe20000000072 */
[-CC-:B------:R-:W-:Y:S01]  /*3fe0*/  FFMA.FTZ R205, R205, R224.reuse, R223.reuse ;  /* 0x000000e0cdcd7223 */ /* 0x180fe200000100df */
[-CC-:B------:R-:W-:Y:S01]  /*3ff0*/  FFMA.FTZ R188, R188, R224.reuse, R223.reuse ;  /* 0x000000e0bcbc7223 */ /* 0x180fe200000100df */
[----:B------:R-:W-:Y:S01]  /*4000*/  FFMA.FTZ R185, R185, R224, R223 ;  /* 0x000000e0b9b97223 */ /* 0x000fe200000100df */
[----:B------:R-:W-:Y:S01]  /*4010*/  SHF.L.U32 R115, R47, 0x10, RZ ;  /* 0x000000102f737819 */ /* 0x000fe200000006ff */
[----:B------:R-:W-:Y:S01]  /*4020*/  FADD.FTZ R204, R204, -R205 ;  /* 0x800000cdcccc7221 */ /* 0x000fe20000010000 */
[----:B------:R-:W-:Y:S01]  /*4030*/  SHF.L.U32 R132, R46, 0x10, RZ ;  /* 0x000000102e847819 */ /* 0x000fe200000006ff */
[----:B------:R-:W-:Y:S02]  /*4040*/  IMAD.U32 R114, R114, 0x10000, RZ ;  /* 0x0001000072727824 */ /* 0x000fe400078e00ff */
        /* <DEDUP_REMOVED lines=10> */
[C---:B------:R-:W-:Y:S01]  /*40f0*/  LOP3.LUT P4, RZ, R113.reuse, 0xff, RZ, 0xc0, !PT ;  /* 0x000000ff71ff7812 */ /* 0x040fe2000788c0ff */
[-CC-:B------:R-:W-:Y:S01]  /*4100*/  FFMA.FTZ R196, R196, R224.reuse, R223.reuse ;  /* 0x000000e0c4c47223 */ /* 0x180fe200000100df */
[----:B------:R-:W-:Y:S01]  /*4110*/  ISETP.GE.U32.AND.EX P2, PT, R113, 0x1000000, PT, P2 ;  /* 0x010000007100780c */ /* 0x000fe20003f46120 */
[-CC-:B------:R-:W-:Y:S01]  /*4120*/  FFMA.FTZ R0, R0, R224.reuse, R223.reuse ;  /* 0x000000e000007223 */ /* 0x180fe200000100df */
[----:B------:R-:W-:Y:S01]  /*4130*/  FSEL R115, R115, RZ, P5 ;  /* 0x000000ff73737208 */ /* 0x000fe20002800000 */
[-C--:B------:R-:W-:Y:S01]  /*4140*/  FFMA.FTZ R203, R203, R224.reuse, R223 ;  /* 0x000000e0cbcb7223 */ /* 0x080fe200000100df */
[----:B------:R-:W-:Y:S01]  /*4150*/  FSEL R114, R114, RZ, P2 ;  /* 0x000000ff72727208 */ /* 0x000fe20001000000 */
[----:B------:R-:W-:Y:S01]  /*4160*/  FADD.FTZ R196, R189, -R196 ;  /* 0x800000c4bdc47221 */ /* 0x000fe20000010000 */
[----:B------:R-:W-:Y:S01]  /*4170*/  FSEL R132, R132, RZ, P4 ;  /* 0x000000ff84847208 */ /* 0x000fe20002000000 */
[----:B------:R-:W-:Y:S01]  /*4180*/  FADD.FTZ R182, R182, -R0 ;  /* 0x80000000b6b67221 */ /* 0x000fe20000010000 */
[----:B------:R-:W-:Y:S01]  /*4190*/  LOP3.LUT P6, RZ, R112, 0xff0000, RZ, 0xc0, !PT ;  /* 0x00ff000070ff7812 */ /* 0x000fe200078cc0ff */
[----:B------:R-:W-:Y:S01]  /*41a0*/  FADD.FTZ R202, R202, -R203 ;  /* 0x800000cbcaca7221 */ /* 0x000fe20000010000 */
[----:B------:R-:W-:Y:S01]  /*41b0*/  LOP3.LUT P2, RZ, R112, 0xff000000, RZ, 0xc0, !PT ;  /* 0xff00000070ff7812 */ /* 0x000fe2000784c0ff */
[-CC-:B------:R-:W-:Y:S01]  /*41c0*/  FFMA.FTZ R198, R198, R224.reuse, R223.reuse ;  /* 0x000000e0c6c67223 */ /* 0x180fe200000100df */
[----:B------:R-:W-:Y:S01]  /*41d0*/  LOP3.LUT P5, RZ, R112, 0xff, RZ, 0xc0, !PT ;  /* 0x000000ff70ff7812 */ /* 0x000fe200078ac0ff */
[----:B------:R-:W-:Y:S01]  /*41e0*/  FFMA.FTZ R200, R200, R224, R223 ;  /* 0x000000e0c8c87223 */ /* 0x000fe200000100df */
[----:B------:R-:W-:Y:S01]  /*41f0*/  LOP3.LUT P4, RZ, R112, 0xff00, RZ, 0xc0, !PT ;  /* 0x0000ff0070ff7812 */ /* 0x000fe2000788c0ff */
[----:B------:R-:W-:Y:S01]  /*4200*/  FADD.FTZ R198, R199, -R198 ;  /* 0x800000c6c7c67221 */ /* 0x000fe20000010000 */
[----:B------:R-:W-:Y:S01]  /*4210*/  PRMT R112, R46, 0x7632, R112 ;  /* 0x000076322e707816 */ /* 0x000fe20000000070 */
[----:B------:R-:W-:Y:S01]  /*4220*/  FADD.FTZ R200, R201, -R200 ;  /* 0x800000c8c9c87221 */ /* 0x000fe20000010000 */
[----:B------:R-:W-:Y:S01]  /*4230*/  F2FP.BF16.F32.PACK_AB R115, R114, R115 ;  /* 0x000000737273723e */ /* 0x000fe200000010ff */
[----:B------:R-:W-:Y:S01]  /*4240*/  IMAD.U32 R114, R45, 0x10000, RZ ;  /* 0x000100002d727824 */ /* 0x000fe200078e00ff */
[----:B------:R-:W-:-:S02]  /*4250*/  LOP3.LUT P3, RZ, R113, 0xff00, RZ, 0xc0, !PT ;  /* 0x0000ff0071ff7812 */ /* 0x000fc4000786c0ff */
[----:B------:R-:W-:Y:S01]  /*4260*/  SHF.L.U32 R112, R112, 0x10, RZ ;  /* 0x0000001070707819 */ /* 0x000fe200000006ff */
[----:B------:R-:W-:Y:S01]  /*4270*/  FFMA.FTZ R196, R178, R196, R114 ;  /* 0x000000c4b2c47223 */ /* 0x000fe20000010072 */
[----:B------:R-:W-:Y:S02]  /*4280*/  PRMT R0, R45, 0x7632, R0 ;  /* 0x000076322d007816 */ /* 0x000fe40000000000 */
[----:B------:R-:W-:Y:S01]  /*4290*/  PRMT R113, R44, 0x7632, R113 ;  /* 0x000076322c717816 */ /* 0x000fe20000000071 */
[----:B------:R-:W-:Y:S01]  /*42a0*/  FFMA.FTZ R112, R178, R202, R112 ;  /* 0x000000cab2707223 */ /* 0x000fe20000010070 */
[----:B------:R-:W-:Y:S01]  /*42b0*/  SHF.L.U32 R0, R0, 0x10, RZ ;  /* 0x0000001000007819 */ /* 0x000fe200000006ff */
[----:B------:R-:W-:Y:S01]  /*42c0*/  FMUL.FTZ R196, R196, UR6 ;  /* 0x00000006c4c47c20 */ /* 0x000fe20008410000 */
[----:B------:R-:W-:Y:S01]  /*42d0*/  SHF.L.U32 R113, R113, 0x10, RZ ;  /* 0x0000001071717819 */ /* 0x000fe200000006ff */
[----:B------:R-:W-:Y:S01]  /*42e0*/  FMUL.FTZ R112, R112, UR6 ;  /* 0x0000000670707c20 */ /* 0x000fe20008410000 */
[----:B------:R-:W-:Y:S01]  /*42f0*/  SHF.L.U32 R114, R44, 0x10, RZ ;  /* 0x000000102c727819 */ /* 0x000fe200000006ff */
[----:B------:R-:W-:Y:S01]  /*4300*/  FFMA.FTZ R0, R178, R200, R0 ;  /* 0x000000c8b2007223 */ /* 0x000fe20000010000 */
[----:B------:R-:W-:Y:S01]  /*4310*/  FSEL R196, R196, RZ, P6 ;  /* 0x000000ffc4c47208 */ /* 0x000fe20003000000 */
[----:B------:R-:W-:Y:S01]  /*4320*/  FFMA.FTZ R113, R178, R198, R113 ;  /* 0x000000c6b2717223 */ /* 0x000fe20000010071 */
[----:B------:R-:W-:Y:S01]  /*4330*/  FSEL R112, R112, RZ, P3 ;  /* 0x000000ff70707208 */ /* 0x000fe20001800000 */
[----:B------:R-:W-:Y:S01]  /*4340*/  FFMA.FTZ R182, R178, R182, R114 ;  /* 0x000000b6b2b67223 */ /* 0x000fe20000010072 */
[----:B------:R-:W-:Y:S01]  /*4350*/  FMUL.FTZ R0, R0, UR6 ;  /* 0x0000000600007c20 */ /* 0x000fe20008410000 */
[----:B------:R-:W-:Y:S01]  /*4360*/  FMUL.FTZ R113, R113, UR6 ;  /* 0x0000000671717c20 */ /* 0x000fe20008410000 */
[----:B------:R-:W-:Y:S01]  /*4370*/  F2FP.BF16.F32.PACK_AB R114, R112, R132 ;  /* 0x000000847072723e */ /* 0x000fe200000010ff */
[----:B------:R-:W-:-:S02]  /*4380*/  FMUL.FTZ R182, R182, UR6 ;  /* 0x00000006b6b67c20 */ /* 0x000fc40008410000 */
[----:B------:R-:W-:Y:S02]  /*4390*/  FSEL R0, R0, RZ, P2 ;  /* 0x000000ff00007208 */ /* 0x000fe40001000000 */
[----:B------:R-:W-:Y:S02]  /*43a0*/  FSEL R132, R113, RZ, P4 ;  /* 0x000000ff71847208 */ /* 0x000fe40002000000 */
[----:B------:R-:W-:Y:S02]  /*43b0*/  FSEL R112, R182, RZ, P5 ;  /* 0x000000ffb6707208 */ /* 0x000fe40002800000 */
[----:B------:R-:W-:Y:S02]  /*43c0*/  F2FP.BF16.F32.PACK_AB R113, R0, R196 ;  /* 0x000000c40071723e */ /* 0x000fe400000010ff */
[----:B------:R-:W-:Y:S01]  /*43d0*/  F2FP.BF16.F32.PACK_AB R112, R132, R112 ;  /* 0x000000708470723e */ /* 0x000fe200000010ff */
[----:B------:R-:W-:Y:S06]  /*43e0*/  BRA `(.L_x_1417) ;  /* 0x0000001800787947 */ /* 0x000fec0003800000 */
.L_x_1418:
[----:B-1---5:R-:W-:Y:S01]  /*43f0*/  PRMT R114, R47, 0x7632, R114 ;  /* 0x000076322f727816 */ /* 0x022fe20000000072 */
[-CC-:B------:R-:W-:Y:S01]  /*4400*/  FFMA.FTZ R205, R205, R224.reuse, R223.reuse ;  /* 0x000000e0cdcd7223 */ /* 0x180fe200000100df */
[-CC-:B------:R-:W-:Y:S01]  /*4410*/  FFMA.FTZ R188, R188, R224.reuse, R223.reuse ;  /* 0x000000e0bcbc7223 */ /* 0x180fe200000100df */
[----:B------:R-:W-:Y:S01]  /*4420*/  FFMA.FTZ R185, R185, R224, R223 ;  /* 0x000000e0b9b97223 */ /* 0x000fe200000100df */
[----:B------:R-:W-:Y:S01]  /*4430*/  SHF.L.U32 R114, R114, 0x10, RZ ;  /* 0x0000001072727819 */ /* 0x000fe200000006ff */
[----:B------:R-:W-:Y:S01]  /*4440*/  FADD.FTZ R204, R204, -R205 ;  /* 0x800000cdcccc7221 */ /* 0x000fe20000010000 */
[----:B------:R-:W-:Y:S01]  /*4450*/  SHF.L.U32 R115, R47, 0x10, RZ ;  /* 0x000000102f737819 */ /* 0x000fe200000006ff */
[----:B------:R-:W-:Y:S01]  /*4460*/  FADD.FTZ R142, R184, -R188 ;  /* 0x800000bcb88e7221 */ /* 0x000fe20000010000 */
[----:B------:R-:W-:Y:S01]  /*4470*/  FADD.FTZ R132, R183, -R185 ;  /* 0x800000b9b7847221 */ /* 0x000fe20000010000 */
[----:B------:R-:W-:Y:S01]  /*4480*/  FFMA.FTZ R143, R178, R204, R114 ;  /* 0x000000ccb28f7223 */ /* 0x000fe20000010072 */
[----:B------:R-:W-:Y:S01]  /*4490*/  SHF.L.U32 R114, R46, 0x10, RZ ;  /* 0x000000102e727819 */ /* 0x000fe200000006ff */
[----:B------:R-:W-:Y:S01]  /*44a0*/  FFMA.FTZ R203, R203, R224, R223 ;  /* 0x000000e0cbcb7223 */ /* 0x000fe200000100df */
[----:B------:R-:W-:Y:S01]  /*44b0*/  ISETP.GE.U32.AND P2, PT, R112, RZ, PT ;  /* 0x000000ff7000720c */ /* 0x000fe20003f46070 */
[C---:B------:R-:W-:Y:S01]  /*44c0*/  FFMA.FTZ R132, R178.reuse, R132, R115 ;  /* 0x00000084b2847223 */ /* 0x040fe20000010073 */
[C---:B------:R-:W-:Y:S01]  /*44d0*/  LOP3.LUT P3, RZ, R113.reuse, 0xff0000, RZ, 0xc0, !PT ;  /* 0x00ff000071ff7812 */ /* 0x040fe2000786c0ff */
[----:B------:R-:W-:Y:S01]  /*44e0*/  FFMA.FTZ R142, R178, R142, R114 ;  /* 0x0000008eb28e7223 */ /* 0x000fe20000010072 */
[----:B------:R-:W-:Y:S01]  /*44f0*/  ISETP.GE.U32.AND.EX P2, PT, R113, 0x1000000, PT, P2 ;  /* 0x010000007100780c */ /* 0x000fe20003f46120 */
[----:B------:R-:W-:Y:S01]  /*4500*/  FMUL.FTZ R115, R143, UR6 ;  /* 0x000000068f737c20 */ /* 0x000fe20008410000 */
[C---:B------:R-:W-:Y:S01]  /*4510*/  LOP3.LUT P5, RZ, R113.reuse, 0xff, RZ, 0xc0, !PT ;  /* 0x000000ff71ff7812 */ /* 0x040fe200078ac0ff */
[----:B------:R-:W-:Y:S01]  /*4520*/  FMUL.FTZ R114, R142, UR6 ;  /* 0x000000068e727c20 */ /* 0x000fe20008410000 */
[----:B------:R-:W-:Y:S01]  /*4530*/  LOP3.LUT P4, RZ, R113, 0xff00, RZ, 0xc0, !PT ;  /* 0x0000ff0071ff7812 */ /* 0x000fe2000788c0ff */
[----:B------:R-:W-:Y:S01]  /*4540*/  FMUL.FTZ R113, R132, UR6 ;  /* 0x0000000684717c20 */ /* 0x000fe20008410000 */
[----:B------:R-:W-:Y:S01]  /*4550*/  FSEL R115, R115, RZ, P2 ;  /* 0x000000ff73737208 */ /* 0x000fe20001000000 */
[-CC-:B------:R-:W-:Y:S01]  /*4560*/  FFMA.FTZ R198, R198, R224.reuse, R223.reuse ;  /* 0x000000e0c6c67223 */ /* 0x180fe200000100df */
[----:B------:R-:W-:Y:S01]  /*4570*/  FSEL R114, R114, RZ, P5 ;  /* 0x000000ff72727208 */ /* 0x000fe20002800000 */
[-CC-:B------:R-:W-:Y:S01]  /*4580*/  FFMA.FTZ R196, R196, R224.reuse, R223.reuse ;  /* 0x000000e0c4c47223 */ /* 0x180fe200000100df */
[----:B------:R-:W-:Y:S01]  /*4590*/  FSEL R113, R113, RZ, P3 ;  /* 0x000000ff71717208 */ /* 0x000fe20001800000 */
[----:B------:R-:W-:Y:S01]  /*45a0*/  FADD.FTZ R198, R199, -R198 ;  /* 0x800000c6c7c67221 */ /* 0x000fe20000010000 */
[----:B------:R-:W-:Y:S01]  /*45b0*/  LOP3.LUT P6, RZ, R112, 0xff0000, RZ, 0xc0, !PT ;  /* 0x00ff000070ff7812 */ /* 0x000fe200078cc0ff */
[-CC-:B------:R-:W-:Y:S01]  /*45c0*/  FFMA.FTZ R200, R200, R224.reuse, R223.reuse ;  /* 0x000000e0c8c87223 */ /* 0x180fe200000100df */
[C---:B------:R-:W-:Y:S01]  /*45d0*/  LOP3.LUT P2, RZ, R112.reuse, 0xff000000, RZ, 0xc0, !PT ;  /* 0xff00000070ff7812 */ /* 0x040fe2000784c0ff */
        /* <DEDUP_REMOVED lines=8> */
[--C-:B------:R-:W-:Y:S01]  /*4660*/  FADD.FTZ R182, R182, -R112.reuse ;  /* 0x80000070b6b67221 */ /* 0x100fe20000010000 */
[----:B------:R-:W-:-:S02]  /*4670*/  PRMT R112, R44, 0x7632, R112 ;  /* 0x000076322c707816 */ /* 0x000fc40000000070 */
[----:B------:R-:W-:Y:S01]  /*4680*/  SHF.L.U32 R140, R140, 0x10, RZ ;  /* 0x000000108c8c7819 */ /* 0x000fe200000006ff */
[----:B------:R-:W-:Y:S01]  /*4690*/  IMAD.U32 R133, R133, 0x10000, RZ ;  /* 0x0001000085857824 */ /* 0x000fe200078e00ff */
[----:B------:R-:W-:Y:S02]  /*46a0*/  SHF.L.U32 R112, R112, 0x10, RZ ;  /* 0x0000001070707819 */ /* 0x000fe400000006ff */
[----:B------:R-:W-:Y:S01]  /*46b0*/  SHF.L.U32 R141, R45, 0x10, RZ ;  /* 0x000000102d8d7819 */ /* 0x000fe200000006ff */
[----:B------:R-:W-:Y:S01]  /*46c0*/  FFMA.FTZ R0, R178, R0, R140 ;  /* 0x00000000b2007223 */ /* 0x000fe2000001008c */
[----:B------:R-:W-:Y:S01]  /*46d0*/  SHF.L.U32 R140, R44, 0x10, RZ ;  /* 0x000000102c8c7819 */ /* 0x000fe200000006ff */
[C---:B------:R-:W-:Y:S01]  /*46e0*/  FFMA.FTZ R198, R178.reuse, R198, R112 ;  /* 0x000000c6b2c67223 */ /* 0x040fe20000010070 */
[----:B------:R-:W-:Y:S01]  /*46f0*/  FFMA.FTZ R200, R178, R200, R133 ;  /* 0x000000c8b2c87223 */ /* 0x000fe20000010085 */
[----:B------:R-:W-:Y:S01]  /*4700*/  FMUL.FTZ R112, R0, UR6 ;  /* 0x0000000600707c20 */ /* 0x000fe20008410000 */
[C---:B------:R-:W-:Y:S01]  /*4710*/  FFMA.FTZ R141, R178.reuse, R189, R141 ;  /* 0x000000bdb28d7223 */ /* 0x040fe2000001008d */
[----:B------:R-:W-:Y:S01]  /*4720*/  FFMA.FTZ R140, R178, R182, R140 ;  /* 0x000000b6b28c7223 */ /* 0x000fe2000001008c */
[----:B------:R-:W-:-:S02]  /*4730*/  F2FP.BF16.F32.PACK_AB R142, R0, R142 ;  /* 0x0000008e008e723e */ /* 0x000fc400000010ff */
[----:B------:R-:W-:Y:S01]  /*4740*/  FSEL R112, R112, RZ, P4 ;  /* 0x000000ff70707208 */ /* 0x000fe20002000000 */
[----:B------:R-:W-:Y:S01]  /*4750*/  FMUL.FTZ R0, R141, UR6 ;  /* 0x000000068d007c20 */ /* 0x000fe20008410000 */
[C---:B------:R-:W-:Y:S01]  /*4760*/  F2FP.BF16.F32.PACK_AB R141, R200.reuse, R141 ;  /* 0x0000008dc88d723e */ /* 0x040fe200000010ff */
[----:B------:R-:W-:Y:S01]  /*4770*/  FMUL.FTZ R200, R200, UR6 ;  /* 0x00000006c8c87c20 */ /* 0x000fe20008410000 */
[----:B------:R-:W-:Y:S01]  /*4780*/  F2FP.BF16.F32.PACK_AB R114, R112, R114 ;  /* 0x000000727072723e */ /* 0x000fe200000010ff */
        /* <DEDUP_REMOVED lines=12> */
.L_x_1414:
        /* <DEDUP_REMOVED lines=11> */
[----:B-----5:R-:W-:Y:S01]  /*4900*/  ISETP.GE.U32.AND P2, PT, R112, RZ, PT ;  /* 0x000000ff7000720c */ /* 0x020fe20003f46070 */
[----:B------:R-:W-:Y:S01]  /*4910*/  FADD.FTZ R205, R204, -R205 ;  /* 0x800000cdcccd7221 */ /* 0x000fe20000010000 */
[----:B------:R-:W-:Y:S01]  /*4920*/  FADD.FTZ R185, R183, -R185 ;  /* 0x800000b9b7b97221 */ /* 0x000fe20000010000 */
[----:B------:R-:W-:Y:S01]  /*4930*/  FADD.FTZ R188, R184, -R188 ;  /* 0x800000bcb8bc7221 */ /* 0x000fe20000010000 */
[----:B------:R-:W-:Y:S01]  /*4940*/  ISETP.GE.U32.AND.EX P4, PT, R113, 0x1000000, PT, P2 ;  /* 0x010000007100780c */ /* 0x000fe20003f86120 */
[C---:B-1----:R-:W-:Y:S01]  /*4950*/  FMUL.FTZ R114, R178.reuse, R205 ;  /* 0x000000cdb2727220 */ /* 0x042fe20000410000 */
[----:B------:R-:W-:Y:S01]  /*4960*/  FMUL.FTZ R131, R178, R185 ;  /* 0x000000b9b2837220 */ /* 0x000fe20000410000 */
[----:B------:R-:W-:Y:S01]  /*4970*/  ISETP.GE.U32.AND P2, PT, R170, RZ, PT ;  /* 0x000000ffaa00720c */ /* 0x000fe20003f46070 */
[----:B------:R-:W-:Y:S01]  /*4980*/  FMUL.FTZ R130, R178, R188 ;  /* 0x000000bcb2827220 */ /* 0x000fe20000410000 */
[----:B------:R-:W-:Y:S01]  /*4990*/  FMUL.FTZ R114, R114, UR6 ;  /* 0x0000000672727c20 */ /* 0x000fe20008410000 */
[----:B------:R-:W-:Y:S01]  /*49a0*/  FMUL.FTZ R131, R131, UR6 ;  /* 0x0000000683837c20 */ /* 0x000fe20008410000 */
[----:B------:R-:W-:Y:S01]  /*49b0*/  LOP3.LUT P3, RZ, R113, 0xff0000, RZ, 0xc0, !PT ;  /* 0x00ff000071ff7812 */ /* 0x000fe2000786c0ff */
[-C--:B------:R-:W-:Y:S01]  /*49c0*/  FFMA.FTZ R203, R203, R224.reuse, R223 ;  /* 0x000000e0cbcb7223 */ /* 0x080fe200000100df */
[----:B------:R-:W-:Y:S01]  /*49d0*/  ISETP.GE.U32.AND.EX P2, PT, R171, 0x1000000, PT, P2 ;  /* 0x01000000ab00780c */ /* 0x000fe20003f46120 */
[----:B------:R-:W-:Y:S01]  /*49e0*/  FMUL.FTZ R130, R130, UR6 ;  /* 0x0000000682827c20 */ /* 0x000fe20008410000 */
[----:B------:R-:W-:Y:S01]  /*49f0*/  LOP3.LUT P5, RZ, R113, 0xff, RZ, 0xc0, !PT ;  /* 0x000000ff71ff7812 */ /* 0x000fe200078ac0ff */
[----:B------:R-:W-:Y:S01]  /*4a00*/  FADD.FTZ R203, R202, -R203 ;  /* 0x800000cbcacb7221 */ /* 0x000fe20000010000 */
[----:B------:R-:W-:Y:S01]  /*4a10*/  FSEL R115, R114, RZ, P4 ;  /* 0x000000ff72737208 */ /* 0x000fe20002000000 */
[-CC-:B------:R-:W-:Y:S01]  /*4a20*/  FFMA.FTZ R196, R196, R224.reuse, R223.reuse ;  /* 0x000000e0c4c47223 */ /* 0x180fe200000100df */
[C---:B------:R-:W-:Y:S01]  /*4a30*/  LOP3.LUT P6, RZ, R171.reuse, 0xff0000, RZ, 0xc0, !PT ;  /* 0x00ff0000abff7812 */ /* 0x040fe200078cc0ff */
[-CC-:B------:R-:W-:Y:S01]  /*4a40*/  FFMA.FTZ R0, R0, R224.reuse, R223.reuse ;  /* 0x000000e000007223 */ /* 0x180fe200000100df */
[----:B------:R-:W-:Y:S01]  /*4a50*/  LOP3.LUT P4, RZ, R171, 0xff, RZ, 0xc0, !PT ;  /* 0x000000ffabff7812 */ /* 0x000fe2000788c0ff */
[----:B------:R-:W-:Y:S01]  /*4a60*/  FADD.FTZ R189, R189, -R196 ;  /* 0x800000c4bdbd7221 */ /* 0x000fe20000010000 */
[----:B------:R-:W-:Y:S01]  /*4a70*/  FSEL R128, R131, RZ, P3 ;  /* 0x000000ff83807208 */ /* 0x000fe20001800000 */
[-CC-:B------:R-:W-:Y:S01]  /*4a80*/  FFMA.FTZ R200, R200, R224.reuse, R223.reuse ;  /* 0x000000e0c8c87223 */ /* 0x180fe200000100df */
[----:B------:R-:W-:Y:S01]  /*4a90*/  LOP3.LUT P3, RZ, R113, 0xff00, RZ, 0xc0, !PT ;  /* 0x0000ff0071ff7812 */ /* 0x000fe2000786c0ff */
[----:B------:R-:W-:Y:S01]  /*4aa0*/  FADD.FTZ R182, R182, -R0 ;  /* 0x80000000b6b67221 */ /* 0x000fe20000010000 */
[----:B------:R-:W-:Y:S01]  /*4ab0*/  FSEL R113, R114, RZ, P2 ;  /* 0x000000ff72717208 */ /* 0x000fe20001000000 */
[----:B------:R-:W-:Y:S01]  /*4ac0*/  FMUL.FTZ R129, R178, R189 ;  /* 0x000000bdb2817220 */ /* 0x000fe20000410000 */
[C---:B------:R-:W-:Y:S01]  /*4ad0*/  FSEL R114, R130.reuse, RZ, P5 ;  /* 0x000000ff82727208 */ /* 0x040fe20002800000 */
[----:B------:R-:W-:Y:S01]  /*4ae0*/  FADD.FTZ R201, R201, -R200 ;  /* 0x800000c8c9c97221 */ /* 0x000fe20000010000 */
[----:B------:R-:W-:Y:S01]  /*4af0*/  FSEL R131, R131, RZ, P6 ;  /* 0x000000ff83837208 */ /* 0x000fe20003000000 */
[----:B------:R-:W-:Y:S01]  /*4b00*/  FMUL.FTZ R129, R129, UR6 ;  /* 0x0000000681817c20 */ /* 0x000fe20008410000 */
[----:B------:R-:W-:Y:S01]  /*4b10*/  FSEL R130, R130, RZ, P4 ;  /* 0x000000ff82827208 */ /* 0x000fe20002000000 */
[----:B------:R-:W-:Y:S01]  /*4b20*/  FFMA.FTZ R198, R198, R224, R223 ;  /* 0x000000e0c6c67223 */ /* 0x000fe200000100df */
[----:B------:R-:W-:-:S02]  /*4b30*/  LOP3.LUT P6, RZ, R112, 0xff0000, RZ, 0xc0, !PT ;  /* 0x00ff000070ff7812 */ /* 0x000fc400078cc0ff */
[C---:B------:R-:W-:Y:S01]  /*4b40*/  LOP3.LUT P2, RZ, R112.reuse, 0xff000000, RZ, 0xc0, !PT ;  /* 0xff00000070ff7812 */ /* 0x040fe2000784c0ff */
[----:B------:R-:W-:Y:S01]  /*4b50*/  FADD.FTZ R199, R199, -R198 ;  /* 0x800000c6c7c77221 */ /* 0x000fe20000010000 */
[C---:B------:R-:W-:Y:S02]  /*4b60*/  LOP3.LUT P5, RZ, R112.reuse, 0xff00, RZ, 0xc0, !PT ;  /* 0x0000ff0070ff7812 */ /* 0x040fe400078ac0ff */
[----:B------:R-:W-:Y:S01]  /*4b70*/  LOP3.LUT P4, RZ, R112, 0xff, RZ, 0xc0, !PT ;  /* 0x000000ff70ff7812 */ /* 0x000fe2000788c0ff */
[----:B------:R-:W-:Y:S01]  /*4b80*/  FMUL.FTZ R112, R178, R203 ;  /* 0x000000cbb2707220 */ /* 0x000fe20000410000 */
[----:B------:R-:W-:Y:S02]  /*4b90*/  F2FP.BF16.F32.PACK_AB R131, R113, R131 ;  /* 0x000000837183723e */ /* 0x000fe400000010ff */
[----:B------:R-:W-:Y:S01]  /*4ba0*/  FSEL R113, R129, RZ, P6 ;  /* 0x000000ff81717208 */ /* 0x000fe20003000000 */
[----:B------:R-:W-:Y:S01]  /*4bb0*/  FMUL.FTZ R112, R112, UR6 ;  /* 0x0000000670707c20 */ /* 0x000fe20008410000 */
[----:B------:R-:W-:-:S02]  /*4bc0*/  LOP3.LUT P6, RZ, R170, 0xff000000, RZ, 0xc0, !PT ;  /* 0xff000000aaff7812 */ /* 0x000fc400078cc0ff */
[----:B------:R-:W-:Y:S01]  /*4bd0*/  F2FP.BF16.F32.PACK_AB R115, R115, R128 ;  /* 0x000000807373723e */ /* 0x000fe200000010ff */
[----:B------:R-:W-:Y:S01]  /*4be0*/  FMUL.FTZ R128, R178, R199 ;  /* 0x000000c7b2807220 */ /* 0x000fe20000410000 */
[----:B------:R-:W-:Y:S02]  /*4bf0*/  FSEL R0, R112, RZ, P3 ;  /* 0x000000ff70007208 */ /* 0x000fe40001800000 */
[----:B------:R-:W-:Y:S01]  /*4c00*/  LOP3.LUT P3, RZ, R171, 0xff00, RZ, 0xc0, !PT ;  /* 0x0000ff00abff7812 */ /* 0x000fe2000786c0ff */
[----:B------:R-:W-:Y:S01]  /*4c10*/  FMUL.FTZ R128, R128, UR6 ;  /* 0x0000000680807c20 */ /* 0x000fe20008410000 */
[----:B------:R-:W-:Y:S01]  /*4c20*/  F2FP.BF16.F32.PACK_AB R114, R0, R114 ;  /* 0x000000720072723e */ /* 0x000fe200000010ff */
[----:B------:R-:W-:Y:S01]  /*4c30*/  FMUL.FTZ R0, R178, R201 ;  /* 0x000000c9b2007220 */ /* 0x000fe20000410000 */
[----:B------:R-:W-:Y:S02]  /*4c40*/  FSEL R112, R112, RZ, P3 ;  /* 0x000000ff70707208 */ /* 0x000fe40001800000 */
[----:B------:R-:W-:Y:S01]  /*4c50*/  LOP3.LUT P3, RZ, R170, 0xff0000, RZ, 0xc0, !PT ;  /* 0x00ff0000aaff7812 */ /* 0x000fe2000786c0ff */
[----:B------:R-:W-:Y:S01]  /*4c60*/  FMUL.FTZ R0, R0, UR6 ;  /* 0x0000000600007c20 */ /* 0x000fe20008410000 */
[----:B------:R-:W-:-:S02]  /*4c70*/  F2FP.BF16.F32.PACK_AB R130, R112, R130 ;  /* 0x000000827082723e */ /* 0x000fc400000010ff */
[----:B------:R-:W-:Y:S02]  /*4c80*/  FSEL R129, R129, RZ, P3 ;  /* 0x000000ff81817208 */ /* 0x000fe40001800000 */
[C---:B------:R-:W-:Y:S02]  /*4c90*/  FSEL R112, R0.reuse, RZ, P6 ;  /* 0x000000ff00707208 */ /* 0x040fe40003000000 */
[----:B------:R-:W-:Y:S02]  /*4ca0*/  FSEL R0, R0, RZ, P2 ;  /* 0x000000ff00007208 */ /* 0x000fe40001000000 */
[----:B------:R-:W-:Y:S02]  /*4cb0*/  LOP3.LUT P2, RZ, R170, 0xff, RZ, 0xc0, !PT ;  /* 0x000000ffaaff7812 */ /* 0x000fe4000784c0ff */
[----:B------:R-:W-:Y:S01]  /*4cc0*/  F2FP.BF16.F32.PACK_AB R113, R0, R113 ;  /* 0x000000710071723e */ /* 0x000fe200000010ff */
[----:B------:R-:W-:Y:S01]  /*4cd0*/  FMUL.FTZ R0, R178, R182 ;  /* 0x000000b6b2007220 */ /* 0x000fe20000410000 */
[----:B------:R-:W-:-:S02]  /*4ce0*/  LOP3.LUT P3, RZ, R170, 0xff00, RZ, 0xc0, !PT ;  /* 0x0000ff00aaff7812 */ /* 0x000fc4000786c0ff */
[----:B------:R-:W-:Y:S01]  /*4cf0*/  F2FP.BF16.F32.PACK_AB R129, R112, R129 ;  /* 0x000000817081723e */ /* 0x000fe200000010ff */
[----:B------:R-:W-:Y:S01]  /*4d00*/  FMUL.FTZ R0, R0, UR6 ;  /* 0x0000000600007c20 */ /* 0x000fe20008410000 */
[C---:B------:R-:W-:Y:S02]  /*4d10*/  FSEL R112, R128.reuse, RZ, P5 ;  /* 0x000000ff80707208 */ /* 0x040fe40002800000 */
[----:B------:R-:W-:Y:S02]  /*4d20*/  FSEL R128, R128, RZ, P3 ;  /* 0x000000ff80807208 */ /* 0x000fe40001800000 */
[C---:B------:R-:W-:Y:S02]  /*4d30*/  FSEL R132, R0.reuse, RZ, P2 ;  /* 0x000000ff00847208 */ /* 0x040fe40001000000 */
[----:B------:R-:W-:Y:S02]  /*4d40*/  FSEL R0, R0, RZ, P4 ;  /* 0x000000ff00007208 */ /* 0x000fe40002000000 */
[----:B------:R-:W-:-:S02]  /*4d50*/  F2FP.BF16.F32.PACK_AB R128, R128, R132 ;  /* 0x000000848080723e */ /* 0x000fc400000010ff */
[----:B------:R-:W-:Y:S01]  /*4d60*/  F2FP.BF16.F32.PACK_AB R112, R112, R0 ;  /* 0x000000007070723e */ /* 0x000fe200000010ff */
[----:B------:R-:W-:Y:S06]  /*4d70*/  BRA `(.L_x_1417) ;  /* 0x0000001000147947 */ /* 0x000fec0003800000 */
.L_x_1420:
[-CC-:B------:R-:W-:Y:S01]  /*4d80*/  FFMA.FTZ R185, R185, R224.reuse, R223.reuse ;  /* 0x000000e0b9b97223 */ /* 0x180fe200000100df */
[-CC-:B------:R-:W-:Y:S01]  /*4d90*/  FFMA.FTZ R142, R188, R224.reuse, R223.reuse ;  /* 0x000000e0bc8e7223 */ /* 0x180fe200000100df */
[-CC-:B------:R-:W-:Y:S01]  /*4da0*/  FFMA.FTZ R205, R205, R224.reuse, R223.reuse ;  /* 0x000000e0cdcd7223 */ /* 0x180fe200000100df */
[----:B------:R-:W-:Y:S01]  /*4db0*/  FFMA.FTZ R203, R203, R224, R223 ;  /* 0x000000e0cbcb7223 */ /* 0x000fe200000100df */
[----:B------:R-:W-:Y:S01]  /*4dc0*/  FADD.FTZ R143, R183, -R185 ;  /* 0x800000b9b78f7221 */ /* 0x000fe20000010000 */
[----:B------:R-:W-:Y:S01]  /*4dd0*/  FADD.FTZ R142, R184, -R142 ;  /* 0x8000008eb88e7221 */ /* 0x000fe20000010000 */
[----:B------:R-:W-:Y:S01]  /*4de0*/  FADD.FTZ R129, R204, -R205 ;  /* 0x800000cdcc817221 */ /* 0x000fe20000010000 */
[----:B-----5:R-:W-:Y:S01]  /*4df0*/  ISETP.GE.U32.AND P2, PT, R112, RZ, PT ;  /* 0x000000ff7000720c */ /* 0x020fe20003f46070 */
[C---:B------:R-:W-:Y:S01]  /*4e00*/  FMUL.FTZ R143, R178.reuse, R143 ;  /* 0x0000008fb28f7220 */ /* 0x040fe20000410000 */
[C---:B------:R-:W-:Y:S01]  /*4e10*/  FMUL.FTZ R142, R178.reuse, R142 ;  /* 0x0000008eb28e7220 */ /* 0x040fe20000410000 */
[----:B------:R-:W-:Y:S01]  /*4e20*/  FMUL.FTZ R129, R178, R129 ;  /* 0x00000081b2817220 */ /* 0x000fe20000410000 */
[----:B------:R-:W-:Y:S01]  /*4e30*/  LOP3.LUT P5, RZ, R113, 0xff0000, RZ, 0xc0, !PT ;  /* 0x00ff000071ff7812 */ /* 0x000fe200078ac0ff */
[----:B------:R-:W-:Y:S01]  /*4e40*/  FMUL.FTZ R131, R143, UR6 ;  /* 0x000000068f837c20 */ /* 0x000fe20008410000 */
[----:B------:R-:W-:Y:S01]  /*4e50*/  ISETP.GE.U32.AND P3, PT, R170, RZ, PT ;  /* 0x000000ffaa00720c */ /* 0x000fe20003f66070 */
[----:B------:R-:W-:Y:S01]  /*4e60*/  FADD.FTZ R202, R202, -R203 ;  /* 0x800000cbcaca7221 */ /* 0x000fe20000010000 */
[----:B------:R-:W-:Y:S01]  /*4e70*/  LOP3.LUT P4, RZ, R171, 0xff0000, RZ, 0xc0, !PT ;  /* 0x00ff0000abff7812 */ /* 0x000fe2000788c0ff */
[----:B------:R-:W-:Y:S01]  /*4e80*/  FMUL.FTZ R128, R129, UR6 ;  /* 0x0000000681807c20 */ /* 0x000fe20008410000 */
[----:B------:R-:W-:Y:S01]  /*4e90*/  FMUL.FTZ R130, R142, UR6 ;  /* 0x000000068e827c20 */ /* 0x000fe20008410000 */
[--C-:B------:R-:W-:Y:S01]  /*4ea0*/  FFMA.FTZ R196, R196, R224, R223.reuse ;  /* 0x000000e0c4c47223 */ /* 0x100fe200000100df */
[----:B------:R-:W-:Y:S01]  /*4eb0*/  LOP3.LUT P6, RZ, R113, 0xff, RZ, 0xc0, !PT ;  /* 0x000000ff71ff7812 */ /* 0x000fe200078cc0ff */
[----:B------:R-:W-:Y:S01]  /*4ec0*/  FMUL.FTZ R202, R178, R202 ;  /* 0x000000cab2ca7220 */ /* 0x000fe20000410000 */
[----:B-1----:R-:W-:Y:S01]  /*4ed0*/  FSEL R115, R131, RZ, P5 ;  /* 0x000000ff83737208 */ /* 0x002fe20002800000 */
[----:B------:R-:W-:Y:S01]  /*4ee0*/  FADD.FTZ R189, R189, -R196 ;  /* 0x800000c4bdbd7221 */ /* 0x000fe20000010000 */
[----:B------:R-:W-:Y:S01]  /*4ef0*/  ISETP.GE.U32.AND.EX P2, PT, R113, 0x1000000, PT, P2 ;  /* 0x010000007100780c */ /* 0x000fe20003f46120 */
[-CC-:B------:R-:W-:Y:S01]  /*4f00*/  FFMA.FTZ R200, R200, R224.reuse, R223.reuse ;  /* 0x000000e0c8c87223 */ /* 0x180fe200000100df */
[C---:B------:R-:W-:Y:S01]  /*4f10*/  LOP3.LUT P5, RZ, R171.reuse, 0xff, RZ, 0xc0, !PT ;  /* 0x000000ffabff7812 */ /* 0x040fe200078ac0ff */
[----:B------:R-:W-:Y:S01]  /*4f20*/  FMUL.FTZ R141, R178, R189 ;  /* 0x000000bdb28d7220 */ /* 0x000fe20000410000 */
[----:B------:R-:W-:Y:S01]  /*4f30*/  ISETP.GE.U32.AND.EX P3, PT, R171, 0x1000000, PT, P3 ;  /* 0x01000000ab00780c */ /* 0x000fe20003f66130 */
[----:B------:R-:W-:Y:S01]  /*4f40*/  FADD.FTZ R201, R201, -R200 ;  /* 0x800000c8c9c97221 */ /* 0x000fe20000010000 */
[----:B------:R-:W-:Y:S01]  /*4f50*/  FSEL R131, R131, RZ, P4 ;  /* 0x000000ff83837208 */ /* 0x000fe20002000000 */
[----:B------:R-:W-:Y:S01]  /*4f60*/  FFMA.FTZ R198, R198, R224, R223 ;  /* 0x000000e0c6c67223 */ /* 0x000fe200000100df */
[----:B------:R-:W-:Y:S01]  /*4f70*/  LOP3.LUT P4, RZ, R113, 0xff00, RZ, 0xc0, !PT ;  /* 0x0000ff0071ff7812 */ /* 0x000fe2000788c0ff */
[----:B------:R-:W-:Y:S01]  /*4f80*/  FMUL.FTZ R201, R178, R201 ;  /* 0x000000c9b2c97220 */ /* 0x000fe20000410000 */
[----:B------:R-:W-:Y:S01]  /*4f90*/  FSEL R113, R128, RZ, P2 ;  /* 0x000000ff80717208 */ /* 0x000fe20001000000 */
[----:B------:R-:W-:Y:S01]  /*4fa0*/  FADD.FTZ R199, R199, -R198 ;  /* 0x800000c6c7c77221 */ /* 0x000fe20000010000 */
[----:B------:R-:W-:-:S02]  /*4fb0*/  FSEL R114, R130, RZ, P6 ;  /* 0x000000ff82727208 */ /* 0x000fc40003000000 */
[----:B------:R-:W-:Y:S01]  /*4fc0*/  FSEL R128, R128, RZ, P3 ;  /* 0x000000ff80807208 */ /* 0x000fe20001800000 */
[----:B------:R-:W-:Y:S01]  /*4fd0*/  FMUL.FTZ R140, R178, R199 ;  /* 0x000000c7b28c7220 */ /* 0x000fe20000410000 */
[----:B------:R-:W-:Y:S02]  /*4fe0*/  FSEL R130, R130, RZ, P5 ;  /* 0x000000ff82827208 */ /* 0x000fe40002800000 */
[C---:B------:R-:W-:Y:S02]  /*4ff0*/  LOP3.LUT P2, RZ, R112.reuse, 0xff0000, RZ, 0xc0, !PT ;  /* 0x00ff000070ff7812 */ /* 0x040fe4000784c0ff */
[C---:B------:R-:W-:Y:S02]  /*5000*/  LOP3.LUT P3, RZ, R112.reuse, 0xff000000, RZ, 0xc0, !PT ;  /* 0xff00000070ff7812 */ /* 0x040fe4000786c0ff */
[C---:B------:R-:W-:Y:S02]  /*5010*/  LOP3.LUT P6, RZ, R112.reuse, 0xff00, RZ, 0xc0, !PT ;  /* 0x0000ff0070ff7812 */ /* 0x040fe400078cc0ff */
[----:B------:R-:W-:Y:S01]  /*5020*/  LOP3.LUT P5, RZ, R112, 0xff, RZ, 0xc0, !PT ;  /* 0x000000ff70ff7812 */ /* 0x000fe200078ac0ff */
[----:B------:R-:W-:Y:S01]  /*5030*/  FMUL.FTZ R112, R202, UR6 ;  /* 0x00000006ca707c20 */ /* 0x000fe20008410000 */
[----:B------:R-:W-:Y:S01]  /*5040*/  F2FP.BF16.F32.PACK_AB R115, R113, R115 ;  /* 0x000000737173723e */ /* 0x000fe200000010ff */
[----:B------:R-:W-:Y:S01]  /*5050*/  FFMA.FTZ R113, R0, R224, R223 ;  /* 0x000000e000717223 */ /* 0x000fe200000100df */
[----:B------:R-:W-:Y:S01]  /*5060*/  F2FP.BF16.F32.PACK_AB R143, R129, R143 ;  /* 0x0000008f818f723e */ /* 0x000fe200000010ff */
[----:B------:R-:W-:Y:S01]  /*5070*/  FMUL.FTZ R129, R141, UR6 ;  /* 0x000000068d817c20 */ /* 0x000fe20008410000 */
[----:B------:R-:W-:Y:S01]  /*5080*/  FSEL R0, R112, RZ, P4 ;  /* 0x000000ff70007208 */ /* 0x000fe20002000000 */
[----:B------:R-:W-:Y:S01]  /*5090*/  FADD.FTZ R182, R182, -R113 ;  /* 0x80000071b6b67221 */ /* 0x000fe20000010000 */
[----:B------:R-:W-:-:S02]  /*50a0*/  LOP3.LUT P4, RZ, R171, 0xff00, RZ, 0xc0, !PT ;  /* 0x0000ff00abff7812 */ /* 0x000fc4000788c0ff */
[----:B------:R-:W-:Y:S01]  /*50b0*/  F2FP.BF16.F32.PACK_AB R114, R0, R114 ;  /* 0x000000720072723e */ /* 0x000fe200000010ff */
[----:B------:R-:W-:Y:S01]  /*50c0*/  FMUL.FTZ R0, R201, UR6 ;  /* 0x00000006c9007c20 */ /* 0x000fe20008410000 */
[----:B------:R-:W-:Y:S01]  /*50d0*/  FSEL R112, R112, RZ, P4 ;  /* 0x000000ff70707208 */ /* 0x000fe20002000000 */
[----:B------:R-:W-:Y:S01]  /*50e0*/  FMUL.FTZ R182, R178, R182 ;  /* 0x000000b6b2b67220 */ /* 0x000fe20000410000 */
[----:B------:R-:W-:Y:S02]  /*50f0*/  FSEL R113, R129, RZ, P2 ;  /* 0x000000ff81717208 */ /* 0x000fe40001000000 */
[----:B------:R-:W-:Y:S02]  /*5100*/  LOP3.LUT P2, RZ, R170, 0xff000000, RZ, 0xc0, !PT ;  /* 0xff000000aaff7812 */ /* 0x000fe4000784c0ff */
[----:B------:R-:W-:Y:S02]  /*5110*/  F2FP.BF16.F32.PACK_AB R130, R112, R130 ;  /* 0x000000827082723e */ /* 0x000fe400000010ff */
[----:B------:R-:W-:-:S02]  /*5120*/  FSEL R112, R0, RZ, P2 ;  /* 0x000000ff00707208 */ /* 0x000fc40001000000 */
[----:B------:R-:W-:Y:S02]  /*5130*/  FSEL R0, R0, RZ, P3 ;  /* 0x000000ff00007208 */ /* 0x000fe40001800000 */
[----:B------:R-:W-:Y:S02]  /*5140*/  LOP3.LUT P4, RZ, R170, 0xff0000, RZ, 0xc0, !PT ;  /* 0x00ff0000aaff7812 */ /* 0x000fe4000788c0ff */
[----:B------:R-:W-:Y:S01]  /*5150*/  F2FP.BF16.F32.PACK_AB R131, R128, R131 ;  /* 0x000000838083723e */ /* 0x000fe200000010ff */
[----:B------:R-:W-:Y:S01]  /*5160*/  FMUL.FTZ R128, R140, UR6 ;  /* 0x000000068c807c20 */ /* 0x000fe20008410000 */
[----:B------:R-:W-:Y:S01]  /*5170*/  F2FP.BF16.F32.PACK_AB R113, R0, R113 ;  /* 0x000000710071723e */ /* 0x000fe200000010ff */
[----:B------:R-:W-:Y:S01]  /*5180*/  FMUL.FTZ R0, R182, UR6 ;  /* 0x00000006b6007c20 */ /* 0x000fe20008410000 */
[----:B------:R-:W-:Y:S02]  /*5190*/  FSEL R129, R129, RZ, P4 ;  /* 0x000000ff81817208 */ /* 0x000fe40002000000 */
        /* <DEDUP_REMOVED lines=9> */
[----:B------:R-:W-:Y:S02]  /*5230*/  F2FP.BF16.F32.PACK_AB R140, R140, R182 ;  /* 0x000000b68c8c723e */ /* 0x000fe400000010ff */
[----:B------:R-:W-:Y:S02]  /*5240*/  F2FP.BF16.F32.PACK_AB R128, R128, R132 ;  /* 0x000000848080723e */ /* 0x000fe400000010ff */
[----:B------:R-:W-:Y:S01]  /*5250*/  F2FP.BF16.F32.PACK_AB R112, R112, R0 ;  /* 0x000000007070723e */ /* 0x000fe200000010ff */
[----:B------:R-:W-:Y:S06]  /*5260*/  BRA `(.L_x_1417) ;  /* 0x0000000800d87947 */ /* 0x000fec0003800000 */
.L_x_1419:
[----:B------:R-:W-:Y:S01]  /*5270*/  UMOV UR4, UR8 ;  /* 0x0000000800047c82 */ /* 0x000fe20008000000 */
[----:B------:R-:W-:Y:S01]  /*5280*/  UMOV UR5, UR9 ;  /* 0x0000000900057c82 */ /* 0x000fe20008000000 */
[----:B------:R-:W-:-:S04]  /*5290*/  UISETP.NE.U32.AND UP0, UPT, UR4, URZ, UPT ;  /* 0x000000ff0400728c */ /* 0x000fc8000bf05070 */
[----:B------:R-:W-:-:S09]  /*52a0*/  UISETP.NE.AND.EX UP0, UPT, UR5, URZ, UPT, UP0 ;  /* 0x000000ff0500728c */ /* 0x000fd2000bf05300 */
[----:B------:R-:W-:Y:S05]  /*52b0*/  BRA.U UP0, `(.L_x_1421) ;  /* 0x00000005005c7547 */ /* 0x000fea000b800000 */
[-C--:B------:R-:W-:Y:S01]  /*52c0*/  FFMA.FTZ R185, R185, R224.reuse, R223 ;  /* 0x000000e0b9b97223 */ /* 0x080fe200000100df */
[----:B-1---5:R-:W-:Y:S01]  /*52d0*/  PRMT R115, R47, 0x7632, R115 ;  /* 0x000076322f737816 */ /* 0x022fe20000000073 */
[-C--:B------:R-:W-:Y:S01]  /*52e0*/  FFMA.FTZ R205, R205, R224.reuse, R223 ;  /* 0x000000e0cdcd7223 */ /* 0x080fe200000100df */
[----:B------:R-:W-:Y:S02]  /*52f0*/  IMAD.U32 R128, R47, 0x10000, RZ ;  /* 0x000100002f807824 */ /* 0x000fe400078e00ff */
        /* <DEDUP_REMOVED lines=9> */
[----:B------:R-:W-:Y:S01]  /*5390*/  SHF.L.U32 R114, R114, 0x10, RZ ;  /* 0x0000001072727819 */ /* 0x000fe200000006ff */
[----:B------:R-:W-:Y:S01]  /*53a0*/  FFMA.FTZ R115, R178, R205, R115 ;  /* 0x000000cdb2737223 */ /* 0x000fe20000010073 */
[----:B------:R-:W-:Y:S01]  /*53b0*/  FADD.FTZ R203, R202, -R203 ;  /* 0x800000cbcacb7221 */ /* 0x000fe20000010000 */
[----:B------:R-:W-:Y:S01]  /*53c0*/  ISETP.GE.U32.AND P2, PT, R112, RZ, PT ;  /* 0x000000ff7000720c */ /* 0x000fe20003f46070 */
[----:B------:R-:W-:Y:S01]  /*53d0*/  FMUL.FTZ R128, R128, UR6 ;  /* 0x0000000680807c20 */ /* 0x000fe20008410000 */
[----:B------:R-:W-:Y:S01]  /*53e0*/  LOP3.LUT P4, RZ, R171, 0xff0000, RZ, 0xc0, !PT ;  /* 0x00ff0000abff7812 */ /* 0x000fe2000788c0ff */
[C---:B------:R-:W-:Y:S01]  /*53f0*/  FFMA.FTZ R130, R178.reuse, R188, R130 ;  /* 0x000000bcb2827223 */ /* 0x040fe20000010082 */
[----:B------:R-:W-:Y:S01]  /*5400*/  FMUL.FTZ R132, R115, UR6 ;  /* 0x0000000673847c20 */ /* 0x000fe20008410000 */
[----:B------:R-:W-:Y:S01]  /*5410*/  FFMA.FTZ R114, R178, R203, R114 ;  /* 0x000000cbb2727223 */ /* 0x000fe20000010072 */
[C---:B------:R-:W-:Y:S01]  /*5420*/  LOP3.LUT P5, RZ, R113.reuse, 0xff0000, RZ, 0xc0, !PT ;  /* 0x00ff000071ff7812 */ /* 0x040fe200078ac0ff */
[-C--:B------:R-:W-:Y:S01]  /*5430*/  FFMA.FTZ R198, R198, R224.reuse, R223 ;  /* 0x000000e0c6c67223 */ /* 0x080fe200000100df */
[----:B------:R-:W-:Y:S01]  /*5440*/  ISETP.GE.U32.AND.EX P2, PT, R113, 0x1000000, PT, P2 ;  /* 0x010000007100780c */ /* 0x000fe20003f46120 */
[----:B------:R-:W-:Y:S01]  /*5450*/  FMUL.FTZ R130, R130, UR6 ;  /* 0x0000000682827c20 */ /* 0x000fe20008410000 */
[----:B------:R-:W-:Y:S01]  /*5460*/  PRMT R133, R44, 0x7632, R133 ;  /* 0x000076322c857816 */ /* 0x000fe20000000085 */
[-CC-:B------:R-:W-:Y:S01]  /*5470*/  FFMA.FTZ R183, R0, R224.reuse, R223.reuse ;  /* 0x000000e000b77223 */ /* 0x180fe200000100df */
[----:B------:R-:W-:Y:S01]  /*5480*/  ISETP.GE.U32.AND P3, PT, R170, RZ, PT ;  /* 0x000000ffaa00720c */ /* 0x000fe20003f66070 */
[----:B------:R-:W-:Y:S01]  /*5490*/  FADD.FTZ R198, R199, -R198 ;  /* 0x800000c6c7c67221 */ /* 0x000fe20000010000 */
[----:B------:R-:W-:Y:S01]  /*54a0*/  FSEL R131, R128, RZ, P4 ;  /* 0x000000ff80837208 */ /* 0x000fe20002000000 */
[-CC-:B------:R-:W-:Y:S01]  /*54b0*/  FFMA.FTZ R196, R196, R224.reuse, R223.reuse ;  /* 0x000000e0c4c47223 */ /* 0x180fe200000100df */
[C---:B------:R-:W-:Y:S01]  /*54c0*/  LOP3.LUT P6, RZ, R113.reuse, 0xff, RZ, 0xc0, !PT ;  /* 0x000000ff71ff7812 */ /* 0x040fe200078cc0ff */
[----:B------:R-:W-:Y:S01]  /*54d0*/  FFMA.FTZ R200, R200, R224, R223 ;  /* 0x000000e0c8c87223 */ /* 0x000fe200000100df */
[----:B------:R-:W-:Y:S01]  /*54e0*/  LOP3.LUT P4, RZ, R113, 0xff00, RZ, 0xc0, !PT ;  /* 0x0000ff0071ff7812 */ /* 0x000fe2000788c0ff */
[----:B------:R-:W-:Y:S01]  /*54f0*/  FMUL.FTZ R113, R114, UR6 ;  /* 0x0000000672717c20 */ /* 0x000fe20008410000 */
[----:B------:R-:W-:Y:S01]  /*5500*/  FSEL R129, R128, RZ, P5 ;  /* 0x000000ff80817208 */ /* 0x000fe20002800000 */
[----:B------:R-:W-:Y:S01]  /*5510*/  FADD.FTZ R196, R189, -R196 ;  /* 0x800000c4bdc47221 */ /* 0x000fe20000010000 */
[----:B------:R-:W-:Y:S01]  /*5520*/  FSEL R115, R132, RZ, P2 ;  /* 0x000000ff84737208 */ /* 0x000fe20001000000 */
[----:B------:R-:W-:Y:S01]  /*5530*/  FADD.FTZ R201, R201, -R200 ;  /* 0x800000c8c9c97221 */ /* 0x000fe20000010000 */
[----:B------:R-:W-:Y:S01]  /*5540*/  SHF.L.U32 R0, R133, 0x10, RZ ;  /* 0x0000001085007819 */ /* 0x000fe200000006ff */
[----:B------:R-:W-:Y:S01]  /*5550*/  FADD.FTZ R182, R182, -R183 ;  /* 0x800000b7b6b67221 */ /* 0x000fe20000010000 */
[----:B------:R-:W-:-:S02]  /*5560*/  LOP3.LUT P5, RZ, R171, 0xff, RZ, 0xc0, !PT ;  /* 0x000000ffabff7812 */ /* 0x000fc400078ac0ff */
[C---:B------:R-:W-:Y:S01]  /*5570*/  ISETP.GE.U32.AND.EX P3, PT, R171.reuse, 0x1000000, PT, P3 ;  /* 0x01000000ab00780c */ /* 0x040fe20003f66130 */
[----:B------:R-:W-:Y:S01]  /*5580*/  FFMA.FTZ R198, R178, R198, R0 ;  /* 0x000000c6b2c67223 */ /* 0x000fe20000010000 */
[----:B------:R-:W-:Y:S02]  /*5590*/  LOP3.LUT P2, RZ, R171, 0xff00, RZ, 0xc0, !PT ;  /* 0x0000ff00abff7812 */ /* 0x000fe4000784c0ff */
[----:B------:R-:W-:Y:S01]  /*55a0*/  FSEL R114, R130, RZ, P6 ;  /* 0x000000ff82727208 */ /* 0x000fe20003000000 */
[----:B------:R-:W-:Y:S01]  /*55b0*/  FMUL.FTZ R198, R198, UR6 ;  /* 0x00000006c6c67c20 */ /* 0x000fe20008410000 */
[----:B------:R-:W-:Y:S02]  /*55c0*/  FSEL R132, R132, RZ, P3 ;  /* 0x000000ff84847208 */ /* 0x000fe40001800000 */
[----:B------:R-:W-:Y:S02]  /*55d0*/  FSEL R130, R130, RZ, P5 ;  /* 0x000000ff82827208 */ /* 0x000fe40002800000 */
[----:B------:R-:W-:-:S02]  /*55e0*/  FSEL R128, R113, RZ, P2 ;  /* 0x000000ff71807208 */ /* 0x000fc40001000000 */
[C---:B------:R-:W-:Y:S02]  /*55f0*/  LOP3.LUT P3, RZ, R112.reuse, 0xff0000, RZ, 0xc0, !PT ;  /* 0x00ff000070ff7812 */ /* 0x040fe4000786c0ff */
[C---:B------:R-:W-:Y:S02]  /*5600*/  LOP3.LUT P6, RZ, R112.reuse, 0xff000000, RZ, 0xc0, !PT ;  /* 0xff00000070ff7812 */ /* 0x040fe400078cc0ff */
[C---:B------:R-:W-:Y:S02]  /*5610*/  LOP3.LUT P5, RZ, R112.reuse, 0xff00, RZ, 0xc0, !PT ;  /* 0x0000ff0070ff7812 */ /* 0x040fe400078ac0ff */
[----:B------:R-:W-:Y:S02]  /*5620*/  LOP3.LUT P2, RZ, R112, 0xff, RZ, 0xc0, !PT ;  /* 0x000000ff70ff7812 */ /* 0x000fe4000784c0ff */
[C---:B------:R-:W-:Y:S02]  /*5630*/  SHF.L.U32 R0, R45.reuse, 0x10, RZ ;  /* 0x000000102d007819 */ /* 0x040fe400000006ff */
[----:B------:R-:W-:-:S02]  /*5640*/  PRMT R112, R45, 0x7632, R112 ;  /* 0x000076322d707816 */ /* 0x000fc40000000070 */
[----:B------:R-:W-:Y:S01]  /*5650*/  FSEL R113, R113, RZ, P4 ;  /* 0x000000ff71717208 */ /* 0x000fe20002000000 */
[----:B------:R-:W-:Y:S01]  /*5660*/  FFMA.FTZ R196, R178, R196, R0 ;  /* 0x000000c4b2c47223 */ /* 0x000fe20000010000 */
[----:B------:R-:W-:Y:S02]  /*5670*/  SHF.L.U32 R112, R112, 0x10, RZ ;  /* 0x0000001070707819 */ /* 0x000fe400000006ff */
[----:B------:R-:W-:Y:S01]  /*5680*/  LOP3.LUT P4, RZ, R170, 0xff0000, RZ, 0xc0, !PT ;  /* 0x00ff0000aaff7812 */ /* 0x000fe2000788c0ff */
[----:B------:R-:W-:Y:S01]  /*5690*/  FMUL.FTZ R196, R196, UR6 ;  /* 0x00000006c4c47c20 */ /* 0x000fe20008410000 */
[----:B------:R-:W-:Y:S01]  /*56a0*/  F2FP.BF16.F32.PACK_AB R115, R115, R129 ;  /* 0x000000817373723e */ /* 0x000fe200000010ff */
[----:B------:R-:W-:Y:S01]  /*56b0*/  FFMA.FTZ R201, R178, R201, R112 ;  /* 0x000000c9b2c97223 */ /* 0x000fe20000010070 */
[----:B------:R-:W-:Y:S02]  /*56c0*/  F2FP.BF16.F32.PACK_AB R114, R113, R114 ;  /* 0x000000727172723e */ /* 0x000fe400000010ff */
[----:B------:R-:W-:Y:S01]  /*56d0*/  FSEL R129, R196, RZ, P4 ;  /* 0x000000ffc4817208 */ /* 0x000fe20002000000 */
[----:B------:R-:W-:Y:S01]  /*56e0*/  FMUL.FTZ R201, R201, UR6 ;  /* 0x00000006c9c97c20 */ /* 0x000fe20008410000 */
[----:B------:R-:W-:-:S02]  /*56f0*/  LOP3.LUT P4, RZ, R170, 0xff000000, RZ, 0xc0, !PT ;  /* 0xff000000aaff7812 */ /* 0x000fc4000788c0ff */
[----:B------:R-:W-:Y:S02]  /*5700*/  FSEL R113, R196, RZ, P3 ;  /* 0x000000ffc4717208 */ /* 0x000fe40001800000 */
[----:B------:R-:W-:Y:S02]  /*5710*/  FSEL R0, R201, RZ, P4 ;  /* 0x000000ffc9007208 */ /* 0x000fe40002000000 */
[----:B------:R-:W-:Y:S02]  /*5720*/  LOP3.LUT P3, RZ, R170, 0xff, RZ, 0xc0, !PT ;  /* 0x000000ffaaff7812 */ /* 0x000fe4000786c0ff */
[----:B------:R-:W-:Y:S02]  /*5730*/  F2FP.BF16.F32.PACK_AB R129, R0, R129 ;  /* 0x000000810081723e */ /* 0x000fe400000010ff */
[----:B------:R-:W-:Y:S02]  /*5740*/  SHF.L.U32 R0, R44, 0x10, RZ ;  /* 0x000000102c007819 */ /* 0x000fe400000006ff */
[----:B------:R-:W-:-:S02]  /*5750*/  LOP3.LUT P4, RZ, R170, 0xff00, RZ, 0xc0, !PT ;  /* 0x0000ff00aaff7812 */ /* 0x000fc4000788c0ff */
[----:B------:R-:W-:Y:S01]  /*5760*/  F2FP.BF16.F32.PACK_AB R131, R132, R131 ;  /* 0x000000838483723e */ /* 0x000fe200000010ff */
[----:B------:R-:W-:Y:S01]  /*5770*/  FFMA.FTZ R0, R178, R182, R0 ;  /* 0x000000b6b2007223 */ /* 0x000fe20000010000 */
[----:B------:R-:W-:Y:S02]  /*5780*/  F2FP.BF16.F32.PACK_AB R130, R128, R130 ;  /* 0x000000828082723e */ /* 0x000fe400000010ff */
[----:B------:R-:W-:Y:S01]  /*5790*/  FSEL R201, R201, RZ, P6 ;  /* 0x000000ffc9c97208 */ /* 0x000fe20003000000 */
[----:B------:R-:W-:Y:S01]  /*57a0*/  FMUL.FTZ R0, R0, UR6 ;  /* 0x0000000600007c20 */ /* 0x000fe20008410000 */
[C---:B------:R-:W-:Y:S02]  /*57b0*/  FSEL R112, R198.reuse, RZ, P5 ;  /* 0x000000ffc6707208 */ /* 0x040fe40002800000 */
[----:B------:R-:W-:Y:S02]  /*57c0*/  FSEL R128, R198, RZ, P4 ;  /* 0x000000ffc6807208 */ /* 0x000fe40002000000 */
[----:B------:R-:W-:-:S02]  /*57d0*/  FSEL R132, R0, RZ, P3 ;  /* 0x000000ff00847208 */ /* 0x000fc40001800000 */
[----:B------:R-:W-:Y:S02]  /*57e0*/  FSEL R0, R0, RZ, P2 ;  /* 0x000000ff00007208 */ /* 0x000fe40001000000 */
[----:B------:R-:W-:Y:S02]  /*57f0*/  F2FP.BF16.F32.PACK_AB R113, R201, R113 ;  /* 0x00000071c971723e */ /* 0x000fe400000010ff */
[----:B------:R-:W-:Y:S02]  /*5800*/  F2FP.BF16.F32.PACK_AB R128, R128, R132 ;  /* 0x000000848080723e */ /* 0x000fe400000010ff */
[----:B------:R-:W-:Y:S01]  /*5810*/  F2FP.BF16.F32.PACK_AB R112, R112, R0 ;  /* 0x000000007070723e */ /* 0x000fe200000010ff */
[----:B------:R-:W-:Y:S06]  /*5820*/  BRA `(.L_x_1417) ;  /* 0x0000000400687947 */ /* 0x000fec0003800000 */
.L_x_1421:
[-CC-:B------:R-:W-:Y:S01]  /*5830*/  FFMA.FTZ R0, R0, R224.reuse, R223.reuse ;  /* 0x000000e000007223 */ /* 0x180fe200000100df */
[----:B-1---5:R-:W-:Y:S01]  /*5840*/  PRMT R114, R47, 0x7632, R114 ;  /* 0x000076322f727816 */ /* 0x022fe20000000072 */
[-CC-:B------:R-:W-:Y:S01]  /*5850*/  FFMA.FTZ R205, R205, R224.reuse, R223.reuse ;  /* 0x000000e0cdcd7223 */ /* 0x180fe200000100df */
[-CC-:B------:R-:W-:Y:S01]  /*5860*/  FFMA.FTZ R203, R203, R224.reuse, R223.reuse ;  /* 0x000000e0cbcb7223 */ /* 0x180fe200000100df */
[--C-:B------:R-:W-:Y:S01]  /*5870*/  FADD.FTZ R182, R182, -R0.reuse ;  /* 0x80000000b6b67221 */ /* 0x100fe20000010000 */
[----:B------:R-:W-:Y:S01]  /*5880*/  PRMT R0, R46, 0x7632, R0 ;  /* 0x000076322e007816 */ /* 0x000fe20000000000 */
[-C--:B------:R-:W-:Y:S01]  /*5890*/  FFMA.FTZ R185, R185, R224.reuse, R223 ;  /* 0x000000e0b9b97223 */ /* 0x080fe200000100df */
[----:B------:R-:W-:Y:S01]  /*58a0*/  FADD.FTZ R143, R204, -R205 ;  /* 0x800000cdcc8f7221 */ /* 0x000fe20000010000 */
[----:B------:R-:W-:Y:S01]  /*58b0*/  IMAD.U32 R114, R114, 0x10000, RZ ;  /* 0x0001000072727824 */ /* 0x000fe200078e00ff */
[----:B------:R-:W-:Y:S01]  /*58c0*/  SHF.L.U32 R115, R47, 0x10, RZ ;  /* 0x000000102f737819 */ /* 0x000fe200000006ff */
[----:B------:R-:W-:Y:S01]  /*58d0*/  FFMA.FTZ R142, R188, R224, R223 ;  /* 0x000000e0bc8e7223 */ /* 0x000fe200000100df */
[----:B------:R-:W-:Y:S01]  /*58e0*/  SHF.L.U32 R0, R0, 0x10, RZ ;  /* 0x0000001000007819 */ /* 0x000fe200000006ff */
[----:B------:R-:W-:Y:S01]  /*58f0*/  FADD.FTZ R202, R202, -R203 ;  /* 0x800000cbcaca7221 */ /* 0x000fe20000010000 */
[----:B------:R-:W-:Y:S01]  /*5900*/  FADD.FTZ R129, R183, -R185 ;  /* 0x800000b9b7817221 */ /* 0x000fe20000010000 */
[----:B------:R-:W-:Y:S01]  /*5910*/  FFMA.FTZ R143, R178, R143, R114 ;  /* 0x0000008fb28f7223 */ /* 0x000fe20000010072 */
[----:B------:R-:W-:Y:S01]  /*5920*/  SHF.L.U32 R114, R46, 0x10, RZ ;  /* 0x000000102e727819 */ /* 0x000fe200000006ff */
[----:B------:R-:W-:Y:S01]  /*5930*/  FADD.FTZ R142, R184, -R142 ;  /* 0x8000008eb88e7221 */ /* 0x000fe20000010000 */
[C---:B------:R-:W-:Y:S01]  /*5940*/  FFMA.FTZ R129, R178.reuse, R129, R115 ;  /* 0x00000081b2817223 */ /* 0x040fe20000010073 */
[--C-:B------:R-:W-:Y:S01]  /*5950*/  FFMA.FTZ R202, R178, R202, R0.reuse ;  /* 0x000000cab2ca7223 */ /* 0x100fe20000010000 */
[----:B------:R-:W-:Y:S01]  /*5960*/  PRMT R0, R45, 0x7632, R0 ;  /* 0x000076322d007816 */ /* 0x000fe20000000000 */
[--C-:B------:R-:W-:Y:S01]  /*5970*/  FFMA.FTZ R200, R200, R224, R223.reuse ;  /* 0x000000e0c8c87223 */ /* 0x100fe200000100df */
[----:B------:R-:W-:Y:S01]  /*5980*/  FFMA.FTZ R142, R178, R142, R114 ;  /* 0x0000008eb28e7223 */ /* 0x000fe20000010072 */
[----:B------:R-:W-:Y:S01]  /*5990*/  FMUL.FTZ R131, R129, UR6 ;  /* 0x0000000681837c20 */ /* 0x000fe20008410000 */
[----:B------:R-:W-:Y:S01]  /*59a0*/  ISETP.GE.U32.AND P2, PT, R112, RZ, PT ;  /* 0x000000ff7000720c */ /* 0x000fe20003f46070 */
[----:B------:R-:W-:Y:S01]  /*59b0*/  FADD.FTZ R201, R201, -R200 ;  /* 0x800000c8c9c97221 */ /* 0x000fe20000010000 */
[----:B------:R-:W-:Y:S01]  /*59c0*/  LOP3.LUT P5, RZ, R113, 0xff0000, RZ, 0xc0, !PT ;  /* 0x00ff000071ff7812 */ /* 0x000fe200078ac0ff */
[----:B------:R-:W-:Y:S01]  /*59d0*/  FMUL.FTZ R128, R143, UR6 ;  /* 0x000000068f807c20 */ /* 0x000fe20008410000 */
[----:B------:R-:W-:Y:S01]  /*59e0*/  SHF.L.U32 R0, R0, 0x10, RZ ;  /* 0x0000001000007819 */ /* 0x000fe200000006ff */
[----:B------:R-:W-:Y:S01]  /*59f0*/  FMUL.FTZ R130, R142, UR6 ;  /* 0x000000068e827c20 */ /* 0x000fe20008410000 */
[----:B------:R-:W-:Y:S01]  /*5a00*/  ISETP.GE.U32.AND P3, PT, R170, RZ, PT ;  /* 0x000000ffaa00720c */ /* 0x000fe20003f66070 */
[-CC-:B------:R-:W-:Y:S01]  /*5a10*/  FFMA.FTZ R196, R196, R224.reuse, R223.reuse ;  /* 0x000000e0c4c47223 */ /* 0x180fe200000100df */
[----:B------:R-:W-:Y:S01]  /*5a20*/  LOP3.LUT P4, RZ, R171, 0xff0000, RZ, 0xc0, !PT ;  /* 0x00ff0000abff7812 */ /* 0x000fe2000788c0ff */
[----:B------:R-:W-:Y:S01]  /*5a30*/  FFMA.FTZ R201, R178, R201, R0 ;  /* 0x000000c9b2c97223 */ /* 0x000fe20000010000 */
[----:B------:R-:W-:Y:S01]  /*5a40*/  LOP3.LUT P6, RZ, R113, 0xff, RZ, 0xc0, !PT ;  /* 0x000000ff71ff7812 */ /* 0x000fe200078cc0ff */
[----:B------:R-:W-:Y:S01]  /*5a50*/  FFMA.FTZ R198, R198, R224, R223 ;  /* 0x000000e0c6c67223 */ /* 0x000fe200000100df */
[----:B------:R-:W-:Y:S01]  /*5a60*/  FSEL R115, R131, RZ, P5 ;  /* 0x000000ff83737208 */ /* 0x000fe20002800000 */
[----:B------:R-:W-:Y:S01]  /*5a70*/  FADD.FTZ R189, R189, -R196 ;  /* 0x800000c4bdbd7221 */ /* 0x000fe20000010000 */
[----:B------:R-:W-:Y:S01]  /*5a80*/  ISETP.GE.U32.AND.EX P2, PT, R113, 0x1000000, PT, P2 ;  /* 0x010000007100780c */ /* 0x000fe20003f46120 */
[----:B------:R-:W-:Y:S01]  /*5a90*/  IMAD.U32 R141, R45, 0x10000, RZ ;  /* 0x000100002d8d7824 */ /* 0x000fe200078e00ff */
[----:B------:R-:W-:Y:S01]  /*5aa0*/  LOP3.LUT P5, RZ, R171, 0xff, RZ, 0xc0, !PT ;  /* 0x000000ffabff7812 */ /* 0x000fe200078ac0ff */
[----:B------:R-:W-:Y:S01]  /*5ab0*/  FADD.FTZ R199, R199, -R198 ;  /* 0x800000c6c7c77221 */ /* 0x000fe20000010000 */
[----:B------:R-:W-:Y:S01]  /*5ac0*/  ISETP.GE.U32.AND.EX P3, PT, R171, 0x1000000, PT, P3 ;  /* 0x01000000ab00780c */ /* 0x000fe20003f66130 */
[----:B------:R-:W-:Y:S01]  /*5ad0*/  FFMA.FTZ R141, R178, R189, R141 ;  /* 0x000000bdb28d7223 */ /* 0x000fe2000001008d */
[----:B------:R-:W-:-:S02]  /*5ae0*/  FSEL R131, R131, RZ, P4 ;  /* 0x000000ff83837208 */ /* 0x000fc40002000000 */
[----:B------:R-:W-:Y:S02]  /*5af0*/  PRMT R0, R44, 0x7632, R0 ;  /* 0x000076322c007816 */ /* 0x000fe40000000000 */
        /* <DEDUP_REMOVED lines=9> */
[----:B------:R-:W-:Y:S01]  /*5b90*/  FMUL.FTZ R112, R202, UR6 ;  /* 0x00000006ca707c20 */ /* 0x000fe20008410000 */
[----:B------:R-:W-:Y:S02]  /*5ba0*/  SHF.L.U32 R0, R0, 0x10, RZ ;  /* 0x0000001000007819 */ /* 0x000fe400000006ff */
[----:B------:R-:W-:Y:S01]  /*5bb0*/  F2FP.BF16.F32.PACK_AB R143, R143, R129 ;  /* 0x000000818f8f723e */ /* 0x000fe200000010ff */
[----:B------:R-:W-:Y:S01]  /*5bc0*/  FMUL.FTZ R129, R141, UR6 ;  /* 0x000000068d817c20 */ /* 0x000fe20008410000 */
[----:B------:R-:W-:Y:S01]  /*5bd0*/  F2FP.BF16.F32.PACK_AB R115, R113, R115 ;  /* 0x000000737173723e */ /* 0x000fe200000010ff */
[----:B------:R-:W-:Y:S01]  /*5be0*/  FFMA.FTZ R140, R178, R199, R0 ;  /* 0x000000c7b28c7223 */ /* 0x000fe20000010000 */
[----:B------:R-:W-:-:S02]  /*5bf0*/  FSEL R0, R112, RZ, P4 ;  /* 0x000000ff70007208 */ /* 0x000fc40002000000 */
[----:B------:R-:W-:Y:S02]  /*5c00*/  LOP3.LUT P4, RZ, R171, 0xff00, RZ, 0xc0, !PT ;  /* 0x0000ff00abff7812 */ /* 0x000fe4000788c0ff */
[----:B------:R-:W-:Y:S01]  /*5c10*/  F2FP.BF16.F32.PACK_AB R114, R0, R114 ;  /* 0x000000720072723e */ /* 0x000fe200000010ff */
[----:B------:R-:W-:Y:S01]  /*5c20*/  FMUL.FTZ R0, R201, UR6 ;  /* 0x00000006c9007c20 */ /* 0x000fe20008410000 */
[----:B------:R-:W-:Y:S02]  /*5c30*/  FSEL R112, R112, RZ, P4 ;  /* 0x000000ff70707208 */ /* 0x000fe40002000000 */
[----:B------:R-:W-:Y:S02]  /*5c40*/  FSEL R113, R129, RZ, P2 ;  /* 0x000000ff81717208 */ /* 0x000fe40001000000 */
[----:B------:R-:W-:Y:S02]  /*5c50*/  F2FP.BF16.F32.PACK_AB R131, R128, R131 ;  /* 0x000000838083723e */ /* 0x000fe400000010ff */
[----:B------:R-:W-:-:S02]  /*5c60*/  LOP3.LUT P2, RZ, R170, 0xff000000, RZ, 0xc0, !PT ;  /* 0xff000000aaff7812 */ /* 0x000fc4000784c0ff */
[----:B------:R-:W-:Y:S02]  /*5c70*/  SHF.L.U32 R128, R44, 0x10, RZ ;  /* 0x000000102c807819 */ /* 0x000fe400000006ff */
[----:B------:R-:W-:Y:S02]  /*5c80*/  F2FP.BF16.F32.PACK_AB R130, R112, R130 ;  /* 0x000000827082723e */ /* 0x000fe400000010ff */
[----:B------:R-:W-:Y:S01]  /*5c90*/  FSEL R112, R0, RZ, P2 ;  /* 0x000000ff00707208 */ /* 0x000fe20001000000 */
[----:B------:R-:W-:Y:S01]  /*5ca0*/  FFMA.FTZ R182, R178, R182, R128 ;  /* 0x000000b6b2b67223 */ /* 0x000fe20000010080 */
[----:B------:R-:W-:Y:S01]  /*5cb0*/  FSEL R0, R0, RZ, P3 ;  /* 0x000000ff00007208 */ /* 0x000fe20001800000 */
[----:B------:R-:W-:Y:S01]  /*5cc0*/  FMUL.FTZ R128, R140, UR6 ;  /* 0x000000068c807c20 */ /* 0x000fe20008410000 */
[----:B------:R-:W-:Y:S02]  /*5cd0*/  LOP3.LUT P4, RZ, R170, 0xff0000, RZ, 0xc0, !PT ;  /* 0x00ff0000aaff7812 */ /* 0x000fe4000788c0ff */
[----:B------:R-:W-:Y:S01]  /*5ce0*/  F2FP.BF16.F32.PACK_AB R113, R0, R113 ;  /* 0x000000710071723e */ /* 0x000fe200000010ff */
[----:B------:R-:W-:Y:S01]  /*5cf0*/  FMUL.FTZ R0, R182, UR6 ;  /* 0x00000006b6007c20 */ /* 0x000fe20008410000 */
[----:B------:R-:W-:-:S02]  /*5d00*/  FSEL R129, R129, RZ, P4 ;  /* 0x000000ff81817208 */ /* 0x000fc40002000000 */
[C---:B------:R-:W-:Y:S02]  /*5d10*/  LOP3.LUT P2, RZ, R170.reuse, 0xff, RZ, 0xc0, !PT ;  /* 0x000000ffaaff7812 */ /* 0x040fe4000784c0ff */
[----:B------:R-:W-:Y:S02]  /*5d20*/  LOP3.LUT P3, RZ, R170, 0xff00, RZ, 0xc0, !PT ;  /* 0x0000ff00aaff7812 */ /* 0x000fe4000786c0ff */
        /* <DEDUP_REMOVED lines=9> */
[----:B------:R-:W-:-:S07]  /*5dc0*/  F2FP.BF16.F32.PACK_AB R112, R112, R0 ;  /* 0x000000007070723e */ /* 0x000fce00000010ff */
.L_x_1417:
[----:B------:R-:W-:-:S04]  /*5dd0*/  ISETP.NE.U32.AND P2, PT, RZ, UR4, PT ;  /* 0x00000004ff007c0c */ /* 0x000fc8000bf45070 */
[----:B------:R-:W-:-:S13]  /*5de0*/  ISETP.NE.AND.EX P2, PT, RZ, UR5, PT, P2 ;  /* 0x00000005ff007c0c */ /* 0x000fda000bf45320 */
[----:B------:R-:W0:Y:S02]  /*5df0*/  @P2 LDC.64 R132, c[0x0][0x478] ;  /* 0x00011e00ff842b82 */ /* 0x000e240000000a00 */
[----:B0-----:R-:W-:-:S05]  /*5e00*/  @P2 IMAD.WIDE.U32 R132, R181, 0x10, R132 ;  /* 0x00000010b5842825 */ /* 0x001fca00078e0084 */
[----:B------:R0:W-:Y:S02]  /*5e10*/  @P2 STG.E.128 desc[UR10][R132.64], R140 ;  /* 0x0000008c84002986 */ /* 0x0001e4000c101d0a */
[----:B0-----:R-:W-:-:S05]  /*5e20*/  HFMA2 R132, -RZ, RZ, 0, 9.5367431640625e-07 ;  /* 0x00000010ff847431 */ /* 0x001fca00000001ff */
        /* <DEDUP_REMOVED lines=16> */
[----:B0-----:R-:W-:Y:S01]  /*5f30*/  PRMT R112, R42, 0x7632, R112 ;  /* 0x000076322a707816 */ /* 0x001fe20000000070 */
[----:B------:R-:W-:Y:S01]  /*5f40*/  FADD.FTZ R142, R126, -R210 ;  /* 0x800000d27e8e7221 */ /* 0x000fe20000010000 */
[C---:B------:R-:W-:Y:S01]  /*5f50*/  FFMA.FTZ R0, R178.reuse, R217, R0 ;  /* 0x000000d9b2007223 */ /* 0x040fe20000010000 */
[----:B------:R-:W-:Y:S01]  /*5f60*/  FFMA.FTZ R143, R178, R193, R143 ;  /* 0x000000c1b28f7223 */ /* 0x000fe2000001008f */
[----:B------:R-:W-:Y:S01]  /*5f70*/  ISETP.GE.U32.AND P3, PT, R172, RZ, PT ;  /* 0x000000ffac00720c */ /* 0x000fe20003f66070 */
[----:B------:R-:W-:Y:S01]  /*5f80*/  FFMA.FTZ R113, R207, R224, R223 ;  /* 0x000000e0cf717223 */ /* 0x000fe200000100df */
[----:B------:R-:W-:Y:S01]  /*5f90*/  SHF.L.U32 R112, R112, 0x10, RZ ;  /* 0x0000001070707819 */ /* 0x000fe200000006ff */
[----:B------:R-:W-:Y:S01]  /*5fa0*/  FMUL.FTZ R115, R143, UR6 ;  /* 0x000000068f737c20 */ /* 0x000fe20008410000 */
[C---:B------:R-:W-:Y:S01]  /*5fb0*/  F2FP.BF16.F32.PACK_AB R143, R0.reuse, R143 ;  /* 0x0000008f008f723e */ /* 0x040fe200000010ff */
[----:B------:R-:W-:Y:S01]  /*5fc0*/  FMUL.FTZ R0, R0, UR6 ;  /* 0x0000000600007c20 */ /* 0x000fe20008410000 */
[C---:B------:R-:W-:Y:S01]  /*5fd0*/  LOP3.LUT P5, RZ, R173.reuse, 0xff0000, RZ, 0xc0, !PT ;  /* 0x00ff0000adff7812 */ /* 0x040fe200078ac0ff */
[----:B------:R-:W-:Y:S01]  /*5fe0*/  FFMA.FTZ R142, R178, R142, R112 ;  /* 0x0000008eb28e7223 */ /* 0x000fe20000010070 */
[----:B------:R-:W-:Y:S01]  /*5ff0*/  ISETP.GE.U32.AND.EX P3, PT, R173, 0x1000000, PT, P3 ;  /* 0x01000000ad00780c */ /* 0x000fe20003f66130 */
[----:B------:R-:W-:Y:S01]  /*6000*/  FADD.FTZ R113, R206, -R113 ;  /* 0x80000071ce717221 */ /* 0x000fe20000010000 */
[----:B------:R-:W-:Y:S01]  /*6010*/  FSEL R131, R115, RZ, P5 ;  /* 0x000000ff73837208 */ /* 0x000fe20002800000 */
[-CC-:B------:R-:W-:Y:S01]  /*6020*/  FFMA.FTZ R190, R190, R224.reuse, R223.reuse ;  /* 0x000000e0bebe7223 */ /* 0x180fe200000100df */
[----:B------:R-:W-:Y:S01]  /*6030*/  FSEL R112, R0, RZ, P3 ;  /* 0x000000ff00707208 */ /* 0x000fe20001800000 */
[----:B------:R-:W-:Y:S01]  /*6040*/  FMUL.FTZ R130, R142, UR6 ;  /* 0x000000068e827c20 */ /* 0x000fe20008410000 */
[----:B------:R-:W-:Y:S01]  /*6050*/  ISETP.GE.U32.AND P4, PT, R120, RZ, PT ;  /* 0x000000ff7800720c */ /* 0x000fe20003f86070 */
[----:B------:R-:W-:Y:S01]  /*6060*/  FADD.FTZ R191, R191, -R190 ;  /* 0x800000bebfbf7221 */ /* 0x000fe20000010000 */
[----:B------:R-:W-:Y:S01]  /*6070*/  F2FP.BF16.F32.PACK_AB R131, R112, R131 ;  /* 0x000000837083723e */ /* 0x000fe200000010ff */
[----:B------:R-:W-:Y:S01]  /*6080*/  IMAD.U32 R112, R42, 0x10000, RZ ;  /* 0x000100002a707824 */ /* 0x000fe200078e00ff */
[C---:B------:R-:W-:Y:S01]  /*6090*/  LOP3.LUT P5, RZ, R121.reuse, 0xff0000, RZ, 0xc0, !PT ;  /* 0x00ff000079ff7812 */ /* 0x040fe200078ac0ff */
[-C--:B------:R-:W-:Y:S01]  /*60a0*/  FFMA.FTZ R208, R208, R224.reuse, R223 ;  /* 0x000000e0d0d07223 */ /* 0x080fe200000100df */
        /* <DEDUP_REMOVED lines=8> */
[C---:B------:R-:W-:Y:S01]  /*6130*/  LOP3.LUT P4, RZ, R121.reuse, 0xff, RZ, 0xc0, !PT ;  /* 0x000000ff79ff7812 */ /* 0x040fe2000788c0ff */
[-CC-:B------:R-:W-:Y:S01]  /*6140*/  FFMA.FTZ R124, R124, R224.reuse, R223.reuse ;  /* 0x000000e07c7c7223 */ /* 0x180fe200000100df */
[----:B------:R-:W-:Y:S01]  /*6150*/  LOP3.LUT P6, RZ, R121, 0xff00, RZ, 0xc0, !PT ;  /* 0x0000ff0079ff7812 */ /* 0x000fe200078cc0ff */
[----:B------:R-:W-:Y:S01]  /*6160*/  FMUL.FTZ R129, R141, UR6 ;  /* 0x000000068d817c20 */ /* 0x000fe20008410000 */
[----:B------:R-:W-:Y:S01]  /*6170*/  LOP3.LUT P5, RZ, R173, 0xff, RZ, 0xc0, !PT ;  /* 0x000000ffadff7812 */ /* 0x000fe200078ac0ff */
[----:B------:R-:W-:Y:S01]  /*6180*/  FADD.FTZ R125, R125, -R124 ;  /* 0x8000007c7d7d7221 */ /* 0x000fe20000010000 */
[----:B------:R-:W-:Y:S01]  /*6190*/  LOP3.LUT P3, RZ, R173, 0xff00, RZ, 0xc0, !PT ;  /* 0x0000ff00adff7812 */ /* 0x000fe2000786c0ff */
[----:B------:R-:W-:Y:S01]  /*61a0*/  FFMA.FTZ R195, R195, R224, R223 ;  /* 0x000000e0c3c37223 */ /* 0x000fe200000100df */
[----:B------:R-:W-:-:S02]  /*61b0*/  PRMT R121, R41, 0x7632, R121 ;  /* 0x0000763229797816 */ /* 0x000fc40000000079 */
[----:B------:R-:W-:Y:S01]  /*61c0*/  F2FP.BF16.F32.PACK_AB R115, R0, R115 ;  /* 0x000000730073723e */ /* 0x000fe200000010ff */
[----:B------:R-:W-:Y:S01]  /*61d0*/  FADD.FTZ R194, R194, -R195 ;  /* 0x800000c3c2c27221 */ /* 0x000fe20000010000 */
[----:B------:R-:W-:Y:S02]  /*61e0*/  FSEL R114, R112, RZ, P4 ;  /* 0x000000ff70727208 */ /* 0x000fe40002000000 */
[----:B------:R-:W-:Y:S02]  /*61f0*/  FSEL R0, R130, RZ, P6 ;  /* 0x000000ff82007208 */ /* 0x000fe40003000000 */
[----:B------:R-:W-:Y:S02]  /*6200*/  FSEL R112, R112, RZ, P5 ;  /* 0x000000ff70707208 */ /* 0x000fe40002800000 */
[----:B------:R-:W-:Y:S02]  /*6210*/  FSEL R130, R130, RZ, P3 ;  /* 0x000000ff82827208 */ /* 0x000fe40001800000 */
[----:B------:R-:W-:-:S02]  /*6220*/  LOP3.LUT P4, RZ, R120, 0xff0000, RZ, 0xc0, !PT ;  /* 0x00ff000078ff7812 */ /* 0x000fc4000788c0ff */
[C---:B------:R-:W-:Y:S02]  /*6230*/  LOP3.LUT P5, RZ, R120.reuse, 0xff000000, RZ, 0xc0, !PT ;  /* 0xff00000078ff7812 */ /* 0x040fe400078ac0ff */
[C---:B------:R-:W-:Y:S02]  /*6240*/  LOP3.LUT P6, RZ, R120.reuse, 0xff00, RZ, 0xc0, !PT ;  /* 0x0000ff0078ff7812 */ /* 0x040fe400078cc0ff */
[----:B------:R-:W-:Y:S02]  /*6250*/  LOP3.LUT P3, RZ, R120, 0xff, RZ, 0xc0, !PT ;  /* 0x000000ff78ff7812 */ /* 0x000fe4000786c0ff */
[----:B------:R-:W-:Y:S02]  /*6260*/  SHF.L.U32 R121, R121, 0x10, RZ ;  /* 0x0000001079797819 */ /* 0x000fe400000006ff */
[----:B------:R-:W-:Y:S02]  /*6270*/  PRMT R120, R40, 0x7632, R120 ;  /* 0x0000763228787816 */ /* 0x000fe40000000078 */
[----:B------:R-:W-:Y:S01]  /*6280*/  F2FP.BF16.F32.PACK_AB R142, R142, R113 ;  /* 0x000000718e8e723e */ /* 0x000fe200000010ff */
[----:B------:R-:W-:Y:S01]  /*6290*/  FFMA.FTZ R209, R178, R209, R121 ;  /* 0x000000d1b2d17223 */ /* 0x000fe20000010079 */
[----:B------:R-:W-:-:S02]  /*62a0*/  FSEL R113, R129, RZ, P4 ;  /* 0x000000ff81717208 */ /* 0x000fc40002000000 */
[----:B------:R-:W-:Y:S02]  /*62b0*/  SHF.L.U32 R120, R120, 0x10, RZ ;  /* 0x0000001078787819 */ /* 0x000fe400000006ff */
[----:B------:R-:W-:Y:S02]  /*62c0*/  LOP3.LUT P4, RZ, R172, 0xff0000, RZ, 0xc0, !PT ;  /* 0x00ff0000acff7812 */ /* 0x000fe4000788c0ff */
[----:B------:R-:W-:Y:S01]  /*62d0*/  F2FP.BF16.F32.PACK_AB R114, R0, R114 ;  /* 0x000000720072723e */ /* 0x000fe200000010ff */
[----:B------:R-:W-:Y:S01]  /*62e0*/  FMUL.FTZ R0, R209, UR6 ;  /* 0x00000006d1007c20 */ /* 0x000fe20008410000 */
[----:B------:R-:W-:Y:S01]  /*62f0*/  FSEL R129, R129, RZ, P4 ;  /* 0x000000ff81817208 */ /* 0x000fe20002000000 */
[----:B------:R-:W-:Y:S01]  /*6300*/  FFMA.FTZ R125, R178, R125, R120 ;  /* 0x0000007db27d7223 */ /* 0x000fe20000010078 */
[----:B------:R-:W-:Y:S02]  /*6310*/  LOP3.LUT P4, RZ, R172, 0xff000000, RZ, 0xc0, !PT ;  /* 0xff000000acff7812 */ /* 0x000fe4000788c0ff */
[----:B------:R-:W-:Y:S01]  /*6320*/  SHF.L.U32 R120, R40, 0x10, RZ ;  /* 0x0000001028787819 */ /* 0x000fe200000006ff */
[----:B------:R-:W-:Y:S01]  /*6330*/  FMUL.FTZ R128, R125, UR6 ;  /* 0x000000067d807c20 */ /* 0x000fe20008410000 */
[----:B------:R-:W-:-:S02]  /*6340*/  F2FP.BF16.F32.PACK_AB R130, R130, R112 ;  /* 0x000000708282723e */ /* 0x000fc400000010ff */
[----:B------:R-:W-:Y:S01]  /*6350*/  FSEL R112, R0, RZ, P4 ;  /* 0x000000ff00707208 */ /* 0x000fe20002000000 */
[----:B------:R-:W-:Y:S01]  /*6360*/  FFMA.FTZ R194, R178, R194, R120 ;  /* 0x000000c2b2c27223 */ /* 0x000fe20000010078 */
        /* <DEDUP_REMOVED lines=15> */
.L_x_1424:
[----:B------:R-:W-:Y:S01]  /*6460*/  PRMT R0, R41, 0x7632, R0 ;  /* 0x0000763229007816 */ /* 0x000fe20000000000 */
[-CC-:B------:R-:W-:Y:S01]  /*6470*/  FFMA.FTZ R208, R208, R224.reuse, R223.reuse ;  /* 0x000000e0d0d07223 */ /* 0x180fe200000100df */
[-C--:B------:R-:W-:Y:S01]  /*6480*/  FFMA.FTZ R193, R193, R224.reuse, R223 ;  /* 0x000000e0c1c17223 */ /* 0x080fe200000100df */
[----:B------:R-:W-:Y:S01]  /*6490*/  PRMT R115, R43, 0x7632, R115 ;  /* 0x000076322b737816 */ /* 0x000fe20000000073 */
[-C--:B0-----:R-:W-:Y:S01]  /*64a0*/  FFMA.FTZ R113, R217, R224.reuse, R223 ;  /* 0x000000e0d9717223 */ /* 0x081fe200000100df */
[----:B------:R-:W-:Y:S01]  /*64b0*/  SHF.L.U32 R0, R0, 0x10, RZ ;  /* 0x0000001000007819 */ /* 0x000fe200000006ff */
[----:B------:R-:W-:Y:S01]  /*64c0*/  FADD.FTZ R112, R209, -R208 ;  /* 0x800000d0d1707221 */ /* 0x000fe20000010000 */
[----:B------:R-:W-:Y:S01]  /*64d0*/  FADD.FTZ R192, R192, -R193 ;  /* 0x800000c1c0c07221 */ /* 0x000fe20000010000 */
[----:B------:R-:W-:Y:S01]  /*64e0*/  SHF.L.U32 R115, R115, 0x10, RZ ;  /* 0x0000001073737819 */ /* 0x000fe200000006ff */
[--C-:B------:R-:W-:Y:S01]  /*64f0*/  FFMA.FTZ R124, R124, R224, R223.reuse ;  /* 0x000000e07c7c7223 */ /* 0x100fe200000100df */
[----:B------:R-:W-:Y:S01]  /*6500*/  FFMA.FTZ R112, R178, R112, R0 ;  /* 0x00000070b2707223 */ /* 0x000fe20000010000 */
        /* <DEDUP_REMOVED lines=8> */
[----:B------:R-:W-:Y:S01]  /*6590*/  FADD.FTZ R207, R206, -R207 ;  /* 0x800000cfcecf7221 */ /* 0x000fe20000010000 */
[----:B------:R-:W-:Y:S01]  /*65a0*/  FFMA.FTZ R113, R178, R113, R115 ;  /* 0x00000071b2717223 */ /* 0x000fe20000010073 */
[----:B------:R-:W-:Y:S01]  /*65b0*/  FADD.FTZ R124, R126, -R210 ;  /* 0x800000d27e7c7221 */ /* 0x000fe20000010000 */
[----:B------:R-:W-:Y:S01]  /*65c0*/  IMAD.U32 R114, R114, 0x10000, RZ ;  /* 0x0001000072727824 */ /* 0x000fe200078e00ff */
[----:B------:R-:W-:Y:S01]  /*65d0*/  ISETP.GE.U32.AND P3, PT, R120, RZ, PT ;  /* 0x000000ff7800720c */ /* 0x000fe20003f66070 */
[--C-:B------:R-:W-:Y:S01]  /*65e0*/  FFMA.FTZ R190, R190, R224, R223.reuse ;  /* 0x000000e0bebe7223 */ /* 0x100fe200000100df */
[----:B------:R-:W-:Y:S01]  /*65f0*/  FMUL.FTZ R192, R192, UR6 ;  /* 0x00000006c0c07c20 */ /* 0x000fe20008410000 */
[C---:B------:R-:W-:Y:S01]  /*6600*/  FFMA.FTZ R130, R178.reuse, R207, R130 ;  /* 0x000000cfb2827223 */ /* 0x040fe20000010082 */
[----:B------:R-:W-:Y:S01]  /*6610*/  LOP3.LUT P6, RZ, R121, 0xff0000, RZ, 0xc0, !PT ;  /* 0x00ff000079ff7812 */ /* 0x000fe200078cc0ff */
[----:B------:R-:W-:Y:S01]  /*6620*/  FMUL.FTZ R113, R113, UR6 ;  /* 0x0000000671717c20 */ /* 0x000fe20008410000 */
[----:B------:R-:W-:Y:S01]  /*6630*/  FFMA.FTZ R124, R178, R124, R114 ;  /* 0x0000007cb27c7223 */ /* 0x000fe20000010072 */
[----:B------:R-:W-:Y:S01]  /*6640*/  SHF.L.U32 R0, R41, 0x10, RZ ;  /* 0x0000001029007819 */ /* 0x000fe200000006ff */
[----:B------:R-:W-:Y:S01]  /*6650*/  FADD.FTZ R190, R191, -R190 ;  /* 0x800000bebfbe7221 */ /* 0x000fe20000010000 */
[----:B------:R-:W-:Y:S01]  /*6660*/  LOP3.LUT P5, RZ, R173, 0xff0000, RZ, 0xc0, !PT ;  /* 0x00ff0000adff7812 */ /* 0x000fe200078ac0ff */
[----:B------:R-:W-:Y:S01]  /*6670*/  FMUL.FTZ R130, R130, UR6 ;  /* 0x0000000682827c20 */ /* 0x000fe20008410000 */
[C---:B------:R-:W-:Y:S01]  /*6680*/  ISETP.GE.U32.AND.EX P3, PT, R121.reuse, 0x1000000, PT, P3 ;  /* 0x010000007900780c */ /* 0x040fe20003f66130 */
[----:B------:R-:W-:Y:S01]  /*6690*/  FMUL.FTZ R124, R124, UR6 ;  /* 0x000000067c7c7c20 */ /* 0x000fe20008410000 */
[----:B------:R-:W-:Y:S01]  /*66a0*/  ISETP.GE.U32.AND P4, PT, R172, RZ, PT ;  /* 0x000000ffac00720c */ /* 0x000fe20003f86070 */
[----:B------:R-:W-:Y:S01]  /*66b0*/  FFMA.FTZ R0, R178, R190, R0 ;  /* 0x000000beb2007223 */ /* 0x000fe20000010000 */
[----:B------:R-:W-:Y:S01]  /*66c0*/  FSEL R126, R192, RZ, P6 ;  /* 0x000000ffc07e7208 */ /* 0x000fe20003000000 */
[----:B------:R-:W-:Y:S01]  /*66d0*/  FMUL.FTZ R112, R112, UR6 ;  /* 0x0000000670707c20 */ /* 0x000fe20008410000 */
[----:B------:R-:W-:Y:S01]  /*66e0*/  LOP3.LUT P6, RZ, R121, 0xff, RZ, 0xc0, !PT ;  /* 0x000000ff79ff7812 */ /* 0x000fe200078cc0ff */
[----:B------:R-:W-:Y:S01]  /*66f0*/  FMUL.FTZ R0, R0, UR6 ;  /* 0x0000000600007c20 */ /* 0x000fe20008410000 */
[----:B------:R-:W-:Y:S01]  /*6700*/  FSEL R131, R192, RZ, P5 ;  /* 0x000000ffc0837208 */ /* 0x000fe20002800000 */
[----:B------:R-:W-:Y:S01]  /*6710*/  FFMA.FTZ R195, R195, R224, R223 ;  /* 0x000000e0c3c37223 */ /* 0x000fe200000100df */
[----:B------:R-:W-:-:S02]  /*6720*/  FSEL R115, R113, RZ, P3 ;  /* 0x000000ff71737208 */ /* 0x000fc40001800000 */
[C---:B------:R-:W-:Y:S01]  /*6730*/  LOP3.LUT P5, RZ, R173.reuse, 0xff, RZ, 0xc0, !PT ;  /* 0x000000ffadff7812 */ /* 0x040fe200078ac0ff */
[----:B------:R-:W-:Y:S01]  /*6740*/  FADD.FTZ R194, R194, -R195 ;  /* 0x800000c3c2c27221 */ /* 0x000fe20000010000 */
[----:B------:R-:W-:Y:S02]  /*6750*/  ISETP.GE.U32.AND.EX P4, PT, R173, 0x1000000, PT, P4 ;  /* 0x01000000ad00780c */ /* 0x000fe40003f86140 */
[----:B------:R-:W-:Y:S02]  /*6760*/  LOP3.LUT P3, RZ, R121, 0xff00, RZ, 0xc0, !PT ;  /* 0x0000ff0079ff7812 */ /* 0x000fe4000786c0ff */
[C---:B------:R-:W-:Y:S02]  /*6770*/  FSEL R121, R130.reuse, RZ, P6 ;  /* 0x000000ff82797208 */ /* 0x040fe40003000000 */
[----:B------:R-:W-:Y:S02]  /*6780*/  FSEL R128, R113, RZ, P4 ;  /* 0x000000ff71807208 */ /* 0x000fe40002000000 */
[----:B------:R-:W-:-:S02]  /*6790*/  FSEL R130, R130, RZ, P5 ;  /* 0x000000ff82827208 */ /* 0x000fc40002800000 */
[----:B------:R-:W-:Y:S02]  /*67a0*/  FSEL R114, R124, RZ, P3 ;  /* 0x000000ff7c727208 */ /* 0x000fe40001800000 */
[----:B------:R-:W-:Y:S02]  /*67b0*/  LOP3.LUT P4, RZ, R173, 0xff00, RZ, 0xc0, !PT ;  /* 0x0000ff00adff7812 */ /* 0x000fe4000788c0ff */
[C---:B------:R-:W-:Y:S02]  /*67c0*/  LOP3.LUT P5, RZ, R172.reuse, 0xff0000, RZ, 0xc0, !PT ;  /* 0x00ff0000acff7812 */ /* 0x040fe400078ac0ff */
[----:B------:R-:W-:Y:S02]  /*67d0*/  LOP3.LUT P3, RZ, R172, 0xff000000, RZ, 0xc0, !PT ;  /* 0xff000000acff7812 */ /* 0x000fe4000786c0ff */
[----:B------:R-:W-:Y:S02]  /*67e0*/  FSEL R124, R124, RZ, P4 ;  /* 0x000000ff7c7c7208 */ /* 0x000fe40002000000 */
[----:B------:R-:W-:-:S02]  /*67f0*/  FSEL R113, R0, RZ, P5 ;  /* 0x000000ff00717208 */ /* 0x000fc40002800000 */
[----:B------:R-:W-:Y:S02]  /*6800*/  FSEL R129, R112, RZ, P3 ;  /* 0x000000ff70817208 */ /* 0x000fe40001800000 */
[C---:B------:R-:W-:Y:S02]  /*6810*/  LOP3.LUT P6, RZ, R120.reuse, 0xff0000, RZ, 0xc0, !PT ;  /* 0x00ff000078ff7812 */ /* 0x040fe400078cc0ff */
[C---:B------:R-:W-:Y:S02]  /*6820*/  LOP3.LUT P4, RZ, R120.reuse, 0xff000000, RZ, 0xc0, !PT ;  /* 0xff00000078ff7812 */ /* 0x040fe4000788c0ff */
[C---:B------:R-:W-:Y:S02]  /*6830*/  LOP3.LUT P5, RZ, R120.reuse, 0xff00, RZ, 0xc0, !PT ;  /* 0x0000ff0078ff7812 */ /* 0x040fe400078ac0ff */
[----:B------:R-:W-:Y:S02]  /*6840*/  LOP3.LUT P3, RZ, R120, 0xff, RZ, 0xc0, !PT ;  /* 0x000000ff78ff7812 */ /* 0x000fe4000786c0ff */
[----:B------:R-:W-:-:S02]  /*6850*/  PRMT R120, R40, 0x7632, R120 ;  /* 0x0000763228787816 */ /* 0x000fc40000000078 */
[----:B------:R-:W-:Y:S02]  /*6860*/  F2FP.BF16.F32.PACK_AB R129, R129, R113 ;  /* 0x000000718181723e */ /* 0x000fe400000010ff */
[----:B------:R-:W-:Y:S01]  /*6870*/  FSEL R113, R0, RZ, P6 ;  /* 0x000000ff00717208 */ /* 0x000fe20003000000 */
[----:B------:R-:W-:Y:S01]  /*6880*/  IMAD.U32 R0, R40, 0x10000, RZ ;  /* 0x0001000028007824 */ /* 0x000fe200078e00ff */
[----:B------:R-:W-:Y:S02]  /*6890*/  SHF.L.U32 R120, R120, 0x10, RZ ;  /* 0x0000001078787819 */ /* 0x000fe400000006ff */
[----:B------:R-:W-:Y:S01]  /*68a0*/  FSEL R112, R112, RZ, P4 ;  /* 0x000000ff70707208 */ /* 0x000fe20002000000 */
[----:B------:R-:W-:Y:S01]  /*68b0*/  FFMA.FTZ R0, R178, R194, R0 ;  /* 0x000000c2b2007223 */ /* 0x000fe20000010000 */
[----:B------:R-:W-:Y:S01]  /*68c0*/  LOP3.LUT P4, RZ, R172, 0xff, RZ, 0xc0, !PT ;  /* 0x000000ffacff7812 */ /* 0x000fe2000788c0ff */
[----:B------:R-:W-:Y:S01]  /*68d0*/  FFMA.FTZ R125, R178, R125, R120 ;  /* 0x0000007db27d7223 */ /* 0x000fe20000010078 */
[----:B------:R-:W-:Y:S01]  /*68e0*/  LOP3.LUT P6, RZ, R172, 0xff00, RZ, 0xc0, !PT ;  /* 0x0000ff00acff7812 */ /* 0x000fe200078cc0ff */
[----:B------:R-:W-:Y:S01]  /*68f0*/  FMUL.FTZ R0, R0, UR6 ;  /* 0x0000000600007c20 */ /* 0x000fe20008410000 */
[----:B------:R-:W-:Y:S01]  /*6900*/  F2FP.BF16.F32.PACK_AB R131, R128, R131 ;  /* 0x000000838083723e */ /* 0x000fe200000010ff */
[----:B------:R-:W-:Y:S01]  /*6910*/  FMUL.FTZ R125, R125, UR6 ;  /* 0x000000067d7d7c20 */ /* 0x000fe20008410000 */
[----:B------:R-:W-:-:S02]  /*6920*/  F2FP.BF16.F32.PACK_AB R113, R112, R113 ;  /* 0x000000717071723e */ /* 0x000fc400000010ff */
[C---:B------:R-:W-:Y:S02]  /*6930*/  FSEL R120, R0.reuse, RZ, P4 ;  /* 0x000000ff00787208 */ /* 0x040fe40002000000 */
[C---:B------:R-:W-:Y:S02]  /*6940*/  FSEL R112, R125.reuse, RZ, P5 ;  /* 0x000000ff7d707208 */ /* 0x040fe40002800000 */
        /* <DEDUP_REMOVED lines=8> */
.L_x_1423:
        /* <DEDUP_REMOVED lines=8> */
[----:B------:R-:W-:Y:S01]  /*6a50*/  ISETP.GE.U32.AND P4, PT, R120, RZ, PT ;  /* 0x000000ff7800720c */ /* 0x000fe20003f86070 */
[C---:B------:R-:W-:Y:S01]  /*6a60*/  FMUL.FTZ R143, R178.reuse, R193 ;  /* 0x000000c1b28f7220 */ /* 0x040fe20000410000 */
[----:B------:R-:W-:Y:S01]  /*6a70*/  FMUL.FTZ R217, R178, R217 ;  /* 0x000000d9b2d97220 */ /* 0x000fe20000410000 */
[-CC-:B------:R-:W-:Y:S01]  /*6a80*/  FFMA.FTZ R190, R190, R224.reuse, R223.reuse ;  /* 0x000000e0bebe7223 */ /* 0x180fe200000100df */
[----:B0-----:R-:W-:Y:S01]  /*6a90*/  FFMA.FTZ R113, R210, R224, R223 ;  /* 0x000000e0d2717223 */ /* 0x001fe200000100df */
[----:B------:R-:W-:Y:S01]  /*6aa0*/  FMUL.FTZ R131, R143, UR6 ;  /* 0x000000068f837c20 */ /* 0x000fe20008410000 */
[----:B------:R-:W-:Y:S01]  /*6ab0*/  FMUL.FTZ R0, R217, UR6 ;  /* 0x00000006d9007c20 */ /* 0x000fe20008410000 */
[----:B------:R-:W-:Y:S01]  /*6ac0*/  LOP3.LUT P6, RZ, R121, 0xff0000, RZ, 0xc0, !PT ;  /* 0x00ff000079ff7812 */ /* 0x000fe200078cc0ff */
[----:B------:R-:W-:Y:S01]  /*6ad0*/  FMUL.FTZ R142, R178, R142 ;  /* 0x0000008eb28e7220 */ /* 0x000fe20000410000 */
[----:B------:R-:W-:Y:S01]  /*6ae0*/  ISETP.GE.U32.AND.EX P3, PT, R173, 0x1000000, PT, P3 ;  /* 0x01000000ad00780c */ /* 0x000fe20003f66130 */
[----:B------:R-:W-:Y:S01]  /*6af0*/  FADD.FTZ R191, R191, -R190 ;  /* 0x800000bebfbf7221 */ /* 0x000fe20000010000 */
[----:B------:R-:W-:Y:S01]  /*6b00*/  LOP3.LUT P5, RZ, R173, 0xff0000, RZ, 0xc0, !PT ;  /* 0x00ff0000adff7812 */ /* 0x000fe200078ac0ff */
[----:B------:R-:W-:Y:S01]  /*6b10*/  FADD.FTZ R113, R126, -R113 ;  /* 0x800000717e717221 */ /* 0x000fe20000010000 */
[----:B------:R-:W-:Y:S01]  /*6b20*/  ISETP.GE.U32.AND.EX P4, PT, R121, 0x1000000, PT, P4 ;  /* 0x010000007900780c */ /* 0x000fe20003f86140 */
[----:B------:R-:W-:Y:S01]  /*6b30*/  FMUL.FTZ R130, R142, UR6 ;  /* 0x000000068e827c20 */ /* 0x000fe20008410000 */
[C---:B------:R-:W-:Y:S01]  /*6b40*/  FSEL R115, R131.reuse, RZ, P6 ;  /* 0x000000ff83737208 */ /* 0x040fe20003000000 */
[----:B------:R-:W-:Y:S01]  /*6b50*/  FMUL.FTZ R113, R178, R113 ;  /* 0x00000071b2717220 */ /* 0x000fe20000410000 */
[----:B------:R-:W-:Y:S01]  /*6b60*/  FSEL R112, R0, RZ, P3 ;  /* 0x000000ff00707208 */ /* 0x000fe20001800000 */
[----:B------:R-:W-:Y:S01]  /*6b70*/  FMUL.FTZ R141, R178, R191 ;  /* 0x000000bfb28d7220 */ /* 0x000fe20000410000 */
[----:B------:R-:W-:Y:S01]  /*6b80*/  FSEL R131, R131, RZ, P5 ;  /* 0x000000ff83837208 */ /* 0x000fe20002800000 */
[-CC-:B------:R-:W-:Y:S01]  /*6b90*/  FFMA.FTZ R208, R208, R224.reuse, R223.reuse ;  /* 0x000000e0d0d07223 */ /* 0x180fe200000100df */
[----:B------:R-:W-:Y:S01]  /*6ba0*/  FSEL R0, R0, RZ, P4 ;  /* 0x000000ff00007208 */ /* 0x000fe20002000000 */
[----:B------:R-:W-:Y:S01]  /*6bb0*/  FMUL.FTZ R129, R141, UR6 ;  /* 0x000000068d817c20 */ /* 0x000fe20008410000 */
[----:B------:R-:W-:Y:S01]  /*6bc0*/  LOP3.LUT P4, RZ, R121, 0xff, RZ, 0xc0, !PT ;  /* 0x000000ff79ff7812 */ /* 0x000fe2000788c0ff */
[----:B------:R-:W-:Y:S01]  /*6bd0*/  FADD.FTZ R209, R209, -R208 ;  /* 0x800000d0d1d17221 */ /* 0x000fe20000010000 */
[----:B------:R-:W-:Y:S01]  /*6be0*/  F2FP.BF16.F32.PACK_AB R131, R112, R131 ;  /* 0x000000837083723e */ /* 0x000fe200000010ff */
[----:B------:R-:W-:Y:S01]  /*6bf0*/  FMUL.FTZ R112, R113, UR6 ;  /* 0x0000000671707c20 */ /* 0x000fe20008410000 */
[----:B------:R-:W-:Y:S01]  /*6c00*/  FSEL R114, R130, RZ, P4 ;  /* 0x000000ff82727208 */ /* 0x000fe20002000000 */
[----:B------:R-:W-:Y:S01]  /*6c10*/  FMUL.FTZ R209, R178, R209 ;  /* 0x000000d1b2d17220 */ /* 0x000fe20000410000 */
[----:B------:R-:W-:Y:S01]  /*6c20*/  LOP3.LUT P6, RZ, R121, 0xff00, RZ, 0xc0, !PT ;  /* 0x0000ff0079ff7812 */ /* 0x000fe200078cc0ff */
[-CC-:B------:R-:W-:Y:S01]  /*6c30*/  FFMA.FTZ R124, R124, R224.reuse, R223.reuse ;  /* 0x000000e07c7c7223 */ /* 0x180fe200000100df */
[----:B------:R-:W-:Y:S01]  /*6c40*/  LOP3.LUT P4, RZ, R120, 0xff0000, RZ, 0xc0, !PT ;  /* 0x00ff000078ff7812 */ /* 0x000fe2000788c0ff */
[----:B------:R-:W-:Y:S01]  /*6c50*/  FFMA.FTZ R195, R195, R224, R223 ;  /* 0x000000e0c3c37223 */ /* 0x000fe200000100df */
[----:B------:R-:W-:Y:S01]  /*6c60*/  F2FP.BF16.F32.PACK_AB R115, R0, R115 ;  /* 0x000000730073723e */ /* 0x000fe200000010ff */
[----:B------:R-:W-:Y:S01]  /*6c70*/  FADD.FTZ R125, R125, -R124 ;  /* 0x8000007c7d7d7221 */ /* 0x000fe20000010000 */
[----:B------:R-:W-:Y:S01]  /*6c80*/  F2FP.BF16.F32.PACK_AB R142, R113, R142 ;  /* 0x0000008e718e723e */ /* 0x000fe200000010ff */
[----:B------:R-:W-:Y:S01]  /*6c90*/  FADD.FTZ R194, R194, -R195 ;  /* 0x800000c3c2c27221 */ /* 0x000fe20000010000 */
[----:B------:R-:W-:Y:S01]  /*6ca0*/  FSEL R0, R112, RZ, P6 ;  /* 0x000000ff70007208 */ /* 0x000fe20003000000 */
[C---:B------:R-:W-:Y:S01]  /*6cb0*/  FMUL.FTZ R125, R178.reuse, R125 ;  /* 0x0000007db27d7220 */ /* 0x040fe20000410000 */
[----:B------:R-:W-:Y:S01]  /*6cc0*/  FSEL R113, R129, RZ, P4 ;  /* 0x000000ff81717208 */ /* 0x000fe20002000000 */
[----:B------:R-:W-:Y:S01]  /*6cd0*/  FMUL.FTZ R194, R178, R194 ;  /* 0x000000c2b2c27220 */ /* 0x000fe20000410000 */
[----:B------:R-:W-:Y:S01]  /*6ce0*/  LOP3.LUT P5, RZ, R173, 0xff, RZ, 0xc0, !PT ;  /* 0x000000ffadff7812 */ /* 0x000fe200078ac0ff */
[----:B------:R-:W-:Y:S01]  /*6cf0*/  FMUL.FTZ R128, R125, UR6 ;  /* 0x000000067d807c20 */ /* 0x000fe20008410000 */
[----:B------:R-:W-:-:S02]  /*6d00*/  LOP3.LUT P3, RZ, R173, 0xff00, RZ, 0xc0, !PT ;  /* 0x0000ff00adff7812 */ /* 0x000fc4000786c0ff */
[----:B------:R-:W-:Y:S02]  /*6d10*/  LOP3.LUT P4, RZ, R172, 0xff0000, RZ, 0xc0, !PT ;  /* 0x00ff0000acff7812 */ /* 0x000fe4000788c0ff */
[----:B------:R-:W-:Y:S01]  /*6d20*/  F2FP.BF16.F32.PACK_AB R114, R0, R114 ;  /* 0x000000720072723e */ /* 0x000fe200000010ff */
[----:B------:R-:W-:Y:S01]  /*6d30*/  FMUL.FTZ R0, R209, UR6 ;  /* 0x00000006d1007c20 */ /* 0x000fe20008410000 */
[----:B------:R-:W-:Y:S02]  /*6d40*/  FSEL R130, R130, RZ, P5 ;  /* 0x000000ff82827208 */ /* 0x000fe40002800000 */
[----:B------:R-:W-:Y:S02]  /*6d50*/  FSEL R112, R112, RZ, P3 ;  /* 0x000000ff70707208 */ /* 0x000fe40001800000 */
[----:B------:R-:W-:Y:S02]  /*6d60*/  FSEL R129, R129, RZ, P4 ;  /* 0x000000ff81817208 */ /* 0x000fe40002000000 */
[----:B------:R-:W-:-:S02]  /*6d70*/  LOP3.LUT P4, RZ, R172, 0xff000000, RZ, 0xc0, !PT ;  /* 0xff000000acff7812 */ /* 0x000fc4000788c0ff */
[----:B------:R-:W-:Y:S02]  /*6d80*/  LOP3.LUT P5, RZ, R120, 0xff000000, RZ, 0xc0, !PT ;  /* 0xff00000078ff7812 */ /* 0x000fe400078ac0ff */
[----:B------:R-:W-:Y:S02]  /*6d90*/  F2FP.BF16.F32.PACK_AB R130, R112, R130 ;  /* 0x000000827082723e */ /* 0x000fe400000010ff */
[C---:B------:R-:W-:Y:S02]  /*6da0*/  FSEL R112, R0.reuse, RZ, P4 ;  /* 0x000000ff00707208 */ /* 0x040fe40002000000 */
[----:B------:R-:W-:Y:S02]  /*6db0*/  FSEL R0, R0, RZ, P5 ;  /* 0x000000ff00007208 */ /* 0x000fe40002800000 */
[----:B------:R-:W-:Y:S02]  /*6dc0*/  LOP3.LUT P6, RZ, R120, 0xff00, RZ, 0xc0, !PT ;  /* 0x0000ff0078ff7812 */ /* 0x000fe400078cc0ff */
[----:B------:R-:W-:Y:S01]  /*6dd0*/  F2FP.BF16.F32.PACK_AB R113, R0, R113 ;  /* 0x000000710071723e */ /* 0x000fe200000010ff */
[----:B------:R-:W-:Y:S01]  /*6de0*/  FMUL.FTZ R0, R194, UR6 ;  /* 0x00000006c2007c20 */ /* 0x000fe20008410000 */
[----:B------:R-:W-:-:S02]  /*6df0*/  LOP3.LUT P4, RZ, R172, 0xff, RZ, 0xc0, !PT ;  /* 0x000000ffacff7812 */ /* 0x000fc4000788c0ff */
[----:B------:R-:W-:Y:S02]  /*6e00*/  LOP3.LUT P3, RZ, R120, 0xff, RZ, 0xc0, !PT ;  /* 0x000000ff78ff7812 */ /* 0x000fe4000786c0ff */
        /* <DEDUP_REMOVED lines=12> */
.L_x_1426:
[-CC-:B------:R-:W-:Y:S01]  /*6ed0*/  FFMA.FTZ R193, R193, R224.reuse, R223.reuse ;  /* 0x000000e0c1c17223 */ /* 0x180fe200000100df */
[-CC-:B------:R-:W-:Y:S01]  /*6ee0*/  FFMA.FTZ R217, R217, R224.reuse, R223.reuse ;  /* 0x000000e0d9d97223 */ /* 0x180fe200000100df */
[-CC-:B------:R-:W-:Y:S01]  /*6ef0*/  FFMA.FTZ R207, R207, R224.reuse, R223.reuse ;  /* 0x000000e0cfcf7223 */ /* 0x180fe200000100df */
[-C--:B0-----:R-:W-:Y:S01]  /*6f00*/  FFMA.FTZ R112, R210, R224.reuse, R223 ;  /* 0x000000e0d2707223 */ /* 0x081fe200000100df */
        /* <DEDUP_REMOVED lines=8> */
[--C-:B------:R-:W-:Y:S01]  /*6f90*/  FFMA.FTZ R190, R190, R224, R223.reuse ;  /* 0x000000e0bebe7223 */ /* 0x100fe200000100df */
[----:B------:R-:W-:Y:S01]  /*6fa0*/  FMUL.FTZ R131, R131, UR6 ;  /* 0x0000000683837c20 */ /* 0x000fe20008410000 */
[----:B------:R-:W-:Y:S01]  /*6fb0*/  ISETP.GE.U32.AND P3, PT, R172, RZ, PT ;  /* 0x000000ffac00720c */ /* 0x000fe20003f66070 */
[----:B------:R-:W-:Y:S01]  /*6fc0*/  FMUL.FTZ R0, R0, UR6 ;  /* 0x0000000600007c20 */ /* 0x000fe20008410000 */
[----:B------:R-:W-:Y:S01]  /*6fd0*/  LOP3.LUT P4, RZ, R121, 0xff0000, RZ, 0xc0, !PT ;  /* 0x00ff000079ff7812 */ /* 0x000fe2000788c0ff */
[C---:B------:R-:W-:Y:S01]  /*6fe0*/  FMUL.FTZ R130, R178.reuse, R207 ;  /* 0x000000cfb2827220 */ /* 0x040fe20000410000 */
[----:B------:R-:W-:Y:S01]  /*6ff0*/  LOP3.LUT P6, RZ, R173, 0xff0000, RZ, 0xc0, !PT ;  /* 0x00ff0000adff7812 */ /* 0x000fe200078cc0ff */
[----:B------:R-:W-:Y:S01]  /*7000*/  FMUL.FTZ R112, R178, R112 ;  /* 0x00000070b2707220 */ /* 0x000fe20000410000 */
[----:B------:R-:W-:Y:S01]  /*7010*/  FADD.FTZ R191, R191, -R190 ;  /* 0x800000bebfbf7221 */ /* 0x000fe20000010000 */
[----:B------:R-:W-:Y:S01]  /*7020*/  ISETP.GE.U32.AND.EX P3, PT, R173, 0x1000000, PT, P3 ;  /* 0x01000000ad00780c */ /* 0x000fe20003f66130 */
[----:B------:R-:W-:Y:S01]  /*7030*/  FMUL.FTZ R130, R130, UR6 ;  /* 0x0000000682827c20 */ /* 0x000fe20008410000 */
[C---:B------:R-:W-:Y:S01]  /*7040*/  FSEL R113, R131.reuse, RZ, P4 ;  /* 0x000000ff83717208 */ /* 0x040fe20002000000 */
[----:B------:R-:W-:Y:S01]  /*7050*/  FMUL.FTZ R112, R112, UR6 ;  /* 0x0000000670707c20 */ /* 0x000fe20008410000 */
[----:B------:R-:W-:Y:S01]  /*7060*/  FSEL R115, R0, RZ, P5 ;  /* 0x000000ff00737208 */ /* 0x000fe20002800000 */
[----:B------:R-:W-:Y:S01]  /*7070*/  FMUL.FTZ R191, R178, R191 ;  /* 0x000000bfb2bf7220 */ /* 0x000fe20000410000 */
[----:B------:R-:W-:Y:S01]  /*7080*/  FSEL R131, R131, RZ, P6 ;  /* 0x000000ff83837208 */ /* 0x000fe20003000000 */
[-CC-:B------:R-:W-:Y:S01]  /*7090*/  FFMA.FTZ R208, R208, R224.reuse, R223.reuse ;  /* 0x000000e0d0d07223 */ /* 0x180fe200000100df */
[----:B------:R-:W-:Y:S01]  /*70a0*/  LOP3.LUT P5, RZ, R121, 0xff, RZ, 0xc0, !PT ;  /* 0x000000ff79ff7812 */ /* 0x000fe200078ac0ff */
[----:B------:R-:W-:Y:S01]  /*70b0*/  FMUL.FTZ R191, R191, UR6 ;  /* 0x00000006bfbf7c20 */ /* 0x000fe20008410000 */
[----:B------:R-:W-:Y:S01]  /*70c0*/  LOP3.LUT P6, RZ, R121, 0xff00, RZ, 0xc0, !PT ;  /* 0x0000ff0079ff7812 */ /* 0x000fe200078cc0ff */
[----:B------:R-:W-:Y:S01]  /*70d0*/  FADD.FTZ R209, R209, -R208 ;  /* 0x800000d0d1d17221 */ /* 0x000fe20000010000 */
[----:B------:R-:W-:Y:S01]  /*70e0*/  FSEL R121, R0, RZ, P3 ;  /* 0x000000ff00797208 */ /* 0x000fe20001800000 */
[-CC-:B------:R-:W-:Y:S01]  /*70f0*/  FFMA.FTZ R124, R124, R224.reuse, R223.reuse ;  /* 0x000000e07c7c7223 */ /* 0x180fe200000100df */
[----:B------:R-:W-:Y:S01]  /*7100*/  LOP3.LUT P4, RZ, R173, 0xff, RZ, 0xc0, !PT ;  /* 0x000000ffadff7812 */ /* 0x000fe2000788c0ff */
[----:B------:R-:W-:Y:S01]  /*7110*/  FFMA.FTZ R195, R195, R224, R223 ;  /* 0x000000e0c3c37223 */ /* 0x000fe200000100df */
[----:B------:R-:W-:Y:S01]  /*7120*/  LOP3.LUT P3, RZ, R173, 0xff00, RZ, 0xc0, !PT ;  /* 0x0000ff00adff7812 */ /* 0x000fe2000786c0ff */
[----:B------:R-:W-:Y:S01]  /*7130*/  FADD.FTZ R125, R125, -R124 ;  /* 0x8000007c7d7d7221 */ /* 0x000fe20000010000 */
[----:B------:R-:W-:Y:S01]  /*7140*/  FSEL R114, R130, RZ, P5 ;  /* 0x000000ff82727208 */ /* 0x000fe20002800000 */
[----:B------:R-:W-:Y:S01]  /*7150*/  FADD.FTZ R194, R194, -R195 ;  /* 0x800000c3c2c27221 */ /* 0x000fe20000010000 */
[----:B------:R-:W-:Y:S01]  /*7160*/  FSEL R0, R112, RZ, P6 ;  /* 0x000000ff70007208 */ /* 0x000fe20003000000 */
[----:B------:R-:W-:Y:S01]  /*7170*/  FMUL.FTZ R125, R178, R125 ;  /* 0x0000007db27d7220 */ /* 0x000fe20000410000 */
[----:B------:R-:W-:-:S02]  /*7180*/  LOP3.LUT P5, RZ, R120, 0xff0000, RZ, 0xc0, !PT ;  /* 0x00ff000078ff7812 */ /* 0x000fc400078ac0ff */
[----:B------:R-:W-:Y:S01]  /*7190*/  FSEL R130, R130, RZ, P4 ;  /* 0x000000ff82827208 */ /* 0x000fe20002000000 */
[----:B------:R-:W-:Y:S01]  /*71a0*/  FMUL.FTZ R128, R125, UR6 ;  /* 0x000000067d807c20 */ /* 0x000fe20008410000 */
[----:B------:R-:W-:Y:S02]  /*71b0*/  FSEL R112, R112, RZ, P3 ;  /* 0x000000ff70707208 */ /* 0x000fe40001800000 */
[----:B------:R-:W-:Y:S02]  /*71c0*/  F2FP.BF16.F32.PACK_AB R115, R115, R113 ;  /* 0x000000717373723e */ /* 0x000fe400000010ff */
[----:B------:R-:W-:Y:S01]  /*71d0*/  F2FP.BF16.F32.PACK_AB R130, R112, R130 ;  /* 0x000000827082723e */ /* 0x000fe200000010ff */
[----:B------:R-:W-:Y:S01]  /*71e0*/  FMUL.FTZ R112, R178, R209 ;  /* 0x000000d1b2707220 */ /* 0x000fe20000410000 */
[----:B------:R-:W-:Y:S02]  /*71f0*/  FSEL R113, R191, RZ, P5 ;  /* 0x000000ffbf717208 */ /* 0x000fe40002800000 */
[----:B------:R-:W-:Y:S01]  /*7200*/  LOP3.LUT P5, RZ, R172, 0xff0000, RZ, 0xc0, !PT ;  /* 0x00ff0000acff7812 */ /* 0x000fe200078ac0ff */
[----:B------:R-:W-:Y:S01]  /*7210*/  FMUL.FTZ R112, R112, UR6 ;  /* 0x0000000670707c20 */ /* 0x000fe20008410000 */
[----:B------:R-:W-:-:S02]  /*7220*/  F2FP.BF16.F32.PACK_AB R114, R0, R114 ;  /* 0x000000720072723e */ /* 0x000fc400000010ff */
[----:B------:R-:W-:Y:S02]  /*7230*/  FSEL R129, R191, RZ, P5 ;  /* 0x000000ffbf817208 */ /* 0x000fe40002800000 */
[----:B------:R-:W-:Y:S02]  /*7240*/  LOP3.LUT P5, RZ, R172, 0xff000000, RZ, 0xc0, !PT ;  /* 0xff000000acff7812 */ /* 0x000fe400078ac0ff */
[----:B------:R-:W-:Y:S02]  /*7250*/  LOP3.LUT P4, RZ, R120, 0xff000000, RZ, 0xc0, !PT ;  /* 0xff00000078ff7812 */ /* 0x000fe4000788c0ff */
[C---:B------:R-:W-:Y:S02]  /*7260*/  FSEL R0, R112.reuse, RZ, P5 ;  /* 0x000000ff70007208 */ /* 0x040fe40002800000 */
[----:B------:R-:W-:Y:S02]  /*7270*/  FSEL R112, R112, RZ, P4 ;  /* 0x000000ff70707208 */ /* 0x000fe40002000000 */
[----:B------:R-:W-:Y:S01]  /*7280*/  F2FP.BF16.F32.PACK_AB R129, R0, R129 ;  /* 0x000000810081723e */ /* 0x000fe200000010ff */
[----:B------:R-:W-:Y:S01]  /*7290*/  FMUL.FTZ R0, R178, R194 ;  /* 0x000000c2b2007220 */ /* 0x000fe20000410000 */
[----:B------:R-:W-:-:S02]  /*72a0*/  LOP3.LUT P6, RZ, R120, 0xff00, RZ, 0xc0, !PT ;  /* 0x0000ff0078ff7812 */ /* 0x000fc400078cc0ff */
[----:B------:R-:W-:Y:S01]  /*72b0*/  LOP3.LUT P4, RZ, R172, 0xff, RZ, 0xc0, !PT ;  /* 0x000000ffacff7812 */ /* 0x000fe2000788c0ff */
[----:B------:R-:W-:Y:S01]  /*72c0*/  FMUL.FTZ R0, R0, UR6 ;  /* 0x0000000600007c20 */ /* 0x000fe20008410000 */
[----:B------:R-:W-:Y:S02]  /*72d0*/  LOP3.LUT P3, RZ, R120, 0xff, RZ, 0xc0, !PT ;  /* 0x000000ff78ff7812 */ /* 0x000fe4000786c0ff */
        /* <DEDUP_REMOVED lines=8> */
[----:B------:R-:W-:Y:S01]  /*7360*/  F2FP.BF16.F32.PACK_AB R112, R112, R0 ;  /* 0x000000007070723e */ /* 0x000fe200000010ff */
[----:B------:R-:W-:Y:S06]  /*7370*/  BRA `(.L_x_1425) ;  /* 0x0000000c00e87947 */ /* 0x000fec0003800000 */
.L_x_1422:
[----:B------:R-:W-:Y:S05]  /*7380*/  @!P1 BRA `(.L_x_1427) ;  /* 0x0000000800249947 */ /* 0x000fea0003800000 */
[----:B------:R-:W-:Y:S05]  /*7390*/  @!P2 BRA `(.L_x_1428) ;  /* 0x000000040018a947 */ /* 0x000fea0003800000 */
[----:B0-----:R-:W-:Y:S01]  /*73a0*/  PRMT R112, R43, 0x7632, R112 ;  /* 0x000076322b707816 */ /* 0x001fe20000000070 */
[-CC-:B------:R-:W-:Y:S01]  /*73b0*/  FFMA.FTZ R142, R210, R224.reuse, R223.reuse ;  /* 0x000000e0d28e7223 */ /* 0x180fe200000100df */
[----:B------:R-:W-:Y:S01]  /*73c0*/  PRMT R0, R42, 0x7632, R0 ;  /* 0x000076322a007816 */ /* 0x000fe20000000000 */
[-C--:B------:R-:W-:Y:S01]  /*73d0*/  FFMA.FTZ R143, R217, R224.reuse, R223 ;  /* 0x000000e0d98f7223 */ /* 0x080fe200000100df */
[----:B------:R-:W-:Y:S01]  /*73e0*/  SHF.L.U32 R112, R112, 0x10, RZ ;  /* 0x0000001070707819 */ /* 0x000fe200000006ff */
[----:B------:R-:W-:Y:S01]  /*73f0*/  FADD.FTZ R142, R126, -R142 ;  /* 0x8000008e7e8e7221 */ /* 0x000fe20000010000 */
[----:B------:R-:W-:Y:S01]  /*7400*/  SHF.L.U32 R0, R0, 0x10, RZ ;  /* 0x0000001000007819 */ /* 0x000fe200000006ff */
[----:B------:R-:W-:Y:S01]  /*7410*/  FADD.FTZ R143, R216, -R143 ;  /* 0x8000008fd88f7221 */ /* 0x000fe20000010000 */
[-CC-:B------:R-:W-:Y:S01]  /*7420*/  FFMA.FTZ R124, R124, R224.reuse, R223.reuse ;  /* 0x000000e07c7c7223 */ /* 0x180fe200000100df */
[-CC-:B------:R-:W-:Y:S01]  /*7430*/  FFMA.FTZ R113, R207, R224.reuse, R223.reuse ;  /* 0x000000e0cf717223 */ /* 0x180fe200000100df */
[----:B------:R-:W-:Y:S01]  /*7440*/  FFMA.FTZ R193, R193, R224, R223 ;  /* 0x000000e0c1c17223 */ /* 0x000fe200000100df */
[C---:B------:R-:W-:Y:S01]  /*7450*/  FFMA.FTZ R143, R178.reuse, R143, R112 ;  /* 0x0000008fb28f7223 */ /* 0x040fe20000010070 */
[----:B------:R-:W-:Y:S01]  /*7460*/  FFMA.FTZ R142, R178, R142, R0 ;  /* 0x0000008eb28e7223 */ /* 0x000fe20000010000 */
[----:B------:R-:W-:Y:S01]  /*7470*/  FADD.FTZ R125, R125, -R124 ;  /* 0x8000007c7d7d7221 */ /* 0x000fe20000010000 */
[----:B------:R-:W-:Y:S01]  /*7480*/  SHF.L.U32 R112, R43, 0x10, RZ ;  /* 0x000000102b707819 */ /* 0x000fe200000006ff */
[----:B------:R-:W-:Y:S01]  /*7490*/  FADD.FTZ R113, R206, -R113 ;  /* 0x80000071ce717221 */ /* 0x000fe20000010000 */
[----:B------:R-:W-:Y:S01]  /*74a0*/  SHF.L.U32 R0, R42, 0x10, RZ ;  /* 0x000000102a007819 */ /* 0x000fe200000006ff */
[----:B------:R-:W-:Y:S01]  /*74b0*/  FADD.FTZ R124, R192, -R193 ;  /* 0x800000c1c07c7221 */ /* 0x000fe20000010000 */
[----:B------:R-:W-:Y:S01]  /*74c0*/  ISETP.GE.U32.AND P3, PT, R120, RZ, PT ;  /* 0x000000ff7800720c */ /* 0x000fe20003f66070 */
[----:B------:R-:W-:Y:S01]  /*74d0*/  FMUL.FTZ R115, R143, UR6 ;  /* 0x000000068f737c20 */ /* 0x000fe20008410000 */
[----:B------:R-:W-:Y:S01]  /*74e0*/  FMUL.FTZ R114, R142, UR6 ;  /* 0x000000068e727c20 */ /* 0x000fe20008410000 */
[C---:B------:R-:W-:Y:S01]  /*74f0*/  FFMA.FTZ R124, R178.reuse, R124, R112 ;  /* 0x0000007cb27c7223 */ /* 0x040fe20000010070 */
[----:B------:R-:W-:Y:S01]  /*7500*/  FFMA.FTZ R113, R178, R113, R0 ;  /* 0x00000071b2717223 */ /* 0x000fe20000010000 */
[----:B------:R-:W-:Y:S01]  /*7510*/  LOP3.LUT P4, RZ, R121, 0xff0000, RZ, 0xc0, !PT ;  /* 0x00ff000079ff7812 */ /* 0x000fe2000788c0ff */
[-CC-:B------:R-:W-:Y:S01]  /*7520*/  FFMA.FTZ R190, R190, R224.reuse, R223.reuse ;  /* 0x000000e0bebe7223 */ /* 0x180fe200000100df */
[----:B------:R-:W-:Y:S01]  /*7530*/  FMUL.FTZ R112, R124, UR6 ;  /* 0x000000067c707c20 */ /* 0x000fe20008410000 */
[----:B------:R-:W-:Y:S01]  /*7540*/  FMUL.FTZ R0, R113, UR6 ;  /* 0x0000000671007c20 */ /* 0x000fe20008410000 */
[C---:B------:R-:W-:Y:S01]  /*7550*/  LOP3.LUT P5, RZ, R121.reuse, 0xff, RZ, 0xc0, !PT ;  /* 0x000000ff79ff7812 */ /* 0x040fe200078ac0ff */
[-CC-:B------:R-:W-:Y:S01]  /*7560*/  FFMA.FTZ R208, R208, R224.reuse, R223.reuse ;  /* 0x000000e0d0d07223 */ /* 0x180fe200000100df */
[----:B------:R-:W-:Y:S01]  /*7570*/  ISETP.GE.U32.AND.EX P3, PT, R121, 0x1000000, PT, P3 ;  /* 0x010000007900780c */ /* 0x000fe20003f66130 */
[----:B------:R-:W-:Y:S01]  /*7580*/  FFMA.FTZ R195, R195, R224, R223 ;  /* 0x000000e0c3c37223 */ /* 0x000fe200000100df */
[----:B------:R-:W-:Y:S01]  /*7590*/  LOP3.LUT P6, RZ, R121, 0xff00, RZ, 0xc0, !PT ;  /* 0x0000ff0079ff7812 */ /* 0x000fe200078cc0ff */
[----:B------:R-:W-:Y:S01]  /*75a0*/  FADD.FTZ R191, R191, -R190 ;  /* 0x800000bebfbf7221 */ /* 0x000fe20000010000 */
[----:B------:R-:W-:Y:S01]  /*75b0*/  FSEL R115, R115, RZ, P3 ;  /* 0x000000ff73737208 */ /* 0x000fe20001800000 */
[----:B------:R-:W-:Y:S01]  /*75c0*/  FADD.FTZ R209, R209, -R208 ;  /* 0x800000d0d1d17221 */ /* 0x000fe20000010000 */
[----:B------:R-:W-:Y:S01]  /*75d0*/  FSEL R112, R112, RZ, P4 ;  /* 0x000000ff70707208 */ /* 0x000fe20002000000 */
[----:B------:R-:W-:Y:S01]  /*75e0*/  FADD.FTZ R194, R194, -R195 ;  /* 0x800000c3c2c27221 */ /* 0x000fe20000010000 */
[----:B------:R-:W-:-:S02]  /*75f0*/  FSEL R0, R0, RZ, P5 ;  /* 0x000000ff00007208 */ /* 0x000fc40002800000 */
[----:B------:R-:W-:Y:S02]  /*7600*/  FSEL R114, R114, RZ, P6 ;  /* 0x000000ff72727208 */ /* 0x000fe40003000000 */
[C---:B------:R-:W-:Y:S02]  /*7610*/  LOP3.LUT P3, RZ, R120.reuse, 0xff0000, RZ, 0xc0, !PT ;  /* 0x00ff000078ff7812 */ /* 0x040fe4000786c0ff */
[C---:B------:R-:W-:Y:S02]  /*7620*/  LOP3.LUT P4, RZ, R120.reuse, 0xff000000, RZ, 0xc0, !PT ;  /* 0xff00000078ff7812 */ /* 0x040fe4000788c0ff */
[C---:B------:R-:W-:Y:S02]  /*7630*/  LOP3.LUT P5, RZ, R120.reuse, 0xff, RZ, 0xc0, !PT ;  /* 0x000000ff78ff7812 */ /* 0x040fe400078ac0ff */
[----:B------:R-:W-:Y:S02]  /*7640*/  LOP3.LUT P6, RZ, R120, 0xff00, RZ, 0xc0, !PT ;  /* 0x0000ff0078ff7812 */ /* 0x000fe400078cc0ff */
[----:B------:R-:W-:-:S02]  /*7650*/  PRMT R121, R41, 0x7632, R121 ;  /* 0x0000763229797816 */ /* 0x000fc40000000079 */
[----:B------:R-:W-:Y:S02]  /*7660*/  PRMT R120, R40, 0x7632, R120 ;  /* 0x0000763228787816 */ /* 0x000fe40000000078 */
[----:B------:R-:W-:Y:S02]  /*7670*/  SHF.L.U32 R121, R121, 0x10, RZ ;  /* 0x0000001079797819 */ /* 0x000fe400000006ff */
[----:B------:R-:W-:Y:S01]  /*7680*/  SHF.L.U32 R141, R41, 0x10, RZ ;  /* 0x00000010298d7819 */ /* 0x000fe200000006ff */
[----:B------:R-:W-:Y:S01]  /*7690*/  IMAD.U32 R120, R120, 0x10000, RZ ;  /* 0x0001000078787824 */ /* 0x000fe200078e00ff */
[----:B------:R-:W-:Y:S01]  /*76a0*/  SHF.L.U32 R140, R40, 0x10, RZ ;  /* 0x00000010288c7819 */ /* 0x000fe200000006ff */
[C---:B------:R-:W-:Y:S01]  /*76b0*/  FFMA.FTZ R209, R178.reuse, R209, R121 ;  /* 0x000000d1b2d17223 */ /* 0x040fe20000010079 */
[----:B------:R-:W-:Y:S01]  /*76c0*/  F2FP.BF16.F32.PACK_AB R115, R115, R112 ;  /* 0x000000707373723e */ /* 0x000fe200000010ff */
[C---:B------:R-:W-:Y:S01]  /*76d0*/  FFMA.FTZ R125, R178.reuse, R125, R120 ;  /* 0x0000007db27d7223 */ /* 0x040fe20000010078 */
[C---:B------:R-:W-:Y:S01]  /*76e0*/  FFMA.FTZ R141, R178.reuse, R191, R141 ;  /* 0x000000bfb28d7223 */ /* 0x040fe2000001008d */
[----:B------:R-:W-:Y:S01]  /*76f0*/  FFMA.FTZ R140, R178, R194, R140 ;  /* 0x000000c2b28c7223 */ /* 0x000fe2000001008c */
[----:B------:R-:W-:-:S02]  /*7700*/  F2FP.BF16.F32.PACK_AB R114, R114, R0 ;  /* 0x000000007272723e */ /* 0x000fc400000010ff */
[----:B------:R-:W-:Y:S01]  /*7710*/  FMUL.FTZ R0, R141, UR6 ;  /* 0x000000068d007c20 */ /* 0x000fe20008410000 */
[----:B------:R-:W-:Y:S01]  /*7720*/  FMUL.FTZ R112, R140, UR6 ;  /* 0x000000068c707c20 */ /* 0x000fe20008410000 */
[C---:B------:R-:W-:Y:S01]  /*7730*/  F2FP.BF16.F32.PACK_AB R141, R209.reuse, R141 ;  /* 0x0000008dd18d723e */ /* 0x040fe200000010ff */
[----:B------:R-:W-:Y:S01]  /*7740*/  FMUL.FTZ R209, R209, UR6 ;  /* 0x00000006d1d17c20 */ /* 0x000fe20008410000 */
[C---:B------:R-:W-:Y:S01]  /*7750*/  F2FP.BF16.F32.PACK_AB R140, R125.reuse, R140 ;  /* 0x0000008c7d8c723e */ /* 0x040fe200000010ff */
[----:B------:R-:W-:Y:S01]  /*7760*/  FMUL.FTZ R125, R125, UR6 ;  /* 0x000000067d7d7c20 */ /* 0x000fe20008410000 */
        /* <DEDUP_REMOVED lines=9> */
.L_x_1428:
[----:B0-----:R-:W-:Y:S01]  /*7800*/  PRMT R112, R43, 0x7632, R112 ;  /* 0x000076322b707816 */ /* 0x001fe20000000070 */
[-CC-:B------:R-:W-:Y:S01]  /*7810*/  FFMA.FTZ R217, R217, R224.reuse, R223.reuse ;  /* 0x000000e0d9d97223 */ /* 0x180fe200000100df */
[-CC-:B------:R-:W-:Y:S01]  /*7820*/  FFMA.FTZ R193, R193, R224.reuse, R223.reuse ;  /* 0x000000e0c1c17223 */ /* 0x180fe200000100df */
[----:B------:R-:W-:Y:S01]  /*7830*/  SHF.L.U32 R113, R43, 0x10, RZ ;  /* 0x000000102b717819 */ /* 0x000fe200000006ff */
[-C--:B------:R-:W-:Y:S01]  /*7840*/  FFMA.FTZ R207, R207, R224.reuse, R223 ;  /* 0x000000e0cfcf7223 */ /* 0x080fe200000100df */
[----:B------:R-:W-:Y:S01]  /*7850*/  SHF.L.U32 R112, R112, 0x10, RZ ;  /* 0x0000001070707819 */ /* 0x000fe200000006ff */
[----:B------:R-:W-:Y:S01]  /*7860*/  FADD.FTZ R217, R216, -R217 ;  /* 0x800000d9d8d97221 */ /* 0x000fe20000010000 */
[----:B------:R-:W-:Y:S01]  /*7870*/  PRMT R0, R42, 0x7632, R0 ;  /* 0x000076322a007816 */ /* 0x000fe20000000000 */
[----:B------:R-:W-:Y:S01]  /*7880*/  FADD.FTZ R193, R192, -R193 ;  /* 0x800000c1c0c17221 */ /* 0x000fe20000010000 */
[-C--:B------:R-:W-:Y:S01]  /*7890*/  FFMA.FTZ R210, R210, R224.reuse, R223 ;  /* 0x000000e0d2d27223 */ /* 0x080fe200000100df */
[----:B------:R-:W-:Y:S01]  /*78a0*/  FFMA.FTZ R112, R178, R217, R112 ;  /* 0x000000d9b2707223 */ /* 0x000fe20000010070 */
[----:B------:R-:W-:Y:S01]  /*78b0*/  SHF.L.U32 R0, R0, 0x10, RZ ;  /* 0x0000001000007819 */ /* 0x000fe200000006ff */
[----:B------:R-:W-:Y:S01]  /*78c0*/  FFMA.FTZ R113, R178, R193, R113 ;  /* 0x000000c1b2717223 */ /* 0x000fe20000010071 */
[----:B------:R-:W-:Y:S01]  /*78d0*/  FADD.FTZ R207, R206, -R207 ;  /* 0x800000cfcecf7221 */ /* 0x000fe20000010000 */
[----:B------:R-:W-:Y:S01]  /*78e0*/  FADD.FTZ R210, R126, -R210 ;  /* 0x800000d27ed27221 */ /* 0x000fe20000010000 */
[----:B------:R-:W-:Y:S01]  /*78f0*/  IMAD.U32 R114, R42, 0x10000, RZ ;  /* 0x000100002a727824 */ /* 0x000fe200078e00ff */
[----:B------:R-:W-:Y:S01]  /*7900*/  ISETP.GE.U32.AND P3, PT, R120, RZ, PT ;  /* 0x000000ff7800720c */ /* 0x000fe20003f66070 */
[----:B------:R-:W-:Y:S01]  /*7910*/  FFMA.FTZ R124, R124, R224, R223 ;  /* 0x000000e07c7c7223 */ /* 0x000fe200000100df */
[----:B------:R-:W-:Y:S01]  /*7920*/  PRMT R115, R40, 0x7632, R115 ;  /* 0x0000763228737816 */ /* 0x000fe20000000073 */
[----:B------:R-:W-:Y:S01]  /*7930*/  FMUL.FTZ R112, R112, UR6 ;  /* 0x0000000670707c20 */ /* 0x000fe20008410000 */
[----:B------:R-:W-:Y:S01]  /*7940*/  FMUL.FTZ R113, R113, UR6 ;  /* 0x0000000671717c20 */ /* 0x000fe20008410000 */
[C---:B------:R-:W-:Y:S01]  /*7950*/  FFMA.FTZ R0, R178.reuse, R210, R0 ;  /* 0x000000d2b2007223 */ /* 0x040fe20000010000 */
[----:B------:R-:W-:Y:S01]  /*7960*/  FFMA.FTZ R114, R178, R207, R114 ;  /* 0x000000cfb2727223 */ /* 0x000fe20000010072 */
[----:B------:R-:W-:Y:S01]  /*7970*/  LOP3.LUT P4, RZ, R121, 0xff0000, RZ, 0xc0, !PT ;  /* 0x00ff000079ff7812 */ /* 0x000fe2000788c0ff */
[----:B------:R-:W-:Y:S01]  /*7980*/  FADD.FTZ R124, R125, -R124 ;  /* 0x8000007c7d7c7221 */ /* 0x000fe20000010000 */
[----:B------:R-:W-:Y:S01]  /*7990*/  ISETP.GE.U32.AND.EX P3, PT, R121, 0x1000000, PT, P3 ;  /* 0x010000007900780c */ /* 0x000fe20003f66130 */
[----:B------:R-:W-:Y:S01]  /*79a0*/  FMUL.FTZ R114, R114, UR6 ;  /* 0x0000000672727c20 */ /* 0x000fe20008410000 */
[----:B------:R-:W-:Y:S01]  /*79b0*/  SHF.L.U32 R115, R115, 0x10, RZ ;  /* 0x0000001073737819 */ /* 0x000fe200000006ff */
[----:B------:R-:W-:Y:S01]  /*79c0*/  FMUL.FTZ R0, R0, UR6 ;  /* 0x0000000600007c20 */ /* 0x000fe20008410000 */
[----:B------:R-:W-:Y:S01]  /*79d0*/  FSEL R112, R112, RZ, P3 ;  /* 0x000000ff70707208 */ /* 0x000fe20001800000 */
[----:B------:R-:W-:Y:S01]  /*79e0*/  FFMA.FTZ R190, R190, R224, R223 ;  /* 0x000000e0bebe7223 */ /* 0x000fe200000100df */
[----:B------:R-:W-:Y:S01]  /*79f0*/  FSEL R113, R113, RZ, P4 ;  /* 0x000000ff71717208 */ /* 0x000fe20002000000 */
[----:B------:R-:W-:Y:S01]  /*7a00*/  FFMA.FTZ R124, R178, R124, R115 ;  /* 0x0000007cb27c7223 */ /* 0x000fe20000010073 */
[----:B------:R-:W-:Y:S01]  /*7a10*/  LOP3.LUT P5, RZ, R121, 0xff, RZ, 0xc0, !PT ;  /* 0x000000ff79ff7812 */ /* 0x000fe200078ac0ff */
[----:B------:R-:W-:Y:S01]  /*7a20*/  FADD.FTZ R190, R191, -R190 ;  /* 0x800000bebfbe7221 */ /* 0x000fe20000010000 */
[----:B------:R-:W-:Y:S01]  /*7a30*/  LOP3.LUT P6, RZ, R121, 0xff00, RZ, 0xc0, !PT ;  /* 0x0000ff0079ff7812 */ /* 0x000fe200078cc0ff */
[-CC-:B------:R-:W-:Y:S01]  /*7a40*/  FFMA.FTZ R208, R208, R224.reuse, R223.reuse ;  /* 0x000000e0d0d07223 */ /* 0x180fe200000100df */
[----:B------:R-:W-:Y:S01]  /*7a50*/  F2FP.BF16.F32.PACK_AB R115, R112, R113 ;  /* 0x000000717073723e */ /* 0x000fe200000010ff */
[----:B------:R-:W-:Y:S01]  /*7a60*/  FFMA.FTZ R195, R195, R224, R223 ;  /* 0x000000e0c3c37223 */ /* 0x000fe200000100df */
[----:B------:R-:W-:Y:S01]  /*7a70*/  FSEL R114, R114, RZ, P5 ;  /* 0x000000ff72727208 */ /* 0x000fe20002800000 */
[----:B------:R-:W-:Y:S01]  /*7a80*/  FADD.FTZ R208, R209, -R208 ;  /* 0x800000d0d1d07221 */ /* 0x000fe20000010000 */
[----:B------:R-:W-:Y:S01]  /*7a90*/  FSEL R0, R0, RZ, P6 ;  /* 0x000000ff00007208 */ /* 0x000fe20003000000 */
[----:B------:R-:W-:Y:S01]  /*7aa0*/  FADD.FTZ R195, R194, -R195 ;  /* 0x800000c3c2c37221 */ /* 0x000fe20000010000 */
[----:B------:R-:W-:Y:S01]  /*7ab0*/  SHF.L.U32 R112, R41, 0x10, RZ ;  /* 0x0000001029707819 */ /* 0x000fe200000006ff */
[----:B------:R-:W-:Y:S01]  /*7ac0*/  FMUL.FTZ R124, R124, UR6 ;  /* 0x000000067c7c7c20 */ /* 0x000fe20008410000 */
[----:B------:R-:W-:-:S02]  /*7ad0*/  LOP3.LUT P3, RZ, R120, 0xff0000, RZ, 0xc0, !PT ;  /* 0x00ff000078ff7812 */ /* 0x000fc4000786c0ff */
[----:B------:R-:W-:Y:S01]  /*7ae0*/  LOP3.LUT P4, RZ, R120, 0xff000000, RZ, 0xc0, !PT ;  /* 0xff00000078ff7812 */ /* 0x000fe2000788c0ff */
[----:B------:R-:W-:Y:S01]  /*7af0*/  FFMA.FTZ R190, R178, R190, R112 ;  /* 0x000000beb2be7223 */ /* 0x000fe20000010070 */
[C---:B------:R-:W-:Y:S02]  /*7b00*/  LOP3.LUT P5, RZ, R120.reuse, 0xff, RZ, 0xc0, !PT ;  /* 0x000000ff78ff7812 */ /* 0x040fe400078ac0ff */
[----:B------:R-:W-:Y:S01]  /*7b10*/  LOP3.LUT P6, RZ, R120, 0xff00, RZ, 0xc0, !PT ;  /* 0x0000ff0078ff7812 */ /* 0x000fe200078cc0ff */
[----:B------:R-:W-:Y:S01]  /*7b20*/  FMUL.FTZ R190, R190, UR6 ;  /* 0x00000006bebe7c20 */ /* 0x000fe20008410000 */
[----:B------:R-:W-:Y:S02]  /*7b30*/  PRMT R120, R41, 0x7632, R120 ;  /* 0x0000763229787816 */ /* 0x000fe40000000078 */
[----:B------:R-:W-:Y:S02]  /*7b40*/  SHF.L.U32 R112, R40, 0x10, RZ ;  /* 0x0000001028707819 */ /* 0x000fe400000006ff */
[----:B------:R-:W-:-:S02]  /*7b50*/  SHF.L.U32 R120, R120, 0x10, RZ ;  /* 0x0000001078787819 */ /* 0x000fc400000006ff */
[----:B------:R-:W-:Y:S01]  /*7b60*/  FSEL R113, R190, RZ, P3 ;  /* 0x000000ffbe717208 */ /* 0x000fe20001800000 */
[----:B------:R-:W-:Y:S01]  /*7b70*/  FFMA.FTZ R112, R178, R195, R112 ;  /* 0x000000c3b2707223 */ /* 0x000fe20000010070 */
[----:B------:R-:W-:Y:S01]  /*7b80*/  FSEL R124, R124, RZ, P6 ;  /* 0x000000ff7c7c7208 */ /* 0x000fe20003000000 */
[----:B------:R-:W-:Y:S01]  /*7b90*/  FFMA.FTZ R120, R178, R208, R120 ;  /* 0x000000d0b2787223 */ /* 0x000fe20000010078 */
[----:B------:R-:W-:Y:S01]  /*7ba0*/  F2FP.BF16.F32.PACK_AB R114, R0, R114 ;  /* 0x000000720072723e */ /* 0x000fe200000010ff */
[----:B------:R-:W-:Y:S02]  /*7bb0*/  FMUL.FTZ R112, R112, UR6 ;  /* 0x0000000670707c20 */ /* 0x000fe40008410000 */
[----:B------:R-:W-:-:S03]  /*7bc0*/  FMUL.FTZ R120, R120, UR6 ;  /* 0x0000000678787c20 */ /* 0x000fc60008410000 */
[----:B------:R-:W-:Y:S02]  /*7bd0*/  FSEL R112, R112, RZ, P5 ;  /* 0x000000ff70707208 */ /* 0x000fe40002800000 */
[----:B------:R-:W-:Y:S02]  /*7be0*/  FSEL R120, R120, RZ, P4 ;  /* 0x000000ff78787208 */ /* 0x000fe40002000000 */
[----:B------:R-:W-:Y:S02]  /*7bf0*/  F2FP.BF16.F32.PACK_AB R112, R124, R112 ;  /* 0x000000707c70723e */ /* 0x000fe400000010ff */
[----:B------:R-:W-:Y:S01]  /*7c00*/  F2FP.BF16.F32.PACK_AB R113, R120, R113 ;  /* 0x000000717871723e */ /* 0x000fe200000010ff */
[----:B------:R-:W-:Y:S06]  /*7c10*/  BRA `(.L_x_1425) ;  /* 0x0000000400c07947 */ /* 0x000fec0003800000 */
.L_x_1427:
[----:B------:R-:W-:Y:S05]  /*7c20*/  @!P2 BRA `(.L_x_1429) ;  /* 0x0000000000e8a947 */ /* 0x000fea0003800000 */
        /* <DEDUP_REMOVED lines=8> */
[C---:B------:R-:W-:Y:S01]  /*7cb0*/  FMUL.FTZ R142, R178.reuse, R142 ;  /* 0x0000008eb28e7220 */ /* 0x040fe20000410000 */
[C---:B------:R-:W-:Y:S01]  /*7cc0*/  FMUL.FTZ R126, R178.reuse, R126 ;  /* 0x0000007eb27e7220 */ /* 0x040fe20000410000 */
[C---:B------:R-:W-:Y:S01]  /*7cd0*/  FMUL.FTZ R113, R178.reuse, R113 ;  /* 0x00000071b2717220 */ /* 0x040fe20000410000 */
[----:B------:R-:W-:Y:S01]  /*7ce0*/  FMUL.FTZ R143, R178, R143 ;  /* 0x0000008fb28f7220 */ /* 0x000fe20000410000 */
[----:B------:R-:W-:Y:S01]  /*7cf0*/  ISETP.GE.U32.AND P3, PT, R120, RZ, PT ;  /* 0x000000ff7800720c */ /* 0x000fe20003f66070 */
[-CC-:B------:R-:W-:Y:S01]  /*7d00*/  FFMA.FTZ R124, R124, R224.reuse, R223.reuse ;  /* 0x000000e07c7c7223 */ /* 0x180fe200000100df */
[-CC-:B------:R-:W-:Y:S01]  /*7d10*/  FFMA.FTZ R190, R190, R224.reuse, R223.reuse ;  /* 0x000000e0bebe7223 */ /* 0x180fe200000100df */
[-CC-:B------:R-:W-:Y:S01]  /*7d20*/  FFMA.FTZ R208, R208, R224.reuse, R223.reuse ;  /* 0x000000e0d0d07223 */ /* 0x180fe200000100df */
[----:B------:R-:W-:Y:S01]  /*7d30*/  FFMA.FTZ R195, R195, R224, R223 ;  /* 0x000000e0c3c37223 */ /* 0x000fe200000100df */
[----:B------:R-:W-:Y:S01]  /*7d40*/  FMUL.FTZ R115, R143, UR6 ;  /* 0x000000068f737c20 */ /* 0x000fe20008410000 */
[----:B------:R-:W-:Y:S01]  /*7d50*/  FMUL.FTZ R112, R113, UR6 ;  /* 0x0000000671707c20 */ /* 0x000fe20008410000 */
[----:B------:R-:W-:Y:S01]  /*7d60*/  FMUL.FTZ R114, R142, UR6 ;  /* 0x000000068e727c20 */ /* 0x000fe20008410000 */
[----:B------:R-:W-:Y:S01]  /*7d70*/  FMUL.FTZ R0, R126, UR6 ;  /* 0x000000067e007c20 */ /* 0x000fe20008410000 */
[----:B------:R-:W-:Y:S01]  /*7d80*/  LOP3.LUT P4, RZ, R121, 0xff0000, RZ, 0xc0, !PT ;  /* 0x00ff000079ff7812 */ /* 0x000fe2000788c0ff */
[----:B------:R-:W-:Y:S01]  /*7d90*/  FADD.FTZ R125, R125, -R124 ;  /* 0x8000007c7d7d7221 */ /* 0x000fe20000010000 */
[----:B------:R-:W-:Y:S01]  /*7da0*/  LOP3.LUT P6, RZ, R121, 0xff, RZ, 0xc0, !PT ;  /* 0x000000ff79ff7812 */ /* 0x000fe200078cc0ff */
[----:B------:R-:W-:Y:S01]  /*7db0*/  FADD.FTZ R191, R191, -R190 ;  /* 0x800000bebfbf7221 */ /* 0x000fe20000010000 */
[----:B------:R-:W-:Y:S01]  /*7dc0*/  LOP3.LUT P5, RZ, R121, 0xff00, RZ, 0xc0, !PT ;  /* 0x0000ff0079ff7812 */ /* 0x000fe200078ac0ff */
[----:B------:R-:W-:Y:S01]  /*7dd0*/  FADD.FTZ R209, R209, -R208 ;  /* 0x800000d0d1d17221 */ /* 0x000fe20000010000 */
[----:B------:R-:W-:Y:S01]  /*7de0*/  ISETP.GE.U32.AND.EX P3, PT, R121, 0x1000000, PT, P3 ;  /* 0x010000007900780c */ /* 0x000fe20003f66130 */
        /* <DEDUP_REMOVED lines=9> */
[----:B------:R-:W-:-:S02]  /*7e80*/  F2FP.BF16.F32.PACK_AB R115, R115, R112 ;  /* 0x000000707373723e */ /* 0x000fc400000010ff */
[----:B------:R-:W-:Y:S01]  /*7e90*/  F2FP.BF16.F32.PACK_AB R114, R0, R114 ;  /* 0x000000720072723e */ /* 0x000fe200000010ff */
[----:B------:R-:W-:Y:S01]  /*7ea0*/  FMUL.FTZ R0, R141, UR6 ;  /* 0x000000068d007c20 */ /* 0x000fe20008410000 */
[----:B------:R-:W-:Y:S01]  /*7eb0*/  FMUL.FTZ R112, R140, UR6 ;  /* 0x000000068c707c20 */ /* 0x000fe20008410000 */
[C---:B------:R-:W-:Y:S01]  /*7ec0*/  F2FP.BF16.F32.PACK_AB R141, R209.reuse, R141 ;  /* 0x0000008dd18d723e */ /* 0x040fe200000010ff */
[----:B------:R-:W-:Y:S01]  /*7ed0*/  FMUL.FTZ R209, R209, UR6 ;  /* 0x00000006d1d17c20 */ /* 0x000fe20008410000 */
[C---:B------:R-:W-:Y:S01]  /*7ee0*/  F2FP.BF16.F32.PACK_AB R140, R125.reuse, R140 ;  /* 0x0000008c7d8c723e */ /* 0x040fe200000010ff */
[----:B------:R-:W-:Y:S01]  /*7ef0*/  FMUL.FTZ R125, R125, UR6 ;  /* 0x000000067d7d7c20 */ /* 0x000fe20008410000 */
[C---:B------:R-:W-:Y:S02]  /*7f00*/  LOP3.LUT P3, RZ, R120.reuse, 0xff0000, RZ, 0xc0, !PT ;  /* 0x00ff000078ff7812 */ /* 0x040fe4000786c0ff */
[C---:B------:R-:W-:Y:S02]  /*7f10*/  LOP3.LUT P4, RZ, R120.reuse, 0xff000000, RZ, 0xc0, !PT ;  /* 0xff00000078ff7812 */ /* 0x040fe4000788c0ff */
        /* <DEDUP_REMOVED lines=9> */
[----:B------:R-:W-:Y:S01]  /*7fb0*/  F2FP.BF16.F32.PACK_AB R112, R125, R112 ;  /* 0x000000707d70723e */ /* 0x000fe200000010ff */
[----:B------:R-:W-:Y:S06]  /*7fc0*/  BRA `(.L_x_1425) ;  /* 0x0000000000d47947 */ /* 0x000fec0003800000 */
.L_x_1429:
        /* <DEDUP_REMOVED lines=25> */
[C---:B------:R-:W-:Y:S01]  /*8160*/  LOP3.LUT P4, RZ, R121.reuse, 0xff0000, RZ, 0xc0, !PT ;  /* 0x00ff000079ff7812 */ /* 0x040fe2000788c0ff */
[C---:B------:R-:W-:Y:S01]  /*8170*/  FMUL.FTZ R191, R178.reuse, R191 ;  /* 0x000000bfb2bf7220 */ /* 0x040fe20000410000 */
[C---:B------:R-:W-:Y:S01]  /*8180*/  LOP3.LUT P6, RZ, R121.reuse, 0xff, RZ, 0xc0, !PT ;  /* 0x000000ff79ff7812 */ /* 0x040fe200078cc0ff */
[C---:B------:R-:W-:Y:S01]  /*8190*/  FMUL.FTZ R209, R178.reuse, R209 ;  /* 0x000000d1b2d17220 */ /* 0x040fe20000410000 */
[C---:B------:R-:W-:Y:S01]  /*81a0*/  LOP3.LUT P5, RZ, R121.reuse, 0xff00, RZ, 0xc0, !PT ;  /* 0x0000ff0079ff7812 */ /* 0x040fe200078ac0ff */
[C---:B------:R-:W-:Y:S01]  /*81b0*/  FMUL.FTZ R125, R178.reuse, R125 ;  /* 0x0000007db27d7220 */ /* 0x040fe20000410000 */
        /* <DEDUP_REMOVED lines=14> */
[----:B0-----:R-:W-:Y:S02]  /*82a0*/  FSEL R113, R191, RZ, P3 ;  /* 0x000000ffbf717208 */ /* 0x001fe40001800000 */
[----:B------:R-:W-:Y:S02]  /*82b0*/  FSEL R209, R209, RZ, P4 ;  /* 0x000000ffd1d17208 */ /* 0x000fe40002000000 */
[----:B------:R-:W-:-:S02]  /*82c0*/  FSEL R112, R125, RZ, P6 ;  /* 0x000000ff7d707208 */ /* 0x000fc40003000000 */
[----:B------:R-:W-:Y:S02]  /*82d0*/  FSEL R194, R194, RZ, P5 ;  /* 0x000000ffc2c27208 */ /* 0x000fe40002800000 */
[----:B------:R-:W-:Y:S02]  /*82e0*/  F2FP.BF16.F32.PACK_AB R115, R0, R115 ;  /* 0x000000730073723e */ /* 0x000fe400000010ff */
[----:B------:R-:W-:Y:S02]  /*82f0*/  F2FP.BF16.F32.PACK_AB R114, R210, R114 ;  /* 0x00000072d272723e */ /* 0x000fe400000010ff */
[----:B------:R-:W-:Y:S02]  /*8300*/  F2FP.BF16.F32.PACK_AB R113, R209, R113 ;  /* 0x00000071d171723e */ /* 0x000fe400000010ff */
[----:B------:R-:W-:-:S07]  /*8310*/  F2FP.BF16.F32.PACK_AB R112, R112, R194 ;  /* 0x000000c27070723e */ /* 0x000fce00000010ff */
.L_x_1425:
[----:B------:R-:W0:Y:S02]  /*8320*/  @P2 LDC.64 R120, c[0x0][0x478] ;  /* 0x00011e00ff782b82 */ /* 0x000e240000000a00 */
[----:B0-----:R-:W-:-:S05]  /*8330*/  @P2 IMAD.WIDE.U32 R120, R179, 0x10, R120 ;  /* 0x00000010b3782825 */ /* 0x001fca00078e0078 */
[----:B------:R0:W-:Y:S02]  /*8340*/  @P2 STG.E.128 desc[UR10][R120.64], R140 ;  /* 0x0000008c78002986 */ /* 0x0001e4000c101d0a */
[----:B0-----:R-:W-:-:S05]  /*8350*/  MOV R120, 0x10 ;  /* 0x0000001000787802 */ /* 0x001fca0000000f00 */
        /* <DEDUP_REMOVED lines=12> */
[-C--:B0-----:R-:W-:Y:S01]  /*8420*/  FFMA.FTZ R113, R213, R224.reuse, R223 ;  /* 0x000000e0d5717223 */ /* 0x081fe200000100df */
[----:B------:R-:W-:Y:S01]  /*8430*/  FADD.FTZ R139, R135, -R139 ;  /* 0x8000008b878b7221 */ /* 0x000fe20000010000 */
[----:B------:R-:W-:Y:S02]  /*8440*/  IMAD.U32 R0, R0, 0x10000, RZ ;  /* 0x0001000000007824 */ /* 0x000fe400078e00ff */
[----:B------:R-:W-:Y:S01]  /*8450*/  FADD.FTZ R211, R127, -R211 ;  /* 0x800000d37fd37221 */ /* 0x000fe20000010000 */
[----:B------:R-:W-:Y:S01]  /*8460*/  ISETP.GE.U32.AND P3, PT, R174, RZ, PT ;  /* 0x000000ffae00720c */ /* 0x000fe20003f66070 */
[-C--:B------:R-:W-:Y:S01]  /*8470*/  FFMA.FTZ R138, R138, R224.reuse, R223 ;  /* 0x000000e08a8a7223 */ /* 0x080fe200000100df */
[C---:B------:R-:W-:Y:S01]  /*8480*/  FFMA.FTZ R0, R178.reuse, R139, R0 ;  /* 0x0000008bb2007223 */ /* 0x040fe20000010000 */
[----:B------:R-:W-:Y:S01]  /*8490*/  FFMA.FTZ R143, R178, R211, R143 ;  /* 0x000000d3b28f7223 */ /* 0x000fe2000001008f */
[C---:B------:R-:W-:Y:S01]  /*84a0*/  LOP3.LUT P5, RZ, R175.reuse, 0xff0000, RZ, 0xc0, !PT ;  /* 0x00ff0000afff7812 */ /* 0x040fe200078ac0ff */
[----:B------:R-:W-:Y:S01]  /*84b0*/  FADD.FTZ R113, R212, -R113 ;  /* 0x80000071d4717221 */ /* 0x000fe20000010000 */
[----:B------:R-:W-:Y:S01]  /*84c0*/  ISETP.GE.U32.AND.EX P3, PT, R175, 0x1000000, PT, P3 ;  /* 0x01000000af00780c */ /* 0x000fe20003f66130 */
[----:B------:R-:W-:Y:S01]  /*84d0*/  FMUL.FTZ R115, R143, UR6 ;  /* 0x000000068f737c20 */ /* 0x000fe20008410000 */
[C---:B------:R-:W-:Y:S01]  /*84e0*/  F2FP.BF16.F32.PACK_AB R143, R0.reuse, R143 ;  /* 0x0000008f008f723e */ /* 0x040fe200000010ff */
[----:B------:R-:W-:Y:S01]  /*84f0*/  FMUL.FTZ R0, R0, UR6 ;  /* 0x0000000600007c20 */ /* 0x000fe20008410000 */
[----:B------:R-:W-:Y:S01]  /*8500*/  PRMT R142, R38, 0x7632, R142 ;  /* 0x00007632268e7816 */ /* 0x000fe2000000008e */
[----:B------:R-:W-:Y:S01]  /*8510*/  FADD.FTZ R138, R134, -R138 ;  /* 0x8000008a868a7221 */ /* 0x000fe20000010000 */
[----:B------:R-:W-:Y:S01]  /*8520*/  FSEL R131, R115, RZ, P5 ;  /* 0x000000ff73837208 */ /* 0x000fe20002800000 */
[-C--:B------:R-:W-:Y:S01]  /*8530*/  FFMA.FTZ R215, R215, R224.reuse, R223 ;  /* 0x000000e0d7d77223 */ /* 0x080fe200000100df */
[----:B------:R-:W-:Y:S01]  /*8540*/  FSEL R112, R0, RZ, P3 ;  /* 0x000000ff00707208 */ /* 0x000fe20001800000 */
[----:B------:R-:W-:Y:S01]  /*8550*/  IMAD.U32 R141, R37, 0x10000, RZ ;  /* 0x00010000258d7824 */ /* 0x000fe200078e00ff */
[----:B------:R-:W-:Y:S01]  /*8560*/  SHF.L.U32 R142, R142, 0x10, RZ ;  /* 0x000000108e8e7819 */ /* 0x000fe200000006ff */
[----:B------:R-:W-:Y:S01]  /*8570*/  FADD.FTZ R214, R214, -R215 ;  /* 0x800000d7d6d67221 */ /* 0x000fe20000010000 */
[----:B------:R-:W-:Y:S01]  /*8580*/  F2FP.BF16.F32.PACK_AB R131, R112, R131 ;  /* 0x000000837083723e */ /* 0x000fe200000010ff */
        /* <DEDUP_REMOVED lines=9> */
[----:B------:R-:W-:Y:S01]  /*8620*/  FSEL R115, R115, RZ, P5 ;  /* 0x000000ff73737208 */ /* 0x000fe20002800000 */
[----:B------:R-:W-:Y:S01]  /*8630*/  FMUL.FTZ R112, R113, UR6 ;  /* 0x0000000671707c20 */ /* 0x000fe20008410000 */
[----:B------:R-:W-:Y:S01]  /*8640*/  FSEL R0, R0, RZ, P3 ;  /* 0x000000ff00007208 */ /* 0x000fe20001800000 */
[----:B------:R-:W-:Y:S01]  /*8650*/  FMUL.FTZ R129, R141, UR6 ;  /* 0x000000068d817c20 */ /* 0x000fe20008410000 */
        /* <DEDUP_REMOVED lines=10> */
[----:B------:R-:W-:-:S02]  /*8700*/  F2FP.BF16.F32.PACK_AB R115, R0, R115 ;  /* 0x000000730073723e */ /* 0x000fc400000010ff */
        /* <DEDUP_REMOVED lines=40> */
.L_x_1432:
        /* <DEDUP_REMOVED lines=9> */
[----:B------:R-:W-:Y:S01]  /*8a20*/  FFMA.FTZ R213, R213, R224, R223 ;  /* 0x000000e0d5d57223 */ /* 0x000fe200000100df */
[----:B------:R-:W-:Y:S01]  /*8a30*/  FFMA.FTZ R112, R178, R112, R0 ;  /* 0x00000070b2707223 */ /* 0x000fe20000010000 */
[----:B------:R-:W-:Y:S01]  /*8a40*/  SHF.L.U32 R0, R39, 0x10, RZ ;  /* 0x0000001027007819 */ /* 0x000fe200000006ff */
[----:B------:R-:W-:Y:S01]  /*8a50*/  FADD.FTZ R113, R135, -R113 ;  /* 0x8000007187717221 */ /* 0x000fe20000010000 */
[----:B------:R-:W-:Y:S01]  /*8a60*/  PRMT R114, R38, 0x7632, R114 ;  /* 0x0000763226727816 */ /* 0x000fe20000000072 */
[----:B------:R-:W-:Y:S01]  /*8a70*/  FFMA.FTZ R138, R138, R224, R223 ;  /* 0x000000e08a8a7223 */ /* 0x000fe200000100df */
[----:B------:R-:W-:Y:S01]  /*8a80*/  FADD.FTZ R213, R212, -R213 ;  /* 0x800000d5d4d57221 */ /* 0x000fe20000010000 */
[----:B------:R-:W-:Y:S01]  /*8a90*/  FFMA.FTZ R127, R178, R127, R0 ;  /* 0x0000007fb27f7223 */ /* 0x000fe20000010000 */
[----:B------:R-:W-:Y:S01]  /*8aa0*/  SHF.L.U32 R114, R114, 0x10, RZ ;  /* 0x0000001072727819 */ /* 0x000fe200000006ff */
[----:B------:R-:W-:Y:S01]  /*8ab0*/  FFMA.FTZ R113, R178, R113, R115 ;  /* 0x00000071b2717223 */ /* 0x000fe20000010073 */
[----:B------:R-:W-:-:S02]  /*8ac0*/  IMAD.U32 R130, R38, 0x10000, RZ ;  /* 0x0001000026827824 */ /* 0x000fc400078e00ff */
[----:B------:R-:W-:Y:S01]  /*8ad0*/  FADD.FTZ R120, R134, -R138 ;  /* 0x8000008a86787221 */ /* 0x000fe20000010000 */
[----:B------:R-:W-:Y:S01]  /*8ae0*/  ISETP.GE.U32.AND P3, PT, R118, RZ, PT ;  /* 0x000000ff7600720c */ /* 0x000fe20003f66070 */
[----:B------:R-:W-:Y:S01]  /*8af0*/  FFMA.FTZ R215, R215, R224, R223 ;  /* 0x000000e0d7d77223 */ /* 0x000fe200000100df */
        /* <DEDUP_REMOVED lines=9> */
[----:B------:R-:W-:Y:S01]  /*8b90*/  ISETP.GE.U32.AND.EX P3, PT, R119, 0x1000000, PT, P3 ;  /* 0x010000007700780c */ /* 0x000fe20003f66130 */
        /* <DEDUP_REMOVED lines=13> */
[----:B------:R-:W-:Y:S01]  /*8c70*/  LOP3.LUT P3, RZ, R119, 0xff00, RZ, 0xc0, !PT ;  /* 0x0000ff0077ff7812 */ /* 0x000fe2000786c0ff */
[----:B------:R-:W-:Y:S01]  /*8c80*/  FADD.FTZ R136, R136, -R218 ;  /* 0x800000da88887221 */ /* 0x000fe20000010000 */
[----:B------:R-:W-:-:S02]  /*8c90*/  ISETP.GE.U32.AND.EX P4, PT, R175, 0x1000000, PT, P4 ;  /* 0x01000000af00780c */ /* 0x000fc40003f86140 */
[C---:B------:R-:W-:Y:S02]  /*8ca0*/  FSEL R119, R130.reuse, RZ, P6 ;  /* 0x000000ff82777208 */ /* 0x040fe40003000000 */
[----:B------:R-:W-:Y:S02]  /*8cb0*/  FSEL R130, R130, RZ, P5 ;  /* 0x000000ff82827208 */ /* 0x000fe40002800000 */
[----:B------:R-:W-:Y:S02]  /*8cc0*/  FSEL R114, R120, RZ, P3 ;  /* 0x000000ff78727208 */ /* 0x000fe40001800000 */
[----:B------:R-:W-:Y:S02]  /*8cd0*/  FSEL R124, R113, RZ, P4 ;  /* 0x000000ff717c7208 */ /* 0x000fe40002000000 */
[C---:B------:R-:W-:Y:S02]  /*8ce0*/  LOP3.LUT P5, RZ, R174.reuse, 0xff0000, RZ, 0xc0, !PT ;  /* 0x00ff0000aeff7812 */ /* 0x040fe400078ac0ff */
[----:B------:R-:W-:-:S02]  /*8cf0*/  LOP3.LUT P3, RZ, R174, 0xff000000, RZ, 0xc0, !PT ;  /* 0xff000000aeff7812 */ /* 0x000fc4000786c0ff */
[----:B------:R-:W-:Y:S02]  /*8d00*/  LOP3.LUT P4, RZ, R175, 0xff00, RZ, 0xc0, !PT ;  /* 0x0000ff00afff7812 */ /* 0x000fe4000788c0ff */
[----:B------:R-:W-:Y:S02]  /*8d10*/  FSEL R113, R0, RZ, P5 ;  /* 0x000000ff00717208 */ /* 0x000fe40002800000 */
[----:B------:R-:W-:Y:S02]  /*8d20*/  FSEL R129, R112, RZ, P3 ;  /* 0x000000ff70817208 */ /* 0x000fe40001800000 */
[----:B------:R-:W-:Y:S02]  /*8d30*/  LOP3.LUT P6, RZ, R118, 0xff0000, RZ, 0xc0, !PT ;  /* 0x00ff000076ff7812 */ /* 0x000fe400078cc0ff */
[----:B------:R-:W-:Y:S02]  /*8d40*/  FSEL R120, R120, RZ, P4 ;  /* 0x000000ff78787208 */ /* 0x000fe40002000000 */
[----:B------:R-:W-:-:S02]  /*8d50*/  LOP3.LUT P4, RZ, R118, 0xff000000, RZ, 0xc0, !PT ;  /* 0xff00000076ff7812 */ /* 0x000fc4000788c0ff */
[C---:B------:R-:W-:Y:S02]  /*8d60*/  LOP3.LUT P5, RZ, R118.reuse, 0xff00, RZ, 0xc0, !PT ;  /* 0x0000ff0076ff7812 */ /* 0x040fe400078ac0ff */
[----:B------:R-:W-:Y:S02]  /*8d70*/  LOP3.LUT P3, RZ, R118, 0xff, RZ, 0xc0, !PT ;  /* 0x000000ff76ff7812 */ /* 0x000fe4000786c0ff */
[----:B------:R-:W-:Y:S02]  /*8d80*/  PRMT R118, R36, 0x7632, R118 ;  /* 0x0000763224767816 */ /* 0x000fe40000000076 */
[----:B------:R-:W-:Y:S02]  /*8d90*/  F2FP.BF16.F32.PACK_AB R129, R129, R113 ;  /* 0x000000718181723e */ /* 0x000fe400000010ff */
[----:B------:R-:W-:Y:S02]  /*8da0*/  FSEL R113, R0, RZ, P6 ;  /* 0x000000ff00717208 */ /* 0x000fe40003000000 */
[----:B------:R-:W-:-:S02]  /*8db0*/  SHF.L.U32 R0, R36, 0x10, RZ ;  /* 0x0000001024007819 */ /* 0x000fc400000006ff */
        /* <DEDUP_REMOVED lines=10> */
[----:B------:R-:W-:Y:S02]  /*8e60*/  FSEL R118, R0, RZ, P4 ;  /* 0x000000ff00767208 */ /* 0x000fe40002000000 */
        /* <DEDUP_REMOVED lines=9> */
.L_x_1431:
        /* <DEDUP_REMOVED lines=17> */
[C---:B------:R-:W-:Y:S01]  /*9010*/  ISETP.GE.U32.AND.EX P3, PT, R175.reuse, 0x1000000, PT, P3 ;  /* 0x01000000af00780c */ /* 0x040fe20003f66130 */
        /* <DEDUP_REMOVED lines=10> */
[-C--:B------:R-:W-:Y:S01]  /*90c0*/  FFMA.FTZ R219, R219, R224.reuse, R223 ;  /* 0x000000e0dbdb7223 */ /* 0x080fe200000100df */
        /* <DEDUP_REMOVED lines=20> */
[C---:B------:R-:W-:Y:S01]  /*9210*/  LOP3.LUT P5, RZ, R175.reuse, 0xff, RZ, 0xc0, !PT ;  /* 0x000000ffafff7812 */ /* 0x040fe200078ac0ff */
        /* <DEDUP_REMOVED lines=30> */
.L_x_1434:
        /* <DEDUP_REMOVED lines=12> */
[----:B------:R-:W-:Y:S01]  /*94c0*/  FFMA.FTZ R215, R215, R224, R223 ;  /* 0x000000e0d7d77223 */ /* 0x000fe200000100df */
[----:B------:R-:W-:Y:S01]  /*94d0*/  FMUL.FTZ R131, R131, UR6 ;  /* 0x0000000683837c20 */ /* 0x000fe20008410000 */
[----:B------:R-:W-:Y:S01]  /*94e0*/  ISETP.GE.U32.AND P3, PT, R174, RZ, PT ;  /* 0x000000ffae00720c */ /* 0x000fe20003f66070 */
[----:B------:R-:W-:Y:S01]  /*94f0*/  FMUL.FTZ R0, R0, UR6 ;  /* 0x0000000600007c20 */ /* 0x000fe20008410000 */
[----:B------:R-:W-:Y:S01]  /*9500*/  LOP3.LUT P4, RZ, R119, 0xff0000, RZ, 0xc0, !PT ;  /* 0x00ff000077ff7812 */ /* 0x000fe2000788c0ff */
[C---:B------:R-:W-:Y:S01]  /*9510*/  FMUL.FTZ R130, R178.reuse, R213 ;  /* 0x000000d5b2827220 */ /* 0x040fe20000410000 */
[C---:B------:R-:W-:Y:S01]  /*9520*/  LOP3.LUT P6, RZ, R175.reuse, 0xff0000, RZ, 0xc0, !PT ;  /* 0x00ff0000afff7812 */ /* 0x040fe200078cc0ff */
        /* <DEDUP_REMOVED lines=9> */
[-C--:B------:R-:W-:Y:S01]  /*95c0*/  FFMA.FTZ R219, R219, R224.reuse, R223 ;  /* 0x000000e0dbdb7223 */ /* 0x080fe200000100df */
[C---:B------:R-:W-:Y:S01]  /*95d0*/  LOP3.LUT P5, RZ, R119.reuse, 0xff, RZ, 0xc0, !PT ;  /* 0x000000ff77ff7812 */ /* 0x040fe200078ac0ff */
        /* <DEDUP_REMOVED lines=45> */
.L_x_1430:
[----:B------:R-:W-:Y:S05]  /*98b0*/  @!P1 BRA `(.L_x_1435) ;  /* 0x0000000800249947 */ /* 0x000fea0003800000 */
[----:B------:R-:W-:Y:S05]  /*98c0*/  @!P2 BRA `(.L_x_1436) ;  /* 0x000000040018a947 */ /* 0x000fea0003800000 */
[----:B------:R-:W-:Y:S01]  /*98d0*/  PRMT R0, R38, 0x7632, R0 ;  /* 0x0000763226007816 */ /* 0x000fe20000000000 */
[-CC-:B------:R-:W-:Y:S01]  /*98e0*/  FFMA.FTZ R142, R138, R224.reuse, R223.reuse ;  /* 0x000000e08a8e7223 */ /* 0x180fe200000100df */
[----:B0-----:R-:W-:Y:S01]  /*98f0*/  PRMT R112, R39, 0x7632, R112 ;  /* 0x0000763227707816 */ /* 0x001fe20000000070 */
[-C--:B------:R-:W-:Y:S01]  /*9900*/  FFMA.FTZ R143, R139, R224.reuse, R223 ;  /* 0x000000e08b8f7223 */ /* 0x080fe200000100df */
[----:B------:R-:W-:Y:S01]  /*9910*/  SHF.L.U32 R0, R0, 0x10, RZ ;  /* 0x0000001000007819 */ /* 0x000fe200000006ff */
[----:B------:R-:W-:Y:S01]  /*9920*/  FADD.FTZ R142, R134, -R142 ;  /* 0x8000008e868e7221 */ /* 0x000fe20000010000 */
[----:B------:R-:W-:Y:S01]  /*9930*/  SHF.L.U32 R112, R112, 0x10, RZ ;  /* 0x0000001070707819 */ /* 0x000fe200000006ff */
[----:B------:R-:W-:Y:S01]  /*9940*/  FADD.FTZ R143, R135, -R143 ;  /* 0x8000008f878f7221 */ /* 0x000fe20000010000 */
[-CC-:B------:R-:W-:Y:S01]  /*9950*/  FFMA.FTZ R113, R213, R224.reuse, R223.reuse ;  /* 0x000000e0d5717223 */ /* 0x180fe200000100df */
[----:B------:R-:W-:Y:S01]  /*9960*/  FFMA.FTZ R211, R211, R224, R223 ;  /* 0x000000e0d3d37223 */ /* 0x000fe200000100df */
[C---:B------:R-:W-:Y:S01]  /*9970*/  FFMA.FTZ R142, R178.reuse, R142, R0 ;  /* 0x0000008eb28e7223 */ /* 0x040fe20000010000 */
[----:B------:R-:W-:Y:S01]  /*9980*/  FFMA.FTZ R143, R178, R143, R112 ;  /* 0x0000008fb28f7223 */ /* 0x000fe20000010070 */
[----:B------:R-:W-:Y:S01]  /*9990*/  SHF.L.U32 R0, R38, 0x10, RZ ;  /* 0x0000001026007819 */ /* 0x000fe200000006ff */
[----:B------:R-:W-:Y:S01]  /*99a0*/  FADD.FTZ R113, R212, -R113 ;  /* 0x80000071d4717221 */ /* 0x000fe20000010000 */
[----:B------:R-:W-:Y:S01]  /*99b0*/  FADD.FTZ R120, R127, -R211 ;  /* 0x800000d37f787221 */ /* 0x000fe20000010000 */
[----:B------:R-:W-:Y:S01]  /*99c0*/  IMAD.U32 R112, R39, 0x10000, RZ ;  /* 0x0001000027707824 */ /* 0x000fe200078e00ff */
[----:B------:R-:W-:Y:S01]  /*99d0*/  ISETP.GE.U32.AND P3, PT, R118, RZ, PT ;  /* 0x000000ff7600720c */ /* 0x000fe20003f66070 */
[C---:B------:R-:W-:Y:S01]  /*99e0*/  FFMA.FTZ R113, R178.reuse, R113, R0 ;  /* 0x00000071b2717223 */ /* 0x040fe20000010000 */
[----:B------:R-:W-:Y:S01]  /*99f0*/  FMUL.FTZ R115, R143, UR6 ;  /* 0x000000068f737c20 */ /* 0x000fe20008410000 */
[----:B------:R-:W-:Y:S01]  /*9a00*/  FFMA.FTZ R120, R178, R120, R112 ;  /* 0x00000078b2787223 */ /* 0x000fe20000010070 */
[----:B------:R-:W-:Y:S01]  /*9a10*/  FMUL.FTZ R114, R142, UR6 ;  /* 0x000000068e727c20 */ /* 0x000fe20008410000 */
[----:B------:R-:W-:Y:S01]  /*9a20*/  FMUL.FTZ R0, R113, UR6 ;  /* 0x0000000671007c20 */ /* 0x000fe20008410000 */
[C---:B------:R-:W-:Y:S01]  /*9a30*/  LOP3.LUT P4, RZ, R119.reuse, 0xff0000, RZ, 0xc0, !PT ;  /* 0x00ff000077ff7812 */ /* 0x040fe2000788c0ff */
[----:B------:R-:W-:Y:S01]  /*9a40*/  FMUL.FTZ R112, R120, UR6 ;  /* 0x0000000678707c20 */ /* 0x000fe20008410000 */
[C---:B------:R-:W-:Y:S01]  /*9a50*/  LOP3.LUT P5, RZ, R119.reuse, 0xff, RZ, 0xc0, !PT ;  /* 0x000000ff77ff7812 */ /* 0x040fe200078ac0ff */
[-CC-:B------:R-:W-:Y:S01]  /*9a60*/  FFMA.FTZ R218, R218, R224.reuse, R223.reuse ;  /* 0x000000e0dada7223 */ /* 0x180fe200000100df */
[----:B------:R-:W-:Y:S01]  /*9a70*/  ISETP.GE.U32.AND.EX P3, PT, R119, 0x1000000, PT, P3 ;  /* 0x010000007700780c */ /* 0x000fe20003f66130 */
        /* <DEDUP_REMOVED lines=18> */
[----:B------:R-:W-:Y:S02]  /*9ba0*/  F2FP.BF16.F32.PACK_AB R114, R114, R0 ;  /* 0x000000007272723e */ /* 0x000fe400000010ff */
[----:B------:R-:W-:-:S02]  /*9bb0*/  SHF.L.U32 R119, R119, 0x10, RZ ;  /* 0x0000001077777819 */ /* 0x000fc400000006ff */
[----:B------:R-:W-:Y:S02]  /*9bc0*/  SHF.L.U32 R118, R118, 0x10, RZ ;  /* 0x0000001076767819 */ /* 0x000fe400000006ff */
[----:B------:R-:W-:Y:S01]  /*9bd0*/  SHF.L.U32 R141, R37, 0x10, RZ ;  /* 0x00000010258d7819 */ /* 0x000fe200000006ff */
[----:B------:R-:W-:Y:S01]  /*9be0*/  FFMA.FTZ R137, R178, R137, R119 ;  /* 0x00000089b2897223 */ /* 0x000fe20000010077 */
[----:B------:R-:W-:Y:S01]  /*9bf0*/  SHF.L.U32 R0, R36, 0x10, RZ ;  /* 0x0000001024007819 */ /* 0x000fe200000006ff */
[C---:B------:R-:W-:Y:S01]  /*9c00*/  FFMA.FTZ R136, R178.reuse, R136, R118 ;  /* 0x00000088b2887223 */ /* 0x040fe20000010076 */
[----:B------:R-:W-:Y:S01]  /*9c10*/  F2FP.BF16.F32.PACK_AB R115, R115, R112 ;  /* 0x000000707373723e */ /* 0x000fe200000010ff */
[----:B------:R-:W-:Y:S01]  /*9c20*/  FFMA.FTZ R141, R178, R214, R141 ;  /* 0x000000d6b28d7223 */ /* 0x000fe2000001008d */
[----:B------:R-:W-:Y:S01]  /*9c30*/  F2FP.BF16.F32.PACK_AB R142, R142, R113 ;  /* 0x000000718e8e723e */ /* 0x000fe200000010ff */
        /* <DEDUP_REMOVED lines=13> */
[----:B------:R-:W-:Y:S01]  /*9d10*/  F2FP.BF16.F32.PACK_AB R112, R136, R112 ;  /* 0x000000708870723e */ /* 0x000fe200000010ff */
[----:B------:R-:W-:Y:S06]  /*9d20*/  BRA `(.L_x_1433) ;  /* 0x0000000800c87947 */ /* 0x000fec0003800000 */
.L_x_1436:
[----:B0-----:R-:W-:Y:S01]  /*9d30*/  PRMT R112, R39, 0x7632, R112 ;  /* 0x0000763227707816 */ /* 0x001fe20000000070 */
[-CC-:B------:R-:W-:Y:S01]  /*9d40*/  FFMA.FTZ R139, R139, R224.reuse, R223.reuse ;  /* 0x000000e08b8b7223 */ /* 0x180fe200000100df */
[-CC-:B------:R-:W-:Y:S01]  /*9d50*/  FFMA.FTZ R211, R211, R224.reuse, R223.reuse ;  /* 0x000000e0d3d37223 */ /* 0x180fe200000100df */
[----:B------:R-:W-:Y:S01]  /*9d60*/  PRMT R0, R38, 0x7632, R0 ;  /* 0x0000763226007816 */ /* 0x000fe20000000000 */
[-CC-:B------:R-:W-:Y:S01]  /*9d70*/  FFMA.FTZ R213, R213, R224.reuse, R223.reuse ;  /* 0x000000e0d5d57223 */ /* 0x180fe200000100df */
[----:B------:R-:W-:Y:S01]  /*9d80*/  SHF.L.U32 R113, R39, 0x10, RZ ;  /* 0x0000001027717819 */ /* 0x000fe200000006ff */
[-C--:B------:R-:W-:Y:S01]  /*9d90*/  FFMA.FTZ R138, R138, R224.reuse, R223 ;  /* 0x000000e08a8a7223 */ /* 0x080fe200000100df */
[----:B------:R-:W-:Y:S01]  /*9da0*/  FADD.FTZ R139, R135, -R139 ;  /* 0x8000008b878b7221 */ /* 0x000fe20000010000 */
[----:B------:R-:W-:Y:S02]  /*9db0*/  IMAD.U32 R112, R112, 0x10000, RZ ;  /* 0x0001000070707824 */ /* 0x000fe400078e00ff */
[----:B------:R-:W-:Y:S01]  /*9dc0*/  FADD.FTZ R211, R127, -R211 ;  /* 0x800000d37fd37221 */ /* 0x000fe20000010000 */
[----:B------:R-:W-:Y:S01]  /*9dd0*/  SHF.L.U32 R0, R0, 0x10, RZ ;  /* 0x0000001000007819 */ /* 0x000fe200000006ff */
[----:B------:R-:W-:Y:S01]  /*9de0*/  FADD.FTZ R213, R212, -R213 ;  /* 0x800000d5d4d57221 */ /* 0x000fe20000010000 */
[----:B------:R-:W-:Y:S01]  /*9df0*/  SHF.L.U32 R114, R38, 0x10, RZ ;  /* 0x0000001026727819 */ /* 0x000fe200000006ff */
[----:B------:R-:W-:Y:S01]  /*9e00*/  FADD.FTZ R138, R134, -R138 ;  /* 0x8000008a868a7221 */ /* 0x000fe20000010000 */
[C---:B------:R-:W-:Y:S01]  /*9e10*/  FFMA.FTZ R112, R178.reuse, R139, R112 ;  /* 0x0000008bb2707223 */ /* 0x040fe20000010070 */
[----:B------:R-:W-:Y:S01]  /*9e20*/  FFMA.FTZ R113, R178, R211, R113 ;  /* 0x000000d3b2717223 */ /* 0x000fe20000010071 */
[----:B------:R-:W-:Y:S01]  /*9e30*/  ISETP.GE.U32.AND P3, PT, R118, RZ, PT ;  /* 0x000000ff7600720c */ /* 0x000fe20003f66070 */
[----:B------:R-:W-:Y:S01]  /*9e40*/  FFMA.FTZ R218, R218, R224, R223 ;  /* 0x000000e0dada7223 */ /* 0x000fe200000100df */
[----:B------:R-:W-:Y:S01]  /*9e50*/  PRMT R115, R36, 0x7632, R115 ;  /* 0x0000763224737816 */ /* 0x000fe20000000073 */
[C---:B------:R-:W-:Y:S01]  /*9e60*/  FFMA.FTZ R0, R178.reuse, R138, R0 ;  /* 0x0000008ab2007223 */ /* 0x040fe20000010000 */
[----:B------:R-:W-:Y:S01]  /*9e70*/  FFMA.FTZ R114, R178, R213, R114 ;  /* 0x000000d5b2727223 */ /* 0x000fe20000010072 */
[----:B------:R-:W-:Y:S01]  /*9e80*/  FMUL.FTZ R112, R112, UR6 ;  /* 0x0000000670707c20 */ /* 0x000fe20008410000 */
[----:B------:R-:W-:Y:S01]  /*9e90*/  FMUL.FTZ R113, R113, UR6 ;  /* 0x0000000671717c20 */ /* 0x000fe20008410000 */
[C---:B------:R-:W-:Y:S01]  /*9ea0*/  LOP3.LUT P4, RZ, R119.reuse, 0xff0000, RZ, 0xc0, !PT ;  /* 0x00ff000077ff7812 */ /* 0x040fe2000788c0ff */
[----:B------:R-:W-:Y:S01]  /*9eb0*/  FADD.FTZ R218, R136, -R218 ;  /* 0x800000da88da7221 */ /* 0x000fe20000010000 */
[----:B------:R-:W-:Y:S01]  /*9ec0*/  ISETP.GE.U32.AND.EX P3, PT, R119, 0x1000000, PT, P3 ;  /* 0x010000007700780c */ /* 0x000fe20003f66130 */
[----:B------:R-:W-:Y:S01]  /*9ed0*/  FMUL.FTZ R114, R114, UR6 ;  /* 0x0000000672727c20 */ /* 0x000fe20008410000 */
[----:B------:R-:W-:Y:S01]  /*9ee0*/  SHF.L.U32 R115, R115, 0x10, RZ ;  /* 0x0000001073737819 */ /* 0x000fe200000006ff */
[----:B------:R-:W-:Y:S01]  /*9ef0*/  FMUL.FTZ R0, R0, UR6 ;  /* 0x0000000600007c20 */ /* 0x000fe20008410000 */
[----:B------:R-:W-:Y:S01]  /*9f00*/  LOP3.LUT P5, RZ, R119, 0xff, RZ, 0xc0, !PT ;  /* 0x000000ff77ff7812 */ /* 0x000fe200078ac0ff */
[----:B------:R-:W-:Y:S01]  /*9f10*/  FFMA.FTZ R215, R215, R224, R223 ;  /* 0x000000e0d7d77223 */ /* 0x000fe200000100df */
[----:B------:R-:W-:Y:S01]  /*9f20*/  LOP3.LUT P6, RZ, R119, 0xff00, RZ, 0xc0, !PT ;  /* 0x0000ff0077ff7812 */ /* 0x000fe200078cc0ff */
[----:B------:R-:W-:Y:S01]  /*9f30*/  FFMA.FTZ R218, R178, R218, R115 ;  /* 0x000000dab2da7223 */ /* 0x000fe20000010073 */
        /* <DEDUP_REMOVED lines=8> */
[----:B------:R-:W-:Y:S01]  /*9fc0*/  F2FP.BF16.F32.PACK_AB R115, R112, R113 ;  /* 0x000000717073723e */ /* 0x000fe200000010ff */
[----:B------:R-:W-:Y:S01]  /*9fd0*/  IMAD.U32 R112, R37, 0x10000, RZ ;  /* 0x0001000025707824 */ /* 0x000fe200078e00ff */
[----:B------:R-:W-:Y:S01]  /*9fe0*/  LOP3.LUT P3, RZ, R118, 0xff0000, RZ, 0xc0, !PT ;  /* 0x00ff000076ff7812 */ /* 0x000fe2000786c0ff */
[----:B------:R-:W-:Y:S01]  /*9ff0*/  FADD.FTZ R123, R122, -R123 ;  /* 0x8000007b7a7b7221 */ /* 0x000fe20000010000 */
[----:B------:R-:W-:Y:S01]  /*a000*/  LOP3.LUT P4, RZ, R118, 0xff000000, RZ, 0xc0, !PT ;  /* 0xff00000076ff7812 */ /* 0x000fe2000788c0ff */
[----:B------:R-:W-:Y:S01]  /*a010*/  FFMA.FTZ R215, R178, R215, R112 ;  /* 0x000000d7b2d77223 */ /* 0x000fe20000010070 */
[----:B------:R-:W-:Y:S01]  /*a020*/  LOP3.LUT P5, RZ, R118, 0xff, RZ, 0xc0, !PT ;  /* 0x000000ff76ff7812 */ /* 0x000fe200078ac0ff */
[----:B------:R-:W-:Y:S01]  /*a030*/  FMUL.FTZ R218, R218, UR6 ;  /* 0x00000006dada7c20 */ /* 0x000fe20008410000 */
[----:B------:R-:W-:Y:S01]  /*a040*/  LOP3.LUT P6, RZ, R118, 0xff00, RZ, 0xc0, !PT ;  /* 0x0000ff0076ff7812 */ /* 0x000fe200078cc0ff */
[----:B------:R-:W-:Y:S01]  /*a050*/  FMUL.FTZ R215, R215, UR6 ;  /* 0x00000006d7d77c20 */ /* 0x000fe20008410000 */
[----:B------:R-:W-:-:S02]  /*a060*/  PRMT R118, R37, 0x7632, R118 ;  /* 0x0000763225767816 */ /* 0x000fc40000000076 */
[----:B------:R-:W-:Y:S02]  /*a070*/  SHF.L.U32 R112, R36, 0x10, RZ ;  /* 0x0000001024707819 */ /* 0x000fe400000006ff */
[----:B------:R-:W-:Y:S02]  /*a080*/  SHF.L.U32 R118, R118, 0x10, RZ ;  /* 0x0000001076767819 */ /* 0x000fe400000006ff */
        /* <DEDUP_REMOVED lines=12> */
.L_x_1435:
        /* <DEDUP_REMOVED lines=10> */
[----:B------:R-:W-:Y:S01]  /*a1f0*/  FMUL.FTZ R134, R178, R134 ;  /* 0x00000086b2867220 */ /* 0x000fe20000410000 */
[-CC-:B------:R-:W-:Y:S01]  /*a200*/  FFMA.FTZ R218, R218, R224.reuse, R223.reuse ;  /* 0x000000e0dada7223 */ /* 0x180fe200000100df */
[-CC-:B------:R-:W-:Y:S01]  /*a210*/  FFMA.FTZ R215, R215, R224.reuse, R223.reuse ;  /* 0x000000e0d7d77223 */ /* 0x180fe200000100df */
[-CC-:B------:R-:W-:Y:S01]  /*a220*/  FFMA.FTZ R219, R219, R224.reuse, R223.reuse ;  /* 0x000000e0dbdb7223 */ /* 0x180fe200000100df */
[C---:B------:R-:W-:Y:S01]  /*a230*/  FMUL.FTZ R143, R178.reuse, R139 ;  /* 0x0000008bb28f7220 */ /* 0x040fe20000410000 */
[----:B------:R-:W-:Y:S01]  /*a240*/  FMUL.FTZ R113, R178, R113 ;  /* 0x00000071b2717220 */ /* 0x000fe20000410000 */
[----:B------:R-:W-:Y:S01]  /*a250*/  FFMA.FTZ R123, R123, R224, R223 ;  /* 0x000000e07b7b7223 */ /* 0x000fe200000100df */
[----:B------:R-:W-:Y:S01]  /*a260*/  ISETP.GE.U32.AND P3, PT, R118, RZ, PT ;  /* 0x000000ff7600720c */ /* 0x000fe20003f66070 */
[----:B------:R-:W-:Y:S01]  /*a270*/  FMUL.FTZ R114, R142, UR6 ;  /* 0x000000068e727c20 */ /* 0x000fe20008410000 */
[----:B------:R-:W-:Y:S01]  /*a280*/  FMUL.FTZ R0, R134, UR6 ;  /* 0x0000000686007c20 */ /* 0x000fe20008410000 */
[C---:B------:R-:W-:Y:S01]  /*a290*/  LOP3.LUT P6, RZ, R119.reuse, 0xff, RZ, 0xc0, !PT ;  /* 0x000000ff77ff7812 */ /* 0x040fe200078cc0ff */
[----:B------:R-:W-:Y:S01]  /*a2a0*/  FADD.FTZ R136, R136, -R218 ;  /* 0x800000da88887221 */ /* 0x000fe20000010000 */
[----:B------:R-:W-:Y:S01]  /*a2b0*/  LOP3.LUT P5, RZ, R119, 0xff00, RZ, 0xc0, !PT ;  /* 0x0000ff0077ff7812 */ /* 0x000fe200078ac0ff */
[----:B------:R-:W-:Y:S01]  /*a2c0*/  FADD.FTZ R214, R214, -R215 ;  /* 0x800000d7d6d67221 */ /* 0x000fe20000010000 */
[----:B------:R-:W-:Y:S01]  /*a2d0*/  FADD.FTZ R137, R137, -R219 ;  /* 0x800000db89897221 */ /* 0x000fe20000010000 */
[----:B------:R-:W-:Y:S01]  /*a2e0*/  FMUL.FTZ R115, R143, UR6 ;  /* 0x000000068f737c20 */ /* 0x000fe20008410000 */
[----:B------:R-:W-:Y:S01]  /*a2f0*/  FMUL.FTZ R112, R113, UR6 ;  /* 0x0000000671707c20 */ /* 0x000fe20008410000 */
[----:B------:R-:W-:Y:S01]  /*a300*/  FADD.FTZ R122, R122, -R123 ;  /* 0x8000007b7a7a7221 */ /* 0x000fe20000010000 */
[C---:B------:R-:W-:Y:S01]  /*a310*/  LOP3.LUT P4, RZ, R119.reuse, 0xff0000, RZ, 0xc0, !PT ;  /* 0x00ff000077ff7812 */ /* 0x040fe2000788c0ff */
[C---:B------:R-:W-:Y:S01]  /*a320*/  FMUL.FTZ R141, R178.reuse, R214 ;  /* 0x000000d6b28d7220 */ /* 0x040fe20000410000 */
[----:B------:R-:W-:Y:S01]  /*a330*/  ISETP.GE.U32.AND.EX P3, PT, R119, 0x1000000, PT, P3 ;  /* 0x010000007700780c */ /* 0x000fe20003f66130 */
[----:B------:R-:W-:Y:S01]  /*a340*/  FMUL.FTZ R137, R178, R137 ;  /* 0x00000089b2897220 */ /* 0x000fe20000410000 */
[----:B------:R-:W-:Y:S01]  /*a350*/  FSEL R114, R114, RZ, P6 ;  /* 0x000000ff72727208 */ /* 0x000fe20003000000 */
[----:B------:R-:W-:Y:S01]  /*a360*/  FMUL.FTZ R136, R178, R136 ;  /* 0x00000088b2887220 */ /* 0x000fe20000410000 */
[----:B------:R-:W-:Y:S01]  /*a370*/  FSEL R0, R0, RZ, P5 ;  /* 0x000000ff00007208 */ /* 0x000fe20002800000 */
[----:B------:R-:W-:Y:S01]  /*a380*/  FMUL.FTZ R122, R178, R122 ;  /* 0x0000007ab27a7220 */ /* 0x000fe20000410000 */
[----:B------:R-:W-:-:S02]  /*a390*/  FSEL R115, R115, RZ, P3 ;  /* 0x000000ff73737208 */ /* 0x000fc40001800000 */
[----:B------:R-:W-:Y:S02]  /*a3a0*/  FSEL R112, R112, RZ, P4 ;  /* 0x000000ff70707208 */ /* 0x000fe40002000000 */
        /* <DEDUP_REMOVED lines=21> */
.L_x_1437:
        /* <DEDUP_REMOVED lines=53> */
.L_x_1433:
        /* <DEDUP_REMOVED lines=14> */
[----:B------:R-:W-:Y:S01]  /*a930*/  SHF.L.U32 R120, R35, 0x10, RZ ;  /* 0x0000001023787819 */ /* 0x000fe200000006ff */
[-C--:B------:R-:W-:Y:S01]  /*a940*/  FFMA.FTZ R197, R197, R224.reuse, R223 ;  /* 0x000000e0c5c57223 */ /* 0x080fe200000100df */
[--C-:B------:R-:W-:Y:S01]  /*a950*/  FADD.FTZ R143, R155, -R0.reuse ;  /* 0x800000009b8f7221 */ /* 0x100fe20000010000 */
[----:B------:R-:W-:Y:S01]  /*a960*/  PRMT R0, R35, 0x7632, R0 ;  /* 0x0000763223007816 */ /* 0x000fe20000000000 */
[----:B------:R-:W-:Y:S01]  /*a970*/  FADD.FTZ R221, R222, -R221 ;  /* 0x800000dddedd7221 */ /* 0x000fe20000010000 */
[----:B------:R-:W-:Y:S01]  /*a980*/  SHF.L.U32 R142, R34, 0x10, RZ ;  /* 0x00000010228e7819 */ /* 0x000fe200000006ff */
[----:B------:R-:W-:Y:S01]  /*a990*/  FADD.FTZ R197, R220, -R197 ;  /* 0x800000c5dcc57221 */ /* 0x000fe20000010000 */
[----:B------:R-:W-:Y:S01]  /*a9a0*/  SHF.L.U32 R115, R0, 0x10, RZ ;  /* 0x0000001000737819 */ /* 0x000fe200000006ff */
[----:B------:R-:W-:Y:S01]  /*a9b0*/  FFMA.FTZ R120, R178, R221, R120 ;  /* 0x000000ddb2787223 */ /* 0x000fe20000010078 */
[----:B------:R-:W-:Y:S01]  /*a9c0*/  ISETP.GE.U32.AND P1, PT, R116, RZ, PT ;  /* 0x000000ff7400720c */ /* 0x000fe20003f26070 */
[C---:B------:R-:W-:Y:S01]  /*a9d0*/  FFMA.FTZ R142, R178.reuse, R197, R142 ;  /* 0x000000c5b28e7223 */ /* 0x040fe2000001008e */
[----:B------:R-:W-:Y:S01]  /*a9e0*/  LOP3.LUT P6, RZ, R117, 0xff0000, RZ, 0xc0, !PT ;  /* 0x00ff000075ff7812 */ /* 0x000fe200078cc0ff */
[----:B------:R-:W-:Y:S01]  /*a9f0*/  FFMA.FTZ R143, R178, R143, R115 ;  /* 0x0000008fb28f7223 */ /* 0x000fe20000010073 */
[----:B0-----:R-:W-:Y:S01]  /*aa00*/  FMUL.FTZ R131, R120, UR6 ;  /* 0x0000000678837c20 */ /* 0x001fe20008410000 */
[----:B------:R-:W-:Y:S01]  /*aa10*/  ISETP.GE.U32.AND P3, PT, R176, RZ, PT ;  /* 0x000000ffb000720c */ /* 0x000fe20003f66070 */
[----:B------:R-:W-:Y:S01]  /*aa20*/  FMUL.FTZ R130, R142, UR6 ;  /* 0x000000068e827c20 */ /* 0x000fe20008410000 */
[----:B------:R-:W-:Y:S01]  /*aa30*/  FMUL.FTZ R118, R143, UR6 ;  /* 0x000000068f767c20 */ /* 0x000fe20008410000 */
[----:B------:R-:W-:Y:S01]  /*aa40*/  LOP3.LUT P5, RZ, R117, 0xff, RZ, 0xc0, !PT ;  /* 0x000000ff75ff7812 */ /* 0x000fe200078ac0ff */
[-CC-:B------:R-:W-:Y:S01]  /*aa50*/  FFMA.FTZ R112, R153, R224.reuse, R223.reuse ;  /* 0x000000e099707223 */ /* 0x180fe200000100df */
[----:B------:R-:W-:Y:S01]  /*aa60*/  FSEL R115, R131, RZ, P6 ;  /* 0x000000ff83737208 */ /* 0x000fe20003000000 */
[-C--:B------:R-:W-:Y:S01]  /*aa70*/  FFMA.FTZ R119, R154, R224.reuse, R223 ;  /* 0x000000e09a777223 */ /* 0x080fe200000100df */
[----:B------:R-:W-:Y:S01]  /*aa80*/  ISETP.GE.U32.AND.EX P1, PT, R117, 0x1000000, PT, P1 ;  /* 0x010000007500780c */ /* 0x000fe20003f26110 */
[----:B------:R-:W-:Y:S01]  /*aa90*/  FADD.FTZ R149, R149, -R112 ;  /* 0x8000007095957221 */ /* 0x000fe20000010000 */
[C---:B------:R-:W-:Y:S01]  /*aaa0*/  LOP3.LUT P6, RZ, R177.reuse, 0xff, RZ, 0xc0, !PT ;  /* 0x000000ffb1ff7812 */ /* 0x040fe200078cc0ff */
[----:B------:R-:W-:Y:S01]  /*aab0*/  FADD.FTZ R119, R150, -R119 ;  /* 0x8000007796777221 */ /* 0x000fe20000010000 */
        /* <DEDUP_REMOVED lines=8> */
[----:B------:R-:W-:Y:S01]  /*ab40*/  FSEL R130, R130, RZ, P6 ;  /* 0x000000ff82827208 */ /* 0x000fe20003000000 */
[----:B------:R-:W-:Y:S01]  /*ab50*/  FFMA.FTZ R144, R144, R224, R223 ;  /* 0x000000e090907223 */ /* 0x000fe200000100df */
[----:B------:R-:W-:-:S02]  /*ab60*/  LOP3.LUT P4, RZ, R177, 0xff0000, RZ, 0xc0, !PT ;  /* 0x00ff0000b1ff7812 */ /* 0x000fc4000788c0ff */
[C---:B------:R-:W-:Y:S01]  /*ab70*/  LOP3.LUT P1, RZ, R116.reuse, 0xff0000, RZ, 0xc0, !PT ;  /* 0x00ff000074ff7812 */ /* 0x040fe2000782c0ff */
[----:B------:R-:W-:Y:S01]  /*ab80*/  FADD.FTZ R145, R145, -R144 ;  /* 0x8000009091917221 */ /* 0x000fe20000010000 */
[C---:B------:R-:W-:Y:S02]  /*ab90*/  LOP3.LUT P3, RZ, R116.reuse, 0xff000000, RZ, 0xc0, !PT ;  /* 0xff00000074ff7812 */ /* 0x040fe4000786c0ff */
[C---:B------:R-:W-:Y:S02]  /*aba0*/  LOP3.LUT P5, RZ, R116.reuse, 0xff00, RZ, 0xc0, !PT ;  /* 0x0000ff0074ff7812 */ /* 0x040fe400078ac0ff */
[----:B------:R-:W-:Y:S02]  /*abb0*/  LOP3.LUT P6, RZ, R116, 0xff, RZ, 0xc0, !PT ;  /* 0x000000ff74ff7812 */ /* 0x000fe400078cc0ff */
[----:B------:R-:W-:Y:S02]  /*abc0*/  PRMT R116, R34, 0x7632, R116 ;  /* 0x0000763222747816 */ /* 0x000fe40000000074 */
[----:B------:R-:W-:-:S02]  /*abd0*/  FSEL R131, R131, RZ, P4 ;  /* 0x000000ff83837208 */ /* 0x000fc40002000000 */
[----:B------:R-:W-:Y:S02]  /*abe0*/  PRMT R112, R33, 0x7632, R112 ;  /* 0x0000763221707816 */ /* 0x000fe40000000070 */
[----:B------:R-:W-:Y:S01]  /*abf0*/  LOP3.LUT P4, RZ, R117, 0xff00, RZ, 0xc0, !PT ;  /* 0x0000ff0075ff7812 */ /* 0x000fe2000788c0ff */
[----:B------:R-:W-:Y:S01]  /*ac00*/  IMAD.U32 R117, R116, 0x10000, RZ ;  /* 0x0001000074757824 */ /* 0x000fe200078e00ff */
[----:B------:R-:W-:Y:S02]  /*ac10*/  SHF.L.U32 R112, R112, 0x10, RZ ;  /* 0x0000001070707819 */ /* 0x000fe400000006ff */
[----:B------:R-:W-:Y:S01]  /*ac20*/  F2FP.BF16.F32.PACK_AB R115, R0, R115 ;  /* 0x000000730073723e */ /* 0x000fe200000010ff */
[C---:B------:R-:W-:Y:S01]  /*ac30*/  FFMA.FTZ R119, R178.reuse, R119, R117 ;  /* 0x00000077b2777223 */ /* 0x040fe20000010075 */
[----:B------:R-:W-:Y:S01]  /*ac40*/  SHF.L.U32 R117, R33, 0x10, RZ ;  /* 0x0000001021757819 */ /* 0x000fe200000006ff */
[--C-:B------:R-:W-:Y:S01]  /*ac50*/  FFMA.FTZ R122, R178, R149, R112.reuse ;  /* 0x00000095b27a7223 */ /* 0x100fe20000010070 */
[----:B------:R-:W-:Y:S01]  /*ac60*/  PRMT R112, R32, 0x7632, R112 ;  /* 0x0000763220707816 */ /* 0x000fe20000000070 */
[C---:B------:R-:W-:Y:S01]  /*ac70*/  FMUL.FTZ R121, R119.reuse, UR6 ;  /* 0x0000000677797c20 */ /* 0x040fe20008410000 */
[----:B------:R-:W-:Y:S01]  /*ac80*/  F2FP.BF16.F32.PACK_AB R142, R119, R142 ;  /* 0x0000008e778e723e */ /* 0x000fe200000010ff */
[----:B------:R-:W-:Y:S01]  /*ac90*/  FFMA.FTZ R117, R178, R147, R117 ;  /* 0x00000093b2757223 */ /* 0x000fe20000010075 */
[----:B------:R-:W-:-:S02]  /*aca0*/  SHF.L.U32 R116, R112, 0x10, RZ ;  /* 0x0000001070747819 */ /* 0x000fc400000006ff */
[----:B------:R-:W-:Y:S02]  /*acb0*/  FSEL R119, R121, RZ, P4 ;  /* 0x000000ff79777208 */ /* 0x000fe40002000000 */
[----:B------:R-:W-:Y:S01]  /*acc0*/  LOP3.LUT P4, RZ, R177, 0xff00, RZ, 0xc0, !PT ;  /* 0x0000ff00b1ff7812 */ /* 0x000fe2000788c0ff */
[----:B------:R-:W-:Y:S01]  /*acd0*/  FFMA.FTZ R113, R178, R113, R116 ;  /* 0x00000071b2717223 */ /* 0x000fe20000010074 */
[----:B------:R-:W-:Y:S01]  /*ace0*/  FMUL.FTZ R116, R117, UR6 ;  /* 0x0000000675747c20 */ /* 0x000fe20008410000 */
[C---:B------:R-:W-:Y:S01]  /*acf0*/  F2FP.BF16.F32.PACK_AB R141, R122.reuse, R117 ;  /* 0x000000757a8d723e */ /* 0x040fe200000010ff */
[----:B------:R-:W-:Y:S01]  /*ad00*/  FMUL.FTZ R122, R122, UR6 ;  /* 0x000000067a7a7c20 */ /* 0x000fe20008410000 */
[----:B------:R-:W-:Y:S02]  /*ad10*/  FSEL R121, R121, RZ, P4 ;  /* 0x000000ff79797208 */ /* 0x000fe40002000000 */
[----:B------:R-:W-:Y:S02]  /*ad20*/  LOP3.LUT P4, RZ, R176, 0xff0000, RZ, 0xc0, !PT ;  /* 0x00ff0000b0ff7812 */ /* 0x000fe4000788c0ff */
[----:B------:R-:W-:-:S02]  /*ad30*/  SHF.L.U32 R112, R32, 0x10, RZ ;  /* 0x0000001020707819 */ /* 0x000fc400000006ff */
[----:B------:R-:W-:Y:S02]  /*ad40*/  FSEL R129, R116, RZ, P4 ;  /* 0x000000ff74817208 */ /* 0x000fe40002000000 */
[----:B------:R-:W-:Y:S01]  /*ad50*/  LOP3.LUT P4, RZ, R176, 0xff000000, RZ, 0xc0, !PT ;  /* 0xff000000b0ff7812 */ /* 0x000fe2000788c0ff */
[----:B------:R-:W-:Y:S01]  /*ad60*/  FFMA.FTZ R112, R178, R145, R112 ;  /* 0x00000091b2707223 */ /* 0x000fe20000010070 */
[----:B------:R-:W-:Y:S02]  /*ad70*/  F2FP.BF16.F32.PACK_AB R114, R119, R114 ;  /* 0x000000727772723e */ /* 0x000fe400000010ff */
[----:B------:R-:W-:Y:S02]  /*ad80*/  FSEL R0, R122, RZ, P4 ;  /* 0x000000ff7a007208 */ /* 0x000fe40002000000 */
[C---:B------:R-:W-:Y:S01]  /*ad90*/  F2FP.BF16.F32.PACK_AB R140, R113.reuse, R112 ;  /* 0x00000070718c723e */ /* 0x040fe200000010ff */
[----:B------:R-:W-:Y:S01]  /*ada0*/  FMUL.FTZ R112, R112, UR6 ;  /* 0x0000000670707c20 */ /* 0x000fe20008410000 */
[----:B------:R-:W-:Y:S01]  /*adb0*/  F2FP.BF16.F32.PACK_AB R129, R0, R129 ;  /* 0x000000810081723e */ /* 0x000fe200000010ff */
[----:B------:R-:W-:Y:S01]  /*adc0*/  FMUL.FTZ R0, R113, UR6 ;  /* 0x0000000671007c20 */ /* 0x000fe20008410000 */
[----:B------:R-:W-:-:S02]  /*add0*/  FSEL R113, R116, RZ, P1 ;  /* 0x000000ff74717208 */ /* 0x000fc40000800000 */
[C---:B------:R-:W-:Y:S02]  /*ade0*/  LOP3.LUT P1, RZ, R176.reuse, 0xff, RZ, 0xc0, !PT ;  /* 0x000000ffb0ff7812 */ /* 0x040fe4000782c0ff */
[----:B------:R-:W-:Y:S02]  /*adf0*/  LOP3.LUT P4, RZ, R176, 0xff00, RZ, 0xc0, !PT ;  /* 0x0000ff00b0ff7812 */ /* 0x000fe4000788c0ff */
[----:B------:R-:W-:Y:S02]  /*ae00*/  FSEL R128, R112, RZ, P1 ;  /* 0x000000ff70807208 */ /* 0x000fe40000800000 */
[----:B------:R-:W-:Y:S02]  /*ae10*/  FSEL R122, R122, RZ, P3 ;  /* 0x000000ff7a7a7208 */ /* 0x000fe40001800000 */
[C---:B------:R-:W-:Y:S02]  /*ae20*/  FSEL R117, R0.reuse, RZ, P5 ;  /* 0x000000ff00757208 */ /* 0x040fe40002800000 */
        /* <DEDUP_REMOVED lines=9> */
.L_x_1440:
[-CC-:B0-----:R-:W-:Y:S01]  /*aec0*/  FFMA.FTZ R112, R151, R224.reuse, R223.reuse ;  /* 0x000000e097707223 */ /* 0x181fe200000100df */
[-CC-:B------:R-:W-:Y:S01]  /*aed0*/  FFMA.FTZ R221, R221, R224.reuse, R223.reuse ;  /* 0x000000e0dddd7223 */ /* 0x180fe200000100df */
[-C--:B------:R-:W-:Y:S01]  /*aee0*/  FFMA.FTZ R197, R197, R224.reuse, R223 ;  /* 0x000000e0c5c57223 */ /* 0x080fe200000100df */
[----:B------:R-:W-:Y:S02]  /*aef0*/  IMAD.U32 R114, R35, 0x10000, RZ ;  /* 0x0001000023727824 */ /* 0x000fe400078e00ff */
[--C-:B------:R-:W-:Y:S01]  /*af00*/  FADD.FTZ R155, R155, -R112.reuse ;  /* 0x800000709b9b7221 */ /* 0x100fe20000010000 */
[----:B------:R-:W-:Y:S01]  /*af10*/  PRMT R112, R35, 0x7632, R112 ;  /* 0x0000763223707816 */ /* 0x000fe20000000070 */
[----:B------:R-:W-:Y:S01]  /*af20*/  FADD.FTZ R221, R222, -R221 ;  /* 0x800000dddedd7221 */ /* 0x000fe20000010000 */
[----:B------:R-:W-:Y:S01]  /*af30*/  FADD.FTZ R197, R220, -R197 ;  /* 0x800000c5dcc57221 */ /* 0x000fe20000010000 */
[----:B------:R-:W-:Y:S01]  /*af40*/  ISETP.GE.U32.AND P1, PT, R116, RZ, PT ;  /* 0x000000ff7400720c */ /* 0x000fe20003f26070 */
[-CC-:B------:R-:W-:Y:S01]  /*af50*/  FFMA.FTZ R119, R154, R224.reuse, R223.reuse ;  /* 0x000000e09a777223 */ /* 0x180fe200000100df */
[----:B------:R-:W-:Y:S01]  /*af60*/  SHF.L.U32 R115, R112, 0x10, RZ ;  /* 0x0000001070737819 */ /* 0x000fe200000006ff */
[----:B------:R-:W-:Y:S01]  /*af70*/  FFMA.FTZ R114, R178, R221, R114 ;  /* 0x000000ddb2727223 */ /* 0x000fe20000010072 */
[----:B------:R-:W-:Y:S01]  /*af80*/  SHF.L.U32 R112, R34, 0x10, RZ ;  /* 0x0000001022707819 */ /* 0x000fe200000006ff */
[-C--:B------:R-:W-:Y:S01]  /*af90*/  FFMA.FTZ R0, R153, R224.reuse, R223 ;  /* 0x000000e099007223 */ /* 0x080fe200000100df */
[----:B------:R-:W-:Y:S01]  /*afa0*/  ISETP.GE.U32.AND.EX P5, PT, R117, 0x1000000, PT, P1 ;  /* 0x010000007500780c */ /* 0x000fe20003fa6110 */
[----:B------:R-:W-:Y:S01]  /*afb0*/  FFMA.FTZ R115, R178, R155, R115 ;  /* 0x0000009bb2737223 */ /* 0x000fe20000010073 */
[----:B------:R-:W-:Y:S01]  /*afc0*/  ISETP.GE.U32.AND P1, PT, R176, RZ, PT ;  /* 0x000000ffb000720c */ /* 0x000fe20003f26070 */
[----:B------:R-:W-:Y:S01]  /*afd0*/  FFMA.FTZ R197, R178, R197, R112 ;  /* 0x000000c5b2c57223 */ /* 0x000fe20000010070 */
[----:B------:R-:W-:Y:S01]  /*afe0*/  FMUL.FTZ R114, R114, UR6 ;  /* 0x0000000672727c20 */ /* 0x000fe20008410000 */
[----:B------:R-:W-:Y:S01]  /*aff0*/  FMUL.FTZ R131, R115, UR6 ;  /* 0x0000000673837c20 */ /* 0x000fe20008410000 */
[----:B------:R-:W-:Y:S01]  /*b000*/  LOP3.LUT P3, RZ, R117, 0xff0000, RZ, 0xc0, !PT ;  /* 0x00ff000075ff7812 */ /* 0x000fe2000786c0ff */
[----:B------:R-:W-:Y:S01]  /*b010*/  FMUL.FTZ R197, R197, UR6 ;  /* 0x00000006c5c57c20 */ /* 0x000fe20008410000 */
[----:B------:R-:W-:Y:S01]  /*b020*/  LOP3.LUT P6, RZ, R177, 0xff0000, RZ, 0xc0, !PT ;  /* 0x00ff0000b1ff7812 */ /* 0x000fe200078cc0ff */
[----:B------:R-:W-:Y:S01]  /*b030*/  FADD.FTZ R119, R150, -R119 ;  /* 0x8000007796777221 */ /* 0x000fe20000010000 */
[----:B------:R-:W-:Y:S01]  /*b040*/  FSEL R112, R131, RZ, P5 ;  /* 0x000000ff83707208 */ /* 0x000fe20002800000 */
[----:B------:R-:W-:Y:S01]  /*b050*/  FADD.FTZ R149, R149, -R0 ;  /* 0x8000000095957221 */ /* 0x000fe20000010000 */
[----:B------:R-:W-:Y:S01]  /*b060*/  LOP3.LUT P4, RZ, R117, 0xff, RZ, 0xc0, !PT ;  /* 0x000000ff75ff7812 */ /* 0x000fe2000788c0ff */
[-CC-:B------:R-:W-:Y:S01]  /*b070*/  FFMA.FTZ R146, R146, R224.reuse, R223.reuse ;  /* 0x000000e092927223 */ /* 0x180fe200000100df */
[C---:B------:R-:W-:Y:S01]  /*b080*/  LOP3.LUT P5, RZ, R177.reuse, 0xff, RZ, 0xc0, !PT ;  /* 0x000000ffb1ff7812 */ /* 0x040fe200078ac0ff */
[-CC-:B------:R-:W-:Y:S01]  /*b090*/  FFMA.FTZ R113, R152, R224.reuse, R223.reuse ;  /* 0x000000e098717223 */ /* 0x180fe200000100df */
[----:B------:R-:W-:Y:S01]  /*b0a0*/  ISETP.GE.U32.AND.EX P1, PT, R177, 0x1000000, PT, P1 ;  /* 0x01000000b100780c */ /* 0x000fe20003f26110 */
[----:B------:R-:W-:Y:S01]  /*b0b0*/  FADD.FTZ R147, R147, -R146 ;  /* 0x8000009293937221 */ /* 0x000fe20000010000 */
[----:B------:R-:W-:Y:S01]  /*b0c0*/  FSEL R115, R114, RZ, P3 ;  /* 0x000000ff72737208 */ /* 0x000fe20001800000 */
[----:B------:R-:W-:Y:S01]  /*b0d0*/  FFMA.FTZ R144, R144, R224, R223 ;  /* 0x000000e090907223 */ /* 0x000fe200000100df */
        /* <DEDUP_REMOVED lines=11> */
[----:B------:R-:W-:Y:S02]  /*b190*/  LOP3.LUT P3, RZ, R117, 0xff00, RZ, 0xc0, !PT ;  /* 0x0000ff0075ff7812 */ /* 0x000fe4000786c0ff */
[----:B------:R-:W-:Y:S02]  /*b1a0*/  SHF.L.U32 R117, R116, 0x10, RZ ;  /* 0x0000001074757819 */ /* 0x000fe400000006ff */
[C---:B------:R-:W-:Y:S02]  /*b1b0*/  PRMT R0, R33.reuse, 0x7632, R0 ;  /* 0x0000763221007816 */ /* 0x040fe40000000000 */
[----:B------:R-:W-:Y:S01]  /*b1c0*/  F2FP.BF16.F32.PACK_AB R115, R112, R115 ;  /* 0x000000737073723e */ /* 0x000fe200000010ff */
[----:B------:R-:W-:Y:S01]  /*b1d0*/  FFMA.FTZ R119, R178, R119, R117 ;  /* 0x00000077b2777223 */ /* 0x000fe20000010075 */
[----:B------:R-:W-:Y:S02]  /*b1e0*/  SHF.L.U32 R0, R0, 0x10, RZ ;  /* 0x0000001000007819 */ /* 0x000fe400000006ff */
[----:B------:R-:W-:Y:S01]  /*b1f0*/  SHF.L.U32 R117, R33, 0x10, RZ ;  /* 0x0000001021757819 */ /* 0x000fe200000006ff */
[----:B------:R-:W-:Y:S01]  /*b200*/  FMUL.FTZ R119, R119, UR6 ;  /* 0x0000000677777c20 */ /* 0x000fe20008410000 */
[----:B------:R-:W-:Y:S01]  /*b210*/  F2FP.BF16.F32.PACK_AB R131, R131, R118 ;  /* 0x000000768383723e */ /* 0x000fe200000010ff */
[--C-:B------:R-:W-:Y:S01]  /*b220*/  FFMA.FTZ R149, R178, R149, R0.reuse ;  /* 0x00000095b2957223 */ /* 0x100fe20000010000 */
[----:B------:R-:W-:Y:S01]  /*b230*/  PRMT R0, R32, 0x7632, R0 ;  /* 0x0000763220007816 */ /* 0x000fe20000000000 */
[----:B------:R-:W-:Y:S01]  /*b240*/  FFMA.FTZ R117, R178, R147, R117 ;  /* 0x00000093b2757223 */ /* 0x000fe20000010075 */
[----:B------:R-:W-:Y:S01]  /*b250*/  FSEL R121, R119, RZ, P3 ;  /* 0x000000ff77797208 */ /* 0x000fe20001800000 */
[----:B------:R-:W-:Y:S01]  /*b260*/  FMUL.FTZ R149, R149, UR6 ;  /* 0x0000000695957c20 */ /* 0x000fe20008410000 */
[----:B------:R-:W-:Y:S01]  /*b270*/  LOP3.LUT P3, RZ, R177, 0xff00, RZ, 0xc0, !PT ;  /* 0x0000ff00b1ff7812 */ /* 0x000fe2000786c0ff */
[----:B------:R-:W-:Y:S01]  /*b280*/  FMUL.FTZ R117, R117, UR6 ;  /* 0x0000000675757c20 */ /* 0x000fe20008410000 */
[----:B------:R-:W-:Y:S01]  /*b290*/  SHF.L.U32 R116, R0, 0x10, RZ ;  /* 0x0000001000747819 */ /* 0x000fe200000006ff */
[----:B------:R-:W-:Y:S01]  /*b2a0*/  IMAD.U32 R0, R32, 0x10000, RZ ;  /* 0x0001000020007824 */ /* 0x000fe200078e00ff */
[----:B------:R-:W-:-:S02]  /*b2b0*/  FSEL R119, R119, RZ, P3 ;  /* 0x000000ff77777208 */ /* 0x000fc40001800000 */
[----:B------:R-:W-:Y:S01]  /*b2c0*/  LOP3.LUT P3, RZ, R176, 0xff0000, RZ, 0xc0, !PT ;  /* 0x00ff0000b0ff7812 */ /* 0x000fe2000786c0ff */
[C---:B------:R-:W-:Y:S01]  /*b2d0*/  FFMA.FTZ R0, R178.reuse, R145, R0 ;  /* 0x00000091b2007223 */ /* 0x040fe20000010000 */
[----:B------:R-:W-:Y:S01]  /*b2e0*/  FFMA.FTZ R113, R178, R113, R116 ;  /* 0x00000071b2717223 */ /* 0x000fe20000010074 */
[C---:B------:R-:W-:Y:S02]  /*b2f0*/  FSEL R116, R117.reuse, RZ, P6 ;  /* 0x000000ff75747208 */ /* 0x040fe40003000000 */
[----:B------:R-:W-:Y:S01]  /*b300*/  FSEL R129, R117, RZ, P3 ;  /* 0x000000ff75817208 */ /* 0x000fe20001800000 */
[----:B------:R-:W-:Y:S01]  /*b310*/  FMUL.FTZ R113, R113, UR6 ;  /* 0x0000000671717c20 */ /* 0x000fe20008410000 */
[----:B------:R-:W-:Y:S01]  /*b320*/  LOP3.LUT P3, RZ, R176, 0xff000000, RZ, 0xc0, !PT ;  /* 0xff000000b0ff7812 */ /* 0x000fe2000786c0ff */
[----:B------:R-:W-:Y:S01]  /*b330*/  FMUL.FTZ R0, R0, UR6 ;  /* 0x0000000600007c20 */ /* 0x000fe20008410000 */
[----:B------:R-:W-:Y:S02]  /*b340*/  LOP3.LUT P6, RZ, R176, 0xff, RZ, 0xc0, !PT ;  /* 0x000000ffb0ff7812 */ /* 0x000fe400078cc0ff */
[----:B------:R-:W-:-:S02]  /*b350*/  FSEL R112, R149, RZ, P3 ;  /* 0x000000ff95707208 */ /* 0x000fc40001800000 */
[----:B------:R-:W-:Y:S02]  /*b360*/  LOP3.LUT P3, RZ, R176, 0xff00, RZ, 0xc0, !PT ;  /* 0x0000ff00b0ff7812 */ /* 0x000fe4000786c0ff */
[----:B------:R-:W-:Y:S02]  /*b370*/  F2FP.BF16.F32.PACK_AB R130, R119, R130 ;  /* 0x000000827782723e */ /* 0x000fe400000010ff */
        /* <DEDUP_REMOVED lines=11> */
.L_x_1439:
[----:B------:R-:W-:Y:S05]  /*b430*/  @!P2 BRA `(.L_x_1442) ;  /* 0x00000004003ca947 */ /* 0x000fea0003800000 */
[-CC-:B------:R-:W-:Y:S01]  /*b440*/  FFMA.FTZ R221, R221, R224.reuse, R223.reuse ;  /* 0x000000e0dddd7223 */ /* 0x180fe200000100df */
[----:B------:R-:W-:Y:S01]  /*b450*/  LOP3.LUT P6, RZ, R117, 0xff0000, RZ, 0xc0, !PT ;  /* 0x00ff000075ff7812 */ /* 0x000fe200078cc0ff */
[-C--:B0-----:R-:W-:Y:S01]  /*b460*/  FFMA.FTZ R113, R152, R224.reuse, R223 ;  /* 0x000000e098717223 */ /* 0x081fe200000100df */
[----:B------:R-:W-:Y:S01]  /*b470*/  LOP3.LUT P4, RZ, R177, 0xff0000, RZ, 0xc0, !PT ;  /* 0x00ff0000b1ff7812 */ /* 0x000fe2000788c0ff */
[----:B------:R-:W-:Y:S01]  /*b480*/  FADD.FTZ R143, R222, -R221 ;  /* 0x800000ddde8f7221 */ /* 0x000fe20000010000 */
[----:B------:R-:W-:Y:S01]  /*b490*/  ISETP.GE.U32.AND P1, PT, R116, RZ, PT ;  /* 0x000000ff7400720c */ /* 0x000fe20003f26070 */
[-CC-:B------:R-:W-:Y:S01]  /*b4a0*/  FFMA.FTZ R119, R154, R224.reuse, R223.reuse ;  /* 0x000000e09a777223 */ /* 0x180fe200000100df */
[C---:B------:R-:W-:Y:S01]  /*b4b0*/  LOP3.LUT P5, RZ, R117.reuse, 0xff, RZ, 0xc0, !PT ;  /* 0x000000ff75ff7812 */ /* 0x040fe200078ac0ff */
[----:B------:R-:W-:Y:S01]  /*b4c0*/  FMUL.FTZ R143, R178, R143 ;  /* 0x0000008fb28f7220 */ /* 0x000fe20000410000 */
[----:B------:R-:W-:Y:S01]  /*b4d0*/  ISETP.GE.U32.AND.EX P1, PT, R117, 0x1000000, PT, P1 ;  /* 0x010000007500780c */ /* 0x000fe20003f26110 */
[-CC-:B------:R-:W-:Y:S01]  /*b4e0*/  FFMA.FTZ R197, R197, R224.reuse, R223.reuse ;  /* 0x000000e0c5c57223 */ /* 0x180fe200000100df */
[-C--:B------:R-:W-:Y:S01]  /*b4f0*/  FFMA.FTZ R0, R151, R224.reuse, R223 ;  /* 0x000000e097007223 */ /* 0x080fe200000100df */
[----:B------:R-:W-:Y:S01]  /*b500*/  FMUL.FTZ R131, R143, UR6 ;  /* 0x000000068f837c20 */ /* 0x000fe20008410000 */
[----:B------:R-:W-:Y:S01]  /*b510*/  FADD.FTZ R119, R150, -R119 ;  /* 0x8000007796777221 */ /* 0x000fe20000010000 */
[----:B------:R-:W-:Y:S01]  /*b520*/  FADD.FTZ R197, R220, -R197 ;  /* 0x800000c5dcc57221 */ /* 0x000fe20000010000 */
[----:B------:R-:W-:Y:S01]  /*b530*/  FADD.FTZ R155, R155, -R0 ;  /* 0x800000009b9b7221 */ /* 0x000fe20000010000 */
[-C--:B------:R-:W-:Y:S01]  /*b540*/  FFMA.FTZ R146, R146, R224.reuse, R223 ;  /* 0x000000e092927223 */ /* 0x080fe200000100df */
[C---:B------:R-:W-:Y:S01]  /*b550*/  FSEL R115, R131.reuse, RZ, P6 ;  /* 0x000000ff83737208 */ /* 0x040fe20003000000 */
[C---:B------:R-:W-:Y:S01]  /*b560*/  FMUL.FTZ R142, R178.reuse, R197 ;  /* 0x000000c5b28e7220 */ /* 0x040fe20000410000 */
[----:B------:R-:W-:Y:S01]  /*b570*/  FSEL R131, R131, RZ, P4 ;  /* 0x000000ff83837208 */ /* 0x000fe20002000000 */
[----:B------:R-:W-:Y:S01]  /*b580*/  FMUL.FTZ R120, R178, R155 ;  /* 0x0000009bb2787220 */ /* 0x000fe20000410000 */
[----:B------:R-:W-:Y:S01]  /*b590*/  LOP3.LUT P4, RZ, R117, 0xff00, RZ, 0xc0, !PT ;  /* 0x0000ff0075ff7812 */ /* 0x000fe2000788c0ff */
[----:B------:R-:W-:Y:S01]  /*b5a0*/  FADD.FTZ R117, R148, -R113 ;  /* 0x8000007194757221 */ /* 0x000fe20000010000 */
[----:B------:R-:W-:Y:S01]  /*b5b0*/  ISETP.GE.U32.AND P3, PT, R176, RZ, PT ;  /* 0x000000ffb000720c */ /* 0x000fe20003f66070 */
[----:B------:R-:W-:Y:S01]  /*b5c0*/  FADD.FTZ R141, R147, -R146 ;  /* 0x80000092938d7221 */ /* 0x000fe20000010000 */
[-CC-:B------:R-:W-:Y:S01]  /*b5d0*/  FFMA.FTZ R112, R153, R224.reuse, R223.reuse ;  /* 0x000000e099707223 */ /* 0x180fe200000100df */
[C---:B------:R-:W-:Y:S01]  /*b5e0*/  FMUL.FTZ R140, R178.reuse, R117 ;  /* 0x00000075b28c7220 */ /* 0x040fe20000410000 */
[----:B------:R-:W-:Y:S01]  /*b5f0*/  FMUL.FTZ R117, R178, R119 ;  /* 0x00000077b2757220 */ /* 0x000fe20000410000 */
[----:B------:R-:W-:Y:S01]  /*b600*/  FMUL.FTZ R118, R120, UR6 ;  /* 0x0000000678767c20 */ /* 0x000fe20008410000 */
[----:B------:R-:W-:Y:S01]  /*b610*/  FMUL.FTZ R130, R142, UR6 ;  /* 0x000000068e827c20 */ /* 0x000fe20008410000 */
[----:B------:R-:W-:Y:S01]  /*b620*/  LOP3.LUT P6, RZ, R177, 0xff, RZ, 0xc0, !PT ;  /* 0x000000ffb1ff7812 */ /* 0x000fe200078cc0ff */
[----:B------:R-:W-:Y:S01]  /*b630*/  FMUL.FTZ R119, R117, UR6 ;  /* 0x0000000675777c20 */ /* 0x000fe20008410000 */
[----:B------:R-:W-:Y:S01]  /*b640*/  ISETP.GE.U32.AND.EX P3, PT, R177, 0x1000000, PT, P3 ;  /* 0x01000000b100780c */ /* 0x000fe20003f66130 */
[----:B------:R-:W-:Y:S01]  /*b650*/  FMUL.FTZ R141, R178, R141 ;  /* 0x0000008db28d7220 */ /* 0x000fe20000410000 */
[----:B------:R-:W-:Y:S01]  /*b660*/  FADD.FTZ R149, R149, -R112 ;  /* 0x8000007095957221 */ /* 0x000fe20000010000 */
[----:B------:R-:W-:Y:S01]  /*b670*/  FSEL R0, R118, RZ, P1 ;  /* 0x000000ff76007208 */ /* 0x000fe20000800000 */
[----:B------:R-:W-:Y:S01]  /*b680*/  FFMA.FTZ R144, R144, R224, R223 ;  /* 0x000000e090907223 */ /* 0x000fe200000100df */
[----:B------:R-:W-:Y:S01]  /*b690*/  FSEL R121, R119, RZ, P4 ;  /* 0x000000ff77797208 */ /* 0x000fe20002000000 */
[----:B------:R-:W-:Y:S01]  /*b6a0*/  FMUL.FTZ R112, R141, UR6 ;  /* 0x000000068d707c20 */ /* 0x000fe20008410000 */
[----:B------:R-:W-:Y:S01]  /*b6b0*/  LOP3.LUT P4, RZ, R177, 0xff00, RZ, 0xc0, !PT ;  /* 0x0000ff00b1ff7812 */ /* 0x000fe2000788c0ff */
        /* <DEDUP_REMOVED lines=9> */
[----:B------:R-:W-:Y:S01]  /*b750*/  FMUL.FTZ R116, R178, R149 ;  /* 0x00000095b2747220 */ /* 0x000fe20000410000 */
[----:B------:R-:W-:-:S02]  /*b760*/  FSEL R119, R119, RZ, P4 ;  /* 0x000000ff77777208 */ /* 0x000fc40002000000 */
[----:B------:R-:W-:Y:S02]  /*b770*/  LOP3.LUT P4, RZ, R176, 0xff0000, RZ, 0xc0, !PT ;  /* 0x00ff0000b0ff7812 */ /* 0x000fe4000788c0ff */
[----:B------:R-:W-:Y:S01]  /*b780*/  F2FP.BF16.F32.PACK_AB R142, R117, R142 ;  /* 0x0000008e758e723e */ /* 0x000fe200000010ff */
[----:B------:R-:W-:Y:S01]  /*b790*/  FMUL.FTZ R117, R116, UR6 ;  /* 0x0000000674757c20 */ /* 0x000fe20008410000 */
[----:B------:R-:W-:Y:S02]  /*b7a0*/  FSEL R129, R112, RZ, P4 ;  /* 0x000000ff70817208 */ /* 0x000fe40002000000 */
[----:B------:R-:W-:Y:S02]  /*b7b0*/  LOP3.LUT P4, RZ, R176, 0xff000000, RZ, 0xc0, !PT ;  /* 0xff000000b0ff7812 */ /* 0x000fe4000788c0ff */
[----:B------:R-:W-:Y:S02]  /*b7c0*/  F2FP.BF16.F32.PACK_AB R115, R0, R115 ;  /* 0x000000730073723e */ /* 0x000fe400000010ff */
[----:B------:R-:W-:-:S02]  /*b7d0*/  FSEL R0, R117, RZ, P4 ;  /* 0x000000ff75007208 */ /* 0x000fc40002000000 */
[----:B------:R-:W-:Y:S02]  /*b7e0*/  F2FP.BF16.F32.PACK_AB R141, R116, R141 ;  /* 0x0000008d748d723e */ /* 0x000fe400000010ff */
[----:B------:R-:W-:Y:S01]  /*b7f0*/  F2FP.BF16.F32.PACK_AB R129, R0, R129 ;  /* 0x000000810081723e */ /* 0x000fe200000010ff */
[C---:B------:R-:W-:Y:S01]  /*b800*/  FMUL.FTZ R0, R140.reuse, UR6 ;  /* 0x000000068c007c20 */ /* 0x040fe20008410000 */
[----:B------:R-:W-:Y:S01]  /*b810*/  F2FP.BF16.F32.PACK_AB R140, R140, R113 ;  /* 0x000000718c8c723e */ /* 0x000fe200000010ff */
[----:B------:R-:W-:Y:S01]  /*b820*/  FMUL.FTZ R113, R113, UR6 ;  /* 0x0000000671717c20 */ /* 0x000fe20008410000 */
        /* <DEDUP_REMOVED lines=16> */
.L_x_1442:
[-CC-:B------:R-:W-:Y:S01]  /*b930*/  FFMA.FTZ R221, R221, R224.reuse, R223.reuse ;  /* 0x000000e0dddd7223 */ /* 0x180fe200000100df */
[-CC-:B------:R-:W-:Y:S01]  /*b940*/  FFMA.FTZ R119, R154, R224.reuse, R223.reuse ;  /* 0x000000e09a777223 */ /* 0x180fe200000100df */
[-C--:B0-----:R-:W-:Y:S01]  /*b950*/  FFMA.FTZ R112, R151, R224.reuse, R223 ;  /* 0x000000e097707223 */ /* 0x081fe200000100df */
        /* <DEDUP_REMOVED lines=10> */
[----:B------:R-:W-:Y:S01]  /*ba00*/  FMUL.FTZ R119, R119, UR6 ;  /* 0x0000000677777c20 */ /* 0x000fe20008410000 */
[-CC-:B------:R-:W-:Y:S01]  /*ba10*/  FFMA.FTZ R0, R153, R224.reuse, R223.reuse ;  /* 0x000000e099007223 */ /* 0x180fe200000100df */
[-C--:B------:R-:W-:Y:S01]  /*ba20*/  FFMA.FTZ R197, R197, R224.reuse, R223 ;  /* 0x000000e0c5c57223 */ /* 0x080fe200000100df */
[----:B------:R-:W-:Y:S01]  /*ba30*/  ISETP.GE.U32.AND.EX P5, PT, R117, 0x1000000, PT, P1 ;  /* 0x010000007500780c */ /* 0x000fe20003fa6110 */
[C---:B------:R-:W-:Y:S01]  /*ba40*/  FMUL.FTZ R155, R178.reuse, R155 ;  /* 0x0000009bb29b7220 */ /* 0x040fe20000410000 */
[----:B------:R-:W-:Y:S01]  /*ba50*/  FSEL R112, R221, RZ, P3 ;  /* 0x000000ffdd707208 */ /* 0x000fe20001800000 */
[----:B------:R-:W-:Y:S01]  /*ba60*/  FMUL.FTZ R147, R178, R147 ;  /* 0x00000093b2937220 */ /* 0x000fe20000410000 */
[C---:B------:R-:W-:Y:S01]  /*ba70*/  LOP3.LUT P3, RZ, R117.reuse, 0xff00, RZ, 0xc0, !PT ;  /* 0x0000ff0075ff7812 */ /* 0x040fe2000786c0ff */
[----:B------:R-:W-:Y:S01]  /*ba80*/  FADD.FTZ R197, R220, -R197 ;  /* 0x800000c5dcc57221 */ /* 0x000fe20000010000 */
[----:B------:R-:W-:Y:S01]  /*ba90*/  LOP3.LUT P4, RZ, R117, 0xff, RZ, 0xc0, !PT ;  /* 0x000000ff75ff7812 */ /* 0x000fe2000788c0ff */
[----:B------:R-:W-:Y:S01]  /*baa0*/  FADD.FTZ R149, R149, -R0 ;  /* 0x8000000095957221 */ /* 0x000fe20000010000 */
[----:B------:R-:W-:Y:S01]  /*bab0*/  FSEL R117, R119, RZ, P3 ;  /* 0x000000ff77757208 */ /* 0x000fe20001800000 */
[-CC-:B------:R-:W-:Y:S01]  /*bac0*/  FFMA.FTZ R113, R152, R224.reuse, R223.reuse ;  /* 0x000000e098717223 */ /* 0x180fe200000100df */
[----:B------:R-:W-:Y:S01]  /*bad0*/  LOP3.LUT P3, RZ, R177, 0xff00, RZ, 0xc0, !PT ;  /* 0x0000ff00b1ff7812 */ /* 0x000fe2000786c0ff */
[----:B------:R-:W-:Y:S01]  /*bae0*/  FFMA.FTZ R144, R144, R224, R223 ;  /* 0x000000e090907223 */ /* 0x000fe200000100df */
[----:B------:R-:W-:Y:S01]  /*baf0*/  FMUL.FTZ R155, R155, UR6 ;  /* 0x000000069b9b7c20 */ /* 0x000fe20008410000 */
[----:B------:R-:W-:Y:S01]  /*bb00*/  FMUL.FTZ R147, R147, UR6 ;  /* 0x0000000693937c20 */ /* 0x000fe20008410000 */
[----:B------:R-:W-:Y:S01]  /*bb10*/  FSEL R119, R119, RZ, P3 ;  /* 0x000000ff77777208 */ /* 0x000fe20001800000 */
[C---:B------:R-:W-:Y:S01]  /*bb20*/  FMUL.FTZ R197, R178.reuse, R197 ;  /* 0x000000c5b2c57220 */ /* 0x040fe20000410000 */
[----:B------:R-:W-:Y:S01]  /*bb30*/  LOP3.LUT P6, RZ, R177, 0xff0000, RZ, 0xc0, !PT ;  /* 0x00ff0000b1ff7812 */ /* 0x000fe200078cc0ff */
[----:B------:R-:W-:Y:S01]  /*bb40*/  FMUL.FTZ R149, R178, R149 ;  /* 0x00000095b2957220 */ /* 0x000fe20000410000 */
[----:B------:R-:W-:Y:S01]  /*bb50*/  LOP3.LUT P3, RZ, R176, 0xff0000, RZ, 0xc0, !PT ;  /* 0x00ff0000b0ff7812 */ /* 0x000fe2000786c0ff */
[----:B------:R-:W-:Y:S01]  /*bb60*/  FADD.FTZ R113, R148, -R113 ;  /* 0x8000007194717221 */ /* 0x000fe20000010000 */
[----:B------:R-:W-:Y:S01]  /*bb70*/  ISETP.GE.U32.AND P1, PT, R176, RZ, PT ;  /* 0x000000ffb000720c */ /* 0x000fe20003f26070 */
[----:B------:R-:W-:Y:S01]  /*bb80*/  FADD.FTZ R145, R145, -R144 ;  /* 0x8000009091917221 */ /* 0x000fe20000010000 */
[----:B------:R-:W-:Y:S01]  /*bb90*/  FSEL R115, R155, RZ, P5 ;  /* 0x000000ff9b737208 */ /* 0x000fe20002800000 */
[----:B------:R-:W-:Y:S01]  /*bba0*/  FMUL.FTZ R197, R197, UR6 ;  /* 0x00000006c5c57c20 */ /* 0x000fe20008410000 */
[----:B------:R-:W-:Y:S01]  /*bbb0*/  FSEL R118, R221, RZ, P6 ;  /* 0x000000ffdd767208 */ /* 0x000fe20003000000 */
[----:B------:R-:W-:Y:S01]  /*bbc0*/  FMUL.FTZ R149, R149, UR6 ;  /* 0x0000000695957c20 */ /* 0x000fe20008410000 */
[----:B------:R-:W-:Y:S01]  /*bbd0*/  FSEL R129, R147, RZ, P3 ;  /* 0x000000ff93817208 */ /* 0x000fe20001800000 */
[C---:B------:R-:W-:Y:S01]  /*bbe0*/  FMUL.FTZ R113, R178.reuse, R113 ;  /* 0x00000071b2717220 */ /* 0x040fe20000410000 */
[C---:B------:R-:W-:Y:S01]  /*bbf0*/  LOP3.LUT P5, RZ, R177.reuse, 0xff, RZ, 0xc0, !PT ;  /* 0x000000ffb1ff7812 */ /* 0x040fe200078ac0ff */
[----:B------:R-:W-:Y:S01]  /*bc00*/  FMUL.FTZ R145, R178, R145 ;  /* 0x00000091b2917220 */ /* 0x000fe20000410000 */
[----:B------:R-:W-:Y:S01]  /*bc10*/  ISETP.GE.U32.AND.EX P1, PT, R177, 0x1000000, PT, P1 ;  /* 0x01000000b100780c */ /* 0x000fe20003f26110 */
[----:B------:R-:W-:Y:S01]  /*bc20*/  FMUL.FTZ R113, R113, UR6 ;  /* 0x0000000671717c20 */ /* 0x000fe20008410000 */
[----:B------:R-:W-:Y:S01]  /*bc30*/  LOP3.LUT P6, RZ, R116, 0xff0000, RZ, 0xc0, !PT ;  /* 0x00ff000074ff7812 */ /* 0x000fe200078cc0ff */
[----:B------:R-:W-:Y:S01]  /*bc40*/  FMUL.FTZ R145, R145, UR6 ;  /* 0x0000000691917c20 */ /* 0x000fe20008410000 */
[----:B------:R-:W-:-:S02]  /*bc50*/  LOP3.LUT P3, RZ, R176, 0xff000000, RZ, 0xc0, !PT ;  /* 0xff000000b0ff7812 */ /* 0x000fc4000786c0ff */
[----:B------:R-:W-:Y:S02]  /*bc60*/  FSEL R131, R155, RZ, P1 ;  /* 0x000000ff9b837208 */ /* 0x000fe40000800000 */
[C---:B------:R-:W-:Y:S02]  /*bc70*/  FSEL R114, R197.reuse, RZ, P4 ;  /* 0x000000ffc5727208 */ /* 0x040fe40002000000 */
[----:B------:R-:W-:Y:S02]  /*bc80*/  FSEL R130, R197, RZ, P5 ;  /* 0x000000ffc5827208 */ /* 0x000fe40002800000 */
[----:B------:R-:W-:Y:S02]  /*bc90*/  FSEL R0, R149, RZ, P3 ;  /* 0x000000ff95007208 */ /* 0x000fe40001800000 */
[----:B------:R-:W-:Y:S02]  /*bca0*/  FSEL R147, R147, RZ, P6 ;  /* 0x000000ff93937208 */ /* 0x000fe40003000000 */
[----:B------:R-:W-:-:S02]  /*bcb0*/  LOP3.LUT P1, RZ, R116, 0xff000000, RZ, 0xc0, !PT ;  /* 0xff00000074ff7812 */ /* 0x000fc4000782c0ff */
[C---:B------:R-:W-:Y:S02]  /*bcc0*/  LOP3.LUT P4, RZ, R116.reuse, 0xff00, RZ, 0xc0, !PT ;  /* 0x0000ff0074ff7812 */ /* 0x040fe4000788c0ff */
[----:B------:R-:W-:Y:S02]  /*bcd0*/  LOP3.LUT P5, RZ, R116, 0xff, RZ, 0xc0, !PT ;  /* 0x000000ff74ff7812 */ /* 0x000fe400078ac0ff */
[C---:B------:R-:W-:Y:S02]  /*bce0*/  LOP3.LUT P3, RZ, R176.reuse, 0xff00, RZ, 0xc0, !PT ;  /* 0x0000ff00b0ff7812 */ /* 0x040fe4000786c0ff */
[----:B------:R-:W-:Y:S02]  /*bcf0*/  LOP3.LUT P6, RZ, R176, 0xff, RZ, 0xc0, !PT ;  /* 0x000000ffb0ff7812 */ /* 0x000fe400078cc0ff */
[----:B------:R-:W-:Y:S02]  /*bd00*/  F2FP.BF16.F32.PACK_AB R115, R115, R112 ;  /* 0x000000707373723e */ /* 0x000fe400000010ff */
[----:B------:R-:W-:-:S02]  /*bd10*/  F2FP.BF16.F32.PACK_AB R130, R119, R130 ;  /* 0x000000827782723e */ /* 0x000fc400000010ff */
        /* <DEDUP_REMOVED lines=12> */
.L_x_1438:
[----:B------:R-:W-:Y:S05]  /*bde0*/  @!P1 BRA `(.L_x_1443) ;  /* 0x0000000800249947 */ /* 0x000fea0003800000 */
[----:B------:R-:W-:Y:S05]  /*bdf0*/  @!P2 BRA `(.L_x_1444) ;  /* 0x000000040018a947 */ /* 0x000fea0003800000 */
[-CC-:B0-----:R-:W-:Y:S01]  /*be00*/  FFMA.FTZ R112, R151, R224.reuse, R223.reuse ;  /* 0x000000e097707223 */ /* 0x181fe200000100df */
[-CC-:B------:R-:W-:Y:S01]  /*be10*/  FFMA.FTZ R197, R197, R224.reuse, R223.reuse ;  /* 0x000000e0c5c57223 */ /* 0x180fe200000100df */
[-C--:B------:R-:W-:Y:S01]  /*be20*/  FFMA.FTZ R221, R221, R224.reuse, R223 ;  /* 0x000000e0dddd7223 */ /* 0x080fe200000100df */
[----:B------:R-:W-:Y:S01]  /*be30*/  SHF.L.U32 R118, R35, 0x10, RZ ;  /* 0x0000001023767819 */ /* 0x000fe200000006ff */
[--C-:B------:R-:W-:Y:S01]  /*be40*/  FADD.FTZ R143, R155, -R112.reuse ;  /* 0x800000709b8f7221 */ /* 0x100fe20000010000 */
[----:B------:R-:W-:Y:S01]  /*be50*/  PRMT R112, R35, 0x7632, R112 ;  /* 0x0000763223707816 */ /* 0x000fe20000000070 */
[----:B------:R-:W-:Y:S01]  /*be60*/  FADD.FTZ R197, R220, -R197 ;  /* 0x800000c5dcc57221 */ /* 0x000fe20000010000 */
[----:B------:R-:W-:Y:S01]  /*be70*/  SHF.L.U32 R142, R34, 0x10, RZ ;  /* 0x00000010228e7819 */ /* 0x000fe200000006ff */
[----:B------:R-:W-:Y:S01]  /*be80*/  FADD.FTZ R221, R222, -R221 ;  /* 0x800000dddedd7221 */ /* 0x000fe20000010000 */
[----:B------:R-:W-:Y:S01]  /*be90*/  SHF.L.U32 R115, R112, 0x10, RZ ;  /* 0x0000001070737819 */ /* 0x000fe200000006ff */
[-C--:B------:R-:W-:Y:S01]  /*bea0*/  FFMA.FTZ R0, R153, R224.reuse, R223 ;  /* 0x000000e099007223 */ /* 0x080fe200000100df */
[----:B------:R-:W-:Y:S01]  /*beb0*/  ISETP.GE.U32.AND P1, PT, R116, RZ, PT ;  /* 0x000000ff7400720c */ /* 0x000fe20003f26070 */
[C---:B------:R-:W-:Y:S01]  /*bec0*/  FFMA.FTZ R118, R178.reuse, R221, R118 ;  /* 0x000000ddb2767223 */ /* 0x040fe20000010076 */
[C---:B------:R-:W-:Y:S01]  /*bed0*/  FFMA.FTZ R142, R178.reuse, R197, R142 ;  /* 0x000000c5b28e7223 */ /* 0x040fe2000001008e */
[----:B------:R-:W-:Y:S01]  /*bee0*/  FFMA.FTZ R143, R178, R143, R115 ;  /* 0x0000008fb28f7223 */ /* 0x000fe20000010073 */
[--C-:B------:R-:W-:Y:S01]  /*bef0*/  FADD.FTZ R149, R149, -R0.reuse ;  /* 0x8000000095957221 */ /* 0x100fe20000010000 */
[----:B------:R-:W-:Y:S01]  /*bf00*/  FMUL.FTZ R112, R118, UR6 ;  /* 0x0000000676707c20 */ /* 0x000fe20008410000 */
[----:B------:R-:W-:Y:S01]  /*bf10*/  FMUL.FTZ R114, R142, UR6 ;  /* 0x000000068e727c20 */ /* 0x000fe20008410000 */
[----:B------:R-:W-:Y:S01]  /*bf20*/  FMUL.FTZ R115, R143, UR6 ;  /* 0x000000068f737c20 */ /* 0x000fe20008410000 */
[C---:B------:R-:W-:Y:S01]  /*bf30*/  LOP3.LUT P3, RZ, R117.reuse, 0xff0000, RZ, 0xc0, !PT ;  /* 0x00ff000075ff7812 */ /* 0x040fe2000786c0ff */
[-CC-:B------:R-:W-:Y:S01]  /*bf40*/  FFMA.FTZ R119, R154, R224.reuse, R223.reuse ;  /* 0x000000e09a777223 */ /* 0x180fe200000100df */
[C---:B------:R-:W-:Y:S01]  /*bf50*/  ISETP.GE.U32.AND.EX P1, PT, R117.reuse, 0x1000000, PT, P1 ;  /* 0x010000007500780c */ /* 0x040fe20003f26110 */
[-C--:B------:R-:W-:Y:S01]  /*bf60*/  FFMA.FTZ R113, R152, R224.reuse, R223 ;  /* 0x000000e098717223 */ /* 0x080fe200000100df */
[----:B------:R-:W-:Y:S01]  /*bf70*/  LOP3.LUT P5, RZ, R117, 0xff, RZ, 0xc0, !PT ;  /* 0x000000ff75ff7812 */ /* 0x000fe200078ac0ff */
[----:B------:R-:W-:Y:S01]  /*bf80*/  FADD.FTZ R119, R150, -R119 ;  /* 0x8000007796777221 */ /* 0x000fe20000010000 */
[----:B------:R-:W-:Y:S01]  /*bf90*/  PRMT R0, R33, 0x7632, R0 ;  /* 0x0000763221007816 */ /* 0x000fe20000000000 */
[-CC-:B------:R-:W-:Y:S01]  /*bfa0*/  FFMA.FTZ R146, R146, R224.reuse, R223.reuse ;  /* 0x000000e092927223 */ /* 0x180fe200000100df */
[----:B------:R-:W-:Y:S01]  /*bfb0*/  FSEL R115, R115, RZ, P1 ;  /* 0x000000ff73737208 */ /* 0x000fe20000800000 */
[----:B------:R-:W-:Y:S01]  /*bfc0*/  FFMA.FTZ R144, R144, R224, R223 ;  /* 0x000000e090907223 */ /* 0x000fe200000100df */
[----:B------:R-:W-:Y:S01]  /*bfd0*/  FSEL R112, R112, RZ, P3 ;  /* 0x000000ff70707208 */ /* 0x000fe20001800000 */
[----:B------:R-:W-:Y:S01]  /*bfe0*/  FADD.FTZ R113, R148, -R113 ;  /* 0x8000007194717221 */ /* 0x000fe20000010000 */
[----:B------:R-:W-:Y:S01]  /*bff0*/  FSEL R114, R114, RZ, P5 ;  /* 0x000000ff72727208 */ /* 0x000fe20002800000 */
[----:B------:R-:W-:Y:S01]  /*c000*/  FADD.FTZ R147, R147, -R146 ;  /* 0x8000009293937221 */ /* 0x000fe20000010000 */
[----:B------:R-:W-:Y:S01]  /*c010*/  SHF.L.U32 R0, R0, 0x10, RZ ;  /* 0x0000001000007819 */ /* 0x000fe200000006ff */
[----:B------:R-:W-:Y:S01]  /*c020*/  FADD.FTZ R145, R145, -R144 ;  /* 0x8000009091917221 */ /* 0x000fe20000010000 */
[----:B------:R-:W-:-:S02]  /*c030*/  LOP3.LUT P6, RZ, R116, 0xff0000, RZ, 0xc0, !PT ;  /* 0x00ff000074ff7812 */ /* 0x000fc400078cc0ff */
[----:B------:R-:W-:Y:S01]  /*c040*/  LOP3.LUT P1, RZ, R116, 0xff000000, RZ, 0xc0, !PT ;  /* 0xff00000074ff7812 */ /* 0x000fe2000782c0ff */
[----:B------:R-:W-:Y:S01]  /*c050*/  FFMA.FTZ R120, R178, R149, R0 ;  /* 0x00000095b2787223 */ /* 0x000fe20000010000 */
[C---:B------:R-:W-:Y:S02]  /*c060*/  LOP3.LUT P3, RZ, R116.reuse, 0xff, RZ, 0xc0, !PT ;  /* 0x000000ff74ff7812 */ /* 0x040fe4000786c0ff */
[----:B------:R-:W-:Y:S02]  /*c070*/  LOP3.LUT P5, RZ, R116, 0xff00, RZ, 0xc0, !PT ;  /* 0x0000ff0074ff7812 */ /* 0x000fe400078ac0ff */
[----:B------:R-:W-:Y:S02]  /*c080*/  PRMT R116, R34, 0x7632, R116 ;  /* 0x0000763222747816 */ /* 0x000fe40000000074 */
[----:B------:R-:W-:Y:S02]  /*c090*/  LOP3.LUT P4, RZ, R117, 0xff00, RZ, 0xc0, !PT ;  /* 0x0000ff0075ff7812 */ /* 0x000fe4000788c0ff */
[----:B------:R-:W-:-:S02]  /*c0a0*/  SHF.L.U32 R117, R116, 0x10, RZ ;  /* 0x0000001074757819 */ /* 0x000fc400000006ff */
[----:B------:R-:W-:Y:S02]  /*c0b0*/  PRMT R0, R32, 0x7632, R0 ;  /* 0x0000763220007816 */ /* 0x000fe40000000000 */
[----:B------:R-:W-:Y:S01]  /*c0c0*/  F2FP.BF16.F32.PACK_AB R115, R115, R112 ;  /* 0x000000707373723e */ /* 0x000fe200000010ff */
[----:B------:R-:W-:Y:S01]  /*c0d0*/  FFMA.FTZ R119, R178, R119, R117 ;  /* 0x00000077b2777223 */ /* 0x000fe20000010075 */
[----:B------:R-:W-:Y:S01]  /*c0e0*/  SHF.L.U32 R117, R33, 0x10, RZ ;  /* 0x0000001021757819 */ /* 0x000fe200000006ff */
[----:B------:R-:W-:Y:S01]  /*c0f0*/  IMAD.U32 R116, R0, 0x10000, RZ ;  /* 0x0001000000747824 */ /* 0x000fe200078e00ff */
[----:B------:R-:W-:Y:S02]  /*c100*/  SHF.L.U32 R0, R32, 0x10, RZ ;  /* 0x0000001020007819 */ /* 0x000fe400000006ff */
[C---:B------:R-:W-:Y:S01]  /*c110*/  F2FP.BF16.F32.PACK_AB R142, R119.reuse, R142 ;  /* 0x0000008e778e723e */ /* 0x040fe200000010ff */
[C---:B------:R-:W-:Y:S01]  /*c120*/  FFMA.FTZ R117, R178.reuse, R147, R117 ;  /* 0x00000093b2757223 */ /* 0x040fe20000010075 */
[C---:B------:R-:W-:Y:S01]  /*c130*/  FFMA.FTZ R113, R178.reuse, R113, R116 ;  /* 0x00000071b2717223 */ /* 0x040fe20000010074 */
[----:B------:R-:W-:Y:S01]  /*c140*/  FFMA.FTZ R0, R178, R145, R0 ;  /* 0x00000091b2007223 */ /* 0x000fe20000010000 */
[----:B------:R-:W-:Y:S01]  /*c150*/  FMUL.FTZ R119, R119, UR6 ;  /* 0x0000000677777c20 */ /* 0x000fe20008410000 */
        /* <DEDUP_REMOVED lines=16> */
.L_x_1444:
[-CC-:B0-----:R-:W-:Y:S01]  /*c260*/  FFMA.FTZ R112, R151, R224.reuse, R223.reuse ;  /* 0x000000e097707223 */ /* 0x181fe200000100df */
[-CC-:B------:R-:W-:Y:S01]  /*c270*/  FFMA.FTZ R221, R221, R224.reuse, R223.reuse ;  /* 0x000000e0dddd7223 */ /* 0x180fe200000100df */
[-C--:B------:R-:W-:Y:S01]  /*c280*/  FFMA.FTZ R197, R197, R224.reuse, R223 ;  /* 0x000000e0c5c57223 */ /* 0x080fe200000100df */
[----:B------:R-:W-:Y:S01]  /*c290*/  SHF.L.U32 R114, R35, 0x10, RZ ;  /* 0x0000001023727819 */ /* 0x000fe200000006ff */
        /* <DEDUP_REMOVED lines=10> */
[C---:B------:R-:W-:Y:S01]  /*c340*/  ISETP.GE.U32.AND.EX P1, PT, R117.reuse, 0x1000000, PT, P1 ;  /* 0x010000007500780c */ /* 0x040fe20003f26110 */
[C---:B------:R-:W-:Y:S01]  /*c350*/  FFMA.FTZ R119, R178.reuse, R155, R119 ;  /* 0x0000009bb2777223 */ /* 0x040fe20000010077 */
[C---:B------:R-:W-:Y:S01]  /*c360*/  LOP3.LUT P5, RZ, R117.reuse, 0xff0000, RZ, 0xc0, !PT ;  /* 0x00ff000075ff7812 */ /* 0x040fe200078ac0ff */
[----:B------:R-:W-:Y:S01]  /*c370*/  FFMA.FTZ R112, R178, R197, R112 ;  /* 0x000000c5b2707223 */ /* 0x000fe20000010070 */
[----:B------:R-:W-:Y:S01]  /*c380*/  LOP3.LUT P4, RZ, R117, 0xff, RZ, 0xc0, !PT ;  /* 0x000000ff75ff7812 */ /* 0x000fe2000788c0ff */
[----:B------:R-:W-:Y:S01]  /*c390*/  FMUL.FTZ R119, R119, UR6 ;  /* 0x0000000677777c20 */ /* 0x000fe20008410000 */
[----:B------:R-:W-:Y:S01]  /*c3a0*/  LOP3.LUT P3, RZ, R117, 0xff00, RZ, 0xc0, !PT ;  /* 0x0000ff0075ff7812 */ /* 0x000fe2000786c0ff */
[--C-:B------:R-:W-:Y:S01]  /*c3b0*/  FADD.FTZ R149, R149, -R0.reuse ;  /* 0x8000000095957221 */ /* 0x100fe20000010000 */
[----:B------:R-:W-:Y:S01]  /*c3c0*/  FMUL.FTZ R117, R114, UR6 ;  /* 0x0000000672757c20 */ /* 0x000fe20008410000 */
[----:B------:R-:W-:Y:S01]  /*c3d0*/  PRMT R0, R33, 0x7632, R0 ;  /* 0x0000763221007816 */ /* 0x000fe20000000000 */
[----:B------:R-:W-:Y:S01]  /*c3e0*/  FMUL.FTZ R114, R112, UR6 ;  /* 0x0000000670727c20 */ /* 0x000fe20008410000 */
[----:B------:R-:W-:Y:S01]  /*c3f0*/  FSEL R112, R119, RZ, P1 ;  /* 0x000000ff77707208 */ /* 0x000fe20000800000 */
[--C-:B------:R-:W-:Y:S01]  /*c400*/  FADD.FTZ R119, R150, -R115.reuse ;  /* 0x8000007396777221 */ /* 0x100fe20000010000 */
[----:B------:R-:W-:Y:S01]  /*c410*/  PRMT R115, R34, 0x7632, R115 ;  /* 0x0000763222737816 */ /* 0x000fe20000000073 */
[-CC-:B------:R-:W-:Y:S01]  /*c420*/  FFMA.FTZ R146, R146, R224.reuse, R223.reuse ;  /* 0x000000e092927223 */ /* 0x180fe200000100df */
[----:B------:R-:W-:Y:S01]  /*c430*/  SHF.L.U32 R0, R0, 0x10, RZ ;  /* 0x0000001000007819 */ /* 0x000fe200000006ff */
[-CC-:B------:R-:W-:Y:S01]  /*c440*/  FFMA.FTZ R113, R152, R224.reuse, R223.reuse ;  /* 0x000000e098717223 */ /* 0x180fe200000100df */
[----:B------:R-:W-:Y:S01]  /*c450*/  FFMA.FTZ R144, R144, R224, R223 ;  /* 0x000000e090907223 */ /* 0x000fe200000100df */
[----:B------:R-:W-:Y:S01]  /*c460*/  IMAD.U32 R115, R115, 0x10000, RZ ;  /* 0x0001000073737824 */ /* 0x000fe200078e00ff */
[----:B------:R-:W-:Y:S01]  /*c470*/  FSEL R117, R117, RZ, P5 ;  /* 0x000000ff75757208 */ /* 0x000fe20002800000 */
[--C-:B------:R-:W-:Y:S01]  /*c480*/  FFMA.FTZ R149, R178, R149, R0.reuse ;  /* 0x00000095b2957223 */ /* 0x100fe20000010000 */
[----:B------:R-:W-:Y:S01]  /*c490*/  PRMT R0, R32, 0x7632, R0 ;  /* 0x0000763220007816 */ /* 0x000fe20000000000 */
[----:B------:R-:W-:Y:S01]  /*c4a0*/  FFMA.FTZ R119, R178, R119, R115 ;  /* 0x00000077b2777223 */ /* 0x000fe20000010073 */
[----:B------:R-:W-:Y:S01]  /*c4b0*/  FSEL R114, R114, RZ, P4 ;  /* 0x000000ff72727208 */ /* 0x000fe20002000000 */
[----:B------:R-:W-:Y:S01]  /*c4c0*/  FADD.FTZ R147, R147, -R146 ;  /* 0x8000009293937221 */ /* 0x000fe20000010000 */
[----:B------:R-:W-:Y:S01]  /*c4d0*/  LOP3.LUT P6, RZ, R116, 0xff0000, RZ, 0xc0, !PT ;  /* 0x00ff000074ff7812 */ /* 0x000fe200078cc0ff */
[----:B------:R-:W-:Y:S01]  /*c4e0*/  FADD.FTZ R113, R148, -R113 ;  /* 0x8000007194717221 */ /* 0x000fe20000010000 */
[C---:B------:R-:W-:Y:S01]  /*c4f0*/  LOP3.LUT P1, RZ, R116.reuse, 0xff000000, RZ, 0xc0, !PT ;  /* 0xff00000074ff7812 */ /* 0x040fe2000782c0ff */
[----:B------:R-:W-:Y:S01]  /*c500*/  FADD.FTZ R145, R145, -R144 ;  /* 0x8000009091917221 */ /* 0x000fe20000010000 */
[C---:B------:R-:W-:Y:S01]  /*c510*/  LOP3.LUT P5, RZ, R116.reuse, 0xff, RZ, 0xc0, !PT ;  /* 0x000000ff74ff7812 */ /* 0x040fe200078ac0ff */
[----:B------:R-:W-:Y:S01]  /*c520*/  FMUL.FTZ R149, R149, UR6 ;  /* 0x0000000695957c20 */ /* 0x000fe20008410000 */
[----:B------:R-:W-:Y:S01]  /*c530*/  LOP3.LUT P4, RZ, R116, 0xff00, RZ, 0xc0, !PT ;  /* 0x0000ff0074ff7812 */ /* 0x000fe2000788c0ff */
[----:B------:R-:W-:Y:S01]  /*c540*/  FMUL.FTZ R119, R119, UR6 ;  /* 0x0000000677777c20 */ /* 0x000fe20008410000 */
[----:B------:R-:W-:-:S02]  /*c550*/  SHF.L.U32 R116, R0, 0x10, RZ ;  /* 0x0000001000747819 */ /* 0x000fc400000006ff */
[----:B------:R-:W-:Y:S02]  /*c560*/  SHF.L.U32 R115, R33, 0x10, RZ ;  /* 0x0000001021737819 */ /* 0x000fe400000006ff */
[----:B------:R-:W-:Y:S01]  /*c570*/  SHF.L.U32 R0, R32, 0x10, RZ ;  /* 0x0000001020007819 */ /* 0x000fe200000006ff */
[C---:B------:R-:W-:Y:S01]  /*c580*/  FFMA.FTZ R113, R178.reuse, R113, R116 ;  /* 0x00000071b2717223 */ /* 0x040fe20000010074 */
[----:B------:R-:W-:Y:S01]  /*c590*/  FSEL R119, R119, RZ, P3 ;  /* 0x000000ff77777208 */ /* 0x000fe20001800000 */
[----:B------:R-:W-:Y:S01]  /*c5a0*/  FFMA.FTZ R147, R178, R147, R115 ;  /* 0x00000093b2937223 */ /* 0x000fe20000010073 */
[----:B------:R-:W-:Y:S01]  /*c5b0*/  F2FP.BF16.F32.PACK_AB R115, R112, R117 ;  /* 0x000000757073723e */ /* 0x000fe200000010ff */
[----:B------:R-:W-:Y:S01]  /*c5c0*/  FFMA.FTZ R0, R178, R145, R0 ;  /* 0x00000091b2007223 */ /* 0x000fe20000010000 */
[----:B------:R-:W-:Y:S01]  /*c5d0*/  FMUL.FTZ R113, R113, UR6 ;  /* 0x0000000671717c20 */ /* 0x000fe20008410000 */
[----:B------:R-:W-:Y:S01]  /*c5e0*/  FMUL.FTZ R147, R147, UR6 ;  /* 0x0000000693937c20 */ /* 0x000fe20008410000 */
[----:B------:R-:W-:Y:S01]  /*c5f0*/  FSEL R112, R149, RZ, P1 ;  /* 0x000000ff95707208 */ /* 0x000fe20000800000 */
[----:B------:R-:W-:Y:S01]  /*c600*/  FMUL.FTZ R0, R0, UR6 ;  /* 0x0000000600007c20 */ /* 0x000fe20008410000 */
[----:B------:R-:W-:-:S02]  /*c610*/  F2FP.BF16.F32.PACK_AB R114, R119, R114 ;  /* 0x000000727772723e */ /* 0x000fc400000010ff */
[----:B------:R-:W-:Y:S02]  /*c620*/  FSEL R147, R147, RZ, P6 ;  /* 0x000000ff93937208 */ /* 0x000fe40003000000 */
[----:B------:R-:W-:Y:S02]  /*c630*/  FSEL R0, R0, RZ, P5 ;  /* 0x000000ff00007208 */ /* 0x000fe40002800000 */
[----:B------:R-:W-:Y:S02]  /*c640*/  FSEL R117, R113, RZ, P4 ;  /* 0x000000ff71757208 */ /* 0x000fe40002000000 */
[----:B------:R-:W-:Y:S02]  /*c650*/  F2FP.BF16.F32.PACK_AB R113, R112, R147 ;  /* 0x000000937071723e */ /* 0x000fe400000010ff */
[----:B------:R-:W-:Y:S01]  /*c660*/  F2FP.BF16.F32.PACK_AB R112, R117, R0 ;  /* 0x000000007570723e */ /* 0x000fe200000010ff */
[----:B------:R-:W-:Y:S06]  /*c670*/  BRA `(.L_x_1441) ;  /* 0x0000000400c07947 */ /* 0x000fec0003800000 */
.L_x_1443:
[----:B------:R-:W-:Y:S05]  /*c680*/  @!P2 BRA `(.L_x_1445) ;  /* 0x0000000000e8a947 */ /* 0x000fea0003800000 */
[-CC-:B0-----:R-:W-:Y:S01]  /*c690*/  FFMA.FTZ R112, R151, R224.reuse, R223.reuse ;  /* 0x000000e097707223 */ /* 0x181fe200000100df */
        /* <DEDUP_REMOVED lines=9> */
[-CC-:B------:R-:W-:Y:S01]  /*c730*/  FFMA.FTZ R0, R153, R224.reuse, R223.reuse ;  /* 0x000000e099007223 */ /* 0x180fe200000100df */
[-CC-:B------:R-:W-:Y:S01]  /*c740*/  FFMA.FTZ R115, R154, R224.reuse, R223.reuse ;  /* 0x000000e09a737223 */ /* 0x180fe200000100df */
[C---:B------:R-:W-:Y:S01]  /*c750*/  LOP3.LUT P5, RZ, R117.reuse, 0xff0000, RZ, 0xc0, !PT ;  /* 0x00ff000075ff7812 */ /* 0x040fe200078ac0ff */
[-CC-:B------:R-:W-:Y:S01]  /*c760*/  FFMA.FTZ R113, R152, R224.reuse, R223.reuse ;  /* 0x000000e098717223 */ /* 0x180fe200000100df */
[C---:B------:R-:W-:Y:S01]  /*c770*/  LOP3.LUT P4, RZ, R117.reuse, 0xff, RZ, 0xc0, !PT ;  /* 0x000000ff75ff7812 */ /* 0x040fe2000788c0ff */
[----:B------:R-:W-:Y:S01]  /*c780*/  FFMA.FTZ R144, R144, R224, R223 ;  /* 0x000000e090907223 */ /* 0x000fe200000100df */
[----:B------:R-:W-:Y:S01]  /*c790*/  LOP3.LUT P3, RZ, R117, 0xff00, RZ, 0xc0, !PT ;  /* 0x0000ff0075ff7812 */ /* 0x000fe2000786c0ff */
[----:B------:R-:W-:Y:S01]  /*c7a0*/  FMUL.FTZ R112, R143, UR6 ;  /* 0x000000068f707c20 */ /* 0x000fe20008410000 */
[----:B------:R-:W-:Y:S01]  /*c7b0*/  ISETP.GE.U32.AND.EX P1, PT, R117, 0x1000000, PT, P1 ;  /* 0x010000007500780c */ /* 0x000fe20003f26110 */
[----:B------:R-:W-:Y:S01]  /*c7c0*/  FMUL.FTZ R142, R178, R197 ;  /* 0x000000c5b28e7220 */ /* 0x000fe20000410000 */
[----:B------:R-:W-:Y:S01]  /*c7d0*/  FMUL.FTZ R117, R118, UR6 ;  /* 0x0000000676757c20 */ /* 0x000fe20008410000 */
[----:B------:R-:W-:Y:S01]  /*c7e0*/  FADD.FTZ R147, R147, -R146 ;  /* 0x8000009293937221 */ /* 0x000fe20000010000 */
[----:B------:R-:W-:Y:S01]  /*c7f0*/  FADD.FTZ R149, R149, -R0 ;  /* 0x8000000095957221 */ /* 0x000fe20000010000 */
        /* <DEDUP_REMOVED lines=9> */
[C---:B------:R-:W-:Y:S01]  /*c890*/  FMUL.FTZ R113, R178.reuse, R113 ;  /* 0x00000071b2717220 */ /* 0x040fe20000410000 */
[----:B------:R-:W-:Y:S01]  /*c8a0*/  FMUL.FTZ R140, R178, R145 ;  /* 0x00000091b28c7220 */ /* 0x000fe20000410000 */
[----:B------:R-:W-:-:S02]  /*c8b0*/  FSEL R114, R114, RZ, P4 ;  /* 0x000000ff72727208 */ /* 0x000fc40002000000 */
[----:B------:R-:W-:Y:S01]  /*c8c0*/  F2FP.BF16.F32.PACK_AB R115, R112, R117 ;  /* 0x000000757073723e */ /* 0x000fe200000010ff */
[----:B------:R-:W-:Y:S01]  /*c8d0*/  FMUL.FTZ R112, R141, UR6 ;  /* 0x000000068d707c20 */ /* 0x000fe20008410000 */
[C---:B------:R-:W-:Y:S02]  /*c8e0*/  LOP3.LUT P6, RZ, R116.reuse, 0xff0000, RZ, 0xc0, !PT ;  /* 0x00ff000074ff7812 */ /* 0x040fe400078cc0ff */
[C---:B------:R-:W-:Y:S02]  /*c8f0*/  LOP3.LUT P1, RZ, R116.reuse, 0xff000000, RZ, 0xc0, !PT ;  /* 0xff00000074ff7812 */ /* 0x040fe4000782c0ff */
[C---:B------:R-:W-:Y:S02]  /*c900*/  LOP3.LUT P5, RZ, R116.reuse, 0xff, RZ, 0xc0, !PT ;  /* 0x000000ff74ff7812 */ /* 0x040fe400078ac0ff */
[----:B------:R-:W-:Y:S01]  /*c910*/  LOP3.LUT P4, RZ, R116, 0xff00, RZ, 0xc0, !PT ;  /* 0x0000ff0074ff7812 */ /* 0x000fe2000788c0ff */
        /* <DEDUP_REMOVED lines=17> */
.L_x_1445:
        /* <DEDUP_REMOVED lines=11> */
[----:B------:R-:W-:Y:S01]  /*cae0*/  ISETP.GE.U32.AND P1, PT, R116, RZ, PT ;  /* 0x000000ff7400720c */ /* 0x000fe20003f26070 */
[C---:B------:R-:W-:Y:S01]  /*caf0*/  FMUL.FTZ R155, R178.reuse, R155 ;  /* 0x0000009bb29b7220 */ /* 0x040fe20000410000 */
[C---:B------:R-:W-:Y:S01]  /*cb00*/  FMUL.FTZ R221, R178.reuse, R221 ;  /* 0x000000ddb2dd7220 */ /* 0x040fe20000410000 */
[----:B------:R-:W-:Y:S01]  /*cb10*/  FMUL.FTZ R197, R178, R197 ;  /* 0x000000c5b2c57220 */ /* 0x000fe20000410000 */
[----:B------:R-:W-:Y:S01]  /*cb20*/  FADD.FTZ R115, R150, -R115 ;  /* 0x8000007396737221 */ /* 0x000fe20000010000 */
[----:B------:R-:W-:Y:S01]  /*cb30*/  FADD.FTZ R113, R148, -R113 ;  /* 0x8000007194717221 */ /* 0x000fe20000010000 */
[----:B------:R-:W-:Y:S01]  /*cb40*/  FADD.FTZ R147, R147, -R146 ;  /* 0x8000009293937221 */ /* 0x000fe20000010000 */
[----:B------:R-:W-:Y:S01]  /*cb50*/  FADD.FTZ R149, R149, -R0 ;  /* 0x8000000095957221 */ /* 0x000fe20000010000 */
[----:B------:R-:W-:Y:S01]  /*cb60*/  FADD.FTZ R145, R145, -R144 ;  /* 0x8000009091917221 */ /* 0x000fe20000010000 */
[----:B------:R-:W-:Y:S01]  /*cb70*/  LOP3.LUT P5, RZ, R117, 0xff0000, RZ, 0xc0, !PT ;  /* 0x00ff000075ff7812 */ /* 0x000fe200078ac0ff */
[----:B------:R-:W-:Y:S01]  /*cb80*/  FMUL.FTZ R112, R155, UR6 ;  /* 0x000000069b707c20 */ /* 0x000fe20008410000 */
[----:B------:R-:W-:Y:S01]  /*cb90*/  LOP3.LUT P4, RZ, R117, 0xff, RZ, 0xc0, !PT ;  /* 0x000000ff75ff7812 */ /* 0x000fe2000788c0ff */
[----:B------:R-:W-:Y:S01]  /*cba0*/  FMUL.FTZ R114, R197, UR6 ;  /* 0x00000006c5727c20 */ /* 0x000fe20008410000 */
[C---:B------:R-:W-:Y:S01]  /*cbb0*/  LOP3.LUT P3, RZ, R117.reuse, 0xff00, RZ, 0xc0, !PT ;  /* 0x0000ff0075ff7812 */ /* 0x040fe2000786c0ff */
[C---:B------:R-:W-:Y:S01]  /*cbc0*/  FMUL.FTZ R0, R178.reuse, R115 ;  /* 0x00000073b2007220 */ /* 0x040fe20000410000 */
[----:B------:R-:W-:Y:S01]  /*cbd0*/  ISETP.GE.U32.AND.EX P1, PT, R117, 0x1000000, PT, P1 ;  /* 0x010000007500780c */ /* 0x000fe20003f26110 */
[----:B------:R-:W-:Y:S01]  /*cbe0*/  FMUL.FTZ R117, R221, UR6 ;  /* 0x00000006dd757c20 */ /* 0x000fe20008410000 */
[C---:B------:R-:W-:Y:S01]  /*cbf0*/  FMUL.FTZ R113, R178.reuse, R113 ;  /* 0x00000071b2717220 */ /* 0x040fe20000410000 */
[C---:B------:R-:W-:Y:S01]  /*cc00*/  FMUL.FTZ R147, R178.reuse, R147 ;  /* 0x00000093b2937220 */ /* 0x040fe20000410000 */
[C---:B------:R-:W-:Y:S01]  /*cc10*/  FMUL.FTZ R149, R178.reuse, R149 ;  /* 0x00000095b2957220 */ /* 0x040fe20000410000 */
[----:B------:R-:W-:Y:S01]  /*cc20*/  FMUL.FTZ R145, R178, R145 ;  /* 0x00000091b2917220 */ /* 0x000fe20000410000 */
[----:B------:R-:W-:Y:S01]  /*cc30*/  FMUL.FTZ R0, R0, UR6 ;  /* 0x0000000600007c20 */ /* 0x000fe20008410000 */
[----:B------:R-:W-:Y:S01]  /*cc40*/  FSEL R112, R112, RZ, P1 ;  /* 0x000000ff70707208 */ /* 0x000fe20000800000 */
        /* <DEDUP_REMOVED lines=15> */
[----:B------:R-:W-:Y:S02]  /*cd40*/  FSEL R117, R113, RZ, P4 ;  /* 0x000000ff71757208 */ /* 0x000fe40002000000 */
[----:B------:R-:W-:Y:S02]  /*cd50*/  F2FP.BF16.F32.PACK_AB R114, R119, R114 ;  /* 0x000000727772723e */ /* 0x000fe400000010ff */
[----:B------:R-:W-:Y:S02]  /*cd60*/  F2FP.BF16.F32.PACK_AB R113, R0, R147 ;  /* 0x000000930071723e */ /* 0x000fe400000010ff */
[----:B------:R-:W-:-:S07]  /*cd70*/  F2FP.BF16.F32.PACK_AB R112, R117, R112 ;  /* 0x000000707570723e */ /* 0x000fce00000010ff */
.L_x_1441:
[----:B------:R-:W0:Y:S01]  /*cd80*/  @P2 LDC.64 R118, c[0x0][0x478] ;  /* 0x00011e00ff762b82 */ /* 0x000e220000000a00 */
[----:B------:R-:W-:-:S05]  /*cd90*/  MOV R121, 0x10 ;  /* 0x0000001000797802 */ /* 0x000fca0000000f00 */
[C---:B------:R-:W-:Y:S02]  /*cda0*/  IMAD.WIDE.U32 R120, R180.reuse, R121, UR16 ;  /* 0x00000010b4787e25 */ /* 0x040fe4000f8e0079 */
[----:B------:R-:W1:Y:S02]  /*cdb0*/  @P0 LDC.64 R116, c[0x0][0x470] ;  /* 0x00011c00ff740b82 */ /* 0x000e640000000a00 */
[----:B0-----:R-:W-:-:S05]  /*cdc0*/  @P2 IMAD.WIDE.U32 R118, R180, 0x10, R118 ;  /* 0x00000010b4762825 */ /* 0x001fca00078e0076 */
[----:B------:R0:W-:Y:S01]  /*cdd0*/  @P2 STG.E.128 desc[UR10][R118.64], R140 ;  /* 0x0000008c76002986 */ /* 0x0001e2000c101d0a */
[----:B-1----:R-:W-:-:S03]  /*cde0*/  @P0 IMAD.WIDE.U32 R116, R180, 0x10, R116 ;  /* 0x00000010b4740825 */ /* 0x002fc600078e0074 */
[----:B------:R1:W-:Y:S04]  /*cdf0*/  STG.E.128 desc[UR10][R120.64], R112 ;  /* 0x0000007078007986 */ /* 0x0003e8000c101d0a */
[----:B------:R1:W-:Y:S01]  /*ce00*/  @P0 STG.E.128 desc[UR10][R116.64], R128 ;  /* 0x0000008074000986 */ /* 0x0003e2000c101d0a */
[----:B0-----:R-:W0:Y:S02]  /*ce10*/  LDC.64 R118, c[0x0][0x380] ;  /* 0x0000e000ff767b82 */ /* 0x001e240000000a00 */
[----:B0-----:R-:W-:-:S05]  /*ce20*/  IMAD R2, R118, 0x4, R2 ;  /* 0x0000000476027824 */ /* 0x001fca00078e0202 */
[----:B------:R-:W-:-:S13]  /*ce30*/  ISETP.GE.AND P0, PT, R2, R119, PT ;  /* 0x000000770200720c */ /* 0x000fda0003f06270 */
[----:B-1----:R-:W-:Y:S05]  /*ce40*/  @!P0 BRA `(.L_x_1446) ;  /* 0xffffff3c00948947 */ /* 0x002fea000383ffff */
[----:B------:R-:W-:Y:S05]  /*ce50*/  BSYNC B1 ;  /* 0x0000000000017941 */ /* 0x000fea0003800000 */
.L_x_1412:
[----:B------:R0:W5:Y:S01]  /*ce60*/  LDL.LU R60, [R1+0x8] ;  /* 0x00000800013c7983 */ /* 0x0001620000300800 */
[----:B------:R-:W-:Y:S01]  /*ce70*/  MOV R34, R12 ;  /* 0x0000000c00227202 */ /* 0x000fe20000000f00 */
[----:B------:R-:W-:Y:S01]  /*ce80*/  IMAD.MOV.U32 R37, RZ, RZ, R234 ;  /* 0x000000ffff257224 */ /* 0x000fe200078e00ea */
[----:B------:R-:W-:Y:S01]  /*ce90*/  MOV R32, R14 ;  /* 0x0000000e00207202 */ /* 0x000fe20000000f00 */
[----:B------:R0:W5:Y:S01]  /*cea0*/  LDL.LU R61, [R1+0xc] ;  /* 0x00000c00013d7983 */ /* 0x0001620000300800 */
[----:B------:R-:W-:Y:S01]  /*ceb0*/  MOV R33, R13 ;  /* 0x0000000d00217202 */ /* 0x000fe20000000f00 */
[----:B------:R-:W-:Y:S01]  /*cec0*/  IMAD.MOV.U32 R46, RZ, RZ, R245 ;  /* 0x000000ffff2e7224 */ /* 0x000fe200078e00f5 */
[----:B------:R-:W-:Y:S01]  /*ced0*/  MOV R35, R11 ;  /* 0x0000000b00237202 */ /* 0x000fe20000000f00 */
[----:B------:R0:W5:Y:S01]  /*cee0*/  LDL.LU R58, [R1] ;  /* 0x00000000013a7983 */ /* 0x0001620000300800 */
[----:B------:R-:W-:Y:S01]  /*cef0*/  MOV R48, R10 ;  /* 0x0000000a00307202 */ /* 0x000fe20000000f00 */
[----:B------:R-:W-:Y:S01]  /*cf00*/  IMAD.MOV.U32 R52, RZ, RZ, R247 ;  /* 0x000000ffff347224 */ /* 0x000fe200078e00f7 */
        /* <DEDUP_REMOVED lines=68> */
[----:B------:R-:W-:Y:S01]  /*d350*/  MOV R128, R20 ;  /* 0x0000001400807202 */ /* 0x000fe20000000f00 */
[----:B------:R-:W-:Y:S01]  /*d360*/  IMAD.MOV.U32 R138, RZ, RZ, R31 ;  /* 0x000000ffff8a7224 */ /* 0x000fe200078e001f */
[----:B------:R-:W-:Y:S01]  /*d370*/  MOV R51, R16 ;  /* 0x0000001000337202 */ /* 0x000fe20000000f00 */
[----:B------:R-:W-:Y:S01]  /*d380*/  IMAD.MOV.U32 R12, RZ, RZ, R30 ;  /* 0x000000ffff0c7224 */ /* 0x000fe200078e001e */
[----:B------:R-:W-:-:S02]  /*d390*/  MOV R124, R18 ;  /* 0x00000012007c7202 */ /* 0x000fc40000000f00 */
        /* <DEDUP_REMOVED lines=42> */
[----:B0-----:R-:W-:-:S07]  /*d640*/  MOV R23, R5 ;  /* 0x0000000500177202 */ /* 0x001fce0000000f00 */
.L_x_1411:
[----:B------:R-:W-:Y:S05]  /*d650*/  BSYNC B0 ;  /* 0x0000000000007941 */ /* 0x000fea0003800000 */
.L_x_1410:
        /* <DEDUP_REMOVED lines=16> */
[----:B-----5:R-:W-:Y:S04]  /*d760*/  STS.128 [R2+0x400], R64 ;  /* 0x0004004002007388 */ /* 0x020fe80000000c00 */
        /* <DEDUP_REMOVED lines=48> */
[----:B------:R-:W-:Y:S01]  /*da70*/  LDS R31, [R3+0x3400] ;  /* 0x00340000031f7984 */ /* 0x000fe20000000800 */
[----:B------:R-:W-:-:S03]  /*da80*/  FADD.FTZ R4, R4, R53 ;  /* 0x0000003504047221 */ /* 0x000fc60000010000 */
[----:B------:R-:W2:Y:S01]  /*da90*/  LDS R30, [R3+0x3600] ;  /* 0x00360000031e7984 */ /* 0x000ea20000000800 */
[----:B------:R-:W-:-:S03]  /*daa0*/  FADD.FTZ R5, R5, R52 ;  /* 0x0000003405057221 */ /* 0x000fc60000010000 */
[----:B------:R-:W4:Y:S01]  /*dab0*/  LDS R37, [R3+0x3800] ;  /* 0x0038000003257984 */ /* 0x000f220000000800 */
[----:B------:R-:W-:-:S03]  /*dac0*/  FADD.FTZ R6, R6, R55 ;  /* 0x0000003706067221 */ /* 0x000fc60000010000 */
[----:B------:R-:W4:Y:S01]  /*dad0*/  LDS R36, [R3+0x3a00] ;  /* 0x003a000003247984 */ /* 0x000f220000000800 */
[----:B------:R-:W-:-:S03]  /*dae0*/  FADD.FTZ R7, R7, R54 ;  /* 0x0000003607077221 */ /* 0x000fc60000010000 */
[----:B------:R-:W-:Y:S01]  /*daf0*/  LDS R39, [R3+0x3c00] ;  /* 0x003c000003277984 */ /* 0x000fe20000000800 */
[----:B------:R-:W-:-:S03]  /*db00*/  FADD.FTZ R24, R24, R65 ;  /* 0x0000004118187221 */ /* 0x000fc60000010000 */
[----:B------:R-:W4:Y:S01]  /*db10*/  LDS R38, [R3+0x3e00] ;  /* 0x003e000003267984 */ /* 0x000f220000000800 */
[----:B0-----:R-:W-:Y:S01]  /*db20*/  FADD.FTZ R25, R25, R64 ;  /* 0x0000004019197221 */ /* 0x001fe20000010000 */
[----:B------:R-:W-:Y:S01]  /*db30*/  BAR.SYNC.DEFER_BLOCKING 0x0 ;  /* 0x0000000000007b1d */ /* 0x000fe20000010000 */
[----:B-1----:R-:W-:Y:S01]  /*db40*/  FADD.FTZ R26, R26, R67 ;  /* 0x000000431a1a7221 */ /* 0x002fe20000010000 */
[----:B---3--:R-:W-:-:S04]  /*db50*/  FADD.FTZ R27, R27, R66 ;  /* 0x000000421b1b7221 */ /* 0x008fc80000010000 */
[----:B------:R-:W-:Y:S04]  /*db60*/  STS.128 [R2], R32 ;  /* 0x0000002002007388 */ /* 0x000fe80000000c00 */
[----:B------:R-:W-:Y:S04]  /*db70*/  STS.128 [R2+0x10], R48 ;  /* 0x0000103002007388 */ /* 0x000fe80000000c00 */
[----:B------:R2:W-:Y:S04]  /*db80*/  STS.128 [R2+0x400], R8 ;  /* 0x0004000802007388 */ /* 0x0005e80000000c00 */
[----:B------:R-:W-:Y:S04]  /*db90*/  STS.128 [R2+0x410], R76 ;  /* 0x0004104c02007388 */ /* 0x000fe80000000c00 */
[----:B------:R-:W-:Y:S04]  /*dba0*/  STS.128 [R2+0x800], R92 ;  /* 0x0008005c02007388 */ /* 0x000fe80000000c00 */
[----:B------:R-:W-:Y:S04]  /*dbb0*/  STS.128 [R2+0x810], R108 ;  /* 0x0008106c02007388 */ /* 0x000fe80000000c00 */
[----:B------:R-:W-:Y:S01]  /*dbc0*/  STS.128 [R2+0xc00], R16 ;  /* 0x000c001002007388 */ /* 0x000fe20000000c00 */
[----:B--2---:R-:W-:Y:S01]  /*dbd0*/  FADD.FTZ R8, R7, R30 ;  /* 0x0000001e07087221 */ /* 0x004fe20000010000 */
[----:B----4-:R-:W-:Y:S01]  /*dbe0*/  FADD.FTZ R7, R24, R37 ;  /* 0x0000002518077221 */ /* 0x010fe20000010000 */
[----:B------:R-:W-:Y:S01]  /*dbf0*/  FADD.FTZ R11, R4, R29 ;  /* 0x0000001d040b7221 */ /* 0x000fe20000010000 */
[----:B------:R-:W-:Y:S01]  /*dc00*/  STS.128 [R2+0xc10], R136 ;  /* 0x000c108802007388 */ /* 0x000fe20000000c00 */
[----:B------:R-:W-:Y:S01]  /*dc10*/  FADD.FTZ R10, R5, R28 ;  /* 0x0000001c050a7221 */ /* 0x000fe20000010000 */
[----:B------:R-:W-:Y:S01]  /*dc20*/  FADD.FTZ R5, R6, R31 ;  /* 0x0000001f06057221 */ /* 0x000fe20000010000 */
[----:B------:R-:W-:Y:S01]  /*dc30*/  FADD.FTZ R4, R25, R36 ;  /* 0x0000002419047221 */ /* 0x000fe20000010000 */
[----:B------:R-:W-:Y:S01]  /*dc40*/  BAR.SYNC.DEFER_BLOCKING 0x0 ;  /* 0x0000000000007b1d */ /* 0x000fe20000010000 */
[----:B------:R-:W-:Y:S01]  /*dc50*/  FADD.FTZ R9, R27, R38 ;  /* 0x000000261b097221 */ /* 0x000fe20000010000 */
[----:B------:R-:W-:-:S04]  /*dc60*/  FADD.FTZ R6, R26, R39 ;  /* 0x000000271a067221 */ /* 0x000fc80000010000 */
[----:B------:R-:W0:Y:S04]  /*dc70*/  LDS R53, [R3+0x200] ;  /* 0x0002000003357984 */ /* 0x000e280000000800 */
[----:B------:R-:W1:Y:S04]  /*dc80*/  LDS R32, [R3+0x400] ;  /* 0x0004000003207984 */ /* 0x000e680000000800 */
[----:B------:R-:W2:Y:S04]  /*dc90*/  LDS R16, [R3+0x800] ;  /* 0x0008000003107984 */ /* 0x000ea80000000800 */
[----:B------:R-:W3:Y:S04]  /*dca0*/  LDS R17, [R3+0xa00] ;  /* 0x000a000003117984 */ /* 0x000ee80000000800 */
[----:B------:R-:W4:Y:S04]  /*dcb0*/  LDS R18, [R3+0xc00] ;  /* 0x000c000003127984 */ /* 0x000f280000000800 */
[----:B------:R-:W4:Y:S04]  /*dcc0*/  LDS R19, [R3+0xe00] ;  /* 0x000e000003137984 */ /* 0x000f280000000800 */
[----:B------:R-:W4:Y:S04]  /*dcd0*/  LDS R52, [R3] ;  /* 0x0000000003347984 */ /* 0x000f280000000800 */
        /* <DEDUP_REMOVED lines=149> */
[----:B------:R-:W0:Y:S02]  /*e630*/  LDS R24, [R3+0x1200] ;  /* 0x0012000003187984 */ /* 0x000e240000000800 */
[----:B------:R-:W-:Y:S01]  /*e640*/  SHF.L.U32 R18, R19, 0x2, RZ ;  /* 0x0000000213127819 */ /* 0x000fe200000006ff */
[----:B------:R-:W-:Y:S01]  /*e650*/  IMAD.X R12, RZ, RZ, RZ, P0 ;  /* 0x000000ffff0c7224 */ /* 0x000fe200000e06ff */
[----:B------:R-:W0:Y:S02]  /*e660*/  LDS R15, [R3+0x2200] ;  /* 0x00220000030f7984 */ /* 0x000e240000000800 */
[----:B------:R-:W-:-:S02]  /*e670*/  IADD3 R14, P1, PT, R18, UR20, RZ ;  /* 0x00000014120e7c10 */ /* 0x000fc4000ff3e0ff */
[----:B------:R-:W0:Y:S01]  /*e680*/  LDS R26, [R3+0x3200] ;  /* 0x00320000031a7984 */ /* 0x000e220000000800 */
[----:B------:R-:W-:Y:S02]  /*e690*/  SHF.L.U64.HI R19, R19, 0x2, R12 ;  /* 0x0000000213137819 */ /* 0x000fe4000001020c */
[----:B------:R-:W-:Y:S01]  /*e6a0*/  IADD3 R12, P0, PT, R18, UR22, RZ ;  /* 0x00000016120c7c10 */ /* 0x000fe2000ff1e0ff */
[----:B------:R-:W0:Y:S04]  /*e6b0*/  LDS R0, [R3+0x400] ;  /* 0x0004000003007984 */ /* 0x000e280000000800 */
[----:B------:R-:W0:Y:S01]  /*e6c0*/  LDS R37, [R3+0x1400] ;  /* 0x0014000003257984 */ /* 0x000e220000000800 */
[----:B-1----:R-:W-:-:S03]  /*e6d0*/  FADD.FTZ R40, RZ, R40 ;  /* 0x00000028ff287221 */ /* 0x002fc60000010000 */
[----:B------:R-:W1:Y:S01]  /*e6e0*/  LDS R47, [R3+0x2400] ;  /* 0x00240000032f7984 */ /* 0x000e620000000800 */
[----:B--2---:R-:W-:-:S03]  /*e6f0*/  FADD.FTZ R40, R40, R43 ;  /* 0x0000002b28287221 */ /* 0x004fc60000010000 */
[----:B------:R-:W-:Y:S01]  /*e700*/  LDS R39, [R3+0x1600] ;  /* 0x0016000003277984 */ /* 0x000fe20000000800 */
[----:B---3--:R-:W-:-:S03]  /*e710*/  FADD.FTZ R13, R40, R13 ;  /* 0x0000000d280d7221 */ /* 0x008fc60000010000 */
[----:B------:R-:W2:Y:S01]  /*e720*/  LDS R20, [R3+0x800] ;  /* 0x0008000003147984 */ /* 0x000ea20000000800 */
[----:B----4-:R-:W-:-:S03]  /*e730*/  FADD.FTZ R59, R13, R2 ;  /* 0x000000020d3b7221 */ /* 0x010fc60000010000 */
[----:B------:R-:W3:Y:S01]  /*e740*/  LDS R67, [R3+0x3400] ;  /* 0x0034000003437984 */ /* 0x000ee20000000800 */
[----:B------:R-:W-:Y:S01]  /*e750*/  IADD3.X R13, PT, PT, R19, UR23, RZ, P0, !PT ;  /* 0x00000017130d7c10 */ /* 0x000fe200087fe4ff */
[----:B0-----:R-:W-:Y:S02]  /*e760*/  FADD.FTZ R41, RZ, R41 ;  /* 0x00000029ff297221 */ /* 0x001fe40000010000 */
[----:B------:R-:W0:Y:S01]  /*e770*/  LDS R2, [R3+0x600] ;  /* 0x0006000003027984 */ /* 0x000e220000000800 */
[----:B------:R-:W-:Y:S01]  /*e780*/  IADD3 R16, P0, PT, R18, UR26, RZ ;  /* 0x0000001a12107c10 */ /* 0x000fe2000ff1e0ff */
[----:B------:R-:W-:Y:S02]  /*e790*/  FADD.FTZ R24, R41, R24 ;  /* 0x0000001829187221 */ /* 0x000fe40000010000 */
[----:B------:R-:W4:Y:S01]  /*e7a0*/  LDS R49, [R3+0x2600] ;  /* 0x0026000003317984 */ /* 0x000f220000000800 */
[----:B------:R-:W-:Y:S01]  /*e7b0*/  IADD3.X R17, PT, PT, R19, UR27, RZ, P0, !PT ;  /* 0x0000001b13117c10 */ /* 0x000fe200087fe4ff */
[----:B------:R-:W-:-:S02]  /*e7c0*/  FADD.FTZ R15, R24, R15 ;  /* 0x0000000f180f7221 */ /* 0x000fc40000010000 */
[----:B------:R-:W4:Y:S02]  /*e7d0*/  LDS R41, [R3+0x1800] ;  /* 0x0018000003297984 */ /* 0x000f240000000800 */
[----:B------:R-:W-:Y:S02]  /*e7e0*/  FADD.FTZ R65, R15, R26 ;  /* 0x0000001a0f417221 */ /* 0x000fe40000010000 */
[----:B------:R-:W4:Y:S01]  /*e7f0*/  LDS R22, [R3+0xa00] ;  /* 0x000a000003167984 */ /* 0x000f220000000800 */
[----:B------:R-:W-:Y:S01]  /*e800*/  IADD3.X R15, PT, PT, R19, UR21, RZ, P1, !PT ;  /* 0x00000015130f7c10 */ /* 0x000fe20008ffe4ff */
[----:B------:R-:W-:Y:S02]  /*e810*/  FADD.FTZ R0, RZ, R0 ;  /* 0x00000000ff007221 */ /* 0x000fe40000010000 */
[----:B------:R-:W4:Y:S01]  /*e820*/  LDS R69, [R3+0x3600] ;  /* 0x0036000003457984 */ /* 0x000f220000000800 */
[----:B------:R-:W-:Y:S01]  /*e830*/  IADD3 R18, P1, PT, R18, UR24, RZ ;  /* 0x0000001812127c10 */ /* 0x000fe2000ff3e0ff */
[----:B------:R-:W-:-:S02]  /*e840*/  FADD.FTZ R0, R0, R37 ;  /* 0x0000002500007221 */ /* 0x000fc40000010000 */
[----:B------:R-:W4:Y:S01]  /*e850*/  LDS R51, [R3+0x2800] ;  /* 0x0028000003337984 */ /* 0x000f220000000800 */
[----:B------:R-:W-:-:S03]  /*e860*/  IADD3.X R19, PT, PT, R19, UR25, RZ, P1, !PT ;  /* 0x0000001913137c10 */ /* 0x000fc60008ffe4ff */
[----:B------:R-:W4:Y:S01]  /*e870*/  LDS R43, [R3+0x1a00] ;  /* 0x001a0000032b7984 */ /* 0x000f220000000800 */
[----:B-1----:R-:W-:-:S03]  /*e880*/  FADD.FTZ R0, R0, R47 ;  /* 0x0000002f00007221 */ /* 0x002fc60000010000 */
[----:B------:R-:W1:Y:S04]  /*e890*/  LDS R24, [R3+0xc00] ;  /* 0x000c000003187984 */ /* 0x000e680000000800 */
[----:B------:R-:W1:Y:S01]  /*e8a0*/  LDS R71, [R3+0x3800] ;  /* 0x0038000003477984 */ /* 0x000e620000000800 */
[----:B--2---:R-:W-:-:S03]  /*e8b0*/  FADD.FTZ R20, RZ, R20 ;  /* 0x00000014ff147221 */ /* 0x004fc60000010000 */
[----:B------:R-:W2:Y:S01]  /*e8c0*/  LDS R57, [R3+0x2a00] ;  /* 0x002a000003397984 */ /* 0x000ea20000000800 */
[----:B---3--:R-:W-:-:S03]  /*e8d0*/  FADD.FTZ R67, R0, R67 ;  /* 0x0000004300437221 */ /* 0x008fc60000010000 */
[----:B------:R-:W3:Y:S01]  /*e8e0*/  LDS R45, [R3+0x1c00] ;  /* 0x001c0000032d7984 */ /* 0x000ee20000000800 */
[----:B0-----:R-:W-:-:S03]  /*e8f0*/  FADD.FTZ R2, RZ, R2 ;  /* 0x00000002ff027221 */ /* 0x001fc60000010000 */
[----:B------:R-:W0:Y:S01]  /*e900*/  LDS R26, [R3+0xe00] ;  /* 0x000e0000031a7984 */ /* 0x000e220000000800 */
[----:B------:R-:W-:-:S03]  /*e910*/  FADD.FTZ R2, R2, R39 ;  /* 0x0000002702027221 */ /* 0x000fc60000010000 */
[----:B------:R-:W-:Y:S01]  /*e920*/  STG.E desc[UR10][R12.64], R35 ;  /* 0x000000230c007986 */ /* 0x000fe2000c10190a */
[----:B----4-:R-:W-:Y:S01]  /*e930*/  FADD.FTZ R2, R2, R49 ;  /* 0x0000003102027221 */ /* 0x010fe20000010000 */
[----:B------:R-:W-:Y:S02]  /*e940*/  FADD.FTZ R20, R20, R41 ;  /* 0x0000002914147221 */ /* 0x000fe40000010000 */
[----:B------:R-:W-:Y:S01]  /*e950*/  STG.E desc[UR10][R14.64], R11 ;  /* 0x0000000b0e007986 */ /* 0x000fe2000c10190a */
        /* <DEDUP_REMOVED lines=16> */
[----:B0-----:R-:W-:-:S03]  /*ea60*/  FADD.FTZ R26, RZ, R26 ;  /* 0x0000001aff1a7221 */ /* 0x001fc60000010000 */
[----:B------:R-:W-:Y:S04]  /*ea70*/  STG.E desc[UR10][R12.64+0x200], R81 ;  /* 0x000200510c007986 */ /* 0x000fe8000c10190a */
[----:B------:R-:W-:Y:S04]  /*ea80*/  STG.E desc[UR10][R14.64+0x200], R10 ;  /* 0x0002000a0e007986 */ /* 0x000fe8000c10190a */
        /* <DEDUP_REMOVED lines=33> */
.L_x_1413:
        /* <DEDUP_REMOVED lines=8> */
.L_x_1448:
[----:B------:R-:W-:Y:S05]  /*ed20*/  BSYNC B2 ;  /* 0x0000000000027941 */ /* 0x000fea0003800000 */
.L_x_1447:
[----:B------:R-:W-:Y:S02]  /*ed30*/  HFMA2 R133, -RZ, RZ, 0, 5.9604644775390625e-08 ;  /* 0x00000001ff857431 */ /* 0x000fe400000001ff */
[----:B------:R-:W-:Y:S01]  /*ed40*/  IMAD.MOV.U32 R132, RZ, RZ, R115 ;  /* 0x000000ffff847224 */ /* 0x000fe200078e0073 */
[----:B------:R-:W-:Y:S01]  /*ed50*/  MOV R223, 0x1f ;  /* 0x0000001f00df7802 */ /* 0x000fe20000000f00 */
[----:B------:R-:W-:Y:S01]  /*ed60*/  FADD.FTZ R114, R114, R240 ;  /* 0x000000f072727221 */ /* 0x000fe20000010000 */
[----:B------:R-:W-:-:S07]  /*ed70*/  MOV R224, 0xffffffff ;  /* 0xffffffff00e07802 */ /* 0x000fce0000000f00 */
[----:B------:R-:W-:Y:S05]  /*ed80*/  WARPSYNC.COLLECTIVE R224, `(.L_x_1449) ;  /* 0x00000000e0087348 */ /* 0x000fea0003c00000 */
[----:B------:R0:W1:Y:S02]  /*ed90*/  SHFL.BFLY P4, R240, R132, R133, R223 ;  /* 0x0c00008584f07389 */ /* 0x00006400000800df */
[----:B01----:R-:W-:Y:S05]  /*eda0*/  ENDCOLLECTIVE ;  /* 0x000000000000791b */ /* 0x003fea0003800000 */
.L_x_1449:
[----:B------:R-:W-:Y:S01]  /*edb0*/  HFMA2 R133, -RZ, RZ, 0, 1.1920928955078125e-07 ;  /* 0x00000002ff857431 */ /* 0x000fe200000001ff */
[----:B------:R-:W-:Y:S01]  /*edc0*/  MOV R132, R114 ;  /* 0x0000007200847202 */ /* 0x000fe20000000f00 */
[----:B------:R-:W-:-:S07]  /*edd0*/  FADD.FTZ R115, R115, R240 ;  /* 0x000000f073737221 */ /* 0x000fce0000010000 */
[----:B------:R-:W-:Y:S05]  /*ede0*/  WARPSYNC.COLLECTIVE R224, `(.L_x_1450) ;  /* 0x00000000e0087348 */ /* 0x000fea0003c00000 */
[----:B------:R0:W1:Y:S02]  /*edf0*/  SHFL.BFLY P4, R240, R132, R133, R223 ;  /* 0x0c00008584f07389 */ /* 0x00006400000800df */
[----:B01----:R-:W-:Y:S05]  /*ee00*/  ENDCOLLECTIVE ;  /* 0x000000000000791b */ /* 0x003fea0003800000 */
.L_x_1450:
[----:B------:R-:W-:Y:S02]  /*ee10*/  IMAD.MOV.U32 R132, RZ, RZ, R115 ;  /* 0x000000ffff847224 */ /* 0x000fe400078e0073 */
[----:B------:R-:W-:-:S07]  /*ee20*/  FADD.FTZ R114, R114, R240 ;  /* 0x000000f072727221 */ /* 0x000fce0000010000 */
[----:B------:R-:W-:Y:S05]  /*ee30*/  WARPSYNC.COLLECTIVE R224, `(.L_x_1451) ;  /* 0x00000000e0087348 */ /* 0x000fea0003c00000 */
[----:B------:R0:W1:Y:S02]  /*ee40*/  SHFL.BFLY P4, R240, R132, R133, R223 ;  /* 0x0c00008584f07389 */ /* 0x00006400000800df */
[----:B01----:R-:W-:Y:S05]  /*ee50*/  ENDCOLLECTIVE ;  /* 0x000000000000791b */ /* 0x003fea0003800000 */
.L_x_1451:
[----:B------:R-:W-:Y:S01]  /*ee60*/  HFMA2 R133, -RZ, RZ, 0, 2.384185791015625e-07 ;  /* 0x00000004ff857431 */ /* 0x000fe200000001ff */
[----:B------:R-:W-:Y:S01]  /*ee70*/  MOV R132, R114 ;  /* 0x0000007200847202 */ /* 0x000fe20000000f00 */
[----:B------:R-:W-:-:S07]  /*ee80*/  FADD.FTZ R115, R115, R240 ;  /* 0x000000f073737221 */ /* 0x000fce0000010000 */
[----:B------:R-:W-:Y:S05]  /*ee90*/  WARPSYNC.COLLECTIVE R224, `(.L_x_1452) ;  /* 0x00000000e0087348 */ /* 0x000fea0003c00000 */
[----:B------:R0:W1:Y:S02]  /*eea0*/  SHFL.BFLY P4, R240, R132, R133, R223 ;  /* 0x0c00008584f07389 */ /* 0x00006400000800df */
[----:B01----:R-:W-:Y:S05]  /*eeb0*/  ENDCOLLECTIVE ;  /* 0x000000000000791b */ /* 0x003fea0003800000 */
.L_x_1452:
[----:B------:R-:W-:Y:S01]  /*eec0*/  MOV R132, R115 ;  /* 0x0000007300847202 */ /* 0x000fe20000000f00 */
[----:B------:R-:W-:-:S07]  /*eed0*/  FADD.FTZ R114, R114, R240 ;  /* 0x000000f072727221 */ /* 0x000fce0000010000 */
[----:B------:R-:W-:Y:S05]  /*eee0*/  WARPSYNC.COLLECTIVE R224, `(.L_x_1453) ;  /* 0x00000000e0087348 */ /* 0x000fea0003c00000 */
[----:B------:R0:W1:Y:S02]  /*eef0*/  SHFL.BFLY P4, R240, R132, R133, R223 ;  /* 0x0c00008584f07389 */ /* 0x00006400000800df */
[----:B01----:R-:W-:Y:S05]  /*ef00*/  ENDCOLLECTIVE ;  /* 0x000000000000791b */ /* 0x003fea0003800000 */
.L_x_1453:
[----:B------:R-:W-:Y:S01]  /*ef10*/  HFMA2 R133, -RZ, RZ, 0, 4.76837158203125e-07 ;  /* 0x00000008ff857431 */ /* 0x000fe200000001ff */
[----:B------:R-:W-:Y:S01]  /*ef20*/  MOV R132, R114 ;  /* 0x0000007200847202 */ /* 0x000fe20000000f00 */
[----:B------:R-:W-:-:S07]  /*ef30*/  FADD.FTZ R115, R115, R240 ;  /* 0x000000f073737221 */ /* 0x000fce0000010000 */
[----:B------:R-:W-:Y:S05]  /*ef40*/  WARPSYNC.COLLECTIVE R224, `(.L_x_1454) ;  /* 0x00000000e0087348 */ /* 0x000fea0003c00000 */
[----:B------:R0:W1:Y:S02]  /*ef50*/  SHFL.BFLY P4, R240, R132, R133, R223 ;  /* 0x0c00008584f07389 */ /* 0x00006400000800df */
[----:B01----:R-:W-:Y:S05]  /*ef60*/  ENDCOLLECTIVE ;  /* 0x000000000000791b */ /* 0x003fea0003800000 */
.L_x_1454:
[----:B------:R-:W-:Y:S02]  /*ef70*/  IMAD.MOV.U32 R132, RZ, RZ, R115 ;  /* 0x000000ffff847224 */ /* 0x000fe400078e0073 */
[----:B------:R-:W-:-:S07]  /*ef80*/  FADD.FTZ R114, R114, R240 ;  /* 0x000000f072727221 */ /* 0x000fce0000010000 */
[----:B------:R-:W-:Y:S05]  /*ef90*/  WARPSYNC.COLLECTIVE R224, `(.L_x_1455) ;  /* 0x00000000e0087348 */ /* 0x000fea0003c00000 */
[----:B------:R0:W1:Y:S02]  /*efa0*/  SHFL.BFLY P4, R240, R132, R133, R223 ;  /* 0x0c00008584f07389 */ /* 0x00006400000800df */
[----:B01----:R-:W-:Y:S05]  /*efb0*/  ENDCOLLECTIVE ;  /* 0x000000000000791b */ /* 0x003fea0003800000 */
.L_x_1455:
[----:B------:R-:W-:Y:S01]  /*efc0*/  HFMA2 R133, -RZ, RZ, 0, 9.5367431640625e-07 ;  /* 0x00000010ff857431 */ /* 0x000fe200000001ff */
[----:B------:R-:W-:Y:S01]  /*efd0*/  MOV R132, R114 ;  /* 0x0000007200847202 */ /* 0x000fe20000000f00 */
[----:B------:R-:W-:-:S07]  /*efe0*/  FADD.FTZ R115, R115, R240 ;  /* 0x000000f073737221 */ /* 0x000fce0000010000 */
[----:B------:R-:W-:Y:S05]  /*eff0*/  WARPSYNC.COLLECTIVE R224, `(.L_x_1456) ;  /* 0x00000000e0087348 */ /* 0x000fea0003c00000 */
[----:B------:R0:W1:Y:S02]  /*f000*/  SHFL.BFLY P4, R240, R132, R133, R223 ;  /* 0x0c00008584f07389 */ /* 0x00006400000800df */
[----:B01----:R-:W-:Y:S05]  /*f010*/  ENDCOLLECTIVE ;  /* 0x000000000000791b */ /* 0x003fea0003800000 */
.L_x_1456:
[----:B------:R-:W-:Y:S02]  /*f020*/  MOV R132, R115 ;  /* 0x0000007300847202 */ /* 0x000fe40000000f00 */
[----:B------:R-:W-:-:S07]  /*f030*/  MOV R236, R240 ;  /* 0x000000f000ec7202 */ /* 0x000fce0000000f00 */
[----:B------:R-:W-:Y:S05]  /*f040*/  WARPSYNC.COLLECTIVE R224, `(.L_x_1457) ;  /* 0x00000000e0087348 */ /* 0x000fea0003c00000 */
[----:B------:R0:W1:Y:S02]  /*f050*/  SHFL.BFLY P4, R240, R132, R133, R223 ;  /* 0x0c00008584f07389 */ /* 0x00006400000800df */
[----:B01----:R-:W-:Y:S05]  /*f060*/  ENDCOLLECTIVE ;  /* 0x000000000000791b */ /* 0x003fea0003800000 */
.L_x_1457:
[----:B------:R-:W-:Y:S01]  /*f070*/  MOV R132, R240 ;  /* 0x000000f000847202 */ /* 0x000fe20000000f00 */
[----:B------:R-:W-:Y:S06]  /*f080*/  BRA `(.L_x_1458) ;  /* 0xffffff4400c47947 */ /* 0x000fec000383ffff */
.L_x_1459:
        /* <DEDUP_REMOVED lines=15> */
.L_x_6039:


//--------------------- .text._ZN10layer_norm22ln_bwd_finalize_kernelINS_22Kernel_traits_finalizeILj1024Ef13__nv_bfloat16S2_S2_fjLb0ELj1024ELj4ENS_18Kernel_traits_baseILj1024EfS2_S2_S2_fjLj1024EEEEELb0ELb0EEEvNS_9BwdParamsE --------------------------
	.section	.text._ZN10layer_norm22ln_bwd_finalize_kernelINS_22Kernel_traits_finalizeILj1024Ef13__nv_bfloat16S2_S2_fjLb0ELj1024ELj4ENS_18Kernel_traits_baseILj1024EfS2_S2_S2_fjLj1024EEEEELb0ELb0EEEvNS_9BwdParamsE,"ax",@progbits
	.align	128
        .global         _ZN10layer_norm22ln_bwd_finalize_kernelINS_22Kernel_traits_finalizeILj1024Ef13__nv_bfloat16S2_S2_fjLb0ELj1024ELj4ENS_18Kernel_traits_baseILj1024EfS2_S2_S2_fjLj1024EEEEELb0ELb0EEEvNS_9BwdParamsE
        .type           _ZN10layer_norm22ln_bwd_finalize_kernelINS_22Kernel_traits_finalizeILj1024Ef13__nv_bfloat16S2_S2_fjLb0ELj1024ELj4ENS_18Kernel_traits_baseILj1024EfS2_S2_S2_fjLj1024EEEEELb0ELb0EEEvNS_9BwdParamsE,@function
        .size           _ZN10layer_norm22ln_bwd_finalize_kernelINS_22Kernel_traits_finalizeILj1024Ef13__nv_bfloat16S2_S2_fjLb0ELj1024ELj4ENS_18Kernel_traits_baseILj1024EfS2_S2_S2_fjLj1024EEEEELb0ELb0EEEvNS_9BwdParamsE,(.L_x_6040 - _ZN10layer_norm22ln_bwd_finalize_kernelINS_22Kernel_traits_finalizeILj1024Ef13__nv_bfloat16S2_S2_fjLb0ELj1024ELj4ENS_18Kernel_traits_baseILj1024EfS2_S2_S2_fjLj1024EEEEELb0ELb0EEEvNS_9BwdParamsE)
        .other          _ZN10layer_norm22ln_bwd_finalize_kernelINS_22Kernel_traits_finalizeILj1024Ef13__nv_bfloat16S2_S2_fjLb0ELj1024ELj4ENS_18Kernel_traits_baseILj1024EfS2_S2_S2_fjLj1024EEEEELb0ELb0EEEvNS_9BwdParamsE,@"STO_CUDA_ENTRY STV_DEFAULT"
_ZN10layer_norm22ln_bwd_finalize_kernelINS_22Kernel_traits_finalizeILj1024Ef13__nv_bfloat16S2_S2_fjLb0ELj1024ELj4ENS_18Kernel_traits_baseILj1024EfS2_S2_S2_fjLj1024EEEEELb0ELb0EEEvNS_9BwdParamsE:
.text._ZN10layer_norm22ln_bwd_finalize_kernelINS_22Kernel_traits_finalizeILj1024Ef13__nv_bfloat16S2_S2_fjLb0ELj1024ELj4ENS_18Kernel_traits_baseILj1024EfS2_S2_S2_fjLj1024EEEEELb0ELb0EEEvNS_9BwdParamsE:
        /* <DEDUP_REMOVED lines=13> */
[----:B------:R-:W-:Y:S02]  /*00d0*/  LOP3.LUT R57, R0, 0x1f, RZ, 0xc0, !PT ;  /* 0x0000001f00397812 */ /* 0x000fe400078ec0ff */
[----:B------:R-:W-:Y:S02]  /*00e0*/  MOV R2, RZ ;  /* 0x000000ff00027202 */ /* 0x000fe40000000f00 */
[----:B-1----:R-:W-:-:S04]  /*00f0*/  ISETP.GE.U32.AND P0, PT, R3, UR8, PT ;  /* 0x0000000803007c0c */ /* 0x002fc8000bf06070 */
[----:B0-----:R-:W-:-:S13]  /*0100*/  ISETP.GE.U32.OR P0, PT, R7, R54, P0 ;  /* 0x000000360700720c */ /* 0x001fda0000706470 */
        /* <DEDUP_REMOVED lines=12> */
[C---:B------:R-:W-:Y:S01]  /*01d0*/  LOP3.LUT R7, R3.reuse, 0x140, RZ, 0xfc, !PT ;  /* 0x0000014003077812 */ /* 0x040fe200078efcff */
[-CC-:B------:R-:W-:Y:S01]  /*01e0*/  IMAD R32, R32, R54.reuse, R5.reuse ;  /* 0x0000003620207224 */ /* 0x180fe200078e0205 */
[C---:B------:R-:W-:Y:S02]  /*01f0*/  LOP3.LUT R9, R3.reuse, 0x160, RZ, 0xfc, !PT ;  /* 0x0000016003097812 */ /* 0x040fe400078efcff */
[----:B------:R-:W-:Y:S01]  /*0200*/  LOP3.LUT R11, R3, 0x180, RZ, 0xfc, !PT ;  /* 0x00000180030b7812 */ /* 0x000fe200078efcff */
[-CC-:B------:R-:W-:Y:S01]  /*0210*/  IMAD R8, R7, R54.reuse, R5.reuse ;  /* 0x0000003607087224 */ /* 0x180fe200078e0205 */
[----:B------:R-:W-:Y:S01]  /*0220*/  LOP3.LUT R0, R3, 0x100, RZ, 0xfc, !PT ;  /* 0x0000010003007812 */ /* 0x000fe200078efcff */
[-CC-:B------:R-:W-:Y:S01]  /*0230*/  IMAD R10, R9, R54.reuse, R5.reuse ;  /* 0x00000036090a7224 */ /* 0x180fe200078e0205 */
[----:B------:R-:W-:Y:S01]  /*0240*/  LOP3.LUT R13, R3, 0x1a0, RZ, 0xfc, !PT ;  /* 0x000001a0030d7812 */ /* 0x000fe200078efcff */
        /* <DEDUP_REMOVED lines=20> */
[--C-:B------:R-:W-:Y:S01]  /*0390*/  IMAD R28, R27, R54, R5.reuse ;  /* 0x000000361b1c7224 */ /* 0x100fe200078e0205 */
[----:B------:R-:W-:Y:S01]  /*03a0*/  IADD3 R7, PT, PT, R57, R8, RZ ;  /* 0x0000000839077210 */ /* 0x000fe20007ffe0ff */
[----:B------:R-:W-:-:S02]  /*03b0*/  IMAD R30, R29, R54, R5 ;  /* 0x000000361d1e7224 */ /* 0x000fc400078e0205 */
[----:B------:R-:W-:Y:S02]  /*03c0*/  HFMA2 R2, -RZ, RZ, 0, 0 ;  /* 0x00000000ff027431 */ /* 0x000fe400000001ff */
[----:B------:R-:W-:Y:S01]  /*03d0*/  IMAD R0, R3, R54, R5 ;  /* 0x0000003603007224 */ /* 0x000fe200078e0205 */
[C---:B------:R-:W-:Y:S02]  /*03e0*/  IADD3 R8, PT, PT, R57.reuse, R10, RZ ;  /* 0x0000000a39087210 */ /* 0x040fe40007ffe0ff */
[C---:B------:R-:W-:Y:S02]  /*03f0*/  IADD3 R9, PT, PT, R57.reuse, R12, RZ ;  /* 0x0000000c39097210 */ /* 0x040fe40007ffe0ff */
[C---:B------:R-:W-:Y:S02]  /*0400*/  IADD3 R17, PT, PT, R57.reuse, R4, RZ ;  /* 0x0000000439117210 */ /* 0x040fe40007ffe0ff */
[C---:B------:R-:W-:Y:S02]  /*0410*/  IADD3 R10, PT, PT, R57.reuse, R14, RZ ;  /* 0x0000000e390a7210 */ /* 0x040fe40007ffe0ff */
[----:B------:R-:W-:-:S02]  /*0420*/  IADD3 R11, PT, PT, R57, R16, RZ ;  /* 0x00000010390b7210 */ /* 0x000fc40007ffe0ff */
[C---:B------:R-:W-:Y:S02]  /*0430*/  IADD3 R12, PT, PT, R57.reuse, R18, RZ ;  /* 0x00000012390c7210 */ /* 0x040fe40007ffe0ff */
[C---:B------:R-:W-:Y:S02]  /*0440*/  IADD3 R5, PT, PT, R57.reuse, R32, RZ ;  /* 0x0000002039057210 */ /* 0x040fe40007ffe0ff */
[----:B------:R-:W-:Y:S02]  /*0450*/  IADD3 R0, PT, PT, R57, R0, RZ ;  /* 0x0000000039007210 */ /* 0x000fe40007ffe0ff */
[----:B------:R-:W-:Y:S02]  /*0460*/  IADD3 R19, PT, PT, -R19, RZ, RZ ;  /* 0x000000ff13137210 */ /* 0x000fe40007ffe1ff */
[C---:B------:R-:W-:Y:S02]  /*0470*/  IADD3 R6, PT, PT, R57.reuse, R6, RZ ;  /* 0x0000000639067210 */ /* 0x040fe40007ffe0ff */
[----:B------:R-:W-:-:S02]  /*0480*/  IADD3 R13, PT, PT, R57, R20, RZ ;  /* 0x00000014390d7210 */ /* 0x000fc40007ffe0ff */
[C---:B------:R-:W-:Y:S02]  /*0490*/  IADD3 R14, PT, PT, R57.reuse, R22, RZ ;  /* 0x00000016390e7210 */ /* 0x040fe40007ffe0ff */
[C---:B------:R-:W-:Y:S02]  /*04a0*/  IADD3 R15, PT, PT, R57.reuse, R24, RZ ;  /* 0x00000018390f7210 */ /* 0x040fe40007ffe0ff */
[C---:B------:R-:W-:Y:S02]  /*04b0*/  IADD3 R16, PT, PT, R57.reuse, R26, RZ ;  /* 0x0000001a39107210 */ /* 0x040fe40007ffe0ff */
[C---:B------:R-:W-:Y:S02]  /*04c0*/  IADD3 R4, PT, PT, R57.reuse, R28, RZ ;  /* 0x0000001c39047210 */ /* 0x040fe40007ffe0ff */
[----:B------:R-:W-:-:S07]  /*04d0*/  IADD3 R18, PT, PT, R57, R30, RZ ;  /* 0x0000001e39127210 */ /* 0x000fce0007ffe0ff */
.L_x_1464:
        /* <DEDUP_REMOVED lines=118> */
.L_x_1463:
[----:B------:R-:W-:Y:S05]  /*0c40*/  BSYNC.RECONVERGENT B1 ;  /* 0x0000000000017941 */ /* 0x000fea0003800200 */
.L_x_1462:
        /* <DEDUP_REMOVED lines=16> */
[----:B0-----:R-:W-:-:S04]  /*0d50*/  IMAD.WIDE.U32 R14, R9, 0x4, R6 ;  /* 0x00000004090e7825 */ /* 0x001fc800078e0006 */
[----:B------:R-:W-:Y:S01]  /*0d60*/  IMAD.WIDE.U32 R18, R21, 0x4, R6 ;  /* 0x0000000415127825 */ /* 0x000fe200078e0006 */
[----:B------:R0:W2:Y:S03]  /*0d70*/  LDG.E R10, desc[UR6][R14.64] ;  /* 0x000000060e0a7981 */ /* 0x0000a6000c1e1900 */
[--C-:B-1----:R-:W-:Y:S02]  /*0d80*/  IMAD.WIDE.U32 R16, R9, 0x4, R4.reuse ;  /* 0x0000000409107825 */ /* 0x102fe400078e0004 */
[----:B------:R1:W3:Y:S02]  /*0d90*/  LDG.E R9, desc[UR6][R18.64] ;  /* 0x0000000612097981 */ /* 0x0002e4000c1e1900 */
[----:B------:R-:W-:Y:S02]  /*0da0*/  IMAD.WIDE.U32 R20, R21, 0x4, R4 ;  /* 0x0000000415147825 */ /* 0x000fe400078e0004 */
[----:B------:R4:W5:Y:S02]  /*0db0*/  LDG.E R13, desc[UR6][R16.64] ;  /* 0x00000006100d7981 */ /* 0x000964000c1e1900 */
[----:B------:R-:W-:-:S02]  /*0dc0*/  IMAD.WIDE.U32 R22, R25, 0x4, R6 ;  /* 0x0000000419167825 */ /* 0x000fc400078e0006 */
[----:B------:R-:W5:Y:S02]  /*0dd0*/  LDG.E R32, desc[UR6][R20.64] ;  /* 0x0000000614207981 */ /* 0x000f64000c1e1900 */
[----:B------:R-:W-:Y:S01]  /*0de0*/  IMAD.WIDE.U32 R24, R25, 0x4, R4 ;  /* 0x0000000419187825 */ /* 0x000fe200078e0004 */
[CC--:B0-----:R-:W-:Y:S01]  /*0df0*/  LEA R15, R54.reuse, R35.reuse, 0x5 ;  /* 0x00000023360f7211 */ /* 0x0c1fe200078e28ff */
[----:B------:R0:W5:Y:S02]  /*0e00*/  LDG.E R12, desc[UR6][R22.64] ;  /* 0x00000006160c7981 */ /* 0x000164000c1e1900 */
[C---:B------:R-:W-:Y:S02]  /*0e10*/  IMAD.WIDE.U32 R26, R31.reuse, 0x4, R6 ;  /* 0x000000041f1a7825 */ /* 0x040fe400078e0006 */
[----:B------:R-:W5:Y:S02]  /*0e20*/  LDG.E R24, desc[UR6][R24.64] ;  /* 0x0000000618187981 */ /* 0x000f64000c1e1900 */
[--C-:B-1----:R-:W-:Y:S01]  /*0e30*/  IMAD.WIDE.U32 R18, R31, 0x4, R4.reuse ;  /* 0x000000041f127825 */ /* 0x102fe200078e0004 */
[----:B----4-:R-:W-:Y:S01]  /*0e40*/  LEA R17, R54, R35, 0x6 ;  /* 0x0000002336117211 */ /* 0x010fe200078e30ff */
[----:B------:R-:W4:Y:S02]  /*0e50*/  LDG.E R26, desc[UR6][R26.64] ;  /* 0x000000061a1a7981 */ /* 0x000f24000c1e1900 */
[----:B------:R-:W-:-:S02]  /*0e60*/  IMAD.WIDE.U32 R30, R35, 0x4, R4 ;  /* 0x00000004231e7825 */ /* 0x000fc400078e0004 */
[----:B------:R-:W4:Y:S02]  /*0e70*/  LDG.E R18, desc[UR6][R18.64] ;  /* 0x0000000612127981 */ /* 0x000f24000c1e1900 */
[--C-:B------:R-:W-:Y:S02]  /*0e80*/  IMAD.WIDE.U32 R28, R35, 0x4, R6.reuse ;  /* 0x00000004231c7825 */ /* 0x100fe400078e0006 */
[----:B------:R-:W4:Y:S02]  /*0e90*/  LDG.E R30, desc[UR6][R30.64] ;  /* 0x000000061e1e7981 */ /* 0x000f24000c1e1900 */
[C---:B0-----:R-:W-:Y:S02]  /*0ea0*/  IMAD.WIDE.U32 R22, R15.reuse, 0x4, R6 ;  /* 0x000000040f167825 */ /* 0x041fe400078e0006 */
[----:B------:R0:W4:Y:S02]  /*0eb0*/  LDG.E R11, desc[UR6][R28.64] ;  /* 0x000000061c0b7981 */ /* 0x000124000c1e1900 */
[----:B------:R-:W-:-:S02]  /*0ec0*/  IMAD.WIDE.U32 R20, R15, 0x4, R4 ;  /* 0x000000040f147825 */ /* 0x000fc400078e0004 */
[----:B------:R-:W4:Y:S02]  /*0ed0*/  LDG.E R22, desc[UR6][R22.64] ;  /* 0x0000000616167981 */ /* 0x000f24000c1e1900 */
[C---:B------:R-:W-:Y:S02]  /*0ee0*/  IMAD.WIDE.U32 R14, R17.reuse, 0x4, R6 ;  /* 0x00000004110e7825 */ /* 0x040fe400078e0006 */
[----:B------:R-:W4:Y:S01]  /*0ef0*/  LDG.E R20, desc[UR6][R20.64] ;  /* 0x0000000614147981 */ /* 0x000f22000c1e1900 */
[----:B0-----:R-:W-:Y:S01]  /*0f00*/  LEA R29, R54, R17, 0x5 ;  /* 0x00000011361d7211 */ /* 0x001fe200078e28ff */
[----:B------:R-:W-:Y:S02]  /*0f10*/  IMAD.WIDE.U32 R16, R17, 0x4, R4 ;  /* 0x0000000411107825 */ /* 0x000fe400078e0004 */
[----:B------:R-:W4:Y:S02]  /*0f20*/  LDG.E R14, desc[UR6][R14.64] ;  /* 0x000000060e0e7981 */ /* 0x000f24000c1e1900 */
[----:B------:R-:W-:-:S02]  /*0f30*/  IMAD.WIDE.U32 R6, R29, 0x4, R6 ;  /* 0x000000041d067825 */ /* 0x000fc400078e0006 */
[----:B------:R-:W4:Y:S02]  /*0f40*/  LDG.E R16, desc[UR6][R16.64] ;  /* 0x0000000610107981 */ /* 0x000f24000c1e1900 */
[----:B------:R-:W-:Y:S02]  /*0f50*/  IMAD.WIDE.U32 R4, R29, 0x4, R4 ;  /* 0x000000041d047825 */ /* 0x000fe400078e0004 */
[----:B------:R-:W4:Y:S04]  /*0f60*/  LDG.E R6, desc[UR6][R6.64] ;  /* 0x0000000606067981 */ /* 0x000f28000c1e1900 */
[----:B------:R-:W4:Y:S01]  /*0f70*/  LDG.E R4, desc[UR6][R4.64] ;  /* 0x0000000604047981 */ /* 0x000f22000c1e1900 */
[----:B------:R-:W-:Y:S01]  /*0f80*/  IADD3 R3, PT, PT, R3, 0x100, RZ ;  /* 0x0000010003037810 */ /* 0x000fe20007ffe0ff */
[----:B--2---:R-:W-:-:S04]  /*0f90*/  FADD.FTZ R10, R43, R10 ;  /* 0x0000000a2b0a7221 */ /* 0x004fc80000010000 */
[----:B---3--:R-:W-:Y:S01]  /*0fa0*/  FADD.FTZ R9, R10, R9 ;  /* 0x000000090a097221 */ /* 0x008fe20000010000 */
[----:B-----5:R-:W-:-:S04]  /*0fb0*/  FADD.FTZ R13, R2, R13 ;  /* 0x0000000d020d7221 */ /* 0x020fc80000010000 */
[----:B------:R-:W-:Y:S01]  /*0fc0*/  FADD.FTZ R13, R13, R32 ;  /* 0x000000200d0d7221 */ /* 0x000fe20000010000 */
[----:B------:R-:W-:-:S03]  /*0fd0*/  FADD.FTZ R9, R9, R12 ;  /* 0x0000000c09097221 */ /* 0x000fc60000010000 */
[----:B------:R-:W-:Y:S01]  /*0fe0*/  FADD.FTZ R13, R13, R24 ;  /* 0x000000180d0d7221 */ /* 0x000fe20000010000 */
[----:B----4-:R-:W-:-:S03]  /*0ff0*/  FADD.FTZ R26, R9, R26 ;  /* 0x0000001a091a7221 */ /* 0x010fc60000010000 */
[----:B------:R-:W-:-:S04]  /*1000*/  FADD.FTZ R13, R13, R18 ;  /* 0x000000120d0d7221 */ /* 0x000fc80000010000 */
[----:B------:R-:W-:Y:S01]  /*1010*/  FADD.FTZ R13, R13, R30 ;  /* 0x0000001e0d0d7221 */ /* 0x000fe20000010000 */
[----:B------:R-:W-:-:S04]  /*1020*/  FADD.FTZ R11, R26, R11 ;  /* 0x0000000b1a0b7221 */ /* 0x000fc80000010000 */
[----:B------:R-:W-:Y:S01]  /*1030*/  FADD.FTZ R11, R11, R22 ;  /* 0x000000160b0b7221 */ /* 0x000fe20000010000 */
[----:B------:R-:W-:-:S03]  /*1040*/  FADD.FTZ R13, R13, R20 ;  /* 0x000000140d0d7221 */ /* 0x000fc60000010000 */
[----:B------:R-:W-:Y:S01]  /*1050*/  FADD.FTZ R11, R11, R14 ;  /* 0x0000000e0b0b7221 */ /* 0x000fe20000010000 */
[----:B------:R-:W-:-:S03]  /*1060*/  FADD.FTZ R13, R13, R16 ;  /* 0x000000100d0d7221 */ /* 0x000fc60000010000 */
[----:B------:R-:W-:Y:S01]  /*1070*/  FADD.FTZ R43, R11, R6 ;  /* 0x000000060b2b7221 */ /* 0x000fe20000010000 */
[----:B------:R-:W-:-:S07]  /*1080*/  FADD.FTZ R2, R13, R4 ;  /* 0x000000040d027221 */ /* 0x000fce0000010000 */
.L_x_1466:
[----:B------:R-:W-:Y:S05]  /*1090*/  BSYNC.RECONVERGENT B1 ;  /* 0x0000000000017941 */ /* 0x000fea0003800200 */
.L_x_1465:
        /* <DEDUP_REMOVED lines=37> */
.L_x_1468:
[----:B------:R-:W-:Y:S05]  /*12f0*/  BSYNC.RECONVERGENT B1 ;  /* 0x0000000000017941 */ /* 0x000fea0003800200 */
.L_x_1467:
[----:B------:R-:W-:Y:S05]  /*1300*/  @!P1 BRA `(.L_x_1461) ;  /* 0x00000000003c9947 */ /* 0x000fea0003800000 */
[----:B------:R-:W0:Y:S01]  /*1310*/  LDC.64 R8, c[0x0][0x440] ;  /* 0x00011000ff087b82 */ /* 0x000e220000000a00 */
[----:B------:R-:W-:Y:S01]  /*1320*/  IMAD R0, R3, R54, R0 ;  /* 0x0000003603007224 */ /* 0x000fe200078e0200 */
[----:B------:R-:W-:-:S04]  /*1330*/  IADD3 R12, PT, PT, -R55, RZ, RZ ;  /* 0x000000ff370c7210 */ /* 0x000fc80007ffe1ff */
[----:B------:R-:W-:Y:S02]  /*1340*/  IADD3 R3, PT, PT, R57, R0, RZ ;  /* 0x0000000039037210 */ /* 0x000fe40007ffe0ff */
[----:B------:R-:W1:Y:S05]  /*1350*/  LDC.64 R10, c[0x0][0x448] ;  /* 0x00011200ff0a7b82 */ /* 0x000e6a0000000a00 */
.L_x_1469:
        /* <DEDUP_REMOVED lines=10> */
.L_x_1461:
[----:B------:R-:W-:Y:S05]  /*1400*/  BSYNC.RECONVERGENT B0 ;  /* 0x0000000000007941 */ /* 0x000fea0003800200 */
.L_x_1460:
[----:B------:R-:W0:Y:S01]  /*1410*/  S2R R3, SR_TID.X ;  /* 0x0000000000037919 */ /* 0x000e220000002100 */
[----:B------:R-:W1:Y:S01]  /*1420*/  S2UR UR5, SR_CgaCtaId ;  /* 0x00000000000579c3 */ /* 0x000e620000008800 */
[----:B------:R-:W-:Y:S01]  /*1430*/  UMOV UR4, 0x400 ;  /* 0x0000040000047882 */ /* 0x000fe20000000000 */
[C---:B------:R-:W-:Y:S02]  /*1440*/  SHF.L.U32 R5, R57.reuse, 0x7, RZ ;  /* 0x0000000739057819 */ /* 0x040fe400000006ff */
[----:B------:R-:W-:Y:S02]  /*1450*/  SHF.L.U32 R58, R58, 0x4, RZ ;  /* 0x000000043a3a7819 */ /* 0x000fe400000006ff */
[----:B------:R-:W-:Y:S02]  /*1460*/  ISETP.NE.AND P0, PT, R57, RZ, PT ;  /* 0x000000ff3900720c */ /* 0x000fe40003f05270 */
[----:B------:R-:W-:-:S04]  /*1470*/  LOP3.LUT R58, R58, 0x7ffffff0, RZ, 0xc0, !PT ;  /* 0x7ffffff03a3a7812 */ /* 0x000fc800078ec0ff */
[----:B------:R-:W-:Y:S01]  /*1480*/  IADD3 R11, PT, PT, R57, R58, RZ ;  /* 0x0000003a390b7210 */ /* 0x000fe20007ffe0ff */
[----:B-1----:R-:W-:Y:S01]  /*1490*/  ULEA UR4, UR5, UR4, 0x18 ;  /* 0x0000000405047291 */ /* 0x002fe2000f8ec0ff */
[----:B0-----:R-:W-:-:S04]  /*14a0*/  SHF.R.U32.HI R12, RZ, 0x5, R3 ;  /* 0x00000005ff0c7819 */ /* 0x001fc80000011603 */
[----:B------:R-:W-:-:S04]  /*14b0*/  LOP3.LUT R0, R12, 0x1f, R3, 0x78, !PT ;  /* 0x0000001f0c007812 */ /* 0x000fc800078e7803 */
[C---:B------:R-:W-:Y:S02]  /*14c0*/  LOP3.LUT R3, R0.reuse, 0x3e0, R3, 0xf8, !PT ;  /* 0x000003e000037812 */ /* 0x040fe400078ef803 */
[----:B------:R-:W-:Y:S02]  /*14d0*/  SHF.L.U32 R0, R0, 0x2, RZ ;  /* 0x0000000200007819 */ /* 0x000fe400000006ff */
[----:B------:R-:W-:Y:S02]  /*14e0*/  LEA R3, R3, UR4, 0x2 ;  /* 0x0000000403037c11 */ /* 0x000fe4000f8e10ff */
[----:B------:R-:W-:-:S03]  /*14f0*/  LOP3.LUT R0, R5, R0, RZ, 0xfc, !PT ;  /* 0x0000000005007212 */ /* 0x000fc600078efcff */
[----:B------:R-:W-:Y:S04]  /*1500*/  STS [R3], R2 ;  /* 0x0000000203007388 */ /* 0x000fe80000000800 */
        /* <DEDUP_REMOVED lines=38> */
[----:B------:R-:W3:Y:S01]  /*1770*/  LDC.64 R8, c[0x0][0x480] ;  /* 0x00012000ff087b82 */ /* 0x000ee20000000a00 */
[----:B0-----:R-:W-:-:S04]  /*1780*/  IMAD.WIDE.U32 R6, R11, 0x8, R6 ;  /* 0x000000080b067825 */ /* 0x001fc800078e0006 */
[----:B---3--:R-:W-:Y:S01]  /*1790*/  IMAD.WIDE.U32 R8, R11, 0x8, R8 ;  /* 0x000000080b087825 */ /* 0x008fe200078e0008 */
[----:B-1----:R-:W-:Y:S04]  /*17a0*/  STG.E.64 desc[UR6][R6.64], R4 ;  /* 0x0000000406007986 */ /* 0x002fe8000c101b06 */
[----:B--2---:R-:W-:Y:S01]  /*17b0*/  STG.E.64 desc[UR6][R8.64], R2 ;  /* 0x0000000208007986 */ /* 0x004fe2000c101b06 */
[----:B------:R-:W-:Y:S05]  /*17c0*/  EXIT ;  /* 0x000000000000794d */ /* 0x000fea0003800000 */
.L_x_1470:
        /* <DEDUP_REMOVED lines=11> */
.L_x_6040:


//--------------------- .text._ZN10layer_norm40ln_parallel_residual_bwd_finalize_kernelINS_22Kernel_traits_finalizeILj1024Ef13__nv_bfloat16S2_S2_fjLb0ELj1024ELj4ENS_18Kernel_traits_baseILj1024EfS2_S2_S2_fjLj1024EEEEELb0EEEvNS_9BwdParamsE --------------------------
	.section	.text._ZN10layer_norm40ln_parallel_residual_bwd_finalize_kernelINS_22Kernel_traits_finalizeILj1024Ef13__nv_bfloat16S2_S2_fjLb0ELj1024ELj4ENS_18Kernel_traits_baseILj1024EfS2_S2_S2_fjLj1024EEEEELb0EEEvNS_9BwdParamsE,"ax",@progbits
	.align	128
        .global         _ZN10layer_norm40ln_parallel_residual_bwd_finalize_kernelINS_22Kernel_traits_finalizeILj1024Ef13__nv_bfloat16S2_S2_fjLb0ELj1024ELj4ENS_18Kernel_traits_baseILj1024EfS2_S2_S2_fjLj1024EEEEELb0EEEvNS_9BwdParamsE
        .type           _ZN10layer_norm40ln_parallel_residual_bwd_finalize_kernelINS_22Kernel_traits_finalizeILj1024Ef13__nv_bfloat16S2_S2_fjLb0ELj1024ELj4ENS_18Kernel_traits_baseILj1024EfS2_S2_S2_fjLj1024EEEEELb0EEEvNS_9BwdParamsE,@function
        .size           _ZN10layer_norm40ln_parallel_residual_bwd_finalize_kernelINS_22Kernel_traits_finalizeILj1024Ef13__nv_bfloat16S2_S2_fjLb0ELj1024ELj4ENS_18Kernel_traits_baseILj1024EfS2_S2_S2_fjLj1024EEEEELb0EEEvNS_9BwdParamsE,(.L_x_6041 - _ZN10layer_norm40ln_parallel_residual_bwd_finalize_kernelINS_22Kernel_traits_finalizeILj1024Ef13__nv_bfloat16S2_S2_fjLb0ELj1024ELj4ENS_18Kernel_traits_baseILj1024EfS2_S2_S2_fjLj1024EEEEELb0EEEvNS_9BwdParamsE)
        .other          _ZN10layer_norm40ln_parallel_residual_bwd_finalize_kernelINS_22Kernel_traits_finalizeILj1024Ef13__nv_bfloat16S2_S2_fjLb0ELj1024ELj4ENS_18Kernel_traits_baseILj1024EfS2_S2_S2_fjLj1024EEEEELb0EEEvNS_9BwdParamsE,@"STO_CUDA_ENTRY STV_DEFAULT"
_ZN10layer_norm40ln_parallel_residual_bwd_finalize_kernelINS_22Kernel_traits_finalizeILj1024Ef13__nv_bfloat16S2_S2_fjLb0ELj1024ELj4ENS_18Kernel_traits_baseILj1024EfS2_S2_S2_fjLj1024EEEEELb0EEEvNS_9BwdParamsE:
.text._ZN10layer_norm40ln_parallel_residual_bwd_finalize_kernelINS_22Kernel_traits_finalizeILj1024Ef13__nv_bfloat16S2_S2_fjLb0ELj1024ELj4ENS_18Kernel_traits_baseILj1024EfS2_S2_S2_fjLj1024EEEEELb0EEEvNS_9BwdParamsE:
        /* <DEDUP_REMOVED lines=58> */
.L_x_1475:
        /* <DEDUP_REMOVED lines=16> */
[----:B------:R0:W3:Y:S02]  /*04a0*/  LDG.E R22, desc[UR6][R16.64] ;  /* 0x0000000610167981 */ /* 0x0000e4000c1e1900 */
[----:B0-----:R-:W-:-:S05]  /*04b0*/  IMAD.WIDE.U32 R16, R21, 0x4, R14 ;  /* 0x0000000415107825 */ /* 0x001fca00078e000e */
[----:B------:R-:W4:Y:S01]  /*04c0*/  LDG.E R24, desc[UR6][R16.64] ;  /* 0x0000000610187981 */ /* 0x000f22000c1e1900 */
[----:B------:R-:W-:-:S05]  /*04d0*/  IMAD.WIDE.U32 R14, R23, 0x4, R14 ;  /* 0x00000004170e7825 */ /* 0x000fca00078e000e */
[----:B------:R0:W5:Y:S02]  /*04e0*/  LDG.E R26, desc[UR6][R14.64] ;  /* 0x000000060e1a7981 */ /* 0x000164000c1e1900 */
[----:B0-----:R-:W0:Y:S02]  /*04f0*/  LDC.64 R14, c[0x0][0x448] ;  /* 0x00011200ff0e7b82 */ /* 0x001e240000000a00 */
[----:B0-----:R-:W-:-:S04]  /*0500*/  IMAD.WIDE.U32 R16, R12, 0x4, R14 ;  /* 0x000000040c107825 */ /* 0x001fc800078e000e */
[----:B--2---:R-:W-:Y:S01]  /*0510*/  FADD.FTZ R8, R29, R8 ;  /* 0x000000081d087221 */ /* 0x004fe20000010000 */
[----:B------:R-:W-:-:S04]  /*0520*/  IMAD.WIDE.U32 R28, R4, 0x4, R14 ;  /* 0x00000004041c7825 */ /* 0x000fc800078e000e */
[----:B---3--:R-:W-:-:S04]  /*0530*/  FADD.FTZ R8, R8, R22 ;  /* 0x0000001608087221 */ /* 0x008fc80000010000 */
[----:B----4-:R-:W-:Y:S02]  /*0540*/  FADD.FTZ R8, R8, R24 ;  /* 0x0000001808087221 */ /* 0x010fe40000010000 */
[----:B------:R0:W2:Y:S02]  /*0550*/  LDG.E R24, desc[UR6][R28.64] ;  /* 0x000000061c187981 */ /* 0x0000a4000c1e1900 */
[----:B0-----:R-:W-:-:S05]  /*0560*/  IMAD.WIDE.U32 R28, R13, 0x4, R14 ;  /* 0x000000040d1c7825 */ /* 0x001fca00078e000e */
[----:B------:R-:W3:Y:S01]  /*0570*/  LDG.E R22, desc[UR6][R28.64] ;  /* 0x000000061c167981 */ /* 0x000ee2000c1e1900 */
[----:B-----5:R-:W-:-:S03]  /*0580*/  FADD.FTZ R8, R8, R26 ;  /* 0x0000001a08087221 */ /* 0x020fc60000010000 */
[----:B------:R0:W4:Y:S02]  /*0590*/  LDG.E R26, desc[UR6][R16.64] ;  /* 0x00000006101a7981 */ /* 0x000124000c1e1900 */
[----:B0-----:R-:W-:-:S04]  /*05a0*/  IMAD.WIDE.U32 R16, R27, 0x4, R14 ;  /* 0x000000041b107825 */ /* 0x001fc800078e000e */
[----:B--2---:R-:W-:Y:S02]  /*05b0*/  FADD.FTZ R24, R24, R20 ;  /* 0x0000001418187221 */ /* 0x004fe40000010000 */
[----:B------:R0:W2:Y:S02]  /*05c0*/  LDG.E R20, desc[UR6][R16.64] ;  /* 0x0000000610147981 */ /* 0x0000a4000c1e1900 */
[----:B0-----:R-:W-:-:S04]  /*05d0*/  IMAD.WIDE.U32 R16, R25, 0x4, R14 ;  /* 0x0000000419107825 */ /* 0x001fc800078e000e */
[----:B---3--:R-:W-:Y:S02]  /*05e0*/  FADD.FTZ R22, R24, R22 ;  /* 0x0000001618167221 */ /* 0x008fe40000010000 */
[----:B------:R0:W3:Y:S02]  /*05f0*/  LDG.E R24, desc[UR6][R16.64] ;  /* 0x0000000610187981 */ /* 0x0000e4000c1e1900 */
        /* <DEDUP_REMOVED lines=74> */
.L_x_1474:
[----:B------:R-:W-:Y:S05]  /*0aa0*/  BSYNC.RECONVERGENT B1 ;  /* 0x0000000000017941 */ /* 0x000fea0003800200 */
.L_x_1473:
        /* <DEDUP_REMOVED lines=17> */
[----:B--2---:R-:W-:-:S06]  /*0bc0*/  IMAD.WIDE.U32 R26, R19, 0x4, R14 ;  /* 0x00000004131a7825 */ /* 0x004fcc00078e000e */
[----:B------:R-:W2:Y:S01]  /*0bd0*/  LDG.E R26, desc[UR6][R26.64] ;  /* 0x000000061a1a7981 */ /* 0x000ea2000c1e1900 */
[----:B0-----:R-:W-:-:S06]  /*0be0*/  IMAD.WIDE.U32 R24, R19, 0x4, R12 ;  /* 0x0000000413187825 */ /* 0x001fcc00078e000c */
[----:B------:R-:W4:Y:S01]  /*0bf0*/  LDG.E R25, desc[UR6][R24.64] ;  /* 0x0000000618197981 */ /* 0x000f22000c1e1900 */
[----:B---3--:R-:W-:-:S03]  /*0c00*/  FADD.FTZ R8, R8, R21 ;  /* 0x0000001508087221 */ /* 0x008fc60000010000 */
[----:B------:R0:W3:Y:S02]  /*0c10*/  LDG.E R21, desc[UR6][R28.64] ;  /* 0x000000061c157981 */ /* 0x0000e4000c1e1900 */
[----:B0-----:R-:W-:Y:S01]  /*0c20*/  LEA R29, R3, R19, 0x5 ;  /* 0x00000013031d7211 */ /* 0x001fe200078e28ff */
[----:B--2---:R-:W-:-:S04]  /*0c30*/  FADD.FTZ R24, R11, R26 ;  /* 0x0000001a0b187221 */ /* 0x004fc80000010000 */
[----:B------:R-:W-:-:S05]  /*0c40*/  IMAD.WIDE.U32 R26, R29, 0x4, R22 ;  /* 0x000000041d1a7825 */ /* 0x000fca00078e0016 */
[----:B------:R-:W2:Y:S01]  /*0c50*/  LDG.E R11, desc[UR6][R26.64] ;  /* 0x000000061a0b7981 */ /* 0x000ea2000c1e1900 */
[----:B----4-:R-:W-:Y:S01]  /*0c60*/  FADD.FTZ R25, R20, R25 ;  /* 0x0000001914197221 */ /* 0x010fe20000010000 */
[----:B---3--:R-:W-:Y:S01]  /*0c70*/  FADD.FTZ R18, R18, R21 ;  /* 0x0000001512127221 */ /* 0x008fe20000010000 */
[----:B------:R-:W-:-:S06]  /*0c80*/  IMAD.WIDE.U32 R20, R29, 0x4, R12 ;  /* 0x000000041d147825 */ /* 0x000fcc00078e000c */
[----:B------:R-:W3:Y:S01]  /*0c90*/  LDG.E R20, desc[UR6][R20.64] ;  /* 0x0000000614147981 */ /* 0x000ee2000c1e1900 */
[----:B------:R-:W-:Y:S01]  /*0ca0*/  LEA R19, R3, R19, 0x6 ;  /* 0x0000001303137211 */ /* 0x000fe200078e30ff */
[----:B--2---:R-:W-:Y:S01]  /*0cb0*/  FADD.FTZ R11, R8, R11 ;  /* 0x0000000b080b7221 */ /* 0x004fe20000010000 */
[----:B---3--:R-:W-:Y:S01]  /*0cc0*/  FADD.FTZ R25, R25, R20 ;  /* 0x0000001419197221 */ /* 0x008fe20000010000 */
[----:B------:R-:W-:-:S04]  /*0cd0*/  IMAD.WIDE.U32 R20, R29, 0x4, R14 ;  /* 0x000000041d147825 */ /* 0x000fc800078e000e */
[----:B------:R-:W-:Y:S02]  /*0ce0*/  IMAD.WIDE.U32 R28, R29, 0x4, R16 ;  /* 0x000000041d1c7825 */ /* 0x000fe400078e0010 */
[----:B------:R-:W2:Y:S04]  /*0cf0*/  LDG.E R21, desc[UR6][R20.64] ;  /* 0x0000000614157981 */ /* 0x000ea8000c1e1900 */
[----:B------:R0:W3:Y:S02]  /*0d00*/  LDG.E R8, desc[UR6][R28.64] ;  /* 0x000000061c087981 */ /* 0x0000e4000c1e1900 */
[----:B0-----:R-:W-:-:S06]  /*0d10*/  IMAD.WIDE.U32 R28, R19, 0x4, R22 ;  /* 0x00000004131c7825 */ /* 0x001fcc00078e0016 */
[----:B------:R-:W4:Y:S01]  /*0d20*/  LDG.E R28, desc[UR6][R28.64] ;  /* 0x000000061c1c7981 */ /* 0x000f22000c1e1900 */
[----:B------:R-:W-:-:S04]  /*0d30*/  IMAD.WIDE.U32 R26, R19, 0x4, R12 ;  /* 0x00000004131a7825 */ /* 0x000fc800078e000c */
[----:B--2---:R-:W-:Y:S01]  /*0d40*/  FADD.FTZ R24, R24, R21 ;  /* 0x0000001518187221 */ /* 0x004fe20000010000 */
[----:B---3--:R-:W-:Y:S02]  /*0d50*/  FADD.FTZ R21, R18, R8 ;  /* 0x0000000812157221 */ /* 0x008fe40000010000 */
[----:B------:R0:W2:Y:S02]  /*0d60*/  LDG.E R8, desc[UR6][R26.64] ;  /* 0x000000061a087981 */ /* 0x0000a4000c1e1900 */
[----:B0-----:R-:W-:Y:S01]  /*0d70*/  LEA R27, R3, R19, 0x5 ;  /* 0x00000013031b7211 */ /* 0x001fe200078e28ff */
[----:B----4-:R-:W-:Y:S01]  /*0d80*/  FADD.FTZ R20, R11, R28 ;  /* 0x0000001c0b147221 */ /* 0x010fe20000010000 */
[----:B------:R-:W-:-:S04]  /*0d90*/  IMAD.WIDE.U32 R28, R19, 0x4, R14 ;  /* 0x00000004131c7825 */ /* 0x000fc800078e000e */
[----:B------:R-:W-:Y:S01]  /*0da0*/  IMAD.WIDE.U32 R18, R19, 0x4, R16 ;  /* 0x0000000413127825 */ /* 0x000fe200078e0010 */
[----:B------:R-:W3:Y:S03]  /*0db0*/  LDG.E R11, desc[UR6][R28.64] ;  /* 0x000000061c0b7981 */ /* 0x000ee6000c1e1900 */
[C---:B------:R-:W-:Y:S02]  /*0dc0*/  IMAD.WIDE.U32 R22, R27.reuse, 0x4, R22 ;  /* 0x000000041b167825 */ /* 0x040fe400078e0016 */
[----:B------:R-:W4:Y:S02]  /*0dd0*/  LDG.E R18, desc[UR6][R18.64] ;  /* 0x0000000612127981 */ /* 0x000f24000c1e1900 */
[C---:B------:R-:W-:Y:S02]  /*0de0*/  IMAD.WIDE.U32 R12, R27.reuse, 0x4, R12 ;  /* 0x000000041b0c7825 */ /* 0x040fe400078e000c */
[----:B------:R-:W5:Y:S02]  /*0df0*/  LDG.E R23, desc[UR6][R22.64] ;  /* 0x0000000616177981 */ /* 0x000f64000c1e1900 */
[----:B------:R-:W-:-:S02]  /*0e00*/  IMAD.WIDE.U32 R14, R27, 0x4, R14 ;  /* 0x000000041b0e7825 */ /* 0x000fc400078e000e */
[----:B------:R-:W5:Y:S02]  /*0e10*/  LDG.E R12, desc[UR6][R12.64] ;  /* 0x000000060c0c7981 */ /* 0x000f64000c1e1900 */
[----:B------:R-:W-:Y:S02]  /*0e20*/  IMAD.WIDE.U32 R16, R27, 0x4, R16 ;  /* 0x000000041b107825 */ /* 0x000fe400078e0010 */
[----:B------:R-:W5:Y:S04]  /*0e30*/  LDG.E R14, desc[UR6][R14.64] ;  /* 0x000000060e0e7981 */ /* 0x000f68000c1e1900 */
[----:B------:R-:W5:Y:S01]  /*0e40*/  LDG.E R16, desc[UR6][R16.64] ;  /* 0x0000000610107981 */ /* 0x000f62000c1e1900 */
[----:B------:R-:W-:Y:S01]  /*0e50*/  IADD3 R10, PT, PT, R10, 0x80, RZ ;  /* 0x000000800a0a7810 */ /* 0x000fe20007ffe0ff */
[----:B--2---:R-:W-:Y:S01]  /*0e60*/  FADD.FTZ R25, R25, R8 ;  /* 0x0000000819197221 */ /* 0x004fe20000010000 */
[----:B---3--:R-:W-:Y:S01]  /*0e70*/  FADD.FTZ R11, R24, R11 ;  /* 0x0000000b180b7221 */ /* 0x008fe20000010000 */
[----:B----4-:R-:W-:Y:S01]  /*0e80*/  FADD.FTZ R21, R21, R18 ;  /* 0x0000001215157221 */ /* 0x010fe20000010000 */
[----:B-----5:R-:W-:Y:S01]  /*0e90*/  FADD.FTZ R8, R20, R23 ;  /* 0x0000001714087221 */ /* 0x020fe20000010000 */
[----:B------:R-:W-:Y:S01]  /*0ea0*/  FADD.FTZ R20, R25, R12 ;  /* 0x0000000c19147221 */ /* 0x000fe20000010000 */
[----:B------:R-:W-:Y:S01]  /*0eb0*/  FADD.FTZ R11, R11, R14 ;  /* 0x0000000e0b0b7221 */ /* 0x000fe20000010000 */
[----:B------:R-:W-:-:S07]  /*0ec0*/  FADD.FTZ R18, R21, R16 ;  /* 0x0000001015127221 */ /* 0x000fce0000010000 */
.L_x_1477:
[----:B------:R-:W-:Y:S05]  /*0ed0*/  BSYNC.RECONVERGENT B1 ;  /* 0x0000000000017941 */ /* 0x000fea0003800200 */
.L_x_1476:
        /* <DEDUP_REMOVED lines=36> */
.L_x_1479:
[----:B------:R-:W-:Y:S05]  /*1120*/  BSYNC.RECONVERGENT B1 ;  /* 0x0000000000017941 */ /* 0x000fea0003800200 */
.L_x_1478:
        /* <DEDUP_REMOVED lines=18> */
.L_x_1472:
[----:B------:R-:W-:Y:S05]  /*1250*/  BSYNC.RECONVERGENT B0 ;  /* 0x0000000000007941 */ /* 0x000fea0003800200 */
.L_x_1471:
        /* <DEDUP_REMOVED lines=35> */
[----:B------:R-:W-:Y:S01]  /*1490*/  LOP3.LUT R17, R0, 0x7ffffff0, RZ, 0xc0, !PT ;  /* 0x7ffffff000117812 */ /* 0x000fe200078ec0ff */
[----:B--2---:R-:W-:Y:S02]  /*14a0*/  FADD.FTZ R8, R13, R8 ;  /* 0x000000080d087221 */ /* 0x004fe40000010000 */
[----:B------:R-:W1:Y:S01]  /*14b0*/  SHFL.BFLY PT, R19, R16, 0x4, 0x1f ;  /* 0x0c801f0010137f89 */ /* 0x000e6200000e0000 */
[----:B------:R-:W-:Y:S01]  /*14c0*/  IADD3 R0, PT, PT, R6, R17, RZ ;  /* 0x0000001106007210 */ /* 0x000fe20007ffe0ff */
[----:B---3--:R-:W-:Y:S02]  /*14d0*/  FADD.FTZ R10, R11, R4 ;  /* 0x000000040b0a7221 */ /* 0x008fe40000010000 */
        /* <DEDUP_REMOVED lines=11> */
[----:B------:R-:W-:Y:S01]  /*1590*/  SHF.L.U32 R4, R0, 0x1, RZ ;  /* 0x0000000100047819 */ /* 0x000fe200000006ff */
[----:B-1----:R-:W-:-:S03]  /*15a0*/  FADD.FTZ R18, R19, R18 ;  /* 0x0000001213127221 */ /* 0x002fc60000010000 */
[----:B------:R-:W0:Y:S01]  /*15b0*/  SHFL.BFLY PT, R11, R8, 0x10, 0x1f ;  /* 0x0e001f00080b7f89 */ /* 0x000e2200000e0000 */
[----:B------:R-:W-:Y:S01]  /*15c0*/  ISETP.GE.U32.AND P1, PT, R4, R3, PT ;  /* 0x000000030400720c */ /* 0x000fe20003f26070 */
[----:B--2---:R-:W-:Y:S02]  /*15d0*/  FADD.FTZ R2, R7, R2 ;  /* 0x0000000207027221 */ /* 0x004fe40000010000 */
[----:B------:R-:W1:Y:S01]  /*15e0*/  SHFL.BFLY PT, R15, R18, 0x10, 0x1f ;  /* 0x0e001f00120f7f89 */ /* 0x000e6200000e0000 */
[----:B---3--:R-:W-:-:S03]  /*15f0*/  FADD.FTZ R12, R13, R12 ;  /* 0x0000000c0d0c7221 */ /* 0x008fc60000010000 */
[----:B------:R-:W2:Y:S04]  /*1600*/  SHFL.BFLY PT, R9, R2, 0x10, 0x1f ;  /* 0x0e001f0002097f89 */ /* 0x000ea800000e0000 */
[----:B------:R-:W3:Y:S01]  /*1610*/  SHFL.BFLY PT, R7, R12, 0x10, 0x1f ;  /* 0x0e001f000c077f89 */ /* 0x000ee200000e0000 */
[----:B0-----:R-:W-:Y:S01]  /*1620*/  FADD.FTZ R11, R8, R11 ;  /* 0x0000000b080b7221 */ /* 0x001fe20000010000 */
[----:B-1----:R-:W-:Y:S01]  /*1630*/  FADD.FTZ R15, R18, R15 ;  /* 0x0000000f120f7221 */ /* 0x002fe20000010000 */
[----:B--2---:R-:W-:Y:S01]  /*1640*/  FADD.FTZ R9, R2, R9 ;  /* 0x0000000902097221 */ /* 0x004fe20000010000 */
[----:B------:R-:W-:Y:S01]  /*1650*/  @!P0 LEA R2, R5, UR4, 0x2 ;  /* 0x0000000405028c11 */ /* 0x000fe2000f8e10ff */
[----:B---3--:R-:W-:-:S04]  /*1660*/  FADD.FTZ R7, R12, R7 ;  /* 0x000000070c077221 */ /* 0x008fc80000010000 */
[----:B------:R0:W-:Y:S04]  /*1670*/  @!P0 STS [R2+0x4080], R9 ;  /* 0x0040800902008388 */ /* 0x0001e80000000800 */
        /* <DEDUP_REMOVED lines=20> */
[----:B------:R-:W-:Y:S04]  /*17c0*/  STG.E.64 desc[UR6][R10.64], R8 ;  /* 0x000000080a007986 */ /* 0x000fe8000c101b06 */
[----:B--2---:R-:W-:Y:S01]  /*17d0*/  STG.E.64 desc[UR6][R12.64], R6 ;  /* 0x000000060c007986 */ /* 0x004fe2000c101b06 */
[----:B0-----:R-:W-:-:S03]  /*17e0*/  IMAD.WIDE.U32 R16, R0, 0x8, R16 ;  /* 0x0000000800107825 */ /* 0x001fc600078e0010 */
[----:B----4-:R-:W-:Y:S04]  /*17f0*/  STG.E.64 desc[UR6][R14.64], R4 ;  /* 0x000000040e007986 */ /* 0x010fe8000c101b06 */
[----:B-----5:R-:W-:Y:S01]  /*1800*/  STG.E.64 desc[UR6][R16.64], R2 ;  /* 0x0000000210007986 */ /* 0x020fe2000c101b06 */
[----:B------:R-:W-:Y:S05]  /*1810*/  EXIT ;  /* 0x000000000000794d */ /* 0x000fea0003800000 */
.L_x_1480:
        /* <DEDUP_REMOVED lines=14> */
.L_x_6041:


//--------------------- .text._ZN10layer_norm31ln_parallel_residual_bwd_kernelINS_13Kernel_traitsIf13__nv_bfloat16S2_S2_fjLj1024ELj1ELj4ELj1ELj16ENS_18Kernel_traits_baseILj1024EfS2_S2_S2_fjLj128EEEEELb1ELb1ELb0EEEvNS_9BwdParamsE --------------------------
	.section	.text._ZN10layer_norm31ln_parallel_residual_bwd_kernelINS_13Kernel_traitsIf13__nv_bfloat16S2_S2_fjLj1024ELj1ELj4ELj1ELj16ENS_18Kernel_traits_baseILj1024EfS2_S2_S2_fjLj128EEEEELb1ELb1ELb0EEEvNS_9BwdParamsE,"ax",@progbits
	.align	128
        .global         _ZN10layer_norm31ln_parallel_residual_bwd_kernelINS_13Kernel_traitsIf13__nv_bfloat16S2_S2_fjLj1024ELj1ELj4ELj1ELj16ENS_18Kernel_traits_baseILj1024EfS2_S2_S2_fjLj128EEEEELb1ELb1ELb0EEEvNS_9BwdParamsE
        .type           _ZN10layer_norm31ln_parallel_residual_bwd_kernelINS_13Kernel_traitsIf13__nv_bfloat16S2_S2_fjLj1024ELj1ELj4ELj1ELj16ENS_18Kernel_traits_baseILj1024EfS2_S2_S2_fjLj128EEEEELb1ELb1ELb0EEEvNS_9BwdParamsE,@function
        .size           _ZN10layer_norm31ln_parallel_residual_bwd_kernelINS_13Kernel_traitsIf13__nv_bfloat16S2_S2_fjLj1024ELj1ELj4ELj1ELj16ENS_18Kernel_traits_baseILj1024EfS2_S2_S2_fjLj128EEEEELb1ELb1ELb0EEEvNS_9BwdParamsE,(.L_x_6042 - _ZN10layer_norm31ln_parallel_residual_bwd_kernelINS_13Kernel_traitsIf13__nv_bfloat16S2_S2_fjLj1024ELj1ELj4ELj1ELj16ENS_18Kernel_traits_baseILj1024EfS2_S2_S2_fjLj128EEEEELb1ELb1ELb0EEEvNS_9BwdParamsE)
        .other          _ZN10layer_norm31ln_parallel_residual_bwd_kernelINS_13Kernel_traitsIf13__nv_bfloat16S2_S2_fjLj1024ELj1ELj4ELj1ELj16ENS_18Kernel_traits_baseILj1024EfS2_S2_S2_fjLj128EEEEELb1ELb1ELb0EEEvNS_9BwdParamsE,@"STO_CUDA_ENTRY STV_DEFAULT"
_ZN10layer_norm31ln_parallel_residual_bwd_kernelINS_13Kernel_traitsIf13__nv_bfloat16S2_S2_fjLj1024ELj1ELj4ELj1ELj16ENS_18Kernel_traits_baseILj1024EfS2_S2_S2_fjLj128EEEEELb1ELb1ELb0EEEvNS_9BwdParamsE:
.text._ZN10layer_norm31ln_parallel_residual_bwd_kernelINS_13Kernel_traitsIf13__nv_bfloat16S2_S2_fjLj1024ELj1ELj4ELj1ELj16ENS_18Kernel_traits_baseILj1024EfS2_S2_S2_fjLj128EEEEELb1ELb1ELb0EEEvNS_9BwdParamsE:
        /* <DEDUP_REMOVED lines=31> */
[----:B------:R-:W-:Y:S02]  /*01f0*/  @P0 IADD3 R3, PT, PT, R3, 0x20, RZ ;  /* 0x0000002003030810 */ /* 0x000fe40007ffe0ff */
[----:B------:R2:W5:Y:S01]  /*0200*/  @P3 LDG.E.128 R128, desc[UR8][R6.64+0x10] ;  /* 0x0000100806803981 */ /* 0x000562000c1e1d00 */
[----:B------:R-:W3:Y:S01]  /*0210*/  S2UR UR4, SR_CTAID.X ;  /* 0x00000000000479c3 */ /* 0x000ee20000002500 */
[----:B------:R-:W-:Y:S02]  /*0220*/  SHF.R.U32.HI R5, RZ, 0x5, R16 ;  /* 0x00000005ff057819 */ /* 0x000fe40000011610 */
[----:B------:R2:W5:Y:S01]  /*0230*/  @P0 LDG.E.128 R124, desc[UR8][R10.64] ;  /* 0x000000080a7c0981 */ /* 0x000562000c1e1d00 */
[----:B----4-:R-:W-:-:S03]  /*0240*/  @P1 IMAD.WIDE.U32 R12, R3, 0x20, R12 ;  /* 0x00000020030c1825 */ /* 0x010fc600078e000c */
[----:B------:R2:W5:Y:S01]  /*0250*/  @P0 LDG.E.128 R120, desc[UR8][R10.64+0x10] ;  /* 0x000010080a780981 */ /* 0x000562000c1e1d00 */
[----:B------:R-:W-:-:S03]  /*0260*/  @P1 VIADD R3, R3, 0x20 ;  /* 0x0000002003031836 */ /* 0x000fc60000000000 */
[----:B------:R2:W5:Y:S01]  /*0270*/  @P1 LDG.E.128 R116, desc[UR8][R12.64] ;  /* 0x000000080c741981 */ /* 0x000562000c1e1d00 */
[----:B-1----:R-:W-:-:S03]  /*0280*/  @P2 IMAD.WIDE.U32 R8, R3, 0x20, R14 ;  /* 0x0000002003082825 */ /* 0x002fc600078e000e */
[----:B------:R2:W5:Y:S04]  /*0290*/  @P1 LDG.E.128 R112, desc[UR8][R12.64+0x10] ;  /* 0x000010080c701981 */ /* 0x000568000c1e1d00 */
[----:B------:R2:W5:Y:S04]  /*02a0*/  @P2 LDG.E.128 R108, desc[UR8][R8.64] ;  /* 0x00000008086c2981 */ /* 0x000568000c1e1d00 */
        /* <DEDUP_REMOVED lines=73> */
.L_x_1532:
        /* <DEDUP_REMOVED lines=8> */
[----:B------:R-:W-:Y:S01]  /*07c0*/  HFMA2 R216, -RZ, RZ, 0, 0 ;  /* 0x00000000ffd87431 */ /* 0x000fe200000001ff */
[C---:B------:R-:W-:Y:S01]  /*07d0*/  ISETP.GE.U32.AND P1, PT, R2.reuse, 0x40, PT ;  /* 0x000000400200780c */ /* 0x040fe20003f26070 */
[----:B------:R-:W-:Y:S01]  /*07e0*/  IMAD.MOV.U32 R219, RZ, RZ, RZ ;  /* 0x000000ffffdb7224 */ /* 0x000fe200078e00ff */
[C---:B------:R-:W-:Y:S01]  /*07f0*/  ISETP.GE.U32.AND P2, PT, R2.reuse, 0x60, PT ;  /* 0x000000600200780c */ /* 0x040fe20003f46070 */
        /* <DEDUP_REMOVED lines=24> */
[----:B------:R1:W5:Y:S01]  /*0980*/  @P0 LDG.E.128 R36, desc[UR8][R176.64] ;  /* 0x00000008b0240981 */ /* 0x000362000c1e1d00 */
[----:B--2---:R-:W-:-:S05]  /*0990*/  @P3 IMAD.WIDE.U32 R170, R6, 0x8, R170 ;  /* 0x0000000806aa3825 */ /* 0x004fca00078e00aa */
[----:B------:R2:W5:Y:S01]  /*09a0*/  @P3 LDG.E.64 R214, desc[UR8][R170.64] ;  /* 0x00000008aad63981 */ /* 0x000562000c1e1b00 */
[----:B------:R-:W-:Y:S02]  /*09b0*/  IADD3 R217, PT, PT, R6, 0x20, RZ ;  /* 0x0000002006d97810 */ /* 0x000fe40007ffe0ff */
[C---:B---3--:R-:W-:Y:S02]  /*09c0*/  PRMT R3, R152.reuse, 0x7632, R3 ;  /* 0x0000763298037816 */ /* 0x048fe40000000003 */
[----:B------:R-:W-:Y:S01]  /*09d0*/  SHF.L.U32 R152, R152, 0x10, RZ ;  /* 0x0000001098987819 */ /* 0x000fe200000006ff */
[C---:B------:R-:W-:Y:S01]  /*09e0*/  IMAD.U32 R178, R153.reuse, 0x10000, RZ ;  /* 0x0001000099b27824 */ /* 0x040fe200078e00ff */
[----:B------:R-:W-:Y:S01]  /*09f0*/  PRMT R168, R153, 0x7632, R168 ;  /* 0x0000763299a87816 */ /* 0x000fe200000000a8 */
[----:B------:R-:W-:Y:S01]  /*0a00*/  IMAD.U32 R182, R155, 0x10000, RZ ;  /* 0x000100009bb67824 */ /* 0x000fe200078e00ff */
[C---:B------:R-:W-:Y:S01]  /*0a10*/  PRMT R179, R154.reuse, 0x7632, R179 ;  /* 0x000076329ab37816 */ /* 0x040fe200000000b3 */
[----:B------:R-:W-:Y:S01]  /*0a20*/  FADD.FTZ R153, -R201, R152 ;  /* 0x00000098c9997221 */ /* 0x000fe20000010100 */
[----:B------:R-:W-:-:S02]  /*0a30*/  SHF.L.U32 R180, R154, 0x10, RZ ;  /* 0x000000109ab47819 */ /* 0x000fc400000006ff */
[----:B------:R-:W-:Y:S02]  /*0a40*/  PRMT R181, R155, 0x7632, R181 ;  /* 0x000076329bb57816 */ /* 0x000fe400000000b5 */
[C---:B----4-:R-:W-:Y:S02]  /*0a50*/  PRMT R154, R156.reuse, 0x7632, R154 ;  /* 0x000076329c9a7816 */ /* 0x050fe4000000009a */
[----:B------:R-:W-:Y:S02]  /*0a60*/  SHF.L.U32 R155, R156, 0x10, RZ ;  /* 0x000000109c9b7819 */ /* 0x000fe400000006ff */
[----:B------:R-:W-:Y:S01]  /*0a70*/  SHF.L.U32 R152, R3, 0x10, RZ ;  /* 0x0000001003987819 */ /* 0x000fe200000006ff */
[----:B-----5:R-:W-:Y:S01]  /*0a80*/  FMUL.FTZ R3, R166, R153 ;  /* 0x00000099a6037220 */ /* 0x020fe20000410000 */
[----:B------:R-:W-:Y:S01]  /*0a90*/  IMAD.U32 R168, R168, 0x10000, RZ ;  /* 0x00010000a8a87824 */ /* 0x000fe200078e00ff */
[----:B------:R-:W-:Y:S01]  /*0aa0*/  SHF.L.U32 R154, R154, 0x10, RZ ;  /* 0x000000109a9a7819 */ /* 0x000fe200000006ff */
[-C--:B------:R-:W-:Y:S01]  /*0ab0*/  FMUL.FTZ R184, R132, R155.reuse ;  /* 0x0000009b84b87220 */ /* 0x080fe20000410000 */
[----:B------:R-:W-:Y:S01]  /*0ac0*/  FADD.FTZ R153, -R201, R152 ;  /* 0x00000098c9997221 */ /* 0x000fe20000010100 */
[----:B------:R-:W-:Y:S01]  /*0ad0*/  FADD.FTZ R68, R68, R155 ;  /* 0x0000009b44447221 */ /* 0x000fe20000010000 */
[----:B------:R-:W-:Y:S01]  /*0ae0*/  FFMA.FTZ R100, R3, R155, R100 ;  /* 0x0000009b03647223 */ /* 0x000fe20000010064 */
[C---:B0-----:R-:W-:Y:S01]  /*0af0*/  PRMT R172, R159.reuse, 0x7632, R172 ;  /* 0x000076329fac7816 */ /* 0x041fe200000000ac */
[----:B------:R-:W-:-:S02]  /*0b00*/  IMAD.U32 R173, R159, 0x10000, RZ ;  /* 0x000100009fad7824 */ /* 0x000fc400078e00ff */
[C---:B------:R-:W-:Y:S01]  /*0b10*/  FADD.FTZ R185, -R201.reuse, R178 ;  /* 0x000000b2c9b97221 */ /* 0x040fe20000010100 */
[----:B------:R-:W-:Y:S01]  /*0b20*/  FADD.FTZ R155, -R201, R168 ;  /* 0x000000a8c99b7221 */ /* 0x000fe20000010100 */
[----:B------:R-:W-:Y:S01]  /*0b30*/  PRMT R156, R157, 0x7632, R156 ;  /* 0x000076329d9c7816 */ /* 0x000fe2000000009c */
[----:B------:R-:W-:Y:S01]  /*0b40*/  FADD.FTZ R159, -R201, R182 ;  /* 0x000000b6c99f7221 */ /* 0x000fe20000010100 */
[----:B------:R-:W-:Y:S01]  /*0b50*/  FMUL.FTZ R178, R166, R153 ;  /* 0x00000099a6b27220 */ /* 0x000fe20000410000 */
[----:B-1----:R-:W-:Y:S01]  /*0b60*/  FMUL.FTZ R177, R133, R154 ;  /* 0x0000009a85b17220 */ /* 0x002fe20000410000 */
[----:B------:R-:W-:Y:S01]  /*0b70*/  FADD.FTZ R152, RZ, R184 ;  /* 0x000000b8ff987221 */ /* 0x000fe20000010000 */
[----:B------:R-:W-:Y:S02]  /*0b80*/  IMAD.U32 R157, R157, 0x10000, RZ ;  /* 0x000100009d9d7824 */ /* 0x000fe400078e00ff */
[----:B------:R-:W-:Y:S01]  /*0b90*/  FFMA.FTZ R153, R3, R184, RZ ;  /* 0x000000b803997223 */ /* 0x000fe200000100ff */
[C---:B--2---:R-:W-:Y:S01]  /*0ba0*/  PRMT R170, R158.reuse, 0x7632, R170 ;  /* 0x000076329eaa7816 */ /* 0x044fe200000000aa */
[----:B------:R-:W-:Y:S01]  /*0bb0*/  IMAD.U32 R216, R181, 0x10000, RZ ;  /* 0x00010000b5d87824 */ /* 0x000fe200078e00ff */
[----:B------:R-:W-:Y:S01]  /*0bc0*/  SHF.L.U32 R171, R158, 0x10, RZ ;  /* 0x000000109eab7819 */ /* 0x000fe200000006ff */
[C---:B------:R-:W-:Y:S01]  /*0bd0*/  FMUL.FTZ R185, R166.reuse, R185 ;  /* 0x000000b9a6b97220 */ /* 0x040fe20000410000 */
[----:B------:R-:W-:Y:S01]  /*0be0*/  SHF.L.U32 R158, R179, 0x10, RZ ;  /* 0x00000010b39e7819 */ /* 0x000fe200000006ff */
[C---:B------:R-:W-:Y:S01]  /*0bf0*/  FMUL.FTZ R176, R166.reuse, R155 ;  /* 0x0000009ba6b07220 */ /* 0x040fe20000410000 */
[----:B------:R-:W-:Y:S01]  /*0c00*/  FMUL.FTZ R181, R166, R159 ;  /* 0x0000009fa6b57220 */ /* 0x000fe20000410000 */
[----:B------:R-:W-:Y:S01]  /*0c10*/  FADD.FTZ R155, R152, R177 ;  /* 0x000000b1989b7221 */ /* 0x000fe20000010000 */
[----:B------:R-:W-:-:S02]  /*0c20*/  IMAD.U32 R156, R156, 0x10000, RZ ;  /* 0x000100009c9c7824 */ /* 0x000fc400078e00ff */
[----:B------:R-:W-:Y:S01]  /*0c30*/  FMUL.FTZ R182, R134, R157 ;  /* 0x0000009d86b67220 */ /* 0x000fe20000410000 */
[----:B------:R-:W-:Y:S01]  /*0c40*/  FFMA.FTZ R152, R178, R177, R153 ;  /* 0x000000b1b2987223 */ /* 0x000fe20000010099 */
[----:B------:R-:W-:Y:S01]  /*0c50*/  FADD.FTZ R70, R70, R157 ;  /* 0x0000009d46467221 */ /* 0x000fe20000010000 */
[----:B------:R-:W-:Y:S01]  /*0c60*/  FFMA.FTZ R102, R185, R157, R102 ;  /* 0x0000009db9667223 */ /* 0x000fe20000010066 */
[----:B------:R-:W-:Y:S01]  /*0c70*/  FADD.FTZ R66, R66, R173 ;  /* 0x000000ad42427221 */ /* 0x000fe20000010000 */
[-C--:B------:R-:W-:Y:S01]  /*0c80*/  FFMA.FTZ R98, R181, R173.reuse, R98 ;  /* 0x000000adb5627223 */ /* 0x080fe20000010062 */
        /* <DEDUP_REMOVED lines=8> */
[----:B------:R-:W-:Y:S01]  /*0d10*/  SHF.L.U32 R170, R170, 0x10, RZ ;  /* 0x00000010aaaa7819 */ /* 0x000fe200000006ff */
[----:B------:R-:W-:-:S02]  /*0d20*/  IMAD.U32 R218, R172, 0x10000, RZ ;  /* 0x00010000acda7824 */ /* 0x000fc400078e00ff */
        /* <DEDUP_REMOVED lines=10> */
[----:B------:R-:W-:-:S02]  /*0dd0*/  FADD.FTZ R157, -R201, R216 ;  /* 0x000000d8c99d7221 */ /* 0x000fc40000010100 */
        /* <DEDUP_REMOVED lines=14> */
.L_x_1484:
[----:B------:R-:W-:Y:S05]  /*0ec0*/  BSYNC.RECONVERGENT B1 ;  /* 0x0000000000017941 */ /* 0x000fea0003800200 */
.L_x_1483:
        /* <DEDUP_REMOVED lines=21> */
[----:B------:R-:W-:Y:S01]  /*1020*/  VIADD R217, R217, 0x20 ;  /* 0x00000020d9d97836 */ /* 0x000fe20000000000 */
[C---:B---3--:R-:W-:Y:S02]  /*1030*/  SHF.L.U32 R160, R25.reuse, 0x10, RZ ;  /* 0x0000001019a07819 */ /* 0x048fe400000006ff */
[C---:B------:R-:W-:Y:S01]  /*1040*/  PRMT R22, R24.reuse, 0x7632, R22 ;  /* 0x0000763218167816 */ /* 0x040fe20000000016 */
[----:B------:R-:W-:Y:S01]  /*1050*/  IMAD.U32 R24, R24, 0x10000, RZ ;  /* 0x0001000018187824 */ /* 0x000fe200078e00ff */
[----:B------:R-:W-:Y:S01]  /*1060*/  PRMT R158, R25, 0x7632, R158 ;  /* 0x00007632199e7816 */ /* 0x000fe2000000009e */
[----:B------:R-:W-:Y:S01]  /*1070*/  IMAD.U32 R162, R26, 0x10000, RZ ;  /* 0x000100001aa27824 */ /* 0x000fe200078e00ff */
[----:B------:R-:W-:Y:S01]  /*1080*/  SHF.L.U32 R164, R27, 0x10, RZ ;  /* 0x000000101ba47819 */ /* 0x000fe200000006ff */
[----:B------:R-:W-:Y:S01]  /*1090*/  FADD.FTZ R165, -R201, R160 ;  /* 0x000000a0c9a57221 */ /* 0x000fe20000010100 */
[----:B----4-:R-:W-:Y:S01]  /*10a0*/  PRMT R25, R28, 0x7632, R25 ;  /* 0x000076321c197816 */ /* 0x010fe20000000019 */
[----:B------:R-:W-:Y:S01]  /*10b0*/  IMAD.U32 R22, R22, 0x10000, RZ ;  /* 0x0001000016167824 */ /* 0x000fe200078e00ff */
[----:B------:R-:W-:Y:S01]  /*10c0*/  PRMT R161, R27, 0x7632, R161 ;  /* 0x000076321ba17816 */ /* 0x000fe200000000a1 */
[----:B------:R-:W-:Y:S01]  /*10d0*/  IMAD.U32 R27, R28, 0x10000, RZ ;  /* 0x000100001c1b7824 */ /* 0x000fe200078e00ff */
[----:B------:R-:W-:Y:S01]  /*10e0*/  PRMT R159, R26, 0x7632, R159 ;  /* 0x000076321a9f7816 */ /* 0x000fe2000000009f */
[C---:B0-----:R-:W-:Y:S01]  /*10f0*/  IMAD.U32 R153, R30.reuse, 0x10000, RZ ;  /* 0x000100001e997824 */ /* 0x041fe200078e00ff */
[----:B------:R-:W-:Y:S01]  /*1100*/  PRMT R26, R29, 0x7632, R26 ;  /* 0x000076321d1a7816 */ /* 0x000fe2000000001a */
[C---:B------:R-:W-:Y:S01]  /*1110*/  FADD.FTZ R167, -R201.reuse, R24 ;  /* 0x00000018c9a77221 */ /* 0x040fe20000010100 */
[----:B------:R-:W-:Y:S01]  /*1120*/  PRMT R28, R30, 0x7632, R28 ;  /* 0x000076321e1c7816 */ /* 0x000fe2000000001c */
[----:B------:R-:W-:Y:S01]  /*1130*/  FADD.FTZ R163, -R201, R162 ;  /* 0x000000a2c9a37221 */ /* 0x000fe20000010100 */
[----:B------:R-:W-:Y:S01]  /*1140*/  SHF.L.U32 R29, R29, 0x10, RZ ;  /* 0x000000101d1d7819 */ /* 0x000fe200000006ff */
[----:B------:R-:W-:Y:S01]  /*1150*/  IMAD.U32 R24, R25, 0x10000, RZ ;  /* 0x0001000019187824 */ /* 0x000fe200078e00ff */
[C---:B------:R-:W-:Y:S01]  /*1160*/  PRMT R30, R31.reuse, 0x7632, R30 ;  /* 0x000076321f1e7816 */ /* 0x040fe2000000001e */
[----:B-----5:R-:W-:Y:S01]  /*1170*/  FMUL.FTZ R165, R166, R165 ;  /* 0x000000a5a6a57220 */ /* 0x020fe20000410000 */
[----:B------:R-:W-:Y:S01]  /*1180*/  SHF.L.U32 R155, R31, 0x10, RZ ;  /* 0x000000101f9b7819 */ /* 0x000fe200000006ff */
[C---:B------:R-:W-:Y:S01]  /*1190*/  FADD.FTZ R31, -R201.reuse, R164 ;  /* 0x000000a4c91f7221 */ /* 0x040fe20000010100 */
[----:B------:R-:W-:Y:S01]  /*11a0*/  FMUL.FTZ R164, R124, R27 ;  /* 0x0000001b7ca47220 */ /* 0x000fe20000410000 */
[----:B------:R-:W-:Y:S01]  /*11b0*/  FADD.FTZ R25, -R201, R22 ;  /* 0x00000016c9197221 */ /* 0x000fe20000010100 */
[----:B------:R-:W-:Y:S01]  /*11c0*/  FMUL.FTZ R167, R166, R167 ;  /* 0x000000a7a6a77220 */ /* 0x000fe20000410000 */
[----:B------:R-:W-:Y:S01]  /*11d0*/  SHF.L.U32 R158, R158, 0x10, RZ ;  /* 0x000000109e9e7819 */ /* 0x000fe200000006ff */
[----:B------:R-:W-:Y:S01]  /*11e0*/  FADD.FTZ R62, R62, R29 ;  /* 0x0000001d3e3e7221 */ /* 0x000fe20000010000 */
[----:B------:R-:W-:Y:S01]  /*11f0*/  FMUL.FTZ R163, R166, R163 ;  /* 0x000000a3a6a37220 */ /* 0x000fe20000410000 */
[-C--:B------:R-:W-:Y:S01]  /*1200*/  FFMA.FTZ R94, R165, R29.reuse, R94 ;  /* 0x0000001da55e7223 */ /* 0x080fe2000001005e */
[----:B------:R-:W-:Y:S01]  /*1210*/  FMUL.FTZ R162, R126, R29 ;  /* 0x0000001d7ea27220 */ /* 0x000fe20000410000 */
[----:B------:R-:W-:Y:S01]  /*1220*/  SHF.L.U32 R218, R30, 0x10, RZ ;  /* 0x000000101eda7819 */ /* 0x000fe200000006ff */
[----:B------:R-:W-:Y:S01]  /*1230*/  FMUL.FTZ R30, R166, R25 ;  /* 0x00000019a61e7220 */ /* 0x000fe20000410000 */
[----:B------:R-:W-:Y:S01]  /*1240*/  FADD.FTZ R22, R219, R164 ;  /* 0x000000a4db167221 */ /* 0x000fe20000010000 */
[----:B------:R-:W-:Y:S01]  /*1250*/  FMUL.FTZ R29, R125, R24 ;  /* 0x000000187d1d7220 */ /* 0x000fe20000410000 */
[C---:B------:R-:W-:Y:S01]  /*1260*/  FFMA.FTZ R25, R167.reuse, R164, R216 ;  /* 0x000000a4a7197223 */ /* 0x040fe200000100d8 */
[----:B------:R-:W-:Y:S01]  /*1270*/  FADD.FTZ R60, R60, R27 ;  /* 0x0000001b3c3c7221 */ /* 0x000fe20000010000 */
[----:B------:R-:W-:Y:S01]  /*1280*/  FFMA.FTZ R92, R167, R27, R92 ;  /* 0x0000001ba75c7223 */ /* 0x000fe2000001005c */
[----:B------:R-:W-:Y:S01]  /*1290*/  FADD.FTZ R56, R56, R153 ;  /* 0x0000009938387221 */ /* 0x000fe20000010000 */
[-C--:B------:R-:W-:Y:S01]  /*12a0*/  FFMA.FTZ R88, R163, R153.reuse, R88 ;  /* 0x00000099a3587223 */ /* 0x080fe20000010058 */
[----:B------:R-:W-:Y:S01]  /*12b0*/  FMUL.FTZ R160, R120, R153 ;  /* 0x0000009978a07220 */ /* 0x000fe20000410000 */
[----:B------:R-:W-:Y:S01]  /*12c0*/  SHF.L.U32 R26, R26, 0x10, RZ ;  /* 0x000000101a1a7819 */ /* 0x000fe200000006ff */
[----:B------:R-:W-:Y:S01]  /*12d0*/  FADD.FTZ R27, -R201, R158 ;  /* 0x0000009ec91b7221 */ /* 0x000fe20000010100 */
[----:B------:R-:W-:Y:S01]  /*12e0*/  FADD.FTZ R153, R22, R29 ;  /* 0x0000001d16997221 */ /* 0x000fe20000010000 */
[----:B------:R-:W-:Y:S01]  /*12f0*/  FFMA.FTZ R22, R30, R29, R25 ;  /* 0x0000001d1e167223 */ /* 0x000fe20000010019 */
[----:B-1----:R-:W-:Y:S01]  /*1300*/  SHF.L.U32 R156, R161, 0x10, RZ ;  /* 0x00000010a19c7819 */ /* 0x002fe200000006ff */
[----:B------:R-:W-:-:S02]  /*1310*/  IMAD.U32 R154, R28, 0x10000, RZ ;  /* 0x000100001c9a7824 */ /* 0x000fc400078e00ff */
[----:B------:R-:W-:Y:S01]  /*1320*/  FMUL.FTZ R161, R166, R31 ;  /* 0x0000001fa6a17220 */ /* 0x000fe20000410000 */
[----:B------:R-:W-:Y:S02]  /*1330*/  IMAD.U32 R152, R159, 0x10000, RZ ;  /* 0x000100009f987824 */ /* 0x000fe400078e00ff */
        /* <DEDUP_REMOVED lines=20> */
[----:B------:R-:W-:Y:S01]  /*1480*/  FADD.FTZ R157, -R201, R156 ;  /* 0x0000009cc99d7221 */ /* 0x000fe20000010100 */
[----:B------:R-:W-:Y:S01]  /*1490*/  FADD.FTZ R152, R153, R24 ;  /* 0x0000001899987221 */ /* 0x000fe20000010000 */
[----:B------:R-:W-:Y:S01]  /*14a0*/  FFMA.FTZ R154, R26, R24, R155 ;  /* 0x000000181a9a7223 */ /* 0x000fe2000001009b */
[-C--:B------:R-:W-:Y:S01]  /*14b0*/  FMUL.FTZ R25, R123, R218.reuse ;  /* 0x000000da7b197220 */ /* 0x080fe20000410000 */
[----:B------:R-:W-:Y:S01]  /*14c0*/  FMUL.FTZ R22, R166, R157 ;  /* 0x0000009da6167220 */ /* 0x000fe20000410000 */
[----:B------:R-:W-:Y:S01]  /*14d0*/  FADD.FTZ R152, R152, R31 ;  /* 0x0000001f98987221 */ /* 0x000fe20000010000 */
[----:B------:R-:W-:Y:S01]  /*14e0*/  FFMA.FTZ R154, R161, R31, R154 ;  /* 0x0000001fa19a7223 */ /* 0x000fe2000001009a */
[----:B------:R-:W-:Y:S01]  /*14f0*/  FADD.FTZ R59, R59, R218 ;  /* 0x000000da3b3b7221 */ /* 0x000fe20000010000 */
[----:B------:R-:W-:Y:S01]  /*1500*/  FFMA.FTZ R91, R22, R218, R91 ;  /* 0x000000da165b7223 */ /* 0x000fe2000001005b */
[----:B------:R-:W-:Y:S01]  /*1510*/  FADD.FTZ R219, R152, R25 ;  /* 0x0000001998db7221 */ /* 0x000fe20000010000 */
[----:B------:R-:W-:-:S07]  /*1520*/  FFMA.FTZ R216, R22, R25, R154 ;  /* 0x0000001916d87223 */ /* 0x000fce000001009a */
.L_x_1486:
[----:B------:R-:W-:Y:S05]  /*1530*/  BSYNC.RECONVERGENT B1 ;  /* 0x0000000000017941 */ /* 0x000fea0003800200 */
.L_x_1485:
        /* <DEDUP_REMOVED lines=18> */
[----:B------:R4:W5:Y:S01]  /*1660*/  @P3 LDG.E.64 R210, desc[UR8][R16.64] ;  /* 0x0000000810d23981 */ /* 0x000962000c1e1b00 */
[----:B--2---:R-:W-:-:S05]  /*1670*/  @P0 IMAD.WIDE.U32 R20, R217, 0x10, R20 ;  /* 0x00000010d9140825 */ /* 0x004fca00078e0014 */
[----:B------:R1:W5:Y:S01]  /*1680*/  @P0 LDG.E.128 R136, desc[UR8][R20.64] ;  /* 0x0000000814880981 */ /* 0x000362000c1e1d00 */
[----:B------:R-:W-:Y:S02]  /*1690*/  IADD3 R217, PT, PT, R217, 0x20, RZ ;  /* 0x00000020d9d97810 */ /* 0x000fe40007ffe0ff */
[C---:B---3--:R-:W-:Y:S02]  /*16a0*/  PRMT R153, R10.reuse, 0x7632, R153 ;  /* 0x000076320a997816 */ /* 0x048fe40000000099 */
[----:B------:R-:W-:Y:S02]  /*16b0*/  SHF.L.U32 R10, R10, 0x10, RZ ;  /* 0x000000100a0a7819 */ /* 0x000fe400000006ff */
[C---:B------:R-:W-:Y:S02]  /*16c0*/  PRMT R7, R8.reuse, 0x7632, R7 ;  /* 0x0000763208077816 */ /* 0x040fe40000000007 */
[----:B------:R-:W-:Y:S01]  /*16d0*/  SHF.L.U32 R8, R8, 0x10, RZ ;  /* 0x0000001008087819 */ /* 0x000fe200000006ff */
[----:B0-----:R-:W-:Y:S01]  /*16e0*/  FADD.FTZ R19, -R201, R10 ;  /* 0x0000000ac9137221 */ /* 0x001fe20000010100 */
[----:B------:R-:W-:-:S02]  /*16f0*/  IMAD.U32 R154, R9, 0x10000, RZ ;  /* 0x00010000099a7824 */ /* 0x000fc400078e00ff */
[----:B------:R-:W-:Y:S01]  /*1700*/  IMAD.U32 R158, R11, 0x10000, RZ ;  /* 0x000100000b9e7824 */ /* 0x000fe200078e00ff */
[C---:B----4-:R-:W-:Y:S01]  /*1710*/  PRMT R16, R14.reuse, 0x7632, R16 ;  /* 0x000076320e107816 */ /* 0x050fe20000000010 */
[----:B------:R-:W-:Y:S01]  /*1720*/  FADD.FTZ R23, -R201, R8 ;  /* 0x00000008c9177221 */ /* 0x000fe20000010100 */
[----:B------:R-:W-:Y:S01]  /*1730*/  SHF.L.U32 R17, R14, 0x10, RZ ;  /* 0x000000100e117819 */ /* 0x000fe200000006ff */
[----:B-----5:R-:W-:Y:S01]  /*1740*/  FMUL.FTZ R19, R166, R19 ;  /* 0x00000013a6137220 */ /* 0x020fe20000410000 */
[----:B------:R-:W-:Y:S01]  /*1750*/  PRMT R152, R9, 0x7632, R152 ;  /* 0x0000763209987816 */ /* 0x000fe20000000098 */
[----:B-1----:R-:W-:Y:S01]  /*1760*/  FADD.FTZ R21, -R201, R154 ;  /* 0x0000009ac9157221 */ /* 0x002fe20000010100 */
[----:B------:R-:W-:Y:S02]  /*1770*/  PRMT R155, R11, 0x7632, R155 ;  /* 0x000076320b9b7816 */ /* 0x000fe4000000009b */
[----:B------:R-:W-:Y:S01]  /*1780*/  SHF.L.U32 R8, R7, 0x10, RZ ;  /* 0x0000001007087819 */ /* 0x000fe200000006ff */
[----:B------:R-:W-:Y:S01]  /*1790*/  FADD.FTZ R7, -R201, R158 ;  /* 0x0000009ec9077221 */ /* 0x000fe20000010100 */
[----:B------:R-:W-:-:S02]  /*17a0*/  PRMT R9, R12, 0x7632, R9 ;  /* 0x000076320c097816 */ /* 0x000fc40000000009 */
[----:B------:R-:W-:Y:S01]  /*17b0*/  SHF.L.U32 R11, R12, 0x10, RZ ;  /* 0x000000100c0b7819 */ /* 0x000fe200000006ff */
[----:B------:R-:W-:Y:S01]  /*17c0*/  FADD.FTZ R48, R48, R17 ;  /* 0x0000001130307221 */ /* 0x000fe20000010000 */
[----:B------:R-:W-:Y:S01]  /*17d0*/  SHF.L.U32 R158, R16, 0x10, RZ ;  /* 0x00000010109e7819 */ /* 0x000fe200000006ff */
[-C--:B------:R-:W-:Y:S01]  /*17e0*/  FFMA.FTZ R80, R19, R17.reuse, R80 ;  /* 0x0000001113507223 */ /* 0x080fe20000010050 */
[----:B------:R-:W-:Y:S01]  /*17f0*/  PRMT R12, R13, 0x7632, R12 ;  /* 0x000076320d0c7816 */ /* 0x000fe2000000000c */
[----:B------:R-:W-:Y:S01]  /*1800*/  FMUL.FTZ R16, R112, R17 ;  /* 0x0000001170107220 */ /* 0x000fe20000410000 */
[----:B------:R-:W-:Y:S01]  /*1810*/  PRMT R14, R15, 0x7632, R14 ;  /* 0x000076320f0e7816 */ /* 0x000fe2000000000e */
[----:B------:R-:W-:Y:S01]  /*1820*/  IMAD.U32 R13, R13, 0x10000, RZ ;  /* 0x000100000d0d7824 */ /* 0x000fe200078e00ff */
[----:B------:R-:W-:Y:S01]  /*1830*/  SHF.L.U32 R10, R9, 0x10, RZ ;  /* 0x00000010090a7819 */ /* 0x000fe200000006ff */
[----:B------:R-:W-:Y:S02]  /*1840*/  IMAD.U32 R152, R152, 0x10000, RZ ;  /* 0x0001000098987824 */ /* 0x000fe400078e00ff */
[C---:B------:R-:W-:Y:S01]  /*1850*/  FMUL.FTZ R21, R166.reuse, R21 ;  /* 0x00000015a6157220 */ /* 0x040fe20000410000 */
[----:B------:R-:W-:Y:S01]  /*1860*/  FMUL.FTZ R17, R166, R7 ;  /* 0x00000007a6117220 */ /* 0x000fe20000410000 */
[----:B------:R-:W-:Y:S01]  /*1870*/  FMUL.FTZ R20, R116, R11 ;  /* 0x0000000b74147220 */ /* 0x000fe20000410000 */
[----:B------:R-:W-:Y:S01]  /*1880*/  FADD.FTZ R7, -R201, R8 ;  /* 0x00000008c9077221 */ /* 0x000fe20000010100 */
[----:B------:R-:W-:Y:S01]  /*1890*/  FMUL.FTZ R23, R166, R23 ;  /* 0x00000017a6177220 */ /* 0x000fe20000410000 */
[----:B------:R-:W-:Y:S01]  /*18a0*/  FADD.FTZ R54, R54, R13 ;  /* 0x0000000d36367221 */ /* 0x000fe20000010000 */
[-C--:B------:R-:W-:Y:S01]  /*18b0*/  FFMA.FTZ R86, R21, R13.reuse, R86 ;  /* 0x0000000d15567223 */ /* 0x080fe20000010056 */
[----:B------:R-:W-:Y:S01]  /*18c0*/  FMUL.FTZ R18, R118, R13 ;  /* 0x0000000d76127220 */ /* 0x000fe20000410000 */
[----:B------:R-:W-:-:S02]  /*18d0*/  IMAD.U32 R220, R14, 0x10000, RZ ;  /* 0x000100000edc7824 */ /* 0x000fc400078e00ff */
[----:B------:R-:W-:Y:S01]  /*18e0*/  FADD.FTZ R9, -R201, R152 ;  /* 0x00000098c9097221 */ /* 0x000fe20000010100 */
[----:B------:R-:W-:Y:S01]  /*18f0*/  FMUL.FTZ R14, R166, R7 ;  /* 0x00000007a60e7220 */ /* 0x000fe20000410000 */
[----:B------:R-:W-:Y:S01]  /*1900*/  FADD.FTZ R8, R219, R20 ;  /* 0x00000014db087221 */ /* 0x000fe20000010000 */
[----:B------:R-:W-:Y:S01]  /*1910*/  FMUL.FTZ R13, R117, R10 ;  /* 0x0000000a750d7220 */ /* 0x000fe20000410000 */
[----:B------:R-:W-:Y:S01]  /*1920*/  FFMA.FTZ R7, R23, R20, R216 ;  /* 0x0000001417077223 */ /* 0x000fe200000100d8 */
[----:B------:R-:W-:Y:S01]  /*1930*/  SHF.L.U32 R156, R153, 0x10, RZ ;  /* 0x00000010999c7819 */ /* 0x000fe200000006ff */
[----:B------:R-:W-:Y:S02]  /*1940*/  IMAD.U32 R154, R12, 0x10000, RZ ;  /* 0x000100000c9a7824 */ /* 0x000fe400078e00ff */
[----:B------:R-:W-:Y:S01]  /*1950*/  FMUL.FTZ R12, R166, R9 ;  /* 0x00000009a60c7220 */ /* 0x000fe20000410000 */
[----:B------:R-:W-:Y:S01]  /*1960*/  FADD.FTZ R9, R8, R13 ;  /* 0x0000000d08097221 */ /* 0x000fe20000010000 */
[----:B------:R-:W-:Y:S01]  /*1970*/  FFMA.FTZ R8, R14, R13, R7 ;  /* 0x0000000d0e087223 */ /* 0x000fe20000010007 */
[----:B------:R-:W-:Y:S01]  /*1980*/  FADD.FTZ R52, R52, R11 ;  /* 0x0000000b34347221 */ /* 0x000fe20000010000 */
[----:B------:R-:W-:Y:S01]  /*1990*/  FFMA.FTZ R84, R23, R11, R84 ;  /* 0x0000000b17547223 */ /* 0x000fe20000010054 */
[----:B------:R-:W-:Y:S01]  /*19a0*/  FADD.FTZ R153, -R201, R156 ;  /* 0x0000009cc9997221 */ /* 0x000fe20000010100 */
[----:B------:R-:W-:Y:S01]  /*19b0*/  FMUL.FTZ R11, R119, R154 ;  /* 0x0000009a770b7220 */ /* 0x000fe20000410000 */
[----:B------:R-:W-:Y:S01]  /*19c0*/  FADD.FTZ R152, R9, R18 ;  /* 0x0000001209987221 */ /* 0x000fe20000010000 */
[----:B------:R-:W-:Y:S01]  /*19d0*/  FFMA.FTZ R7, R21, R18, R8 ;  /* 0x0000001215077223 */ /* 0x000fe20000010008 */
[----:B------:R-:W-:Y:S01]  /*19e0*/  FADD.FTZ R53, R53, R10 ;  /* 0x0000000a35357221 */ /* 0x000fe20000010000 */
[----:B------:R-:W-:Y:S01]  /*19f0*/  FFMA.FTZ R85, R14, R10, R85 ;  /* 0x0000000a0e557223 */ /* 0x000fe20000010055 */
[----:B------:R-:W-:Y:S01]  /*1a00*/  FMUL.FTZ R10, R166, R153 ;  /* 0x00000099a60a7220 */ /* 0x000fe20000410000 */
[----:B------:R-:W-:Y:S01]  /*1a10*/  FADD.FTZ R153, R152, R11 ;  /* 0x0000000b98997221 */ /* 0x000fe20000010000 */
[----:B------:R-:W-:Y:S01]  /*1a20*/  FFMA.FTZ R8, R12, R11, R7 ;  /* 0x0000000b0c087223 */ /* 0x000fe20000010007 */
[----:B------:R-:W-:-:S02]  /*1a30*/  IMAD.U32 R15, R15, 0x10000, RZ ;  /* 0x000100000f0f7824 */ /* 0x000fc400078e00ff */
[----:B------:R-:W-:Y:S01]  /*1a40*/  FMUL.FTZ R9, R113, R158 ;  /* 0x0000009e71097220 */ /* 0x000fe20000410000 */
[----:B------:R-:W-:Y:S01]  /*1a50*/  FADD.FTZ R152, R153, R16 ;  /* 0x0000001099987221 */ /* 0x000fe20000010000 */
[----:B------:R-:W-:Y:S02]  /*1a60*/  IMAD.U32 R218, R155, 0x10000, RZ ;  /* 0x000100009bda7824 */ /* 0x000fe400078e00ff */
[----:B------:R-:W-:Y:S01]  /*1a70*/  FFMA.FTZ R153, R19, R16, R8 ;  /* 0x0000001013997223 */ /* 0x000fe20000010008 */
[----:B------:R-:W-:Y:S01]  /*1a80*/  FADD.FTZ R50, R50, R15 ;  /* 0x0000000f32327221 */ /* 0x000fe20000010000 */
[-C--:B------:R-:W-:Y:S01]  /*1a90*/  FFMA.FTZ R82, R17, R15.reuse, R82 ;  /* 0x0000000f11527223 */ /* 0x080fe20000010052 */
        /* <DEDUP_REMOVED lines=16> */
.L_x_1488:
[----:B------:R-:W-:Y:S05]  /*1ba0*/  BSYNC.RECONVERGENT B1 ;  /* 0x0000000000017941 */ /* 0x000fea0003800200 */
.L_x_1487:
        /* <DEDUP_REMOVED lines=21> */
[C---:B---3--:R-:W-:Y:S01]  /*1d00*/  PRMT R169, R152.reuse, 0x7632, R169 ;  /* 0x0000763298a97816 */ /* 0x048fe200000000a9 */
[----:B------:R-:W-:Y:S01]  /*1d10*/  IMAD.U32 R152, R152, 0x10000, RZ ;  /* 0x0001000098987824 */ /* 0x000fe200078e00ff */
[C---:B------:R-:W-:Y:S02]  /*1d20*/  PRMT R192, R153.reuse, 0x7632, R192 ;  /* 0x0000763299c07816 */ /* 0x040fe400000000c0 */
[----:B------:R-:W-:Y:S01]  /*1d30*/  SHF.L.U32 R194, R153, 0x10, RZ ;  /* 0x0000001099c27819 */ /* 0x000fe200000006ff */
[----:B------:R-:W-:Y:S01]  /*1d40*/  FADD.FTZ R153, -R201, R152 ;  /* 0x00000098c9997221 */ /* 0x000fe20000010100 */
[C---:B------:R-:W-:Y:S01]  /*1d50*/  PRMT R193, R154.reuse, 0x7632, R193 ;  /* 0x000076329ac17816 */ /* 0x040fe200000000c1 */
[----:B------:R-:W-:Y:S01]  /*1d60*/  IMAD.U32 R154, R154, 0x10000, RZ ;  /* 0x000100009a9a7824 */ /* 0x000fe200078e00ff */
[----:B------:R-:W-:Y:S01]  /*1d70*/  PRMT R195, R155, 0x7632, R195 ;  /* 0x000076329bc37816 */ /* 0x000fe200000000c3 */
[----:B------:R-:W-:Y:S01]  /*1d80*/  IMAD.U32 R152, R169, 0x10000, RZ ;  /* 0x00010000a9987824 */ /* 0x000fe200078e00ff */
[----:B------:R-:W-:Y:S01]  /*1d90*/  SHF.L.U32 R196, R155, 0x10, RZ ;  /* 0x000000109bc47819 */ /* 0x000fe200000006ff */
[----:B0-----:R-:W-:Y:S01]  /*1da0*/  FADD.FTZ R189, -R201, R154 ;  /* 0x0000009ac9bd7221 */ /* 0x001fe20000010100 */
[----:B------:R-:W-:Y:S01]  /*1db0*/  SHF.L.U32 R192, R192, 0x10, RZ ;  /* 0x00000010c0c07819 */ /* 0x000fe200000006ff */
[----:B------:R-:W-:Y:S01]  /*1dc0*/  IMAD.U32 R154, R193, 0x10000, RZ ;  /* 0x00010000c19a7824 */ /* 0x000fe200078e00ff */
[----:B-1----:R-:W-:Y:S01]  /*1dd0*/  SHF.L.U32 R186, R195, 0x10, RZ ;  /* 0x00000010c3ba7819 */ /* 0x002fe200000006ff */
[C-C-:B--2---:R-:W-:Y:S01]  /*1de0*/  FADD.FTZ R191, -R201.reuse, R152.reuse ;  /* 0x00000098c9bf7221 */ /* 0x144fe20000010100 */
[C---:B----4-:R-:W-:Y:S01]  /*1df0*/  PRMT R152, R156.reuse, 0x7632, R152 ;  /* 0x000076329c987816 */ /* 0x050fe20000000098 */
[----:B------:R-:W-:Y:S01]  /*1e00*/  IMAD.U32 R155, R156, 0x10000, RZ ;  /* 0x000100009c9b7824 */ /* 0x000fe200078e00ff */
[C---:B------:R-:W-:Y:S01]  /*1e10*/  PRMT R190, R158.reuse, 0x7632, R190 ;  /* 0x000076329ebe7816 */ /* 0x040fe200000000be */
[C---:B------:R-:W-:Y:S01]  /*1e20*/  FADD.FTZ R187, -R201.reuse, R194 ;  /* 0x000000c2c9bb7221 */ /* 0x040fe20000010100 */
[C---:B------:R-:W-:Y:S01]  /*1e30*/  FADD.FTZ R199, -R201.reuse, R196 ;  /* 0x000000c4c9c77221 */ /* 0x040fe20000010100 */
[C---:B------:R-:W-:Y:S01]  /*1e40*/  FADD.FTZ R195, -R201.reuse, R192 ;  /* 0x000000c0c9c37221 */ /* 0x040fe20000010100 */
[C---:B------:R-:W-:Y:S01]  /*1e50*/  FADD.FTZ R197, -R201.reuse, R154 ;  /* 0x0000009ac9c57221 */ /* 0x040fe20000010100 */
[----:B------:R-:W-:Y:S01]  /*1e60*/  FADD.FTZ R201, -R201, R186 ;  /* 0x000000bac9c97221 */ /* 0x000fe20000010100 */
[----:B------:R-:W-:-:S02]  /*1e70*/  IMAD.U32 R193, R158, 0x10000, RZ ;  /* 0x000100009ec17824 */ /* 0x000fc400078e00ff */
[----:B-----5:R-:W-:Y:S01]  /*1e80*/  FMUL.FTZ R189, R166, R189 ;  /* 0x000000bda6bd7220 */ /* 0x020fe20000410000 */
[----:B------:R-:W-:Y:S01]  /*1e90*/  PRMT R192, R159, 0x7632, R192 ;  /* 0x000076329fc07816 */ /* 0x000fe200000000c0 */
[----:B------:R-:W-:Y:S02]  /*1ea0*/  IMAD.U32 R154, R152, 0x10000, RZ ;  /* 0x00010000989a7824 */ /* 0x000fe400078e00ff */
[----:B------:R-:W-:Y:S01]  /*1eb0*/  FMUL.FTZ R186, R108, R155 ;  /* 0x0000009b6cba7220 */ /* 0x000fe20000410000 */
[----:B------:R-:W-:Y:S01]  /*1ec0*/  FMUL.FTZ R169, R166, R153 ;  /* 0x00000099a6a97220 */ /* 0x000fe20000410000 */
[----:B------:R-:W-:Y:S01]  /*1ed0*/  IMAD.U32 R158, R190, 0x10000, RZ ;  /* 0x00010000be9e7824 */ /* 0x000fe200078e00ff */
[----:B------:R-:W-:Y:S01]  /*1ee0*/  PRMT R156, R157, 0x7632, R156 ;  /* 0x000076329d9c7816 */ /* 0x000fe2000000009c */
[----:B------:R-:W-:Y:S01]  /*1ef0*/  FADD.FTZ R40, R40, R193 ;  /* 0x000000c128287221 */ /* 0x000fe20000010000 */
[-C--:B------:R-:W-:Y:S01]  /*1f00*/  FFMA.FTZ R72, R189, R193.reuse, R72 ;  /* 0x000000c1bd487223 */ /* 0x080fe20000010048 */
[----:B------:R-:W-:Y:S01]  /*1f10*/  FMUL.FTZ R190, R104, R193 ;  /* 0x000000c168be7220 */ /* 0x000fe20000410000 */
[----:B------:R-:W-:Y:S01]  /*1f20*/  SHF.L.U32 R157, R157, 0x10, RZ ;  /* 0x000000109d9d7819 */ /* 0x000fe200000006ff */
[----:B------:R-:W-:Y:S01]  /*1f30*/  FADD.FTZ R152, R219, R186 ;  /* 0x000000badb987221 */ /* 0x000fe20000010000 */
[----:B------:R-:W-:Y:S01]  /*1f40*/  SHF.L.U32 R218, R192, 0x10, RZ ;  /* 0x00000010c0da7819 */ /* 0x000fe200000006ff */
[----:B------:R-:W-:Y:S01]  /*1f50*/  FMUL.FTZ R193, R109, R154 ;  /* 0x0000009a6dc17220 */ /* 0x000fe20000410000 */
[----:B------:R-:W-:Y:S01]  /*1f60*/  FMUL.FTZ R192, R166, R191 ;  /* 0x000000bfa6c07220 */ /* 0x000fe20000410000 */
[C---:B------:R-:W-:Y:S01]  /*1f70*/  FFMA.FTZ R153, R169.reuse, R186, R216 ;  /* 0x000000baa9997223 */ /* 0x040fe200000100d8 */
[----:B------:R-:W-:Y:S01]  /*1f80*/  FADD.FTZ R44, R44, R155 ;  /* 0x0000009b2c2c7221 */ /* 0x000fe20000010000 */
[----:B------:R-:W-:Y:S01]  /*1f90*/  FFMA.FTZ R76, R169, R155, R76 ;  /* 0x0000009ba94c7223 */ /* 0x000fe2000001004c */
[----:B------:R-:W-:Y:S01]  /*1fa0*/  SHF.L.U32 R156, R156, 0x10, RZ ;  /* 0x000000109c9c7819 */ /* 0x000fe200000006ff */
[----:B------:R-:W-:Y:S01]  /*1fb0*/  FADD.FTZ R155, R152, R193 ;  /* 0x000000c1989b7221 */ /* 0x000fe20000010000 */
[----:B------:R-:W-:Y:S01]  /*1fc0*/  FMUL.FTZ R187, R166, R187 ;  /* 0x000000bba6bb7220 */ /* 0x000fe20000410000 */
[----:B------:R-:W-:Y:S01]  /*1fd0*/  FMUL.FTZ R188, R110, R157 ;  /* 0x0000009d6ebc7220 */ /* 0x000fe20000410000 */
[C---:B------:R-:W-:Y:S01]  /*1fe0*/  FFMA.FTZ R152, R192.reuse, R193, R153 ;  /* 0x000000c1c0987223 */ /* 0x040fe20000010099 */
        /* <DEDUP_REMOVED lines=8> */
[----:B------:R-:W-:Y:S01]  /*2070*/  SHF.L.U32 R159, R159, 0x10, RZ ;  /* 0x000000109f9f7819 */ /* 0x000fe200000006ff */
        /* <DEDUP_REMOVED lines=24> */
.L_x_1490:
[----:B------:R-:W-:Y:S05]  /*2200*/  BSYNC.RECONVERGENT B1 ;  /* 0x0000000000017941 */ /* 0x000fea0003800200 */
.L_x_1489:
        /* <DEDUP_REMOVED lines=23> */
.L_x_1544:
        /* <DEDUP_REMOVED lines=34> */
[-CC-:B------:R-:W-:Y:S01]  /*25a0*/  FFMA.FTZ R152, R178, R201.reuse, R218.reuse ;  /* 0x000000c9b2987223 */ /* 0x180fe200000100da */
[----:B------:R-:W-:Y:S01]  /*25b0*/  FSEL R216, R155, RZ, P6 ;  /* 0x000000ff9bd87208 */ /* 0x000fe20003000000 */
[----:B------:R-:W-:Y:S01]  /*25c0*/  FFMA.FTZ R155, R172, R201, R218 ;  /* 0x000000c9ac9b7223 */ /* 0x000fe200000100da */
[----:B------:R-:W-:-:S02]  /*25d0*/  LOP3.LUT P6, RZ, R207, 0xff, RZ, 0xc0, !PT ;  /* 0x000000ffcfff7812 */ /* 0x000fc400078cc0ff */
[----:B------:R-:W-:Y:S01]  /*25e0*/  FSEL R219, R157, RZ, P0 ;  /* 0x000000ff9ddb7208 */ /* 0x000fe20000000000 */
[----:B------:R-:W-:Y:S01]  /*25f0*/  FADD.FTZ R157, R170, -R155 ;  /* 0x8000009baa9d7221 */ /* 0x000fe20000010000 */
[----:B0-----:R-:W-:Y:S01]  /*2600*/  FSEL R158, R153, RZ, P6 ;  /* 0x000000ff999e7208 */ /* 0x001fe20003000000 */
[----:B------:R-:W-:Y:S01]  /*2610*/  FFMA.FTZ R153, R185, R201, R218 ;  /* 0x000000c9b9997223 */ /* 0x000fe200000100da */
[----:B------:R-:W-:Y:S01]  /*2620*/  LOP3.LUT P0, RZ, R207, 0xff00, RZ, 0xc0, !PT ;  /* 0x0000ff00cfff7812 */ /* 0x000fe2000780c0ff */
[----:B------:R-:W-:Y:S01]  /*2630*/  FMUL.FTZ R156, R166, R157 ;  /* 0x0000009da69c7220 */ /* 0x000fe20000410000 */
[----:B------:R-:W-:Y:S01]  /*2640*/  FADD.FTZ R157, R173, -R154 ;  /* 0x8000009aad9d7221 */ /* 0x000fe20000010000 */
[----:B------:R-:W-:Y:S01]  /*2650*/  FADD.FTZ R155, R182, -R153 ;  /* 0x80000099b69b7221 */ /* 0x000fe20000010000 */
[----:B------:R-:W-:Y:S01]  /*2660*/  FFMA.FTZ R153, R3, R201, R218 ;  /* 0x000000c903997223 */ /* 0x000fe200000100da */
[----:B------:R-:W-:Y:S01]  /*2670*/  FMUL.FTZ R156, R156, UR13 ;  /* 0x0000000d9c9c7c20 */ /* 0x000fe20008410000 */
[C---:B------:R-:W-:Y:S01]  /*2680*/  FMUL.FTZ R157, R166.reuse, R157 ;  /* 0x0000009da69d7220 */ /* 0x040fe20000410000 */
[----:B------:R-:W-:Y:S01]  /*2690*/  FMUL.FTZ R154, R166, R155 ;  /* 0x0000009ba69a7220 */ /* 0x000fe20000410000 */
[----:B------:R-:W-:Y:S01]  /*26a0*/  FADD.FTZ R155, R177, -R152 ;  /* 0x80000098b19b7221 */ /* 0x000fe20000010000 */
[----:B------:R-:W-:Y:S01]  /*26b0*/  FADD.FTZ R153, R184, -R153 ;  /* 0x80000099b8997221 */ /* 0x000fe20000010000 */
[----:B------:R-:W-:Y:S01]  /*26c0*/  FSEL R217, R156, RZ, P0 ;  /* 0x000000ff9cd97208 */ /* 0x000fe20000000000 */
[----:B------:R-:W-:Y:S01]  /*26d0*/  FMUL.FTZ R154, R154, UR13 ;  /* 0x0000000d9a9a7c20 */ /* 0x000fe20008410000 */
        /* <DEDUP_REMOVED lines=18> */
.L_x_1496:
        /* <DEDUP_REMOVED lines=9> */
[----:B------:R-:W-:Y:S01]  /*2890*/  FMUL.FTZ R146, R166, R153 ;  /* 0x00000099a6927220 */ /* 0x000fe20000410000 */
[--C-:B------:R-:W-:Y:S01]  /*28a0*/  FFMA.FTZ R153, R172, R201, R218.reuse ;  /* 0x000000c9ac997223 */ /* 0x100fe200000100da */
[----:B------:R-:W-:Y:S01]  /*28b0*/  ISETP.GE.U32.AND.EX P0, PT, R207, 0x1000000, PT, P0 ;  /* 0x01000000cf00780c */ /* 0x000fe20003f06100 */
[----:B------:R-:W-:Y:S01]  /*28c0*/  FMUL.FTZ R144, R147, UR13 ;  /* 0x0000000d93907c20 */ /* 0x000fe20008410000 */
[----:B------:R-:W-:Y:S01]  /*28d0*/  FMUL.FTZ R152, R166, R145 ;  /* 0x00000091a6987220 */ /* 0x000fe20000410000 */
[C---:B------:R-:W-:Y:S01]  /*28e0*/  F2FP.BF16.F32.PACK_AB R147, R146.reuse, R147 ;  /* 0x000000939293723e */ /* 0x040fe200000010ff */
[----:B------:R-:W-:Y:S01]  /*28f0*/  FMUL.FTZ R146, R146, UR13 ;  /* 0x0000000d92927c20 */ /* 0x000fe20008410000 */
[----:B------:R-:W-:Y:S01]  /*2900*/  FADD.FTZ R155, R170, -R153 ;  /* 0x80000099aa9b7221 */ /* 0x000fe20000010000 */
[----:B------:R-:W-:Y:S01]  /*2910*/  FSEL R219, R144, RZ, P6 ;  /* 0x000000ff90db7208 */ /* 0x000fe20003000000 */
[-CC-:B------:R-:W-:Y:S01]  /*2920*/  FFMA.FTZ R145, R185, R201.reuse, R218.reuse ;  /* 0x000000c9b9917223 */ /* 0x180fe200000100da */
[----:B------:R-:W-:Y:S01]  /*2930*/  FMUL.FTZ R144, R152, UR13 ;  /* 0x0000000d98907c20 */ /* 0x000fe20008410000 */
[----:B------:R-:W-:Y:S01]  /*2940*/  FSEL R220, R146, RZ, P0 ;  /* 0x000000ff92dc7208 */ /* 0x000fe20000000000 */
[--C-:B------:R-:W-:Y:S01]  /*2950*/  FFMA.FTZ R146, R176, R201, R218.reuse ;  /* 0x000000c9b0927223 */ /* 0x100fe200000100da */
[----:B------:R-:W-:Y:S01]  /*2960*/  LOP3.LUT P6, RZ, R207, 0xff, RZ, 0xc0, !PT ;  /* 0x000000ffcfff7812 */ /* 0x000fe200078cc0ff */
        /* <DEDUP_REMOVED lines=35> */
.L_x_1495:
        /* <DEDUP_REMOVED lines=22> */
[----:B------:R-:W-:Y:S01]  /*2d00*/  ISETP.GE.U32.AND P0, PT, R206, RZ, PT ;  /* 0x000000ffce00720c */ /* 0x000fe20003f06070 */
[C---:B------:R-:W-:Y:S01]  /*2d10*/  FFMA.FTZ R157, R166.reuse, R156, R155 ;  /* 0x0000009ca69d7223 */ /* 0x040fe2000001009b */
[----:B------:R-:W-:Y:S01]  /*2d20*/  FFMA.FTZ R159, R166, R152, R159 ;  /* 0x00000098a69f7223 */ /* 0x000fe2000001009f */
[C---:B------:R-:W-:Y:S01]  /*2d30*/  PRMT R152, R37.reuse, 0x7632, R152 ;  /* 0x0000763225987816 */ /* 0x040fe20000000098 */
[----:B------:R-:W-:Y:S01]  /*2d40*/  FFMA.FTZ R156, R176, R201, R218 ;  /* 0x000000c9b09c7223 */ /* 0x000fe200000100da */
[----:B------:R-:W-:Y:S01]  /*2d50*/  FMUL.FTZ R158, R158, UR13 ;  /* 0x0000000d9e9e7c20 */ /* 0x000fe20008410000 */
[----:B------:R-:W-:Y:S02]  /*2d60*/  IMAD.U32 R153, R37, 0x10000, RZ ;  /* 0x0001000025997824 */ /* 0x000fe400078e00ff */
[----:B------:R-:W-:Y:S01]  /*2d70*/  FADD.FTZ R154, R182, -R217 ;  /* 0x800000d9b69a7221 */ /* 0x000fe20000010000 */
[----:B------:R-:W-:-:S02]  /*2d80*/  IMAD.U32 R155, R152, 0x10000, RZ ;  /* 0x00010000989b7824 */ /* 0x000fc400078e00ff */
[----:B------:R-:W-:Y:S01]  /*2d90*/  FADD.FTZ R156, R173, -R156 ;  /* 0x8000009cad9c7221 */ /* 0x000fe20000010000 */
        /* <DEDUP_REMOVED lines=39> */
.L_x_1498:
[-C--:B------:R-:W-:Y:S01]  /*3010*/  FFMA.FTZ R144, R181, R201.reuse, R218 ;  /* 0x000000c9b5907223 */ /* 0x080fe200000100da */
        /* <DEDUP_REMOVED lines=69> */
.L_x_1494:
        /* <DEDUP_REMOVED lines=9> */
[----:B------:R-:W-:Y:S01]  /*3500*/  LOP3.LUT P6, RZ, R207, 0xff0000, RZ, 0xc0, !PT ;  /* 0x00ff0000cfff7812 */ /* 0x000fe200078cc0ff */
[-C--:B------:R-:W-:Y:S01]  /*3510*/  FFMA.FTZ R153, R172, R201.reuse, R218 ;  /* 0x000000c9ac997223 */ /* 0x080fe200000100da */
[----:B------:R-:W-:Y:S01]  /*3520*/  LOP3.LUT P0, RZ, R215, 0xff0000, RZ, 0xc0, !PT ;  /* 0x00ff0000d7ff7812 */ /* 0x000fe2000780c0ff */
[----:B------:R-:W-:Y:S01]  /*3530*/  FADD.FTZ R149, R179, -R148 ;  /* 0x80000094b3957221 */ /* 0x000fe20000010000 */
[-CC-:B------:R-:W-:Y:S01]  /*3540*/  FFMA.FTZ R148, R168, R201.reuse, R218.reuse ;  /* 0x000000c9a8947223 */ /* 0x180fe200000100da */
[----:B------:R-:W-:Y:S01]  /*3550*/  FADD.FTZ R153, R170, -R153 ;  /* 0x80000099aa997221 */ /* 0x000fe20000010000 */
[----:B------:R-:W-:Y:S01]  /*3560*/  FFMA.FTZ R152, R176, R201, R218 ;  /* 0x000000c9b0987223 */ /* 0x000fe200000100da */
[C---:B-----5:R-:W-:Y:S01]  /*3570*/  FMUL.FTZ R149, R166.reuse, R149 ;  /* 0x00000095a6957220 */ /* 0x060fe20000410000 */
[----:B------:R-:W-:Y:S01]  /*3580*/  FADD.FTZ R151, R171, -R148 ;  /* 0x80000094ab977221 */ /* 0x000fe20000010000 */
[C---:B------:R-:W-:Y:S01]  /*3590*/  FMUL.FTZ R153, R166.reuse, R153 ;  /* 0x00000099a6997220 */ /* 0x040fe20000410000 */
[----:B------:R-:W-:Y:S01]  /*35a0*/  FADD.FTZ R157, R173, -R152 ;  /* 0x80000098ad9d7221 */ /* 0x000fe20000010000 */
[----:B------:R-:W-:Y:S01]  /*35b0*/  FMUL.FTZ R149, R149, UR13 ;  /* 0x0000000d95957c20 */ /* 0x000fe20008410000 */
[C---:B------:R-:W-:Y:S01]  /*35c0*/  FMUL.FTZ R148, R166.reuse, R151 ;  /* 0x00000097a6947220 */ /* 0x040fe20000410000 */
[----:B------:R-:W-:Y:S01]  /*35d0*/  FMUL.FTZ R153, R153, UR13 ;  /* 0x0000000d99997c20 */ /* 0x000fe20008410000 */
[----:B------:R-:W-:Y:S01]  /*35e0*/  FMUL.FTZ R154, R166, R157 ;  /* 0x0000009da69a7220 */ /* 0x000fe20000410000 */
[-CC-:B------:R-:W-:Y:S01]  /*35f0*/  FFMA.FTZ R157, R3, R201.reuse, R218.reuse ;  /* 0x000000c9039d7223 */ /* 0x180fe200000100da */
[C---:B------:R-:W-:Y:S01]  /*3600*/  FSEL R155, R149.reuse, RZ, P6 ;  /* 0x000000ff959b7208 */ /* 0x040fe20003000000 */
[----:B------:R-:W-:Y:S01]  /*3610*/  FMUL.FTZ R150, R148, UR13 ;  /* 0x0000000d94967c20 */ /* 0x000fe20008410000 */
[----:B------:R-:W-:Y:S01]  /*3620*/  ISETP.GE.U32.AND P6, PT, R214, RZ, PT ;  /* 0x000000ffd600720c */ /* 0x000fe20003fc6070 */
[----:B------:R-:W-:Y:S01]  /*3630*/  FMUL.FTZ R154, R154, UR13 ;  /* 0x0000000d9a9a7c20 */ /* 0x000fe20008410000 */
[----:B------:R-:W-:Y:S01]  /*3640*/  FSEL R151, R149, RZ, P0 ;  /* 0x000000ff95977208 */ /* 0x000fe20000000000 */
[----:B------:R-:W-:Y:S01]  /*3650*/  FFMA.FTZ R149, R183, R201, R218 ;  /* 0x000000c9b7957223 */ /* 0x000fe200000100da */
[----:B------:R-:W-:Y:S01]  /*3660*/  ISETP.GE.U32.AND P0, PT, R206, RZ, PT ;  /* 0x000000ffce00720c */ /* 0x000fe20003f06070 */
[----:B------:R-:W-:Y:S01]  /*3670*/  FADD.FTZ R157, R184, -R157 ;  /* 0x8000009db89d7221 */ /* 0x000fe20000010000 */
[----:B------:R-:W-:Y:S01]  /*3680*/  ISETP.GE.U32.AND.EX P6, PT, R215, 0x1000000, PT, P6 ;  /* 0x01000000d700780c */ /* 0x000fe20003fc6160 */
[----:B------:R-:W-:Y:S01]  /*3690*/  FADD.FTZ R149, R180, -R149 ;  /* 0x80000095b4957221 */ /* 0x000fe20000010000 */
[----:B------:R-:W-:Y:S01]  /*36a0*/  ISETP.GE.U32.AND.EX P0, PT, R207, 0x1000000, PT, P0 ;  /* 0x01000000cf00780c */ /* 0x000fe20003f06100 */
[----:B------:R-:W-:Y:S01]  /*36b0*/  FMUL.FTZ R157, R166, R157 ;  /* 0x0000009da69d7220 */ /* 0x000fe20000410000 */
[----:B------:R-:W-:Y:S01]  /*36c0*/  FSEL R148, R150, RZ, P6 ;  /* 0x000000ff96947208 */ /* 0x000fe20003000000 */
[----:B------:R-:W-:Y:S01]  /*36d0*/  FMUL.FTZ R149, R166, R149 ;  /* 0x00000095a6957220 */ /* 0x000fe20000410000 */
[----:B------:R-:W-:Y:S01]  /*36e0*/  FSEL R150, R150, RZ, P0 ;  /* 0x000000ff96967208 */ /* 0x000fe20000000000 */
[----:B------:R-:W-:Y:S01]  /*36f0*/  FMUL.FTZ R156, R157, UR13 ;  /* 0x0000000d9d9c7c20 */ /* 0x000fe20008410000 */
[----:B------:R-:W-:-:S02]  /*3700*/  LOP3.LUT P0, RZ, R207, 0xff, RZ, 0xc0, !PT ;  /* 0x000000ffcfff7812 */ /* 0x000fc4000780c0ff */
[----:B------:R-:W-:Y:S01]  /*3710*/  F2FP.BF16.F32.PACK_AB R155, R150, R155 ;  /* 0x0000009b969b723e */ /* 0x000fe200000010ff */
[----:B------:R-:W-:Y:S01]  /*3720*/  FMUL.FTZ R150, R149, UR13 ;  /* 0x0000000d95967c20 */ /* 0x000fe20008410000 */
[--C-:B------:R-:W-:Y:S01]  /*3730*/  FFMA.FTZ R149, R185, R201, R218.reuse ;  /* 0x000000c9b9957223 */ /* 0x100fe200000100da */
[----:B------:R-:W-:Y:S02]  /*3740*/  LOP3.LUT P6, RZ, R215, 0xff, RZ, 0xc0, !PT ;  /* 0x000000ffd7ff7812 */ /* 0x000fe400078cc0ff */
[----:B------:R-:W-:Y:S01]  /*3750*/  F2FP.BF16.F32.PACK_AB R151, R148, R151 ;  /* 0x000000979497723e */ /* 0x000fe200000010ff */
[----:B------:R-:W-:Y:S01]  /*3760*/  FADD.FTZ R149, R182, -R149 ;  /* 0x80000095b6957221 */ /* 0x000fe20000010000 */
[----:B------:R-:W-:Y:S01]  /*3770*/  FSEL R216, R150, RZ, P0 ;  /* 0x000000ff96d87208 */ /* 0x000fe20000000000 */
[----:B------:R-:W-:Y:S01]  /*3780*/  FFMA.FTZ R148, R178, R201, R218 ;  /* 0x000000c9b2947223 */ /* 0x000fe200000100da */
[----:B------:R-:W-:Y:S01]  /*3790*/  LOP3.LUT P0, RZ, R207, 0xff00, RZ, 0xc0, !PT ;  /* 0x0000ff00cfff7812 */ /* 0x000fe2000780c0ff */
[----:B------:R-:W-:Y:S01]  /*37a0*/  FMUL.FTZ R149, R166, R149 ;  /* 0x00000095a6957220 */ /* 0x000fe20000410000 */
[----:B------:R-:W-:-:S02]  /*37b0*/  FSEL R150, R150, RZ, P6 ;  /* 0x000000ff96967208 */ /* 0x000fc40003000000 */
[----:B------:R-:W-:Y:S01]  /*37c0*/  LOP3.LUT P6, RZ, R215, 0xff00, RZ, 0xc0, !PT ;  /* 0x0000ff00d7ff7812 */ /* 0x000fe200078cc0ff */
[----:B------:R-:W-:Y:S01]  /*37d0*/  FMUL.FTZ R152, R149, UR13 ;  /* 0x0000000d95987c20 */ /* 0x000fe20008410000 */
[----:B------:R-:W-:Y:S01]  /*37e0*/  FSEL R219, R153, RZ, P0 ;  /* 0x000000ff99db7208 */ /* 0x000fe20000000000 */
[----:B------:R-:W-:Y:S01]  /*37f0*/  FADD.FTZ R149, R177, -R148 ;  /* 0x80000094b1957221 */ /* 0x000fe20000010000 */
[----:B------:R-:W-:Y:S02]  /*3800*/  LOP3.LUT P0, RZ, R206, 0xff0000, RZ, 0xc0, !PT ;  /* 0x00ff0000ceff7812 */ /* 0x000fe4000780c0ff */
[----:B------:R-:W-:Y:S01]  /*3810*/  FSEL R153, R153, RZ, P6 ;  /* 0x000000ff99997208 */ /* 0x000fe20003000000 */
[----:B------:R-:W-:Y:S01]  /*3820*/  FMUL.FTZ R148, R166, R149 ;  /* 0x00000095a6947220 */ /* 0x000fe20000410000 */
[----:B------:R-:W-:Y:S02]  /*3830*/  LOP3.LUT P6, RZ, R214, 0xff0000, RZ, 0xc0, !PT ;  /* 0x00ff0000d6ff7812 */ /* 0x000fe400078cc0ff */
[----:B0-----:R-:W-:Y:S01]  /*3840*/  FSEL R158, R152, RZ, P0 ;  /* 0x000000ff989e7208 */ /* 0x001fe20000000000 */
        /* <DEDUP_REMOVED lines=21> */
.L_x_1500:
[-CC-:B------:R-:W-:Y:S01]  /*39a0*/  FFMA.FTZ R144, R181, R201.reuse, R218.reuse ;  /* 0x000000c9b5907223 */ /* 0x180fe200000100da */
[-CC-:B------:R-:W-:Y:S01]  /*39b0*/  FFMA.FTZ R146, R168, R201.reuse, R218.reuse ;  /* 0x000000c9a8927223 */ /* 0x180fe200000100da */
[----:B------:R-:W-:Y:S01]  /*39c0*/  LOP3.LUT P6, RZ, R207, 0xff0000, RZ, 0xc0, !PT ;  /* 0x00ff0000cfff7812 */ /* 0x000fe200078cc0ff */
[-C--:B------:R-:W-:Y:S01]  /*39d0*/  FFMA.FTZ R149, R172, R201.reuse, R218 ;  /* 0x000000c9ac957223 */ /* 0x080fe200000100da */
[----:B------:R-:W-:Y:S01]  /*39e0*/  FADD.FTZ R145, R179, -R144 ;  /* 0x80000090b3917221 */ /* 0x000fe20000010000 */
[----:B------:R-:W-:Y:S01]  /*39f0*/  LOP3.LUT P0, RZ, R215, 0xff0000, RZ, 0xc0, !PT ;  /* 0x00ff0000d7ff7812 */ /* 0x000fe2000780c0ff */
[----:B------:R-:W-:Y:S01]  /*3a00*/  FFMA.FTZ R150, R176, R201, R218 ;  /* 0x000000c9b0967223 */ /* 0x000fe200000100da */
[----:B------:R-:W-:Y:S01]  /*3a10*/  FADD.FTZ R149, R170, -R149 ;  /* 0x80000095aa957221 */ /* 0x000fe20000010000 */
[C---:B-----5:R-:W-:Y:S01]  /*3a20*/  FMUL.FTZ R147, R166.reuse, R145 ;  /* 0x00000091a6937220 */ /* 0x060fe20000410000 */
[----:B------:R-:W-:Y:S02]  /*3a30*/  FADD.FTZ R145, R171, -R146 ;  /* 0x80000092ab917221 */ /* 0x000fe40000010000 */
[C---:B------:R-:W-:Y:S01]  /*3a40*/  FMUL.FTZ R149, R166.reuse, R149 ;  /* 0x00000095a6957220 */ /* 0x040fe20000410000 */
[----:B------:R-:W-:Y:S01]  /*3a50*/  FMUL.FTZ R144, R147, UR13 ;  /* 0x0000000d93907c20 */ /* 0x000fe20008410000 */
[----:B------:R-:W-:Y:S01]  /*3a60*/  FMUL.FTZ R146, R166, R145 ;  /* 0x00000091a6927220 */ /* 0x000fe20000410000 */
[----:B------:R-:W-:Y:S01]  /*3a70*/  FFMA.FTZ R145, R183, R201, R218 ;  /* 0x000000c9b7917223 */ /* 0x000fe200000100da */
[----:B------:R-:W-:-:S02]  /*3a80*/  FMUL.FTZ R153, R149, UR13 ;  /* 0x0000000d95997c20 */ /* 0x000fc40008410000 */
[----:B------:R-:W-:Y:S01]  /*3a90*/  FSEL R155, R144, RZ, P6 ;  /* 0x000000ff909b7208 */ /* 0x000fe20003000000 */
[----:B------:R-:W-:Y:S01]  /*3aa0*/  FADD.FTZ R145, R180, -R145 ;  /* 0x80000091b4917221 */ /* 0x000fe20000010000 */
[----:B------:R-:W-:Y:S02]  /*3ab0*/  ISETP.GE.U32.AND P6, PT, R214, RZ, PT ;  /* 0x000000ffd600720c */ /* 0x000fe40003fc6070 */
[----:B------:R-:W-:Y:S01]  /*3ac0*/  FSEL R151, R144, RZ, P0 ;  /* 0x000000ff90977208 */ /* 0x000fe20000000000 */
[----:B------:R-:W-:Y:S01]  /*3ad0*/  FMUL.FTZ R144, R146, UR13 ;  /* 0x0000000d92907c20 */ /* 0x000fe20008410000 */
[----:B------:R-:W-:Y:S02]  /*3ae0*/  ISETP.GE.U32.AND P0, PT, R206, RZ, PT ;  /* 0x000000ffce00720c */ /* 0x000fe40003f06070 */
[----:B------:R-:W-:Y:S02]  /*3af0*/  ISETP.GE.U32.AND.EX P6, PT, R215, 0x1000000, PT, P6 ;  /* 0x01000000d700780c */ /* 0x000fe40003fc6160 */
[----:B------:R-:W-:-:S02]  /*3b00*/  ISETP.GE.U32.AND.EX P0, PT, R207, 0x1000000, PT, P0 ;  /* 0x01000000cf00780c */ /* 0x000fc40003f06100 */
[----:B------:R-:W-:Y:S02]  /*3b10*/  FSEL R148, R144, RZ, P6 ;  /* 0x000000ff90947208 */ /* 0x000fe40003000000 */
[----:B------:R-:W-:Y:S01]  /*3b20*/  F2FP.BF16.F32.PACK_AB R147, R146, R147 ;  /* 0x000000939293723e */ /* 0x000fe200000010ff */
[----:B------:R-:W-:Y:S01]  /*3b30*/  FMUL.FTZ R146, R166, R145 ;  /* 0x00000091a6927220 */ /* 0x000fe20000410000 */
[----:B------:R-:W-:Y:S01]  /*3b40*/  FSEL R144, R144, RZ, P0 ;  /* 0x000000ff90907208 */ /* 0x000fe20000000000 */
[----:B------:R-:W-:Y:S01]  /*3b50*/  FFMA.FTZ R145, R185, R201, R218 ;  /* 0x000000c9b9917223 */ /* 0x000fe200000100da */
[----:B------:R-:W-:Y:S02]  /*3b60*/  LOP3.LUT P0, RZ, R207, 0xff, RZ, 0xc0, !PT ;  /* 0x000000ffcfff7812 */ /* 0x000fe4000780c0ff */
[----:B------:R-:W-:Y:S01]  /*3b70*/  F2FP.BF16.F32.PACK_AB R155, R144, R155 ;  /* 0x0000009b909b723e */ /* 0x000fe200000010ff */
[----:B------:R-:W-:Y:S01]  /*3b80*/  FMUL.FTZ R144, R146, UR13 ;  /* 0x0000000d92907c20 */ /* 0x000fe20008410000 */
[----:B------:R-:W-:Y:S01]  /*3b90*/  LOP3.LUT P6, RZ, R215, 0xff, RZ, 0xc0, !PT ;  /* 0x000000ffd7ff7812 */ /* 0x000fe200078cc0ff */
[----:B------:R-:W-:Y:S01]  /*3ba0*/  FADD.FTZ R145, R182, -R145 ;  /* 0x80000091b6917221 */ /* 0x000fe20000010000 */
[----:B------:R-:W-:Y:S01]  /*3bb0*/  F2FP.BF16.F32.PACK_AB R146, R149, R146 ;  /* 0x000000929592723e */ /* 0x000fe200000010ff */
[----:B------:R-:W-:Y:S01]  /*3bc0*/  FADD.FTZ R149, R173, -R150 ;  /* 0x80000096ad957221 */ /* 0x000fe20000010000 */
[----:B------:R-:W-:-:S02]  /*3bd0*/  FSEL R154, R144, RZ, P0 ;  /* 0x000000ff909a7208 */ /* 0x000fc40000000000 */
[----:B------:R-:W-:Y:S01]  /*3be0*/  FSEL R152, R144, RZ, P6 ;  /* 0x000000ff90987208 */ /* 0x000fe20003000000 */
[----:B------:R-:W-:Y:S01]  /*3bf0*/  FFMA.FTZ R144, R178, R201, R218 ;  /* 0x000000c9b2907223 */ /* 0x000fe200000100da */
[----:B------:R-:W-:Y:S01]  /*3c00*/  F2FP.BF16.F32.PACK_AB R151, R148, R151 ;  /* 0x000000979497723e */ /* 0x000fe200000010ff */
[C---:B------:R-:W-:Y:S01]  /*3c10*/  FMUL.FTZ R148, R166.reuse, R145 ;  /* 0x00000091a6947220 */ /* 0x040fe20000410000 */
[----:B------:R-:W-:Y:S01]  /*3c20*/  LOP3.LUT P0, RZ, R207, 0xff00, RZ, 0xc0, !PT ;  /* 0x0000ff00cfff7812 */ /* 0x000fe2000780c0ff */
[----:B------:R-:W-:Y:S01]  /*3c30*/  FADD.FTZ R145, R177, -R144 ;  /* 0x80000090b1917221 */ /* 0x000fe20000010000 */
[----:B------:R-:W-:Y:S01]  /*3c40*/  LOP3.LUT P6, RZ, R215, 0xff00, RZ, 0xc0, !PT ;  /* 0x0000ff00d7ff7812 */ /* 0x000fe200078cc0ff */
        /* <DEDUP_REMOVED lines=36> */
.L_x_1499:
[----:B------:R-:W-:Y:S01]  /*3e90*/  UMOV UR4, UR6 ;  /* 0x0000000600047c82 */ /* 0x000fe20008000000 */
[----:B------:R-:W-:Y:S01]  /*3ea0*/  UMOV UR5, UR7 ;  /* 0x0000000700057c82 */ /* 0x000fe20008000000 */
[----:B------:R-:W-:-:S04]  /*3eb0*/  UISETP.NE.U32.AND UP0, UPT, UR4, URZ, UPT ;  /* 0x000000ff0400728c */ /* 0x000fc8000bf05070 */
[----:B------:R-:W-:-:S09]  /*3ec0*/  UISETP.NE.AND.EX UP0, UPT, UR5, URZ, UPT, UP0 ;  /* 0x000000ff0500728c */ /* 0x000fd2000bf05300 */
[----:B------:R-:W-:Y:S05]  /*3ed0*/  BRA.U UP0, `(.L_x_1501) ;  /* 0x00000005005c7547 */ /* 0x000fea000b800000 */
[-CC-:B------:R-:W-:Y:S01]  /*3ee0*/  FFMA.FTZ R149, R183, R201.reuse, R218.reuse ;  /* 0x000000c9b7957223 */ /* 0x180fe200000100da */
[-C--:B------:R-:W-:Y:S01]  /*3ef0*/  FFMA.FTZ R150, R181, R201.reuse, R218 ;  /* 0x000000c9b5967223 */ /* 0x080fe200000100da */
[----:B------:R-:W-:Y:S01]  /*3f00*/  SHF.L.U32 R148, R38, 0x10, RZ ;  /* 0x0000001026947819 */ /* 0x000fe200000006ff */
[C---:B------:R-:W-:Y:S02]  /*3f10*/  IMAD.U32 R153, R39.reuse, 0x10000, RZ ;  /* 0x0001000027997824 */ /* 0x040fe400078e00ff */
[----:B------:R-:W-:Y:S01]  /*3f20*/  FADD.FTZ R149, R180, -R149 ;  /* 0x80000095b4957221 */ /* 0x000fe20000010000 */
[----:B------:R-:W-:Y:S01]  /*3f30*/  PRMT R152, R39, 0x7632, R152 ;  /* 0x0000763227987816 */ /* 0x000fe20000000098 */
[----:B------:R-:W-:Y:S01]  /*3f40*/  FFMA.FTZ R154, R168, R201, R218 ;  /* 0x000000c9a89a7223 */ /* 0x000fe200000100da */
[----:B------:R-:W-:Y:S01]  /*3f50*/  FADD.FTZ R151, R179, -R150 ;  /* 0x80000096b3977221 */ /* 0x000fe20000010000 */
[----:B-----5:R-:W-:Y:S01]  /*3f60*/  FFMA.FTZ R157, R166, R149, R148 ;  /* 0x00000095a69d7223 */ /* 0x020fe20000010094 */
[----:B------:R-:W-:Y:S01]  /*3f70*/  FFMA.FTZ R149, R3, R201, R218 ;  /* 0x000000c903957223 */ /* 0x000fe200000100da */
[----:B------:R-:W-:-:S02]  /*3f80*/  IMAD.U32 R152, R152, 0x10000, RZ ;  /* 0x0001000098987824 */ /* 0x000fc400078e00ff */
[----:B------:R-:W-:Y:S01]  /*3f90*/  FADD.FTZ R155, R171, -R154 ;  /* 0x8000009aab9b7221 */ /* 0x000fe20000010000 */
[--C-:B0-----:R-:W-:Y:S01]  /*3fa0*/  FFMA.FTZ R158, R166, R151, R153.reuse ;  /* 0x00000097a69e7223 */ /* 0x101fe20000010099 */
[----:B------:R-:W-:Y:S01]  /*3fb0*/  PRMT R153, R38, 0x7632, R153 ;  /* 0x0000763226997816 */ /* 0x000fe20000000099 */
[----:B------:R-:W-:Y:S01]  /*3fc0*/  FFMA.FTZ R154, R176, R201, R218 ;  /* 0x000000c9b09a7223 */ /* 0x000fe200000100da */
[----:B------:R-:W-:Y:S01]  /*3fd0*/  PRMT R150, R37, 0x7632, R150 ;  /* 0x0000763225967816 */ /* 0x000fe20000000096 */
[----:B------:R-:W-:Y:S02]  /*3fe0*/  IMAD.U32 R148, R36, 0x10000, RZ ;  /* 0x0001000024947824 */ /* 0x000fe400078e00ff */
[----:B------:R-:W-:Y:S01]  /*3ff0*/  FADD.FTZ R149, R184, -R149 ;  /* 0x80000095b8957221 */ /* 0x000fe20000010000 */
[----:B------:R-:W-:Y:S01]  /*4000*/  FFMA.FTZ R216, R166, R155, R152 ;  /* 0x0000009ba6d87223 */ /* 0x000fe20000010098 */
[----:B------:R-:W-:Y:S01]  /*4010*/  SHF.L.U32 R159, R153, 0x10, RZ ;  /* 0x00000010999f7819 */ /* 0x000fe200000006ff */
[-C--:B------:R-:W-:Y:S01]  /*4020*/  FFMA.FTZ R155, R172, R201.reuse, R218 ;  /* 0x000000c9ac9b7223 */ /* 0x080fe200000100da */
[----:B------:R-:W-:Y:S01]  /*4030*/  ISETP.GE.U32.AND P0, PT, R214, RZ, PT ;  /* 0x000000ffd600720c */ /* 0x000fe20003f06070 */
[----:B------:R-:W-:Y:S01]  /*4040*/  FADD.FTZ R153, R173, -R154 ;  /* 0x8000009aad997221 */ /* 0x000fe20000010000 */
[----:B------:R-:W-:Y:S01]  /*4050*/  FFMA.FTZ R151, R185, R201, R218 ;  /* 0x000000c9b9977223 */ /* 0x000fe200000100da */
[----:B------:R-:W-:-:S02]  /*4060*/  IMAD.U32 R150, R150, 0x10000, RZ ;  /* 0x0001000096967824 */ /* 0x000fc400078e00ff */
        /* <DEDUP_REMOVED lines=62> */
.L_x_1501:
[-C--:B------:R-:W-:Y:S01]  /*4450*/  FFMA.FTZ R146, R181, R201.reuse, R218 ;  /* 0x000000c9b5927223 */ /* 0x080fe200000100da */
        /* <DEDUP_REMOVED lines=17> */
[-CC-:B------:R-:W-:Y:S01]  /*4570*/  FFMA.FTZ R147, R185, R201.reuse, R218.reuse ;  /* 0x000000c9b9937223 */ /* 0x180fe200000100da */
        /* <DEDUP_REMOVED lines=71> */
.L_x_1497:
        /* <DEDUP_REMOVED lines=14> */
.L_x_1493:
[----:B------:R-:W-:Y:S05]  /*4ad0*/  BSYNC.RECONVERGENT B1 ;  /* 0x0000000000017941 */ /* 0x000fea0003800200 */
.L_x_1492:
        /* <DEDUP_REMOVED lines=20> */
[----:B------:R-:W-:Y:S01]  /*4c20*/  FADD.FTZ R145, R25, -R146 ;  /* 0x8000009219917221 */ /* 0x000fe20000010000 */
[----:B------:R-:W-:Y:S01]  /*4c30*/  IMAD.U32 R149, R144, 0x10000, RZ ;  /* 0x0001000090957824 */ /* 0x000fe200078e00ff */
[----:B------:R-:W-:Y:S01]  /*4c40*/  PRMT R144, R34, 0x7632, R144 ;  /* 0x0000763222907816 */ /* 0x000fe20000000090 */
[----:B------:R-:W-:Y:S01]  /*4c50*/  FMUL.FTZ R151, R147, UR13 ;  /* 0x0000000d93977c20 */ /* 0x000fe20008410000 */
[----:B------:R-:W-:Y:S01]  /*4c60*/  FADD.FTZ R153, R24, -R153 ;  /* 0x8000009918997221 */ /* 0x000fe20000010000 */
[----:B------:R-:W-:Y:S01]  /*4c70*/  FFMA.FTZ R222, R166, R145, R149 ;  /* 0x00000091a6de7223 */ /* 0x000fe20000010095 */
[----:B------:R-:W-:Y:S01]  /*4c80*/  FFMA.FTZ R145, R163, R201, R218 ;  /* 0x000000c9a3917223 */ /* 0x000fe200000100da */
[----:B------:R-:W-:-:S02]  /*4c90*/  SHF.L.U32 R149, R34, 0x10, RZ ;  /* 0x0000001022957819 */ /* 0x000fc400000006ff */
[----:B------:R-:W-:Y:S01]  /*4ca0*/  FSEL R155, R151, RZ, P6 ;  /* 0x000000ff979b7208 */ /* 0x000fe20003000000 */
[----:B------:R-:W-:Y:S01]  /*4cb0*/  FMUL.FTZ R146, R222, UR13 ;  /* 0x0000000dde927c20 */ /* 0x000fe20008410000 */
[----:B------:R-:W-:Y:S01]  /*4cc0*/  LOP3.LUT P6, RZ, R213, 0xff0000, RZ, 0xc0, !PT ;  /* 0x00ff0000d5ff7812 */ /* 0x000fe200078cc0ff */
[----:B------:R-:W-:Y:S01]  /*4cd0*/  FADD.FTZ R145, R160, -R145 ;  /* 0x80000091a0917221 */ /* 0x000fe20000010000 */
[----:B------:R-:W-:Y:S02]  /*4ce0*/  F2FP.BF16.F32.PACK_AB R147, R222, R147 ;  /* 0x00000093de93723e */ /* 0x000fe400000010ff */
[----:B------:R-:W-:Y:S01]  /*4cf0*/  FSEL R151, R151, RZ, P6 ;  /* 0x000000ff97977208 */ /* 0x000fe20003000000 */
[----:B------:R-:W-:Y:S01]  /*4d00*/  FFMA.FTZ R154, R166, R145, R149 ;  /* 0x00000091a69a7223 */ /* 0x000fe20000010095 */
[----:B------:R-:W-:Y:S01]  /*4d10*/  ISETP.GE.U32.AND P6, PT, R204, RZ, PT ;  /* 0x000000ffcc00720c */ /* 0x000fe20003fc6070 */
[----:B------:R-:W-:Y:S01]  /*4d20*/  IMAD.U32 R145, R144, 0x10000, RZ ;  /* 0x0001000090917824 */ /* 0x000fe200078e00ff */
[----:B------:R-:W-:Y:S01]  /*4d30*/  SHF.L.U32 R149, R33, 0x10, RZ ;  /* 0x0000001021957819 */ /* 0x000fe200000006ff */
[----:B------:R-:W-:Y:S01]  /*4d40*/  FMUL.FTZ R144, R154, UR13 ;  /* 0x0000000d9a907c20 */ /* 0x000fe20008410000 */
[----:B------:R-:W-:Y:S01]  /*4d50*/  ISETP.GE.U32.AND.EX P6, PT, R205, 0x1000000, PT, P6 ;  /* 0x01000000cd00780c */ /* 0x000fe20003fc6160 */
[----:B------:R-:W-:Y:S01]  /*4d60*/  FFMA.FTZ R223, R166, R153, R145 ;  /* 0x00000099a6df7223 */ /* 0x000fe20000010091 */
[----:B------:R-:W-:-:S02]  /*4d70*/  FFMA.FTZ R145, R165, R201, R218 ;  /* 0x000000c9a5917223 */ /* 0x000fc400000100da */
[----:B------:R-:W-:Y:S01]  /*4d80*/  FSEL R148, R146, RZ, P6 ;  /* 0x000000ff92947208 */ /* 0x000fe20003000000 */
[----:B------:R-:W-:Y:S01]  /*4d90*/  FMUL.FTZ R153, R223, UR13 ;  /* 0x0000000ddf997c20 */ /* 0x000fe20008410000 */
[----:B------:R-:W-:Y:S01]  /*4da0*/  ISETP.GE.U32.AND P6, PT, R212, RZ, PT ;  /* 0x000000ffd400720c */ /* 0x000fe20003fc6070 */
[----:B------:R-:W-:Y:S01]  /*4db0*/  FADD.FTZ R145, R162, -R145 ;  /* 0x80000091a2917221 */ /* 0x000fe20000010000 */
[----:B------:R-:W-:Y:S02]  /*4dc0*/  F2FP.BF16.F32.PACK_AB R155, R148, R155 ;  /* 0x0000009b949b723e */ /* 0x000fe400000010ff */
[----:B------:R-:W-:Y:S01]  /*4dd0*/  ISETP.GE.U32.AND.EX P6, PT, R213, 0x1000000, PT, P6 ;  /* 0x01000000d500780c */ /* 0x000fe20003fc6160 */
[----:B------:R-:W-:-:S03]  /*4de0*/  FFMA.FTZ R150, R166, R145, R149 ;  /* 0x00000091a6967223 */ /* 0x000fc60000010095 */
[----:B------:R-:W-:Y:S01]  /*4df0*/  FSEL R224, R146, RZ, P6 ;  /* 0x000000ff92e07208 */ /* 0x000fe20003000000 */
[----:B------:R-:W-:Y:S01]  /*4e00*/  FFMA.FTZ R146, R28, R201, R218 ;  /* 0x000000c91c927223 */ /* 0x000fe200000100da */
[----:B------:R-:W-:Y:S01]  /*4e10*/  LOP3.LUT P6, RZ, R205, 0xff, RZ, 0xc0, !PT ;  /* 0x000000ffcdff7812 */ /* 0x000fe200078cc0ff */
[----:B------:R-:W-:Y:S01]  /*4e20*/  FMUL.FTZ R152, R150, UR13 ;  /* 0x0000000d96987c20 */ /* 0x000fe20008410000 */
[----:B------:R-:W-:Y:S01]  /*4e30*/  F2FP.BF16.F32.PACK_AB R151, R224, R151 ;  /* 0x00000097e097723e */ /* 0x000fe200000010ff */
[----:B------:R-:W-:Y:S01]  /*4e40*/  FADD.FTZ R145, R27, -R146 ;  /* 0x800000921b917221 */ /* 0x000fe20000010000 */
[----:B------:R-:W-:Y:S01]  /*4e50*/  FSEL R216, R144, RZ, P6 ;  /* 0x000000ff90d87208 */ /* 0x000fe20003000000 */
[----:B------:R-:W-:Y:S01]  /*4e60*/  FFMA.FTZ R146, R30, R201, R218 ;  /* 0x000000c91e927223 */ /* 0x000fe200000100da */
        /* <DEDUP_REMOVED lines=11> */
[----:B------:R-:W-:Y:S01]  /*4f20*/  FADD.FTZ R145, R29, -R146 ;  /* 0x800000921d917221 */ /* 0x000fe20000010000 */
[----:B------:R-:W-:Y:S01]  /*4f30*/  SHF.L.U32 R149, R144, 0x10, RZ ;  /* 0x0000001090957819 */ /* 0x000fe200000006ff */
[----:B------:R-:W-:Y:S01]  /*4f40*/  FMUL.FTZ R144, R217, UR13 ;  /* 0x0000000dd9907c20 */ /* 0x000fe20008410000 */
        /* <DEDUP_REMOVED lines=8> */
[----:B------:R-:W-:-:S03]  /*4fd0*/  FADD.FTZ R145, R164, -R145 ;  /* 0x80000091a4917221 */ /* 0x000fc60000010000 */
        /* <DEDUP_REMOVED lines=23> */
.L_x_1506:
        /* <DEDUP_REMOVED lines=11> */
[----:B------:R-:W-:Y:S01]  /*5200*/  FMUL.FTZ R149, R149, UR13 ;  /* 0x0000000d95957c20 */ /* 0x000fe20008410000 */
[----:B------:R-:W-:Y:S01]  /*5210*/  FADD.FTZ R157, R24, -R157 ;  /* 0x8000009d189d7221 */ /* 0x000fe20000010000 */
[----:B------:R-:W-:-:S03]  /*5220*/  FFMA.FTZ R153, R166, R151, R153 ;  /* 0x00000097a6997223 */ /* 0x000fc60000010099 */
        /* <DEDUP_REMOVED lines=11> */
[----:B------:R-:W-:Y:S01]  /*52e0*/  IMAD.U32 R153, R150, 0x10000, RZ ;  /* 0x0001000096997824 */ /* 0x000fe200078e00ff */
[----:B------:R-:W-:Y:S01]  /*52f0*/  ISETP.GE.U32.AND P6, PT, R212, RZ, PT ;  /* 0x000000ffd400720c */ /* 0x000fe20003fc6070 */
[----:B------:R-:W-:Y:S01]  /*5300*/  FMUL.FTZ R150, R149, UR13 ;  /* 0x0000000d95967c20 */ /* 0x000fe20008410000 */
[----:B------:R-:W-:Y:S01]  /*5310*/  FFMA.FTZ R149, R165, R201, R218 ;  /* 0x000000c9a5957223 */ /* 0x000fe200000100da */
[----:B------:R-:W-:Y:S01]  /*5320*/  FFMA.FTZ R157, R166, R157, R153 ;  /* 0x0000009da69d7223 */ /* 0x000fe20000010099 */
[----:B------:R-:W-:Y:S02]  /*5330*/  ISETP.GE.U32.AND.EX P6, PT, R213, 0x1000000, PT, P6 ;  /* 0x01000000d500780c */ /* 0x000fe40003fc6160 */
[----:B------:R-:W-:Y:S01]  /*5340*/  SHF.L.U32 R153, R33, 0x10, RZ ;  /* 0x0000001021997819 */ /* 0x000fe200000006ff */
[----:B------:R-:W-:Y:S01]  /*5350*/  FMUL.FTZ R156, R157, UR13 ;  /* 0x0000000d9d9c7c20 */ /* 0x000fe20008410000 */
[----:B------:R-:W-:Y:S01]  /*5360*/  FSEL R220, R152, RZ, P6 ;  /* 0x000000ff98dc7208 */ /* 0x000fe20003000000 */
[----:B------:R-:W-:Y:S01]  /*5370*/  FADD.FTZ R149, R162, -R149 ;  /* 0x80000095a2957221 */ /* 0x000fe20000010000 */
[----:B------:R-:W-:-:S02]  /*5380*/  LOP3.LUT P6, RZ, R205, 0xff, RZ, 0xc0, !PT ;  /* 0x000000ffcdff7812 */ /* 0x000fc400078cc0ff */
[----:B------:R-:W-:Y:S01]  /*5390*/  F2FP.BF16.F32.PACK_AB R155, R148, R155 ;  /* 0x0000009b949b723e */ /* 0x000fe200000010ff */
[----:B------:R-:W-:Y:S01]  /*53a0*/  FFMA.FTZ R153, R166, R149, R153 ;  /* 0x00000095a6997223 */ /* 0x000fe20000010099 */
[C---:B------:R-:W-:Y:S02]  /*53b0*/  FSEL R154, R150.reuse, RZ, P6 ;  /* 0x000000ff969a7208 */ /* 0x040fe40003000000 */
[----:B------:R-:W-:Y:S01]  /*53c0*/  LOP3.LUT P6, RZ, R213, 0xff, RZ, 0xc0, !PT ;  /* 0x000000ffd5ff7812 */ /* 0x000fe200078cc0ff */
[----:B------:R-:W-:Y:S01]  /*53d0*/  FMUL.FTZ R152, R153, UR13 ;  /* 0x0000000d99987c20 */ /* 0x000fe20008410000 */
[----:B------:R-:W-:Y:S02]  /*53e0*/  PRMT R149, R33, 0x7632, R149 ;  /* 0x0000763221957816 */ /* 0x000fe40000000095 */
[----:B------:R-:W-:Y:S01]  /*53f0*/  FSEL R216, R150, RZ, P6 ;  /* 0x000000ff96d87208 */ /* 0x000fe20003000000 */
[----:B------:R-:W-:Y:S01]  /*5400*/  FFMA.FTZ R150, R28, R201, R218 ;  /* 0x000000c91c967223 */ /* 0x000fe200000100da */
[----:B------:R-:W-:Y:S01]  /*5410*/  LOP3.LUT P6, RZ, R205, 0xff00, RZ, 0xc0, !PT ;  /* 0x0000ff00cdff7812 */ /* 0x000fe200078cc0ff */
[----:B------:R-:W-:Y:S01]  /*5420*/  IMAD.U32 R157, R149, 0x10000, RZ ;  /* 0x00010000959d7824 */ /* 0x000fe200078e00ff */
[----:B------:R-:W-:Y:S01]  /*5430*/  F2FP.BF16.F32.PACK_AB R151, R220, R151 ;  /* 0x00000097dc97723e */ /* 0x000fe200000010ff */
[----:B------:R-:W-:Y:S01]  /*5440*/  FADD.FTZ R149, R27, -R150 ;  /* 0x800000961b957221 */ /* 0x000fe20000010000 */
[----:B------:R-:W-:Y:S01]  /*5450*/  FSEL R221, R156, RZ, P6 ;  /* 0x000000ff9cdd7208 */ /* 0x000fe20003000000 */
[----:B------:R-:W-:Y:S01]  /*5460*/  FFMA.FTZ R150, R30, R201, R218 ;  /* 0x000000c91e967223 */ /* 0x000fe200000100da */
[----:B------:R-:W-:Y:S01]  /*5470*/  LOP3.LUT P6, RZ, R213, 0xff00, RZ, 0xc0, !PT ;  /* 0x0000ff00d5ff7812 */ /* 0x000fe200078cc0ff */
[----:B------:R-:W-:Y:S01]  /*5480*/  FFMA.FTZ R157, R166, R149, R157 ;  /* 0x00000095a69d7223 */ /* 0x000fe2000001009d */
[----:B------:R-:W-:Y:S01]  /*5490*/  PRMT R149, R32, 0x7632, R149 ;  /* 0x0000763220957816 */ /* 0x000fe20000000095 */
[----:B------:R-:W-:Y:S01]  /*54a0*/  FADD.FTZ R153, R29, -R150 ;  /* 0x800000961d997221 */ /* 0x000fe20000010000 */
[----:B------:R-:W-:Y:S01]  /*54b0*/  FSEL R223, R156, RZ, P6 ;  /* 0x000000ff9cdf7208 */ /* 0x000fe20003000000 */
[----:B------:R-:W-:Y:S01]  /*54c0*/  FMUL.FTZ R157, R157, UR13 ;  /* 0x0000000d9d9d7c20 */ /* 0x000fe20008410000 */
[----:B------:R-:W-:-:S02]  /*54d0*/  LOP3.LUT P6, RZ, R204, 0xff0000, RZ, 0xc0, !PT ;  /* 0x00ff0000ccff7812 */ /* 0x000fc400078cc0ff */
        /* <DEDUP_REMOVED lines=30> */
.L_x_1505:
        /* <DEDUP_REMOVED lines=15> */
[C---:B------:R-:W-:Y:S01]  /*57b0*/  FMUL.FTZ R152, R166.reuse, R149 ;  /* 0x00000095a6987220 */ /* 0x040fe20000410000 */
[----:B------:R-:W-:Y:S01]  /*57c0*/  FMUL.FTZ R144, R147, UR13 ;  /* 0x0000000d93907c20 */ /* 0x000fe20008410000 */
[----:B------:R-:W-:Y:S01]  /*57d0*/  FMUL.FTZ R155, R166, R151 ;  /* 0x00000097a69b7220 */ /* 0x000fe20000410000 */
[----:B------:R-:W-:Y:S01]  /*57e0*/  FMUL.FTZ R145, R148, UR13 ;  /* 0x0000000d94917c20 */ /* 0x000fe20008410000 */
[----:B------:R-:W-:Y:S01]  /*57f0*/  FFMA.FTZ R146, R30, R201, R218 ;  /* 0x000000c91e927223 */ /* 0x000fe200000100da */
[----:B------:R-:W-:-:S02]  /*5800*/  F2FP.BF16.F32.PACK_AB R147, R148, R147 ;  /* 0x000000939493723e */ /* 0x000fc400000010ff */
[----:B------:R-:W-:Y:S02]  /*5810*/  FSEL R220, R144, RZ, P6 ;  /* 0x000000ff90dc7208 */ /* 0x000fe40003000000 */
[----:B------:R-:W-:-:S04]  /*5820*/  LOP3.LUT P6, RZ, R213, 0xff0000, RZ, 0xc0, !PT ;  /* 0x00ff0000d5ff7812 */ /* 0x000fc800078cc0ff */
[----:B------:R-:W-:Y:S01]  /*5830*/  FSEL R222, R144, RZ, P6 ;  /* 0x000000ff90de7208 */ /* 0x000fe20003000000 */
[----:B------:R-:W-:Y:S01]  /*5840*/  FMUL.FTZ R144, R152, UR13 ;  /* 0x0000000d98907c20 */ /* 0x000fe20008410000 */
[----:B------:R-:W-:-:S04]  /*5850*/  ISETP.GE.U32.AND P6, PT, R204, RZ, PT ;  /* 0x000000ffcc00720c */ /* 0x000fc80003fc6070 */
[----:B------:R-:W-:-:S04]  /*5860*/  ISETP.GE.U32.AND.EX P6, PT, R205, 0x1000000, PT, P6 ;  /* 0x01000000cd00780c */ /* 0x000fc80003fc6160 */
        /* <DEDUP_REMOVED lines=11> */
[----:B------:R-:W-:Y:S02]  /*5920*/  FADD.FTZ R149, R29, -R146 ;  /* 0x800000921d957221 */ /* 0x000fe40000010000 */
[----:B------:R-:W-:Y:S01]  /*5930*/  FSEL R216, R144, RZ, P6 ;  /* 0x000000ff90d87208 */ /* 0x000fe20003000000 */
[----:B------:R-:W-:Y:S01]  /*5940*/  FFMA.FTZ R144, R28, R201, R218 ;  /* 0x000000c91c907223 */ /* 0x000fe200000100da */
[----:B------:R-:W-:Y:S01]  /*5950*/  LOP3.LUT P6, RZ, R205, 0xff00, RZ, 0xc0, !PT ;  /* 0x0000ff00cdff7812 */ /* 0x000fe200078cc0ff */
[----:B------:R-:W-:-:S02]  /*5960*/  FMUL.FTZ R149, R166, R149 ;  /* 0x00000095a6957220 */ /* 0x000fc40000410000 */
[----:B------:R-:W-:Y:S01]  /*5970*/  FADD.FTZ R151, R27, -R144 ;  /* 0x800000901b977221 */ /* 0x000fe20000010000 */
[----:B------:R-:W-:Y:S01]  /*5980*/  FSEL R219, R145, RZ, P6 ;  /* 0x000000ff91db7208 */ /* 0x000fe20003000000 */
[----:B------:R-:W-:Y:S01]  /*5990*/  FMUL.FTZ R144, R150, UR13 ;  /* 0x0000000d96907c20 */ /* 0x000fe20008410000 */
[----:B------:R-:W-:Y:S01]  /*59a0*/  LOP3.LUT P6, RZ, R213, 0xff00, RZ, 0xc0, !PT ;  /* 0x0000ff00d5ff7812 */ /* 0x000fe200078cc0ff */
[----:B------:R-:W-:Y:S01]  /*59b0*/  FMUL.FTZ R151, R166, R151 ;  /* 0x00000097a6977220 */ /* 0x000fe20000410000 */
[----:B------:R-:W-:Y:S02]  /*59c0*/  F2FP.BF16.F32.PACK_AB R154, R219, R154 ;  /* 0x0000009adb9a723e */ /* 0x000fe400000010ff */
[----:B------:R-:W-:Y:S01]  /*59d0*/  FSEL R221, R145, RZ, P6 ;  /* 0x000000ff91dd7208 */ /* 0x000fe20003000000 */
[----:B------:R-:W-:Y:S01]  /*59e0*/  FMUL.FTZ R146, R151, UR13 ;  /* 0x0000000d97927c20 */ /* 0x000fe20008410000 */
[----:B------:R-:W-:Y:S01]  /*59f0*/  LOP3.LUT P6, RZ, R204, 0xff0000, RZ, 0xc0, !PT ;  /* 0x00ff0000ccff7812 */ /* 0x000fe200078cc0ff */
[----:B------:R-:W-:-:S03]  /*5a00*/  FFMA.FTZ R145, R167, R201, R218 ;  /* 0x000000c9a7917223 */ /* 0x000fc600000100da */
[----:B------:R-:W-:Y:S01]  /*5a10*/  FSEL R153, R144, RZ, P6 ;  /* 0x000000ff90997208 */ /* 0x000fe20003000000 */
[----:B------:R-:W-:Y:S01]  /*5a20*/  FADD.FTZ R157, R164, -R145 ;  /* 0x80000091a49d7221 */ /* 0x000fe20000010000 */
[----:B------:R-:W-:Y:S01]  /*5a30*/  LOP3.LUT P6, RZ, R212, 0xff0000, RZ, 0xc0, !PT ;  /* 0x00ff0000d4ff7812 */ /* 0x000fe200078cc0ff */
[----:B------:R-:W-:-:S03]  /*5a40*/  FMUL.FTZ R145, R149, UR13 ;  /* 0x0000000d95917c20 */ /* 0x000fc60008410000 */
        /* <DEDUP_REMOVED lines=26> */
.L_x_1508:
[----:B------:R-:W-:Y:S01]  /*5bf0*/  FFMA.FTZ R148, R161, R201, R218 ;  /* 0x000000c9a1947223 */ /* 0x000fe200000100da */
[----:B------:R-:W-:-:S03]  /*5c00*/  LOP3.LUT P6, RZ, R205, 0xff0000, RZ, 0xc0, !PT ;  /* 0x00ff0000cdff7812 */ /* 0x000fc600078cc0ff */
[----:B------:R-:W-:Y:S01]  /*5c10*/  FADD.FTZ R149, R31, -R148 ;  /* 0x800000941f957221 */ /* 0x000fe20000010000 */
[----:B------:R-:W-:-:S03]  /*5c20*/  FFMA.FTZ R148, R22, R201, R218 ;  /* 0x000000c916947223 */ /* 0x000fc600000100da */
[----:B-----5:R-:W-:Y:S01]  /*5c30*/  FMUL.FTZ R149, R166, R149 ;  /* 0x00000095a6957220 */ /* 0x020fe20000410000 */
[----:B------:R-:W-:-:S03]  /*5c40*/  FADD.FTZ R151, R25, -R148 ;  /* 0x8000009419977221 */ /* 0x000fc60000010000 */
[----:B------:R-:W-:Y:S01]  /*5c50*/  FMUL.FTZ R149, R149, UR13 ;  /* 0x0000000d95957c20 */ /* 0x000fe20008410000 */
[----:B------:R-:W-:-:S04]  /*5c60*/  FMUL.FTZ R151, R166, R151 ;  /* 0x00000097a6977220 */ /* 0x000fc80000410000 */
[----:B------:R-:W-:Y:S01]  /*5c70*/  FSEL R155, R149, RZ, P6 ;  /* 0x000000ff959b7208 */ /* 0x000fe20003000000 */
[----:B------:R-:W-:Y:S01]  /*5c80*/  FMUL.FTZ R150, R151, UR13 ;  /* 0x0000000d97967c20 */ /* 0x000fe20008410000 */
[----:B------:R-:W-:Y:S01]  /*5c90*/  LOP3.LUT P6, RZ, R213, 0xff0000, RZ, 0xc0, !PT ;  /* 0x00ff0000d5ff7812 */ /* 0x000fe200078cc0ff */
[----:B------:R-:W-:-:S03]  /*5ca0*/  FFMA.FTZ R151, R26, R201, R218 ;  /* 0x000000c91a977223 */ /* 0x000fc600000100da */
[----:B------:R-:W-:Y:S01]  /*5cb0*/  FSEL R220, R149, RZ, P6 ;  /* 0x000000ff95dc7208 */ /* 0x000fe20003000000 */
[----:B------:R-:W-:Y:S01]  /*5cc0*/  FFMA.FTZ R149, R163, R201, R218 ;  /* 0x000000c9a3957223 */ /* 0x000fe200000100da */
[----:B------:R-:W-:Y:S01]  /*5cd0*/  ISETP.GE.U32.AND P6, PT, R204, RZ, PT ;  /* 0x000000ffcc00720c */ /* 0x000fe20003fc6070 */
[----:B------:R-:W-:Y:S02]  /*5ce0*/  FADD.FTZ R151, R24, -R151 ;  /* 0x8000009718977221 */ /* 0x000fe40000010000 */
[----:B------:R-:W-:Y:S01]  /*5cf0*/  FADD.FTZ R149, R160, -R149 ;  /* 0x80000095a0957221 */ /* 0x000fe20000010000 */
[----:B------:R-:W-:Y:S01]  /*5d00*/  ISETP.GE.U32.AND.EX P6, PT, R205, 0x1000000, PT, P6 ;  /* 0x01000000cd00780c */ /* 0x000fe20003fc6160 */
[C---:B------:R-:W-:Y:S02]  /*5d10*/  FMUL.FTZ R151, R166.reuse, R151 ;  /* 0x00000097a6977220 */ /* 0x040fe40000410000 */
[----:B------:R-:W-:Y:S01]  /*5d20*/  FMUL.FTZ R149, R166, R149 ;  /* 0x00000095a6957220 */ /* 0x000fe20000410000 */
[----:B------:R-:W-:-:S02]  /*5d30*/  FSEL R222, R150, RZ, P6 ;  /* 0x000000ff96de7208 */ /* 0x000fc40003000000 */
        /* <DEDUP_REMOVED lines=17> */
[----:B------:R-:W-:Y:S01]  /*5e50*/  FSEL R219, R150, RZ, P6 ;  /* 0x000000ff96db7208 */ /* 0x000fe20003000000 */
[----:B------:R-:W-:Y:S01]  /*5e60*/  FFMA.FTZ R148, R30, R201, R218 ;  /* 0x000000c91e947223 */ /* 0x000fe200000100da */
[----:B------:R-:W-:Y:S02]  /*5e70*/  LOP3.LUT P6, RZ, R213, 0xff00, RZ, 0xc0, !PT ;  /* 0x0000ff00d5ff7812 */ /* 0x000fe400078cc0ff */
[----:B------:R-:W-:Y:S02]  /*5e80*/  F2FP.BF16.F32.PACK_AB R154, R219, R154 ;  /* 0x0000009adb9a723e */ /* 0x000fe400000010ff */
[----:B------:R-:W-:Y:S01]  /*5e90*/  FSEL R221, R150, RZ, P6 ;  /* 0x000000ff96dd7208 */ /* 0x000fe20003000000 */
[----:B------:R-:W-:Y:S01]  /*5ea0*/  FMUL.FTZ R150, R166, R151 ;  /* 0x00000097a6967220 */ /* 0x000fe20000410000 */
[----:B------:R-:W-:Y:S01]  /*5eb0*/  LOP3.LUT P6, RZ, R204, 0xff0000, RZ, 0xc0, !PT ;  /* 0x00ff0000ccff7812 */ /* 0x000fe200078cc0ff */
[----:B------:R-:W-:-:S02]  /*5ec0*/  FADD.FTZ R151, R29, -R148 ;  /* 0x800000941d977221 */ /* 0x000fc40000010000 */
        /* <DEDUP_REMOVED lines=29> */
.L_x_1504:
        /* <DEDUP_REMOVED lines=9> */
[-CC-:B------:R-:W-:Y:S01]  /*6130*/  FFMA.FTZ R144, R161, R201.reuse, R218.reuse ;  /* 0x000000c9a1907223 */ /* 0x180fe200000100da */
[----:B------:R-:W-:Y:S01]  /*6140*/  SHF.L.U32 R147, R35, 0x10, RZ ;  /* 0x0000001023937819 */ /* 0x000fe200000006ff */
[----:B------:R-:W-:Y:S01]  /*6150*/  FFMA.FTZ R155, R26, R201, R218 ;  /* 0x000000c91a9b7223 */ /* 0x000fe200000100da */
[----:B------:R-:W-:Y:S02]  /*6160*/  IMAD.U32 R146, R146, 0x10000, RZ ;  /* 0x0001000092927824 */ /* 0x000fe400078e00ff */
[----:B------:R-:W-:Y:S01]  /*6170*/  FADD.FTZ R153, R25, -R152 ;  /* 0x8000009819997221 */ /* 0x000fe20000010000 */
[----:B------:R-:W-:Y:S01]  /*6180*/  FADD.FTZ R145, R31, -R144 ;  /* 0x800000901f917221 */ /* 0x000fe20000010000 */
[----:B------:R-:W-:Y:S01]  /*6190*/  ISETP.GE.U32.AND P6, PT, R204, RZ, PT ;  /* 0x000000ffcc00720c */ /* 0x000fe20003fc6070 */
[----:B------:R-:W-:Y:S01]  /*61a0*/  FADD.FTZ R155, R24, -R155 ;  /* 0x8000009b189b7221 */ /* 0x000fe20000010000 */
[--C-:B-----5:R-:W-:Y:S01]  /*61b0*/  FFMA.FTZ R221, R166, R153, R146.reuse ;  /* 0x00000099a6dd7223 */ /* 0x120fe20000010092 */
[----:B------:R-:W-:Y:S01]  /*61c0*/  PRMT R146, R34, 0x7632, R146 ;  /* 0x0000763222927816 */ /* 0x000fe20000000092 */
[----:B------:R-:W-:Y:S01]  /*61d0*/  FFMA.FTZ R154, R166, R145, R147 ;  /* 0x00000091a69a7223 */ /* 0x000fe20000010093 */
[-CC-:B------:R-:W-:Y:S01]  /*61e0*/  FFMA.FTZ R145, R165, R201.reuse, R218.reuse ;  /* 0x000000c9a5917223 */ /* 0x180fe200000100da */
[----:B------:R-:W-:Y:S01]  /*61f0*/  FFMA.FTZ R147, R163, R201, R218 ;  /* 0x000000c9a3937223 */ /* 0x000fe200000100da */
[----:B------:R-:W-:Y:S01]  /*6200*/  SHF.L.U32 R146, R146, 0x10, RZ ;  /* 0x0000001092927819 */ /* 0x000fe200000006ff */
[----:B------:R-:W-:Y:S01]  /*6210*/  FMUL.FTZ R152, R221, UR13 ;  /* 0x0000000ddd987c20 */ /* 0x000fe20008410000 */
[----:B------:R-:W-:Y:S01]  /*6220*/  SHF.L.U32 R153, R34, 0x10, RZ ;  /* 0x0000001022997819 */ /* 0x000fe200000006ff */
[----:B------:R-:W-:-:S02]  /*6230*/  IMAD.U32 R144, R33, 0x10000, RZ ;  /* 0x0001000021907824 */ /* 0x000fc400078e00ff */
[----:B------:R-:W-:Y:S01]  /*6240*/  FADD.FTZ R145, R162, -R145 ;  /* 0x80000091a2917221 */ /* 0x000fe20000010000 */
[----:B------:R-:W-:Y:S01]  /*6250*/  ISETP.GE.U32.AND.EX P6, PT, R205, 0x1000000, PT, P6 ;  /* 0x01000000cd00780c */ /* 0x000fe20003fc6160 */
[----:B------:R-:W-:Y:S01]  /*6260*/  FADD.FTZ R147, R160, -R147 ;  /* 0x80000093a0937221 */ /* 0x000fe20000010000 */
[C---:B------:R-:W-:Y:S01]  /*6270*/  FFMA.FTZ R220, R166.reuse, R155, R146 ;  /* 0x0000009ba6dc7223 */ /* 0x040fe20000010092 */
[----:B------:R-:W-:Y:S01]  /*6280*/  FFMA.FTZ R155, R166, R145, R144 ;  /* 0x00000091a69b7223 */ /* 0x000fe20000010090 */
[----:B------:R-:W-:Y:S01]  /*6290*/  FSEL R224, R152, RZ, P6 ;  /* 0x000000ff98e07208 */ /* 0x000fe20003000000 */
[----:B------:R-:W-:Y:S01]  /*62a0*/  FMUL.FTZ R156, R154, UR13 ;  /* 0x0000000d9a9c7c20 */ /* 0x000fe20008410000 */
[----:B------:R-:W-:Y:S01]  /*62b0*/  PRMT R146, R33, 0x7632, R146 ;  /* 0x0000763221927816 */ /* 0x000fe20000000092 */
[----:B------:R-:W-:Y:S01]  /*62c0*/  FFMA.FTZ R157, R166, R147, R153 ;  /* 0x00000093a69d7223 */ /* 0x000fe20000010099 */
[----:B------:R-:W-:Y:S01]  /*62d0*/  LOP3.LUT P6, RZ, R205, 0xff0000, RZ, 0xc0, !PT ;  /* 0x00ff0000cdff7812 */ /* 0x000fe200078cc0ff */
[-CC-:B------:R-:W-:Y:S01]  /*62e0*/  FFMA.FTZ R145, R167, R201.reuse, R218.reuse ;  /* 0x000000c9a7917223 */ /* 0x180fe200000100da */
[----:B------:R-:W-:Y:S01]  /*62f0*/  FFMA.FTZ R152, R28, R201, R218 ;  /* 0x000000c91c987223 */ /* 0x000fe200000100da */
[----:B------:R-:W-:Y:S01]  /*6300*/  SHF.L.U32 R153, R146, 0x10, RZ ;  /* 0x0000001092997819 */ /* 0x000fe200000006ff */
[----:B------:R-:W-:-:S02]  /*6310*/  IMAD.U32 R144, R32, 0x10000, RZ ;  /* 0x0001000020907824 */ /* 0x000fc400078e00ff */
[----:B------:R-:W-:Y:S01]  /*6320*/  FADD.FTZ R145, R164, -R145 ;  /* 0x80000091a4917221 */ /* 0x000fe20000010000 */
[----:B------:R-:W-:Y:S01]  /*6330*/  FMUL.FTZ R146, R157, UR13 ;  /* 0x0000000d9d927c20 */ /* 0x000fe20008410000 */
[----:B------:R-:W-:Y:S01]  /*6340*/  FSEL R219, R156, RZ, P6 ;  /* 0x000000ff9cdb7208 */ /* 0x000fe20003000000 */
[----:B------:R-:W-:Y:S01]  /*6350*/  FADD.FTZ R147, R27, -R152 ;  /* 0x800000981b937221 */ /* 0x000fe20000010000 */
[C---:B------:R-:W-:Y:S01]  /*6360*/  LOP3.LUT P6, RZ, R205.reuse, 0xff, RZ, 0xc0, !PT ;  /* 0x000000ffcdff7812 */ /* 0x040fe200078cc0ff */
[----:B------:R-:W-:Y:S01]  /*6370*/  FFMA.FTZ R152, R166, R145, R144 ;  /* 0x00000091a6987223 */ /* 0x000fe20000010090 */
[----:B------:R-:W-:Y:S01]  /*6380*/  FMUL.FTZ R145, R220, UR13 ;  /* 0x0000000ddc917c20 */ /* 0x000fe20008410000 */
[----:B------:R-:W-:Y:S01]  /*6390*/  FFMA.FTZ R216, R166, R147, R153 ;  /* 0x00000093a6d87223 */ /* 0x000fe20000010099 */
[----:B------:R-:W-:Y:S01]  /*63a0*/  FSEL R217, R146, RZ, P6 ;  /* 0x000000ff92d97208 */ /* 0x000fe20003000000 */
[----:B------:R-:W-:Y:S01]  /*63b0*/  FFMA.FTZ R146, R30, R201, R218 ;  /* 0x000000c91e927223 */ /* 0x000fe200000100da */
[----:B------:R-:W-:Y:S01]  /*63c0*/  LOP3.LUT P6, RZ, R205, 0xff00, RZ, 0xc0, !PT ;  /* 0x0000ff00cdff7812 */ /* 0x000fe200078cc0ff */
        /* <DEDUP_REMOVED lines=26> */
.L_x_1510:
[-CC-:B------:R-:W-:Y:S01]  /*6570*/  FFMA.FTZ R156, R161, R201.reuse, R218.reuse ;  /* 0x000000c9a19c7223 */ /* 0x180fe200000100da */
[C---:B0-----:R-:W-:Y:S01]  /*6580*/  SHF.L.U32 R159, R35.reuse, 0x10, RZ ;  /* 0x00000010239f7819 */ /* 0x041fe200000006ff */
[-C--:B------:R-:W-:Y:S01]  /*6590*/  FFMA.FTZ R216, R22, R201.reuse, R218 ;  /* 0x000000c916d87223 */ /* 0x080fe200000100da */
[----:B------:R-:W-:Y:S01]  /*65a0*/  PRMT R158, R35, 0x7632, R158 ;  /* 0x00007632239e7816 */ /* 0x000fe2000000009e */
[----:B------:R-:W-:Y:S01]  /*65b0*/  FADD.FTZ R157, R31, -R156 ;  /* 0x8000009c1f9d7221 */ /* 0x000fe20000010000 */
[----:B------:R-:W-:Y:S01]  /*65c0*/  PRMT R152, R34, 0x7632, R152 ;  /* 0x0000763222987816 */ /* 0x000fe20000000098 */
[-CC-:B------:R-:W-:Y:S01]  /*65d0*/  FFMA.FTZ R155, R26, R201.reuse, R218.reuse ;  /* 0x000000c91a9b7223 */ /* 0x180fe200000100da */
[----:B------:R-:W-:Y:S01]  /*65e0*/  FFMA.FTZ R153, R163, R201, R218 ;  /* 0x000000c9a3997223 */ /* 0x000fe200000100da */
[----:B-----5:R-:W-:Y:S01]  /*65f0*/  FFMA.FTZ R157, R166, R157, R159 ;  /* 0x0000009da69d7223 */ /* 0x020fe2000001009f */
[----:B------:R-:W-:Y:S01]  /*6600*/  SHF.L.U32 R158, R158, 0x10, RZ ;  /* 0x000000109e9e7819 */ /* 0x000fe200000006ff */
[----:B------:R-:W-:Y:S01]  /*6610*/  FADD.FTZ R217, R25, -R216 ;  /* 0x800000d819d97221 */ /* 0x000fe20000010000 */
[----:B------:R-:W-:Y:S01]  /*6620*/  LOP3.LUT P6, RZ, R205, 0xff0000, RZ, 0xc0, !PT ;  /* 0x00ff0000cdff7812 */ /* 0x000fe200078cc0ff */
[----:B------:R-:W-:Y:S01]  /*6630*/  FMUL.FTZ R156, R157, UR13 ;  /* 0x0000000d9d9c7c20 */ /* 0x000fe20008410000 */
[----:B------:R-:W-:-:S02]  /*6640*/  IMAD.U32 R152, R152, 0x10000, RZ ;  /* 0x0001000098987824 */ /* 0x000fc400078e00ff */
[----:B------:R-:W-:Y:S01]  /*6650*/  FADD.FTZ R155, R24, -R155 ;  /* 0x8000009b189b7221 */ /* 0x000fe20000010000 */
[----:B------:R-:W-:Y:S02]  /*6660*/  IMAD.U32 R154, R34, 0x10000, RZ ;  /* 0x00010000229a7824 */ /* 0x000fe400078e00ff */
[----:B------:R-:W-:Y:S01]  /*6670*/  FADD.FTZ R153, R160, -R153 ;  /* 0x80000099a0997221 */ /* 0x000fe20000010000 */
[----:B------:R-:W-:Y:S01]  /*6680*/  FFMA.FTZ R217, R166, R217, R158 ;  /* 0x000000d9a6d97223 */ /* 0x000fe2000001009e */
[----:B------:R-:W-:Y:S01]  /*6690*/  FSEL R216, R156, RZ, P6 ;  /* 0x000000ff9cd87208 */ /* 0x000fe20003000000 */
[----:B------:R-:W-:Y:S01]  /*66a0*/  FFMA.FTZ R159, R166, R155, R152 ;  /* 0x0000009ba69f7223 */ /* 0x000fe20000010098 */
[----:B------:R-:W-:Y:S01]  /*66b0*/  ISETP.GE.U32.AND P6, PT, R204, RZ, PT ;  /* 0x000000ffcc00720c */ /* 0x000fe20003fc6070 */
[----:B------:R-:W-:Y:S01]  /*66c0*/  FFMA.FTZ R158, R166, R153, R154 ;  /* 0x00000099a69e7223 */ /* 0x000fe2000001009a */
[----:B------:R-:W-:Y:S01]  /*66d0*/  PRMT R152, R33, 0x7632, R152 ;  /* 0x0000763221987816 */ /* 0x000fe20000000098 */
[-CC-:B------:R-:W-:Y:S01]  /*66e0*/  FFMA.FTZ R154, R28, R201.reuse, R218.reuse ;  /* 0x000000c91c9a7223 */ /* 0x180fe200000100da */
[-C--:B------:R-:W-:Y:S01]  /*66f0*/  FFMA.FTZ R153, R165, R201.reuse, R218 ;  /* 0x000000c9a5997223 */ /* 0x080fe200000100da */
        /* <DEDUP_REMOVED lines=41> */
.L_x_1509:
[----:B-1----:R-:W1:Y:S02]  /*6990*/  LDC.64 R152, c[0x0][0x478] ;  /* 0x00011e00ff987b82 */ /* 0x002e640000000a00 */
[----:B-1----:R-:W-:-:S04]  /*69a0*/  ISETP.NE.U32.AND P1, PT, R152, RZ, PT ;  /* 0x000000ff9800720c */ /* 0x002fc80003f25070 */
[----:B------:R-:W-:-:S13]  /*69b0*/  ISETP.NE.AND.EX P1, PT, R153, RZ, PT, P1 ;  /* 0x000000ff9900720c */ /* 0x000fda0003f25310 */
[----:B------:R-:W-:Y:S05]  /*69c0*/  @!P1 BRA `(.L_x_1511) ;  /* 0x0000000000e89947 */ /* 0x000fea0003800000 */
[----:B------:R-:W-:Y:S01]  /*69d0*/  FFMA.FTZ R144, R161, R201, R218 ;  /* 0x000000c9a1907223 */ /* 0x000fe200000100da */
[----:B------:R-:W-:-:S03]  /*69e0*/  LOP3.LUT P6, RZ, R205, 0xff0000, RZ, 0xc0, !PT ;  /* 0x00ff0000cdff7812 */ /* 0x000fc600078cc0ff */
[----:B------:R-:W-:Y:S01]  /*69f0*/  FADD.FTZ R145, R31, -R144 ;  /* 0x800000901f917221 */ /* 0x000fe20000010000 */
[----:B------:R-:W-:-:S03]  /*6a00*/  FFMA.FTZ R144, R22, R201, R218 ;  /* 0x000000c916907223 */ /* 0x000fc600000100da */
[----:B-----5:R-:W-:Y:S01]  /*6a10*/  FMUL.FTZ R154, R166, R145 ;  /* 0x00000091a69a7220 */ /* 0x020fe20000410000 */
[----:B------:R-:W-:Y:S01]  /*6a20*/  FADD.FTZ R147, R25, -R144 ;  /* 0x8000009019937221 */ /* 0x000fe20000010000 */
[--C-:B------:R-:W-:Y:S02]  /*6a30*/  FFMA.FTZ R145, R163, R201, R218.reuse ;  /* 0x000000c9a3917223 */ /* 0x100fe400000100da */
[----:B------:R-:W-:Y:S01]  /*6a40*/  FMUL.FTZ R144, R154, UR13 ;  /* 0x0000000d9a907c20 */ /* 0x000fe20008410000 */
[----:B------:R-:W-:Y:S01]  /*6a50*/  FMUL.FTZ R221, R166, R147 ;  /* 0x00000093a6dd7220 */ /* 0x000fe20000410000 */
[----:B------:R-:W-:Y:S01]  /*6a60*/  FADD.FTZ R145, R160, -R145 ;  /* 0x80000091a0917221 */ /* 0x000fe20000010000 */
[----:B------:R-:W-:Y:S02]  /*6a70*/  FFMA.FTZ R147, R26, R201, R218 ;  /* 0x000000c91a937223 */ /* 0x000fe400000100da */
[----:B------:R-:W-:Y:S01]  /*6a80*/  FSEL R219, R144, RZ, P6 ;  /* 0x000000ff90db7208 */ /* 0x000fe20003000000 */
[----:B------:R-:W-:Y:S01]  /*6a90*/  FMUL.FTZ R157, R166, R145 ;  /* 0x00000091a69d7220 */ /* 0x000fe20000410000 */
[----:B------:R-:W-:Y:S01]  /*6aa0*/  ISETP.GE.U32.AND P6, PT, R204, RZ, PT ;  /* 0x000000ffcc00720c */ /* 0x000fe20003fc6070 */
[----:B------:R-:W-:Y:S01]  /*6ab0*/  FMUL.FTZ R145, R221, UR13 ;  /* 0x0000000ddd917c20 */ /* 0x000fe20008410000 */
[----:B------:R-:W-:Y:S01]  /*6ac0*/  FADD.FTZ R153, R24, -R147 ;  /* 0x8000009318997221 */ /* 0x000fe20000010000 */
[----:B------:R-:W-:Y:S01]  /*6ad0*/  FMUL.FTZ R144, R157, UR13 ;  /* 0x0000000d9d907c20 */ /* 0x000fe20008410000 */
[----:B------:R-:W-:-:S02]  /*6ae0*/  ISETP.GE.U32.AND.EX P6, PT, R205, 0x1000000, PT, P6 ;  /* 0x01000000cd00780c */ /* 0x000fc40003fc6160 */
[----:B------:R-:W-:Y:S02]  /*6af0*/  FMUL.FTZ R220, R166, R153 ;  /* 0x00000099a6dc7220 */ /* 0x000fe40000410000 */
[----:B------:R-:W-:Y:S01]  /*6b00*/  FSEL R222, R145, RZ, P6 ;  /* 0x000000ff91de7208 */ /* 0x000fe20003000000 */
[----:B------:R-:W-:Y:S01]  /*6b10*/  FFMA.FTZ R145, R165, R201, R218 ;  /* 0x000000c9a5917223 */ /* 0x000fe200000100da */
[----:B------:R-:W-:-:S03]  /*6b20*/  LOP3.LUT P6, RZ, R205, 0xff, RZ, 0xc0, !PT ;  /* 0x000000ffcdff7812 */ /* 0x000fc600078cc0ff */
[----:B------:R-:W-:Y:S01]  /*6b30*/  FADD.FTZ R147, R162, -R145 ;  /* 0x80000091a2937221 */ /* 0x000fe20000010000 */
[----:B------:R-:W-:Y:S01]  /*6b40*/  FSEL R216, R144, RZ, P6 ;  /* 0x000000ff90d87208 */ /* 0x000fe20003000000 */
[----:B------:R-:W-:Y:S01]  /*6b50*/  FFMA.FTZ R144, R28, R201, R218 ;  /* 0x000000c91c907223 */ /* 0x000fe200000100da */
[----:B------:R-:W-:Y:S01]  /*6b60*/  LOP3.LUT P6, RZ, R205, 0xff00, RZ, 0xc0, !PT ;  /* 0x0000ff00cdff7812 */ /* 0x000fe200078cc0ff */
[----:B------:R-:W-:Y:S01]  /*6b70*/  FMUL.FTZ R155, R166, R147 ;  /* 0x00000093a69b7220 */ /* 0x000fe20000410000 */
[----:B------:R-:W-:Y:S01]  /*6b80*/  FMUL.FTZ R147, R220, UR13 ;  /* 0x0000000ddc937c20 */ /* 0x000fe20008410000 */
[----:B------:R-:W-:Y:S01]  /*6b90*/  FADD.FTZ R153, R27, -R144 ;  /* 0x800000901b997221 */ /* 0x000fe20000010000 */
[-CC-:B------:R-:W-:Y:S01]  /*6ba0*/  FFMA.FTZ R145, R167, R201.reuse, R218.reuse ;  /* 0x000000c9a7917223 */ /* 0x180fe200000100da */
[----:B------:R-:W-:Y:S01]  /*6bb0*/  FMUL.FTZ R146, R155, UR13 ;  /* 0x0000000d9b927c20 */ /* 0x000fe20008410000 */
[----:B------:R-:W-:Y:S01]  /*6bc0*/  FFMA.FTZ R144, R30, R201, R218 ;  /* 0x000000c91e907223 */ /* 0x000fe200000100da */
[----:B------:R-:W-:Y:S01]  /*6bd0*/  FSEL R217, R147, RZ, P6 ;  /* 0x000000ff93d97208 */ /* 0x000fe20003000000 */
[----:B0-----:R-:W-:Y:S01]  /*6be0*/  FMUL.FTZ R158, R166, R153 ;  /* 0x00000099a69e7220 */ /* 0x001fe20000410000 */
[----:B------:R-:W-:Y:S01]  /*6bf0*/  LOP3.LUT P6, RZ, R204, 0xff0000, RZ, 0xc0, !PT ;  /* 0x00ff0000ccff7812 */ /* 0x000fe200078cc0ff */
[----:B------:R-:W-:Y:S01]  /*6c00*/  FADD.FTZ R145, R164, -R145 ;  /* 0x80000091a4917221 */ /* 0x000fe20000010000 */
[----:B------:R-:W-:Y:S01]  /*6c10*/  FADD.FTZ R147, R29, -R144 ;  /* 0x800000901d937221 */ /* 0x000fe20000010000 */
[----:B------:R-:W-:Y:S01]  /*6c20*/  FMUL.FTZ R152, R158, UR13 ;  /* 0x0000000d9e987c20 */ /* 0x000fe20008410000 */
[----:B------:R-:W-:Y:S01]  /*6c30*/  FSEL R156, R146, RZ, P6 ;  /* 0x000000ff929c7208 */ /* 0x000fe20003000000 */
[----:B------:R-:W-:Y:S01]  /*6c40*/  FMUL.FTZ R144, R166, R145 ;  /* 0x00000091a6907220 */ /* 0x000fe20000410000 */
[----:B------:R-:W-:Y:S01]  /*6c50*/  LOP3.LUT P6, RZ, R204, 0xff000000, RZ, 0xc0, !PT ;  /* 0xff000000ccff7812 */ /* 0x000fe200078cc0ff */
[----:B------:R-:W-:Y:S01]  /*6c60*/  FMUL.FTZ R153, R166, R147 ;  /* 0x00000093a6997220 */ /* 0x000fe20000410000 */
[----:B------:R-:W-:Y:S01]  /*6c70*/  F2FP.BF16.F32.PACK_AB R147, R221, R154 ;  /* 0x0000009add93723e */ /* 0x000fe200000010ff */
[----:B------:R-:W-:Y:S01]  /*6c80*/  FMUL.FTZ R145, R144, UR13 ;  /* 0x0000000d90917c20 */ /* 0x000fe20008410000 */
[----:B------:R-:W-:Y:S01]  /*6c90*/  FSEL R159, R152, RZ, P6 ;  /* 0x000000ff989f7208 */ /* 0x000fe20003000000 */
[----:B------:R-:W-:Y:S01]  /*6ca0*/  FMUL.FTZ R154, R153, UR13 ;  /* 0x0000000d999a7c20 */ /* 0x000fe20008410000 */
[----:B------:R-:W-:-:S02]  /*6cb0*/  LOP3.LUT P6, RZ, R204, 0xff, RZ, 0xc0, !PT ;  /* 0x000000ffccff7812 */ /* 0x000fc400078cc0ff */
[----:B------:R-:W-:Y:S02]  /*6cc0*/  F2FP.BF16.F32.PACK_AB R146, R220, R157 ;  /* 0x0000009ddc92723e */ /* 0x000fe400000010ff */
[----:B------:R-:W-:Y:S02]  /*6cd0*/  FSEL R152, R145, RZ, P6 ;  /* 0x000000ff91987208 */ /* 0x000fe40003000000 */
[----:B------:R-:W-:Y:S02]  /*6ce0*/  LOP3.LUT P6, RZ, R204, 0xff00, RZ, 0xc0, !PT ;  /* 0x0000ff00ccff7812 */ /* 0x000fe400078cc0ff */
[----:B------:R-:W-:Y:S02]  /*6cf0*/  F2FP.BF16.F32.PACK_AB R145, R158, R155 ;  /* 0x0000009b9e91723e */ /* 0x000fe400000010ff */
[----:B------:R-:W-:Y:S02]  /*6d00*/  FSEL R157, R154, RZ, P6 ;  /* 0x000000ff9a9d7208 */ /* 0x000fe40003000000 */
[----:B------:R-:W-:-:S02]  /*6d10*/  F2FP.BF16.F32.PACK_AB R144, R153, R144 ;  /* 0x000000909990723e */ /* 0x000fc400000010ff */
[----:B------:R-:W-:Y:S02]  /*6d20*/  F2FP.BF16.F32.PACK_AB R155, R222, R219 ;  /* 0x000000dbde9b723e */ /* 0x000fe400000010ff */
[----:B------:R-:W-:Y:S02]  /*6d30*/  F2FP.BF16.F32.PACK_AB R154, R217, R216 ;  /* 0x000000d8d99a723e */ /* 0x000fe400000010ff */
[----:B------:R-:W-:Y:S02]  /*6d40*/  F2FP.BF16.F32.PACK_AB R153, R159, R156 ;  /* 0x0000009c9f99723e */ /* 0x000fe400000010ff */
[----:B------:R-:W-:Y:S01]  /*6d50*/  F2FP.BF16.F32.PACK_AB R152, R157, R152 ;  /* 0x000000989d98723e */ /* 0x000fe200000010ff */
[----:B------:R-:W-:Y:S06]  /*6d60*/  BRA `(.L_x_1507) ;  /* 0x0000000000d47947 */ /* 0x000fec0003800000 */
.L_x_1511:
[-CC-:B------:R-:W-:Y:S01]  /*6d70*/  FFMA.FTZ R152, R161, R201.reuse, R218.reuse ;  /* 0x000000c9a1987223 */ /* 0x180fe200000100da */
[----:B------:R-:W-:Y:S01]  /*6d80*/  FFMA.FTZ R154, R22, R201, R218 ;  /* 0x000000c9169a7223 */ /* 0x000fe200000100da */
[----:B------:R-:W-:Y:S02]  /*6d90*/  LOP3.LUT P6, RZ, R205, 0xff0000, RZ, 0xc0, !PT ;  /* 0x00ff0000cdff7812 */ /* 0x000fe400078cc0ff */
[----:B------:R-:W-:Y:S01]  /*6da0*/  FADD.FTZ R153, R31, -R152 ;  /* 0x800000981f997221 */ /* 0x000fe20000010000 */
[----:B------:R-:W-:-:S03]  /*6db0*/  FADD.FTZ R155, R25, -R154 ;  /* 0x8000009a199b7221 */ /* 0x000fc60000010000 */
[C---:B-----5:R-:W-:Y:S01]  /*6dc0*/  FMUL.FTZ R152, R166.reuse, R153 ;  /* 0x00000099a6987220 */ /* 0x060fe20000410000 */
[--C-:B------:R-:W-:Y:S01]  /*6dd0*/  FFMA.FTZ R153, R163, R201, R218.reuse ;  /* 0x000000c9a3997223 */ /* 0x100fe200000100da */
[----:B------:R-:W-:Y:S02]  /*6de0*/  FMUL.FTZ R155, R166, R155 ;  /* 0x0000009ba69b7220 */ /* 0x000fe40000410000 */
[----:B------:R-:W-:Y:S01]  /*6df0*/  FMUL.FTZ R152, R152, UR13 ;  /* 0x0000000d98987c20 */ /* 0x000fe20008410000 */
[----:B------:R-:W-:Y:S01]  /*6e00*/  FADD.FTZ R153, R160, -R153 ;  /* 0x80000099a0997221 */ /* 0x000fe20000010000 */
[----:B------:R-:W-:Y:S01]  /*6e10*/  FMUL.FTZ R154, R155, UR13 ;  /* 0x0000000d9b9a7c20 */ /* 0x000fe20008410000 */
[----:B------:R-:W-:Y:S02]  /*6e20*/  FFMA.FTZ R155, R26, R201, R218 ;  /* 0x000000c91a9b7223 */ /* 0x000fe400000100da */
[----:B------:R-:W-:Y:S01]  /*6e30*/  FSEL R216, R152, RZ, P6 ;  /* 0x000000ff98d87208 */ /* 0x000fe20003000000 */
[----:B------:R-:W-:Y:S01]  /*6e40*/  FMUL.FTZ R153, R166, R153 ;  /* 0x00000099a6997220 */ /* 0x000fe20000410000 */
[----:B------:R-:W-:Y:S01]  /*6e50*/  ISETP.GE.U32.AND P6, PT, R204, RZ, PT ;  /* 0x000000ffcc00720c */ /* 0x000fe20003fc6070 */
[----:B------:R-:W-:-:S02]  /*6e60*/  FADD.FTZ R155, R24, -R155 ;  /* 0x8000009b189b7221 */ /* 0x000fc40000010000 */
[----:B------:R-:W-:Y:S01]  /*6e70*/  FMUL.FTZ R152, R153, UR13 ;  /* 0x0000000d99987c20 */ /* 0x000fe20008410000 */
[----:B------:R-:W-:Y:S01]  /*6e80*/  ISETP.GE.U32.AND.EX P6, PT, R205, 0x1000000, PT, P6 ;  /* 0x01000000cd00780c */ /* 0x000fe20003fc6160 */
[--C-:B------:R-:W-:Y:S01]  /*6e90*/  FFMA.FTZ R153, R165, R201, R218.reuse ;  /* 0x000000c9a5997223 */ /* 0x100fe200000100da */
[----:B------:R-:W-:Y:S02]  /*6ea0*/  FMUL.FTZ R155, R166, R155 ;  /* 0x0000009ba69b7220 */ /* 0x000fe40000410000 */
[----:B------:R-:W-:Y:S01]  /*6eb0*/  FSEL R219, R154, RZ, P6 ;  /* 0x000000ff9adb7208 */ /* 0x000fe20003000000 */
[----:B------:R-:W-:Y:S01]  /*6ec0*/  FFMA.FTZ R154, R28, R201, R218 ;  /* 0x000000c91c9a7223 */ /* 0x000fe200000100da */
[----:B------:R-:W-:Y:S01]  /*6ed0*/  LOP3.LUT P6, RZ, R205, 0xff, RZ, 0xc0, !PT ;  /* 0x000000ffcdff7812 */ /* 0x000fe200078cc0ff */
[----:B------:R-:W-:Y:S01]  /*6ee0*/  FADD.FTZ R153, R162, -R153 ;  /* 0x80000099a2997221 */ /* 0x000fe20000010000 */
[----:B------:R-:W-:Y:S01]  /*6ef0*/  FMUL.FTZ R156, R155, UR13 ;  /* 0x0000000d9b9c7c20 */ /* 0x000fe20008410000 */
[----:B------:R-:W-:Y:S01]  /*6f00*/  FADD.FTZ R157, R27, -R154 ;  /* 0x8000009a1b9d7221 */ /* 0x000fe20000010000 */
[----:B0-----:R-:W-:Y:S01]  /*6f10*/  FSEL R158, R152, RZ, P6 ;  /* 0x000000ff989e7208 */ /* 0x001fe20003000000 */
[----:B------:R-:W-:Y:S01]  /*6f20*/  FMUL.FTZ R154, R166, R153 ;  /* 0x00000099a69a7220 */ /* 0x000fe20000410000 */
[----:B------:R-:W-:Y:S01]  /*6f30*/  LOP3.LUT P6, RZ, R205, 0xff00, RZ, 0xc0, !PT ;  /* 0x0000ff00cdff7812 */ /* 0x000fe200078cc0ff */
[----:B------:R-:W-:Y:S01]  /*6f40*/  FFMA.FTZ R152, R30, R201, R218 ;  /* 0x000000c91e987223 */ /* 0x000fe200000100da */
[----:B------:R-:W-:Y:S01]  /*6f50*/  FMUL.FTZ R157, R166, R157 ;  /* 0x0000009da69d7220 */ /* 0x000fe20000410000 */
[----:B------:R-:W-:Y:S01]  /*6f60*/  FMUL.FTZ R154, R154, UR13 ;  /* 0x0000000d9a9a7c20 */ /* 0x000fe20008410000 */
        /* <DEDUP_REMOVED lines=21> */
.L_x_1507:
        /* <DEDUP_REMOVED lines=10> */
.L_x_1503:
[----:B------:R-:W-:Y:S05]  /*7160*/  BSYNC.RECONVERGENT B1 ;  /* 0x0000000000017941 */ /* 0x000fea0003800200 */
.L_x_1502:
        /* <DEDUP_REMOVED lines=103> */
.L_x_1516:
        /* <DEDUP_REMOVED lines=87> */
.L_x_1515:
        /* <DEDUP_REMOVED lines=83> */
.L_x_1518:
        /* <DEDUP_REMOVED lines=75> */
.L_x_1514:
        /* <DEDUP_REMOVED lines=77> */
.L_x_1520:
        /* <DEDUP_REMOVED lines=66> */
.L_x_1519:
        /* <DEDUP_REMOVED lines=62> */
.L_x_1521:
        /* <DEDUP_REMOVED lines=53> */
.L_x_1517:
        /* <DEDUP_REMOVED lines=10> */
.L_x_1513:
[----:B------:R-:W-:Y:S05]  /*97f0*/  BSYNC.RECONVERGENT B1 ;  /* 0x0000000000017941 */ /* 0x000fea0003800200 */
.L_x_1512:
        /* <DEDUP_REMOVED lines=103> */
.L_x_1526:
        /* <DEDUP_REMOVED lines=9> */
[----:B------:R-:W-:Y:S01]  /*9f00*/  SHF.L.U32 R159, R150, 0x10, RZ ;  /* 0x00000010969f7819 */ /* 0x000fe200000006ff */
[C---:B-----5:R-:W-:Y:S01]  /*9f10*/  FFMA.FTZ R158, R166.reuse, R155, R152 ;  /* 0x0000009ba69e7223 */ /* 0x060fe20000010098 */
        /* <DEDUP_REMOVED lines=9> */
[----:B------:R-:W-:Y:S01]  /*9fb0*/  SHF.L.U32 R159, R153, 0x10, RZ ;  /* 0x00000010999f7819 */ /* 0x000fe200000006ff */
[----:B------:R-:W-:-:S02]  /*9fc0*/  IMAD.U32 R150, R150, 0x10000, RZ ;  /* 0x0001000096967824 */ /* 0x000fc400078e00ff */
        /* <DEDUP_REMOVED lines=29> */
[----:B------:R-:W-:Y:S01]  /*a1a0*/  FMUL.FTZ R149, R149, UR13 ;  /* 0x0000000d95957c20 */ /* 0x000fe20008410000 */
[----:B------:R-:W-:-:S02]  /*a1b0*/  FSEL R150, R156, RZ, P6 ;  /* 0x000000ff9c967208 */ /* 0x000fc40003000000 */
[----:B------:R-:W-:Y:S02]  /*a1c0*/  LOP3.LUT P2, RZ, R209, 0xff00, RZ, 0xc0, !PT ;  /* 0x0000ff00d1ff7812 */ /* 0x000fe4000784c0ff */
[----:B------:R-:W-:Y:S02]  /*a1d0*/  SHF.L.U32 R153, R148, 0x10, RZ ;  /* 0x0000001094997819 */ /* 0x000fe400000006ff */
[----:B------:R-:W-:Y:S02]  /*a1e0*/  LOP3.LUT P6, RZ, R203, 0xff, RZ, 0xc0, !PT ;  /* 0x000000ffcbff7812 */ /* 0x000fe400078cc0ff */
[----:B------:R-:W-:Y:S01]  /*a1f0*/  FSEL R159, R157, RZ, P2 ;  /* 0x000000ff9d9f7208 */ /* 0x000fe20001000000 */
[----:B------:R-:W-:Y:S01]  /*a200*/  FFMA.FTZ R153, R166, R151, R153 ;  /* 0x00000097a6997223 */ /* 0x000fe20000010099 */
[----:B------:R-:W-:Y:S02]  /*a210*/  FSEL R148, R156, RZ, P6 ;  /* 0x000000ff9c947208 */ /* 0x000fe40003000000 */
        /* <DEDUP_REMOVED lines=12> */
[----:B------:R-:W-:Y:S02]  /*a2e0*/  F2FP.BF16.F32.PACK_AB R155, R216, R201 ;  /* 0x000000c9d89b723e */ /* 0x000fe400000010ff */
[C---:B------:R-:W-:Y:S02]  /*a2f0*/  FSEL R201, R154.reuse, RZ, P2 ;  /* 0x000000ff9ac97208 */ /* 0x040fe40001000000 */
[----:B------:R-:W-:-:S02]  /*a300*/  FSEL R217, R154, RZ, P5 ;  /* 0x000000ff9ad97208 */ /* 0x000fc40002800000 */
[----:B------:R-:W-:Y:S02]  /*a310*/  FSEL R157, R153, RZ, P6 ;  /* 0x000000ff999d7208 */ /* 0x000fe40003000000 */
[C---:B------:R-:W-:Y:S02]  /*a320*/  LOP3.LUT P2, RZ, R208.reuse, 0xff00, RZ, 0xc0, !PT ;  /* 0x0000ff00d0ff7812 */ /* 0x040fe4000784c0ff */
        /* <DEDUP_REMOVED lines=11> */
.L_x_1525:
        /* <DEDUP_REMOVED lines=83> */
.L_x_1528:
        /* <DEDUP_REMOVED lines=75> */
.L_x_1524:
        /* <DEDUP_REMOVED lines=14> */
[----:B------:R-:W-:Y:S01]  /*aea0*/  FADD.FTZ R157, R199, -R154 ;  /* 0x8000009ac79d7221 */ /* 0x000fe20000010000 */
[----:B------:R-:W-:Y:S01]  /*aeb0*/  PRMT R144, R142, 0x7632, R144 ;  /* 0x000076328e907816 */ /* 0x000fe20000000090 */
[-CC-:B------:R-:W-:Y:S01]  /*aec0*/  FFMA.FTZ R146, R196, R201.reuse, R218.reuse ;  /* 0x000000c9c4927223 */ /* 0x180fe200000100da */
[-CC-:B------:R-:W-:Y:S01]  /*aed0*/  FFMA.FTZ R147, R187, R201.reuse, R218.reuse ;  /* 0x000000c9bb937223 */ /* 0x180fe200000100da */
[-CC-:B------:R-:W-:Y:S01]  /*aee0*/  FFMA.FTZ R156, R194, R201.reuse, R218.reuse ;  /* 0x000000c9c29c7223 */ /* 0x180fe200000100da */
[-CC-:B------:R-:W-:Y:S01]  /*aef0*/  FFMA.FTZ R145, R169, R201.reuse, R218.reuse ;  /* 0x000000c9a9917223 */ /* 0x180fe200000100da */
[----:B------:R-:W-:Y:S01]  /*af00*/  FFMA.FTZ R218, R192, R201, R218 ;  /* 0x000000c9c0da7223 */ /* 0x000fe200000100da */
[C---:B-----5:R-:W-:Y:S01]  /*af10*/  FFMA.FTZ R201, R166.reuse, R155, R152 ;  /* 0x0000009ba6c97223 */ /* 0x060fe20000010098 */
[----:B------:R-:W-:Y:S01]  /*af20*/  FFMA.FTZ R216, R166, R157, R159 ;  /* 0x0000009da6d87223 */ /* 0x000fe2000001009f */
[----:B------:R-:W-:Y:S01]  /*af30*/  SHF.L.U32 R152, R144, 0x10, RZ ;  /* 0x0000001090987819 */ /* 0x000fe200000006ff */
[----:B------:R-:W-:Y:S01]  /*af40*/  FADD.FTZ R157, R197, -R146 ;  /* 0x80000092c59d7221 */ /* 0x000fe20000010000 */
[----:B------:R-:W-:-:S02]  /*af50*/  IMAD.U32 R144, R141, 0x10000, RZ ;  /* 0x000100008d907824 */ /* 0x000fc400078e00ff */
        /* <DEDUP_REMOVED lines=8> */
[----:B------:R-:W-:Y:S01]  /*afe0*/  SHF.L.U32 R146, R140, 0x10, RZ ;  /* 0x000000108c927819 */ /* 0x000fe200000006ff */
[----:B------:R-:W-:Y:S01]  /*aff0*/  FADD.FTZ R145, R186, -R145 ;  /* 0x80000091ba917221 */ /* 0x000fe20000010000 */
[----:B------:R-:W-:Y:S01]  /*b000*/  SHF.L.U32 R155, R152, 0x10, RZ ;  /* 0x00000010989b7819 */ /* 0x000fe200000006ff */
[----:B------:R-:W-:Y:S01]  /*b010*/  FADD.FTZ R153, R195, -R156 ;  /* 0x8000009cc3997221 */ /* 0x000fe20000010000 */
[----:B------:R-:W-:Y:S01]  /*b020*/  ISETP.GE.U32.AND P2, PT, R202, RZ, PT ;  /* 0x000000ffca00720c */ /* 0x000fe20003f46070 */
[----:B------:R-:W-:-:S02]  /*b030*/  IMAD.U32 R152, R144, 0x10000, RZ ;  /* 0x0001000090987824 */ /* 0x000fc400078e00ff */
        /* <DEDUP_REMOVED lines=37> */
.L_x_1530:
        /* <DEDUP_REMOVED lines=10> */
[----:B------:R-:W-:Y:S01]  /*b330*/  PRMT R152, R142, 0x7632, R152 ;  /* 0x000076328e987816 */ /* 0x000fe20000000098 */
[----:B------:R-:W-:Y:S01]  /*b340*/  FADD.FTZ R157, R190, -R157 ;  /* 0x8000009dbe9d7221 */ /* 0x000fe20000010000 */
[----:B------:R-:W-:Y:S01]  /*b350*/  SHF.L.U32 R216, R143, 0x10, RZ ;  /* 0x000000108fd87819 */ /* 0x000fe200000006ff */
[----:B------:R-:W-:-:S02]  /*b360*/  IMAD.U32 R219, R201, 0x10000, RZ ;  /* 0x00010000c9db7824 */ /* 0x000fc400078e00ff */
[----:B------:R-:W-:Y:S01]  /*b370*/  FADD.FTZ R201, R198, -R159 ;  /* 0x8000009fc6c97221 */ /* 0x000fe20000010000 */
[----:B------:R-:W-:Y:S01]  /*b380*/  SHF.L.U32 R152, R152, 0x10, RZ ;  /* 0x0000001098987819 */ /* 0x000fe200000006ff */
[----:B------:R-:W-:Y:S01]  /*b390*/  FADD.FTZ R159, R197, -R156 ;  /* 0x8000009cc59f7221 */ /* 0x000fe20000010000 */
[----:B------:R-:W-:Y:S01]  /*b3a0*/  SHF.L.U32 R154, R142, 0x10, RZ ;  /* 0x000000108e9a7819 */ /* 0x000fe200000006ff */
[C---:B-----5:R-:W-:Y:S01]  /*b3b0*/  FFMA.FTZ R220, R166.reuse, R217, R219 ;  /* 0x000000d9a6dc7223 */ /* 0x060fe200000100db */
[C---:B------:R-:W-:Y:S01]  /*b3c0*/  FFMA.FTZ R219, R166.reuse, R201, R216 ;  /* 0x000000c9a6db7223 */ /* 0x040fe200000100d8 */
[--C-:B------:R-:W-:Y:S01]  /*b3d0*/  FFMA.FTZ R217, R166, R159, R152.reuse ;  /* 0x0000009fa6d97223 */ /* 0x100fe20000010098 */
[----:B------:R-:W-:Y:S01]  /*b3e0*/  PRMT R152, R140, 0x7632, R152 ;  /* 0x000076328c987816 */ /* 0x000fe20000000098 */
[----:B------:R-:W-:Y:S01]  /*b3f0*/  FFMA.FTZ R216, R166, R157, R154 ;  /* 0x0000009da6d87223 */ /* 0x000fe2000001009a */
[C---:B------:R-:W-:Y:S01]  /*b400*/  SHF.L.U32 R159, R141.reuse, 0x10, RZ ;  /* 0x000000108d9f7819 */ /* 0x040fe200000006ff */
[----:B------:R-:W-:Y:S01]  /*b410*/  FADD.FTZ R157, R188, -R155 ;  /* 0x8000009bbc9d7221 */ /* 0x000fe20000010000 */
[----:B------:R-:W-:Y:S01]  /*b420*/  PRMT R156, R141, 0x7632, R156 ;  /* 0x000076328d9c7816 */ /* 0x000fe2000000009c */
[----:B------:R-:W-:Y:S01]  /*b430*/  FADD.FTZ R155, R193, -R218 ;  /* 0x800000dac19b7221 */ /* 0x000fe20000010000 */
[----:B------:R-:W-:Y:S01]  /*b440*/  ISETP.GE.U32.AND P2, PT, R202, RZ, PT ;  /* 0x000000ffca00720c */ /* 0x000fe20003f46070 */
[----:B------:R-:W-:Y:S01]  /*b450*/  FMUL.FTZ R219, R219, UR13 ;  /* 0x0000000ddbdb7c20 */ /* 0x000fe20008410000 */
[----:B------:R-:W-:Y:S01]  /*b460*/  SHF.L.U32 R152, R152, 0x10, RZ ;  /* 0x0000001098987819 */ /* 0x000fe200000006ff */
[----:B------:R-:W-:Y:S01]  /*b470*/  FMUL.FTZ R220, R220, UR13 ;  /* 0x0000000ddcdc7c20 */ /* 0x000fe20008410000 */
[----:B------:R-:W-:Y:S01]  /*b480*/  SHF.L.U32 R156, R156, 0x10, RZ ;  /* 0x000000109c9c7819 */ /* 0x000fe200000006ff */
[----:B------:R-:W-:Y:S01]  /*b490*/  FADD.FTZ R201, R195, -R158 ;  /* 0x8000009ec3c97221 */ /* 0x000fe20000010000 */
[C---:B------:R-:W-:Y:S01]  /*b4a0*/  LOP3.LUT P5, RZ, R203.reuse, 0xff0000, RZ, 0xc0, !PT ;  /* 0x00ff0000cbff7812 */ /* 0x040fe200078ac0ff */
        /* <DEDUP_REMOVED lines=32> */
.L_x_1529:
        /* <DEDUP_REMOVED lines=62> */
.L_x_1531:
        /* <DEDUP_REMOVED lines=53> */
.L_x_1527:
        /* <DEDUP_REMOVED lines=9> */
.L_x_1523:
[----:B------:R-:W-:Y:S05]  /*be70*/  BSYNC.RECONVERGENT B1 ;  /* 0x0000000000017941 */ /* 0x000fea0003800200 */
.L_x_1522:
[----:B01-34-:R-:W0:Y:S02]  /*be80*/  LDC.64 R152, c[0x0][0x380] ;  /* 0x0000e000ff987b82 */ /* 0x01be240000000a00 */
[----:B0-----:R-:W-:-:S05]  /*be90*/  IMAD R5, R152, 0x4, R5 ;  /* 0x0000000498057824 */ /* 0x001fca00078e0205 */
[----:B------:R-:W-:-:S13]  /*bea0*/  ISETP.GE.AND P0, PT, R5, R153, PT ;  /* 0x000000990500720c */ /* 0x000fda0003f06270 */
[----:B------:R-:W-:Y:S05]  /*beb0*/  @!P0 BRA `(.L_x_1532) ;  /* 0xffffff4800208947 */ /* 0x000fea000383ffff */
.L_x_1482:
[----:B------:R-:W-:Y:S05]  /*bec0*/  BSYNC B0 ;  /* 0x0000000000007941 */ /* 0x000fea0003800000 */
.L_x_1481:
[----:B-----5:R-:W0:Y:S01]  /*bed0*/  S2R R104, SR_TID.X ;  /* 0x0000000000687919 */ /* 0x020e220000002100 */
[----:B------:R-:W-:Y:S01]  /*bee0*/  MOV R4, 0x400 ;  /* 0x0000040000047802 */ /* 0x000fe20000000f00 */
[----:B------:R-:W-:Y:S05]  /*bef0*/  WARPSYNC.ALL ;  /* 0x0000000000007948 */ /* 0x000fea0003800000 */
[----:B------:R-:W1:Y:S01]  /*bf00*/  S2R R5, SR_CgaCtaId ;  /* 0x0000000000057919 */ /* 0x000e620000008800 */
[----:B------:R-:W2:Y:S01]  /*bf10*/  S2UR UR4, SR_CTAID.X ;  /* 0x00000000000479c3 */ /* 0x000ea20000002500 */
[----:B------:R-:W3:Y:S01]  /*bf20*/  LDCU.128 UR16, c[0x0][0x440] ;  /* 0x00008800ff1077ac */ /* 0x000ee20008000c00 */
[----:B0-----:R-:W-:-:S02]  /*bf30*/  SHF.L.U32 R3, R104, 0x7, RZ ;  /* 0x0000000768037819 */ /* 0x001fc400000006ff */
[C---:B------:R-:W-:Y:S02]  /*bf40*/  SHF.L.U32 R2, R104.reuse, 0x5, RZ ;  /* 0x0000000568027819 */ /* 0x040fe400000006ff */
[----:B------:R-:W-:Y:S02]  /*bf50*/  LOP3.LUT R3, R3, 0x3000, RZ, 0xc0, !PT ;  /* 0x0000300003037812 */ /* 0x000fe400078ec0ff */
[C---:B------:R-:W-:Y:S02]  /*bf60*/  LOP3.LUT R33, R104.reuse, 0x7f, RZ, 0x3c, !PT ;  /* 0x0000007f68217812 */ /* 0x040fe400078e3cff */
[----:B-1----:R-:W-:Y:S02]  /*bf70*/  LEA R5, R5, R4, 0x18 ;  /* 0x0000000405057211 */ /* 0x002fe400078ec0ff */
[----:B------:R-:W-:Y:S02]  /*bf80*/  LOP3.LUT R2, R3, 0x3e0, R2, 0xf8, !PT ;  /* 0x000003e003027812 */ /* 0x000fe400078ef802 */
[----:B------:R-:W-:-:S02]  /*bf90*/  LEA R6, R104, R5, 0x2 ;  /* 0x0000000568067211 */ /* 0x000fc400078e10ff */
[----:B------:R-:W-:Y:S01]  /*bfa0*/  IADD3 R35, PT, PT, R33, R0, RZ ;  /* 0x0000000021237210 */ /* 0x000fe20007ffe0ff */
[----:B------:R-:W-:-:S03]  /*bfb0*/  IMAD.IADD R2, R2, 0x1, R5 ;  /* 0x0000000102027824 */ /* 0x000fc600078e0205 */
[C---:B------:R-:W-:Y:S02]  /*bfc0*/  ISETP.GE.U32.AND P5, PT, R35.reuse, 0x80, PT ;  /* 0x000000802300780c */ /* 0x040fe40003fa6070 */
[----:B------:R-:W-:Y:S01]  /*bfd0*/  STS.128 [R2], R68 ;  /* 0x0000004402007388 */ /* 0x000fe20000000c00 */
        /* <DEDUP_REMOVED lines=8> */
[----:B------:R2:W-:Y:S04]  /*c060*/  STS.128 [R2+0xc00], R44 ;  /* 0x000c002c02007388 */ /* 0x0005e80000000c00 */
[----:B------:R-:W-:Y:S01]  /*c070*/  STS.128 [R2+0xc10], R40 ;  /* 0x000c102802007388 */ /* 0x000fe20000000c00 */
[----:B------:R-:W-:Y:S01]  /*c080*/  BAR.SYNC.DEFER_BLOCKING 0x0 ;  /* 0x0000000000007b1d */ /* 0x000fe20000010000 */
[----:B--2---:R-:W-:-:S05]  /*c090*/  IMAD R47, R0, UR4, RZ ;  /* 0x00000004002f7c24 */ /* 0x004fca000f8e02ff */
[----:B------:R-:W-:-:S04]  /*c0a0*/  IADD3 R47, P0, PT, R47, R104, RZ ;  /* 0x000000682f2f7210 */ /* 0x000fc80007f1e0ff */
[----:B------:R-:W-:Y:S01]  /*c0b0*/  SHF.L.U32 R0, R47, 0x2, RZ ;  /* 0x000000022f007819 */ /* 0x000fe200000006ff */
        /* <DEDUP_REMOVED lines=73> */
[----:B0-----:R-:W-:Y:S01]  /*c550*/  IMAD.X R2, RZ, RZ, RZ, P0 ;  /* 0x000000ffff027224 */ /* 0x001fe200000e06ff */
[----:B------:R-:W-:-:S04]  /*c560*/  IADD3 R48, P0, PT, R0, UR18, RZ ;  /* 0x0000001200307c10 */ /* 0x000fc8000ff1e0ff */
        /* <DEDUP_REMOVED lines=25> */
[--C-:B------:R-:W-:Y:S01]  /*c700*/  @P5 IMAD.MOV.U32 R3, RZ, RZ, R49.reuse ;  /* 0x000000ffff035224 */ /* 0x100fe200078e0031 */
[----:B------:R-:W2:Y:S01]  /*c710*/  LDS R45, [R6+0x3600] ;  /* 0x00360000062d7984 */ /* 0x000ea20000000800 */
[----:B------:R-:W-:Y:S01]  /*c720*/  @P5 IMAD.X R49, RZ, RZ, R49, P1 ;  /* 0x000000ffff315224 */ /* 0x000fe200008e0631 */
[----:B------:R-:W-:-:S02]  /*c730*/  ISETP.GE.U32.AND P1, PT, R35, 0x300, PT ;  /* 0x000003002300780c */ /* 0x000fc40003f26070 */
        /* <DEDUP_REMOVED lines=19> */
[----:B------:R-:W-:Y:S01]  /*c870*/  @P0 MOV R2, R48 ;  /* 0x0000003000020202 */ /* 0x000fe20000000f00 */
[----:B------:R-:W-:Y:S01]  /*c880*/  @P0 IMAD.MOV.U32 R3, RZ, RZ, R49 ;  /* 0x000000ffff030224 */ /* 0x000fe200078e0031 */
[----:B------:R-:W-:Y:S01]  /*c890*/  @P0 IADD3 R48, P6, PT, R48, 0x200, RZ ;  /* 0x0000020030300810 */ /* 0x000fe20007fde0ff */
[----:B------:R-:W0:Y:S01]  /*c8a0*/  LDS R8, [R6+0xc00] ;  /* 0x000c000006087984 */ /* 0x000e220000000800 */
[----:B------:R-:W-:Y:S01]  /*c8b0*/  @P0 MOV R5, R47 ;  /* 0x0000002f00050202 */ /* 0x000fe20000000f00 */
[----:B--2---:R-:W-:Y:S02]  /*c8c0*/  FADD.FTZ R45, R14, R45 ;  /* 0x0000002d0e2d7221 */ /* 0x004fe40000010000 */
[----:B------:R-:W-:Y:S01]  /*c8d0*/  @P0 IMAD.X R49, RZ, RZ, R49, P6 ;  /* 0x000000ffff310224 */ /* 0x000fe200030e0631 */
[----:B------:R-:W-:Y:S01]  /*c8e0*/  @P0 IADD3 R42, P6, PT, R42, 0x200, RZ ;  /* 0x000002002a2a0810 */ /* 0x000fe20007fde0ff */
[----:B------:R-:W-:Y:S01]  /*c8f0*/  LDS R23, [R6+0x2a00] ;  /* 0x002a000006177984 */ /* 0x000fe20000000800 */
[----:B------:R-:W-:-:S02]  /*c900*/  FADD.FTZ R0, R0, R33 ;  /* 0x0000002100007221 */ /* 0x000fc40000010000 */
[----:B------:R-:W-:Y:S01]  /*c910*/  @P0 IADD3.X R47, PT, PT, RZ, R47, RZ, P6, !PT ;  /* 0x0000002fff2f0210 */ /* 0x000fe200037fe4ff */
[----:B------:R-:W1:Y:S01]  /*c920*/  LDS R17, [R6+0x1c00] ;  /* 0x001c000006117984 */ /* 0x000e620000000800 */
        /* <DEDUP_REMOVED lines=9> */
[----:B------:R-:W3:Y:S01]  /*c9c0*/  LDS R33, [R6+0x3a00] ;  /* 0x003a000006217984 */ /* 0x000ee20000000800 */
[----:B------:R-:W-:-:S03]  /*c9d0*/  FADD.FTZ R15, R15, R20 ;  /* 0x000000140f0f7221 */ /* 0x000fc60000010000 */
[----:B------:R-:W-:Y:S01]  /*c9e0*/  @P0 STG.E desc[UR8][R4.64], R7 ;  /* 0x0000000704000986 */ /* 0x000fe2000c101908 */
[----:B----4-:R-:W-:Y:S01]  /*c9f0*/  @P4 MOV R2, R48 ;  /* 0x0000003000024202 */ /* 0x010fe20000000f00 */
[----:B------:R-:W-:Y:S02]  /*ca00*/  @P4 IMAD.MOV.U32 R3, RZ, RZ, R49 ;  /* 0x000000ffff034224 */ /* 0x000fe400078e0031 */
[----:B------:R-:W4:Y:S01]  /*ca10*/  LDS R21, [R6+0x2c00] ;  /* 0x002c000006157984 */ /* 0x000f220000000800 */
[----:B------:R-:W-:-:S03]  /*ca20*/  @P4 IADD3 R48, P0, PT, R48, 0x200, RZ ;  /* 0x0000020030304810 */ /* 0x000fc60007f1e0ff */
[----:B------:R-:W4:Y:S01]  /*ca30*/  LDS R7, [R6+0xe00] ;  /* 0x000e000006077984 */ /* 0x000f220000000800 */
[----:B0-----:R-:W-:Y:S01]  /*ca40*/  FADD.FTZ R8, RZ, R8 ;  /* 0x00000008ff087221 */ /* 0x001fe20000010000 */
[----:B------:R-:W-:Y:S02]  /*ca50*/  @P4 IMAD.X R49, RZ, RZ, R49, P0 ;  /* 0x000000ffff314224 */ /* 0x000fe400000e0631 */
[----:B------:R-:W0:Y:S04]  /*ca60*/  LDS R10, [R6+0x1e00] ;  /* 0x001e0000060a7984 */ /* 0x000e280000000800 */
        /* <DEDUP_REMOVED lines=9> */
[----:B------:R-:W-:-:S04]  /*cb00*/  FADD.FTZ R0, R0, R23 ;  /* 0x0000001700007221 */ /* 0x000fc80000010000 */
[----:B------:R-:W-:Y:S01]  /*cb10*/  FADD.FTZ R33, R0, R33 ;  /* 0x0000002100217221 */ /* 0x000fe20000010000 */
[----:B----4-:R-:W-:Y:S01]  /*cb20*/  FADD.FTZ R8, R8, R21 ;  /* 0x0000001508087221 */ /* 0x010fe20000010000 */
[----:B--2---:R-:W-:Y:S01]  /*cb30*/  @P4 MOV R2, R42 ;  /* 0x0000002a00024202 */ /* 0x004fe20000000f00 */
[----:B------:R-:W-:Y:S01]  /*cb40*/  FADD.FTZ R7, RZ, R7 ;  /* 0x00000007ff077221 */ /* 0x000fe20000010000 */
[----:B------:R-:W-:Y:S02]  /*cb50*/  @P4 MOV R3, R47 ;  /* 0x0000002f00034202 */ /* 0x000fe40000000f00 */
[----:B------:R-:W-:Y:S01]  /*cb60*/  @P4 IADD3 R42, P0, PT, R42, 0x200, RZ ;  /* 0x000002002a2a4810 */ /* 0x000fe20007f1e0ff */
[----:B0-----:R-:W-:Y:S02]  /*cb70*/  FADD.FTZ R10, R7, R10 ;  /* 0x0000000a070a7221 */ /* 0x001fe40000010000 */
[----:B------:R0:W-:Y:S02]  /*cb80*/  @P4 STG.E desc[UR8][R2.64], R27 ;  /* 0x0000001b02004986 */ /* 0x0001e4000c101908 */
[----:B------:R-:W-:-:S02]  /*cb90*/  @P4 IMAD.X R47, RZ, RZ, R47, P0 ;  /* 0x000000ffff2f4224 */ /* 0x000fc400000e062f */
[----:B------:R-:W-:Y:S01]  /*cba0*/  FADD.FTZ R10, R10, R25 ;  /* 0x000000190a0a7221 */ /* 0x000fe20000010000 */
[----:B------:R-:W2:Y:S01]  /*cbb0*/  LDS R27, [R6+0x3e00] ;  /* 0x003e0000061b7984 */ /* 0x000ea20000000800 */
[----:B-1----:R-:W-:Y:S01]  /*cbc0*/  FADD.FTZ R35, R8, R35 ;  /* 0x0000002308237221 */ /* 0x002fe20000010000 */
[----:B0-----:R-:W-:Y:S02]  /*cbd0*/  @P3 MOV R2, R48 ;  /* 0x0000003000023202 */ /* 0x001fe40000000f00 */
[----:B------:R-:W-:Y:S02]  /*cbe0*/  @P3 MOV R3, R49 ;  /* 0x0000003100033202 */ /* 0x000fe40000000f00 */
[----:B------:R-:W-:-:S03]  /*cbf0*/  @P3 IADD3 R48, P0, PT, R48, 0x200, RZ ;  /* 0x0000020030303810 */ /* 0x000fc60007f1e0ff */
[----:B------:R0:W-:Y:S02]  /*cc00*/  @P3 STG.E desc[UR8][R2.64], R45 ;  /* 0x0000002d02003986 */ /* 0x0001e4000c101908 */
[----:B------:R-:W-:Y:S01]  /*cc10*/  @P3 IMAD.X R49, RZ, RZ, R49, P0 ;  /* 0x000000ffff313224 */ /* 0x000fe200000e0631 */
[----:B0-----:R-:W-:Y:S02]  /*cc20*/  @P3 MOV R2, R42 ;  /* 0x0000002a00023202 */ /* 0x001fe40000000f00 */
[----:B------:R-:W-:Y:S02]  /*cc30*/  @P3 MOV R3, R47 ;  /* 0x0000002f00033202 */ /* 0x000fe40000000f00 */
[----:B------:R-:W-:-:S03]  /*cc40*/  @P3 IADD3 R42, P4, PT, R42, 0x200, RZ ;  /* 0x000002002a2a3810 */ /* 0x000fc60007f9e0ff */
[----:B------:R0:W-:Y:S01]  /*cc50*/  @P3 STG.E desc[UR8][R2.64], R9 ;  /* 0x0000000902003986 */ /* 0x0001e2000c101908 */
[----:B------:R-:W-:Y:S01]  /*cc60*/  @P3 IADD3.X R47, PT, PT, RZ, R47, RZ, P4, !PT ;  /* 0x0000002fff2f3210 */ /* 0x000fe200027fe4ff */
[----:B--2---:R-:W-:Y:S01]  /*cc70*/  FADD.FTZ R27, R10, R27 ;  /* 0x0000001b0a1b7221 */ /* 0x004fe20000010000 */
        /* <DEDUP_REMOVED lines=38> */
.L_x_1491:
        /* <DEDUP_REMOVED lines=8> */
.L_x_1534:
[----:B------:R-:W-:Y:S05]  /*cf60*/  BSYNC B1 ;  /* 0x0000000000017941 */ /* 0x000fea0003800000 */
.L_x_1533:
        /* <DEDUP_REMOVED lines=8> */
.L_x_1535:
[----:B------:R-:W-:Y:S01]  /*cff0*/  FADD.FTZ R152, R152, R219 ;  /* 0x000000db98987221 */ /* 0x000fe20000010000 */
[----:B------:R-:W-:-:S04]  /*d000*/  HFMA2 R220, -RZ, RZ, 0, 1.1920928955078125e-07 ;  /* 0x00000002ffdc7431 */ /* 0x000fc800000001ff */
[----:B------:R-:W-:Y:S01]  /*d010*/  MOV R218, R152 ;  /* 0x0000009800da7202 */ /* 0x000fe20000000f00 */
[----:B------:R-:W-:-:S07]  /*d020*/  IMAD.MOV.U32 R153, RZ, RZ, R217 ;  /* 0x000000ffff997224 */ /* 0x000fce00078e00d9 */
[----:B------:R-:W-:Y:S05]  /*d030*/  WARPSYNC.COLLECTIVE R201, `(.L_x_1536) ;  /* 0x00000000c9087348 */ /* 0x000fea0003c00000 */
[----:B------:R0:W1:Y:S02]  /*d040*/  SHFL.BFLY P0, R217, R218, R220, R221 ;  /* 0x0c0000dcdad97389 */ /* 0x00006400000000dd */
[----:B01----:R-:W-:Y:S05]  /*d050*/  ENDCOLLECTIVE ;  /* 0x000000000000791b */ /* 0x003fea0003800000 */
.L_x_1536:
[----:B------:R-:W-:-:S05]  /*d060*/  FADD.FTZ R153, R153, R216 ;  /* 0x000000d899997221 */ /* 0x000fca0000010000 */
[----:B------:R-:W-:Y:S01]  /*d070*/  MOV R218, R153 ;  /* 0x0000009900da7202 */ /* 0x000fe20000000f00 */
[----:B------:R-:W-:-:S07]  /*d080*/  IMAD.MOV.U32 R155, RZ, RZ, R217 ;  /* 0x000000ffff9b7224 */ /* 0x000fce00078e00d9 */
[----:B------:R-:W-:Y:S05]  /*d090*/  WARPSYNC.COLLECTIVE R201, `(.L_x_1537) ;  /* 0x00000000c9087348 */ /* 0x000fea0003c00000 */
[----:B------:R0:W1:Y:S02]  /*d0a0*/  SHFL.BFLY P0, R217, R218, R220, R221 ;  /* 0x0c0000dcdad97389 */ /* 0x00006400000000dd */
[----:B01----:R-:W-:Y:S05]  /*d0b0*/  ENDCOLLECTIVE ;  /* 0x000000000000791b */ /* 0x003fea0003800000 */
.L_x_1537:
[----:B------:R-:W-:Y:S01]  /*d0c0*/  FADD.FTZ R155, R152, R155 ;  /* 0x0000009b989b7221 */ /* 0x000fe20000010000 */
[----:B------:R-:W-:-:S03]  /*d0d0*/  HFMA2 R220, -RZ, RZ, 0, 2.384185791015625e-07 ;  /* 0x00000004ffdc7431 */ /* 0x000fc600000001ff */
[----:B------:R-:W-:Y:S01]  /*d0e0*/  IMAD.MOV.U32 R218, RZ, RZ, R155 ;  /* 0x000000ffffda7224 */ /* 0x000fe200078e009b */
[----:B------:R-:W-:-:S07]  /*d0f0*/  MOV R154, R217 ;  /* 0x000000d9009a7202 */ /* 0x000fce0000000f00 */
[----:B------:R-:W-:Y:S05]  /*d100*/  WARPSYNC.COLLECTIVE R201, `(.L_x_1538) ;  /* 0x00000000c9087348 */ /* 0x000fea0003c00000 */
[----:B------:R0:W1:Y:S02]  /*d110*/  SHFL.BFLY P0, R217, R218, R220, R221 ;  /* 0x0c0000dcdad97389 */ /* 0x00006400000000dd */
[----:B01----:R-:W-:Y:S05]  /*d120*/  ENDCOLLECTIVE ;  /* 0x000000000000791b */ /* 0x003fea0003800000 */
.L_x_1538:
[----:B------:R-:W-:-:S04]  /*d130*/  FADD.FTZ R154, R153, R154 ;  /* 0x0000009a999a7221 */ /* 0x000fc80000010000 */
[----:B------:R-:W-:Y:S01]  /*d140*/  IMAD.MOV.U32 R218, RZ, RZ, R154 ;  /* 0x000000ffffda7224 */ /* 0x000fe200078e009a */
[----:B------:R-:W-:-:S07]  /*d150*/  MOV R156, R217 ;  /* 0x000000d9009c7202 */ /* 0x000fce0000000f00 */
[----:B------:R-:W-:Y:S05]  /*d160*/  WARPSYNC.COLLECTIVE R201, `(.L_x_1539) ;  /* 0x00000000c9087348 */ /* 0x000fea0003c00000 */
[----:B------:R0:W1:Y:S02]  /*d170*/  SHFL.BFLY P0, R217, R218, R220, R221 ;  /* 0x0c0000dcdad97389 */ /* 0x00006400000000dd */
[----:B01----:R-:W-:Y:S05]  /*d180*/  ENDCOLLECTIVE ;  /* 0x000000000000791b */ /* 0x003fea0003800000 */
.L_x_1539:
[----:B------:R-:W-:-:S05]  /*d190*/  FADD.FTZ R156, R155, R156 ;  /* 0x0000009c9b9c7221 */ /* 0x000fca0000010000 */
[----:B------:R-:W-:Y:S01]  /*d1a0*/  MOV R218, R156 ;  /* 0x0000009c00da7202 */ /* 0x000fe20000000f00 */
[----:B------:R-:W-:Y:S01]  /*d1b0*/  IMAD.MOV.U32 R220, RZ, RZ, 0x8 ;  /* 0x00000008ffdc7424 */ /* 0x000fe200078e00ff */
[----:B------:R-:W-:-:S07]  /*d1c0*/  MOV R157, R217 ;  /* 0x000000d9009d7202 */ /* 0x000fce0000000f00 */
[----:B------:R-:W-:Y:S05]  /*d1d0*/  WARPSYNC.COLLECTIVE R201, `(.L_x_1540) ;  /* 0x00000000c9087348 */ /* 0x000fea0003c00000 */
[----:B------:R0:W1:Y:S02]  /*d1e0*/  SHFL.BFLY P0, R217, R218, R220, R221 ;  /* 0x0c0000dcdad97389 */ /* 0x00006400000000dd */
[----:B01----:R-:W-:Y:S05]  /*d1f0*/  ENDCOLLECTIVE ;  /* 0x000000000000791b */ /* 0x003fea0003800000 */
.L_x_1540:
[----:B------:R-:W-:-:S05]  /*d200*/  FADD.FTZ R157, R154, R157 ;  /* 0x0000009d9a9d7221 */ /* 0x000fca0000010000 */
[----:B------:R-:W-:Y:S02]  /*d210*/  MOV R218, R157 ;  /* 0x0000009d00da7202 */ /* 0x000fe40000000f00 */
[----:B------:R-:W-:-:S07]  /*d220*/  MOV R159, R217 ;  /* 0x000000d9009f7202 */ /* 0x000fce0000000f00 */
[----:B------:R-:W-:Y:S05]  /*d230*/  WARPSYNC.COLLECTIVE R201, `(.L_x_1541) ;  /* 0x00000000c9087348 */ /* 0x000fea0003c00000 */
[----:B------:R0:W1:Y:S02]  /*d240*/  SHFL.BFLY P0, R217, R218, R220, R221 ;  /* 0x0c0000dcdad97389 */ /* 0x00006400000000dd */
[----:B01----:R-:W-:Y:S05]  /*d250*/  ENDCOLLECTIVE ;  /* 0x000000000000791b */ /* 0x003fea0003800000 */
.L_x_1541:
[----:B------:R-:W-:Y:S01]  /*d260*/  FADD.FTZ R159, R156, R159 ;  /* 0x0000009f9c9f7221 */ /* 0x000fe20000010000 */
[----:B------:R-:W-:-:S04]  /*d270*/  HFMA2 R220, -RZ, RZ, 0, 9.5367431640625e-07 ;  /* 0x00000010ffdc7431 */ /* 0x000fc800000001ff */
[----:B------:R-:W-:Y:S01]  /*d280*/  MOV R218, R159 ;  /* 0x0000009f00da7202 */ /* 0x000fe20000000f00 */
[----:B------:R-:W-:-:S07]  /*d290*/  IMAD.MOV.U32 R158, RZ, RZ, R217 ;  /* 0x000000ffff9e7224 */ /* 0x000fce00078e00d9 */
[----:B------:R-:W-:Y:S05]  /*d2a0*/  WARPSYNC.COLLECTIVE R201, `(.L_x_1542) ;  /* 0x00000000c9087348 */ /* 0x000fea0003c00000 */
[----:B------:R0:W1:Y:S02]  /*d2b0*/  SHFL.BFLY P0, R217, R218, R220, R221 ;  /* 0x0c0000dcdad97389 */ /* 0x00006400000000dd */
[----:B01----:R-:W-:Y:S05]  /*d2c0*/  ENDCOLLECTIVE ;  /* 0x000000000000791b */ /* 0x003fea0003800000 */
.L_x_1542:
[----:B------:R-:W-:-:S05]  /*d2d0*/  FADD.FTZ R158, R157, R158 ;  /* 0x0000009e9d9e7221 */ /* 0x000fca0000010000 */
[----:B------:R-:W-:Y:S01]  /*d2e0*/  MOV R218, R158 ;  /* 0x0000009e00da7202 */ /* 0x000fe20000000f00 */
[----:B------:R-:W-:-:S07]  /*d2f0*/  IMAD.MOV.U32 R152, RZ, RZ, R217 ;  /* 0x000000ffff987224 */ /* 0x000fce00078e00d9 */
[----:B------:R-:W-:Y:S05]  /*d300*/  WARPSYNC.COLLECTIVE R201, `(.L_x_1543) ;  /* 0x00000000c9087348 */ /* 0x000fea0003c00000 */
[----:B------:R0:W1:Y:S02]  /*d310*/  SHFL.BFLY P0, R217, R218, R220, R221 ;  /* 0x0c0000dcdad97389 */ /* 0x00006400000000dd */
[----:B01----:R-:W-:Y:S05]  /*d320*/  ENDCOLLECTIVE ;  /* 0x000000000000791b */ /* 0x003fea0003800000 */
.L_x_1543:
[----:B------:R-:W-:Y:S01]  /*d330*/  MOV R153, R217 ;  /* 0x000000d900997202 */ /* 0x000fe20000000f00 */
[----:B------:R-:W-:Y:S06]  /*d340*/  BRA `(.L_x_1544) ;  /* 0xffffff50000c7947 */ /* 0x000fec000383ffff */
.L_x_1545:
        /* <DEDUP_REMOVED lines=11> */
.L_x_6042:


//--------------------- .text._ZN10layer_norm22ln_bwd_finalize_kernelINS_22Kernel_traits_finalizeILj1024Ef13__nv_bfloat16S2_S2_fjLb0ELj1024ELj4ENS_18Kernel_traits_baseILj1024EfS2_S2_S2_fjLj1024EEEEELb0ELb1EEEvNS_9BwdParamsE --------------------------
	.section	.text._ZN10layer_norm22ln_bwd_finalize_kernelINS_22Kernel_traits_finalizeILj1024Ef13__nv_bfloat16S2_S2_fjLb0ELj1024ELj4ENS_18Kernel_traits_baseILj1024EfS2_S2_S2_fjLj1024EEEEELb0ELb1EEEvNS_9BwdParamsE,"ax",@progbits
	.align	128
        .global         _ZN10layer_norm22ln_bwd_finalize_kernelINS_22Kernel_traits_finalizeILj1024Ef13__nv_bfloat16S2_S2_fjLb0ELj1024ELj4ENS_18Kernel_traits_baseILj1024EfS2_S2_S2_fjLj1024EEEEELb0ELb1EEEvNS_9BwdParamsE
        .type           _ZN10layer_norm22ln_bwd_finalize_kernelINS_22Kernel_traits_finalizeILj1024Ef13__nv_bfloat16S2_S2_fjLb0ELj1024ELj4ENS_18Kernel_traits_baseILj1024EfS2_S2_S2_fjLj1024EEEEELb0ELb1EEEvNS_9BwdParamsE,@function
        .size           _ZN10layer_norm22ln_bwd_finalize_kernelINS_22Kernel_traits_finalizeILj1024Ef13__nv_bfloat16S2_S2_fjLb0ELj1024ELj4ENS_18Kernel_traits_baseILj1024EfS2_S2_S2_fjLj1024EEEEELb0ELb1EEEvNS_9BwdParamsE,(.L_x_6043 - _ZN10layer_norm22ln_bwd_finalize_kernelINS_22Kernel_traits_finalizeILj1024Ef13__nv_bfloat16S2_S2_fjLb0ELj1024ELj4ENS_18Kernel_traits_baseILj1024EfS2_S2_S2_fjLj1024EEEEELb0ELb1EEEvNS_9BwdParamsE)
        .other          _ZN10layer_norm22ln_bwd_finalize_kernelINS_22Kernel_traits_finalizeILj1024Ef13__nv_bfloat16S2_S2_fjLb0ELj1024ELj4ENS_18Kernel_traits_baseILj1024EfS2_S2_S2_fjLj1024EEEEELb0ELb1EEEvNS_9BwdParamsE,@"STO_CUDA_ENTRY STV_DEFAULT"
_ZN10layer_norm22ln_bwd_finalize_kernelINS_22Kernel_traits_finalizeILj1024Ef13__nv_bfloat16S2_S2_fjLb0ELj1024ELj4ENS_18Kernel_traits_baseILj1024EfS2_S2_S2_fjLj1024EEEEELb0ELb1EEEvNS_9BwdParamsE:
.text._ZN10layer_norm22ln_bwd_finalize_kernelINS_22Kernel_traits_finalizeILj1024Ef13__nv_bfloat16S2_S2_fjLb0ELj1024ELj4ENS_18Kernel_traits_baseILj1024EfS2_S2_S2_fjLj1024EEEEELb0ELb1EEEvNS_9BwdParamsE:
        /* <DEDUP_REMOVED lines=28> */
[C---:B------:R-:W-:Y:S02]  /*01c0*/  LOP3.LUT R7, R3.reuse, 0x160, RZ, 0xfc, !PT ;  /* 0x0000016003077812 */ /* 0x040fe400078efcff */
        /* <DEDUP_REMOVED lines=10> */
[----:B------:R-:W-:Y:S01]  /*0270*/  LOP3.LUT R21, R3, 0xe0, RZ, 0xfc, !PT ;  /* 0x000000e003157812 */ /* 0x000fe200078efcff */
[-CC-:B0-----:R-:W-:Y:S01]  /*0280*/  IMAD R8, R7, R55.reuse, R0.reuse ;  /* 0x0000003707087224 */ /* 0x181fe200078e0200 */
[----:B------:R-:W-:Y:S01]  /*0290*/  LOP3.LUT R23, R3, 0x40, RZ, 0xfc, !PT ;  /* 0x0000004003177812 */ /* 0x000fe200078efcff */
[-CC-:B------:R-:W-:Y:S01]  /*02a0*/  IMAD R10, R9, R55.reuse, R0.reuse ;  /* 0x00000037090a7224 */ /* 0x180fe200078e0200 */
[----:B------:R-:W-:Y:S01]  /*02b0*/  LOP3.LUT R25, R3, 0x60, RZ, 0xfc, !PT ;  /* 0x0000006003197812 */ /* 0x000fe200078efcff */
[-CC-:B------:R-:W-:Y:S01]  /*02c0*/  IMAD R34, R34, R55.reuse, R0.reuse ;  /* 0x0000003722227224 */ /* 0x180fe200078e0200 */
[----:B------:R-:W-:Y:S01]  /*02d0*/  LOP3.LUT R27, R54, 0xffffff0, RZ, 0xc0, !PT ;  /* 0x0ffffff0361b7812 */ /* 0x000fe200078ec0ff */
[-CC-:B------:R-:W-:Y:S01]  /*02e0*/  IMAD R16, R2, R55.reuse, R0.reuse ;  /* 0x0000003702107224 */ /* 0x180fe200078e0200 */
[----:B------:R-:W-:Y:S01]  /*02f0*/  IADD3 R7, PT, PT, R57, R8, RZ ;  /* 0x0000000839077210 */ /* 0x000fe20007ffe0ff */
[----:B------:R-:W-:-:S02]  /*0300*/  IMAD R4, R4, R55, R0 ;  /* 0x0000003704047224 */ /* 0x000fc400078e0200 */
[----:B------:R-:W-:Y:S02]  /*0310*/  HFMA2 R2, -RZ, RZ, 0, 0 ;  /* 0x00000000ff027431 */ /* 0x000fe400000001ff */
        /* <DEDUP_REMOVED lines=19> */
[----:B------:R-:W-:Y:S01]  /*0450*/  IADD3 R18, PT, PT, R57, R22, RZ ;  /* 0x0000001639127210 */ /* 0x000fe20007ffe0ff */
[----:B------:R-:W-:Y:S01]  /*0460*/  IMAD R0, R3, R55, R0 ;  /* 0x0000003703007224 */ /* 0x000fe200078e0200 */
[----:B------:R-:W-:-:S02]  /*0470*/  IADD3 R13, PT, PT, R57, R24, RZ ;  /* 0x00000018390d7210 */ /* 0x000fc40007ffe0ff */
[C---:B------:R-:W-:Y:S02]  /*0480*/  IADD3 R14, PT, PT, R57.reuse, R26, RZ ;  /* 0x0000001a390e7210 */ /* 0x040fe40007ffe0ff */
[C---:B------:R-:W-:Y:S02]  /*0490*/  IADD3 R15, PT, PT, R57.reuse, R28, RZ ;  /* 0x0000001c390f7210 */ /* 0x040fe40007ffe0ff */
[C---:B------:R-:W-:Y:S02]  /*04a0*/  IADD3 R4, PT, PT, R57.reuse, R30, RZ ;  /* 0x0000001e39047210 */ /* 0x040fe40007ffe0ff */
[C---:B------:R-:W-:Y:S02]  /*04b0*/  IADD3 R17, PT, PT, R57.reuse, R32, RZ ;  /* 0x0000002039117210 */ /* 0x040fe40007ffe0ff */
[----:B------:R-:W-:-:S07]  /*04c0*/  IADD3 R0, PT, PT, R57, R0, RZ ;  /* 0x0000000039007210 */ /* 0x000fce0007ffe0ff */
.L_x_1550:
        /* <DEDUP_REMOVED lines=118> */
.L_x_1549:
[----:B------:R-:W-:Y:S05]  /*0c30*/  BSYNC.RECONVERGENT B1 ;  /* 0x0000000000017941 */ /* 0x000fea0003800200 */
.L_x_1548:
        /* <DEDUP_REMOVED lines=17> */
[----:B------:R-:W-:Y:S01]  /*0d50*/  IMAD.WIDE.U32 R18, R21, 0x4, R6 ;  /* 0x0000000415127825 */ /* 0x000fe200078e0006 */
[----:B------:R0:W3:Y:S03]  /*0d60*/  LDG.E R10, desc[UR6][R14.64] ;  /* 0x000000060e0a7981 */ /* 0x0000e6000c1e1900 */
[--C-:B--2---:R-:W-:Y:S01]  /*0d70*/  IMAD.WIDE.U32 R16, R9, 0x4, R4.reuse ;  /* 0x0000000409107825 */ /* 0x104fe200078e0004 */
[----:B------:R-:W-:Y:S01]  /*0d80*/  LEA R31, R32, R25, 0x5 ;  /* 0x00000019201f7211 */ /* 0x000fe200078e28ff */
[----:B------:R1:W2:Y:S02]  /*0d90*/  LDG.E R9, desc[UR6][R18.64] ;  /* 0x0000000612097981 */ /* 0x0002a4000c1e1900 */
[----:B------:R-:W-:Y:S02]  /*0da0*/  IMAD.WIDE.U32 R20, R21, 0x4, R4 ;  /* 0x0000000415147825 */ /* 0x000fe400078e0004 */
[----:B------:R4:W5:Y:S02]  /*0db0*/  LDG.E R13, desc[UR6][R16.64] ;  /* 0x00000006100d7981 */ /* 0x000964000c1e1900 */
[----:B------:R-:W-:-:S02]  /*0dc0*/  IMAD.WIDE.U32 R22, R25, 0x4, R6 ;  /* 0x0000000419167825 */ /* 0x000fc400078e0006 */
[----:B------:R-:W5:Y:S02]  /*0dd0*/  LDG.E R28, desc[UR6][R20.64] ;  /* 0x00000006141c7981 */ /* 0x000f64000c1e1900 */
[----:B------:R-:W-:Y:S02]  /*0de0*/  IMAD.WIDE.U32 R24, R25, 0x4, R4 ;  /* 0x0000000419187825 */ /* 0x000fe400078e0004 */
[----:B------:R4:W5:Y:S02]  /*0df0*/  LDG.E R12, desc[UR6][R22.64] ;  /* 0x00000006160c7981 */ /* 0x000964000c1e1900 */
[C---:B0-----:R-:W-:Y:S02]  /*0e00*/  IMAD.WIDE.U32 R14, R31.reuse, 0x4, R6 ;  /* 0x000000041f0e7825 */ /* 0x041fe400078e0006 */
[----:B------:R0:W5:Y:S02]  /*0e10*/  LDG.E R30, desc[UR6][R24.64] ;  /* 0x00000006181e7981 */ /* 0x000164000c1e1900 */
[--C-:B-1----:R-:W-:Y:S01]  /*0e20*/  IMAD.WIDE.U32 R18, R31, 0x4, R4.reuse ;  /* 0x000000041f127825 */ /* 0x102fe200078e0004 */
[----:B------:R-:W-:Y:S01]  /*0e30*/  LEA R31, R32, R33, 0x5 ;  /* 0x00000021201f7211 */ /* 0x000fe200078e28ff */
[----:B------:R-:W5:Y:S02]  /*0e40*/  LDG.E R14, desc[UR6][R14.64] ;  /* 0x000000060e0e7981 */ /* 0x000f64000c1e1900 */
[----:B----4-:R-:W-:-:S02]  /*0e50*/  IMAD.WIDE.U32 R16, R33, 0x4, R4 ;  /* 0x0000000421107825 */ /* 0x010fc400078e0004 */
[----:B------:R-:W4:Y:S02]  /*0e60*/  LDG.E R18, desc[UR6][R18.64] ;  /* 0x0000000612127981 */ /* 0x000f24000c1e1900 */
[--C-:B------:R-:W-:Y:S01]  /*0e70*/  IMAD.WIDE.U32 R26, R33, 0x4, R6.reuse ;  /* 0x00000004211a7825 */ /* 0x100fe200078e0006 */
[C---:B------:R-:W-:Y:S01]  /*0e80*/  LEA R33, R32.reuse, R33, 0x6 ;  /* 0x0000002120217211 */ /* 0x040fe200078e30ff */
[----:B------:R-:W4:Y:S02]  /*0e90*/  LDG.E R16, desc[UR6][R16.64] ;  /* 0x0000000610107981 */ /* 0x000f24000c1e1900 */
[C---:B------:R-:W-:Y:S02]  /*0ea0*/  IMAD.WIDE.U32 R22, R31.reuse, 0x4, R6 ;  /* 0x000000041f167825 */ /* 0x040fe400078e0006 */
[----:B------:R1:W4:Y:S02]  /*0eb0*/  LDG.E R11, desc[UR6][R26.64] ;  /* 0x000000061a0b7981 */ /* 0x000324000c1e1900 */
[--C-:B------:R-:W-:Y:S01]  /*0ec0*/  IMAD.WIDE.U32 R20, R31, 0x4, R4.reuse ;  /* 0x000000041f147825 */ /* 0x100fe200078e0004 */
[----:B------:R-:W-:Y:S01]  /*0ed0*/  LEA R31, R32, R33, 0x5 ;  /* 0x00000021201f7211 */ /* 0x000fe200078e28ff */
[----:B------:R-:W4:Y:S02]  /*0ee0*/  LDG.E R22, desc[UR6][R22.64] ;  /* 0x0000000616167981 */ /* 0x000f24000c1e1900 */
[----:B0-----:R-:W-:-:S02]  /*0ef0*/  IMAD.WIDE.U32 R24, R33, 0x4, R4 ;  /* 0x0000000421187825 */ /* 0x001fc400078e0004 */
[----:B------:R-:W4:Y:S02]  /*0f00*/  LDG.E R20, desc[UR6][R20.64] ;  /* 0x0000000614147981 */ /* 0x000f24000c1e1900 */
[--C-:B-1----:R-:W-:Y:S02]  /*0f10*/  IMAD.WIDE.U32 R26, R33, 0x4, R6.reuse ;  /* 0x00000004211a7825 */ /* 0x102fe400078e0006 */
[----:B------:R-:W4:Y:S02]  /*0f20*/  LDG.E R24, desc[UR6][R24.64] ;  /* 0x0000000618187981 */ /* 0x000f24000c1e1900 */
[C---:B------:R-:W-:Y:S02]  /*0f30*/  IMAD.WIDE.U32 R6, R31.reuse, 0x4, R6 ;  /* 0x000000041f067825 */ /* 0x040fe400078e0006 */
[----:B------:R-:W4:Y:S02]  /*0f40*/  LDG.E R26, desc[UR6][R26.64] ;  /* 0x000000061a1a7981 */ /* 0x000f24000c1e1900 */
[----:B------:R-:W-:-:S02]  /*0f50*/  IMAD.WIDE.U32 R4, R31, 0x4, R4 ;  /* 0x000000041f047825 */ /* 0x000fc400078e0004 */
[----:B------:R-:W4:Y:S04]  /*0f60*/  LDG.E R6, desc[UR6][R6.64] ;  /* 0x0000000606067981 */ /* 0x000f28000c1e1900 */
[----:B------:R-:W4:Y:S01]  /*0f70*/  LDG.E R4, desc[UR6][R4.64] ;  /* 0x0000000604047981 */ /* 0x000f22000c1e1900 */
[----:B------:R-:W-:Y:S01]  /*0f80*/  IADD3 R3, PT, PT, R3, 0x100, RZ ;  /* 0x0000010003037810 */ /* 0x000fe20007ffe0ff */
[----:B---3--:R-:W-:-:S04]  /*0f90*/  FADD.FTZ R10, R43, R10 ;  /* 0x0000000a2b0a7221 */ /* 0x008fc80000010000 */
[----:B--2---:R-:W-:Y:S01]  /*0fa0*/  FADD.FTZ R9, R10, R9 ;  /* 0x000000090a097221 */ /* 0x004fe20000010000 */
[----:B-----5:R-:W-:-:S04]  /*0fb0*/  FADD.FTZ R13, R2, R13 ;  /* 0x0000000d020d7221 */ /* 0x020fc80000010000 */
[----:B------:R-:W-:Y:S01]  /*0fc0*/  FADD.FTZ R13, R13, R28 ;  /* 0x0000001c0d0d7221 */ /* 0x000fe20000010000 */
[----:B------:R-:W-:-:S03]  /*0fd0*/  FADD.FTZ R9, R9, R12 ;  /* 0x0000000c09097221 */ /* 0x000fc60000010000 */
[----:B------:R-:W-:Y:S01]  /*0fe0*/  FADD.FTZ R13, R13, R30 ;  /* 0x0000001e0d0d7221 */ /* 0x000fe20000010000 */
[----:B------:R-:W-:-:S03]  /*0ff0*/  FADD.FTZ R14, R9, R14 ;  /* 0x0000000e090e7221 */ /* 0x000fc60000010000 */
[----:B----4-:R-:W-:-:S04]  /*1000*/  FADD.FTZ R13, R13, R18 ;  /* 0x000000120d0d7221 */ /* 0x010fc80000010000 */
        /* <DEDUP_REMOVED lines=8> */
.L_x_1552:
[----:B------:R-:W-:Y:S05]  /*1090*/  BSYNC.RECONVERGENT B1 ;  /* 0x0000000000017941 */ /* 0x000fea0003800200 */
.L_x_1551:
        /* <DEDUP_REMOVED lines=38> */
.L_x_1554:
[----:B------:R-:W-:Y:S05]  /*1300*/  BSYNC.RECONVERGENT B1 ;  /* 0x0000000000017941 */ /* 0x000fea0003800200 */
.L_x_1553:
[----:B------:R-:W-:Y:S05]  /*1310*/  @!P1 BRA `(.L_x_1547) ;  /* 0x0000000000409947 */ /* 0x000fea0003800000 */
[----:B------:R-:W0:Y:S01]  /*1320*/  LDC R14, c[0x0][0x388] ;  /* 0x0000e200ff0e7b82 */ /* 0x000e220000000800 */
[----:B------:R-:W-:-:S07]  /*1330*/  IADD3 R12, PT, PT, -R54, RZ, RZ ;  /* 0x000000ff360c7210 */ /* 0x000fce0007ffe1ff */
[----:B------:R-:W1:Y:S08]  /*1340*/  LDC.64 R8, c[0x0][0x440] ;  /* 0x00011000ff087b82 */ /* 0x000e700000000a00 */
[----:B------:R-:W2:Y:S01]  /*1350*/  LDC.64 R10, c[0x0][0x448] ;  /* 0x00011200ff0a7b82 */ /* 0x000ea20000000a00 */
[----:B0-----:R-:W-:-:S05]  /*1360*/  IMAD R0, R3, R14, R0 ;  /* 0x0000000e03007224 */ /* 0x001fca00078e0200 */
[----:B------:R-:W-:-:S07]  /*1370*/  IADD3 R3, PT, PT, R57, R0, RZ ;  /* 0x0000000039037210 */ /* 0x000fce0007ffe0ff */
.L_x_1555:
        /* <DEDUP_REMOVED lines=10> */
.L_x_1547:
[----:B------:R-:W-:Y:S05]  /*1420*/  BSYNC.RECONVERGENT B0 ;  /* 0x0000000000007941 */ /* 0x000fea0003800200 */
.L_x_1546:
[----:B------:R-:W0:Y:S01]  /*1430*/  S2R R3, SR_TID.X ;  /* 0x0000000000037919 */ /* 0x000e220000002100 */
[----:B------:R-:W1:Y:S01]  /*1440*/  S2UR UR5, SR_CgaCtaId ;  /* 0x00000000000579c3 */ /* 0x000e620000008800 */
[----:B------:R-:W-:Y:S01]  /*1450*/  UMOV UR4, 0x400 ;  /* 0x0000040000047882 */ /* 0x000fe20000000000 */
[C---:B------:R-:W-:Y:S02]  /*1460*/  SHF.L.U32 R5, R57.reuse, 0x7, RZ ;  /* 0x0000000739057819 */ /* 0x040fe400000006ff */
[C---:B------:R-:W-:Y:S02]  /*1470*/  ISETP.NE.AND P1, PT, R57.reuse, RZ, PT ;  /* 0x000000ff3900720c */ /* 0x040fe40003f25270 */
[----:B------:R-:W-:Y:S01]  /*1480*/  ISETP.GT.U32.AND P0, PT, R57, 0xf, PT ;  /* 0x0000000f3900780c */ /* 0x000fe20003f04070 */
[----:B-1----:R-:W-:Y:S01]  /*1490*/  ULEA UR4, UR5, UR4, 0x18 ;  /* 0x0000000405047291 */ /* 0x002fe2000f8ec0ff */
[----:B0-----:R-:W-:-:S04]  /*14a0*/  SHF.R.U32.HI R12, RZ, 0x5, R3 ;  /* 0x00000005ff0c7819 */ /* 0x001fc80000011603 */
[C-C-:B------:R-:W-:Y:S02]  /*14b0*/  LOP3.LUT R0, R12.reuse, 0x1f, R3.reuse, 0x78, !PT ;  /* 0x0000001f0c007812 */ /* 0x140fe400078e7803 */
[----:B------:R-:W-:Y:S02]  /*14c0*/  ISETP.NE.OR P0, PT, R12, 0x1f, P0 ;  /* 0x0000001f0c00780c */ /* 0x000fe40000705670 */
        /* <DEDUP_REMOVED lines=44> */
[----:B-1----:R-:W-:Y:S04]  /*1790*/  STG.E.64 desc[UR6][R6.64], R4 ;  /* 0x0000000406007986 */ /* 0x002fe8000c101b06 */
[----:B--2---:R-:W-:Y:S01]  /*17a0*/  STG.E.64 desc[UR6][R8.64], R2 ;  /* 0x0000000208007986 */ /* 0x004fe2000c101b06 */
[----:B------:R-:W-:Y:S05]  /*17b0*/  EXIT ;  /* 0x000000000000794d */ /* 0x000fea0003800000 */
.L_x_1556:
        /* <DEDUP_REMOVED lines=12> */
.L_x_6043:


//--------------------- .text._ZN10layer_norm40ln_parallel_residual_bwd_finalize_kernelINS_22Kernel_traits_finalizeILj1024Ef13__nv_bfloat16S2_S2_fjLb0ELj1024ELj4ENS_18Kernel_traits_baseILj1024EfS2_S2_S2_fjLj1024EEEEELb1EEEvNS_9BwdParamsE --------------------------
	.section	.text._ZN10layer_norm40ln_parallel_residual_bwd_finalize_kernelINS_22Kernel_traits_finalizeILj1024Ef13__nv_bfloat16S2_S2_fjLb0ELj1024ELj4ENS_18Kernel_traits_baseILj1024EfS2_S2_S2_fjLj1024EEEEELb1EEEvNS_9BwdParamsE,"ax",@progbits
	.align	128
        .global         _ZN10layer_norm40ln_parallel_residual_bwd_finalize_kernelINS_22Kernel_traits_finalizeILj1024Ef13__nv_bfloat16S2_S2_fjLb0ELj1024ELj4ENS_18Kernel_traits_baseILj1024EfS2_S2_S2_fjLj1024EEEEELb1EEEvNS_9BwdParamsE
        .type           _ZN10layer_norm40ln_parallel_residual_bwd_finalize_kernelINS_22Kernel_traits_finalizeILj1024Ef13__nv_bfloat16S2_S2_fjLb0ELj1024ELj4ENS_18Kernel_traits_baseILj1024EfS2_S2_S2_fjLj1024EEEEELb1EEEvNS_9BwdParamsE,@function
        .size           _ZN10layer_norm40ln_parallel_residual_bwd_finalize_kernelINS_22Kernel_traits_finalizeILj1024Ef13__nv_bfloat16S2_S2_fjLb0ELj1024ELj4ENS_18Kernel_traits_baseILj1024EfS2_S2_S2_fjLj1024EEEEELb1EEEvNS_9BwdParamsE,(.L_x_6044 - _ZN10layer_norm40ln_parallel_residual_bwd_finalize_kernelINS_22Kernel_traits_finalizeILj1024Ef13__nv_bfloat16S2_S2_fjLb0ELj1024ELj4ENS_18Kernel_traits_baseILj1024EfS2_S2_S2_fjLj1024EEEEELb1EEEvNS_9BwdParamsE)
        .other          _ZN10layer_norm40ln_parallel_residual_bwd_finalize_kernelINS_22Kernel_traits_finalizeILj1024Ef13__nv_bfloat16S2_S2_fjLb0ELj1024ELj4ENS_18Kernel_traits_baseILj1024EfS2_S2_S2_fjLj1024EEEEELb1EEEvNS_9BwdParamsE,@"STO_CUDA_ENTRY STV_DEFAULT"
_ZN10layer_norm40ln_parallel_residual_bwd_finalize_kernelINS_22Kernel_traits_finalizeILj1024Ef13__nv_bfloat16S2_S2_fjLb0ELj1024ELj4ENS_18Kernel_traits_baseILj1024EfS2_S2_S2_fjLj1024EEEEELb1EEEvNS_9BwdParamsE:
.text._ZN10layer_norm40ln_parallel_residual_bwd_finalize_kernelINS_22Kernel_traits_finalizeILj1024Ef13__nv_bfloat16S2_S2_fjLb0ELj1024ELj4ENS_18Kernel_traits_baseILj1024EfS2_S2_S2_fjLj1024EEEEELb1EEEvNS_9BwdParamsE:
        /* <DEDUP_REMOVED lines=57> */
.L_x_1561:
        /* <DEDUP_REMOVED lines=112> */
.L_x_1560:
[----:B------:R-:W-:Y:S05]  /*0a90*/  BSYNC.RECONVERGENT B1 ;  /* 0x0000000000017941 */ /* 0x000fea0003800200 */
.L_x_1559:
        /* <DEDUP_REMOVED lines=16> */
[----:B-1----:R-:W1:Y:S01]  /*0ba0*/  LDC.64 R14, c[0x0][0x448] ;  /* 0x00011200ff0e7b82 */ /* 0x002e620000000a00 */
[----:B--2---:R-:W-:-:S06]  /*0bb0*/  IMAD.WIDE.U32 R24, R21, 0x4, R16 ;  /* 0x0000000415187825 */ /* 0x004fcc00078e0010 */
[----:B------:R-:W2:Y:S01]  /*0bc0*/  LDG.E R25, desc[UR6][R24.64] ;  /* 0x0000000618197981 */ /* 0x000ea2000c1e1900 */
[----:B-1----:R-:W-:-:S05]  /*0bd0*/  IMAD.WIDE.U32 R28, R21, 0x4, R14 ;  /* 0x00000004151c7825 */ /* 0x002fca00078e000e */
[----:B------:R-:W4:Y:S01]  /*0be0*/  LDG.E R23, desc[UR6][R28.64] ;  /* 0x000000061c177981 */ /* 0x000f22000c1e1900 */
[----:B---3--:R-:W-:Y:S01]  /*0bf0*/  FADD.FTZ R7, R7, R26 ;  /* 0x0000001a07077221 */ /* 0x008fe20000010000 */
[----:B0-----:R-:W-:-:S06]  /*0c00*/  IMAD.WIDE.U32 R26, R21, 0x4, R18 ;  /* 0x00000004151a7825 */ /* 0x001fcc00078e0012 */
[----:B------:R0:W3:Y:S02]  /*0c10*/  LDG.E R26, desc[UR6][R26.64] ;  /* 0x000000061a1a7981 */ /* 0x0000e4000c1e1900 */
[----:B0-----:R-:W-:-:S05]  /*0c20*/  LEA R27, R6, R21, 0x5 ;  /* 0x00000015061b7211 */ /* 0x001fca00078e28ff */
[----:B------:R-:W-:-:S06]  /*0c30*/  IMAD.WIDE.U32 R28, R27, 0x4, R14 ;  /* 0x000000041b1c7825 */ /* 0x000fcc00078e000e */
[----:B------:R-:W5:Y:S01]  /*0c40*/  LDG.E R28, desc[UR6][R28.64] ;  /* 0x000000061c1c7981 */ /* 0x000f62000c1e1900 */
[----:B--2---:R-:W-:Y:S01]  /*0c50*/  FADD.FTZ R10, R10, R25 ;  /* 0x000000190a0a7221 */ /* 0x004fe20000010000 */
[----:B------:R-:W-:-:S04]  /*0c60*/  IMAD.WIDE.U32 R24, R27, 0x4, R12 ;  /* 0x000000041b187825 */ /* 0x000fc800078e000c */
[----:B----4-:R-:W-:Y:S01]  /*0c70*/  FADD.FTZ R23, R22, R23 ;  /* 0x0000001716177221 */ /* 0x010fe20000010000 */
[----:B---3--:R-:W-:Y:S02]  /*0c80*/  FADD.FTZ R22, R20, R26 ;  /* 0x0000001a14167221 */ /* 0x008fe40000010000 */
[----:B------:R-:W2:Y:S01]  /*0c90*/  LDG.E R20, desc[UR6][R24.64] ;  /* 0x0000000618147981 */ /* 0x000ea2000c1e1900 */
[----:B------:R-:W-:Y:S01]  /*0ca0*/  LEA R21, R6, R21, 0x6 ;  /* 0x0000001506157211 */ /* 0x000fe200078e30ff */
[----:B-----5:R-:W-:Y:S01]  /*0cb0*/  FADD.FTZ R23, R23, R28 ;  /* 0x0000001c17177221 */ /* 0x020fe20000010000 */
[----:B------:R-:W-:-:S04]  /*0cc0*/  IMAD.WIDE.U32 R28, R27, 0x4, R16 ;  /* 0x000000041b1c7825 */ /* 0x000fc800078e0010 */
[----:B------:R-:W-:-:S05]  /*0cd0*/  IMAD.WIDE.U32 R26, R27, 0x4, R18 ;  /* 0x000000041b1a7825 */ /* 0x000fca00078e0012 */
[----:B------:R0:W3:Y:S02]  /*0ce0*/  LDG.E R25, desc[UR6][R26.64] ;  /* 0x000000061a197981 */ /* 0x0000e4000c1e1900 */
[----:B0-----:R-:W-:-:S06]  /*0cf0*/  IMAD.WIDE.U32 R26, R21, 0x4, R12 ;  /* 0x00000004151a7825 */ /* 0x001fcc00078e000c */
[----:B------:R-:W4:Y:S01]  /*0d00*/  LDG.E R26, desc[UR6][R26.64] ;  /* 0x000000061a1a7981 */ /* 0x000f22000c1e1900 */
[----:B--2---:R-:W-:-:S03]  /*0d10*/  FADD.FTZ R7, R7, R20 ;  /* 0x0000001407077221 */ /* 0x004fc60000010000 */
[----:B------:R0:W2:Y:S02]  /*0d20*/  LDG.E R20, desc[UR6][R28.64] ;  /* 0x000000061c147981 */ /* 0x0000a4000c1e1900 */
[----:B0-----:R-:W-:-:S04]  /*0d30*/  IMAD.WIDE.U32 R28, R21, 0x4, R14 ;  /* 0x00000004151c7825 */ /* 0x001fc800078e000e */
[----:B---3--:R-:W-:Y:S01]  /*0d40*/  FADD.FTZ R22, R22, R25 ;  /* 0x0000001916167221 */ /* 0x008fe20000010000 */
[----:B------:R-:W-:Y:S02]  /*0d50*/  LEA R25, R6, R21, 0x5 ;  /* 0x0000001506197211 */ /* 0x000fe400078e28ff */
[----:B------:R-:W3:Y:S03]  /*0d60*/  LDG.E R6, desc[UR6][R28.64] ;  /* 0x000000061c067981 */ /* 0x000ee6000c1e1900 */
[----:B------:R-:W-:-:S04]  /*0d70*/  IMAD.WIDE.U32 R12, R25, 0x4, R12 ;  /* 0x00000004190c7825 */ /* 0x000fc800078e000c */
[----:B------:R-:W-:Y:S02]  /*0d80*/  IMAD.WIDE.U32 R14, R25, 0x4, R14 ;  /* 0x00000004190e7825 */ /* 0x000fe400078e000e */
[----:B------:R-:W5:Y:S04]  /*0d90*/  LDG.E R13, desc[UR6][R12.64] ;  /* 0x000000060c0d7981 */ /* 0x000f68000c1e1900 */
[----:B------:R-:W5:Y:S01]  /*0da0*/  LDG.E R15, desc[UR6][R14.64] ;  /* 0x000000060e0f7981 */ /* 0x000f62000c1e1900 */
[----:B--2---:R-:W-:Y:S01]  /*0db0*/  FADD.FTZ R24, R10, R20 ;  /* 0x000000140a187221 */ /* 0x004fe20000010000 */
[----:B----4-:R-:W-:Y:S01]  /*0dc0*/  FADD.FTZ R10, R7, R26 ;  /* 0x0000001a070a7221 */ /* 0x010fe20000010000 */
[----:B------:R-:W-:-:S04]  /*0dd0*/  IMAD.WIDE.U32 R26, R21, 0x4, R16 ;  /* 0x00000004151a7825 */ /* 0x000fc800078e0010 */
[----:B------:R-:W-:Y:S01]  /*0de0*/  IMAD.WIDE.U32 R20, R21, 0x4, R18 ;  /* 0x0000000415147825 */ /* 0x000fe200078e0012 */
[----:B------:R-:W2:Y:S03]  /*0df0*/  LDG.E R7, desc[UR6][R26.64] ;  /* 0x000000061a077981 */ /* 0x000ea6000c1e1900 */
[C---:B------:R-:W-:Y:S02]  /*0e00*/  IMAD.WIDE.U32 R16, R25.reuse, 0x4, R16 ;  /* 0x0000000419107825 */ /* 0x040fe400078e0010 */
[----:B------:R-:W4:Y:S02]  /*0e10*/  LDG.E R21, desc[UR6][R20.64] ;  /* 0x0000000614157981 */ /* 0x000f24000c1e1900 */
[----:B------:R-:W-:Y:S02]  /*0e20*/  IMAD.WIDE.U32 R18, R25, 0x4, R18 ;  /* 0x0000000419127825 */ /* 0x000fe400078e0012 */
[----:B------:R-:W4:Y:S04]  /*0e30*/  LDG.E R17, desc[UR6][R16.64] ;  /* 0x0000000610117981 */ /* 0x000f28000c1e1900 */
[----:B------:R-:W4:Y:S01]  /*0e40*/  LDG.E R18, desc[UR6][R18.64] ;  /* 0x0000000612127981 */ /* 0x000f22000c1e1900 */
[----:B------:R-:W-:Y:S01]  /*0e50*/  IADD3 R8, PT, PT, R8, 0x80, RZ ;  /* 0x0000008008087810 */ /* 0x000fe20007ffe0ff */
[----:B---3--:R-:W-:Y:S01]  /*0e60*/  FADD.FTZ R6, R23, R6 ;  /* 0x0000000617067221 */ /* 0x008fe20000010000 */
[----:B--2---:R-:W-:Y:S01]  /*0e70*/  FADD.FTZ R24, R24, R7 ;  /* 0x0000000718187221 */ /* 0x004fe20000010000 */
[----:B-----5:R-:W-:Y:S01]  /*0e80*/  FADD.FTZ R7, R10, R13 ;  /* 0x0000000d0a077221 */ /* 0x020fe20000010000 */
[----:B----4-:R-:W-:Y:S01]  /*0e90*/  FADD.FTZ R23, R22, R21 ;  /* 0x0000001516177221 */ /* 0x010fe20000010000 */
[----:B------:R-:W-:Y:S01]  /*0ea0*/  FADD.FTZ R22, R6, R15 ;  /* 0x0000000f06167221 */ /* 0x000fe20000010000 */
[----:B------:R-:W-:-:S02]  /*0eb0*/  FADD.FTZ R10, R24, R17 ;  /* 0x00000011180a7221 */ /* 0x000fc40000010000 */
[----:B------:R-:W-:-:S07]  /*0ec0*/  FADD.FTZ R20, R23, R18 ;  /* 0x0000001217147221 */ /* 0x000fce0000010000 */
.L_x_1563:
[----:B------:R-:W-:Y:S05]  /*0ed0*/  BSYNC.RECONVERGENT B1 ;  /* 0x0000000000017941 */ /* 0x000fea0003800200 */
.L_x_1562:
        /* <DEDUP_REMOVED lines=13> */
[----:B------:R2:W4:Y:S01]  /*0fb0*/  LDG.E R4, desc[UR6][R12.64] ;  /* 0x000000060c047981 */ /* 0x000522000c1e1900 */
[----:B------:R-:W-:-:S06]  /*0fc0*/  IMAD.WIDE.U32 R14, R9, 0x4, R14 ;  /* 0x00000004090e7825 */ /* 0x000fcc00078e000e */
[----:B------:R-:W5:Y:S01]  /*0fd0*/  LDG.E R15, desc[UR6][R14.64] ;  /* 0x000000060e0f7981 */ /* 0x000f62000c1e1900 */
[----:B--2---:R-:W-:-:S04]  /*0fe0*/  IMAD.WIDE.U32 R12, R6, 0x4, R24 ;  /* 0x00000004060c7825 */ /* 0x004fc800078e0018 */
[C---:B---3--:R-:W-:Y:S02]  /*0ff0*/  IMAD.WIDE.U32 R28, R6.reuse, 0x4, R16 ;  /* 0x00000004061c7825 */ /* 0x048fe400078e0010 */
[----:B------:R-:W2:Y:S02]  /*1000*/  LDG.E R13, desc[UR6][R12.64] ;  /* 0x000000060c0d7981 */ /* 0x000ea4000c1e1900 */
[----:B0-----:R-:W-:Y:S02]  /*1010*/  IMAD.WIDE.U32 R26, R6, 0x4, R18 ;  /* 0x00000004061a7825 */ /* 0x001fe400078e0012 */
[----:B------:R-:W3:Y:S02]  /*1020*/  LDG.E R21, desc[UR6][R28.64] ;  /* 0x000000061c157981 */ /* 0x000ee4000c1e1900 */
[C---:B------:R-:W-:Y:S02]  /*1030*/  IMAD.WIDE.U32 R16, R9.reuse, 0x4, R16 ;  /* 0x0000000409107825 */ /* 0x040fe400078e0010 */
[----:B------:R-:W3:Y:S02]  /*1040*/  LDG.E R23, desc[UR6][R26.64] ;  /* 0x000000061a177981 */ /* 0x000ee4000c1e1900 */
[----:B------:R-:W-:-:S02]  /*1050*/  IMAD.WIDE.U32 R18, R9, 0x4, R18 ;  /* 0x0000000409127825 */ /* 0x000fc400078e0012 */
[----:B------:R-:W3:Y:S02]  /*1060*/  LDG.E R16, desc[UR6][R16.64] ;  /* 0x0000000610107981 */ /* 0x000ee4000c1e1900 */
[----:B------:R-:W-:Y:S02]  /*1070*/  IMAD.WIDE.U32 R24, R9, 0x4, R24 ;  /* 0x0000000409187825 */ /* 0x000fe400078e0018 */
[----:B------:R-:W3:Y:S04]  /*1080*/  LDG.E R19, desc[UR6][R18.64] ;  /* 0x0000000612137981 */ /* 0x000ee8000c1e1900 */
[----:B------:R-:W3:Y:S01]  /*1090*/  LDG.E R25, desc[UR6][R24.64] ;  /* 0x0000000618197981 */ /* 0x000ee2000c1e1900 */
[----:B------:R-:W-:Y:S01]  /*10a0*/  IADD3 R8, PT, PT, R8, 0x40, RZ ;  /* 0x0000004008087810 */ /* 0x000fe20007ffe0ff */
[----:B----4-:R-:W-:-:S04]  /*10b0*/  FADD.FTZ R4, R7, R4 ;  /* 0x0000000407047221 */ /* 0x010fc80000010000 */
[----:B-----5:R-:W-:Y:S01]  /*10c0*/  FADD.FTZ R7, R4, R15 ;  /* 0x0000000f04077221 */ /* 0x020fe20000010000 */
[----:B--2---:R-:W-:Y:S01]  /*10d0*/  FADD.FTZ R20, R20, R13 ;  /* 0x0000000d14147221 */ /* 0x004fe20000010000 */
[----:B---3--:R-:W-:Y:S01]  /*10e0*/  FADD.FTZ R21, R22, R21 ;  /* 0x0000001516157221 */ /* 0x008fe20000010000 */
[----:B------:R-:W-:-:S03]  /*10f0*/  FADD.FTZ R10, R10, R23 ;  /* 0x000000170a0a7221 */ /* 0x000fc60000010000 */
[----:B------:R-:W-:Y:S01]  /*1100*/  FADD.FTZ R22, R21, R16 ;  /* 0x0000001015167221 */ /* 0x000fe20000010000 */
[----:B------:R-:W-:Y:S01]  /*1110*/  FADD.FTZ R10, R10, R19 ;  /* 0x000000130a0a7221 */ /* 0x000fe20000010000 */
[----:B------:R-:W-:-:S07]  /*1120*/  FADD.FTZ R20, R20, R25 ;  /* 0x0000001914147221 */ /* 0x000fce0000010000 */
.L_x_1565:
[----:B------:R-:W-:Y:S05]  /*1130*/  BSYNC.RECONVERGENT B1 ;  /* 0x0000000000017941 */ /* 0x000fea0003800200 */
.L_x_1564:
        /* <DEDUP_REMOVED lines=19> */
.L_x_1558:
[----:B------:R-:W-:Y:S05]  /*1270*/  BSYNC.RECONVERGENT B0 ;  /* 0x0000000000007941 */ /* 0x000fea0003800200 */
.L_x_1557:
        /* <DEDUP_REMOVED lines=68> */
[----:B------:R-:W-:Y:S01]  /*16c0*/  LEA R20, R5, UR4, 0x3 ;  /* 0x0000000405147c11 */ /* 0x000fe2000f8e18ff */
[----:B------:R-:W1:Y:S01]  /*16d0*/  LDC.64 R16, c[0x0][0x488] ;  /* 0x00012200ff107b82 */ /* 0x000e620000000a00 */
[----:B------:R-:W-:-:S03]  /*16e0*/  SHF.L.U32 R0, R0, 0x4, RZ ;  /* 0x0000000400007819 */ /* 0x000fc600000006ff */
[----:B------:R-:W2:Y:S01]  /*16f0*/  LDS.64 R10, [R20+0x4000] ;  /* 0x00400000140a7984 */ /* 0x000ea20000000a00 */
[----:B------:R-:W-:-:S03]  /*1700*/  LOP3.LUT R0, R0, 0x7ffffff0, RZ, 0xc0, !PT ;  /* 0x7ffffff000007812 */ /* 0x000fc600078ec0ff */
[----:B0-----:R-:W0:Y:S01]  /*1710*/  LDS.64 R8, [R20+0x4080] ;  /* 0x0040800014087984 */ /* 0x001e220000000a00 */
[----:B------:R-:W3:Y:S01]  /*1720*/  LDC.64 R18, c[0x0][0x480] ;  /* 0x00012000ff127b82 */ /* 0x000ee20000000a00 */
[----:B------:R-:W-:Y:S02]  /*1730*/  IADD3 R21, PT, PT, R5, R0, RZ ;  /* 0x0000000005157210 */ /* 0x000fe40007ffe0ff */
[----:B------:R-:W4:Y:S04]  /*1740*/  LDS.64 R6, [R20+0x4100] ;  /* 0x0041000014067984 */ /* 0x000f280000000a00 */
[----:B------:R-:W5:Y:S01]  /*1750*/  LDS.64 R2, [R20+0x4180] ;  /* 0x0041800014027984 */ /* 0x000f620000000a00 */
[----:B------:R-:W2:Y:S01]  /*1760*/  LDC.64 R14, c[0x0][0x498] ;  /* 0x00012600ff0e7b82 */ /* 0x000ea20000000a00 */
[----:B-1----:R-:W-:-:S07]  /*1770*/  IMAD.WIDE.U32 R4, R21, 0x8, R16 ;  /* 0x0000000815047825 */ /* 0x002fce00078e0010 */
[----:B------:R-:W1:Y:S01]  /*1780*/  LDC.64 R12, c[0x0][0x490] ;  /* 0x00012400ff0c7b82 */ /* 0x000e620000000a00 */
[----:B---3--:R-:W-:-:S04]  /*1790*/  IMAD.WIDE.U32 R16, R21, 0x8, R18 ;  /* 0x0000000815107825 */ /* 0x008fc800078e0012 */
[C---:B--2---:R-:W-:Y:S01]  /*17a0*/  IMAD.WIDE.U32 R14, R21.reuse, 0x8, R14 ;  /* 0x00000008150e7825 */ /* 0x044fe200078e000e */
[----:B------:R-:W-:Y:S04]  /*17b0*/  STG.E.64 desc[UR6][R4.64], R10 ;  /* 0x0000000a04007986 */ /* 0x000fe8000c101b06 */
[----:B0-----:R-:W-:Y:S01]  /*17c0*/  STG.E.64 desc[UR6][R16.64], R8 ;  /* 0x0000000810007986 */ /* 0x001fe2000c101b06 */
[----:B-1----:R-:W-:-:S03]  /*17d0*/  IMAD.WIDE.U32 R12, R21, 0x8, R12 ;  /* 0x00000008150c7825 */ /* 0x002fc600078e000c */
[----:B----4-:R-:W-:Y:S04]  /*17e0*/  STG.E.64 desc[UR6][R14.64], R6 ;  /* 0x000000060e007986 */ /* 0x010fe8000c101b06 */
[----:B-----5:R-:W-:Y:S01]  /*17f0*/  STG.E.64 desc[UR6][R12.64], R2 ;  /* 0x000000020c007986 */ /* 0x020fe2000c101b06 */
[----:B------:R-:W-:Y:S05]  /*1800*/  EXIT ;  /* 0x000000000000794d */ /* 0x000fea0003800000 */
.L_x_1566:
        /* <DEDUP_REMOVED lines=15> */
.L_x_6044:


//--------------------- .text._ZN10layer_norm31ln_parallel_residual_bwd_kernelINS_13Kernel_traitsIf13__nv_bfloat16S2_S2_fjLj1024ELj1ELj4ELj1ELj16ENS_18Kernel_traits_baseILj1024EfS2_S2_S2_fjLj128EEEEELb1ELb1ELb1EEEvNS_9BwdParamsE --------------------------
	.section	.text._ZN10layer_norm31ln_parallel_residual_bwd_kernelINS_13Kernel_traitsIf13__nv_bfloat16S2_S2_fjLj1024ELj1ELj4ELj1ELj16ENS_18Kernel_traits_baseILj1024EfS2_S2_S2_fjLj128EEEEELb1ELb1ELb1EEEvNS_9BwdParamsE,"ax",@progbits
	.align	128
        .global         _ZN10layer_norm31ln_parallel_residual_bwd_kernelINS_13Kernel_traitsIf13__nv_bfloat16S2_S2_fjLj1024ELj1ELj4ELj1ELj16ENS_18Kernel_traits_baseILj1024EfS2_S2_S2_fjLj128EEEEELb1ELb1ELb1EEEvNS_9BwdParamsE
        .type           _ZN10layer_norm31ln_parallel_residual_bwd_kernelINS_13Kernel_traitsIf13__nv_bfloat16S2_S2_fjLj1024ELj1ELj4ELj1ELj16ENS_18Kernel_traits_baseILj1024EfS2_S2_S2_fjLj128EEEEELb1ELb1ELb1EEEvNS_9BwdParamsE,@function
        .size           _ZN10layer_norm31ln_parallel_residual_bwd_kernelINS_13Kernel_traitsIf13__nv_bfloat16S2_S2_fjLj1024ELj1ELj4ELj1ELj16ENS_18Kernel_traits_baseILj1024EfS2_S2_S2_fjLj128EEEEELb1ELb1ELb1EEEvNS_9BwdParamsE,(.L_x_6045 - _ZN10layer_norm31ln_parallel_residual_bwd_kernelINS_13Kernel_traitsIf13__nv_bfloat16S2_S2_fjLj1024ELj1ELj4ELj1ELj16ENS_18Kernel_traits_baseILj1024EfS2_S2_S2_fjLj128EEEEELb1ELb1ELb1EEEvNS_9BwdParamsE)
        .other          _ZN10layer_norm31ln_parallel_residual_bwd_kernelINS_13Kernel_traitsIf13__nv_bfloat16S2_S2_fjLj1024ELj1ELj4ELj1ELj16ENS_18Kernel_traits_baseILj1024EfS2_S2_S2_fjLj128EEEEELb1ELb1ELb1EEEvNS_9BwdParamsE,@"STO_CUDA_ENTRY STV_DEFAULT"
_ZN10layer_norm31ln_parallel_residual_bwd_kernelINS_13Kernel_traitsIf13__nv_bfloat16S2_S2_fjLj1024ELj1ELj4ELj1ELj16ENS_18Kernel_traits_baseILj1024EfS2_S2_S2_fjLj128EEEEELb1ELb1ELb1EEEvNS_9BwdParamsE:
.text._ZN10layer_norm31ln_parallel_residual_bwd_kernelINS_13Kernel_traitsIf13__nv_bfloat16S2_S2_fjLj1024ELj1ELj4ELj1ELj16ENS_18Kernel_traits_baseILj1024EfS2_S2_S2_fjLj128EEEEELb1ELb1ELb1EEEvNS_9BwdParamsE:
        /* <DEDUP_REMOVED lines=54> */
[----:B------:R0:W5:Y:S04]  /*0360*/  LDG.E.128 R32, desc[UR12][R2.64] ;  /* 0x0000000c02207981 */ /* 0x000168000c1e1d00 */
[----:B------:R0:W5:Y:S04]  /*0370*/  LDG.E.128 R28, desc[UR12][R2.64+0x10] ;  /* 0x0000100c021c7981 */ /* 0x000168000c1e1d00 */
[----:B------:R0:W5:Y:S04]  /*0380*/  LDG.E.128 R24, desc[UR12][R2.64+0x400] ;  /* 0x0004000c02187981 */ /* 0x000168000c1e1d00 */
[----:B------:R0:W5:Y:S04]  /*0390*/  LDG.E.128 R20, desc[UR12][R2.64+0x410] ;  /* 0x0004100c02147981 */ /* 0x000168000c1e1d00 */
[----:B------:R0:W5:Y:S04]  /*03a0*/  LDG.E.128 R16, desc[UR12][R2.64+0x800] ;  /* 0x0008000c02107981 */ /* 0x000168000c1e1d00 */
[----:B------:R0:W5:Y:S04]  /*03b0*/  LDG.E.128 R12, desc[UR12][R2.64+0x810] ;  /* 0x0008100c020c7981 */ /* 0x000168000c1e1d00 */
[----:B------:R0:W5:Y:S04]  /*03c0*/  LDG.E.128 R8, desc[UR12][R2.64+0xc00] ;  /* 0x000c000c02087981 */ /* 0x000168000c1e1d00 */
        /* <DEDUP_REMOVED lines=35> */
[----:B--2---:R-:W-:Y:S02]  /*0600*/  ISETP.NE.AND P3, PT, R174, RZ, PT ;  /* 0x000000ffae00720c */ /* 0x004fe40003f65270 */
[----:B------:R-:W-:-:S02]  /*0610*/  CS2R R106, SRZ ;  /* 0x00000000006a7805 */ /* 0x000fc4000001ff00 */
[----:B------:R-:W-:Y:S02]  /*0620*/  PLOP3.LUT P4, PT, PT, PT, UP0, 0x80, 0x8 ;  /* 0x000000000008781c */ /* 0x000fe40003f8f008 */
[----:B0-----:R-:W-:-:S11]  /*0630*/  MOV R175, RZ ;  /* 0x000000ff00af7202 */ /* 0x001fd60000000f00 */
.L_x_1603:
        /* <DEDUP_REMOVED lines=10> */
[C---:B------:R-:W-:Y:S02]  /*06e0*/  VIADD R181, R183.reuse, 0x20 ;  /* 0x00000020b7b57836 */ /* 0x040fe40000000000 */
[----:B-1----:R-:W-:Y:S01]  /*06f0*/  IMAD.WIDE.U32 R80, R183, 0x10, R72 ;  /* 0x00000010b7507825 */ /* 0x002fe200078e0048 */
[----:B------:R-:W-:-:S03]  /*0700*/  ISETP.NE.U32.AND P0, PT, RZ, UR18, PT ;  /* 0x00000012ff007c0c */ /* 0x000fc6000bf05070 */
[----:B------:R-:W1:Y:S01]  /*0710*/  @P4 LDC.64 R98, c[0x0][0x438] ;  /* 0x00010e00ff624b82 */ /* 0x000e620000000a00 */
[----:B------:R-:W-:Y:S01]  /*0720*/  IMAD.WIDE.U32 R84, R181, 0x10, R68 ;  /* 0x00000010b5547825 */ /* 0x000fe200078e0044 */
[----:B------:R-:W4:Y:S05]  /*0730*/  LDG.E.128 R80, desc[UR12][R80.64] ;  /* 0x0000000c50507981 */ /* 0x000f2a000c1e1d00 */
[----:B------:R-:W4:Y:S01]  /*0740*/  LDG.E.128 R84, desc[UR12][R84.64] ;  /* 0x0000000c54547981 */ /* 0x000f22000c1e1d00 */
[----:B------:R-:W-:Y:S01]  /*0750*/  IADD3 R179, PT, PT, R183, 0x40, RZ ;  /* 0x00000040b7b37810 */ /* 0x000fe20007ffe0ff */
[----:B------:R-:W-:Y:S01]  /*0760*/  IMAD.WIDE.U32 R56, R181, 0x10, R72 ;  /* 0x00000010b5387825 */ /* 0x000fe200078e0048 */
[----:B------:R-:W-:-:S03]  /*0770*/  IADD3 R173, PT, PT, R183, 0x60, RZ ;  /* 0x00000060b7ad7810 */ /* 0x000fc60007ffe0ff */
[C---:B------:R-:W-:Y:S02]  /*0780*/  IMAD.WIDE.U32 R60, R179.reuse, 0x10, R68 ;  /* 0x00000010b33c7825 */ /* 0x040fe400078e0044 */
[----:B------:R-:W4:Y:S02]  /*0790*/  LDG.E.128 R56, desc[UR12][R56.64] ;  /* 0x0000000c38387981 */ /* 0x000f24000c1e1d00 */
[----:B--2---:R-:W-:Y:S02]  /*07a0*/  IMAD.WIDE R94, R176, 0x4, R94 ;  /* 0x00000004b05e7825 */ /* 0x004fe400078e025e */
[----:B------:R-:W2:Y:S02]  /*07b0*/  LDG.E.128 R60, desc[UR12][R60.64] ;  /* 0x0000000c3c3c7981 */ /* 0x000ea4000c1e1d00 */
[----:B------:R-:W-:Y:S02]  /*07c0*/  IMAD.WIDE.U32 R64, R179, 0x10, R72 ;  /* 0x00000010b3407825 */ /* 0x000fe400078e0048 */
[----:B------:R0:W2:Y:S02]  /*07d0*/  LDG.E R0, desc[UR12][R94.64] ;  /* 0x0000000c5e007981 */ /* 0x0000a4000c1e1900 */
[----:B------:R-:W-:-:S02]  /*07e0*/  IMAD.WIDE.U32 R68, R173, 0x10, R68 ;  /* 0x00000010ad447825 */ /* 0x000fc400078e0044 */
[----:B------:R-:W2:Y:S04]  /*07f0*/  LDG.E.128 R64, desc[UR12][R64.64] ;  /* 0x0000000c40407981 */ /* 0x000ea8000c1e1d00 */
[----:B------:R-:W2:Y:S01]  /*0800*/  LDG.E.128 R68, desc[UR12][R68.64] ;  /* 0x0000000c44447981 */ /* 0x000ea2000c1e1d00 */
[----:B0-----:R-:W-:Y:S01]  /*0810*/  IMAD.WIDE R96, R176, 0x4, R96 ;  /* 0x00000004b0607825 */ /* 0x001fe200078e0260 */
[----:B------:R-:W-:Y:S01]  /*0820*/  ISETP.NE.AND.EX P0, PT, RZ, UR19, PT, P0 ;  /* 0x00000013ff007c0c */ /* 0x000fe2000bf05300 */
[----:B------:R-:W0:Y:S02]  /*0830*/  @P4 LDC.64 R94, c[0x0][0x438] ;  /* 0x00010e00ff5e4b82 */ /* 0x000e240000000a00 */
[----:B------:R-:W-:Y:S01]  /*0840*/  IMAD.WIDE.U32 R72, R173, 0x10, R72 ;  /* 0x00000010ad487825 */ /* 0x000fe200078e0048 */
[----:B------:R1:W2:Y:S05]  /*0850*/  LDG.E R178, desc[UR12][R96.64] ;  /* 0x0000000c60b27981 */ /* 0x0002aa000c1e1900 */
[----:B------:R-:W2:Y:S04]  /*0860*/  LDG.E.128 R72, desc[UR12][R72.64] ;  /* 0x0000000c48487981 */ /* 0x000ea8000c1e1d00 */
[----:B------:R-:W1:Y:S08]  /*0870*/  @P0 LDC.64 R184, c[0x0][0x3b8] ;  /* 0x0000ee00ffb80b82 */ /* 0x000e700000000a00 */
[----:B------:R-:W0:Y:S08]  /*0880*/  @P0 LDC.64 R100, c[0x0][0x3b8] ;  /* 0x0000ee00ff640b82 */ /* 0x000e300000000a00 */
[----:B------:R-:W0:Y:S01]  /*0890*/  @P0 LDC.64 R102, c[0x0][0x3b8] ;  /* 0x0000ee00ff660b82 */ /* 0x000e220000000a00 */
[----:B-1----:R-:W-:-:S07]  /*08a0*/  @P0 IMAD.WIDE.U32 R184, R183, 0x8, R184 ;  /* 0x00000008b7b80825 */ /* 0x002fce00078e00b8 */
[----:B------:R-:W1:Y:S01]  /*08b0*/  @P0 LDC.64 R104, c[0x0][0x3b8] ;  /* 0x0000ee00ff680b82 */ /* 0x000e620000000a00 */
[----:B-----5:R3:W5:Y:S01]  /*08c0*/  @P0 LDG.E.64 R92, desc[UR12][R184.64] ;  /* 0x0000000cb85c0981 */ /* 0x020762000c1e1b00 */
[----:B0-----:R-:W-:-:S06]  /*08d0*/  @P0 IMAD.WIDE.U32 R100, R181, 0x8, R100 ;  /* 0x00000008b5640825 */ /* 0x001fcc00078e0064 */
[----:B------:R-:W0:Y:S01]  /*08e0*/  @P4 LDC.64 R96, c[0x0][0x438] ;  /* 0x00010e00ff604b82 */ /* 0x000e220000000a00 */
[----:B------:R-:W5:Y:S01]  /*08f0*/  @P0 LDG.E.64 R90, desc[UR12][R100.64] ;  /* 0x0000000c645a0981 */ /* 0x000f62000c1e1b00 */
[----:B------:R-:W-:-:S05]  /*0900*/  @P0 IMAD.WIDE.U32 R102, R179, 0x8, R102 ;  /* 0x00000008b3660825 */ /* 0x000fca00078e0066 */
[----:B------:R4:W5:Y:S01]  /*0910*/  @P0 LDG.E.64 R88, desc[UR12][R102.64] ;  /* 0x0000000c66580981 */ /* 0x000962000c1e1b00 */
[----:B-1----:R-:W-:-:S05]  /*0920*/  @P0 IMAD.WIDE.U32 R104, R173, 0x8, R104 ;  /* 0x00000008ad680825 */ /* 0x002fca00078e0068 */
[----:B------:R1:W5:Y:S01]  /*0930*/  @P0 LDG.E.64 R2, desc[UR12][R104.64] ;  /* 0x0000000c68020981 */ /* 0x000362000c1e1b00 */
[----:B------:R-:W-:-:S04]  /*0940*/  @P4 IMAD.WIDE.U32 R98, R181, 0x10, R98 ;  /* 0x00000010b5624825 */ /* 0x000fc800078e0062 */
[----:B0-----:R-:W-:Y:S01]  /*0950*/  @P4 IMAD.WIDE.U32 R96, R179, 0x10, R96 ;  /* 0x00000010b3604825 */ /* 0x001fe200078e0060 */
[----:B------:R0:W5:Y:S01]  /*0960*/  @P4 LDG.E.128 R36, desc[UR12][R98.64] ;  /* 0x0000000c62244981 */ /* 0x000162000c1e1d00 */
[C---:B---3--:R-:W-:Y:S02]  /*0970*/  PRMT R188, R78.reuse, 0x7632, R188 ;  /* 0x000076324ebc7816 */ /* 0x048fe400000000bc */
[C---:B------:R-:W-:Y:S01]  /*0980*/  IMAD.U32 R184, R79.reuse, 0x10000, RZ ;  /* 0x000100004fb87824 */ /* 0x040fe200078e00ff */
[----:B------:R-:W-:Y:S01]  /*0990*/  SHF.L.U32 R194, R78, 0x10, RZ ;  /* 0x000000104ec27819 */ /* 0x000fe200000006ff */
[C---:B------:R-:W-:Y:S01]  /*09a0*/  IMAD.U32 R200, R76.reuse, 0x10000, RZ ;  /* 0x000100004cc87824 */ /* 0x040fe200078e00ff */
[----:B------:R-:W-:Y:S02]  /*09b0*/  PRMT R189, R79, 0x7632, R189 ;  /* 0x000076324fbd7816 */ /* 0x000fe400000000bd */
[----:B------:R-:W-:Y:S01]  /*09c0*/  PRMT R195, R76, 0x7632, R195 ;  /* 0x000076324cc37816 */ /* 0x000fe200000000c3 */
[----:B------:R-:W3:Y:S01]  /*09d0*/  @P4 LDC.64 R78, c[0x0][0x438] ;  /* 0x00010e00ff4e4b82 */ /* 0x000ee20000000a00 */
[----:B------:R-:W-:-:S02]  /*09e0*/  PRMT R190, R77, 0x7632, R190 ;  /* 0x000076324dbe7816 */ /* 0x000fc400000000be */
[----:B------:R-:W-:Y:S01]  /*09f0*/  SHF.L.U32 R196, R77, 0x10, RZ ;  /* 0x000000104dc47819 */ /* 0x000fe200000006ff */
[----:B----4-:R-:W-:Y:S01]  /*0a00*/  IMAD.U32 R103, R82, 0x10000, RZ ;  /* 0x0001000052677824 */ /* 0x010fe200078e00ff */
[----:B-1----:R-:W-:Y:S01]  /*0a10*/  PRMT R104, R80, 0x7632, R104 ;  /* 0x0000763250687816 */ /* 0x002fe20000000068 */
[C---:B------:R-:W-:Y:S01]  /*0a20*/  IMAD.U32 R239, R85.reuse, 0x10000, RZ ;  /* 0x0001000055ef7824 */ /* 0x040fe200078e00ff */
[C---:B------:R-:W-:Y:S01]  /*0a30*/  PRMT R199, R84.reuse, 0x7632, R199 ;  /* 0x0000763254c77816 */ /* 0x040fe200000000c7 */
[----:B------:R-:W1:Y:S01]  /*0a40*/  LDC.64 R76, c[0x0][0x3b0] ;  /* 0x0000ec00ff4c7b82 */ /* 0x000e620000000a00 */
[----:B------:R-:W-:Y:S02]  /*0a50*/  SHF.L.U32 R201, R84, 0x10, RZ ;  /* 0x0000001054c97819 */ /* 0x000fe400000006ff */
[----:B------:R-:W-:Y:S02]  /*0a60*/  PRMT R198, R85, 0x7632, R198 ;  /* 0x0000763255c67816 */ /* 0x000fe400000000c6 */
[----:B------:R-:W-:Y:S01]  /*0a70*/  SHF.L.U32 R197, R83, 0x10, RZ ;  /* 0x0000001053c57819 */ /* 0x000fe200000006ff */
[----:B------:R-:W-:Y:S01]  /*0a80*/  IMAD.U32 R187, R56, 0x10000, RZ ;  /* 0x0001000038bb7824 */ /* 0x000fe200078e00ff */
[----:B------:R-:W-:-:S02]  /*0a90*/  SHF.L.U32 R185, R80, 0x10, RZ ;  /* 0x0000001050b97819 */ /* 0x000fc400000006ff */
[----:B------:R-:W-:Y:S01]  /*0aa0*/  PRMT R180, R56, 0x7632, R180 ;  /* 0x0000763238b47816 */ /* 0x000fe200000000b4 */
[----:B--2---:R-:W-:Y:S01]  /*0ab0*/  IMAD.U32 R231, R62, 0x10000, RZ ;  /* 0x000100003ee77824 */ /* 0x004fe200078e00ff */
[----:B------:R-:W-:Y:S02]  /*0ac0*/  PRMT R102, R81, 0x7632, R102 ;  /* 0x0000763251667816 */ /* 0x000fe40000000066 */
[----:B------:R-:W-:Y:S02]  /*0ad0*/  SHF.L.U32 R237, R60, 0x10, RZ ;  /* 0x000000103ced7819 */ /* 0x000fe400000006ff */
[----:B------:R-:W-:Y:S01]  /*0ae0*/  PRMT R182, R57, 0x7632, R182 ;  /* 0x0000763239b67816 */ /* 0x000fe200000000b6 */
[----:B---3--:R-:W-:Y:S01]  /*0af0*/  @P4 IMAD.WIDE.U32 R84, R173, 0x10, R78 ;  /* 0x00000010ad544825 */ /* 0x008fe200078e004e */
[----:B------:R-:W-:Y:S01]  /*0b00*/  SHF.L.U32 R105, R81, 0x10, RZ ;  /* 0x0000001051697819 */ /* 0x000fe200000006ff */
[----:B------:R-:W5:Y:S01]  /*0b10*/  @P4 LDG.E.128 R40, desc[UR12][R96.64] ;  /* 0x0000000c60284981 */ /* 0x000f62000c1e1d00 */
[----:B------:R-:W-:-:S02]  /*0b20*/  PRMT R101, R82, 0x7632, R101 ;  /* 0x0000763252657816 */ /* 0x000fc40000000065 */
[----:B------:R-:W-:Y:S02]  /*0b30*/  PRMT R100, R83, 0x7632, R100 ;  /* 0x0000763253647816 */ /* 0x000fe40000000064 */
[----:B------:R-:W-:Y:S01]  /*0b40*/  SHF.L.U32 R223, R57, 0x10, RZ ;  /* 0x0000001039df7819 */ /* 0x000fe200000006ff */
[----:B-1----:R-:W-:Y:S01]  /*0b50*/  IMAD.WIDE.U32 R82, R183, 0x8, R76 ;  /* 0x00000008b7527825 */ /* 0x002fe200078e004c */
[----:B------:R-:W-:Y:S01]  /*0b60*/  PRMT R56, R60, 0x7632, R56 ;  /* 0x000076323c387816 */ /* 0x000fe20000000038 */
[----:B------:R1:W5:Y:S02]  /*0b70*/  @P4 LDG.E.128 R44, desc[UR12][R84.64] ;  /* 0x0000000c542c4981 */ /* 0x000364000c1e1d00 */
[--C-:B------:R-:W-:Y:S02]  /*0b80*/  IMAD.WIDE.U32 R80, R181, 0x8, R76.reuse ;  /* 0x00000008b5507825 */ /* 0x100fe400078e004c */
[----:B------:R-:W5:Y:S02]  /*0b90*/  LDG.E.64 R82, desc[UR12][R82.64] ;  /* 0x0000000c52527981 */ /* 0x000f64000c1e1b00 */
[----:B------:R-:W-:-:S02]  /*0ba0*/  IMAD.WIDE.U32 R78, R179, 0x8, R76 ;  /* 0x00000008b34e7825 */ /* 0x000fc400078e004c */
[----:B------:R-:W5:Y:S02]  /*0bb0*/  LDG.E.64 R80, desc[UR12][R80.64] ;  /* 0x0000000c50507981 */ /* 0x000f64000c1e1b00 */
[----:B------:R-:W-:Y:S02]  /*0bc0*/  IMAD.WIDE.U32 R76, R173, 0x8, R76 ;  /* 0x00000008ad4c7825 */ /* 0x000fe400078e004c */
[----:B------:R-:W5:Y:S04]  /*0bd0*/  LDG.E.64 R78, desc[UR12][R78.64] ;  /* 0x0000000c4e4e7981 */ /* 0x000f68000c1e1b00 */
[----:B------:R-:W5:Y:S01]  /*0be0*/  LDG.E.64 R76, desc[UR12][R76.64] ;  /* 0x0000000c4c4c7981 */ /* 0x000f62000c1e1b00 */
[----:B------:R-:W-:Y:S02]  /*0bf0*/  PRMT R60, R62, 0x7632, R60 ;  /* 0x000076323e3c7816 */ /* 0x000fe4000000003c */
[----:B------:R-:W-:-:S02]  /*0c00*/  FSEL R0, R0, RZ, !P3 ;  /* 0x000000ff00007208 */ /* 0x000fc40005800000 */
[----:B------:R-:W-:Y:S02]  /*0c10*/  SHF.L.U32 R195, R195, 0x10, RZ ;  /* 0x00000010c3c37819 */ /* 0x000fe400000006ff */
[----:B------:R-:W-:Y:S01]  /*0c20*/  SHF.L.U32 R189, R189, 0x10, RZ ;  /* 0x00000010bdbd7819 */ /* 0x000fe200000006ff */
[----:B------:R-:W-:Y:S01]  /*0c30*/  @P4 IMAD.WIDE.U32 R94, R183, 0x10, R94 ;  /* 0x00000010b75e4825 */ /* 0x000fe200078e005e */
[C---:B------:R-:W-:Y:S02]  /*0c40*/  PRMT R193, R86.reuse, 0x7632, R193 ;  /* 0x0000763256c17816 */ /* 0x040fe400000000c1 */
[----:B------:R-:W-:Y:S01]  /*0c50*/  SHF.L.U32 R241, R86, 0x10, RZ ;  /* 0x0000001056f17819 */ /* 0x000fe200000006ff */
[----:B------:R-:W-:Y:S01]  /*0c60*/  IMAD.U32 R227, R68, 0x10000, RZ ;  /* 0x0001000044e37824 */ /* 0x000fe200078e00ff */
[C---:B------:R-:W-:Y:S02]  /*0c70*/  PRMT R62, R63.reuse, 0x7632, R62 ;  /* 0x000076323f3e7816 */ /* 0x040fe4000000003e */
[----:B------:R-:W-:-:S02]  /*0c80*/  SHF.L.U32 R229, R63, 0x10, RZ ;  /* 0x000000103fe57819 */ /* 0x000fc400000006ff */
[----:B------:R-:W-:Y:S02]  /*0c90*/  SHF.L.U32 R57, R190, 0x10, RZ ;  /* 0x00000010be397819 */ /* 0x000fe400000006ff */
[C---:B0-----:R-:W-:Y:S02]  /*0ca0*/  PRMT R98, R58.reuse, 0x7632, R98 ;  /* 0x000076323a627816 */ /* 0x041fe40000000062 */
[----:B------:R-:W-:Y:S02]  /*0cb0*/  SHF.L.U32 R191, R58, 0x10, RZ ;  /* 0x000000103abf7819 */ /* 0x000fe400000006ff */
[C---:B------:R-:W-:Y:S02]  /*0cc0*/  PRMT R186, R64.reuse, 0x7632, R186 ;  /* 0x0000763240ba7816 */ /* 0x040fe400000000ba */
[----:B------:R-:W-:Y:S02]  /*0cd0*/  SHF.L.U32 R221, R64, 0x10, RZ ;  /* 0x0000001040dd7819 */ /* 0x000fe400000006ff */
[----:B------:R-:W-:-:S02]  /*0ce0*/  SHF.L.U32 R99, R66, 0x10, RZ ;  /* 0x0000001042637819 */ /* 0x000fc400000006ff */
[----:B------:R-:W-:Y:S01]  /*0cf0*/  PRMT R192, R87, 0x7632, R192 ;  /* 0x0000763257c07816 */ /* 0x000fe200000000c0 */
[----:B------:R-:W-:Y:S01]  /*0d00*/  FADD.FTZ R247, -R0, R195 ;  /* 0x000000c300f77221 */ /* 0x000fe20000010100 */
[----:B------:R-:W-:Y:S01]  /*0d10*/  PRMT R86, R66, 0x7632, R86 ;  /* 0x0000763242567816 */ /* 0x000fe20000000056 */
[----:B------:R-:W-:Y:S01]  /*0d20*/  FADD.FTZ R243, -R0, R189 ;  /* 0x000000bd00f37221 */ /* 0x000fe20000010100 */
[----:B------:R-:W-:Y:S01]  /*0d30*/  PRMT R63, R68, 0x7632, R63 ;  /* 0x00007632443f7816 */ /* 0x000fe2000000003f */
[----:B------:R0:W5:Y:S01]  /*0d40*/  @P4 LDG.E.128 R128, desc[UR12][R94.64] ;  /* 0x0000000c5e804981 */ /* 0x000162000c1e1d00 */
[----:B------:R-:W-:Y:S02]  /*0d50*/  PRMT R58, R61, 0x7632, R58 ;  /* 0x000076323d3a7816 */ /* 0x000fe4000000003a */
[----:B------:R-:W-:Y:S02]  /*0d60*/  PRMT R64, R69, 0x7632, R64 ;  /* 0x0000763245407816 */ /* 0x000fe40000000040 */
[----:B------:R-:W-:-:S02]  /*0d70*/  PRMT R66, R70, 0x7632, R66 ;  /* 0x0000763246427816 */ /* 0x000fc40000000042 */
[----:B------:R-:W-:Y:S02]  /*0d80*/  PRMT R68, R71, 0x7632, R68 ;  /* 0x0000763247447816 */ /* 0x000fe40000000044 */
[----:B------:R-:W-:Y:S01]  /*0d90*/  SHF.L.U32 R69, R69, 0x10, RZ ;  /* 0x0000001045457819 */ /* 0x000fe200000006ff */
[----:B------:R-:W-:Y:S01]  /*0da0*/  FADD.FTZ R195, -R0, R57 ;  /* 0x0000003900c37221 */ /* 0x000fe20000010100 */
[----:B-1----:R-:W-:Y:S01]  /*0db0*/  SHF.L.U32 R85, R70, 0x10, RZ ;  /* 0x0000001046557819 */ /* 0x002fe200000006ff */
[----:B------:R-:W-:Y:S01]  /*0dc0*/  FADD.FTZ R189, -R0, R201 ;  /* 0x000000c900bd7221 */ /* 0x000fe20000010100 */
[----:B------:R-:W-:Y:S01]  /*0dd0*/  SHF.L.U32 R199, R199, 0x10, RZ ;  /* 0x00000010c7c77819 */ /* 0x000fe200000006ff */
[----:B------:R-:W-:Y:S01]  /*0de0*/  IMAD.U32 R57, R56, 0x10000, RZ ;  /* 0x0001000038397824 */ /* 0x000fe200078e00ff */
[C---:B------:R-:W-:Y:S02]  /*0df0*/  PRMT R84, R67.reuse, 0x7632, R84 ;  /* 0x0000763243547816 */ /* 0x040fe40000000054 */
[----:B------:R-:W-:-:S02]  /*0e00*/  SHF.L.U32 R97, R67, 0x10, RZ ;  /* 0x0000001043617819 */ /* 0x000fc400000006ff */
[----:B------:R-:W-:Y:S01]  /*0e10*/  SHF.L.U32 R63, R63, 0x10, RZ ;  /* 0x000000103f3f7819 */ /* 0x000fe200000006ff */
[----:B------:R-:W-:Y:S01]  /*0e20*/  IMAD.U32 R215, R59, 0x10000, RZ ;  /* 0x000100003bd77824 */ /* 0x000fe200078e00ff */
[----:B------:R-:W-:Y:S01]  /*0e30*/  SHF.L.U32 R235, R87, 0x10, RZ ;  /* 0x0000001057eb7819 */ /* 0x000fe200000006ff */
[----:B------:R-:W-:Y:S01]  /*0e40*/  IMAD.U32 R87, R71, 0x10000, RZ ;  /* 0x0001000047577824 */ /* 0x000fe200078e00ff */
[----:B------:R-:W-:Y:S01]  /*0e50*/  SHF.L.U32 R233, R61, 0x10, RZ ;  /* 0x000000103de97819 */ /* 0x000fe200000006ff */
[----:B------:R-:W-:Y:S01]  /*0e60*/  IMAD.U32 R245, R188, 0x10000, RZ ;  /* 0x00010000bcf57824 */ /* 0x000fe200078e00ff */
[----:B------:R-:W-:Y:S01]  /*0e70*/  SHF.L.U32 R193, R193, 0x10, RZ ;  /* 0x00000010c1c17819 */ /* 0x000fe200000006ff */
[----:B------:R-:W-:Y:S01]  /*0e80*/  IMAD.U32 R211, R198, 0x10000, RZ ;  /* 0x00010000c6d37824 */ /* 0x000fe200078e00ff */
[----:B------:R-:W-:Y:S01]  /*0e90*/  SHF.L.U32 R205, R192, 0x10, RZ ;  /* 0x00000010c0cd7819 */ /* 0x000fe200000006ff */
[----:B0-----:R-:W-:Y:S01]  /*0ea0*/  IMAD.U32 R95, R62, 0x10000, RZ ;  /* 0x000100003e5f7824 */ /* 0x001fe200078e00ff */
[----:B------:R-:W-:Y:S01]  /*0eb0*/  SHF.L.U32 R203, R58, 0x10, RZ ;  /* 0x000000103acb7819 */ /* 0x000fe200000006ff */
[----:B------:R-:W-:Y:S01]  /*0ec0*/  IMAD.U32 R213, R66, 0x10000, RZ ;  /* 0x0001000042d57824 */ /* 0x000fe200078e00ff */
[----:B------:R-:W-:-:S02]  /*0ed0*/  SHF.L.U32 R201, R60, 0x10, RZ ;  /* 0x000000103cc97819 */ /* 0x000fc400000006ff */
[----:B------:R-:W-:Y:S02]  /*0ee0*/  SHF.L.U32 R67, R64, 0x10, RZ ;  /* 0x0000001040437819 */ /* 0x000fe400000006ff */
[----:B------:R-:W-:Y:S01]  /*0ef0*/  SHF.L.U32 R219, R68, 0x10, RZ ;  /* 0x0000001044db7819 */ /* 0x000fe200000006ff */
[C---:B------:R-:W-:Y:S01]  /*0f00*/  FADD.FTZ R71, -R0.reuse, R69 ;  /* 0x0000004500477221 */ /* 0x040fe20000010100 */
[----:B------:R-:W-:Y:S01]  /*0f10*/  PRMT R94, R59, 0x7632, R94 ;  /* 0x000076323b5e7816 */ /* 0x000fe2000000005e */
[C---:B------:R-:W-:Y:S01]  /*0f20*/  FADD.FTZ R59, -R0.reuse, R200 ;  /* 0x000000c8003b7221 */ /* 0x040fe20000010100 */
[C---:B------:R-:W-:Y:S01]  /*0f30*/  FADD.FTZ R69, -R0.reuse, R85 ;  /* 0x0000005500457221 */ /* 0x040fe20000010100 */
[C---:B------:R-:W-:Y:S01]  /*0f40*/  FADD.FTZ R209, -R0.reuse, R199 ;  /* 0x000000c700d17221 */ /* 0x040fe20000010100 */
[C---:B------:R-:W-:Y:S01]  /*0f50*/  PRMT R96, R65.reuse, 0x7632, R96 ;  /* 0x0000763241607816 */ /* 0x040fe20000000060 */
[----:B------:R-:W-:Y:S02]  /*0f60*/  IMAD.U32 R217, R65, 0x10000, RZ ;  /* 0x0001000041d97824 */ /* 0x000fe400078e00ff */
        /* <DEDUP_REMOVED lines=25> */
[----:B------:R-:W-:-:S02]  /*1100*/  IMAD.U32 R104, R104, 0x10000, RZ ;  /* 0x0001000068687824 */ /* 0x000fc400078e00ff */
[-C--:B------:R-:W-:Y:S01]  /*1110*/  FMUL.FTZ R59, R32, R185.reuse ;  /* 0x000000b9203b7220 */ /* 0x080fe20000410000 */
[----:B------:R-:W-:Y:S01]  /*1120*/  FADD.FTZ R172, R185, R172 ;  /* 0x000000acb9ac7221 */ /* 0x000fe20000010000 */
[----:B------:R-:W-:Y:S01]  /*1130*/  FFMA.FTZ R175, R0, R185, R175 ;  /* 0x000000b900af7223 */ /* 0x000fe200000100af */
[----:B------:R-:W-:Y:S01]  /*1140*/  FMUL.FTZ R185, R178, R241 ;  /* 0x000000f1b2b97220 */ /* 0x000fe20000410000 */
[----:B------:R-:W-:Y:S01]  /*1150*/  PRMT R68, R74, 0x7632, R68 ;  /* 0x000076324a447816 */ /* 0x000fe20000000044 */
[----:B------:R-:W-:Y:S01]  /*1160*/  FMUL.FTZ R196, R178, R195 ;  /* 0x000000c3b2c47220 */ /* 0x000fe20000410000 */
[----:B------:R-:W-:Y:S01]  /*1170*/  SHF.L.U32 R213, R74, 0x10, RZ ;  /* 0x000000104ad57819 */ /* 0x000fe200000006ff */
[----:B------:R-:W-:Y:S01]  /*1180*/  FMUL.FTZ R195, R33, R104 ;  /* 0x0000006821c37220 */ /* 0x000fe20000410000 */
[C---:B------:R-:W-:Y:S01]  /*1190*/  PRMT R74, R75.reuse, 0x7632, R74 ;  /* 0x000076324b4a7816 */ /* 0x040fe2000000004a */
[----:B------:R-:W-:Y:S01]  /*11a0*/  FADD.FTZ R206, RZ, R59 ;  /* 0x0000003bffce7221 */ /* 0x000fe20000010000 */
[----:B------:R-:W-:Y:S01]  /*11b0*/  SHF.L.U32 R193, R75, 0x10, RZ ;  /* 0x000000104bc17819 */ /* 0x000fe200000006ff */
[----:B------:R-:W-:Y:S01]  /*11c0*/  FMUL.FTZ R62, R178, R247 ;  /* 0x000000f7b23e7220 */ /* 0x000fe20000410000 */
[----:B------:R-:W-:Y:S01]  /*11d0*/  SHF.L.U32 R200, R182, 0x10, RZ ;  /* 0x00000010b6c87819 */ /* 0x000fe200000006ff */
[----:B------:R-:W-:Y:S01]  /*11e0*/  FFMA.FTZ R75, R0, R59, RZ ;  /* 0x0000003b004b7223 */ /* 0x000fe200000100ff */
[----:B------:R-:W-:Y:S01]  /*11f0*/  FMUL.FTZ R56, R178, R61 ;  /* 0x0000003db2387220 */ /* 0x000fe20000410000 */
[----:B------:R-:W-:Y:S01]  /*1200*/  FADD.FTZ R146, R191, R146 ;  /* 0x00000092bf927221 */ /* 0x000fe20000010000 */
[-C--:B------:R-:W-:Y:S01]  /*1210*/  FFMA.FTZ R114, R185, R191.reuse, R114 ;  /* 0x000000bfb9727223 */ /* 0x080fe20000010072 */
[----:B------:R-:W-:Y:S01]  /*1220*/  FMUL.FTZ R182, R20, R191 ;  /* 0x000000bf14b67220 */ /* 0x000fe20000410000 */
[----:B------:R-:W-:Y:S01]  /*1230*/  SHF.L.U32 R102, R102, 0x10, RZ ;  /* 0x0000001066667819 */ /* 0x000fe200000006ff */
        /* <DEDUP_REMOVED lines=11> */
[----:B------:R-:W-:Y:S01]  /*12f0*/  SHF.L.U32 R66, R101, 0x10, RZ ;  /* 0x0000001065427819 */ /* 0x000fe200000006ff */
[----:B------:R-:W-:Y:S01]  /*1300*/  FMUL.FTZ R194, R178, R245 ;  /* 0x000000f5b2c27220 */ /* 0x000fe20000410000 */
[----:B------:R-:W-:Y:S01]  /*1310*/  FMUL.FTZ R60, R28, R103 ;  /* 0x000000671c3c7220 */ /* 0x000fe20000410000 */
[----:B------:R-:W-:Y:S01]  /*1320*/  SHF.L.U32 R216, R68, 0x10, RZ ;  /* 0x0000001044d87819 */ /* 0x000fe200000006ff */
[----:B------:R-:W-:Y:S01]  /*1330*/  FADD.FTZ R215, R215, R192 ;  /* 0x000000c0d7d77221 */ /* 0x000fe20000010000 */
        /* <DEDUP_REMOVED lines=9> */
[----:B------:R-:W-:-:S02]  /*13d0*/  IMAD.U32 R218, R74, 0x10000, RZ ;  /* 0x000100004ada7824 */ /* 0x000fc400078e00ff */
[----:B------:R-:W-:Y:S01]  /*13e0*/  FMUL.FTZ R197, R30, R197 ;  /* 0x000000c51ec57220 */ /* 0x000fe20000410000 */
[----:B------:R-:W-:Y:S02]  /*13f0*/  IMAD.U32 R100, R100, 0x10000, RZ ;  /* 0x0001000064647824 */ /* 0x000fe400078e00ff */
[----:B------:R-:W-:Y:S01]  /*1400*/  FADD.FTZ R74, R215, R66 ;  /* 0x00000042d74a7221 */ /* 0x000fe20000010000 */
[----:B------:R-:W-:Y:S01]  /*1410*/  FFMA.FTZ R75, R194, R66, R75 ;  /* 0x00000042c24b7223 */ /* 0x000fe2000001004b */
[C---:B------:R-:W-:Y:S01]  /*1420*/  FMUL.FTZ R69, R178.reuse, R69 ;  /* 0x00000045b2457220 */ /* 0x040fe20000410000 */
[----:B------:R-:W-:Y:S01]  /*1430*/  FMUL.FTZ R208, R178, R209 ;  /* 0x000000d1b2d07220 */ /* 0x000fe20000410000 */
[----:B------:R-:W-:Y:S01]  /*1440*/  FMUL.FTZ R64, R31, R100 ;  /* 0x000000641f407220 */ /* 0x000fe20000410000 */
[----:B------:R-:W-:Y:S01]  /*1450*/  FADD.FTZ R209, R74, R197 ;  /* 0x000000c54ad17221 */ /* 0x000fe20000010000 */
[----:B------:R-:W-:Y:S01]  /*1460*/  FMUL.FTZ R190, R178, R243 ;  /* 0x000000f3b2be7220 */ /* 0x000fe20000410000 */
[----:B------:R-:W-:Y:S01]  /*1470*/  FFMA.FTZ R75, R58, R197, R75 ;  /* 0x000000c53a4b7223 */ /* 0x000fe2000001004b */
[----:B------:R-:W-:Y:S01]  /*1480*/  SHF.L.U32 R198, R180, 0x10, RZ ;  /* 0x00000010b4c67819 */ /* 0x000fe200000006ff */
[----:B------:R-:W-:Y:S01]  /*1490*/  FADD.FTZ R162, R213, R162 ;  /* 0x000000a2d5a27221 */ /* 0x000fe20000010000 */
[-C--:B------:R-:W-:Y:S01]  /*14a0*/  FFMA.FTZ R134, R69, R213.reuse, R134 ;  /* 0x000000d545867223 */ /* 0x080fe20000010086 */
        /* <DEDUP_REMOVED lines=18> */
[----:B------:R-:W-:Y:S01]  /*15d0*/  FMUL.FTZ R210, R178, R211 ;  /* 0x000000d3b2d27220 */ /* 0x000fe20000410000 */
[----:B------:R-:W-:Y:S01]  /*15e0*/  FMUL.FTZ R211, R27, R200 ;  /* 0x000000c81bd37220 */ /* 0x000fe20000410000 */
[----:B------:R-:W-:Y:S01]  /*15f0*/  FADD.FTZ R198, R213, R104 ;  /* 0x00000068d5c67221 */ /* 0x000fe20000010000 */
[----:B------:R-:W-:Y:S01]  /*1600*/  FFMA.FTZ R75, R187, R104, R74 ;  /* 0x00000068bb4b7223 */ /* 0x000fe2000001004a */
[----:B------:R-:W-:-:S02]  /*1610*/  IMAD.U32 R202, R98, 0x10000, RZ ;  /* 0x0001000062ca7824 */ /* 0x000fc400078e00ff */
[----:B------:R-:W-:Y:S01]  /*1620*/  FADD.FTZ R213, R198, R211 ;  /* 0x000000d3c6d57221 */ /* 0x000fe20000010000 */
        /* <DEDUP_REMOVED lines=8> */
[----:B------:R-:W-:Y:S02]  /*16b0*/  FFMA.FTZ R74, R212, R207, R75 ;  /* 0x000000cfd44a7223 */ /* 0x000fe4000001004b */
[----:B------:R-:W-:Y:S01]  /*16c0*/  FADD.FTZ R149, R94, R149 ;  /* 0x000000955e957221 */ /* 0x000fe20000010000 */
[-C--:B------:R-:W-:Y:S01]  /*16d0*/  FFMA.FTZ R117, R214, R94.reuse, R117 ;  /* 0x0000005ed6757223 */ /* 0x080fe20000010075 */
[----:B------:R-:W-:Y:S01]  /*16e0*/  FMUL.FTZ R205, R23, R94 ;  /* 0x0000005e17cd7220 */ /* 0x000fe20000410000 */
[----:B------:R-:W-:Y:S01]  /*16f0*/  FADD.FTZ R94, R213, R184 ;  /* 0x000000b8d55e7221 */ /* 0x000fe20000010000 */
[----:B------:R-:W-:Y:S01]  /*1700*/  FFMA.FTZ R75, R191, R184, R74 ;  /* 0x000000b8bf4b7223 */ /* 0x000fe2000001004a */
[----:B------:R-:W-:Y:S01]  /*1710*/  FADD.FTZ R166, R102, R166 ;  /* 0x000000a666a67221 */ /* 0x000fe20000010000 */
[----:B------:R-:W-:Y:S01]  /*1720*/  FFMA.FTZ R167, R196, R102, R167 ;  /* 0x00000066c4a77223 */ /* 0x000fe200000100a7 */
[----:B------:R-:W-:Y:S01]  /*1730*/  SHF.L.U32 R186, R186, 0x10, RZ ;  /* 0x00000010baba7819 */ /* 0x000fe200000006ff */
[----:B------:R-:W-:Y:S01]  /*1740*/  FADD.FTZ R168, R105, R168 ;  /* 0x000000a869a87221 */ /* 0x000fe20000010000 */
[----:B------:R-:W-:Y:S01]  /*1750*/  FFMA.FTZ R169, R56, R105, R169 ;  /* 0x0000006938a97223 */ /* 0x000fe200000100a9 */
[----:B------:R-:W-:Y:S01]  /*1760*/  FMUL.FTZ R102, R16, R221 ;  /* 0x000000dd10667220 */ /* 0x000fe20000410000 */
[----:B------:R-:W-:Y:S01]  /*1770*/  FADD.FTZ R213, R94, R205 ;  /* 0x000000cd5ed57221 */ /* 0x000fe20000010000 */
[----:B------:R-:W-:Y:S01]  /*1780*/  FMUL.FTZ R105, R178, R237 ;  /* 0x000000edb2697220 */ /* 0x000fe20000410000 */
        /* <DEDUP_REMOVED lines=9> */
[----:B------:R-:W-:-:S02]  /*1820*/  IMAD.U32 R96, R96, 0x10000, RZ ;  /* 0x0001000060607824 */ /* 0x000fc400078e00ff */
[----:B------:R-:W-:Y:S01]  /*1830*/  FMUL.FTZ R100, R18, R217 ;  /* 0x000000d912647220 */ /* 0x000fe20000410000 */
[----:B------:R-:W-:Y:S01]  /*1840*/  FADD.FTZ R213, R74, R199 ;  /* 0x000000c74ad57221 */ /* 0x000fe20000010000 */
[----:B------:R-:W-:Y:S01]  /*1850*/  FMUL.FTZ R103, R178, R233 ;  /* 0x000000e9b2677220 */ /* 0x000fe20000410000 */
[----:B------:R-:W-:Y:S01]  /*1860*/  FFMA.FTZ R74, R198, R199, R75 ;  /* 0x000000c7c64a7223 */ /* 0x000fe2000001004b */
[----:B------:R-:W-:Y:S01]  /*1870*/  FADD.FTZ R145, R200, R145 ;  /* 0x00000091c8917221 */ /* 0x000fe20000010000 */
[----:B------:R-:W-:Y:S01]  /*1880*/  FFMA.FTZ R113, R210, R200, R113 ;  /* 0x000000c8d2717223 */ /* 0x000fe20000010071 */
[C---:B------:R-:W-:Y:S01]  /*1890*/  FMUL.FTZ R200, R178.reuse, R203 ;  /* 0x000000cbb2c87220 */ /* 0x040fe20000410000 */
[----:B------:R-:W-:Y:S01]  /*18a0*/  FMUL.FTZ R203, R19, R96 ;  /* 0x0000006013cb7220 */ /* 0x000fe20000410000 */
[----:B------:R-:W-:Y:S01]  /*18b0*/  FADD.FTZ R94, R213, R100 ;  /* 0x00000064d55e7221 */ /* 0x000fe20000010000 */
[----:B------:R-:W-:Y:S01]  /*18c0*/  FFMA.FTZ R75, R103, R100, R74 ;  /* 0x00000064674b7223 */ /* 0x000fe2000001004a */
[----:B------:R-:W-:Y:S01]  /*18d0*/  FMUL.FTZ R101, R178, R231 ;  /* 0x000000e7b2657220 */ /* 0x000fe20000410000 */
[----:B------:R-:W-:Y:S01]  /*18e0*/  SHF.L.U32 R204, R86, 0x10, RZ ;  /* 0x0000001056cc7819 */ /* 0x000fe200000006ff */
[----:B------:R-:W-:Y:S01]  /*18f0*/  FMUL.FTZ R98, R12, R99 ;  /* 0x000000630c627220 */ /* 0x000fe20000410000 */
[----:B------:R-:W-:Y:S01]  /*1900*/  FADD.FTZ R213, R94, R203 ;  /* 0x000000cb5ed57221 */ /* 0x000fe20000010000 */
[----:B------:R-:W-:Y:S01]  /*1910*/  FFMA.FTZ R74, R200, R203, R75 ;  /* 0x000000cbc84a7223 */ /* 0x000fe2000001004b */
[----:B------:R-:W-:Y:S01]  /*1920*/  FADD.FTZ R154, R99, R154 ;  /* 0x0000009a639a7221 */ /* 0x000fe20000010000 */
[----:B------:R-:W-:Y:S01]  /*1930*/  FFMA.FTZ R122, R101, R99, R122 ;  /* 0x00000063657a7223 */ /* 0x000fe2000001007a */
[----:B------:R-:W-:Y:S01]  /*1940*/  FADD.FTZ R147, R202, R147 ;  /* 0x00000093ca937221 */ /* 0x000fe20000010000 */
[----:B------:R-:W-:Y:S01]  /*1950*/  FFMA.FTZ R115, R212, R202, R115 ;  /* 0x000000cad4737223 */ /* 0x000fe20000010073 */
[C---:B------:R-:W-:Y:S01]  /*1960*/  FMUL.FTZ R99, R178.reuse, R229 ;  /* 0x000000e5b2637220 */ /* 0x040fe20000410000 */
[----:B------:R-:W-:Y:S01]  /*1970*/  FMUL.FTZ R202, R178, R201 ;  /* 0x000000c9b2ca7220 */ /* 0x000fe20000410000 */
[----:B------:R-:W-:Y:S01]  /*1980*/  FMUL.FTZ R201, R13, R204 ;  /* 0x000000cc0dc97220 */ /* 0x000fe20000410000 */
[----:B------:R-:W-:Y:S01]  /*1990*/  FADD.FTZ R94, R213, R98 ;  /* 0x00000062d55e7221 */ /* 0x000fe20000010000 */
[----:B------:R-:W-:Y:S01]  /*19a0*/  FFMA.FTZ R75, R101, R98, R74 ;  /* 0x00000062654b7223 */ /* 0x000fe2000001004a */
[----:B------:R-:W-:Y:S01]  /*19b0*/  SHF.L.U32 R84, R84, 0x10, RZ ;  /* 0x0000001054547819 */ /* 0x000fe200000006ff */
[----:B------:R-:W-:Y:S01]  /*19c0*/  FADD.FTZ R156, R97, R156 ;  /* 0x0000009c619c7221 */ /* 0x000fe20000010000 */
[-C--:B------:R-:W-:Y:S01]  /*19d0*/  FFMA.FTZ R124, R99, R97.reuse, R124 ;  /* 0x00000061637c7223 */ /* 0x080fe2000001007c */
[----:B------:R-:W-:Y:S01]  /*19e0*/  FMUL.FTZ R97, R14, R97 ;  /* 0x000000610e617220 */ /* 0x000fe20000410000 */
[----:B------:R-:W-:Y:S01]  /*19f0*/  FADD.FTZ R94, R94, R201 ;  /* 0x000000c95e5e7221 */ /* 0x000fe20000010000 */
[----:B------:R-:W-:Y:S01]  /*1a00*/  FFMA.FTZ R74, R202, R201, R75 ;  /* 0x000000c9ca4a7223 */ /* 0x000fe2000001004b */
[----:B------:R-:W-:Y:S01]  /*1a10*/  PRMT R188, R72, 0x7632, R188 ;  /* 0x0000763248bc7816 */ /* 0x000fe200000000bc */
[----:B------:R-:W-:Y:S01]  /*1a20*/  FADD.FTZ R155, R204, R155 ;  /* 0x0000009bcc9b7221 */ /* 0x000fe20000010000 */
[----:B------:R-:W-:Y:S01]  /*1a30*/  SHF.L.U32 R225, R72, 0x10, RZ ;  /* 0x0000001048e17819 */ /* 0x000fe200000006ff */
[----:B------:R-:W-:Y:S01]  /*1a40*/  FFMA.FTZ R123, R202, R204, R123 ;  /* 0x000000ccca7b7223 */ /* 0x000fe2000001007b */
[C---:B------:R-:W-:Y:S01]  /*1a50*/  FMUL.FTZ R75, R178.reuse, R87 ;  /* 0x00000057b24b7220 */ /* 0x040fe20000410000 */
[----:B------:R-:W-:Y:S01]  /*1a60*/  FMUL.FTZ R206, R178, R95 ;  /* 0x0000005fb2ce7220 */ /* 0x000fe20000410000 */
[----:B------:R-:W-:Y:S01]  /*1a70*/  FMUL.FTZ R204, R15, R84 ;  /* 0x000000540fcc7220 */ /* 0x000fe20000410000 */
[----:B------:R-:W-:Y:S01]  /*1a80*/  FADD.FTZ R87, R94, R97 ;  /* 0x000000615e577221 */ /* 0x000fe20000010000 */
[----:B------:R-:W-:Y:S01]  /*1a90*/  FFMA.FTZ R95, R99, R97, R74 ;  /* 0x00000061635f7223 */ /* 0x000fe2000001004a */
[C---:B------:R-:W-:Y:S01]  /*1aa0*/  PRMT R70, R73.reuse, 0x7632, R70 ;  /* 0x0000763249467816 */ /* 0x040fe20000000046 */
[----:B------:R-:W-:-:S02]  /*1ab0*/  IMAD.U32 R219, R73, 0x10000, RZ ;  /* 0x0001000049db7824 */ /* 0x000fc400078e00ff */
[----:B------:R-:W-:Y:S01]  /*1ac0*/  FMUL.FTZ R72, R8, R225 ;  /* 0x000000e108487220 */ /* 0x000fe20000410000 */
[----:B------:R-:W-:Y:S02]  /*1ad0*/  IMAD.U32 R188, R188, 0x10000, RZ ;  /* 0x00010000bcbc7824 */ /* 0x000fe400078e00ff */
[----:B------:R-:W-:Y:S01]  /*1ae0*/  FADD.FTZ R157, R84, R157 ;  /* 0x0000009d549d7221 */ /* 0x000fe20000010000 */
[----:B------:R-:W-:Y:S01]  /*1af0*/  FFMA.FTZ R125, R206, R84, R125 ;  /* 0x00000054ce7d7223 */ /* 0x000fe2000001007d */
[----:B------:R-:W-:Y:S01]  /*1b00*/  FADD.FTZ R87, R87, R204 ;  /* 0x000000cc57577221 */ /* 0x000fe20000010000 */
[----:B------:R-:W-:Y:S01]  /*1b10*/  FMUL.FTZ R73, R178, R227 ;  /* 0x000000e3b2497220 */ /* 0x000fe20000410000 */
[----:B------:R-:W-:Y:S01]  /*1b20*/  FFMA.FTZ R84, R206, R204, R95 ;  /* 0x000000ccce547223 */ /* 0x000fe2000001005f */
[----:B------:R-:W-:Y:S01]  /*1b30*/  FMUL.FTZ R74, R178, R85 ;  /* 0x00000055b24a7220 */ /* 0x000fe20000410000 */
[----:B------:R-:W-:Y:S01]  /*1b40*/  FMUL.FTZ R85, R9, R188 ;  /* 0x000000bc09557220 */ /* 0x000fe20000410000 */
        /* <DEDUP_REMOVED lines=9> */
[----:B------:R-:W-:Y:S01]  /*1be0*/  FFMA.FTZ R121, R200, R96, R121 ;  /* 0x00000060c8797223 */ /* 0x000fe20000010079 */
        /* <DEDUP_REMOVED lines=37> */
[----:B------:R-:W-:Y:S01]  /*1e40*/  FADD.FTZ R163, R216, R163 ;  /* 0x000000a3d8a37221 */ /* 0x000fe20000010000 */
[----:B------:R-:W-:Y:S01]  /*1e50*/  FFMA.FTZ R135, R86, R216, R135 ;  /* 0x000000d856877223 */ /* 0x000fe20000010087 */
        /* <DEDUP_REMOVED lines=24> */
.L_x_1615:
        /* <DEDUP_REMOVED lines=15> */
[-CC-:B0-----:R-:W-:Y:S01]  /*20d0*/  FFMA.FTZ R57, R190, R188.reuse, R193.reuse ;  /* 0x000000bcbe397223 */ /* 0x181fe200000100c1 */
[----:B-----5:R-:W-:Y:S01]  /*20e0*/  ISETP.GE.U32.AND P1, PT, R82, RZ, PT ;  /* 0x000000ff5200720c */ /* 0x020fe20003f26070 */
[-C--:B------:R-:W-:Y:S01]  /*20f0*/  FFMA.FTZ R58, R58, R188.reuse, R193 ;  /* 0x000000bc3a3a7223 */ /* 0x080fe200000100c1 */
[----:B------:R-:W-:Y:S01]  /*2100*/  FADD.FTZ R61, R60, -R61 ;  /* 0x8000003d3c3d7221 */ /* 0x000fe20000010000 */
[----:B------:R-:W-:Y:S01]  /*2110*/  FADD.FTZ R57, R64, -R57 ;  /* 0x8000003940397221 */ /* 0x000fe20000010000 */
[----:B------:R-:W-:Y:S01]  /*2120*/  LOP3.LUT P4, RZ, R83, 0xff, RZ, 0xc0, !PT ;  /* 0x000000ff53ff7812 */ /* 0x000fe2000788c0ff */
[----:B------:R-:W-:Y:S01]  /*2130*/  FADD.FTZ R197, R197, -R58 ;  /* 0x8000003ac5c57221 */ /* 0x000fe20000010000 */
[C---:B------:R-:W-:Y:S01]  /*2140*/  FMUL.FTZ R61, R178.reuse, R61 ;  /* 0x0000003db23d7220 */ /* 0x040fe20000410000 */
[----:B------:R-:W-:Y:S01]  /*2150*/  FMUL.FTZ R57, R178, R57 ;  /* 0x00000039b2397220 */ /* 0x000fe20000410000 */
[----:B------:R-:W-:Y:S01]  /*2160*/  ISETP.GE.U32.AND.EX P1, PT, R83, 0x1000000, PT, P1 ;  /* 0x010000005300780c */ /* 0x000fe20003f26110 */
[-CC-:B------:R-:W-:Y:S01]  /*2170*/  FFMA.FTZ R62, R62, R188.reuse, R193.reuse ;  /* 0x000000bc3e3e7223 */ /* 0x180fe200000100c1 */
[----:B------:R-:W-:Y:S01]  /*2180*/  FMUL.FTZ R61, R61, UR6 ;  /* 0x000000063d3d7c20 */ /* 0x000fe20008410000 */
[----:B------:R-:W-:Y:S01]  /*2190*/  FMUL.FTZ R57, R57, UR6 ;  /* 0x0000000639397c20 */ /* 0x000fe20008410000 */
[-CC-:B------:R-:W-:Y:S01]  /*21a0*/  FFMA.FTZ R56, R56, R188.reuse, R193.reuse ;  /* 0x000000bc38387223 */ /* 0x180fe200000100c1 */
[-CC-:B------:R-:W-:Y:S01]  /*21b0*/  FFMA.FTZ R0, R0, R188.reuse, R193.reuse ;  /* 0x000000bc00007223 */ /* 0x180fe200000100c1 */
[----:B------:R-:W-:Y:S01]  /*21c0*/  FMUL.FTZ R197, R178, R197 ;  /* 0x000000c5b2c57220 */ /* 0x000fe20000410000 */
[----:B------:R-:W-:Y:S01]  /*21d0*/  FSEL R58, R61, RZ, P4 ;  /* 0x000000ff3d3a7208 */ /* 0x000fe20002000000 */
[-CC-:B------:R-:W-:Y:S01]  /*21e0*/  FFMA.FTZ R61, R194, R188.reuse, R193.reuse ;  /* 0x000000bcc23d7223 */ /* 0x180fe200000100c1 */
[----:B------:R-:W-:Y:S01]  /*21f0*/  FSEL R60, R57, RZ, P1 ;  /* 0x000000ff393c7208 */ /* 0x000fe20000800000 */
[----:B------:R-:W-:Y:S01]  /*2200*/  FFMA.FTZ R57, R196, R188, R193 ;  /* 0x000000bcc4397223 */ /* 0x000fe200000100c1 */
[----:B------:R-:W-:Y:S01]  /*2210*/  FADD.FTZ R195, R195, -R62 ;  /* 0x8000003ec3c37221 */ /* 0x000fe20000010000 */
[----:B------:R-:W-:Y:S01]  /*2220*/  FADD.FTZ R65, R65, -R56 ;  /* 0x8000003841417221 */ /* 0x000fe20000010000 */
[----:B------:R-:W-:Y:S01]  /*2230*/  FADD.FTZ R61, R66, -R61 ;  /* 0x8000003d423d7221 */ /* 0x000fe20000010000 */
[----:B------:R-:W-:Y:S01]  /*2240*/  FADD.FTZ R57, R192, -R57 ;  /* 0x80000039c0397221 */ /* 0x000fe20000010000 */
[----:B------:R-:W-:Y:S01]  /*2250*/  FADD.FTZ R59, R59, -R0 ;  /* 0x800000003b3b7221 */ /* 0x000fe20000010000 */
[----:B------:R-:W-:Y:S01]  /*2260*/  FMUL.FTZ R197, R197, UR6 ;  /* 0x00000006c5c57c20 */ /* 0x000fe20008410000 */
[----:B------:R-:W-:Y:S01]  /*2270*/  LOP3.LUT P5, RZ, R83, 0xff0000, RZ, 0xc0, !PT ;  /* 0x00ff000053ff7812 */ /* 0x000fe200078ac0ff */
[C---:B------:R-:W-:Y:S01]  /*2280*/  FMUL.FTZ R195, R178.reuse, R195 ;  /* 0x000000c3b2c37220 */ /* 0x040fe20000410000 */
[C---:B------:R-:W-:Y:S01]  /*2290*/  FMUL.FTZ R61, R178.reuse, R61 ;  /* 0x0000003db23d7220 */ /* 0x040fe20000410000 */
[C---:B------:R-:W-:Y:S01]  /*22a0*/  FMUL.FTZ R65, R178.reuse, R65 ;  /* 0x00000041b2417220 */ /* 0x040fe20000410000 */
[C---:B------:R-:W-:Y:S01]  /*22b0*/  FMUL.FTZ R57, R178.reuse, R57 ;  /* 0x00000039b2397220 */ /* 0x040fe20000410000 */
[----:B------:R-:W-:Y:S01]  /*22c0*/  FMUL.FTZ R59, R178, R59 ;  /* 0x0000003bb23b7220 */ /* 0x000fe20000410000 */
[----:B------:R-:W-:Y:S01]  /*22d0*/  FSEL R197, R197, RZ, P5 ;  /* 0x000000ffc5c57208 */ /* 0x000fe20002800000 */
[----:B------:R-:W-:Y:S01]  /*22e0*/  FMUL.FTZ R61, R61, UR6 ;  /* 0x000000063d3d7c20 */ /* 0x000fe20008410000 */
[----:B------:R-:W-:Y:S01]  /*22f0*/  FMUL.FTZ R65, R65, UR6 ;  /* 0x0000000641417c20 */ /* 0x000fe20008410000 */
        /* <DEDUP_REMOVED lines=18> */
.L_x_1573:
[-CC-:B------:R-:W-:Y:S01]  /*2420*/  FFMA.FTZ R58, R58, R188.reuse, R193.reuse ;  /* 0x000000bc3a3a7223 */ /* 0x180fe200000100c1 */
[-CC-:B------:R-:W-:Y:S01]  /*2430*/  FFMA.FTZ R49, R190, R188.reuse, R193.reuse ;  /* 0x000000bcbe317223 */ /* 0x180fe200000100c1 */
[-C--:B------:R-:W-:Y:S01]  /*2440*/  FFMA.FTZ R61, R61, R188.reuse, R193 ;  /* 0x000000bc3d3d7223 */ /* 0x080fe200000100c1 */
[----:B-----5:R-:W-:Y:S01]  /*2450*/  ISETP.GE.U32.AND P1, PT, R82, RZ, PT ;  /* 0x000000ff5200720c */ /* 0x020fe20003f26070 */
        /* <DEDUP_REMOVED lines=19> */
[----:B0-----:R-:W-:Y:S01]  /*2590*/  FADD.FTZ R57, R192, -R49 ;  /* 0x80000031c0397221 */ /* 0x001fe20000010000 */
[----:B------:R-:W-:Y:S01]  /*25a0*/  LOP3.LUT P4, RZ, R83, 0xff, RZ, 0xc0, !PT ;  /* 0x000000ff53ff7812 */ /* 0x000fe2000788c0ff */
[----:B------:R-:W-:Y:S01]  /*25b0*/  FADD.FTZ R195, R195, -R62 ;  /* 0x8000003ec3c37221 */ /* 0x000fe20000010000 */
[----:B------:R-:W-:Y:S01]  /*25c0*/  FADD.FTZ R61, R66, -R51 ;  /* 0x80000033423d7221 */ /* 0x000fe20000010000 */
[----:B------:R-:W-:Y:S01]  /*25d0*/  FADD.FTZ R59, R59, -R0 ;  /* 0x800000003b3b7221 */ /* 0x000fe20000010000 */
[C---:B------:R-:W-:Y:S01]  /*25e0*/  FMUL.FTZ R49, R178.reuse, R65 ;  /* 0x00000041b2317220 */ /* 0x040fe20000410000 */
[----:B------:R-:W-:Y:S01]  /*25f0*/  FMUL.FTZ R0, R178, R57 ;  /* 0x00000039b2007220 */ /* 0x000fe20000410000 */
[----:B------:R-:W-:Y:S01]  /*2600*/  FSEL R58, R48, RZ, P4 ;  /* 0x000000ff303a7208 */ /* 0x000fe20002000000 */
[C---:B------:R-:W-:Y:S01]  /*2610*/  FMUL.FTZ R61, R178.reuse, R61 ;  /* 0x0000003db23d7220 */ /* 0x040fe20000410000 */
[C---:B------:R-:W-:Y:S01]  /*2620*/  FMUL.FTZ R195, R178.reuse, R195 ;  /* 0x000000c3b2c37220 */ /* 0x040fe20000410000 */
[----:B------:R-:W-:Y:S01]  /*2630*/  FMUL.FTZ R48, R178, R59 ;  /* 0x0000003bb2307220 */ /* 0x000fe20000410000 */
[----:B------:R-:W-:Y:S01]  /*2640*/  FMUL.FTZ R56, R49, UR6 ;  /* 0x0000000631387c20 */ /* 0x000fe20008410000 */
[C---:B------:R-:W-:Y:S01]  /*2650*/  F2FP.BF16.F32.PACK_AB R49, R0.reuse, R49 ;  /* 0x000000310031723e */ /* 0x040fe200000010ff */
[----:B------:R-:W-:Y:S01]  /*2660*/  FMUL.FTZ R57, R0, UR6 ;  /* 0x0000000600397c20 */ /* 0x000fe20008410000 */
[----:B------:R-:W-:Y:S01]  /*2670*/  FMUL.FTZ R0, R48, UR6 ;  /* 0x0000000630007c20 */ /* 0x000fe20008410000 */
[C---:B------:R-:W-:Y:S01]  /*2680*/  F2FP.BF16.F32.PACK_AB R50, R61.reuse, R50 ;  /* 0x000000323d32723e */ /* 0x040fe200000010ff */
[----:B------:R-:W-:Y:S01]  /*2690*/  FMUL.FTZ R61, R61, UR6 ;  /* 0x000000063d3d7c20 */ /* 0x000fe20008410000 */
[C---:B------:R-:W-:Y:S01]  /*26a0*/  F2FP.BF16.F32.PACK_AB R48, R195.reuse, R48 ;  /* 0x00000030c330723e */ /* 0x040fe200000010ff */
[----:B------:R-:W-:Y:S01]  /*26b0*/  FMUL.FTZ R195, R195, UR6 ;  /* 0x00000006c3c37c20 */ /* 0x000fe20008410000 */
[----:B------:R-:W-:-:S02]  /*26c0*/  LOP3.LUT P6, RZ, R82, 0xff0000, RZ, 0xc0, !PT ;  /* 0x00ff000052ff7812 */ /* 0x000fc400078cc0ff */
[C---:B------:R-:W-:Y:S02]  /*26d0*/  LOP3.LUT P1, RZ, R82.reuse, 0xff000000, RZ, 0xc0, !PT ;  /* 0xff00000052ff7812 */ /* 0x040fe4000782c0ff */
[----:B------:R-:W-:Y:S02]  /*26e0*/  LOP3.LUT P2, RZ, R83, 0xff00, RZ, 0xc0, !PT ;  /* 0x0000ff0053ff7812 */ /* 0x000fe4000784c0ff */
        /* <DEDUP_REMOVED lines=13> */
.L_x_1572:
[----:B------:R-:W-:-:S04]  /*27c0*/  UISETP.NE.U32.AND UP0, UPT, UR4, URZ, UPT ;  /* 0x000000ff0400728c */ /* 0x000fc8000bf05070 */
[----:B------:R-:W-:-:S09]  /*27d0*/  UISETP.NE.AND.EX UP0, UPT, UR5, URZ, UPT, UP0 ;  /* 0x000000ff0500728c */ /* 0x000fd2000bf05300 */
[----:B------:R-:W-:Y:S05]  /*27e0*/  BRA.U UP0, `(.L_x_1575) ;  /* 0x0000000500087547 */ /* 0x000fea000b800000 */
[-C--:B------:R-:W-:Y:S01]  /*27f0*/  FFMA.FTZ R63, R190, R188.reuse, R193 ;  /* 0x000000bcbe3f7223 */ /* 0x080fe200000100c1 */
[----:B0----5:R-:W-:Y:S01]  /*2800*/  PRMT R57, R131, 0x7632, R57 ;  /* 0x0000763283397816 */ /* 0x021fe20000000039 */
[-CC-:B------:R-:W-:Y:S01]  /*2810*/  FFMA.FTZ R67, R61, R188.reuse, R193.reuse ;  /* 0x000000bc3d437223 */ /* 0x180fe200000100c1 */
[----:B------:R-:W-:Y:S01]  /*2820*/  FFMA.FTZ R58, R58, R188, R193 ;  /* 0x000000bc3a3a7223 */ /* 0x000fe200000100c1 */
[----:B------:R-:W-:Y:S01]  /*2830*/  FADD.FTZ R64, R64, -R63 ;  /* 0x8000003f40407221 */ /* 0x000fe20000010000 */
[----:B------:R-:W-:Y:S01]  /*2840*/  SHF.L.U32 R63, R57, 0x10, RZ ;  /* 0x00000010393f7819 */ /* 0x000fe200000006ff */
[----:B------:R-:W-:Y:S02]  /*2850*/  IMAD.U32 R57, R130, 0x10000, RZ ;  /* 0x0001000082397824 */ /* 0x000fe400078e00ff */
[----:B------:R-:W-:Y:S01]  /*2860*/  FADD.FTZ R60, R60, -R67 ;  /* 0x800000433c3c7221 */ /* 0x000fe20000010000 */
[----:B------:R-:W-:Y:S01]  /*2870*/  SHF.L.U32 R61, R131, 0x10, RZ ;  /* 0x00000010833d7819 */ /* 0x000fe200000006ff */
[----:B------:R-:W-:Y:S01]  /*2880*/  FADD.FTZ R58, R197, -R58 ;  /* 0x8000003ac53a7221 */ /* 0x000fe20000010000 */
[C---:B------:R-:W-:Y:S01]  /*2890*/  FFMA.FTZ R63, R178.reuse, R64, R63 ;  /* 0x00000040b23f7223 */ /* 0x040fe2000001003f */
[----:B------:R-:W-:Y:S01]  /*28a0*/  FFMA.FTZ R57, R178, R60, R57 ;  /* 0x0000003cb2397223 */ /* 0x000fe20000010039 */
[----:B------:R-:W-:Y:S01]  /*28b0*/  ISETP.GE.U32.AND P1, PT, R82, RZ, PT ;  /* 0x000000ff5200720c */ /* 0x000fe20003f26070 */
        /* <DEDUP_REMOVED lines=10> */
[-CC-:B------:R-:W-:Y:S01]  /*2960*/  FFMA.FTZ R57, R196, R188.reuse, R193.reuse ;  /* 0x000000bcc4397223 */ /* 0x180fe200000100c1 */
[-CC-:B------:R-:W-:Y:S01]  /*2970*/  FFMA.FTZ R0, R0, R188.reuse, R193.reuse ;  /* 0x000000bc00007223 */ /* 0x180fe200000100c1 */
[----:B------:R-:W-:Y:S01]  /*2980*/  FSEL R67, R63, RZ, P1 ;  /* 0x000000ff3f437208 */ /* 0x000fe20000800000 */
[----:B------:R-:W-:Y:S01]  /*2990*/  FADD.FTZ R64, R195, -R62 ;  /* 0x8000003ec3407221 */ /* 0x000fe20000010000 */
[----:B------:R-:W-:Y:S01]  /*29a0*/  FSEL R60, R61, RZ, P5 ;  /* 0x000000ff3d3c7208 */ /* 0x000fe20002800000 */
[----:B------:R-:W-:Y:S01]  /*29b0*/  FFMA.FTZ R61, R194, R188, R193 ;  /* 0x000000bcc23d7223 */ /* 0x000fe200000100c1 */
[----:B------:R-:W-:Y:S01]  /*29c0*/  LOP3.LUT P6, RZ, R82, 0xff0000, RZ, 0xc0, !PT ;  /* 0x00ff000052ff7812 */ /* 0x000fe200078cc0ff */
[----:B------:R-:W-:Y:S01]  /*29d0*/  FADD.FTZ R192, R192, -R57 ;  /* 0x80000039c0c07221 */ /* 0x000fe20000010000 */
[C---:B------:R-:W-:Y:S01]  /*29e0*/  LOP3.LUT P1, RZ, R82.reuse, 0xff000000, RZ, 0xc0, !PT ;  /* 0xff00000052ff7812 */ /* 0x040fe2000782c0ff */
[----:B------:R-:W-:Y:S01]  /*29f0*/  FADD.FTZ R62, R59, -R0 ;  /* 0x800000003b3e7221 */ /* 0x000fe20000010000 */
[----:B------:R-:W-:Y:S01]  /*2a00*/  LOP3.LUT P5, RZ, R82, 0xff, RZ, 0xc0, !PT ;  /* 0x000000ff52ff7812 */ /* 0x000fe200078ac0ff */
[----:B------:R-:W-:Y:S01]  /*2a10*/  FADD.FTZ R66, R66, -R61 ;  /* 0x8000003d42427221 */ /* 0x000fe20000010000 */
[----:B------:R-:W-:Y:S01]  /*2a20*/  LOP3.LUT P4, RZ, R82, 0xff00, RZ, 0xc0, !PT ;  /* 0x0000ff0052ff7812 */ /* 0x000fe2000788c0ff */
[----:B------:R-:W-:Y:S01]  /*2a30*/  FADD.FTZ R82, R65, -R56 ;  /* 0x8000003841527221 */ /* 0x000fe20000010000 */
[----:B------:R-:W-:-:S02]  /*2a40*/  PRMT R57, R130, 0x7632, R57 ;  /* 0x0000763282397816 */ /* 0x000fc40000000039 */
[----:B------:R-:W-:Y:S02]  /*2a50*/  PRMT R56, R129, 0x7632, R56 ;  /* 0x0000763281387816 */ /* 0x000fe40000000038 */
[----:B------:R-:W-:Y:S02]  /*2a60*/  PRMT R0, R128, 0x7632, R0 ;  /* 0x0000763280007816 */ /* 0x000fe40000000000 */
[----:B------:R-:W-:Y:S01]  /*2a70*/  SHF.L.U32 R65, R57, 0x10, RZ ;  /* 0x0000001039417819 */ /* 0x000fe200000006ff */
[----:B------:R-:W-:Y:S01]  /*2a80*/  IMAD.U32 R63, R56, 0x10000, RZ ;  /* 0x00010000383f7824 */ /* 0x000fe200078e00ff */
[----:B------:R-:W-:Y:S02]  /*2a90*/  SHF.L.U32 R61, R129, 0x10, RZ ;  /* 0x00000010813d7819 */ /* 0x000fe400000006ff */
[----:B------:R-:W-:Y:S01]  /*2aa0*/  SHF.L.U32 R57, R128, 0x10, RZ ;  /* 0x0000001080397819 */ /* 0x000fe200000006ff */
[----:B------:R-:W-:Y:S01]  /*2ab0*/  FFMA.FTZ R65, R178, R66, R65 ;  /* 0x00000042b2417223 */ /* 0x000fe20000010041 */
[----:B------:R-:W-:Y:S01]  /*2ac0*/  SHF.L.U32 R59, R0, 0x10, RZ ;  /* 0x00000010003b7819 */ /* 0x000fe200000006ff */
[C---:B------:R-:W-:Y:S01]  /*2ad0*/  FFMA.FTZ R61, R178.reuse, R82, R61 ;  /* 0x00000052b23d7223 */ /* 0x040fe2000001003d */
[C---:B------:R-:W-:Y:S01]  /*2ae0*/  FFMA.FTZ R63, R178.reuse, R192, R63 ;  /* 0x000000c0b23f7223 */ /* 0x040fe2000001003f */
[C---:B------:R-:W-:Y:S01]  /*2af0*/  FFMA.FTZ R57, R178.reuse, R62, R57 ;  /* 0x0000003eb2397223 */ /* 0x040fe20000010039 */
[----:B------:R-:W-:Y:S01]  /*2b00*/  FMUL.FTZ R65, R65, UR6 ;  /* 0x0000000641417c20 */ /* 0x000fe20008410000 */
[----:B------:R-:W-:Y:S01]  /*2b10*/  FFMA.FTZ R59, R178, R64, R59 ;  /* 0x00000040b23b7223 */ /* 0x000fe2000001003b */
[----:B------:R-:W-:Y:S01]  /*2b20*/  FMUL.FTZ R61, R61, UR6 ;  /* 0x000000063d3d7c20 */ /* 0x000fe20008410000 */
[----:B------:R-:W-:Y:S01]  /*2b30*/  FMUL.FTZ R63, R63, UR6 ;  /* 0x000000063f3f7c20 */ /* 0x000fe20008410000 */
[----:B------:R-:W-:Y:S01]  /*2b40*/  FMUL.FTZ R57, R57, UR6 ;  /* 0x0000000639397c20 */ /* 0x000fe20008410000 */
[----:B------:R-:W-:Y:S01]  /*2b50*/  FMUL.FTZ R59, R59, UR6 ;  /* 0x000000063b3b7c20 */ /* 0x000fe20008410000 */
[----:B------:R-:W-:-:S02]  /*2b60*/  LOP3.LUT P2, RZ, R83, 0xff00, RZ, 0xc0, !PT ;  /* 0x0000ff0053ff7812 */ /* 0x000fc4000784c0ff */
        /* <DEDUP_REMOVED lines=10> */
.L_x_1575:
[-CC-:B------:R-:W-:Y:S01]  /*2c10*/  FFMA.FTZ R49, R190, R188.reuse, R193.reuse ;  /* 0x000000bcbe317223 */ /* 0x180fe200000100c1 */
[-CC-:B------:R-:W-:Y:S01]  /*2c20*/  FFMA.FTZ R58, R58, R188.reuse, R193.reuse ;  /* 0x000000bc3a3a7223 */ /* 0x180fe200000100c1 */
[----:B-----5:R-:W-:Y:S01]  /*2c30*/  PRMT R48, R131, 0x7632, R48 ;  /* 0x0000763283307816 */ /* 0x020fe20000000030 */
[-C--:B------:R-:W-:Y:S01]  /*2c40*/  FFMA.FTZ R61, R61, R188.reuse, R193 ;  /* 0x000000bc3d3d7223 */ /* 0x080fe200000100c1 */
[----:B------:R-:W-:Y:S01]  /*2c50*/  FADD.FTZ R51, R64, -R49 ;  /* 0x8000003140337221 */ /* 0x000fe20000010000 */
[----:B------:R-:W-:Y:S01]  /*2c60*/  FADD.FTZ R197, R197, -R58 ;  /* 0x8000003ac5c57221 */ /* 0x000fe20000010000 */
[----:B------:R-:W-:Y:S01]  /*2c70*/  IMAD.U32 R49, R131, 0x10000, RZ ;  /* 0x0001000083317824 */ /* 0x000fe200078e00ff */
[----:B------:R-:W-:Y:S01]  /*2c80*/  SHF.L.U32 R50, R48, 0x10, RZ ;  /* 0x0000001030327819 */ /* 0x000fe200000006ff */
[----:B------:R-:W-:Y:S01]  /*2c90*/  FADD.FTZ R61, R60, -R61 ;  /* 0x8000003d3c3d7221 */ /* 0x000fe20000010000 */
[----:B------:R-:W-:Y:S01]  /*2ca0*/  SHF.L.U32 R48, R130, 0x10, RZ ;  /* 0x0000001082307819 */ /* 0x000fe200000006ff */
[C---:B------:R-:W-:Y:S01]  /*2cb0*/  FFMA.FTZ R197, R178.reuse, R197, R49 ;  /* 0x000000c5b2c57223 */ /* 0x040fe20000010031 */
[----:B------:R-:W-:Y:S01]  /*2cc0*/  LOP3.LUT P5, RZ, R83, 0xff0000, RZ, 0xc0, !PT ;  /* 0x00ff000053ff7812 */ /* 0x000fe200078ac0ff */
[----:B------:R-:W-:Y:S01]  /*2cd0*/  FFMA.FTZ R64, R178, R51, R50 ;  /* 0x00000033b2407223 */ /* 0x000fe20000010032 */
[----:B------:R-:W-:Y:S01]  /*2ce0*/  ISETP.GE.U32.AND P1, PT, R82, RZ, PT ;  /* 0x000000ff5200720c */ /* 0x000fe20003f26070 */
[----:B------:R-:W-:Y:S01]  /*2cf0*/  FMUL.FTZ R49, R197, UR6 ;  /* 0x00000006c5317c20 */ /* 0x000fe20008410000 */
[----:B------:R-:W-:Y:S01]  /*2d00*/  FFMA.FTZ R61, R178, R61, R48 ;  /* 0x0000003db23d7223 */ /* 0x000fe20000010030 */
[----:B------:R-:W-:Y:S01]  /*2d10*/  LOP3.LUT P4, RZ, R83, 0xff, RZ, 0xc0, !PT ;  /* 0x000000ff53ff7812 */ /* 0x000fe2000788c0ff */
[-CC-:B------:R-:W-:Y:S01]  /*2d20*/  FFMA.FTZ R0, R0, R188.reuse, R193.reuse ;  /* 0x000000bc00007223 */ /* 0x180fe200000100c1 */
[----:B------:R-:W-:Y:S01]  /*2d30*/  FMUL.FTZ R50, R64, UR6 ;  /* 0x0000000640327c20 */ /* 0x000fe20008410000 */
[----:B------:R-:W-:Y:S01]  /*2d40*/  FSEL R63, R49, RZ, P5 ;  /* 0x000000ff313f7208 */ /* 0x000fe20002800000 */
[----:B------:R-:W-:Y:S01]  /*2d50*/  FMUL.FTZ R48, R61, UR6 ;  /* 0x000000063d307c20 */ /* 0x000fe20008410000 */
[-CC-:B------:R-:W-:Y:S01]  /*2d60*/  FFMA.FTZ R49, R196, R188.reuse, R193.reuse ;  /* 0x000000bcc4317223 */ /* 0x180fe200000100c1 */
[----:B------:R-:W-:Y:S01]  /*2d70*/  ISETP.GE.U32.AND.EX P1, PT, R83, 0x1000000, PT, P1 ;  /* 0x010000005300780c */ /* 0x000fe20003f26110 */
[-CC-:B------:R-:W-:Y:S01]  /*2d80*/  FFMA.FTZ R56, R56, R188.reuse, R193.reuse ;  /* 0x000000bc38387223 */ /* 0x180fe200000100c1 */
[-C--:B0-----:R-:W-:Y:S01]  /*2d90*/  FFMA.FTZ R57, R194, R188.reuse, R193 ;  /* 0x000000bcc2397223 */ /* 0x081fe200000100c1 */
[--C-:B------:R-:W-:Y:S01]  /*2da0*/  FADD.FTZ R51, R192, -R49.reuse ;  /* 0x80000031c0337221 */ /* 0x100fe20000010000 */
[----:B------:R-:W-:Y:S01]  /*2db0*/  FSEL R60, R48, RZ, P4 ;  /* 0x000000ff303c7208 */ /* 0x000fe20002000000 */
[----:B------:R-:W-:Y:S01]  /*2dc0*/  FADD.FTZ R59, R59, -R0 ;  /* 0x800000003b3b7221 */ /* 0x000fe20000010000 */
[----:B------:R-:W-:Y:S01]  /*2dd0*/  PRMT R49, R130, 0x7632, R49 ;  /* 0x0000763282317816 */ /* 0x000fe20000000031 */
[----:B------:R-:W-:Y:S01]  /*2de0*/  FFMA.FTZ R62, R62, R188, R193 ;  /* 0x000000bc3e3e7223 */ /* 0x000fe200000100c1 */
[----:B------:R-:W-:Y:S01]  /*2df0*/  PRMT R48, R129, 0x7632, R48 ;  /* 0x0000763281307816 */ /* 0x000fe20000000030 */
[----:B------:R-:W-:Y:S01]  /*2e00*/  FADD.FTZ R65, R65, -R56 ;  /* 0x8000003841417221 */ /* 0x000fe20000010000 */
[----:B------:R-:W-:Y:S01]  /*2e10*/  PRMT R0, R128, 0x7632, R0 ;  /* 0x0000763280007816 */ /* 0x000fe20000000000 */
[----:B------:R-:W-:Y:S01]  /*2e20*/  FADD.FTZ R57, R66, -R57 ;  /* 0x8000003942397221 */ /* 0x000fe20000010000 */
[----:B------:R-:W-:Y:S01]  /*2e30*/  FSEL R190, R50, RZ, P1 ;  /* 0x000000ff32be7208 */ /* 0x000fe20000800000 */
[----:B------:R-:W-:Y:S01]  /*2e40*/  IMAD.U32 R49, R49, 0x10000, RZ ;  /* 0x0001000031317824 */ /* 0x000fe200078e00ff */
[----:B------:R-:W-:Y:S01]  /*2e50*/  SHF.L.U32 R50, R129, 0x10, RZ ;  /* 0x0000001081327819 */ /* 0x000fe200000006ff */
[----:B------:R-:W-:Y:S01]  /*2e60*/  FADD.FTZ R195, R195, -R62 ;  /* 0x8000003ec3c37221 */ /* 0x000fe20000010000 */
[----:B------:R-:W-:Y:S01]  /*2e70*/  SHF.L.U32 R56, R48, 0x10, RZ ;  /* 0x0000001030387819 */ /* 0x000fe200000006ff */
[----:B------:R-:W-:Y:S01]  /*2e80*/  IMAD.U32 R48, R128, 0x10000, RZ ;  /* 0x0001000080307824 */ /* 0x000fe200078e00ff */
[----:B------:R-:W-:Y:S01]  /*2e90*/  SHF.L.U32 R0, R0, 0x10, RZ ;  /* 0x0000001000007819 */ /* 0x000fe200000006ff */
[C---:B------:R-:W-:Y:S01]  /*2ea0*/  FFMA.FTZ R62, R178.reuse, R57, R49 ;  /* 0x00000039b23e7223 */ /* 0x040fe20000010031 */
[C---:B------:R-:W-:Y:S01]  /*2eb0*/  FFMA.FTZ R49, R178.reuse, R65, R50 ;  /* 0x00000041b2317223 */ /* 0x040fe20000010032 */
[C---:B------:R-:W-:Y:S01]  /*2ec0*/  FFMA.FTZ R58, R178.reuse, R51, R56 ;  /* 0x00000033b23a7223 */ /* 0x040fe20000010038 */
[C---:B------:R-:W-:Y:S01]  /*2ed0*/  FFMA.FTZ R48, R178.reuse, R59, R48 ;  /* 0x0000003bb2307223 */ /* 0x040fe20000010030 */
[----:B------:R-:W-:Y:S01]  /*2ee0*/  FFMA.FTZ R195, R178, R195, R0 ;  /* 0x000000c3b2c37223 */ /* 0x000fe20000010000 */
[----:B------:R-:W-:Y:S01]  /*2ef0*/  FMUL.FTZ R56, R49, UR6 ;  /* 0x0000000631387c20 */ /* 0x000fe20008410000 */
[----:B------:R-:W-:Y:S01]  /*2f00*/  F2FP.BF16.F32.PACK_AB R50, R62, R61 ;  /* 0x0000003d3e32723e */ /* 0x000fe200000010ff */
[----:B------:R-:W-:Y:S01]  /*2f10*/  FMUL.FTZ R0, R48, UR6 ;  /* 0x0000000630007c20 */ /* 0x000fe20008410000 */
[C---:B------:R-:W-:Y:S01]  /*2f20*/  F2FP.BF16.F32.PACK_AB R49, R58.reuse, R49 ;  /* 0x000000313a31723e */ /* 0x040fe200000010ff */
[----:B------:R-:W-:Y:S01]  /*2f30*/  FMUL.FTZ R58, R58, UR6 ;  /* 0x000000063a3a7c20 */ /* 0x000fe20008410000 */
[C---:B------:R-:W-:Y:S01]  /*2f40*/  F2FP.BF16.F32.PACK_AB R48, R195.reuse, R48 ;  /* 0x00000030c330723e */ /* 0x040fe200000010ff */
[----:B------:R-:W-:Y:S01]  /*2f50*/  FMUL.FTZ R62, R62, UR6 ;  /* 0x000000063e3e7c20 */ /* 0x000fe20008410000 */
[C---:B------:R-:W-:Y:S01]  /*2f60*/  LOP3.LUT P6, RZ, R82.reuse, 0xff0000, RZ, 0xc0, !PT ;  /* 0x00ff000052ff7812 */ /* 0x040fe200078cc0ff */
[----:B------:R-:W-:Y:S01]  /*2f70*/  FMUL.FTZ R195, R195, UR6 ;  /* 0x00000006c3c37c20 */ /* 0x000fe20008410000 */
[----:B------:R-:W-:-:S02]  /*2f80*/  LOP3.LUT P1, RZ, R82, 0xff000000, RZ, 0xc0, !PT ;  /* 0xff00000052ff7812 */ /* 0x000fc4000782c0ff */
[----:B------:R-:W-:Y:S02]  /*2f90*/  LOP3.LUT P2, RZ, R83, 0xff00, RZ, 0xc0, !PT ;  /* 0x0000ff0053ff7812 */ /* 0x000fe4000784c0ff */
[C---:B------:R-:W-:Y:S02]  /*2fa0*/  LOP3.LUT P5, RZ, R82.reuse, 0xff, RZ, 0xc0, !PT ;  /* 0x000000ff52ff7812 */ /* 0x040fe400078ac0ff */
[----:B------:R-:W-:Y:S02]  /*2fb0*/  LOP3.LUT P4, RZ, R82, 0xff00, RZ, 0xc0, !PT ;  /* 0x0000ff0052ff7812 */ /* 0x000fe4000788c0ff */
[----:B------:R-:W-:Y:S02]  /*2fc0*/  FSEL R56, R56, RZ, P6 ;  /* 0x000000ff38387208 */ /* 0x000fe40003000000 */
[----:B------:R-:W-:Y:S02]  /*2fd0*/  FSEL R57, R58, RZ, P1 ;  /* 0x000000ff3a397208 */ /* 0x000fe40000800000 */
[----:B------:R-:W-:-:S02]  /*2fe0*/  FSEL R61, R62, RZ, P2 ;  /* 0x000000ff3e3d7208 */ /* 0x000fc40001000000 */
[----:B------:R-:W-:Y:S02]  /*2ff0*/  FSEL R0, R0, RZ, P5 ;  /* 0x000000ff00007208 */ /* 0x000fe40002800000 */
[----:B------:R-:W-:Y:S02]  /*3000*/  FSEL R195, R195, RZ, P4 ;  /* 0x000000ffc3c37208 */ /* 0x000fe40002000000 */
[----:B------:R-:W-:Y:S02]  /*3010*/  F2FP.BF16.F32.PACK_AB R57, R57, R56 ;  /* 0x000000383939723e */ /* 0x000fe400000010ff */
[----:B------:R-:W-:Y:S02]  /*3020*/  F2FP.BF16.F32.PACK_AB R51, R64, R197 ;  /* 0x000000c54033723e */ /* 0x000fe400000010ff */
[----:B------:R-:W-:Y:S02]  /*3030*/  F2FP.BF16.F32.PACK_AB R59, R190, R63 ;  /* 0x0000003fbe3b723e */ /* 0x000fe400000010ff */
[----:B------:R-:W-:-:S02]  /*3040*/  F2FP.BF16.F32.PACK_AB R58, R61, R60 ;  /* 0x0000003c3d3a723e */ /* 0x000fc400000010ff */
[----:B------:R-:W-:Y:S01]  /*3050*/  F2FP.BF16.F32.PACK_AB R56, R195, R0 ;  /* 0x00000000c338723e */ /* 0x000fe200000010ff */
[----:B------:R-:W-:Y:S06]  /*3060*/  BRA `(.L_x_1574) ;  /* 0x0000001400587947 */ /* 0x000fec0003800000 */
.L_x_1571:
        /* <DEDUP_REMOVED lines=14> */
[----:B------:R-:W-:Y:S01]  /*3150*/  FADD.FTZ R61, R60, -R61 ;  /* 0x8000003d3c3d7221 */ /* 0x000fe20000010000 */
[----:B-----5:R-:W-:Y:S01]  /*3160*/  ISETP.GE.U32.AND P1, PT, R82, RZ, PT ;  /* 0x000000ff5200720c */ /* 0x020fe20003f26070 */
[----:B------:R-:W-:Y:S01]  /*3170*/  FMUL.FTZ R55, R178, R55 ;  /* 0x00000037b2377220 */ /* 0x000fe20000410000 */
[----:B------:R-:W-:Y:S01]  /*3180*/  FADD.FTZ R53, R66, -R53 ;  /* 0x8000003542357221 */ /* 0x000fe20000010000 */
[C---:B------:R-:W-:Y:S01]  /*3190*/  FMUL.FTZ R197, R178.reuse, R197 ;  /* 0x000000c5b2c57220 */ /* 0x040fe20000410000 */
[----:B------:R-:W-:Y:S01]  /*31a0*/  ISETP.GE.U32.AND.EX P5, PT, R83, 0x1000000, PT, P1 ;  /* 0x010000005300780c */ /* 0x000fe20003fa6110 */
[----:B------:R-:W-:Y:S01]  /*31b0*/  FMUL.FTZ R52, R55, UR6 ;  /* 0x0000000637347c20 */ /* 0x000fe20008410000 */
[C---:B------:R-:W-:Y:S01]  /*31c0*/  FMUL.FTZ R61, R178.reuse, R61 ;  /* 0x0000003db23d7220 */ /* 0x040fe20000410000 */
[----:B------:R-:W-:Y:S01]  /*31d0*/  FMUL.FTZ R53, R178, R53 ;  /* 0x00000035b2357220 */ /* 0x000fe20000410000 */
[----:B------:R-:W-:Y:S01]  /*31e0*/  FMUL.FTZ R197, R197, UR6 ;  /* 0x00000006c5c57c20 */ /* 0x000fe20008410000 */
[----:B------:R-:W-:Y:S01]  /*31f0*/  LOP3.LUT P2, RZ, R83, 0xff0000, RZ, 0xc0, !PT ;  /* 0x00ff000053ff7812 */ /* 0x000fe2000784c0ff */
[----:B------:R-:W-:Y:S01]  /*3200*/  FMUL.FTZ R61, R61, UR6 ;  /* 0x000000063d3d7c20 */ /* 0x000fe20008410000 */
[----:B0-----:R-:W-:Y:S01]  /*3210*/  FSEL R67, R52, RZ, P5 ;  /* 0x000000ff34437208 */ /* 0x001fe20002800000 */
[-CC-:B------:R-:W-:Y:S01]  /*3220*/  FFMA.FTZ R56, R56, R188.reuse, R193.reuse ;  /* 0x000000bc38387223 */ /* 0x180fe200000100c1 */
[----:B------:R-:W-:Y:S01]  /*3230*/  LOP3.LUT P4, RZ, R83, 0xff, RZ, 0xc0, !PT ;  /* 0x000000ff53ff7812 */ /* 0x000fe2000788c0ff */
[----:B------:R-:W-:Y:S01]  /*3240*/  FMUL.FTZ R60, R53, UR6 ;  /* 0x00000006353c7c20 */ /* 0x000fe20008410000 */
[----:B------:R-:W-:Y:S01]  /*3250*/  LOP3.LUT P5, RZ, R93, 0xff, RZ, 0xc0, !PT ;  /* 0x000000ff5dff7812 */ /* 0x000fe200078ac0ff */
[-CC-:B------:R-:W-:Y:S01]  /*3260*/  FFMA.FTZ R53, R196, R188.reuse, R193.reuse ;  /* 0x000000bcc4357223 */ /* 0x180fe200000100c1 */
        /* <DEDUP_REMOVED lines=8> */
[----:B------:R-:W-:Y:S01]  /*32f0*/  ISETP.GE.U32.AND P1, PT, R92, RZ, PT ;  /* 0x000000ff5c00720c */ /* 0x000fe20003f26070 */
[----:B------:R-:W-:Y:S01]  /*3300*/  FMUL.FTZ R65, R178, R65 ;  /* 0x00000041b2417220 */ /* 0x000fe20000410000 */
[----:B------:R-:W-:Y:S01]  /*3310*/  FSEL R63, R60, RZ, P2 ;  /* 0x000000ff3c3f7208 */ /* 0x000fe20001000000 */
[----:B------:R-:W-:Y:S01]  /*3320*/  FMUL.FTZ R61, R178, R61 ;  /* 0x0000003db23d7220 */ /* 0x000fe20000410000 */
[----:B------:R-:W-:Y:S01]  /*3330*/  LOP3.LUT P6, RZ, R93, 0xff0000, RZ, 0xc0, !PT ;  /* 0x00ff00005dff7812 */ /* 0x000fe200078cc0ff */
[----:B------:R-:W-:Y:S01]  /*3340*/  FADD.FTZ R195, R195, -R62 ;  /* 0x8000003ec3c37221 */ /* 0x000fe20000010000 */
[----:B------:R-:W-:Y:S01]  /*3350*/  LOP3.LUT P2, RZ, R93, 0xff00, RZ, 0xc0, !PT ;  /* 0x0000ff005dff7812 */ /* 0x000fe2000784c0ff */
[----:B------:R-:W-:Y:S01]  /*3360*/  FADD.FTZ R57, R59, -R0 ;  /* 0x800000003b397221 */ /* 0x000fe20000010000 */
[----:B------:R-:W-:Y:S01]  /*3370*/  ISETP.GE.U32.AND.EX P1, PT, R93, 0x1000000, PT, P1 ;  /* 0x010000005d00780c */ /* 0x000fe20003f26110 */
[----:B------:R-:W-:Y:S01]  /*3380*/  FMUL.FTZ R65, R65, UR6 ;  /* 0x0000000641417c20 */ /* 0x000fe20008410000 */
[----:B------:R-:W-:Y:S01]  /*3390*/  FSEL R55, R197, RZ, P6 ;  /* 0x000000ffc5377208 */ /* 0x000fe20003000000 */
[----:B------:R-:W-:Y:S01]  /*33a0*/  FMUL.FTZ R61, R61, UR6 ;  /* 0x000000063d3d7c20 */ /* 0x000fe20008410000 */
[----:B------:R-:W-:Y:S01]  /*33b0*/  FSEL R53, R60, RZ, P2 ;  /* 0x000000ff3c357208 */ /* 0x000fe20001000000 */
[----:B------:R-:W-:Y:S01]  /*33c0*/  FMUL.FTZ R195, R178, R195 ;  /* 0x000000c3b2c37220 */ /* 0x000fe20000410000 */
[----:B------:R-:W-:Y:S01]  /*33d0*/  LOP3.LUT P6, RZ, R82, 0xff0000, RZ, 0xc0, !PT ;  /* 0x00ff000052ff7812 */ /* 0x000fe200078cc0ff */
[----:B------:R-:W-:Y:S01]  /*33e0*/  FMUL.FTZ R57, R178, R57 ;  /* 0x00000039b2397220 */ /* 0x000fe20000410000 */
[----:B------:R-:W-:Y:S01]  /*33f0*/  FSEL R52, R52, RZ, P1 ;  /* 0x000000ff34347208 */ /* 0x000fe20000800000 */
[----:B------:R-:W-:Y:S01]  /*3400*/  FMUL.FTZ R195, R195, UR6 ;  /* 0x00000006c3c37c20 */ /* 0x000fe20008410000 */
[----:B------:R-:W-:Y:S01]  /*3410*/  LOP3.LUT P2, RZ, R92, 0xff0000, RZ, 0xc0, !PT ;  /* 0x00ff00005cff7812 */ /* 0x000fe2000784c0ff */
[----:B------:R-:W-:Y:S01]  /*3420*/  FMUL.FTZ R57, R57, UR6 ;  /* 0x0000000639397c20 */ /* 0x000fe20008410000 */
[----:B------:R-:W-:-:S02]  /*3430*/  LOP3.LUT P1, RZ, R82, 0xff000000, RZ, 0xc0, !PT ;  /* 0xff00000052ff7812 */ /* 0x000fc4000782c0ff */
[----:B------:R-:W-:Y:S02]  /*3440*/  F2FP.BF16.F32.PACK_AB R54, R53, R54 ;  /* 0x000000363536723e */ /* 0x000fe400000010ff */
[C---:B------:R-:W-:Y:S02]  /*3450*/  FSEL R60, R65.reuse, RZ, P6 ;  /* 0x000000ff413c7208 */ /* 0x040fe40003000000 */
[----:B------:R-:W-:Y:S02]  /*3460*/  FSEL R53, R65, RZ, P2 ;  /* 0x000000ff41357208 */ /* 0x000fe40001000000 */
[----:B------:R-:W-:Y:S02]  /*3470*/  LOP3.LUT P6, RZ, R92, 0xff000000, RZ, 0xc0, !PT ;  /* 0xff0000005cff7812 */ /* 0x000fe400078cc0ff */
[----:B------:R-:W-:Y:S02]  /*3480*/  FSEL R65, R61, RZ, P1 ;  /* 0x000000ff3d417208 */ /* 0x000fe40000800000 */
[----:B------:R-:W-:-:S02]  /*3490*/  LOP3.LUT P4, RZ, R82, 0xff00, RZ, 0xc0, !PT ;  /* 0x0000ff0052ff7812 */ /* 0x000fc4000788c0ff */
[----:B------:R-:W-:Y:S02]  /*34a0*/  LOP3.LUT P5, RZ, R82, 0xff, RZ, 0xc0, !PT ;  /* 0x000000ff52ff7812 */ /* 0x000fe400078ac0ff */
[C---:B------:R-:W-:Y:S02]  /*34b0*/  LOP3.LUT P2, RZ, R92.reuse, 0xff00, RZ, 0xc0, !PT ;  /* 0x0000ff005cff7812 */ /* 0x040fe4000784c0ff */
[----:B------:R-:W-:Y:S02]  /*34c0*/  LOP3.LUT P1, RZ, R92, 0xff, RZ, 0xc0, !PT ;  /* 0x000000ff5cff7812 */ /* 0x000fe4000782c0ff */
[----:B------:R-:W-:Y:S02]  /*34d0*/  F2FP.BF16.F32.PACK_AB R55, R52, R55 ;  /* 0x000000373437723e */ /* 0x000fe400000010ff */
[----:B------:R-:W-:Y:S02]  /*34e0*/  F2FP.BF16.F32.PACK_AB R58, R63, R58 ;  /* 0x0000003a3f3a723e */ /* 0x000fe400000010ff */
[----:B------:R-:W-:-:S02]  /*34f0*/  FSEL R0, R61, RZ, P6 ;  /* 0x000000ff3d007208 */ /* 0x000fc40003000000 */
[C---:B------:R-:W-:Y:S02]  /*3500*/  FSEL R63, R195.reuse, RZ, P4 ;  /* 0x000000ffc33f7208 */ /* 0x040fe40002000000 */
[----:B------:R-:W-:Y:S02]  /*3510*/  FSEL R61, R195, RZ, P2 ;  /* 0x000000ffc33d7208 */ /* 0x000fe40001000000 */
        /* <DEDUP_REMOVED lines=8> */
.L_x_1577:
[-CC-:B------:R-:W-:Y:S01]  /*35a0*/  FFMA.FTZ R58, R58, R188.reuse, R193.reuse ;  /* 0x000000bc3a3a7223 */ /* 0x180fe200000100c1 */
[-CC-:B------:R-:W-:Y:S01]  /*35b0*/  FFMA.FTZ R51, R190, R188.reuse, R193.reuse ;  /* 0x000000bcbe337223 */ /* 0x180fe200000100c1 */
[-CC-:B------:R-:W-:Y:S01]  /*35c0*/  FFMA.FTZ R61, R61, R188.reuse, R193.reuse ;  /* 0x000000bc3d3d7223 */ /* 0x180fe200000100c1 */
[-C--:B------:R-:W-:Y:S01]  /*35d0*/  FFMA.FTZ R49, R194, R188.reuse, R193 ;  /* 0x000000bcc2317223 */ /* 0x080fe200000100c1 */
[----:B------:R-:W-:Y:S01]  /*35e0*/  FADD.FTZ R197, R197, -R58 ;  /* 0x8000003ac5c57221 */ /* 0x000fe20000010000 */
[----:B------:R-:W-:Y:S01]  /*35f0*/  FADD.FTZ R53, R64, -R51 ;  /* 0x8000003340357221 */ /* 0x000fe20000010000 */
[----:B------:R-:W-:Y:S01]  /*3600*/  FADD.FTZ R61, R60, -R61 ;  /* 0x8000003d3c3d7221 */ /* 0x000fe20000010000 */
[----:B-----5:R-:W-:Y:S01]  /*3610*/  LOP3.LUT P6, RZ, R83, 0xff0000, RZ, 0xc0, !PT ;  /* 0x00ff000053ff7812 */ /* 0x020fe200078cc0ff */
[C---:B------:R-:W-:Y:S01]  /*3620*/  FMUL.FTZ R51, R178.reuse, R197 ;  /* 0x000000c5b2337220 */ /* 0x040fe20000410000 */
[----:B------:R-:W-:Y:S01]  /*3630*/  LOP3.LUT P4, RZ, R93, 0xff0000, RZ, 0xc0, !PT ;  /* 0x00ff00005dff7812 */ /* 0x000fe2000788c0ff */
[----:B------:R-:W-:Y:S01]  /*3640*/  FMUL.FTZ R50, R178, R61 ;  /* 0x0000003db2327220 */ /* 0x000fe20000410000 */
[----:B------:R-:W-:Y:S01]  /*3650*/  FADD.FTZ R49, R66, -R49 ;  /* 0x8000003142317221 */ /* 0x000fe20000010000 */
[----:B------:R-:W-:Y:S01]  /*3660*/  FMUL.FTZ R48, R51, UR6 ;  /* 0x0000000633307c20 */ /* 0x000fe20008410000 */
[----:B------:R-:W-:Y:S01]  /*3670*/  LOP3.LUT P5, RZ, R83, 0xff, RZ, 0xc0, !PT ;  /* 0x000000ff53ff7812 */ /* 0x000fe200078ac0ff */
[----:B------:R-:W-:Y:S01]  /*3680*/  FMUL.FTZ R64, R178, R53 ;  /* 0x00000035b2407220 */ /* 0x000fe20000410000 */
[----:B------:R-:W-:Y:S01]  /*3690*/  ISETP.GE.U32.AND P1, PT, R82, RZ, PT ;  /* 0x000000ff5200720c */ /* 0x000fe20003f26070 */
[----:B------:R-:W-:Y:S01]  /*36a0*/  FMUL.FTZ R55, R178, R49 ;  /* 0x00000031b2377220 */ /* 0x000fe20000410000 */
[----:B------:R-:W-:Y:S01]  /*36b0*/  FSEL R52, R48, RZ, P6 ;  /* 0x000000ff30347208 */ /* 0x000fe20003000000 */
[----:B------:R-:W-:Y:S01]  /*36c0*/  FMUL.FTZ R53, R64, UR6 ;  /* 0x0000000640357c20 */ /* 0x000fe20008410000 */
[----:B------:R-:W-:Y:S01]  /*36d0*/  FSEL R60, R48, RZ, P4 ;  /* 0x000000ff303c7208 */ /* 0x000fe20002000000 */
[----:B------:R-:W-:Y:S01]  /*36e0*/  FMUL.FTZ R48, R50, UR6 ;  /* 0x0000000632307c20 */ /* 0x000fe20008410000 */
[----:B------:R-:W-:Y:S01]  /*36f0*/  LOP3.LUT P6, RZ, R93, 0xff, RZ, 0xc0, !PT ;  /* 0x000000ff5dff7812 */ /* 0x000fe200078cc0ff */
[-CC-:B------:R-:W-:Y:S01]  /*3700*/  FFMA.FTZ R56, R56, R188.reuse, R193.reuse ;  /* 0x000000bc38387223 */ /* 0x180fe200000100c1 */
[----:B------:R-:W-:Y:S01]  /*3710*/  ISETP.GE.U32.AND P2, PT, R92, RZ, PT ;  /* 0x000000ff5c00720c */ /* 0x000fe20003f46070 */
[-CC-:B------:R-:W-:Y:S01]  /*3720*/  FFMA.FTZ R49, R196, R188.reuse, R193.reuse ;  /* 0x000000bcc4317223 */ /* 0x180fe200000100c1 */
[----:B------:R-:W-:Y:S01]  /*3730*/  FSEL R58, R48, RZ, P5 ;  /* 0x000000ff303a7208 */ /* 0x000fe20002800000 */
[-CC-:B------:R-:W-:Y:S01]  /*3740*/  FFMA.FTZ R0, R0, R188.reuse, R193.reuse ;  /* 0x000000bc00007223 */ /* 0x180fe200000100c1 */
[----:B------:R-:W-:Y:S01]  /*3750*/  FSEL R54, R48, RZ, P6 ;  /* 0x000000ff30367208 */ /* 0x000fe20003000000 */
[----:B------:R-:W-:Y:S01]  /*3760*/  FMUL.FTZ R48, R55, UR6 ;  /* 0x0000000637307c20 */ /* 0x000fe20008410000 */
[----:B------:R-:W-:Y:S01]  /*3770*/  ISETP.GE.U32.AND.EX P1, PT, R83, 0x1000000, PT, P1 ;  /* 0x010000005300780c */ /* 0x000fe20003f26110 */
[----:B------:R-:W-:Y:S01]  /*3780*/  FADD.FTZ R65, R65, -R56 ;  /* 0x8000003841417221 */ /* 0x000fe20000010000 */
[----:B------:R-:W-:Y:S01]  /*3790*/  ISETP.GE.U32.AND.EX P2, PT, R93, 0x1000000, PT, P2 ;  /* 0x010000005d00780c */ /* 0x000fe20003f46120 */
[----:B------:R-:W-:Y:S01]  /*37a0*/  FFMA.FTZ R62, R62, R188, R193 ;  /* 0x000000bc3e3e7223 */ /* 0x000fe200000100c1 */
[----:B------:R-:W-:Y:S01]  /*37b0*/  LOP3.LUT P4, RZ, R83, 0xff00, RZ, 0xc0, !PT ;  /* 0x0000ff0053ff7812 */ /* 0x000fe2000788c0ff */
[----:B------:R-:W-:Y:S01]  /*37c0*/  FMUL.FTZ R65, R178, R65 ;  /* 0x00000041b2417220 */ /* 0x000fe20000410000 */
[----:B------:R-:W-:Y:S01]  /*37d0*/  FSEL R63, R53, RZ, P1 ;  /* 0x000000ff353f7208 */ /* 0x000fe20000800000 */
[----:B------:R-:W-:Y:S01]  /*37e0*/  FADD.FTZ R195, R195, -R62 ;  /* 0x8000003ec3c37221 */ /* 0x000fe20000010000 */
[----:B0-----:R-:W-:Y:S01]  /*37f0*/  FSEL R67, R53, RZ, P2 ;  /* 0x000000ff35437208 */ /* 0x001fe20001000000 */
[----:B------:R-:W-:Y:S01]  /*3800*/  FADD.FTZ R53, R192, -R49 ;  /* 0x80000031c0357221 */ /* 0x000fe20000010000 */
[----:B------:R-:W-:Y:S01]  /*3810*/  FSEL R57, R48, RZ, P4 ;  /* 0x000000ff30397208 */ /* 0x000fe20002000000 */
[----:B------:R-:W-:Y:S01]  /*3820*/  FADD.FTZ R49, R59, -R0 ;  /* 0x800000003b317221 */ /* 0x000fe20000010000 */
[----:B------:R-:W-:Y:S01]  /*3830*/  LOP3.LUT P4, RZ, R93, 0xff00, RZ, 0xc0, !PT ;  /* 0x0000ff005dff7812 */ /* 0x000fe2000788c0ff */
[C---:B------:R-:W-:Y:S01]  /*3840*/  FMUL.FTZ R195, R178.reuse, R195 ;  /* 0x000000c3b2c37220 */ /* 0x040fe20000410000 */
[----:B------:R-:W-:Y:S01]  /*3850*/  F2FP.BF16.F32.PACK_AB R59, R63, R52 ;  /* 0x000000343f3b723e */ /* 0x000fe200000010ff */
[----:B------:R-:W-:Y:S01]  /*3860*/  FMUL.FTZ R52, R178, R53 ;  /* 0x00000035b2347220 */ /* 0x000fe20000410000 */
[----:B------:R-:W-:Y:S01]  /*3870*/  FSEL R61, R48, RZ, P4 ;  /* 0x000000ff303d7208 */ /* 0x000fe20002000000 */
[----:B------:R-:W-:Y:S01]  /*3880*/  FMUL.FTZ R48, R65, UR6 ;  /* 0x0000000641307c20 */ /* 0x000fe20008410000 */
[----:B------:R-:W-:Y:S01]  /*3890*/  LOP3.LUT P1, RZ, R82, 0xff0000, RZ, 0xc0, !PT ;  /* 0x00ff000052ff7812 */ /* 0x000fe2000782c0ff */
[----:B------:R-:W-:Y:S01]  /*38a0*/  FMUL.FTZ R0, R178, R49 ;  /* 0x00000031b2007220 */ /* 0x000fe20000410000 */
[----:B------:R-:W-:Y:S01]  /*38b0*/  LOP3.LUT P4, RZ, R92, 0xff0000, RZ, 0xc0, !PT ;  /* 0x00ff00005cff7812 */ /* 0x000fe2000788c0ff */
[----:B------:R-:W-:Y:S01]  /*38c0*/  FMUL.FTZ R56, R52, UR6 ;  /* 0x0000000634387c20 */ /* 0x000fe20008410000 */
[----:B------:R-:W-:-:S02]  /*38d0*/  LOP3.LUT P2, RZ, R82, 0xff000000, RZ, 0xc0, !PT ;  /* 0xff00000052ff7812 */ /* 0x000fc4000784c0ff */
[----:B------:R-:W-:Y:S02]  /*38e0*/  F2FP.BF16.F32.PACK_AB R58, R57, R58 ;  /* 0x0000003a393a723e */ /* 0x000fe400000010ff */
[----:B------:R-:W-:Y:S02]  /*38f0*/  F2FP.BF16.F32.PACK_AB R50, R55, R50 ;  /* 0x000000323732723e */ /* 0x000fe400000010ff */
[----:B------:R-:W-:Y:S02]  /*3900*/  FSEL R57, R48, RZ, P1 ;  /* 0x000000ff30397208 */ /* 0x000fe40000800000 */
[----:B------:R-:W-:Y:S01]  /*3910*/  F2FP.BF16.F32.PACK_AB R49, R52, R65 ;  /* 0x000000413431723e */ /* 0x000fe200000010ff */
[----:B------:R-:W-:Y:S01]  /*3920*/  FMUL.FTZ R52, R195, UR6 ;  /* 0x00000006c3347c20 */ /* 0x000fe20008410000 */
[----:B------:R-:W-:Y:S02]  /*3930*/  FSEL R53, R48, RZ, P4 ;  /* 0x000000ff30357208 */ /* 0x000fe40002000000 */
[----:B------:R-:W-:-:S02]  /*3940*/  F2FP.BF16.F32.PACK_AB R55, R67, R60 ;  /* 0x0000003c4337723e */ /* 0x000fc400000010ff */
[----:B------:R-:W-:Y:S01]  /*3950*/  F2FP.BF16.F32.PACK_AB R48, R195, R0 ;  /* 0x00000000c330723e */ /* 0x000fe200000010ff */
[----:B------:R-:W-:Y:S01]  /*3960*/  FMUL.FTZ R0, R0, UR6 ;  /* 0x0000000600007c20 */ /* 0x000fe20008410000 */
[----:B------:R-:W-:Y:S02]  /*3970*/  LOP3.LUT P5, RZ, R82, 0xff00, RZ, 0xc0, !PT ;  /* 0x0000ff0052ff7812 */ /* 0x000fe400078ac0ff */
[C---:B------:R-:W-:Y:S02]  /*3980*/  LOP3.LUT P1, RZ, R92.reuse, 0xff000000, RZ, 0xc0, !PT ;  /* 0xff0000005cff7812 */ /* 0x040fe4000782c0ff */
        /* <DEDUP_REMOVED lines=16> */
.L_x_1576:
[----:B------:R-:W-:-:S04]  /*3a90*/  UISETP.NE.U32.AND UP0, UPT, UR4, URZ, UPT ;  /* 0x000000ff0400728c */ /* 0x000fc8000bf05070 */
[----:B------:R-:W-:-:S09]  /*3aa0*/  UISETP.NE.AND.EX UP0, UPT, UR5, URZ, UPT, UP0 ;  /* 0x000000ff0500728c */ /* 0x000fd2000bf05300 */
[----:B------:R-:W-:Y:S05]  /*3ab0*/  BRA.U UP0, `(.L_x_1578) ;  /* 0x00000005005c7547 */ /* 0x000fea000b800000 */
[----:B-----5:R-:W-:Y:S01]  /*3ac0*/  PRMT R52, R131, 0x7632, R52 ;  /* 0x0000763283347816 */ /* 0x020fe20000000034 */
[-CC-:B------:R-:W-:Y:S01]  /*3ad0*/  FFMA.FTZ R53, R190, R188.reuse, R193.reuse ;  /* 0x000000bcbe357223 */ /* 0x180fe200000100c1 */
[-CC-:B------:R-:W-:Y:S01]  /*3ae0*/  FFMA.FTZ R61, R61, R188.reuse, R193.reuse ;  /* 0x000000bc3d3d7223 */ /* 0x180fe200000100c1 */
[-C--:B------:R-:W-:Y:S01]  /*3af0*/  FFMA.FTZ R58, R58, R188.reuse, R193 ;  /* 0x000000bc3a3a7223 */ /* 0x080fe200000100c1 */
[----:B------:R-:W-:Y:S01]  /*3b00*/  ISETP.GE.U32.AND P1, PT, R82, RZ, PT ;  /* 0x000000ff5200720c */ /* 0x000fe20003f26070 */
[----:B------:R-:W-:Y:S01]  /*3b10*/  FADD.FTZ R55, R64, -R53 ;  /* 0x8000003540377221 */ /* 0x000fe20000010000 */
[----:B------:R-:W-:Y:S01]  /*3b20*/  IMAD.U32 R54, R52, 0x10000, RZ ;  /* 0x0001000034367824 */ /* 0x000fe200078e00ff */
[----:B------:R-:W-:Y:S01]  /*3b30*/  SHF.L.U32 R52, R130, 0x10, RZ ;  /* 0x0000001082347819 */ /* 0x000fe200000006ff */
[----:B------:R-:W-:Y:S01]  /*3b40*/  FADD.FTZ R61, R60, -R61 ;  /* 0x8000003d3c3d7221 */ /* 0x000fe20000010000 */
[----:B------:R-:W-:Y:S01]  /*3b50*/  SHF.L.U32 R53, R131, 0x10, RZ ;  /* 0x0000001083357819 */ /* 0x000fe200000006ff */
[----:B------:R-:W-:Y:S01]  /*3b60*/  FFMA.FTZ R54, R178, R55, R54 ;  /* 0x00000037b2367223 */ /* 0x000fe20000010036 */
[----:B------:R-:W-:Y:S01]  /*3b70*/  ISETP.GE.U32.AND P2, PT, R92, RZ, PT ;  /* 0x000000ff5c00720c */ /* 0x000fe20003f46070 */
[----:B------:R-:W-:Y:S01]  /*3b80*/  FADD.FTZ R197, R197, -R58 ;  /* 0x8000003ac5c57221 */ /* 0x000fe20000010000 */
[----:B------:R-:W-:Y:S01]  /*3b90*/  FFMA.FTZ R52, R178, R61, R52 ;  /* 0x0000003db2347223 */ /* 0x000fe20000010034 */
[----:B0-----:R-:W-:Y:S01]  /*3ba0*/  FMUL.FTZ R57, R54, UR6 ;  /* 0x0000000636397c20 */ /* 0x001fe20008410000 */
[----:B------:R-:W-:Y:S01]  /*3bb0*/  ISETP.GE.U32.AND.EX P1, PT, R83, 0x1000000, PT, P1 ;  /* 0x010000005300780c */ /* 0x000fe20003f26110 */
[----:B------:R-:W-:Y:S01]  /*3bc0*/  FFMA.FTZ R53, R178, R197, R53 ;  /* 0x000000c5b2357223 */ /* 0x000fe20000010035 */
[----:B------:R-:W-:Y:S01]  /*3bd0*/  ISETP.GE.U32.AND.EX P2, PT, R93, 0x1000000, PT, P2 ;  /* 0x010000005d00780c */ /* 0x000fe20003f46120 */
[----:B------:R-:W-:Y:S01]  /*3be0*/  FMUL.FTZ R54, R52, UR6 ;  /* 0x0000000634367c20 */ /* 0x000fe20008410000 */
[----:B------:R-:W-:Y:S01]  /*3bf0*/  FSEL R67, R57, RZ, P1 ;  /* 0x000000ff39437208 */ /* 0x000fe20000800000 */
[----:B------:R-:W-:Y:S01]  /*3c00*/  FMUL.FTZ R53, R53, UR6 ;  /* 0x0000000635357c20 */ /* 0x000fe20008410000 */
[----:B------:R-:W-:Y:S01]  /*3c10*/  FSEL R52, R57, RZ, P2 ;  /* 0x000000ff39347208 */ /* 0x000fe20001000000 */
[-C--:B------:R-:W-:Y:S01]  /*3c20*/  FFMA.FTZ R61, R194, R188.reuse, R193 ;  /* 0x000000bcc23d7223 */ /* 0x080fe200000100c1 */
[----:B------:R-:W-:Y:S01]  /*3c30*/  PRMT R57, R130, 0x7632, R57 ;  /* 0x0000763282397816 */ /* 0x000fe20000000039 */
[-CC-:B------:R-:W-:Y:S01]  /*3c40*/  FFMA.FTZ R56, R56, R188.reuse, R193.reuse ;  /* 0x000000bc38387223 */ /* 0x180fe200000100c1 */
[----:B------:R-:W-:Y:S01]  /*3c50*/  LOP3.LUT P6, RZ, R83, 0xff0000, RZ, 0xc0, !PT ;  /* 0x00ff000053ff7812 */ /* 0x000fe200078cc0ff */
[-C--:B------:R-:W-:Y:S01]  /*3c60*/  FFMA.FTZ R0, R0, R188.reuse, R193 ;  /* 0x000000bc00007223 */ /* 0x080fe200000100c1 */
[----:B------:R-:W-:Y:S01]  /*3c70*/  LOP3.LUT P4, RZ, R93, 0xff0000, RZ, 0xc0, !PT ;  /* 0x00ff00005dff7812 */ /* 0x000fe2000788c0ff */
[----:B------:R-:W-:Y:S01]  /*3c80*/  FADD.FTZ R65, R65, -R56 ;  /* 0x8000003841417221 */ /* 0x000fe20000010000 */
[----:B------:R-:W-:Y:S01]  /*3c90*/  SHF.L.U32 R63, R57, 0x10, RZ ;  /* 0x00000010393f7819 */ /* 0x000fe200000006ff */
[----:B------:R-:W-:Y:S01]  /*3ca0*/  FADD.FTZ R57, R66, -R61 ;  /* 0x8000003d42397221 */ /* 0x000fe20000010000 */
[----:B------:R-:W-:Y:S01]  /*3cb0*/  FSEL R60, R53, RZ, P6 ;  /* 0x000000ff353c7208 */ /* 0x000fe20003000000 */
[--C-:B------:R-:W-:Y:S01]  /*3cc0*/  FADD.FTZ R59, R59, -R0.reuse ;  /* 0x800000003b3b7221 */ /* 0x100fe20000010000 */
[----:B------:R-:W-:Y:S01]  /*3cd0*/  FSEL R55, R53, RZ, P4 ;  /* 0x000000ff35377208 */ /* 0x000fe20002000000 */
[-C--:B------:R-:W-:Y:S01]  /*3ce0*/  FFMA.FTZ R53, R196, R188.reuse, R193 ;  /* 0x000000bcc4357223 */ /* 0x080fe200000100c1 */
[----:B------:R-:W-:Y:S01]  /*3cf0*/  FFMA.FTZ R63, R178, R57, R63 ;  /* 0x00000039b23f7223 */ /* 0x000fe2000001003f */
[----:B------:R-:W-:Y:S01]  /*3d00*/  IMAD.U32 R57, R129, 0x10000, RZ ;  /* 0x0001000081397824 */ /* 0x000fe200078e00ff */
[----:B------:R-:W-:Y:S01]  /*3d10*/  LOP3.LUT P4, RZ, R83, 0xff00, RZ, 0xc0, !PT ;  /* 0x0000ff0053ff7812 */ /* 0x000fe2000788c0ff */
[--C-:B------:R-:W-:Y:S01]  /*3d20*/  FADD.FTZ R61, R192, -R53.reuse ;  /* 0x80000035c03d7221 */ /* 0x100fe20000010000 */
[----:B------:R-:W-:Y:S01]  /*3d30*/  PRMT R53, R129, 0x7632, R53 ;  /* 0x0000763281357816 */ /* 0x000fe20000000035 */
[----:B------:R-:W-:Y:S01]  /*3d40*/  FMUL.FTZ R63, R63, UR6 ;  /* 0x000000063f3f7c20 */ /* 0x000fe20008410000 */
[----:B------:R-:W-:Y:S01]  /*3d50*/  PRMT R0, R128, 0x7632, R0 ;  /* 0x0000763280007816 */ /* 0x000fe20000000000 */
[----:B------:R-:W-:Y:S01]  /*3d60*/  FFMA.FTZ R62, R62, R188, R193 ;  /* 0x000000bc3e3e7223 */ /* 0x000fe200000100c1 */
[----:B------:R-:W-:Y:S01]  /*3d70*/  SHF.L.U32 R53, R53, 0x10, RZ ;  /* 0x0000001035357819 */ /* 0x000fe200000006ff */
[C---:B------:R-:W-:Y:S01]  /*3d80*/  FFMA.FTZ R57, R178.reuse, R65, R57 ;  /* 0x00000041b2397223 */ /* 0x040fe20000010039 */
[----:B------:R-:W-:Y:S01]  /*3d90*/  LOP3.LUT P5, RZ, R83, 0xff, RZ, 0xc0, !PT ;  /* 0x000000ff53ff7812 */ /* 0x000fe200078ac0ff */
[----:B------:R-:W-:Y:S01]  /*3da0*/  FADD.FTZ R195, R195, -R62 ;  /* 0x8000003ec3c37221 */ /* 0x000fe20000010000 */
[----:B------:R-:W-:Y:S01]  /*3db0*/  FSEL R65, R63, RZ, P4 ;  /* 0x000000ff3f417208 */ /* 0x000fe20002000000 */
[----:B------:R-:W-:Y:S01]  /*3dc0*/  FFMA.FTZ R61, R178, R61, R53 ;  /* 0x0000003db23d7223 */ /* 0x000fe20000010035 */
[C---:B------:R-:W-:Y:S01]  /*3dd0*/  LOP3.LUT P6, RZ, R93.reuse, 0xff, RZ, 0xc0, !PT ;  /* 0x000000ff5dff7812 */ /* 0x040fe200078cc0ff */
[----:B------:R-:W-:Y:S01]  /*3de0*/  IMAD.U32 R0, R0, 0x10000, RZ ;  /* 0x0001000000007824 */ /* 0x000fe200078e00ff */
[----:B------:R-:W-:Y:S01]  /*3df0*/  LOP3.LUT P4, RZ, R93, 0xff00, RZ, 0xc0, !PT ;  /* 0x0000ff005dff7812 */ /* 0x000fe2000788c0ff */
[----:B------:R-:W-:Y:S01]  /*3e00*/  FMUL.FTZ R57, R57, UR6 ;  /* 0x0000000639397c20 */ /* 0x000fe20008410000 */
[----:B------:R-:W-:Y:S01]  /*3e10*/  SHF.L.U32 R56, R128, 0x10, RZ ;  /* 0x0000001080387819 */ /* 0x000fe200000006ff */
[----:B------:R-:W-:Y:S01]  /*3e20*/  FFMA.FTZ R0, R178, R195, R0 ;  /* 0x000000c3b2007223 */ /* 0x000fe20000010000 */
[----:B------:R-:W-:-:S02]  /*3e30*/  FSEL R58, R54, RZ, P5 ;  /* 0x000000ff363a7208 */ /* 0x000fc40002800000 */
[----:B------:R-:W-:Y:S01]  /*3e40*/  FSEL R54, R54, RZ, P6 ;  /* 0x000000ff36367208 */ /* 0x000fe20003000000 */
[----:B------:R-:W-:Y:S01]  /*3e50*/  FFMA.FTZ R56, R178, R59, R56 ;  /* 0x0000003bb2387223 */ /* 0x000fe20000010038 */
[----:B------:R-:W-:Y:S02]  /*3e60*/  FSEL R53, R63, RZ, P4 ;  /* 0x000000ff3f357208 */ /* 0x000fe40002000000 */
[----:B------:R-:W-:Y:S01]  /*3e70*/  F2FP.BF16.F32.PACK_AB R55, R52, R55 ;  /* 0x000000373437723e */ /* 0x000fe200000010ff */
[----:B------:R-:W-:Y:S01]  /*3e80*/  FMUL.FTZ R52, R61, UR6 ;  /* 0x000000063d347c20 */ /* 0x000fe20008410000 */
[----:B------:R-:W-:Y:S01]  /*3e90*/  LOP3.LUT P1, RZ, R82, 0xff0000, RZ, 0xc0, !PT ;  /* 0x00ff000052ff7812 */ /* 0x000fe2000782c0ff */
[----:B------:R-:W-:Y:S01]  /*3ea0*/  FMUL.FTZ R61, R0, UR6 ;  /* 0x00000006003d7c20 */ /* 0x000fe20008410000 */
[----:B------:R-:W-:Y:S01]  /*3eb0*/  LOP3.LUT P4, RZ, R92, 0xff0000, RZ, 0xc0, !PT ;  /* 0x00ff00005cff7812 */ /* 0x000fe2000788c0ff */
[----:B------:R-:W-:Y:S01]  /*3ec0*/  FMUL.FTZ R56, R56, UR6 ;  /* 0x0000000638387c20 */ /* 0x000fe20008410000 */
[----:B------:R-:W-:-:S02]  /*3ed0*/  LOP3.LUT P2, RZ, R82, 0xff000000, RZ, 0xc0, !PT ;  /* 0xff00000052ff7812 */ /* 0x000fc4000784c0ff */
[----:B------:R-:W-:Y:S02]  /*3ee0*/  F2FP.BF16.F32.PACK_AB R59, R67, R60 ;  /* 0x0000003c433b723e */ /* 0x000fe400000010ff */
[----:B------:R-:W-:Y:S02]  /*3ef0*/  F2FP.BF16.F32.PACK_AB R54, R53, R54 ;  /* 0x000000363536723e */ /* 0x000fe400000010ff */
[C---:B------:R-:W-:Y:S02]  /*3f00*/  FSEL R60, R57.reuse, RZ, P1 ;  /* 0x000000ff393c7208 */ /* 0x040fe40000800000 */
[----:B------:R-:W-:Y:S02]  /*3f10*/  FSEL R53, R57, RZ, P4 ;  /* 0x000000ff39357208 */ /* 0x000fe40002000000 */
[----:B------:R-:W-:Y:S02]  /*3f20*/  LOP3.LUT P1, RZ, R92, 0xff000000, RZ, 0xc0, !PT ;  /* 0xff0000005cff7812 */ /* 0x000fe4000782c0ff */
[----:B------:R-:W-:-:S02]  /*3f30*/  FSEL R57, R52, RZ, P2 ;  /* 0x000000ff34397208 */ /* 0x000fc40001000000 */
[----:B------:R-:W-:Y:S02]  /*3f40*/  LOP3.LUT P5, RZ, R82, 0xff00, RZ, 0xc0, !PT ;  /* 0x0000ff0052ff7812 */ /* 0x000fe400078ac0ff */
[----:B------:R-:W-:Y:S02]  /*3f50*/  LOP3.LUT P2, RZ, R92, 0xff, RZ, 0xc0, !PT ;  /* 0x000000ff5cff7812 */ /* 0x000fe4000784c0ff */
[----:B------:R-:W-:Y:S02]  /*3f60*/  LOP3.LUT P6, RZ, R82, 0xff, RZ, 0xc0, !PT ;  /* 0x000000ff52ff7812 */ /* 0x000fe400078cc0ff */
[----:B------:R-:W-:Y:S02]  /*3f70*/  LOP3.LUT P4, RZ, R92, 0xff00, RZ, 0xc0, !PT ;  /* 0x0000ff005cff7812 */ /* 0x000fe4000788c0ff */
[----:B------:R-:W-:Y:S02]  /*3f80*/  FSEL R0, R52, RZ, P1 ;  /* 0x000000ff34007208 */ /* 0x000fe40000800000 */
[----:B------:R-:W-:-:S02]  /*3f90*/  FSEL R63, R61, RZ, P5 ;  /* 0x000000ff3d3f7208 */ /* 0x000fc40002800000 */
[C---:B------:R-:W-:Y:S02]  /*3fa0*/  FSEL R52, R56.reuse, RZ, P2 ;  /* 0x000000ff38347208 */ /* 0x040fe40001000000 */
        /* <DEDUP_REMOVED lines=8> */
.L_x_1578:
[-CC-:B------:R-:W-:Y:S01]  /*4030*/  FFMA.FTZ R49, R190, R188.reuse, R193.reuse ;  /* 0x000000bcbe317223 */ /* 0x180fe200000100c1 */
[-CC-:B------:R-:W-:Y:S01]  /*4040*/  FFMA.FTZ R58, R58, R188.reuse, R193.reuse ;  /* 0x000000bc3a3a7223 */ /* 0x180fe200000100c1 */
[----:B-----5:R-:W-:Y:S01]  /*4050*/  PRMT R48, R131, 0x7632, R48 ;  /* 0x0000763283307816 */ /* 0x020fe20000000030 */
[-C--:B------:R-:W-:Y:S01]  /*4060*/  FFMA.FTZ R61, R61, R188.reuse, R193 ;  /* 0x000000bc3d3d7223 */ /* 0x080fe200000100c1 */
[----:B------:R-:W-:Y:S01]  /*4070*/  FADD.FTZ R51, R64, -R49 ;  /* 0x8000003140337221 */ /* 0x000fe20000010000 */
[----:B------:R-:W-:Y:S01]  /*4080*/  SHF.L.U32 R49, R131, 0x10, RZ ;  /* 0x0000001083317819 */ /* 0x000fe200000006ff */
[----:B------:R-:W-:Y:S01]  /*4090*/  FADD.FTZ R197, R197, -R58 ;  /* 0x8000003ac5c57221 */ /* 0x000fe20000010000 */
[----:B------:R-:W-:Y:S01]  /*40a0*/  SHF.L.U32 R50, R48, 0x10, RZ ;  /* 0x0000001030327819 */ /* 0x000fe200000006ff */
[----:B------:R-:W-:Y:S02]  /*40b0*/  IMAD.U32 R48, R130, 0x10000, RZ ;  /* 0x0001000082307824 */ /* 0x000fe400078e00ff */
[----:B------:R-:W-:Y:S01]  /*40c0*/  FADD.FTZ R61, R60, -R61 ;  /* 0x8000003d3c3d7221 */ /* 0x000fe20000010000 */
[C---:B------:R-:W-:Y:S01]  /*40d0*/  FFMA.FTZ R197, R178.reuse, R197, R49 ;  /* 0x000000c5b2c57223 */ /* 0x040fe20000010031 */
[----:B------:R-:W-:Y:S01]  /*40e0*/  LOP3.LUT P6, RZ, R83, 0xff0000, RZ, 0xc0, !PT ;  /* 0x00ff000053ff7812 */ /* 0x000fe200078cc0ff */
[C---:B------:R-:W-:Y:S01]  /*40f0*/  FFMA.FTZ R64, R178.reuse, R51, R50 ;  /* 0x00000033b2407223 */ /* 0x040fe20000010032 */
[----:B------:R-:W-:Y:S01]  /*4100*/  FFMA.FTZ R61, R178, R61, R48 ;  /* 0x0000003db23d7223 */ /* 0x000fe20000010030 */
[----:B------:R-:W-:Y:S01]  /*4110*/  FMUL.FTZ R48, R197, UR6 ;  /* 0x00000006c5307c20 */ /* 0x000fe20008410000 */
[----:B------:R-:W-:Y:S01]  /*4120*/  LOP3.LUT P4, RZ, R93, 0xff0000, RZ, 0xc0, !PT ;  /* 0x00ff00005dff7812 */ /* 0x000fe2000788c0ff */
[-CC-:B------:R-:W-:Y:S01]  /*4130*/  FFMA.FTZ R51, R194, R188.reuse, R193.reuse ;  /* 0x000000bcc2337223 */ /* 0x180fe200000100c1 */
[----:B------:R-:W-:Y:S01]  /*4140*/  LOP3.LUT P5, RZ, R83, 0xff, RZ, 0xc0, !PT ;  /* 0x000000ff53ff7812 */ /* 0x000fe200078ac0ff */
[----:B------:R-:W-:Y:S01]  /*4150*/  FMUL.FTZ R49, R64, UR6 ;  /* 0x0000000640317c20 */ /* 0x000fe20008410000 */
[----:B------:R-:W-:Y:S01]  /*4160*/  FSEL R60, R48, RZ, P6 ;  /* 0x000000ff303c7208 */ /* 0x000fe20003000000 */
[-C--:B------:R-:W-:Y:S01]  /*4170*/  FFMA.FTZ R56, R56, R188.reuse, R193 ;  /* 0x000000bc38387223 */ /* 0x080fe200000100c1 */
[----:B------:R-:W-:Y:S01]  /*4180*/  FSEL R63, R48, RZ, P4 ;  /* 0x000000ff303f7208 */ /* 0x000fe20002000000 */
[----:B------:R-:W-:Y:S01]  /*4190*/  FMUL.FTZ R48, R61, UR6 ;  /* 0x000000063d307c20 */ /* 0x000fe20008410000 */
[----:B------:R-:W-:Y:S01]  /*41a0*/  LOP3.LUT P6, RZ, R93, 0xff, RZ, 0xc0, !PT ;  /* 0x000000ff5dff7812 */ /* 0x000fe200078cc0ff */
[----:B------:R-:W-:Y:S01]  /*41b0*/  FADD.FTZ R53, R66, -R51 ;  /* 0x8000003342357221 */ /* 0x000fe20000010000 */
[----:B------:R-:W-:Y:S01]  /*41c0*/  ISETP.GE.U32.AND P1, PT, R82, RZ, PT ;  /* 0x000000ff5200720c */ /* 0x000fe20003f26070 */
[----:B------:R-:W-:Y:S01]  /*41d0*/  FADD.FTZ R65, R65, -R56 ;  /* 0x8000003841417221 */ /* 0x000fe20000010000 */
[----:B------:R-:W-:Y:S01]  /*41e0*/  FSEL R58, R48, RZ, P5 ;  /* 0x000000ff303a7208 */ /* 0x000fe20002800000 */
[-CC-:B------:R-:W-:Y:S01]  /*41f0*/  FFMA.FTZ R0, R0, R188.reuse, R193.reuse ;  /* 0x000000bc00007223 */ /* 0x180fe200000100c1 */
[----:B------:R-:W-:Y:S01]  /*4200*/  FSEL R54, R48, RZ, P6 ;  /* 0x000000ff30367208 */ /* 0x000fe20003000000 */
[----:B------:R-:W-:Y:S01]  /*4210*/  FFMA.FTZ R62, R62, R188, R193 ;  /* 0x000000bc3e3e7223 */ /* 0x000fe200000100c1 */
[----:B------:R-:W-:Y:S01]  /*4220*/  ISETP.GE.U32.AND P2, PT, R92, RZ, PT ;  /* 0x000000ff5c00720c */ /* 0x000fe20003f46070 */
[----:B------:R-:W-:Y:S01]  /*4230*/  FADD.FTZ R59, R59, -R0 ;  /* 0x800000003b3b7221 */ /* 0x000fe20000010000 */
[----:B------:R-:W-:Y:S01]  /*4240*/  PRMT R48, R130, 0x7632, R48 ;  /* 0x0000763282307816 */ /* 0x000fe20000000030 */
[----:B------:R-:W-:Y:S01]  /*4250*/  FADD.FTZ R195, R195, -R62 ;  /* 0x8000003ec3c37221 */ /* 0x000fe20000010000 */
[----:B------:R-:W-:-:S02]  /*4260*/  ISETP.GE.U32.AND.EX P1, PT, R83, 0x1000000, PT, P1 ;  /* 0x010000005300780c */ /* 0x000fc40003f26110 */
[----:B------:R-:W-:Y:S02]  /*4270*/  ISETP.GE.U32.AND.EX P2, PT, R93, 0x1000000, PT, P2 ;  /* 0x010000005d00780c */ /* 0x000fe40003f46120 */
[----:B------:R-:W-:Y:S02]  /*4280*/  SHF.L.U32 R55, R48, 0x10, RZ ;  /* 0x0000001030377819 */ /* 0x000fe400000006ff */
[C---:B0-----:R-:W-:Y:S02]  /*4290*/  FSEL R67, R49.reuse, RZ, P1 ;  /* 0x000000ff31437208 */ /* 0x041fe40000800000 */
[----:B------:R-:W-:Y:S01]  /*42a0*/  FSEL R190, R49, RZ, P2 ;  /* 0x000000ff31be7208 */ /* 0x000fe20001000000 */
[----:B------:R-:W-:Y:S01]  /*42b0*/  FFMA.FTZ R49, R196, R188, R193 ;  /* 0x000000bcc4317223 */ /* 0x000fe200000100c1 */
[----:B------:R-:W-:Y:S01]  /*42c0*/  FFMA.FTZ R56, R178, R53, R55 ;  /* 0x00000035b2387223 */ /* 0x000fe20000010037 */
[----:B------:R-:W-:Y:S02]  /*42d0*/  PRMT R48, R129, 0x7632, R48 ;  /* 0x0000763281307816 */ /* 0x000fe40000000030 */
[----:B------:R-:W-:Y:S01]  /*42e0*/  FADD.FTZ R51, R192, -R49 ;  /* 0x80000031c0337221 */ /* 0x000fe20000010000 */
[----:B------:R-:W-:Y:S01]  /*42f0*/  FMUL.FTZ R53, R56, UR6 ;  /* 0x0000000638357c20 */ /* 0x000fe20008410000 */
[----:B------:R-:W-:Y:S01]  /*4300*/  LOP3.LUT P4, RZ, R83, 0xff00, RZ, 0xc0, !PT ;  /* 0x0000ff0053ff7812 */ /* 0x000fe2000788c0ff */
[----:B------:R-:W-:Y:S01]  /*4310*/  IMAD.U32 R52, R48, 0x10000, RZ ;  /* 0x0001000030347824 */ /* 0x000fe200078e00ff */
[----:B------:R-:W-:-:S02]  /*4320*/  SHF.L.U32 R49, R129, 0x10, RZ ;  /* 0x0000001081317819 */ /* 0x000fc400000006ff */
[----:B------:R-:W-:Y:S01]  /*4330*/  PRMT R0, R128, 0x7632, R0 ;  /* 0x0000763280007816 */ /* 0x000fe20000000000 */
[----:B------:R-:W-:Y:S01]  /*4340*/  FFMA.FTZ R52, R178, R51, R52 ;  /* 0x00000033b2347223 */ /* 0x000fe20000010034 */
[----:B------:R-:W-:Y:S01]  /*4350*/  SHF.L.U32 R48, R128, 0x10, RZ ;  /* 0x0000001080307819 */ /* 0x000fe200000006ff */
[----:B------:R-:W-:Y:S01]  /*4360*/  FFMA.FTZ R49, R178, R65, R49 ;  /* 0x00000041b2317223 */ /* 0x000fe20000010031 */
[----:B------:R-:W-:Y:S02]  /*4370*/  SHF.L.U32 R50, R0, 0x10, RZ ;  /* 0x0000001000327819 */ /* 0x000fe400000006ff */
[----:B------:R-:W-:Y:S01]  /*4380*/  FSEL R57, R53, RZ, P4 ;  /* 0x000000ff35397208 */ /* 0x000fe20002000000 */
[C---:B------:R-:W-:Y:S01]  /*4390*/  FFMA.FTZ R0, R178.reuse, R59, R48 ;  /* 0x0000003bb2007223 */ /* 0x040fe20000010030 */
[----:B------:R-:W-:Y:S01]  /*43a0*/  LOP3.LUT P4, RZ, R93, 0xff00, RZ, 0xc0, !PT ;  /* 0x0000ff005dff7812 */ /* 0x000fe2000788c0ff */
[----:B------:R-:W-:Y:S01]  /*43b0*/  FFMA.FTZ R195, R178, R195, R50 ;  /* 0x000000c3b2c37223 */ /* 0x000fe20000010032 */
[----:B------:R-:W-:Y:S01]  /*43c0*/  FMUL.FTZ R48, R49, UR6 ;  /* 0x0000000631307c20 */ /* 0x000fe20008410000 */
[----:B------:R-:W-:-:S02]  /*43d0*/  LOP3.LUT P1, RZ, R82, 0xff0000, RZ, 0xc0, !PT ;  /* 0x00ff000052ff7812 */ /* 0x000fc4000782c0ff */
[----:B------:R-:W-:Y:S02]  /*43e0*/  FSEL R53, R53, RZ, P4 ;  /* 0x000000ff35357208 */ /* 0x000fe40002000000 */
[----:B------:R-:W-:Y:S01]  /*43f0*/  F2FP.BF16.F32.PACK_AB R50, R56, R61 ;  /* 0x0000003d3832723e */ /* 0x000fe200000010ff */
[----:B------:R-:W-:Y:S01]  /*4400*/  FMUL.FTZ R56, R52, UR6 ;  /* 0x0000000634387c20 */ /* 0x000fe20008410000 */
[----:B------:R-:W-:Y:S02]  /*4410*/  LOP3.LUT P4, RZ, R92, 0xff0000, RZ, 0xc0, !PT ;  /* 0x00ff00005cff7812 */ /* 0x000fe4000788c0ff */
[----:B------:R-:W-:Y:S02]  /*4420*/  LOP3.LUT P2, RZ, R82, 0xff000000, RZ, 0xc0, !PT ;  /* 0xff00000052ff7812 */ /* 0x000fe4000784c0ff */
[----:B------:R-:W-:Y:S02]  /*4430*/  F2FP.BF16.F32.PACK_AB R54, R53, R54 ;  /* 0x000000363536723e */ /* 0x000fe400000010ff */
[----:B------:R-:W-:-:S02]  /*4440*/  F2FP.BF16.F32.PACK_AB R58, R57, R58 ;  /* 0x0000003a393a723e */ /* 0x000fc400000010ff */
[----:B------:R-:W-:Y:S02]  /*4450*/  FSEL R57, R48, RZ, P1 ;  /* 0x000000ff30397208 */ /* 0x000fe40000800000 */
[----:B------:R-:W-:Y:S01]  /*4460*/  F2FP.BF16.F32.PACK_AB R49, R52, R49 ;  /* 0x000000313431723e */ /* 0x000fe200000010ff */
[----:B------:R-:W-:Y:S01]  /*4470*/  FMUL.FTZ R52, R195, UR6 ;  /* 0x00000006c3347c20 */ /* 0x000fe20008410000 */
[----:B------:R-:W-:Y:S02]  /*4480*/  FSEL R53, R48, RZ, P4 ;  /* 0x000000ff30357208 */ /* 0x000fe40002000000 */
[----:B------:R-:W-:Y:S02]  /*4490*/  F2FP.BF16.F32.PACK_AB R59, R67, R60 ;  /* 0x0000003c433b723e */ /* 0x000fe400000010ff */
[----:B------:R-:W-:Y:S01]  /*44a0*/  F2FP.BF16.F32.PACK_AB R48, R195, R0 ;  /* 0x00000000c330723e */ /* 0x000fe200000010ff */
[----:B------:R-:W-:Y:S01]  /*44b0*/  FMUL.FTZ R0, R0, UR6 ;  /* 0x0000000600007c20 */ /* 0x000fe20008410000 */
[----:B------:R-:W-:-:S02]  /*44c0*/  LOP3.LUT P5, RZ, R82, 0xff00, RZ, 0xc0, !PT ;  /* 0x0000ff0052ff7812 */ /* 0x000fc400078ac0ff */
[C---:B------:R-:W-:Y:S02]  /*44d0*/  LOP3.LUT P1, RZ, R92.reuse, 0xff000000, RZ, 0xc0, !PT ;  /* 0xff0000005cff7812 */ /* 0x040fe4000782c0ff */
[----:B------:R-:W-:Y:S02]  /*44e0*/  LOP3.LUT P4, RZ, R92, 0xff00, RZ, 0xc0, !PT ;  /* 0x0000ff005cff7812 */ /* 0x000fe4000788c0ff */
[----:B------:R-:W-:Y:S02]  /*44f0*/  FSEL R60, R56, RZ, P2 ;  /* 0x000000ff383c7208 */ /* 0x000fe40001000000 */
[----:B------:R-:W-:Y:S02]  /*4500*/  LOP3.LUT P6, RZ, R82, 0xff, RZ, 0xc0, !PT ;  /* 0x000000ff52ff7812 */ /* 0x000fe400078cc0ff */
[----:B------:R-:W-:Y:S02]  /*4510*/  LOP3.LUT P2, RZ, R92, 0xff, RZ, 0xc0, !PT ;  /* 0x000000ff5cff7812 */ /* 0x000fe4000784c0ff */
        /* <DEDUP_REMOVED lines=9> */
[----:B------:R-:W-:Y:S02]  /*45b0*/  F2FP.BF16.F32.PACK_AB R52, R63, R52 ;  /* 0x000000343f34723e */ /* 0x000fe400000010ff */
[----:B------:R-:W-:-:S07]  /*45c0*/  F2FP.BF16.F32.PACK_AB R56, R61, R56 ;  /* 0x000000383d38723e */ /* 0x000fce00000010ff */
.L_x_1574:
        /* <DEDUP_REMOVED lines=18> */
[C---:B0-----:R-:W-:Y:S01]  /*46f0*/  IMAD.U32 R49, R39.reuse, 0x10000, RZ ;  /* 0x0001000027317824 */ /* 0x041fe200078e00ff */
[----:B------:R-:W-:Y:S01]  /*4700*/  PRMT R0, R39, 0x7632, R0 ;  /* 0x0000763227007816 */ /* 0x000fe20000000000 */
[-C--:B------:R-:W-:Y:S01]  /*4710*/  FFMA.FTZ R214, R214, R188.reuse, R193 ;  /* 0x000000bcd6d67223 */ /* 0x080fe200000100c1 */
[----:B------:R-:W-:Y:S01]  /*4720*/  FADD.FTZ R191, R184, -R191 ;  /* 0x800000bfb8bf7221 */ /* 0x000fe20000010000 */
[-C--:B------:R-:W-:Y:S01]  /*4730*/  FFMA.FTZ R185, R185, R188.reuse, R193 ;  /* 0x000000bcb9b97223 */ /* 0x080fe200000100c1 */
[----:B------:R-:W-:Y:S01]  /*4740*/  SHF.L.U32 R50, R38, 0x10, RZ ;  /* 0x0000001026327819 */ /* 0x000fe200000006ff */
[----:B------:R-:W-:Y:S01]  /*4750*/  FADD.FTZ R205, R205, -R214 ;  /* 0x800000d6cdcd7221 */ /* 0x000fe20000010000 */
[----:B------:R-:W-:Y:S01]  /*4760*/  FFMA.FTZ R51, R178, R191, R49 ;  /* 0x000000bfb2337223 */ /* 0x000fe20000010031 */
[----:B------:R-:W-:Y:S01]  /*4770*/  SHF.L.U32 R49, R0, 0x10, RZ ;  /* 0x0000001000317819 */ /* 0x000fe200000006ff */
[----:B------:R-:W-:Y:S01]  /*4780*/  FADD.FTZ R185, R182, -R185 ;  /* 0x800000b9b6b97221 */ /* 0x000fe20000010000 */
[----:B------:R-:W-:Y:S01]  /*4790*/  PRMT R0, R37, 0x7632, R0 ;  /* 0x0000763225007816 */ /* 0x000fe20000000000 */
[-C--:B------:R-:W-:Y:S01]  /*47a0*/  FFMA.FTZ R210, R210, R188.reuse, R193 ;  /* 0x000000bcd2d27223 */ /* 0x080fe200000100c1 */
[----:B------:R-:W-:Y:S01]  /*47b0*/  ISETP.GE.U32.AND P2, PT, R80, RZ, PT ;  /* 0x000000ff5000720c */ /* 0x000fe20003f46070 */
[----:B------:R-:W-:Y:S01]  /*47c0*/  FFMA.FTZ R62, R178, R205, R49 ;  /* 0x000000cdb23e7223 */ /* 0x000fe20000010031 */
[----:B------:R-:W-:Y:S01]  /*47d0*/  FMUL.FTZ R49, R51, UR6 ;  /* 0x0000000633317c20 */ /* 0x000fe20008410000 */
[----:B------:R-:W-:Y:S01]  /*47e0*/  PRMT R48, R38, 0x7632, R48 ;  /* 0x0000763226307816 */ /* 0x000fe20000000030 */
[----:B------:R-:W-:Y:S01]  /*47f0*/  FFMA.FTZ R185, R178, R185, R50 ;  /* 0x000000b9b2b97223 */ /* 0x000fe20000010032 */
[----:B------:R-:W-:Y:S01]  /*4800*/  SHF.L.U32 R0, R0, 0x10, RZ ;  /* 0x0000001000007819 */ /* 0x000fe200000006ff */
[-CC-:B------:R-:W-:Y:S01]  /*4810*/  FFMA.FTZ R212, R212, R188.reuse, R193.reuse ;  /* 0x000000bcd4d47223 */ /* 0x180fe200000100c1 */
[----:B------:R-:W-:Y:S01]  /*4820*/  LOP3.LUT P5, RZ, R81, 0xff0000, RZ, 0xc0, !PT ;  /* 0x00ff000051ff7812 */ /* 0x000fe200078ac0ff */
[----:B------:R-:W-:Y:S01]  /*4830*/  FADD.FTZ R211, R211, -R210 ;  /* 0x800000d2d3d37221 */ /* 0x000fe20000010000 */
[----:B------:R-:W-:Y:S01]  /*4840*/  FMUL.FTZ R50, R62, UR6 ;  /* 0x000000063e327c20 */ /* 0x000fe20008410000 */
[----:B------:R-:W-:Y:S01]  /*4850*/  LOP3.LUT P6, RZ, R91, 0xff0000, RZ, 0xc0, !PT ;  /* 0x00ff00005bff7812 */ /* 0x000fe200078cc0ff */
[----:B------:R-:W-:Y:S01]  /*4860*/  FADD.FTZ R207, R207, -R212 ;  /* 0x800000d4cfcf7221 */ /* 0x000fe20000010000 */
[----:B------:R-:W-:Y:S01]  /*4870*/  ISETP.GE.U32.AND.EX P2, PT, R81, 0x1000000, PT, P2 ;  /* 0x010000005100780c */ /* 0x000fe20003f46120 */
[----:B------:R-:W-:Y:S01]  /*4880*/  IMAD.U32 R52, R48, 0x10000, RZ ;  /* 0x0001000030347824 */ /* 0x000fe200078e00ff */
[----:B------:R-:W-:Y:S01]  /*4890*/  FSEL R59, R49, RZ, P5 ;  /* 0x000000ff313b7208 */ /* 0x000fe20002800000 */
[----:B------:R-:W-:Y:S01]  /*48a0*/  FFMA.FTZ R211, R178, R211, R0 ;  /* 0x000000d3b2d37223 */ /* 0x000fe20000010000 */
[----:B------:R-:W-:Y:S01]  /*48b0*/  ISETP.GE.U32.AND P5, PT, R90, RZ, PT ;  /* 0x000000ff5a00720c */ /* 0x000fe20003fa6070 */
[-C--:B------:R-:W-:Y:S01]  /*48c0*/  FFMA.FTZ R187, R187, R188.reuse, R193 ;  /* 0x000000bcbbbb7223 */ /* 0x080fe200000100c1 */
[----:B------:R-:W-:Y:S01]  /*48d0*/  FSEL R55, R49, RZ, P6 ;  /* 0x000000ff31377208 */ /* 0x000fe20003000000 */
[----:B------:R-:W-:Y:S01]  /*48e0*/  FMUL.FTZ R0, R185, UR6 ;  /* 0x00000006b9007c20 */ /* 0x000fe20008410000 */
[----:B------:R-:W-:Y:S01]  /*48f0*/  FSEL R64, R50, RZ, P2 ;  /* 0x000000ff32407208 */ /* 0x000fe20001000000 */
[----:B------:R-:W-:Y:S01]  /*4900*/  FFMA.FTZ R52, R178, R207, R52 ;  /* 0x000000cfb2347223 */ /* 0x000fe20000010034 */
[----:B------:R-:W-:Y:S01]  /*4910*/  LOP3.LUT P6, RZ, R81, 0xff, RZ, 0xc0, !PT ;  /* 0x000000ff51ff7812 */ /* 0x000fe200078cc0ff */
[----:B------:R-:W-:Y:S01]  /*4920*/  FADD.FTZ R187, R104, -R187 ;  /* 0x800000bb68bb7221 */ /* 0x000fe20000010000 */
[----:B------:R-:W-:Y:S01]  /*4930*/  LOP3.LUT P2, RZ, R91, 0xff, RZ, 0xc0, !PT ;  /* 0x000000ff5bff7812 */ /* 0x000fe2000784c0ff */
[-CC-:B------:R-:W-:Y:S01]  /*4940*/  FFMA.FTZ R208, R208, R188.reuse, R193.reuse ;  /* 0x000000bcd0d07223 */ /* 0x180fe200000100c1 */
[----:B------:R-:W-:Y:S01]  /*4950*/  SHF.L.U32 R48, R37, 0x10, RZ ;  /* 0x0000001025307819 */ /* 0x000fe200000006ff */
[----:B------:R-:W-:Y:S01]  /*4960*/  FMUL.FTZ R49, R52, UR6 ;  /* 0x0000000634317c20 */ /* 0x000fe20008410000 */
[----:B------:R-:W-:Y:S01]  /*4970*/  ISETP.GE.U32.AND.EX P5, PT, R91, 0x1000000, PT, P5 ;  /* 0x010000005b00780c */ /* 0x000fe20003fa6150 */
[----:B------:R-:W-:Y:S01]  /*4980*/  FFMA.FTZ R189, R189, R188, R193 ;  /* 0x000000bcbdbd7223 */ /* 0x000fe200000100c1 */
[----:B------:R-:W-:Y:S01]  /*4990*/  FSEL R58, R0, RZ, P6 ;  /* 0x000000ff003a7208 */ /* 0x000fe20003000000 */
[----:B------:R-:W-:Y:S01]  /*49a0*/  FFMA.FTZ R48, R178, R187, R48 ;  /* 0x000000bbb2307223 */ /* 0x000fe20000010030 */
[----:B------:R-:W-:Y:S01]  /*49b0*/  FSEL R56, R0, RZ, P2 ;  /* 0x000000ff00387208 */ /* 0x000fe20001000000 */
[----:B------:R-:W-:Y:S01]  /*49c0*/  FADD.FTZ R209, R209, -R208 ;  /* 0x800000d0d1d17221 */ /* 0x000fe20000010000 */
[----:B------:R-:W-:Y:S01]  /*49d0*/  PRMT R0, R36, 0x7632, R0 ;  /* 0x0000763224007816 */ /* 0x000fe20000000000 */
[----:B------:R-:W-:Y:S01]  /*49e0*/  FMUL.FTZ R54, R211, UR6 ;  /* 0x00000006d3367c20 */ /* 0x000fe20008410000 */
[----:B------:R-:W-:Y:S01]  /*49f0*/  FSEL R66, R50, RZ, P5 ;  /* 0x000000ff32427208 */ /* 0x000fe20002800000 */
[----:B------:R-:W-:Y:S01]  /*4a00*/  FMUL.FTZ R50, R48, UR6 ;  /* 0x0000000630327c20 */ /* 0x000fe20008410000 */
[----:B------:R-:W-:Y:S01]  /*4a10*/  LOP3.LUT P5, RZ, R81, 0xff00, RZ, 0xc0, !PT ;  /* 0x0000ff0051ff7812 */ /* 0x000fe200078ac0ff */
[----:B------:R-:W-:Y:S01]  /*4a20*/  FADD.FTZ R189, R180, -R189 ;  /* 0x800000bdb4bd7221 */ /* 0x000fe20000010000 */
[----:B------:R-:W-:-:S02]  /*4a30*/  LOP3.LUT P6, RZ, R91, 0xff00, RZ, 0xc0, !PT ;  /* 0x0000ff005bff7812 */ /* 0x000fc400078cc0ff */
[----:B------:R-:W-:Y:S02]  /*4a40*/  SHF.L.U32 R0, R0, 0x10, RZ ;  /* 0x0000001000007819 */ /* 0x000fe400000006ff */
[C---:B------:R-:W-:Y:S02]  /*4a50*/  FSEL R65, R49.reuse, RZ, P5 ;  /* 0x000000ff31417208 */ /* 0x040fe40002800000 */
[----:B------:R-:W-:Y:S01]  /*4a60*/  LOP3.LUT P2, RZ, R80, 0xff0000, RZ, 0xc0, !PT ;  /* 0x00ff000050ff7812 */ /* 0x000fe2000784c0ff */
[----:B------:R-:W-:Y:S01]  /*4a70*/  FFMA.FTZ R0, R178, R209, R0 ;  /* 0x000000d1b2007223 */ /* 0x000fe20000010000 */
[----:B------:R-:W-:Y:S02]  /*4a80*/  LOP3.LUT P5, RZ, R90, 0xff0000, RZ, 0xc0, !PT ;  /* 0x00ff00005aff7812 */ /* 0x000fe400078ac0ff */
[----:B------:R-:W-:Y:S01]  /*4a90*/  FSEL R67, R49, RZ, P6 ;  /* 0x000000ff31437208 */ /* 0x000fe20003000000 */
[----:B------:R-:W-:Y:S01]  /*4aa0*/  IMAD.U32 R49, R36, 0x10000, RZ ;  /* 0x0001000024317824 */ /* 0x000fe200078e00ff */
[----:B------:R-:W-:-:S02]  /*4ab0*/  LOP3.LUT P6, RZ, R80, 0xff000000, RZ, 0xc0, !PT ;  /* 0xff00000050ff7812 */ /* 0x000fc400078cc0ff */
[----:B------:R-:W-:Y:S01]  /*4ac0*/  FSEL R57, R50, RZ, P2 ;  /* 0x000000ff32397208 */ /* 0x000fe20001000000 */
[----:B------:R-:W-:Y:S01]  /*4ad0*/  FFMA.FTZ R189, R178, R189, R49 ;  /* 0x000000bdb2bd7223 */ /* 0x000fe20000010031 */
[----:B------:R-:W-:Y:S02]  /*4ae0*/  FSEL R53, R50, RZ, P5 ;  /* 0x000000ff32357208 */ /* 0x000fe40002800000 */
[----:B------:R-:W-:Y:S02]  /*4af0*/  F2FP.BF16.F32.PACK_AB R51, R62, R51 ;  /* 0x000000333e33723e */ /* 0x000fe400000010ff */
[----:B------:R-:W-:Y:S01]  /*4b00*/  F2FP.BF16.F32.PACK_AB R50, R52, R185 ;  /* 0x000000b93432723e */ /* 0x000fe200000010ff */
[----:B------:R-:W-:Y:S01]  /*4b10*/  FMUL.FTZ R52, R0, UR6 ;  /* 0x0000000600347c20 */ /* 0x000fe20008410000 */
[----:B------:R-:W-:Y:S02]  /*4b20*/  FSEL R62, R54, RZ, P6 ;  /* 0x000000ff363e7208 */ /* 0x000fe40003000000 */
[----:B------:R-:W-:-:S02]  /*4b30*/  LOP3.LUT P6, RZ, R90, 0xff000000, RZ, 0xc0, !PT ;  /* 0xff0000005aff7812 */ /* 0x000fc400078cc0ff */
[----:B------:R-:W-:Y:S02]  /*4b40*/  LOP3.LUT P2, RZ, R80, 0xff00, RZ, 0xc0, !PT ;  /* 0x0000ff0050ff7812 */ /* 0x000fe4000784c0ff */
[----:B------:R-:W-:Y:S02]  /*4b50*/  F2FP.BF16.F32.PACK_AB R49, R211, R48 ;  /* 0x00000030d331723e */ /* 0x000fe400000010ff */
[----:B------:R-:W-:Y:S02]  /*4b60*/  F2FP.BF16.F32.PACK_AB R59, R64, R59 ;  /* 0x0000003b403b723e */ /* 0x000fe400000010ff */
[----:B------:R-:W-:Y:S02]  /*4b70*/  FSEL R64, R54, RZ, P6 ;  /* 0x000000ff36407208 */ /* 0x000fe40003000000 */
[----:B------:R-:W-:Y:S01]  /*4b80*/  F2FP.BF16.F32.PACK_AB R48, R0, R189 ;  /* 0x000000bd0030723e */ /* 0x000fe200000010ff */
[----:B------:R-:W-:Y:S01]  /*4b90*/  FMUL.FTZ R189, R189, UR6 ;  /* 0x00000006bdbd7c20 */ /* 0x000fe20008410000 */
[----:B------:R-:W-:-:S02]  /*4ba0*/  LOP3.LUT P6, RZ, R90, 0xff00, RZ, 0xc0, !PT ;  /* 0x0000ff005aff7812 */ /* 0x000fc400078cc0ff */
[----:B------:R-:W-:Y:S02]  /*4bb0*/  FSEL R63, R52, RZ, P2 ;  /* 0x000000ff343f7208 */ /* 0x000fe40001000000 */
[----:B------:R-:W-:Y:S02]  /*4bc0*/  LOP3.LUT P5, RZ, R80, 0xff, RZ, 0xc0, !PT ;  /* 0x000000ff50ff7812 */ /* 0x000fe400078ac0ff */
        /* <DEDUP_REMOVED lines=12> */
.L_x_1581:
[-CC-:B------:R-:W-:Y:S01]  /*4c90*/  FFMA.FTZ R191, R191, R188.reuse, R193.reuse ;  /* 0x000000bcbfbf7223 */ /* 0x180fe200000100c1 */
[C---:B0-----:R-:W-:Y:S01]  /*4ca0*/  SHF.L.U32 R53, R39.reuse, 0x10, RZ ;  /* 0x0000001027357819 */ /* 0x041fe200000006ff */
[-C--:B------:R-:W-:Y:S01]  /*4cb0*/  FFMA.FTZ R214, R214, R188.reuse, R193 ;  /* 0x000000bcd6d67223 */ /* 0x080fe200000100c1 */
[----:B------:R-:W-:Y:S01]  /*4cc0*/  PRMT R0, R39, 0x7632, R0 ;  /* 0x0000763227007816 */ /* 0x000fe20000000000 */
[----:B------:R-:W-:Y:S01]  /*4cd0*/  FADD.FTZ R191, R184, -R191 ;  /* 0x800000bfb8bf7221 */ /* 0x000fe20000010000 */
[-CC-:B------:R-:W-:Y:S01]  /*4ce0*/  FFMA.FTZ R210, R210, R188.reuse, R193.reuse ;  /* 0x000000bcd2d27223 */ /* 0x180fe200000100c1 */
[-C--:B------:R-:W-:Y:S01]  /*4cf0*/  FFMA.FTZ R185, R185, R188.reuse, R193 ;  /* 0x000000bcb9b97223 */ /* 0x080fe200000100c1 */
[----:B------:R-:W-:Y:S01]  /*4d00*/  FADD.FTZ R205, R205, -R214 ;  /* 0x800000d6cdcd7221 */ /* 0x000fe20000010000 */
[----:B------:R-:W-:Y:S01]  /*4d10*/  FFMA.FTZ R53, R178, R191, R53 ;  /* 0x000000bfb2357223 */ /* 0x000fe20000010035 */
[----:B------:R-:W-:Y:S01]  /*4d20*/  IMAD.U32 R55, R0, 0x10000, RZ ;  /* 0x0001000000377824 */ /* 0x000fe200078e00ff */
[----:B------:R-:W-:Y:S01]  /*4d30*/  PRMT R0, R37, 0x7632, R0 ;  /* 0x0000763225007816 */ /* 0x000fe20000000000 */
[----:B------:R-:W-:Y:S01]  /*4d40*/  FADD.FTZ R211, R211, -R210 ;  /* 0x800000d2d3d37221 */ /* 0x000fe20000010000 */
[----:B------:R-:W-:Y:S01]  /*4d50*/  FMUL.FTZ R53, R53, UR6 ;  /* 0x0000000635357c20 */ /* 0x000fe20008410000 */
[----:B------:R-:W-:Y:S01]  /*4d60*/  LOP3.LUT P5, RZ, R81, 0xff0000, RZ, 0xc0, !PT ;  /* 0x00ff000051ff7812 */ /* 0x000fe200078ac0ff */
[----:B------:R-:W-:Y:S01]  /*4d70*/  FADD.FTZ R185, R182, -R185 ;  /* 0x800000b9b6b97221 */ /* 0x000fe20000010000 */
[----:B------:R-:W-:Y:S01]  /*4d80*/  SHF.L.U32 R0, R0, 0x10, RZ ;  /* 0x0000001000007819 */ /* 0x000fe200000006ff */
[----:B------:R-:W-:Y:S01]  /*4d90*/  FFMA.FTZ R55, R178, R205, R55 ;  /* 0x000000cdb2377223 */ /* 0x000fe20000010037 */
[----:B------:R-:W-:Y:S01]  /*4da0*/  SHF.L.U32 R54, R38, 0x10, RZ ;  /* 0x0000001026367819 */ /* 0x000fe200000006ff */
[-CC-:B------:R-:W-:Y:S01]  /*4db0*/  FFMA.FTZ R212, R212, R188.reuse, R193.reuse ;  /* 0x000000bcd4d47223 */ /* 0x180fe200000100c1 */
[----:B------:R-:W-:Y:S01]  /*4dc0*/  PRMT R52, R38, 0x7632, R52 ;  /* 0x0000763226347816 */ /* 0x000fe20000000034 */
[C---:B------:R-:W-:Y:S01]  /*4dd0*/  FFMA.FTZ R211, R178.reuse, R211, R0 ;  /* 0x000000d3b2d37223 */ /* 0x040fe20000010000 */
[----:B------:R-:W-:Y:S01]  /*4de0*/  FSEL R59, R53, RZ, P5 ;  /* 0x000000ff353b7208 */ /* 0x000fe20002800000 */
[----:B------:R-:W-:Y:S01]  /*4df0*/  FFMA.FTZ R54, R178, R185, R54 ;  /* 0x000000b9b2367223 */ /* 0x000fe20000010036 */
[----:B------:R-:W-:Y:S01]  /*4e00*/  ISETP.GE.U32.AND P2, PT, R80, RZ, PT ;  /* 0x000000ff5000720c */ /* 0x000fe20003f46070 */
[----:B------:R-:W-:Y:S01]  /*4e10*/  FMUL.FTZ R0, R55, UR6 ;  /* 0x0000000637007c20 */ /* 0x000fe20008410000 */
[----:B------:R-:W-:Y:S01]  /*4e20*/  ISETP.GE.U32.AND P5, PT, R90, RZ, PT ;  /* 0x000000ff5a00720c */ /* 0x000fe20003fa6070 */
[----:B------:R-:W-:Y:S01]  /*4e30*/  FADD.FTZ R207, R207, -R212 ;  /* 0x800000d4cfcf7221 */ /* 0x000fe20000010000 */
[----:B------:R-:W-:Y:S01]  /*4e40*/  SHF.L.U32 R56, R52, 0x10, RZ ;  /* 0x0000001034387819 */ /* 0x000fe200000006ff */
[-C--:B------:R-:W-:Y:S01]  /*4e50*/  FFMA.FTZ R187, R187, R188.reuse, R193 ;  /* 0x000000bcbbbb7223 */ /* 0x080fe200000100c1 */
[----:B------:R-:W-:Y:S01]  /*4e60*/  LOP3.LUT P6, RZ, R91, 0xff0000, RZ, 0xc0, !PT ;  /* 0x00ff00005bff7812 */ /* 0x000fe200078cc0ff */
[----:B------:R-:W-:Y:S01]  /*4e70*/  FMUL.FTZ R54, R54, UR6 ;  /* 0x0000000636367c20 */ /* 0x000fe20008410000 */
[----:B------:R-:W-:Y:S01]  /*4e80*/  ISETP.GE.U32.AND.EX P2, PT, R81, 0x1000000, PT, P2 ;  /* 0x010000005100780c */ /* 0x000fe20003f46120 */
[----:B------:R-:W-:Y:S01]  /*4e90*/  FFMA.FTZ R56, R178, R207, R56 ;  /* 0x000000cfb2387223 */ /* 0x000fe20000010038 */
[----:B------:R-:W-:Y:S01]  /*4ea0*/  ISETP.GE.U32.AND.EX P5, PT, R91, 0x1000000, PT, P5 ;  /* 0x010000005b00780c */ /* 0x000fe20003fa6150 */
[----:B------:R-:W-:Y:S01]  /*4eb0*/  FADD.FTZ R187, R104, -R187 ;  /* 0x800000bb68bb7221 */ /* 0x000fe20000010000 */
[----:B------:R-:W-:Y:S01]  /*4ec0*/  FSEL R55, R53, RZ, P6 ;  /* 0x000000ff35377208 */ /* 0x000fe20003000000 */
[----:B------:R-:W-:Y:S01]  /*4ed0*/  IMAD.U32 R52, R37, 0x10000, RZ ;  /* 0x0001000025347824 */ /* 0x000fe200078e00ff */
[----:B------:R-:W-:Y:S01]  /*4ee0*/  LOP3.LUT P6, RZ, R81, 0xff, RZ, 0xc0, !PT ;  /* 0x000000ff51ff7812 */ /* 0x000fe200078cc0ff */
[-CC-:B------:R-:W-:Y:S01]  /*4ef0*/  FFMA.FTZ R208, R208, R188.reuse, R193.reuse ;  /* 0x000000bcd0d07223 */ /* 0x180fe200000100c1 */
[----:B------:R-:W-:Y:S01]  /*4f00*/  FSEL R66, R0, RZ, P2 ;  /* 0x000000ff00427208 */ /* 0x000fe20001000000 */
[----:B------:R-:W-:Y:S01]  /*4f10*/  FMUL.FTZ R56, R56, UR6 ;  /* 0x0000000638387c20 */ /* 0x000fe20008410000 */
[----:B------:R-:W-:Y:S01]  /*4f20*/  FSEL R82, R0, RZ, P5 ;  /* 0x000000ff00527208 */ /* 0x000fe20002800000 */
[----:B------:R-:W-:Y:S01]  /*4f30*/  FFMA.FTZ R52, R178, R187, R52 ;  /* 0x000000bbb2347223 */ /* 0x000fe20000010034 */
[----:B------:R-:W-:Y:S01]  /*4f40*/  PRMT R0, R36, 0x7632, R0 ;  /* 0x0000763224007816 */ /* 0x000fe20000000000 */
[----:B------:R-:W-:Y:S01]  /*4f50*/  FADD.FTZ R209, R209, -R208 ;  /* 0x800000d0d1d17221 */ /* 0x000fe20000010000 */
[----:B------:R-:W-:Y:S01]  /*4f60*/  FSEL R58, R54, RZ, P6 ;  /* 0x000000ff363a7208 */ /* 0x000fe20003000000 */
[----:B------:R-:W-:Y:S01]  /*4f70*/  FFMA.FTZ R189, R189, R188, R193 ;  /* 0x000000bcbdbd7223 */ /* 0x000fe200000100c1 */
[C---:B------:R-:W-:Y:S01]  /*4f80*/  LOP3.LUT P2, RZ, R91.reuse, 0xff, RZ, 0xc0, !PT ;  /* 0x000000ff5bff7812 */ /* 0x040fe2000784c0ff */
[----:B------:R-:W-:Y:S01]  /*4f90*/  IMAD.U32 R0, R0, 0x10000, RZ ;  /* 0x0001000000007824 */ /* 0x000fe200078e00ff */
[----:B------:R-:W-:Y:S01]  /*4fa0*/  LOP3.LUT P6, RZ, R91, 0xff00, RZ, 0xc0, !PT ;  /* 0x0000ff005bff7812 */ /* 0x000fe200078cc0ff */
[----:B------:R-:W-:Y:S01]  /*4fb0*/  FMUL.FTZ R52, R52, UR6 ;  /* 0x0000000634347c20 */ /* 0x000fe20008410000 */
[----:B------:R-:W-:Y:S01]  /*4fc0*/  FSEL R54, R54, RZ, P2 ;  /* 0x000000ff36367208 */ /* 0x000fe20001000000 */
[----:B------:R-:W-:Y:S01]  /*4fd0*/  FMUL.FTZ R211, R211, UR6 ;  /* 0x00000006d3d37c20 */ /* 0x000fe20008410000 */
[----:B------:R-:W-:Y:S01]  /*4fe0*/  FSEL R67, R56, RZ, P6 ;  /* 0x000000ff38437208 */ /* 0x000fe20003000000 */
[----:B------:R-:W-:Y:S01]  /*4ff0*/  FFMA.FTZ R0, R178, R209, R0 ;  /* 0x000000d1b2007223 */ /* 0x000fe20000010000 */
[----:B------:R-:W-:Y:S01]  /*5000*/  LOP3.LUT P5, RZ, R81, 0xff00, RZ, 0xc0, !PT ;  /* 0x0000ff0051ff7812 */ /* 0x000fe200078ac0ff */
[----:B------:R-:W-:Y:S01]  /*5010*/  FADD.FTZ R189, R180, -R189 ;  /* 0x800000bdb4bd7221 */ /* 0x000fe20000010000 */
[----:B------:R-:W-:Y:S01]  /*5020*/  LOP3.LUT P2, RZ, R80, 0xff0000, RZ, 0xc0, !PT ;  /* 0x00ff000050ff7812 */ /* 0x000fe2000784c0ff */
[----:B------:R-:W-:Y:S01]  /*5030*/  FMUL.FTZ R0, R0, UR6 ;  /* 0x0000000600007c20 */ /* 0x000fe20008410000 */
[----:B------:R-:W-:-:S02]  /*5040*/  LOP3.LUT P6, RZ, R80, 0xff000000, RZ, 0xc0, !PT ;  /* 0xff00000050ff7812 */ /* 0x000fc400078cc0ff */
[----:B------:R-:W-:Y:S02]  /*5050*/  SHF.L.U32 R53, R36, 0x10, RZ ;  /* 0x0000001024357819 */ /* 0x000fe400000006ff */
[----:B------:R-:W-:Y:S02]  /*5060*/  FSEL R65, R56, RZ, P5 ;  /* 0x000000ff38417208 */ /* 0x000fe40002800000 */
[----:B------:R-:W-:Y:S01]  /*5070*/  FSEL R57, R52, RZ, P2 ;  /* 0x000000ff34397208 */ /* 0x000fe20001000000 */
[----:B------:R-:W-:Y:S01]  /*5080*/  FFMA.FTZ R53, R178, R189, R53 ;  /* 0x000000bdb2357223 */ /* 0x000fe20000010035 */
[----:B------:R-:W-:Y:S02]  /*5090*/  FSEL R64, R211, RZ, P6 ;  /* 0x000000ffd3407208 */ /* 0x000fe40003000000 */
[----:B------:R-:W-:Y:S01]  /*50a0*/  LOP3.LUT P5, RZ, R90, 0xff0000, RZ, 0xc0, !PT ;  /* 0x00ff00005aff7812 */ /* 0x000fe200078ac0ff */
[----:B------:R-:W-:Y:S01]  /*50b0*/  FMUL.FTZ R53, R53, UR6 ;  /* 0x0000000635357c20 */ /* 0x000fe20008410000 */
[----:B------:R-:W-:-:S02]  /*50c0*/  LOP3.LUT P2, RZ, R80, 0xff00, RZ, 0xc0, !PT ;  /* 0x0000ff0050ff7812 */ /* 0x000fc4000784c0ff */
[----:B------:R-:W-:Y:S02]  /*50d0*/  LOP3.LUT P6, RZ, R90, 0xff000000, RZ, 0xc0, !PT ;  /* 0xff0000005aff7812 */ /* 0x000fe400078cc0ff */
[----:B------:R-:W-:Y:S02]  /*50e0*/  FSEL R62, R52, RZ, P5 ;  /* 0x000000ff343e7208 */ /* 0x000fe40002800000 */
[----:B------:R-:W-:Y:S02]  /*50f0*/  FSEL R211, R211, RZ, P6 ;  /* 0x000000ffd3d37208 */ /* 0x000fe40003000000 */
[----:B------:R-:W-:Y:S02]  /*5100*/  FSEL R63, R0, RZ, P2 ;  /* 0x000000ff003f7208 */ /* 0x000fe40001000000 */
[----:B------:R-:W-:Y:S02]  /*5110*/  LOP3.LUT P5, RZ, R80, 0xff, RZ, 0xc0, !PT ;  /* 0x000000ff50ff7812 */ /* 0x000fe400078ac0ff */
        /* <DEDUP_REMOVED lines=14> */
.L_x_1580:
[----:B------:R-:W-:Y:S05]  /*5200*/  @!P1 BRA `(.L_x_1583) ;  /* 0x00000004003c9947 */ /* 0x000fea0003800000 */
[-CC-:B------:R-:W-:Y:S01]  /*5210*/  FFMA.FTZ R191, R191, R188.reuse, R193.reuse ;  /* 0x000000bcbfbf7223 */ /* 0x180fe200000100c1 */
[-CC-:B------:R-:W-:Y:S01]  /*5220*/  FFMA.FTZ R214, R214, R188.reuse, R193.reuse ;  /* 0x000000bcd6d67223 */ /* 0x180fe200000100c1 */
[----:B------:R-:W-:Y:S01]  /*5230*/  LOP3.LUT P5, RZ, R81, 0xff0000, RZ, 0xc0, !PT ;  /* 0x00ff000051ff7812 */ /* 0x000fe200078ac0ff */
[-C--:B------:R-:W-:Y:S01]  /*5240*/  FFMA.FTZ R185, R185, R188.reuse, R193 ;  /* 0x000000bcb9b97223 */ /* 0x080fe200000100c1 */
[----:B0-----:R-:W-:Y:S01]  /*5250*/  FADD.FTZ R51, R184, -R191 ;  /* 0x800000bfb8337221 */ /* 0x001fe20000010000 */
        /* <DEDUP_REMOVED lines=8> */
[-C--:B------:R-:W-:Y:S01]  /*52e0*/  FFMA.FTZ R187, R187, R188.reuse, R193 ;  /* 0x000000bcbbbb7223 */ /* 0x080fe200000100c1 */
        /* <DEDUP_REMOVED lines=11> */
[----:B------:R-:W-:Y:S01]  /*53a0*/  FMUL.FTZ R49, R178, R49 ;  /* 0x00000031b2317220 */ /* 0x000fe20000410000 */
[----:B------:R-:W-:Y:S01]  /*53b0*/  FSEL R56, R48, RZ, P2 ;  /* 0x000000ff30387208 */ /* 0x000fe20001000000 */
[-CC-:B------:R-:W-:Y:S01]  /*53c0*/  FFMA.FTZ R210, R210, R188.reuse, R193.reuse ;  /* 0x000000bcd2d27223 */ /* 0x180fe200000100c1 */
        /* <DEDUP_REMOVED lines=16> */
[----:B------:R-:W-:Y:S02]  /*54d0*/  LOP3.LUT P6, RZ, R91, 0xff00, RZ, 0xc0, !PT ;  /* 0x0000ff005bff7812 */ /* 0x000fe400078cc0ff */
[C---:B------:R-:W-:Y:S02]  /*54e0*/  FSEL R57, R0.reuse, RZ, P2 ;  /* 0x000000ff00397208 */ /* 0x040fe40001000000 */
[----:B------:R-:W-:Y:S01]  /*54f0*/  FSEL R62, R0, RZ, P5 ;  /* 0x000000ff003e7208 */ /* 0x000fe20002800000 */
[----:B------:R-:W-:Y:S01]  /*5500*/  FMUL.FTZ R0, R178, R211 ;  /* 0x000000d3b2007220 */ /* 0x000fe20000410000 */
[----:B------:R-:W-:Y:S02]  /*5510*/  FSEL R81, R48, RZ, P6 ;  /* 0x000000ff30517208 */ /* 0x000fe40003000000 */
[----:B------:R-:W-:Y:S01]  /*5520*/  LOP3.LUT P6, RZ, R80, 0xff000000, RZ, 0xc0, !PT ;  /* 0xff00000050ff7812 */ /* 0x000fe200078cc0ff */
[----:B------:R-:W-:Y:S01]  /*5530*/  FMUL.FTZ R48, R0, UR6 ;  /* 0x0000000600307c20 */ /* 0x000fe20008410000 */
[----:B------:R-:W-:Y:S01]  /*5540*/  F2FP.BF16.F32.PACK_AB R50, R53, R50 ;  /* 0x000000323532723e */ /* 0x000fe200000010ff */
[----:B------:R-:W-:Y:S01]  /*5550*/  FMUL.FTZ R53, R178, R209 ;  /* 0x000000d1b2357220 */ /* 0x000fe20000410000 */
[----:B------:R-:W-:-:S02]  /*5560*/  F2FP.BF16.F32.PACK_AB R55, R64, R55 ;  /* 0x000000374037723e */ /* 0x000fc400000010ff */
[----:B------:R-:W-:Y:S01]  /*5570*/  F2FP.BF16.F32.PACK_AB R49, R0, R49 ;  /* 0x000000310031723e */ /* 0x000fe200000010ff */
[----:B------:R-:W-:Y:S01]  /*5580*/  FMUL.FTZ R0, R178, R189 ;  /* 0x000000bdb2007220 */ /* 0x000fe20000410000 */
[----:B------:R-:W-:Y:S02]  /*5590*/  FSEL R64, R48, RZ, P6 ;  /* 0x000000ff30407208 */ /* 0x000fe40003000000 */
[----:B------:R-:W-:Y:S01]  /*55a0*/  F2FP.BF16.F32.PACK_AB R51, R52, R51 ;  /* 0x000000333433723e */ /* 0x000fe200000010ff */
[----:B------:R-:W-:Y:S01]  /*55b0*/  FMUL.FTZ R52, R53, UR6 ;  /* 0x0000000635347c20 */ /* 0x000fe20008410000 */
[----:B------:R-:W-:Y:S02]  /*55c0*/  LOP3.LUT P6, RZ, R90, 0xff000000, RZ, 0xc0, !PT ;  /* 0xff0000005aff7812 */ /* 0x000fe400078cc0ff */
[----:B------:R-:W-:Y:S02]  /*55d0*/  LOP3.LUT P2, RZ, R80, 0xff00, RZ, 0xc0, !PT ;  /* 0x0000ff0050ff7812 */ /* 0x000fe4000784c0ff */
[----:B------:R-:W-:-:S02]  /*55e0*/  FSEL R67, R48, RZ, P6 ;  /* 0x000000ff30437208 */ /* 0x000fc40003000000 */
[----:B------:R-:W-:Y:S01]  /*55f0*/  F2FP.BF16.F32.PACK_AB R48, R53, R0 ;  /* 0x000000003530723e */ /* 0x000fe200000010ff */
[----:B------:R-:W-:Y:S01]  /*5600*/  FMUL.FTZ R0, R0, UR6 ;  /* 0x0000000600007c20 */ /* 0x000fe20008410000 */
[----:B------:R-:W-:Y:S02]  /*5610*/  LOP3.LUT P6, RZ, R90, 0xff00, RZ, 0xc0, !PT ;  /* 0x0000ff005aff7812 */ /* 0x000fe400078cc0ff */
[----:B------:R-:W-:Y:S02]  /*5620*/  FSEL R63, R52, RZ, P2 ;  /* 0x000000ff343f7208 */ /* 0x000fe40001000000 */
[----:B------:R-:W-:Y:S02]  /*5630*/  LOP3.LUT P5, RZ, R80, 0xff, RZ, 0xc0, !PT ;  /* 0x000000ff50ff7812 */ /* 0x000fe400078ac0ff */
        /* <DEDUP_REMOVED lines=12> */
.L_x_1583:
[-CC-:B------:R-:W-:Y:S01]  /*5700*/  FFMA.FTZ R214, R214, R188.reuse, R193.reuse ;  /* 0x000000bcd6d67223 */ /* 0x180fe200000100c1 */
[-CC-:B------:R-:W-:Y:S01]  /*5710*/  FFMA.FTZ R191, R191, R188.reuse, R193.reuse ;  /* 0x000000bcbfbf7223 */ /* 0x180fe200000100c1 */
[----:B------:R-:W-:Y:S01]  /*5720*/  ISETP.GE.U32.AND P2, PT, R80, RZ, PT ;  /* 0x000000ff5000720c */ /* 0x000fe20003f46070 */
[-C--:B------:R-:W-:Y:S01]  /*5730*/  FFMA.FTZ R185, R185, R188.reuse, R193 ;  /* 0x000000bcb9b97223 */ /* 0x080fe200000100c1 */
        /* <DEDUP_REMOVED lines=14> */
[-C--:B------:R-:W-:Y:S01]  /*5820*/  FFMA.FTZ R210, R210, R188.reuse, R193 ;  /* 0x000000bcd2d27223 */ /* 0x080fe200000100c1 */
[----:B------:R-:W-:Y:S01]  /*5830*/  ISETP.GE.U32.AND P2, PT, R90, RZ, PT ;  /* 0x000000ff5a00720c */ /* 0x000fe20003f46070 */
[----:B------:R-:W-:Y:S01]  /*5840*/  FMUL.FTZ R207, R178, R207 ;  /* 0x000000cfb2cf7220 */ /* 0x000fe20000410000 */
[----:B------:R-:W-:Y:S01]  /*5850*/  FSEL R59, R191, RZ, P5 ;  /* 0x000000ffbf3b7208 */ /* 0x000fe20002800000 */
[----:B------:R-:W-:Y:S01]  /*5860*/  FMUL.FTZ R185, R185, UR6 ;  /* 0x00000006b9b97c20 */ /* 0x000fe20008410000 */
[C---:B------:R-:W-:Y:S01]  /*5870*/  ISETP.GE.U32.AND.EX P2, PT, R91.reuse, 0x1000000, PT, P2 ;  /* 0x010000005b00780c */ /* 0x040fe20003f46120 */
        /* <DEDUP_REMOVED lines=10> */
[C---:B------:R-:W-:Y:S01]  /*5920*/  FMUL.FTZ R211, R178.reuse, R211 ;  /* 0x000000d3b2d37220 */ /* 0x040fe20000410000 */
        /* <DEDUP_REMOVED lines=16> */
[----:B------:R-:W-:-:S02]  /*5a30*/  F2FP.BF16.F32.PACK_AB R55, R0, R55 ;  /* 0x000000370037723e */ /* 0x000fc400000010ff */
[----:B------:R-:W-:Y:S01]  /*5a40*/  FSEL R57, R187, RZ, P6 ;  /* 0x000000ffbb397208 */ /* 0x000fe20003000000 */
[----:B------:R-:W-:Y:S01]  /*5a50*/  FMUL.FTZ R189, R189, UR6 ;  /* 0x00000006bdbd7c20 */ /* 0x000fe20008410000 */
[----:B------:R-:W-:Y:S02]  /*5a60*/  FSEL R0, R211, RZ, P5 ;  /* 0x000000ffd3007208 */ /* 0x000fe40002800000 */
[----:B------:R-:W-:Y:S02]  /*5a70*/  LOP3.LUT P2, RZ, R90, 0xff0000, RZ, 0xc0, !PT ;  /* 0x00ff00005aff7812 */ /* 0x000fe4000784c0ff */
[----:B------:R-:W-:Y:S02]  /*5a80*/  LOP3.LUT P6, RZ, R80, 0xff00, RZ, 0xc0, !PT ;  /* 0x0000ff0050ff7812 */ /* 0x000fe400078cc0ff */
[----:B------:R-:W-:Y:S02]  /*5a90*/  LOP3.LUT P5, RZ, R90, 0xff000000, RZ, 0xc0, !PT ;  /* 0xff0000005aff7812 */ /* 0x000fe400078ac0ff */
[----:B------:R-:W-:-:S02]  /*5aa0*/  FSEL R53, R187, RZ, P2 ;  /* 0x000000ffbb357208 */ /* 0x000fc40001000000 */
[----:B------:R-:W-:Y:S02]  /*5ab0*/  FSEL R62, R211, RZ, P5 ;  /* 0x000000ffd33e7208 */ /* 0x000fe40002800000 */
[----:B------:R-:W-:Y:S02]  /*5ac0*/  FSEL R63, R209, RZ, P6 ;  /* 0x000000ffd13f7208 */ /* 0x000fe40003000000 */
[----:B------:R-:W-:Y:S02]  /*5ad0*/  LOP3.LUT P2, RZ, R80, 0xff, RZ, 0xc0, !PT ;  /* 0x000000ff50ff7812 */ /* 0x000fe4000784c0ff */
[C---:B------:R-:W-:Y:S02]  /*5ae0*/  LOP3.LUT P5, RZ, R90.reuse, 0xff00, RZ, 0xc0, !PT ;  /* 0x0000ff005aff7812 */ /* 0x040fe400078ac0ff */
[----:B------:R-:W-:Y:S02]  /*5af0*/  LOP3.LUT P6, RZ, R90, 0xff, RZ, 0xc0, !PT ;  /* 0x000000ff5aff7812 */ /* 0x000fe400078cc0ff */
        /* <DEDUP_REMOVED lines=11> */
.L_x_1579:
        /* <DEDUP_REMOVED lines=8> */
[-CC-:B------:R-:W-:Y:S01]  /*5c30*/  FFMA.FTZ R185, R185, R188.reuse, R193.reuse ;  /* 0x000000bcb9b97223 */ /* 0x180fe200000100c1 */
[----:B------:R-:W-:Y:S01]  /*5c40*/  PRMT R0, R38, 0x7632, R0 ;  /* 0x0000763226007816 */ /* 0x000fe20000000000 */
[-C--:B------:R-:W-:Y:S01]  /*5c50*/  FFMA.FTZ R212, R212, R188.reuse, R193 ;  /* 0x000000bcd4d47223 */ /* 0x080fe200000100c1 */
[----:B------:R-:W-:Y:S01]  /*5c60*/  SHF.L.U32 R49, R39, 0x10, RZ ;  /* 0x0000001027317819 */ /* 0x000fe200000006ff */
[----:B------:R-:W-:Y:S01]  /*5c70*/  FADD.FTZ R191, R184, -R191 ;  /* 0x800000bfb8bf7221 */ /* 0x000fe20000010000 */
[----:B------:R-:W-:Y:S01]  /*5c80*/  SHF.L.U32 R56, R48, 0x10, RZ ;  /* 0x0000001030387819 */ /* 0x000fe200000006ff */
[----:B------:R-:W-:Y:S01]  /*5c90*/  FADD.FTZ R205, R205, -R214 ;  /* 0x800000d6cdcd7221 */ /* 0x000fe20000010000 */
[-C--:B------:R-:W-:Y:S01]  /*5ca0*/  FFMA.FTZ R187, R187, R188.reuse, R193 ;  /* 0x000000bcbbbb7223 */ /* 0x080fe200000100c1 */
[----:B------:R-:W-:Y:S01]  /*5cb0*/  FADD.FTZ R185, R182, -R185 ;  /* 0x800000b9b6b97221 */ /* 0x000fe20000010000 */
[----:B------:R-:W-:Y:S01]  /*5cc0*/  IMAD.U32 R48, R38, 0x10000, RZ ;  /* 0x0001000026307824 */ /* 0x000fe200078e00ff */
[----:B------:R-:W-:Y:S01]  /*5cd0*/  SHF.L.U32 R50, R0, 0x10, RZ ;  /* 0x0000001000327819 */ /* 0x000fe200000006ff */
[----:B------:R-:W-:Y:S01]  /*5ce0*/  FADD.FTZ R207, R207, -R212 ;  /* 0x800000d4cfcf7221 */ /* 0x000fe20000010000 */
[C---:B------:R-:W-:Y:S01]  /*5cf0*/  FFMA.FTZ R191, R178.reuse, R191, R49 ;  /* 0x000000bfb2bf7223 */ /* 0x040fe20000010031 */
[----:B------:R-:W-:Y:S01]  /*5d00*/  SHF.L.U32 R0, R37, 0x10, RZ ;  /* 0x0000001025007819 */ /* 0x000fe200000006ff */
[----:B------:R-:W-:Y:S01]  /*5d10*/  FFMA.FTZ R62, R178, R205, R56 ;  /* 0x000000cdb23e7223 */ /* 0x000fe20000010038 */
[----:B------:R-:W-:Y:S01]  /*5d20*/  FADD.FTZ R187, R104, -R187 ;  /* 0x800000bb68bb7221 */ /* 0x000fe20000010000 */
[----:B------:R-:W-:Y:S01]  /*5d30*/  ISETP.GE.U32.AND P2, PT, R80, RZ, PT ;  /* 0x000000ff5000720c */ /* 0x000fe20003f46070 */
[C---:B------:R-:W-:Y:S01]  /*5d40*/  FFMA.FTZ R185, R178.reuse, R185, R48 ;  /* 0x000000b9b2b97223 */ /* 0x040fe20000010030 */
[----:B------:R-:W-:Y:S01]  /*5d50*/  FFMA.FTZ R56, R178, R207, R50 ;  /* 0x000000cfb2387223 */ /* 0x000fe20000010032 */
[----:B------:R-:W-:Y:S01]  /*5d60*/  FMUL.FTZ R50, R62, UR6 ;  /* 0x000000063e327c20 */ /* 0x000fe20008410000 */
[----:B------:R-:W-:Y:S01]  /*5d70*/  FMUL.FTZ R48, R191, UR6 ;  /* 0x00000006bf307c20 */ /* 0x000fe20008410000 */
[----:B------:R-:W-:Y:S01]  /*5d80*/  FFMA.FTZ R49, R178, R187, R0 ;  /* 0x000000bbb2317223 */ /* 0x000fe20000010000 */
[----:B------:R-:W-:Y:S01]  /*5d90*/  LOP3.LUT P5, RZ, R81, 0xff0000, RZ, 0xc0, !PT ;  /* 0x00ff000051ff7812 */ /* 0x000fe200078ac0ff */
[----:B------:R-:W-:Y:S01]  /*5da0*/  FMUL.FTZ R0, R185, UR6 ;  /* 0x00000006b9007c20 */ /* 0x000fe20008410000 */
[C---:B------:R-:W-:Y:S01]  /*5db0*/  ISETP.GE.U32.AND.EX P2, PT, R81.reuse, 0x1000000, PT, P2 ;  /* 0x010000005100780c */ /* 0x040fe20003f46120 */
[----:B------:R-:W-:Y:S01]  /*5dc0*/  FMUL.FTZ R51, R56, UR6 ;  /* 0x0000000638337c20 */ /* 0x000fe20008410000 */
[----:B------:R-:W-:Y:S01]  /*5dd0*/  LOP3.LUT P6, RZ, R81, 0xff, RZ, 0xc0, !PT ;  /* 0x000000ff51ff7812 */ /* 0x000fe200078cc0ff */
[-CC-:B------:R-:W-:Y:S01]  /*5de0*/  FFMA.FTZ R208, R208, R188.reuse, R193.reuse ;  /* 0x000000bcd0d07223 */ /* 0x180fe200000100c1 */
[----:B------:R-:W-:Y:S01]  /*5df0*/  FSEL R67, R50, RZ, P2 ;  /* 0x000000ff32437208 */ /* 0x000fe20001000000 */
[-CC-:B------:R-:W-:Y:S01]  /*5e00*/  FFMA.FTZ R210, R210, R188.reuse, R193.reuse ;  /* 0x000000bcd2d27223 */ /* 0x180fe200000100c1 */
[----:B------:R-:W-:Y:S01]  /*5e10*/  FSEL R66, R48, RZ, P5 ;  /* 0x000000ff30427208 */ /* 0x000fe20002800000 */
[----:B------:R-:W-:Y:S01]  /*5e20*/  FFMA.FTZ R189, R189, R188, R193 ;  /* 0x000000bcbdbd7223 */ /* 0x000fe200000100c1 */
[----:B------:R-:W-:Y:S01]  /*5e30*/  LOP3.LUT P2, RZ, R81, 0xff00, RZ, 0xc0, !PT ;  /* 0x0000ff0051ff7812 */ /* 0x000fe2000784c0ff */
[----:B------:R-:W-:Y:S01]  /*5e40*/  FADD.FTZ R209, R209, -R208 ;  /* 0x800000d0d1d17221 */ /* 0x000fe20000010000 */
[----:B------:R-:W-:Y:S01]  /*5e50*/  PRMT R48, R37, 0x7632, R48 ;  /* 0x0000763225307816 */ /* 0x000fe20000000030 */
[----:B------:R-:W-:Y:S01]  /*5e60*/  FADD.FTZ R211, R211, -R210 ;  /* 0x800000d2d3d37221 */ /* 0x000fe20000010000 */
[----:B------:R-:W-:Y:S01]  /*5e70*/  FSEL R64, R0, RZ, P6 ;  /* 0x000000ff00407208 */ /* 0x000fe20003000000 */
        /* <DEDUP_REMOVED lines=14> */
[----:B------:R-:W-:Y:S01]  /*5f60*/  F2FP.BF16.F32.PACK_AB R50, R56, R185 ;  /* 0x000000b93832723e */ /* 0x000fe200000010ff */
[----:B------:R-:W-:Y:S01]  /*5f70*/  FMUL.FTZ R0, R48, UR6 ;  /* 0x0000000630007c20 */ /* 0x000fe20008410000 */
[----:B------:R-:W-:Y:S01]  /*5f80*/  FMUL.FTZ R56, R209, UR6 ;  /* 0x00000006d1387c20 */ /* 0x000fe20008410000 */
[----:B------:R-:W-:-:S02]  /*5f90*/  LOP3.LUT P2, RZ, R80, 0xff, RZ, 0xc0, !PT ;  /* 0x000000ff50ff7812 */ /* 0x000fc4000784c0ff */
[----:B------:R-:W-:Y:S02]  /*5fa0*/  LOP3.LUT P5, RZ, R80, 0xff00, RZ, 0xc0, !PT ;  /* 0x0000ff0050ff7812 */ /* 0x000fe400078ac0ff */
[----:B------:R-:W-:Y:S02]  /*5fb0*/  F2FP.BF16.F32.PACK_AB R51, R62, R191 ;  /* 0x000000bf3e33723e */ /* 0x000fe400000010ff */
        /* <DEDUP_REMOVED lines=10> */
.L_x_1585:
[----:B------:R-:W-:Y:S01]  /*6060*/  PRMT R0, R39, 0x7632, R0 ;  /* 0x0000763227007816 */ /* 0x000fe20000000000 */
[-CC-:B------:R-:W-:Y:S01]  /*6070*/  FFMA.FTZ R214, R214, R188.reuse, R193.reuse ;  /* 0x000000bcd6d67223 */ /* 0x180fe200000100c1 */
[-CC-:B------:R-:W-:Y:S01]  /*6080*/  FFMA.FTZ R191, R191, R188.reuse, R193.reuse ;  /* 0x000000bcbfbf7223 */ /* 0x180fe200000100c1 */
[-CC-:B------:R-:W-:Y:S01]  /*6090*/  FFMA.FTZ R212, R212, R188.reuse, R193.reuse ;  /* 0x000000bcd4d47223 */ /* 0x180fe200000100c1 */
[-C--:B------:R-:W-:Y:S01]  /*60a0*/  FFMA.FTZ R187, R187, R188.reuse, R193 ;  /* 0x000000bcbbbb7223 */ /* 0x080fe200000100c1 */
[----:B0-----:R-:W-:Y:S02]  /*60b0*/  IMAD.U32 R57, R0, 0x10000, RZ ;  /* 0x0001000000397824 */ /* 0x001fe400078e00ff */
[----:B------:R-:W-:Y:S01]  /*60c0*/  FADD.FTZ R205, R205, -R214 ;  /* 0x800000d6cdcd7221 */ /* 0x000fe20000010000 */
[----:B------:R-:W-:Y:S01]  /*60d0*/  SHF.L.U32 R0, R39, 0x10, RZ ;  /* 0x0000001027007819 */ /* 0x000fe200000006ff */
[----:B------:R-:W-:Y:S01]  /*60e0*/  FADD.FTZ R191, R184, -R191 ;  /* 0x800000bfb8bf7221 */ /* 0x000fe20000010000 */
[-C--:B------:R-:W-:Y:S01]  /*60f0*/  FFMA.FTZ R185, R185, R188.reuse, R193 ;  /* 0x000000bcb9b97223 */ /* 0x080fe200000100c1 */
[--C-:B------:R-:W-:Y:S01]  /*6100*/  FFMA.FTZ R205, R178, R205, R57.reuse ;  /* 0x000000cdb2cd7223 */ /* 0x100fe20000010039 */
[----:B------:R-:W-:Y:S01]  /*6110*/  PRMT R57, R38, 0x7632, R57 ;  /* 0x0000763226397816 */ /* 0x000fe20000000039 */
[----:B------:R-:W-:Y:S01]  /*6120*/  FFMA.FTZ R191, R178, R191, R0 ;  /* 0x000000bfb2bf7223 */ /* 0x000fe20000010000 */
[----:B------:R-:W-:Y:S01]  /*6130*/  PRMT R56, R37, 0x7632, R56 ;  /* 0x0000763225387816 */ /* 0x000fe20000000038 */
[----:B------:R-:W-:Y:S01]  /*6140*/  FADD.FTZ R207, R207, -R212 ;  /* 0x800000d4cfcf7221 */ /* 0x000fe20000010000 */
[----:B------:R-:W-:Y:S01]  /*6150*/  PRMT R0, R36, 0x7632, R0 ;  /* 0x0000763224007816 */ /* 0x000fe20000000000 */
[----:B------:R-:W-:Y:S01]  /*6160*/  IMAD.U32 R57, R57, 0x10000, RZ ;  /* 0x0001000039397824 */ /* 0x000fe200078e00ff */
[----:B------:R-:W-:Y:S01]  /*6170*/  SHF.L.U32 R59, R38, 0x10, RZ ;  /* 0x00000010263b7819 */ /* 0x000fe200000006ff */
[----:B------:R-:W-:Y:S01]  /*6180*/  FADD.FTZ R187, R104, -R187 ;  /* 0x800000bb68bb7221 */ /* 0x000fe20000010000 */
[----:B------:R-:W-:Y:S01]  /*6190*/  SHF.L.U32 R58, R37, 0x10, RZ ;  /* 0x00000010253a7819 */ /* 0x000fe200000006ff */
[----:B------:R-:W-:Y:S01]  /*61a0*/  FADD.FTZ R185, R182, -R185 ;  /* 0x800000b9b6b97221 */ /* 0x000fe20000010000 */
[----:B------:R-:W-:Y:S01]  /*61b0*/  ISETP.GE.U32.AND P2, PT, R80, RZ, PT ;  /* 0x000000ff5000720c */ /* 0x000fe20003f46070 */
[-CC-:B------:R-:W-:Y:S01]  /*61c0*/  FFMA.FTZ R208, R208, R188.reuse, R193.reuse ;  /* 0x000000bcd0d07223 */ /* 0x180fe200000100c1 */
[-CC-:B------:R-:W-:Y:S01]  /*61d0*/  FFMA.FTZ R210, R210, R188.reuse, R193.reuse ;  /* 0x000000bcd2d27223 */ /* 0x180fe200000100c1 */
[----:B------:R-:W-:Y:S01]  /*61e0*/  FFMA.FTZ R189, R189, R188, R193 ;  /* 0x000000bcbdbd7223 */ /* 0x000fe200000100c1 */
[----:B------:R-:W-:Y:S01]  /*61f0*/  SHF.L.U32 R62, R56, 0x10, RZ ;  /* 0x00000010383e7819 */ /* 0x000fe200000006ff */
[----:B------:R-:W-:Y:S01]  /*6200*/  FMUL.FTZ R205, R205, UR6 ;  /* 0x00000006cdcd7c20 */ /* 0x000fe20008410000 */
[----:B------:R-:W-:-:S02]  /*6210*/  IMAD.U32 R56, R0, 0x10000, RZ ;  /* 0x0001000000387824 */ /* 0x000fc400078e00ff */
        /* <DEDUP_REMOVED lines=38> */
.L_x_1584:
[----:B------:R-:W-:Y:S05]  /*6480*/  @!P1 BRA `(.L_x_1586) ;  /* 0x0000000000e89947 */ /* 0x000fea0003800000 */
[-CC-:B------:R-:W-:Y:S01]  /*6490*/  FFMA.FTZ R214, R214, R188.reuse, R193.reuse ;  /* 0x000000bcd6d67223 */ /* 0x180fe200000100c1 */
[-CC-:B------:R-:W-:Y:S01]  /*64a0*/  FFMA.FTZ R191, R191, R188.reuse, R193.reuse ;  /* 0x000000bcbfbf7223 */ /* 0x180fe200000100c1 */
[-CC-:B------:R-:W-:Y:S01]  /*64b0*/  FFMA.FTZ R185, R185, R188.reuse, R193.reuse ;  /* 0x000000bcb9b97223 */ /* 0x180fe200000100c1 */
[-C--:B------:R-:W-:Y:S01]  /*64c0*/  FFMA.FTZ R212, R212, R188.reuse, R193 ;  /* 0x000000bcd4d47223 */ /* 0x080fe200000100c1 */
[----:B------:R-:W-:Y:S01]  /*64d0*/  FADD.FTZ R205, R205, -R214 ;  /* 0x800000d6cdcd7221 */ /* 0x000fe20000010000 */
[----:B------:R-:W-:Y:S01]  /*64e0*/  FADD.FTZ R191, R184, -R191 ;  /* 0x800000bfb8bf7221 */ /* 0x000fe20000010000 */
[----:B------:R-:W-:Y:S01]  /*64f0*/  ISETP.GE.U32.AND P2, PT, R80, RZ, PT ;  /* 0x000000ff5000720c */ /* 0x000fe20003f46070 */
[-C--:B------:R-:W-:Y:S01]  /*6500*/  FFMA.FTZ R187, R187, R188.reuse, R193 ;  /* 0x000000bcbbbb7223 */ /* 0x080fe200000100c1 */
[----:B0-----:R-:W-:Y:S01]  /*6510*/  FMUL.FTZ R56, R178, R205 ;  /* 0x000000cdb2387220 */ /* 0x001fe20000410000 */
[----:B------:R-:W-:Y:S01]  /*6520*/  FADD.FTZ R185, R182, -R185 ;  /* 0x800000b9b6b97221 */ /* 0x000fe20000010000 */
[----:B------:R-:W-:Y:S01]  /*6530*/  FMUL.FTZ R191, R178, R191 ;  /* 0x000000bfb2bf7220 */ /* 0x000fe20000410000 */
[----:B------:R-:W-:Y:S01]  /*6540*/  FADD.FTZ R207, R207, -R212 ;  /* 0x800000d4cfcf7221 */ /* 0x000fe20000010000 */
[----:B------:R-:W-:Y:S01]  /*6550*/  FMUL.FTZ R48, R56, UR6 ;  /* 0x0000000638307c20 */ /* 0x000fe20008410000 */
[----:B------:R-:W-:Y:S01]  /*6560*/  ISETP.GE.U32.AND.EX P2, PT, R81, 0x1000000, PT, P2 ;  /* 0x010000005100780c */ /* 0x000fe20003f46120 */
[----:B------:R-:W-:Y:S01]  /*6570*/  FADD.FTZ R187, R104, -R187 ;  /* 0x800000bb68bb7221 */ /* 0x000fe20000010000 */
[----:B------:R-:W-:Y:S01]  /*6580*/  FMUL.FTZ R50, R178, R185 ;  /* 0x000000b9b2327220 */ /* 0x000fe20000410000 */
[-CC-:B------:R-:W-:Y:S01]  /*6590*/  FFMA.FTZ R208, R208, R188.reuse, R193.reuse ;  /* 0x000000bcd0d07223 */ /* 0x180fe200000100c1 */
[-CC-:B------:R-:W-:Y:S01]  /*65a0*/  FFMA.FTZ R210, R210, R188.reuse, R193.reuse ;  /* 0x000000bcd2d27223 */ /* 0x180fe200000100c1 */
[----:B------:R-:W-:Y:S01]  /*65b0*/  FMUL.FTZ R0, R191, UR6 ;  /* 0x00000006bf007c20 */ /* 0x000fe20008410000 */
[----:B------:R-:W-:Y:S01]  /*65c0*/  FFMA.FTZ R189, R189, R188, R193 ;  /* 0x000000bcbdbd7223 */ /* 0x000fe200000100c1 */
[C---:B------:R-:W-:Y:S01]  /*65d0*/  LOP3.LUT P5, RZ, R81.reuse, 0xff0000, RZ, 0xc0, !PT ;  /* 0x00ff000051ff7812 */ /* 0x040fe200078ac0ff */
[----:B------:R-:W-:Y:S01]  /*65e0*/  FMUL.FTZ R207, R178, R207 ;  /* 0x000000cfb2cf7220 */ /* 0x000fe20000410000 */
[----:B------:R-:W-:Y:S01]  /*65f0*/  FSEL R67, R48, RZ, P2 ;  /* 0x000000ff30437208 */ /* 0x000fe20001000000 */
[----:B------:R-:W-:Y:S01]  /*6600*/  FMUL.FTZ R49, R178, R187 ;  /* 0x000000bbb2317220 */ /* 0x000fe20000410000 */
[----:B------:R-:W-:Y:S01]  /*6610*/  FMUL.FTZ R48, R50, UR6 ;  /* 0x0000000632307c20 */ /* 0x000fe20008410000 */
[----:B------:R-:W-:Y:S01]  /*6620*/  LOP3.LUT P6, RZ, R81, 0xff, RZ, 0xc0, !PT ;  /* 0x000000ff51ff7812 */ /* 0x000fe200078cc0ff */
[----:B------:R-:W-:Y:S01]  /*6630*/  FADD.FTZ R211, R211, -R210 ;  /* 0x800000d2d3d37221 */ /* 0x000fe20000010000 */
[----:B------:R-:W-:Y:S01]  /*6640*/  FADD.FTZ R189, R180, -R189 ;  /* 0x800000bdb4bd7221 */ /* 0x000fe20000010000 */
[----:B------:R-:W-:Y:S01]  /*6650*/  FADD.FTZ R209, R209, -R208 ;  /* 0x800000d0d1d17221 */ /* 0x000fe20000010000 */
[----:B------:R-:W-:Y:S01]  /*6660*/  FSEL R66, R0, RZ, P5 ;  /* 0x000000ff00427208 */ /* 0x000fe20002800000 */
[----:B------:R-:W-:Y:S01]  /*6670*/  FMUL.FTZ R51, R207, UR6 ;  /* 0x00000006cf337c20 */ /* 0x000fe20008410000 */
[----:B------:R-:W-:Y:S01]  /*6680*/  LOP3.LUT P2, RZ, R81, 0xff00, RZ, 0xc0, !PT ;  /* 0x0000ff0051ff7812 */ /* 0x000fe2000784c0ff */
[----:B------:R-:W-:Y:S01]  /*6690*/  FMUL.FTZ R0, R49, UR6 ;  /* 0x0000000631007c20 */ /* 0x000fe20008410000 */
[----:B------:R-:W-:Y:S01]  /*66a0*/  LOP3.LUT P5, RZ, R80, 0xff0000, RZ, 0xc0, !PT ;  /* 0x00ff000050ff7812 */ /* 0x000fe200078ac0ff */
[----:B------:R-:W-:Y:S01]  /*66b0*/  FMUL.FTZ R58, R178, R211 ;  /* 0x000000d3b23a7220 */ /* 0x000fe20000410000 */
[----:B------:R-:W-:Y:S01]  /*66c0*/  FSEL R64, R48, RZ, P6 ;  /* 0x000000ff30407208 */ /* 0x000fe20003000000 */
[C---:B------:R-:W-:Y:S01]  /*66d0*/  FMUL.FTZ R48, R178.reuse, R189 ;  /* 0x000000bdb2307220 */ /* 0x040fe20000410000 */
[----:B------:R-:W-:Y:S01]  /*66e0*/  FMUL.FTZ R209, R178, R209 ;  /* 0x000000d1b2d17220 */ /* 0x000fe20000410000 */
[----:B------:R-:W-:Y:S01]  /*66f0*/  FSEL R65, R51, RZ, P2 ;  /* 0x000000ff33417208 */ /* 0x000fe20001000000 */
[----:B------:R-:W-:Y:S01]  /*6700*/  FMUL.FTZ R59, R58, UR6 ;  /* 0x000000063a3b7c20 */ /* 0x000fe20008410000 */
[----:B------:R-:W-:Y:S01]  /*6710*/  FSEL R57, R0, RZ, P5 ;  /* 0x000000ff00397208 */ /* 0x000fe20002800000 */
[----:B------:R-:W-:Y:S01]  /*6720*/  FMUL.FTZ R0, R48, UR6 ;  /* 0x0000000630007c20 */ /* 0x000fe20008410000 */
[----:B------:R-:W-:Y:S01]  /*6730*/  F2FP.BF16.F32.PACK_AB R51, R56, R191 ;  /* 0x000000bf3833723e */ /* 0x000fe200000010ff */
        /* <DEDUP_REMOVED lines=15> */
.L_x_1586:
[-CC-:B------:R-:W-:Y:S01]  /*6830*/  FFMA.FTZ R214, R214, R188.reuse, R193.reuse ;  /* 0x000000bcd6d67223 */ /* 0x180fe200000100c1 */
[-CC-:B------:R-:W-:Y:S01]  /*6840*/  FFMA.FTZ R191, R191, R188.reuse, R193.reuse ;  /* 0x000000bcbfbf7223 */ /* 0x180fe200000100c1 */
        /* <DEDUP_REMOVED lines=51> */
.L_x_1582:
        /* <DEDUP_REMOVED lines=13> */
[----:B------:R-:W-:Y:S01]  /*6c50*/  SHF.L.U32 R49, R43, 0x10, RZ ;  /* 0x000000102b317819 */ /* 0x000fe200000006ff */
[-C--:B------:R-:W-:Y:S01]  /*6c60*/  FFMA.FTZ R101, R101, R188.reuse, R193 ;  /* 0x000000bc65657223 */ /* 0x080fe200000100c1 */
[--C-:B------:R-:W-:Y:S01]  /*6c70*/  FADD.FTZ R97, R97, -R0.reuse ;  /* 0x8000000061617221 */ /* 0x100fe20000010000 */
[----:B------:R-:W-:Y:S01]  /*6c80*/  PRMT R0, R43, 0x7632, R0 ;  /* 0x000076322b007816 */ /* 0x000fe20000000000 */
[----:B------:R-:W-:Y:S01]  /*6c90*/  FADD.FTZ R53, R204, -R51 ;  /* 0x80000033cc357221 */ /* 0x000fe20000010000 */
[----:B------:R-:W-:Y:S01]  /*6ca0*/  SHF.L.U32 R50, R42, 0x10, RZ ;  /* 0x000000102a327819 */ /* 0x000fe200000006ff */
[----:B------:R-:W-:Y:S01]  /*6cb0*/  FFMA.FTZ R51, R178, R97, R49 ;  /* 0x00000061b2337223 */ /* 0x000fe20000010031 */
[----:B------:R-:W-:Y:S01]  /*6cc0*/  FADD.FTZ R101, R98, -R101 ;  /* 0x8000006562657221 */ /* 0x000fe20000010000 */
[----:B------:R-:W-:Y:S01]  /*6cd0*/  IMAD.U32 R49, R0, 0x10000, RZ ;  /* 0x0001000000317824 */ /* 0x000fe200078e00ff */
        /* <DEDUP_REMOVED lines=15> */
[----:B------:R-:W-:Y:S01]  /*6dd0*/  FFMA.FTZ R203, R178, R203, R0 ;  /* 0x000000cbb2cb7223 */ /* 0x000fe20000010000 */
[----:B------:R-:W-:Y:S01]  /*6de0*/  SHF.L.U32 R52, R48, 0x10, RZ ;  /* 0x0000001030347819 */ /* 0x000fe200000006ff */
[-C--:B------:R-:W-:Y:S01]  /*6df0*/  FFMA.FTZ R103, R103, R188.reuse, R193 ;  /* 0x000000bc67677223 */ /* 0x080fe200000100c1 */
[----:B------:R-:W-:Y:S01]  /*6e00*/  FSEL R59, R49, RZ, P5 ;  /* 0x000000ff313b7208 */ /* 0x000fe20002800000 */
[----:B------:R-:W-:Y:S01]  /*6e10*/  FMUL.FTZ R0, R101, UR6 ;  /* 0x0000000665007c20 */ /* 0x000fe20008410000 */
[----:B------:R-:W-:Y:S01]  /*6e20*/  ISETP.GE.U32.AND P5, PT, R88, RZ, PT ;  /* 0x000000ff5800720c */ /* 0x000fe20003fa6070 */
[----:B------:R-:W-:Y:S01]  /*6e30*/  FFMA.FTZ R52, R178, R201, R52 ;  /* 0x000000c9b2347223 */ /* 0x000fe20000010034 */
[----:B------:R-:W-:Y:S01]  /*6e40*/  FSEL R55, R49, RZ, P6 ;  /* 0x000000ff31377208 */ /* 0x000fe20003000000 */
[----:B------:R-:W-:Y:S01]  /*6e50*/  FADD.FTZ R103, R100, -R103 ;  /* 0x8000006764677221 */ /* 0x000fe20000010000 */
[----:B------:R-:W-:Y:S01]  /*6e60*/  FSEL R64, R50, RZ, P2 ;  /* 0x000000ff32407208 */ /* 0x000fe20001000000 */
[----:B------:R-:W-:Y:S01]  /*6e70*/  IMAD.U32 R48, R41, 0x10000, RZ ;  /* 0x0001000029307824 */ /* 0x000fe200078e00ff */
[----:B------:R-:W-:Y:S01]  /*6e80*/  LOP3.LUT P6, RZ, R79, 0xff, RZ, 0xc0, !PT ;  /* 0x000000ff4fff7812 */ /* 0x000fe200078cc0ff */
[-CC-:B------:R-:W-:Y:S01]  /*6e90*/  FFMA.FTZ R198, R198, R188.reuse, R193.reuse ;  /* 0x000000bcc6c67223 */ /* 0x180fe200000100c1 */
[C---:B------:R-:W-:Y:S01]  /*6ea0*/  LOP3.LUT P2, RZ, R89.reuse, 0xff, RZ, 0xc0, !PT ;  /* 0x000000ff59ff7812 */ /* 0x040fe2000784c0ff */
[----:B------:R-:W-:Y:S01]  /*6eb0*/  FMUL.FTZ R49, R52, UR6 ;  /* 0x0000000634317c20 */ /* 0x000fe20008410000 */
[----:B------:R-:W-:Y:S01]  /*6ec0*/  ISETP.GE.U32.AND.EX P5, PT, R89, 0x1000000, PT, P5 ;  /* 0x010000005900780c */ /* 0x000fe20003fa6150 */
[----:B------:R-:W-:Y:S01]  /*6ed0*/  FFMA.FTZ R48, R178, R103, R48 ;  /* 0x00000067b2307223 */ /* 0x000fe20000010030 */
[C---:B------:R-:W-:Y:S01]  /*6ee0*/  FSEL R58, R0.reuse, RZ, P6 ;  /* 0x000000ff003a7208 */ /* 0x040fe20003000000 */
        /* <DEDUP_REMOVED lines=8> */
[----:B------:R-:W-:Y:S01]  /*6f70*/  IMAD.U32 R0, R0, 0x10000, RZ ;  /* 0x0001000000007824 */ /* 0x000fe200078e00ff */
[----:B------:R-:W-:Y:S01]  /*6f80*/  LOP3.LUT P6, RZ, R89, 0xff00, RZ, 0xc0, !PT ;  /* 0x0000ff0059ff7812 */ /* 0x000fe200078cc0ff */
[----:B------:R-:W-:Y:S01]  /*6f90*/  FADD.FTZ R105, R102, -R105 ;  /* 0x8000006966697221 */ /* 0x000fe20000010000 */
[C---:B------:R-:W-:Y:S01]  /*6fa0*/  FSEL R65, R49.reuse, RZ, P5 ;  /* 0x000000ff31417208 */ /* 0x040fe20002800000 */
[----:B------:R-:W-:Y:S01]  /*6fb0*/  FFMA.FTZ R0, R178, R199, R0 ;  /* 0x000000c7b2007223 */ /* 0x000fe20000010000 */
[----:B------:R-:W-:-:S02]  /*6fc0*/  FSEL R67, R49, RZ, P6 ;  /* 0x000000ff31437208 */ /* 0x000fc40003000000 */
[----:B------:R-:W-:Y:S02]  /*6fd0*/  LOP3.LUT P2, RZ, R78, 0xff0000, RZ, 0xc0, !PT ;  /* 0x00ff00004eff7812 */ /* 0x000fe4000784c0ff */
[----:B------:R-:W-:Y:S02]  /*6fe0*/  LOP3.LUT P5, RZ, R88, 0xff0000, RZ, 0xc0, !PT ;  /* 0x00ff000058ff7812 */ /* 0x000fe400078ac0ff */
[----:B------:R-:W-:Y:S02]  /*6ff0*/  SHF.L.U32 R49, R40, 0x10, RZ ;  /* 0x0000001028317819 */ /* 0x000fe400000006ff */
[----:B------:R-:W-:Y:S02]  /*7000*/  LOP3.LUT P6, RZ, R78, 0xff000000, RZ, 0xc0, !PT ;  /* 0xff0000004eff7812 */ /* 0x000fe400078cc0ff */
[----:B------:R-:W-:Y:S01]  /*7010*/  FSEL R57, R50, RZ, P2 ;  /* 0x000000ff32397208 */ /* 0x000fe20001000000 */
[----:B------:R-:W-:Y:S01]  /*7020*/  FFMA.FTZ R105, R178, R105, R49 ;  /* 0x00000069b2697223 */ /* 0x000fe20000010031 */
[----:B------:R-:W-:-:S02]  /*7030*/  FSEL R53, R50, RZ, P5 ;  /* 0x000000ff32357208 */ /* 0x000fc40002800000 */
[----:B------:R-:W-:Y:S02]  /*7040*/  F2FP.BF16.F32.PACK_AB R51, R62, R51 ;  /* 0x000000333e33723e */ /* 0x000fe400000010ff */
[----:B------:R-:W-:Y:S01]  /*7050*/  F2FP.BF16.F32.PACK_AB R50, R52, R101 ;  /* 0x000000653432723e */ /* 0x000fe200000010ff */
[----:B------:R-:W-:Y:S01]  /*7060*/  FMUL.FTZ R52, R0, UR6 ;  /* 0x0000000600347c20 */ /* 0x000fe20008410000 */
[----:B------:R-:W-:Y:S02]  /*7070*/  FSEL R62, R54, RZ, P6 ;  /* 0x000000ff363e7208 */ /* 0x000fe40003000000 */
[----:B------:R-:W-:Y:S02]  /*7080*/  LOP3.LUT P6, RZ, R88, 0xff000000, RZ, 0xc0, !PT ;  /* 0xff00000058ff7812 */ /* 0x000fe400078cc0ff */
[----:B------:R-:W-:Y:S02]  /*7090*/  LOP3.LUT P2, RZ, R78, 0xff00, RZ, 0xc0, !PT ;  /* 0x0000ff004eff7812 */ /* 0x000fe4000784c0ff */
[----:B------:R-:W-:-:S02]  /*70a0*/  F2FP.BF16.F32.PACK_AB R49, R203, R48 ;  /* 0x00000030cb31723e */ /* 0x000fc400000010ff */
        /* <DEDUP_REMOVED lines=19> */
.L_x_1589:
[-CC-:B------:R-:W-:Y:S01]  /*71e0*/  FFMA.FTZ R0, R99, R188.reuse, R193.reuse ;  /* 0x000000bc63007223 */ /* 0x180fe200000100c1 */
[----:B0-----:R-:W-:Y:S01]  /*71f0*/  SHF.L.U32 R53, R43, 0x10, RZ ;  /* 0x000000102b357819 */ /* 0x001fe200000006ff */
[-CC-:B------:R-:W-:Y:S01]  /*7200*/  FFMA.FTZ R55, R206, R188.reuse, R193.reuse ;  /* 0x000000bcce377223 */ /* 0x180fe200000100c1 */
[-CC-:B------:R-:W-:Y:S01]  /*7210*/  FFMA.FTZ R200, R200, R188.reuse, R193.reuse ;  /* 0x000000bcc8c87223 */ /* 0x180fe200000100c1 */
[--C-:B------:R-:W-:Y:S01]  /*7220*/  FADD.FTZ R97, R97, -R0.reuse ;  /* 0x8000000061617221 */ /* 0x100fe20000010000 */
[----:B------:R-:W-:Y:S01]  /*7230*/  PRMT R0, R43, 0x7632, R0 ;  /* 0x000076322b007816 */ /* 0x000fe20000000000 */
[----:B------:R-:W-:Y:S01]  /*7240*/  FFMA.FTZ R101, R101, R188, R193 ;  /* 0x000000bc65657223 */ /* 0x000fe200000100c1 */
[----:B------:R-:W-:Y:S01]  /*7250*/  FADD.FTZ R55, R204, -R55 ;  /* 0x80000037cc377221 */ /* 0x000fe20000010000 */
[----:B------:R-:W-:Y:S01]  /*7260*/  FFMA.FTZ R53, R178, R97, R53 ;  /* 0x00000061b2357223 */ /* 0x000fe20000010035 */
[----:B------:R-:W-:Y:S01]  /*7270*/  SHF.L.U32 R57, R0, 0x10, RZ ;  /* 0x0000001000397819 */ /* 0x000fe200000006ff */
[----:B------:R-:W-:Y:S01]  /*7280*/  FADD.FTZ R203, R203, -R200 ;  /* 0x800000c8cbcb7221 */ /* 0x000fe20000010000 */
[----:B------:R-:W-:Y:S01]  /*7290*/  PRMT R0, R41, 0x7632, R0 ;  /* 0x0000763229007816 */ /* 0x000fe20000000000 */
[----:B------:R-:W-:Y:S01]  /*72a0*/  FMUL.FTZ R53, R53, UR6 ;  /* 0x0000000635357c20 */ /* 0x000fe20008410000 */
[----:B------:R-:W-:Y:S01]  /*72b0*/  LOP3.LUT P5, RZ, R79, 0xff0000, RZ, 0xc0, !PT ;  /* 0x00ff00004fff7812 */ /* 0x000fe200078ac0ff */
[----:B------:R-:W-:Y:S01]  /*72c0*/  FADD.FTZ R101, R98, -R101 ;  /* 0x8000006562657221 */ /* 0x000fe20000010000 */
[----:B------:R-:W-:Y:S01]  /*72d0*/  PRMT R52, R42, 0x7632, R52 ;  /* 0x000076322a347816 */ /* 0x000fe20000000034 */
[----:B------:R-:W-:-:S02]  /*72e0*/  IMAD.U32 R0, R0, 0x10000, RZ ;  /* 0x0001000000007824 */ /* 0x000fc400078e00ff */
[----:B------:R-:W-:Y:S01]  /*72f0*/  FFMA.FTZ R55, R178, R55, R57 ;  /* 0x00000037b2377223 */ /* 0x000fe20000010039 */
[----:B------:R-:W-:Y:S01]  /*7300*/  IMAD.U32 R54, R42, 0x10000, RZ ;  /* 0x000100002a367824 */ /* 0x000fe200078e00ff */
[----:B------:R-:W-:Y:S01]  /*7310*/  FSEL R59, R53, RZ, P5 ;  /* 0x000000ff353b7208 */ /* 0x000fe20002800000 */
[-CC-:B------:R-:W-:Y:S01]  /*7320*/  FFMA.FTZ R202, R202, R188.reuse, R193.reuse ;  /* 0x000000bccaca7223 */ /* 0x180fe200000100c1 */
[----:B------:R-:W-:Y:S01]  /*7330*/  ISETP.GE.U32.AND P2, PT, R78, RZ, PT ;  /* 0x000000ff4e00720c */ /* 0x000fe20003f46070 */
[----:B------:R-:W-:Y:S01]  /*7340*/  FFMA.FTZ R203, R178, R203, R0 ;  /* 0x000000cbb2cb7223 */ /* 0x000fe20000010000 */
[----:B------:R-:W-:Y:S01]  /*7350*/  ISETP.GE.U32.AND P5, PT, R88, RZ, PT ;  /* 0x000000ff5800720c */ /* 0x000fe20003fa6070 */
[----:B------:R-:W-:Y:S01]  /*7360*/  FFMA.FTZ R54, R178, R101, R54 ;  /* 0x00000065b2367223 */ /* 0x000fe20000010036 */
[----:B------:R-:W-:Y:S01]  /*7370*/  SHF.L.U32 R56, R52, 0x10, RZ ;  /* 0x0000001034387819 */ /* 0x000fe200000006ff */
[----:B------:R-:W-:Y:S01]  /*7380*/  FMUL.FTZ R0, R55, UR6 ;  /* 0x0000000637007c20 */ /* 0x000fe20008410000 */
[----:B------:R-:W-:Y:S01]  /*7390*/  LOP3.LUT P6, RZ, R89, 0xff0000, RZ, 0xc0, !PT ;  /* 0x00ff000059ff7812 */ /* 0x000fe200078cc0ff */
[----:B------:R-:W-:Y:S01]  /*73a0*/  FADD.FTZ R201, R201, -R202 ;  /* 0x800000cac9c97221 */ /* 0x000fe20000010000 */
[----:B------:R-:W-:Y:S01]  /*73b0*/  ISETP.GE.U32.AND.EX P2, PT, R79, 0x1000000, PT, P2 ;  /* 0x010000004f00780c */ /* 0x000fe20003f46120 */
[-C--:B------:R-:W-:Y:S01]  /*73c0*/  FFMA.FTZ R103, R103, R188.reuse, R193 ;  /* 0x000000bc67677223 */ /* 0x080fe200000100c1 */
[----:B------:R-:W-:Y:S01]  /*73d0*/  ISETP.GE.U32.AND.EX P5, PT, R89, 0x1000000, PT, P5 ;  /* 0x010000005900780c */ /* 0x000fe20003fa6150 */
[----:B------:R-:W-:Y:S01]  /*73e0*/  FMUL.FTZ R54, R54, UR6 ;  /* 0x0000000636367c20 */ /* 0x000fe20008410000 */
[----:B------:R-:W-:Y:S01]  /*73f0*/  FSEL R55, R53, RZ, P6 ;  /* 0x000000ff35377208 */ /* 0x000fe20003000000 */
[----:B------:R-:W-:Y:S01]  /*7400*/  FFMA.FTZ R56, R178, R201, R56 ;  /* 0x000000c9b2387223 */ /* 0x000fe20000010038 */
[----:B------:R-:W-:Y:S01]  /*7410*/  SHF.L.U32 R52, R41, 0x10, RZ ;  /* 0x0000001029347819 */ /* 0x000fe200000006ff */
[----:B------:R-:W-:Y:S01]  /*7420*/  FADD.FTZ R103, R100, -R103 ;  /* 0x8000006764677221 */ /* 0x000fe20000010000 */
        /* <DEDUP_REMOVED lines=11> */
[----:B------:R-:W-:Y:S01]  /*74e0*/  FMUL.FTZ R52, R52, UR6 ;  /* 0x0000000634347c20 */ /* 0x000fe20008410000 */
[----:B------:R-:W-:Y:S01]  /*74f0*/  LOP3.LUT P6, RZ, R89, 0xff00, RZ, 0xc0, !PT ;  /* 0x0000ff0059ff7812 */ /* 0x000fe200078cc0ff */
[----:B------:R-:W-:Y:S01]  /*7500*/  FMUL.FTZ R203, R203, UR6 ;  /* 0x00000006cbcb7c20 */ /* 0x000fe20008410000 */
[----:B------:R-:W-:Y:S01]  /*7510*/  SHF.L.U32 R0, R0, 0x10, RZ ;  /* 0x0000001000007819 */ /* 0x000fe200000006ff */
[----:B------:R-:W-:Y:S01]  /*7520*/  FADD.FTZ R105, R102, -R105 ;  /* 0x8000006966697221 */ /* 0x000fe20000010000 */
[----:B------:R-:W-:-:S02]  /*7530*/  FSEL R54, R54, RZ, P2 ;  /* 0x000000ff36367208 */ /* 0x000fc40001000000 */
[----:B------:R-:W-:Y:S01]  /*7540*/  FSEL R67, R56, RZ, P6 ;  /* 0x000000ff38437208 */ /* 0x000fe20003000000 */
[----:B------:R-:W-:Y:S01]  /*7550*/  FFMA.FTZ R0, R178, R199, R0 ;  /* 0x000000c7b2007223 */ /* 0x000fe20000010000 */
[----:B------:R-:W-:Y:S02]  /*7560*/  LOP3.LUT P5, RZ, R79, 0xff00, RZ, 0xc0, !PT ;  /* 0x0000ff004fff7812 */ /* 0x000fe400078ac0ff */
[----:B------:R-:W-:Y:S01]  /*7570*/  LOP3.LUT P2, RZ, R78, 0xff0000, RZ, 0xc0, !PT ;  /* 0x00ff00004eff7812 */ /* 0x000fe2000784c0ff */
[----:B------:R-:W-:Y:S01]  /*7580*/  FMUL.FTZ R0, R0, UR6 ;  /* 0x0000000600007c20 */ /* 0x000fe20008410000 */
[----:B------:R-:W-:Y:S02]  /*7590*/  LOP3.LUT P6, RZ, R78, 0xff000000, RZ, 0xc0, !PT ;  /* 0xff0000004eff7812 */ /* 0x000fe400078cc0ff */
[----:B------:R-:W-:Y:S02]  /*75a0*/  SHF.L.U32 R53, R40, 0x10, RZ ;  /* 0x0000001028357819 */ /* 0x000fe400000006ff */
[----:B------:R-:W-:-:S02]  /*75b0*/  FSEL R65, R56, RZ, P5 ;  /* 0x000000ff38417208 */ /* 0x000fc40002800000 */
[----:B------:R-:W-:Y:S01]  /*75c0*/  FSEL R57, R52, RZ, P2 ;  /* 0x000000ff34397208 */ /* 0x000fe20001000000 */
[----:B------:R-:W-:Y:S01]  /*75d0*/  FFMA.FTZ R53, R178, R105, R53 ;  /* 0x00000069b2357223 */ /* 0x000fe20000010035 */
[----:B------:R-:W-:Y:S02]  /*75e0*/  FSEL R64, R203, RZ, P6 ;  /* 0x000000ffcb407208 */ /* 0x000fe40003000000 */
[----:B------:R-:W-:Y:S01]  /*75f0*/  LOP3.LUT P5, RZ, R88, 0xff0000, RZ, 0xc0, !PT ;  /* 0x00ff000058ff7812 */ /* 0x000fe200078ac0ff */
[----:B------:R-:W-:Y:S01]  /*7600*/  FMUL.FTZ R53, R53, UR6 ;  /* 0x0000000635357c20 */ /* 0x000fe20008410000 */
        /* <DEDUP_REMOVED lines=20> */
.L_x_1588:
[----:B------:R-:W-:Y:S05]  /*7750*/  @!P1 BRA `(.L_x_1591) ;  /* 0x00000004003c9947 */ /* 0x000fea0003800000 */
[-CC-:B------:R-:W-:Y:S01]  /*7760*/  FFMA.FTZ R0, R99, R188.reuse, R193.reuse ;  /* 0x000000bc63007223 */ /* 0x180fe200000100c1 */
[-CC-:B0-----:R-:W-:Y:S01]  /*7770*/  FFMA.FTZ R55, R206, R188.reuse, R193.reuse ;  /* 0x000000bcce377223 */ /* 0x181fe200000100c1 */
[----:B------:R-:W-:Y:S01]  /*7780*/  LOP3.LUT P5, RZ, R79, 0xff0000, RZ, 0xc0, !PT ;  /* 0x00ff00004fff7812 */ /* 0x000fe200078ac0ff */
[-C--:B------:R-:W-:Y:S01]  /*7790*/  FFMA.FTZ R101, R101, R188.reuse, R193 ;  /* 0x000000bc65657223 */ /* 0x080fe200000100c1 */
        /* <DEDUP_REMOVED lines=75> */
.L_x_1591:
[-CC-:B0-----:R-:W-:Y:S01]  /*7c50*/  FFMA.FTZ R53, R206, R188.reuse, R193.reuse ;  /* 0x000000bcce357223 */ /* 0x181fe200000100c1 */
        /* <DEDUP_REMOVED lines=74> */
.L_x_1587:
[----:B------:R-:W-:Y:S05]  /*8100*/  @!P4 BRA `(.L_x_1592) ;  /* 0x000000080024c947 */ /* 0x000fea0003800000 */
[----:B------:R-:W-:Y:S05]  /*8110*/  @!P1 BRA `(.L_x_1593) ;  /* 0x0000000400189947 */ /* 0x000fea0003800000 */
[-CC-:B------:R-:W-:Y:S01]  /*8120*/  FFMA.FTZ R0, R99, R188.reuse, R193.reuse ;  /* 0x000000bc63007223 */ /* 0x180fe200000100c1 */
[----:B0-----:R-:W-:Y:S01]  /*8130*/  PRMT R48, R43, 0x7632, R48 ;  /* 0x000076322b307816 */ /* 0x001fe20000000030 */
[-CC-:B------:R-:W-:Y:S01]  /*8140*/  FFMA.FTZ R49, R206, R188.reuse, R193.reuse ;  /* 0x000000bcce317223 */ /* 0x180fe200000100c1 */
[-CC-:B------:R-:W-:Y:S01]  /*8150*/  FFMA.FTZ R101, R101, R188.reuse, R193.reuse ;  /* 0x000000bc65657223 */ /* 0x180fe200000100c1 */
[--C-:B------:R-:W-:Y:S01]  /*8160*/  FADD.FTZ R97, R97, -R0.reuse ;  /* 0x8000000061617221 */ /* 0x100fe20000010000 */
[----:B------:R-:W-:Y:S01]  /*8170*/  PRMT R0, R42, 0x7632, R0 ;  /* 0x000076322a007816 */ /* 0x000fe20000000000 */
[-CC-:B------:R-:W-:Y:S01]  /*8180*/  FFMA.FTZ R202, R202, R188.reuse, R193.reuse ;  /* 0x000000bccaca7223 */ /* 0x180fe200000100c1 */
[----:B------:R-:W-:Y:S01]  /*8190*/  SHF.L.U32 R56, R48, 0x10, RZ ;  /* 0x0000001030387819 */ /* 0x000fe200000006ff */
[----:B------:R-:W-:Y:S01]  /*81a0*/  FFMA.FTZ R103, R103, R188, R193 ;  /* 0x000000bc67677223 */ /* 0x000fe200000100c1 */
[----:B------:R-:W-:Y:S01]  /*81b0*/  FADD.FTZ R51, R204, -R49 ;  /* 0x80000031cc337221 */ /* 0x000fe20000010000 */
[----:B------:R-:W-:Y:S01]  /*81c0*/  SHF.L.U32 R48, R42, 0x10, RZ ;  /* 0x000000102a307819 */ /* 0x000fe200000006ff */
[----:B------:R-:W-:Y:S01]  /*81d0*/  FADD.FTZ R101, R98, -R101 ;  /* 0x8000006562657221 */ /* 0x000fe20000010000 */
[----:B------:R-:W-:-:S02]  /*81e0*/  IMAD.U32 R49, R43, 0x10000, RZ ;  /* 0x000100002b317824 */ /* 0x000fc400078e00ff */
[----:B------:R-:W-:Y:S01]  /*81f0*/  FADD.FTZ R201, R201, -R202 ;  /* 0x800000cac9c97221 */ /* 0x000fe20000010000 */
[----:B------:R-:W-:Y:S01]  /*8200*/  IMAD.U32 R50, R0, 0x10000, RZ ;  /* 0x0001000000327824 */ /* 0x000fe200078e00ff */
[----:B------:R-:W-:Y:S01]  /*8210*/  SHF.L.U32 R0, R41, 0x10, RZ ;  /* 0x0000001029007819 */ /* 0x000fe200000006ff */
[----:B------:R-:W-:Y:S01]  /*8220*/  FADD.FTZ R103, R100, -R103 ;  /* 0x8000006764677221 */ /* 0x000fe20000010000 */
[C---:B------:R-:W-:Y:S01]  /*8230*/  FFMA.FTZ R62, R178.reuse, R51, R56 ;  /* 0x00000033b23e7223 */ /* 0x040fe20000010038 */
[C---:B------:R-:W-:Y:S01]  /*8240*/  FFMA.FTZ R97, R178.reuse, R97, R49 ;  /* 0x00000061b2617223 */ /* 0x040fe20000010031 */
        /* <DEDUP_REMOVED lines=8> */
[C---:B------:R-:W-:Y:S01]  /*82d0*/  LOP3.LUT P5, RZ, R79.reuse, 0xff0000, RZ, 0xc0, !PT ;  /* 0x00ff00004fff7812 */ /* 0x040fe200078ac0ff */
[----:B------:R-:W-:Y:S01]  /*82e0*/  FMUL.FTZ R51, R56, UR6 ;  /* 0x0000000638337c20 */ /* 0x000fe20008410000 */
[C---:B------:R-:W-:Y:S01]  /*82f0*/  LOP3.LUT P6, RZ, R79.reuse, 0xff, RZ, 0xc0, !PT ;  /* 0x000000ff4fff7812 */ /* 0x040fe200078cc0ff */
[-CC-:B------:R-:W-:Y:S01]  /*8300*/  FFMA.FTZ R198, R198, R188.reuse, R193.reuse ;  /* 0x000000bcc6c67223 */ /* 0x180fe200000100c1 */
[----:B------:R-:W-:Y:S01]  /*8310*/  FSEL R67, R50, RZ, P2 ;  /* 0x000000ff32437208 */ /* 0x000fe20001000000 */
[-CC-:B------:R-:W-:Y:S01]  /*8320*/  FFMA.FTZ R200, R200, R188.reuse, R193.reuse ;  /* 0x000000bcc8c87223 */ /* 0x180fe200000100c1 */
        /* <DEDUP_REMOVED lines=20> */
[----:B------:R-:W-:Y:S01]  /*8470*/  F2FP.BF16.F32.PACK_AB R50, R56, R101 ;  /* 0x000000653832723e */ /* 0x000fe200000010ff */
[----:B------:R-:W-:Y:S01]  /*8480*/  FMUL.FTZ R0, R48, UR6 ;  /* 0x0000000630007c20 */ /* 0x000fe20008410000 */
        /* <DEDUP_REMOVED lines=15> */
.L_x_1593:
[----:B0-----:R-:W-:Y:S01]  /*8580*/  PRMT R56, R43, 0x7632, R56 ;  /* 0x000076322b387816 */ /* 0x001fe20000000038 */
[-CC-:B------:R-:W-:Y:S01]  /*8590*/  FFMA.FTZ R57, R206, R188.reuse, R193.reuse ;  /* 0x000000bcce397223 */ /* 0x180fe200000100c1 */
[-CC-:B------:R-:W-:Y:S01]  /*85a0*/  FFMA.FTZ R0, R99, R188.reuse, R193.reuse ;  /* 0x000000bc63007223 */ /* 0x180fe200000100c1 */
[-C--:B------:R-:W-:Y:S01]  /*85b0*/  FFMA.FTZ R202, R202, R188.reuse, R193 ;  /* 0x000000bccaca7223 */ /* 0x080fe200000100c1 */
[----:B------:R-:W-:Y:S01]  /*85c0*/  SHF.L.U32 R59, R56, 0x10, RZ ;  /* 0x00000010383b7819 */ /* 0x000fe200000006ff */
[----:B------:R-:W-:Y:S01]  /*85d0*/  FADD.FTZ R57, R204, -R57 ;  /* 0x80000039cc397221 */ /* 0x000fe20000010000 */
[----:B------:R-:W-:Y:S01]  /*85e0*/  FADD.FTZ R97, R97, -R0 ;  /* 0x8000000061617221 */ /* 0x000fe20000010000 */
[----:B------:R-:W-:Y:S02]  /*85f0*/  IMAD.U32 R0, R43, 0x10000, RZ ;  /* 0x000100002b007824 */ /* 0x000fe400078e00ff */
[-C--:B------:R-:W-:Y:S01]  /*8600*/  FFMA.FTZ R103, R103, R188.reuse, R193 ;  /* 0x000000bc67677223 */ /* 0x080fe200000100c1 */
[----:B------:R-:W-:Y:S01]  /*8610*/  FFMA.FTZ R63, R178, R57, R59 ;  /* 0x00000039b23f7223 */ /* 0x000fe2000001003b */
[C---:B------:R-:W-:Y:S01]  /*8620*/  PRMT R57, R42.reuse, 0x7632, R57 ;  /* 0x000076322a397816 */ /* 0x040fe20000000039 */
[-C--:B------:R-:W-:Y:S01]  /*8630*/  FFMA.FTZ R101, R101, R188.reuse, R193 ;  /* 0x000000bc65657223 */ /* 0x080fe200000100c1 */
[----:B------:R-:W-:Y:S01]  /*8640*/  FADD.FTZ R201, R201, -R202 ;  /* 0x800000cac9c97221 */ /* 0x000fe20000010000 */
[----:B------:R-:W-:Y:S01]  /*8650*/  SHF.L.U32 R59, R42, 0x10, RZ ;  /* 0x000000102a3b7819 */ /* 0x000fe200000006ff */
[----:B------:R-:W-:Y:S01]  /*8660*/  FFMA.FTZ R97, R178, R97, R0 ;  /* 0x00000061b2617223 */ /* 0x000fe20000010000 */
[----:B------:R-:W-:Y:S01]  /*8670*/  SHF.L.U32 R57, R57, 0x10, RZ ;  /* 0x0000001039397819 */ /* 0x000fe200000006ff */
[----:B------:R-:W-:Y:S01]  /*8680*/  FADD.FTZ R103, R100, -R103 ;  /* 0x8000006764677221 */ /* 0x000fe20000010000 */
[C---:B------:R-:W-:Y:S01]  /*8690*/  PRMT R56, R41.reuse, 0x7632, R56 ;  /* 0x0000763229387816 */ /* 0x040fe20000000038 */
        /* <DEDUP_REMOVED lines=48> */
.L_x_1592:
[----:B------:R-:W-:Y:S05]  /*89a0*/  @!P1 BRA `(.L_x_1594) ;  /* 0x0000000000e89947 */ /* 0x000fea0003800000 */
[-CC-:B0-----:R-:W-:Y:S01]  /*89b0*/  FFMA.FTZ R49, R206, R188.reuse, R193.reuse ;  /* 0x000000bcce317223 */ /* 0x181fe200000100c1 */
[-CC-:B------:R-:W-:Y:S01]  /*89c0*/  FFMA.FTZ R0, R99, R188.reuse, R193.reuse ;  /* 0x000000bc63007223 */ /* 0x180fe200000100c1 */
[-CC-:B------:R-:W-:Y:S01]  /*89d0*/  FFMA.FTZ R101, R101, R188.reuse, R193.reuse ;  /* 0x000000bc65657223 */ /* 0x180fe200000100c1 */
[-C--:B------:R-:W-:Y:S01]  /*89e0*/  FFMA.FTZ R202, R202, R188.reuse, R193 ;  /* 0x000000bccaca7223 */ /* 0x080fe200000100c1 */
[----:B------:R-:W-:Y:S01]  /*89f0*/  FADD.FTZ R49, R204, -R49 ;  /* 0x80000031cc317221 */ /* 0x000fe20000010000 */
[----:B------:R-:W-:Y:S01]  /*8a00*/  FADD.FTZ R97, R97, -R0 ;  /* 0x8000000061617221 */ /* 0x000fe20000010000 */
[----:B------:R-:W-:Y:S01]  /*8a10*/  ISETP.GE.U32.AND P2, PT, R78, RZ, PT ;  /* 0x000000ff4e00720c */ /* 0x000fe20003f46070 */
[-C--:B------:R-:W-:Y:S01]  /*8a20*/  FFMA.FTZ R103, R103, R188.reuse, R193 ;  /* 0x000000bc67677223 */ /* 0x080fe200000100c1 */
[----:B------:R-:W-:Y:S01]  /*8a30*/  FMUL.FTZ R56, R178, R49 ;  /* 0x00000031b2387220 */ /* 0x000fe20000410000 */
        /* <DEDUP_REMOVED lines=49> */
.L_x_1594:
[-CC-:B0-----:R-:W-:Y:S01]  /*8d50*/  FFMA.FTZ R57, R206, R188.reuse, R193.reuse ;  /* 0x000000bcce397223 */ /* 0x181fe200000100c1 */
        /* <DEDUP_REMOVED lines=52> */
.L_x_1590:
        /* <DEDUP_REMOVED lines=11> */
[----:B------:R-:W-:Y:S01]  /*9150*/  PRMT R0, R47, 0x7632, R0 ;  /* 0x000076322f007816 */ /* 0x000fe20000000000 */
[-CC-:B0-----:R-:W-:Y:S01]  /*9160*/  FFMA.FTZ R49, R186, R188.reuse, R193.reuse ;  /* 0x000000bcba317223 */ /* 0x181fe200000100c1 */
[-CC-:B------:R-:W-:Y:S01]  /*9170*/  FFMA.FTZ R75, R75, R188.reuse, R193.reuse ;  /* 0x000000bc4b4b7223 */ /* 0x180fe200000100c1 */
[-C--:B------:R-:W-:Y:S01]  /*9180*/  FFMA.FTZ R69, R69, R188.reuse, R193 ;  /* 0x000000bc45457223 */ /* 0x080fe200000100c1 */
[----:B------:R-:W-:Y:S01]  /*9190*/  SHF.L.U32 R51, R0, 0x10, RZ ;  /* 0x0000001000337819 */ /* 0x000fe200000006ff */
[----:B------:R-:W-:Y:S01]  /*91a0*/  FADD.FTZ R49, R96, -R49 ;  /* 0x8000003160317221 */ /* 0x000fe20000010000 */
[----:B------:R-:W-:Y:S01]  /*91b0*/  FADD.FTZ R75, R94, -R75 ;  /* 0x8000004b5e4b7221 */ /* 0x000fe20000010000 */
[----:B------:R-:W-:Y:S01]  /*91c0*/  FADD.FTZ R69, R68, -R69 ;  /* 0x8000004544457221 */ /* 0x000fe20000010000 */
[----:B------:R-:W-:Y:S02]  /*91d0*/  IMAD.U32 R50, R46, 0x10000, RZ ;  /* 0x000100002e327824 */ /* 0x000fe400078e00ff */
[----:B------:R-:W-:Y:S01]  /*91e0*/  FFMA.FTZ R62, R178, R49, R51 ;  /* 0x00000031b23e7223 */ /* 0x000fe20000010033 */
[----:B------:R-:W-:Y:S01]  /*91f0*/  SHF.L.U32 R49, R47, 0x10, RZ ;  /* 0x000000102f317819 */ /* 0x000fe200000006ff */
[-C--:B------:R-:W-:Y:S01]  /*9200*/  FFMA.FTZ R84, R84, R188.reuse, R193 ;  /* 0x000000bc54547223 */ /* 0x080fe200000100c1 */
[----:B------:R-:W-:Y:S01]  /*9210*/  PRMT R0, R45, 0x7632, R0 ;  /* 0x000076322d007816 */ /* 0x000fe20000000000 */
[----:B------:R-:W-:Y:S01]  /*9220*/  FFMA.FTZ R69, R178, R69, R50 ;  /* 0x00000045b2457223 */ /* 0x000fe20000010032 */
[----:B------:R-:W-:Y:S01]  /*9230*/  ISETP.GE.U32.AND P2, PT, R76, RZ, PT ;  /* 0x000000ff4c00720c */ /* 0x000fe20003f46070 */
[----:B------:R-:W-:Y:S01]  /*9240*/  FFMA.FTZ R51, R178, R75, R49 ;  /* 0x0000004bb2337223 */ /* 0x000fe20000010031 */
[----:B------:R-:W-:Y:S01]  /*9250*/  PRMT R48, R46, 0x7632, R48 ;  /* 0x000076322e307816 */ /* 0x000fe20000000030 */
[----:B------:R-:W-:Y:S01]  /*9260*/  FFMA.FTZ R86, R86, R188, R193 ;  /* 0x000000bc56567223 */ /* 0x000fe200000100c1 */
[----:B------:R-:W-:Y:S01]  /*9270*/  LOP3.LUT P5, RZ, R77, 0xff0000, RZ, 0xc0, !PT ;  /* 0x00ff00004dff7812 */ /* 0x000fe200078ac0ff */
[----:B------:R-:W-:Y:S01]  /*9280*/  FMUL.FTZ R49, R51, UR6 ;  /* 0x0000000633317c20 */ /* 0x000fe20008410000 */
[----:B------:R-:W-:Y:S01]  /*9290*/  FADD.FTZ R87, R87, -R84 ;  /* 0x8000005457577221 */ /* 0x000fe20000010000 */
[----:B------:R-:W-:-:S02]  /*92a0*/  IMAD.U32 R0, R0, 0x10000, RZ ;  /* 0x0001000000007824 */ /* 0x000fc400078e00ff */
        /* <DEDUP_REMOVED lines=14> */
[-CC-:B------:R-:W-:Y:S01]  /*9390*/  FFMA.FTZ R74, R74, R188.reuse, R193.reuse ;  /* 0x000000bc4a4a7223 */ /* 0x180fe200000100c1 */
[----:B------:R-:W-:Y:S01]  /*93a0*/  LOP3.LUT P6, RZ, R77, 0xff, RZ, 0xc0, !PT ;  /* 0x000000ff4dff7812 */ /* 0x000fe200078cc0ff */
[----:B------:R-:W-:Y:S01]  /*93b0*/  FMUL.FTZ R49, R52, UR6 ;  /* 0x0000000634317c20 */ /* 0x000fe20008410000 */
[----:B------:R-:W-:Y:S01]  /*93c0*/  LOP3.LUT P2, RZ, R3, 0xff, RZ, 0xc0, !PT ;  /* 0x000000ff03ff7812 */ /* 0x000fe2000784c0ff */
[----:B------:R-:W-:Y:S01]  /*93d0*/  FFMA.FTZ R73, R73, R188, R193 ;  /* 0x000000bc49497223 */ /* 0x000fe200000100c1 */
[----:B------:R-:W-:Y:S01]  /*93e0*/  SHF.L.U32 R48, R45, 0x10, RZ ;  /* 0x000000102d307819 */ /* 0x000fe200000006ff */
[----:B------:R-:W-:Y:S01]  /*93f0*/  FADD.FTZ R85, R85, -R74 ;  /* 0x8000004a55557221 */ /* 0x000fe20000010000 */
[----:B------:R-:W-:Y:S01]  /*9400*/  ISETP.GE.U32.AND.EX P5, PT, R3, 0x1000000, PT, P5 ;  /* 0x010000000300780c */ /* 0x000fe20003fa6150 */
[----:B------:R-:W-:Y:S01]  /*9410*/  FMUL.FTZ R54, R87, UR6 ;  /* 0x0000000657367c20 */ /* 0x000fe20008410000 */
[----:B------:R-:W-:Y:S01]  /*9420*/  FSEL R58, R0, RZ, P6 ;  /* 0x000000ff003a7208 */ /* 0x000fe20003000000 */
[----:B------:R-:W-:Y:S01]  /*9430*/  FFMA.FTZ R48, R178, R71, R48 ;  /* 0x00000047b2307223 */ /* 0x000fe20000010030 */
[----:B------:R-:W-:Y:S01]  /*9440*/  FSEL R56, R0, RZ, P2 ;  /* 0x000000ff00387208 */ /* 0x000fe20001000000 */
[----:B------:R-:W-:Y:S01]  /*9450*/  FADD.FTZ R73, R72, -R73 ;  /* 0x8000004948497221 */ /* 0x000fe20000010000 */
[----:B------:R-:W-:-:S02]  /*9460*/  PRMT R0, R44, 0x7632, R0 ;  /* 0x000076322c007816 */ /* 0x000fc40000000000 */
[----:B------:R-:W-:Y:S01]  /*9470*/  FSEL R66, R50, RZ, P5 ;  /* 0x000000ff32427208 */ /* 0x000fe20002800000 */
[----:B------:R-:W-:Y:S01]  /*9480*/  FMUL.FTZ R50, R48, UR6 ;  /* 0x0000000630327c20 */ /* 0x000fe20008410000 */
[----:B------:R-:W-:Y:S02]  /*9490*/  LOP3.LUT P5, RZ, R77, 0xff00, RZ, 0xc0, !PT ;  /* 0x0000ff004dff7812 */ /* 0x000fe400078ac0ff */
[----:B------:R-:W-:Y:S02]  /*94a0*/  LOP3.LUT P6, RZ, R3, 0xff00, RZ, 0xc0, !PT ;  /* 0x0000ff0003ff7812 */ /* 0x000fe400078cc0ff */
[----:B------:R-:W-:Y:S02]  /*94b0*/  SHF.L.U32 R0, R0, 0x10, RZ ;  /* 0x0000001000007819 */ /* 0x000fe400000006ff */
        /* <DEDUP_REMOVED lines=10> */
[----:B------:R-:W-:-:S02]  /*9560*/  F2FP.BF16.F32.PACK_AB R51, R62, R51 ;  /* 0x000000333e33723e */ /* 0x000fc400000010ff */
[----:B------:R-:W-:Y:S01]  /*9570*/  F2FP.BF16.F32.PACK_AB R50, R52, R69 ;  /* 0x000000453432723e */ /* 0x000fe200000010ff */
[----:B------:R-:W-:Y:S01]  /*9580*/  FMUL.FTZ R52, R0, UR6 ;  /* 0x0000000600347c20 */ /* 0x000fe20008410000 */
[----:B------:R-:W-:Y:S02]  /*9590*/  FSEL R62, R54, RZ, P6 ;  /* 0x000000ff363e7208 */ /* 0x000fe40003000000 */
[----:B------:R-:W-:Y:S02]  /*95a0*/  LOP3.LUT P6, RZ, R2, 0xff000000, RZ, 0xc0, !PT ;  /* 0xff00000002ff7812 */ /* 0x000fe400078cc0ff */
[----:B------:R-:W-:Y:S02]  /*95b0*/  LOP3.LUT P2, RZ, R76, 0xff00, RZ, 0xc0, !PT ;  /* 0x0000ff004cff7812 */ /* 0x000fe4000784c0ff */
[----:B------:R-:W-:Y:S02]  /*95c0*/  F2FP.BF16.F32.PACK_AB R49, R87, R48 ;  /* 0x000000305731723e */ /* 0x000fe400000010ff */
[----:B------:R-:W-:-:S02]  /*95d0*/  F2FP.BF16.F32.PACK_AB R59, R64, R59 ;  /* 0x0000003b403b723e */ /* 0x000fc400000010ff */
[----:B------:R-:W-:Y:S02]  /*95e0*/  FSEL R64, R54, RZ, P6 ;  /* 0x000000ff36407208 */ /* 0x000fe40003000000 */
[----:B------:R-:W-:Y:S01]  /*95f0*/  F2FP.BF16.F32.PACK_AB R48, R0, R73 ;  /* 0x000000490030723e */ /* 0x000fe200000010ff */
[----:B------:R-:W-:Y:S01]  /*9600*/  FMUL.FTZ R73, R73, UR6 ;  /* 0x0000000649497c20 */ /* 0x000fe20008410000 */
[----:B------:R-:W-:Y:S02]  /*9610*/  LOP3.LUT P6, RZ, R2, 0xff00, RZ, 0xc0, !PT ;  /* 0x0000ff0002ff7812 */ /* 0x000fe400078cc0ff */
[----:B------:R-:W-:Y:S02]  /*9620*/  FSEL R63, R52, RZ, P2 ;  /* 0x000000ff343f7208 */ /* 0x000fe40001000000 */
[----:B------:R-:W-:Y:S02]  /*9630*/  LOP3.LUT P5, RZ, R76, 0xff, RZ, 0xc0, !PT ;  /* 0x000000ff4cff7812 */ /* 0x000fe400078ac0ff */
[----:B------:R-:W-:-:S02]  /*9640*/  LOP3.LUT P2, RZ, R2, 0xff, RZ, 0xc0, !PT ;  /* 0x000000ff02ff7812 */ /* 0x000fc4000784c0ff */
[----:B------:R-:W-:Y:S02]  /*9650*/  F2FP.BF16.F32.PACK_AB R58, R65, R58 ;  /* 0x0000003a413a723e */ /* 0x000fe400000010ff */
        /* <DEDUP_REMOVED lines=10> */
.L_x_1597:
[----:B------:R-:W-:Y:S01]  /*9700*/  PRMT R0, R47, 0x7632, R0 ;  /* 0x000076322f007816 */ /* 0x000fe20000000000 */
[-CC-:B0-----:R-:W-:Y:S01]  /*9710*/  FFMA.FTZ R53, R186, R188.reuse, R193.reuse ;  /* 0x000000bcba357223 */ /* 0x181fe200000100c1 */
[-CC-:B------:R-:W-:Y:S01]  /*9720*/  FFMA.FTZ R75, R75, R188.reuse, R193.reuse ;  /* 0x000000bc4b4b7223 */ /* 0x180fe200000100c1 */
[-CC-:B------:R-:W-:Y:S01]  /*9730*/  FFMA.FTZ R84, R84, R188.reuse, R193.reuse ;  /* 0x000000bc54547223 */ /* 0x180fe200000100c1 */
[-C--:B------:R-:W-:Y:S01]  /*9740*/  FFMA.FTZ R69, R69, R188.reuse, R193 ;  /* 0x000000bc45457223 */ /* 0x080fe200000100c1 */
[----:B------:R-:W-:Y:S02]  /*9750*/  IMAD.U32 R57, R0, 0x10000, RZ ;  /* 0x0001000000397824 */ /* 0x000fe400078e00ff */
[----:B------:R-:W-:Y:S01]  /*9760*/  FADD.FTZ R55, R96, -R53 ;  /* 0x8000003560377221 */ /* 0x000fe20000010000 */
[----:B------:R-:W-:Y:S01]  /*9770*/  PRMT R0, R45, 0x7632, R0 ;  /* 0x000076322d007816 */ /* 0x000fe20000000000 */
[----:B------:R-:W-:Y:S01]  /*9780*/  FADD.FTZ R75, R94, -R75 ;  /* 0x8000004b5e4b7221 */ /* 0x000fe20000010000 */
[----:B------:R-:W-:Y:S01]  /*9790*/  SHF.L.U32 R53, R47, 0x10, RZ ;  /* 0x000000102f357819 */ /* 0x000fe200000006ff */
[----:B------:R-:W-:Y:S01]  /*97a0*/  FADD.FTZ R87, R87, -R84 ;  /* 0x8000005457577221 */ /* 0x000fe20000010000 */
[----:B------:R-:W-:Y:S01]  /*97b0*/  ISETP.GE.U32.AND P2, PT, R76, RZ, PT ;  /* 0x000000ff4c00720c */ /* 0x000fe20003f46070 */
[----:B------:R-:W-:Y:S01]  /*97c0*/  FFMA.FTZ R55, R178, R55, R57 ;  /* 0x00000037b2377223 */ /* 0x000fe20000010039 */
[----:B------:R-:W-:Y:S01]  /*97d0*/  SHF.L.U32 R0, R0, 0x10, RZ ;  /* 0x0000001000007819 */ /* 0x000fe200000006ff */
[----:B------:R-:W-:Y:S01]  /*97e0*/  FFMA.FTZ R53, R178, R75, R53 ;  /* 0x0000004bb2357223 */ /* 0x000fe20000010035 */
[----:B------:R-:W-:Y:S01]  /*97f0*/  SHF.L.U32 R54, R46, 0x10, RZ ;  /* 0x000000102e367819 */ /* 0x000fe200000006ff */
[----:B------:R-:W-:Y:S01]  /*9800*/  FADD.FTZ R69, R68, -R69 ;  /* 0x8000004544457221 */ /* 0x000fe20000010000 */
[----:B------:R-:W-:Y:S01]  /*9810*/  PRMT R52, R46, 0x7632, R52 ;  /* 0x000076322e347816 */ /* 0x000fe20000000034 */
[-CC-:B------:R-:W-:Y:S01]  /*9820*/  FFMA.FTZ R86, R86, R188.reuse, R193.reuse ;  /* 0x000000bc56567223 */ /* 0x180fe200000100c1 */
[----:B------:R-:W-:Y:S01]  /*9830*/  ISETP.GE.U32.AND.EX P6, PT, R77, 0x1000000, PT, P2 ;  /* 0x010000004d00780c */ /* 0x000fe20003fc6120 */
[----:B------:R-:W-:Y:S01]  /*9840*/  FFMA.FTZ R87, R178, R87, R0 ;  /* 0x00000057b2577223 */ /* 0x000fe20000010000 */
[----:B------:R-:W-:Y:S01]  /*9850*/  ISETP.GE.U32.AND P2, PT, R2, RZ, PT ;  /* 0x000000ff0200720c */ /* 0x000fe20003f46070 */
[----:B------:R-:W-:Y:S01]  /*9860*/  FMUL.FTZ R0, R55, UR6 ;  /* 0x0000000637007c20 */ /* 0x000fe20008410000 */
[----:B------:R-:W-:Y:S01]  /*9870*/  FMUL.FTZ R53, R53, UR6 ;  /* 0x0000000635357c20 */ /* 0x000fe20008410000 */
[----:B------:R-:W-:Y:S01]  /*9880*/  FFMA.FTZ R54, R178, R69, R54 ;  /* 0x00000045b2367223 */ /* 0x000fe20000010036 */
[----:B------:R-:W-:Y:S01]  /*9890*/  LOP3.LUT P5, RZ, R77, 0xff0000, RZ, 0xc0, !PT ;  /* 0x00ff00004dff7812 */ /* 0x000fe200078ac0ff */
[----:B------:R-:W-:Y:S01]  /*98a0*/  FADD.FTZ R95, R95, -R86 ;  /* 0x800000565f5f7221 */ /* 0x000fe20000010000 */
[----:B------:R-:W-:Y:S01]  /*98b0*/  IMAD.U32 R56, R52, 0x10000, RZ ;  /* 0x0001000034387824 */ /* 0x000fe200078e00ff */
[----:B------:R-:W-:Y:S01]  /*98c0*/  ISETP.GE.U32.AND.EX P2, PT, R3, 0x1000000, PT, P2 ;  /* 0x010000000300780c */ /* 0x000fe20003f46120 */
[-C--:B------:R-:W-:Y:S01]  /*98d0*/  FFMA.FTZ R71, R71, R188.reuse, R193 ;  /* 0x000000bc47477223 */ /* 0x080fe200000100c1 */
[----:B------:R-:W-:Y:S01]  /*98e0*/  FSEL R66, R0, RZ, P6 ;  /* 0x000000ff00427208 */ /* 0x000fe20003000000 */
[----:B------:R-:W-:Y:S01]  /*98f0*/  FMUL.FTZ R54, R54, UR6 ;  /* 0x0000000636367c20 */ /* 0x000fe20008410000 */
[----:B------:R-:W-:Y:S01]  /*9900*/  FSEL R59, R53, RZ, P5 ;  /* 0x000000ff353b7208 */ /* 0x000fe20002800000 */
[----:B------:R-:W-:Y:S01]  /*9910*/  FFMA.FTZ R56, R178, R95, R56 ;  /* 0x0000005fb2387223 */ /* 0x000fe20000010038 */
[----:B------:R-:W-:Y:S01]  /*9920*/  SHF.L.U32 R52, R45, 0x10, RZ ;  /* 0x000000102d347819 */ /* 0x000fe200000006ff */
[----:B------:R-:W-:Y:S01]  /*9930*/  FADD.FTZ R71, R70, -R71 ;  /* 0x8000004746477221 */ /* 0x000fe20000010000 */
[----:B------:R-:W-:Y:S01]  /*9940*/  LOP3.LUT P6, RZ, R3, 0xff0000, RZ, 0xc0, !PT ;  /* 0x00ff000003ff7812 */ /* 0x000fe200078cc0ff */
[-CC-:B------:R-:W-:Y:S01]  /*9950*/  FFMA.FTZ R74, R74, R188.reuse, R193.reuse ;  /* 0x000000bc4a4a7223 */ /* 0x180fe200000100c1 */
[----:B------:R-:W-:Y:S01]  /*9960*/  LOP3.LUT P5, RZ, R77, 0xff, RZ, 0xc0, !PT ;  /* 0x000000ff4dff7812 */ /* 0x000fe200078ac0ff */
[----:B------:R-:W-:Y:S01]  /*9970*/  FMUL.FTZ R56, R56, UR6 ;  /* 0x0000000638387c20 */ /* 0x000fe20008410000 */
[----:B------:R-:W-:Y:S01]  /*9980*/  FSEL R68, R0, RZ, P2 ;  /* 0x000000ff00447208 */ /* 0x000fe20001000000 */
[----:B------:R-:W-:Y:S01]  /*9990*/  FFMA.FTZ R52, R178, R71, R52 ;  /* 0x00000047b2347223 */ /* 0x000fe20000010034 */
[----:B------:R-:W-:Y:S01]  /*99a0*/  PRMT R0, R44, 0x7632, R0 ;  /* 0x000076322c007816 */ /* 0x000fe20000000000 */
[----:B------:R-:W-:Y:S01]  /*99b0*/  FADD.FTZ R85, R85, -R74 ;  /* 0x8000004a55557221 */ /* 0x000fe20000010000 */
[----:B------:R-:W-:Y:S01]  /*99c0*/  FSEL R55, R53, RZ, P6 ;  /* 0x000000ff35377208 */ /* 0x000fe20003000000 */
[----:B------:R-:W-:Y:S01]  /*99d0*/  FFMA.FTZ R73, R73, R188, R193 ;  /* 0x000000bc49497223 */ /* 0x000fe200000100c1 */
[----:B------:R-:W-:Y:S01]  /*99e0*/  FSEL R58, R54, RZ, P5 ;  /* 0x000000ff363a7208 */ /* 0x000fe20002800000 */
[----:B------:R-:W-:Y:S01]  /*99f0*/  FMUL.FTZ R52, R52, UR6 ;  /* 0x0000000634347c20 */ /* 0x000fe20008410000 */
[----:B------:R-:W-:Y:S01]  /*9a00*/  LOP3.LUT P6, RZ, R3, 0xff, RZ, 0xc0, !PT ;  /* 0x000000ff03ff7812 */ /* 0x000fe200078cc0ff */
[----:B------:R-:W-:Y:S01]  /*9a10*/  FMUL.FTZ R87, R87, UR6 ;  /* 0x0000000657577c20 */ /* 0x000fe20008410000 */
[----:B------:R-:W-:Y:S01]  /*9a20*/  LOP3.LUT P5, RZ, R3, 0xff00, RZ, 0xc0, !PT ;  /* 0x0000ff0003ff7812 */ /* 0x000fe200078ac0ff */
[----:B------:R-:W-:Y:S01]  /*9a30*/  FADD.FTZ R73, R72, -R73 ;  /* 0x8000004948497221 */ /* 0x000fe20000010000 */
[----:B------:R-:W-:Y:S01]  /*9a40*/  SHF.L.U32 R0, R0, 0x10, RZ ;  /* 0x0000001000007819 */ /* 0x000fe200000006ff */
[----:B------:R-:W-:Y:S01]  /*9a50*/  IMAD.U32 R53, R44, 0x10000, RZ ;  /* 0x000100002c357824 */ /* 0x000fe200078e00ff */
[----:B------:R-:W-:-:S02]  /*9a60*/  FSEL R54, R54, RZ, P6 ;  /* 0x000000ff36367208 */ /* 0x000fc40003000000 */
[----:B------:R-:W-:Y:S01]  /*9a70*/  FSEL R67, R56, RZ, P5 ;  /* 0x000000ff38437208 */ /* 0x000fe20002800000 */
[C---:B------:R-:W-:Y:S01]  /*9a80*/  FFMA.FTZ R0, R178.reuse, R85, R0 ;  /* 0x00000055b2007223 */ /* 0x040fe20000010000 */
[----:B------:R-:W-:Y:S01]  /*9a90*/  LOP3.LUT P2, RZ, R77, 0xff00, RZ, 0xc0, !PT ;  /* 0x0000ff004dff7812 */ /* 0x000fe2000784c0ff */
[----:B------:R-:W-:Y:S01]  /*9aa0*/  FFMA.FTZ R53, R178, R73, R53 ;  /* 0x00000049b2357223 */ /* 0x000fe20000010035 */
[----:B------:R-:W-:Y:S01]  /*9ab0*/  LOP3.LUT P6, RZ, R76, 0xff0000, RZ, 0xc0, !PT ;  /* 0x00ff00004cff7812 */ /* 0x000fe200078cc0ff */
[----:B------:R-:W-:Y:S01]  /*9ac0*/  FMUL.FTZ R0, R0, UR6 ;  /* 0x0000000600007c20 */ /* 0x000fe20008410000 */
[----:B------:R-:W-:Y:S01]  /*9ad0*/  LOP3.LUT P5, RZ, R76, 0xff000000, RZ, 0xc0, !PT ;  /* 0xff0000004cff7812 */ /* 0x000fe200078ac0ff */
[----:B------:R-:W-:Y:S01]  /*9ae0*/  FMUL.FTZ R53, R53, UR6 ;  /* 0x0000000635357c20 */ /* 0x000fe20008410000 */
[----:B------:R-:W-:Y:S02]  /*9af0*/  FSEL R65, R56, RZ, P2 ;  /* 0x000000ff38417208 */ /* 0x000fe40001000000 */
[----:B------:R-:W-:-:S02]  /*9b00*/  FSEL R57, R52, RZ, P6 ;  /* 0x000000ff34397208 */ /* 0x000fc40003000000 */
[C---:B------:R-:W-:Y:S02]  /*9b10*/  FSEL R64, R87.reuse, RZ, P5 ;  /* 0x000000ff57407208 */ /* 0x040fe40002800000 */
        /* <DEDUP_REMOVED lines=18> */
[----:B------:R-:W-:Y:S02]  /*9c40*/  F2FP.BF16.F32.PACK_AB R52, R65, R52 ;  /* 0x000000344134723e */ /* 0x000fe400000010ff */
[----:B------:R-:W-:Y:S01]  /*9c50*/  F2FP.BF16.F32.PACK_AB R56, R63, R56 ;  /* 0x000000383f38723e */ /* 0x000fe200000010ff */
[----:B------:R-:W-:Y:S06]  /*9c60*/  BRA `(.L_x_1598) ;  /* 0x0000001800547947 */ /* 0x000fec0003800000 */
.L_x_1596:
[----:B------:R-:W-:Y:S05]  /*9c70*/  @!P1 BRA `(.L_x_1599) ;  /* 0x00000004003c9947 */ /* 0x000fea0003800000 */
[-CC-:B------:R-:W-:Y:S01]  /*9c80*/  FFMA.FTZ R75, R75, R188.reuse, R193.reuse ;  /* 0x000000bc4b4b7223 */ /* 0x180fe200000100c1 */
[-CC-:B0-----:R-:W-:Y:S01]  /*9c90*/  FFMA.FTZ R57, R186, R188.reuse, R193.reuse ;  /* 0x000000bcba397223 */ /* 0x181fe200000100c1 */
[-C--:B------:R-:W-:Y:S01]  /*9ca0*/  FFMA.FTZ R69, R69, R188.reuse, R193 ;  /* 0x000000bc45457223 */ /* 0x080fe200000100c1 */
[----:B------:R-:W-:Y:S01]  /*9cb0*/  LOP3.LUT P5, RZ, R77, 0xff0000, RZ, 0xc0, !PT ;  /* 0x00ff00004dff7812 */ /* 0x000fe200078ac0ff */
[----:B------:R-:W-:Y:S01]  /*9cc0*/  FADD.FTZ R51, R94, -R75 ;  /* 0x8000004b5e337221 */ /* 0x000fe20000010000 */
[----:B------:R-:W-:Y:S01]  /*9cd0*/  FADD.FTZ R57, R96, -R57 ;  /* 0x8000003960397221 */ /* 0x000fe20000010000 */
[----:B------:R-:W-:Y:S01]  /*9ce0*/  FADD.FTZ R69, R68, -R69 ;  /* 0x8000004544457221 */ /* 0x000fe20000010000 */
[-CC-:B------:R-:W-:Y:S01]  /*9cf0*/  FFMA.FTZ R86, R86, R188.reuse, R193.reuse ;  /* 0x000000bc56567223 */ /* 0x180fe200000100c1 */
[C---:B------:R-:W-:Y:S01]  /*9d00*/  FMUL.FTZ R51, R178.reuse, R51 ;  /* 0x00000033b2337220 */ /* 0x040fe20000410000 */
[----:B------:R-:W-:Y:S01]  /*9d10*/  LOP3.LUT P6, RZ, R3, 0xff0000, RZ, 0xc0, !PT ;  /* 0x00ff000003ff7812 */ /* 0x000fe200078cc0ff */
[----:B------:R-:W-:Y:S01]  /*9d20*/  FMUL.FTZ R64, R178, R57 ;  /* 0x00000039b2407220 */ /* 0x000fe20000410000 */
[----:B------:R-:W-:Y:S01]  /*9d30*/  ISETP.GE.U32.AND P2, PT, R76, RZ, PT ;  /* 0x000000ff4c00720c */ /* 0x000fe20003f46070 */
[----:B------:R-:W-:Y:S01]  /*9d40*/  FMUL.FTZ R0, R51, UR6 ;  /* 0x0000000633007c20 */ /* 0x000fe20008410000 */
[----:B------:R-:W-:Y:S01]  /*9d50*/  FMUL.FTZ R50, R178, R69 ;  /* 0x00000045b2327220 */ /* 0x000fe20000410000 */
[----:B------:R-:W-:Y:S01]  /*9d60*/  FADD.FTZ R55, R95, -R86 ;  /* 0x800000565f377221 */ /* 0x000fe20000010000 */
[----:B------:R-:W-:Y:S01]  /*9d70*/  FMUL.FTZ R48, R64, UR6 ;  /* 0x0000000640307c20 */ /* 0x000fe20008410000 */
[----:B------:R-:W-:Y:S01]  /*9d80*/  ISETP.GE.U32.AND.EX P2, PT, R77, 0x1000000, PT, P2 ;  /* 0x010000004d00780c */ /* 0x000fe20003f46120 */
[-CC-:B------:R-:W-:Y:S01]  /*9d90*/  FFMA.FTZ R71, R71, R188.reuse, R193.reuse ;  /* 0x000000bc47477223 */ /* 0x180fe200000100c1 */
[----:B------:R-:W-:Y:S01]  /*9da0*/  FSEL R59, R0, RZ, P5 ;  /* 0x000000ff003b7208 */ /* 0x000fe20002800000 */
[----:B------:R-:W-:Y:S01]  /*9db0*/  FMUL.FTZ R55, R178, R55 ;  /* 0x00000037b2377220 */ /* 0x000fe20000410000 */
[----:B------:R-:W-:Y:S01]  /*9dc0*/  ISETP.GE.U32.AND P5, PT, R2, RZ, PT ;  /* 0x000000ff0200720c */ /* 0x000fe20003fa6070 */
[-C--:B------:R-:W-:Y:S01]  /*9dd0*/  FFMA.FTZ R84, R84, R188.reuse, R193 ;  /* 0x000000bc54547223 */ /* 0x080fe200000100c1 */
[----:B------:R-:W-:Y:S01]  /*9de0*/  FSEL R56, R0, RZ, P6 ;  /* 0x000000ff00387208 */ /* 0x000fe20003000000 */
[----:B------:R-:W-:Y:S01]  /*9df0*/  FMUL.FTZ R0, R50, UR6 ;  /* 0x0000000632007c20 */ /* 0x000fe20008410000 */
[----:B------:R-:W-:Y:S01]  /*9e00*/  ISETP.GE.U32.AND.EX P5, PT, R3, 0x1000000, PT, P5 ;  /* 0x010000000300780c */ /* 0x000fe20003fa6150 */
[----:B------:R-:W-:Y:S01]  /*9e10*/  FADD.FTZ R49, R70, -R71 ;  /* 0x8000004746317221 */ /* 0x000fe20000010000 */
[----:B------:R-:W-:Y:S01]  /*9e20*/  LOP3.LUT P6, RZ, R77, 0xff, RZ, 0xc0, !PT ;  /* 0x000000ff4dff7812 */ /* 0x000fe200078cc0ff */
[----:B------:R-:W-:Y:S01]  /*9e30*/  FADD.FTZ R87, R87, -R84 ;  /* 0x8000005457577221 */ /* 0x000fe20000010000 */
[----:B------:R-:W-:Y:S01]  /*9e40*/  FSEL R66, R48, RZ, P2 ;  /* 0x000000ff30427208 */ /* 0x000fe20001000000 */
[-CC-:B------:R-:W-:Y:S01]  /*9e50*/  FFMA.FTZ R74, R74, R188.reuse, R193.reuse ;  /* 0x000000bc4a4a7223 */ /* 0x180fe200000100c1 */
[----:B------:R-:W-:Y:S01]  /*9e60*/  FSEL R63, R48, RZ, P5 ;  /* 0x000000ff303f7208 */ /* 0x000fe20002800000 */
[----:B------:R-:W-:Y:S01]  /*9e70*/  FMUL.FTZ R48, R55, UR6 ;  /* 0x0000000637307c20 */ /* 0x000fe20008410000 */
[----:B------:R-:W-:Y:S01]  /*9e80*/  FSEL R58, R0, RZ, P6 ;  /* 0x000000ff003a7208 */ /* 0x000fe20003000000 */
[----:B------:R-:W-:Y:S01]  /*9e90*/  FMUL.FTZ R49, R178, R49 ;  /* 0x00000031b2317220 */ /* 0x000fe20000410000 */
[----:B------:R-:W-:Y:S01]  /*9ea0*/  LOP3.LUT P5, RZ, R77, 0xff00, RZ, 0xc0, !PT ;  /* 0x0000ff004dff7812 */ /* 0x000fe200078ac0ff */
[----:B------:R-:W-:Y:S01]  /*9eb0*/  FFMA.FTZ R73, R73, R188, R193 ;  /* 0x000000bc49497223 */ /* 0x000fe200000100c1 */
[----:B------:R-:W-:Y:S01]  /*9ec0*/  LOP3.LUT P6, RZ, R3, 0xff00, RZ, 0xc0, !PT ;  /* 0x0000ff0003ff7812 */ /* 0x000fe200078cc0ff */
[----:B------:R-:W-:Y:S01]  /*9ed0*/  FADD.FTZ R53, R85, -R74 ;  /* 0x8000004a55357221 */ /* 0x000fe20000010000 */
[----:B------:R-:W-:Y:S01]  /*9ee0*/  LOP3.LUT P2, RZ, R3, 0xff, RZ, 0xc0, !PT ;  /* 0x000000ff03ff7812 */ /* 0x000fe2000784c0ff */
[----:B------:R-:W-:Y:S01]  /*9ef0*/  FADD.FTZ R73, R72, -R73 ;  /* 0x8000004948497221 */ /* 0x000fe20000010000 */
[----:B------:R-:W-:Y:S01]  /*9f00*/  FSEL R65, R48, RZ, P5 ;  /* 0x000000ff30417208 */ /* 0x000fe20002800000 */
[----:B------:R-:W-:Y:S01]  /*9f10*/  FMUL.FTZ R53, R178, R53 ;  /* 0x00000035b2357220 */ /* 0x000fe20000410000 */
[----:B------:R-:W-:Y:S01]  /*9f20*/  FSEL R69, R48, RZ, P6 ;  /* 0x000000ff30457208 */ /* 0x000fe20003000000 */
[----:B------:R-:W-:Y:S01]  /*9f30*/  FMUL.FTZ R48, R178, R87 ;  /* 0x00000057b2307220 */ /* 0x000fe20000410000 */
[----:B------:R-:W-:Y:S01]  /*9f40*/  FSEL R54, R0, RZ, P2 ;  /* 0x000000ff00367208 */ /* 0x000fe20001000000 */
[----:B------:R-:W-:Y:S01]  /*9f50*/  FMUL.FTZ R0, R49, UR6 ;  /* 0x0000000631007c20 */ /* 0x000fe20008410000 */
[----:B------:R-:W-:Y:S01]  /*9f60*/  LOP3.LUT P2, RZ, R76, 0xff0000, RZ, 0xc0, !PT ;  /* 0x00ff00004cff7812 */ /* 0x000fe2000784c0ff */
[----:B------:R-:W-:Y:S01]  /*9f70*/  FMUL.FTZ R52, R48, UR6 ;  /* 0x0000000630347c20 */ /* 0x000fe20008410000 */
[----:B------:R-:W-:Y:S01]  /*9f80*/  LOP3.LUT P5, RZ, R2, 0xff0000, RZ, 0xc0, !PT ;  /* 0x00ff000002ff7812 */ /* 0x000fe200078ac0ff */
[----:B------:R-:W-:Y:S01]  /*9f90*/  FMUL.FTZ R178, R178, R73 ;  /* 0x00000049b2b27220 */ /* 0x000fe20000410000 */
[----:B------:R-:W-:-:S02]  /*9fa0*/  LOP3.LUT P6, RZ, R76, 0xff000000, RZ, 0xc0, !PT ;  /* 0xff0000004cff7812 */ /* 0x000fc400078cc0ff */
[C---:B------:R-:W-:Y:S02]  /*9fb0*/  FSEL R57, R0.reuse, RZ, P2 ;  /* 0x000000ff00397208 */ /* 0x040fe40001000000 */
[----:B------:R-:W-:Y:S01]  /*9fc0*/  FSEL R62, R0, RZ, P5 ;  /* 0x000000ff003e7208 */ /* 0x000fe20002800000 */
[----:B------:R-:W-:Y:S01]  /*9fd0*/  FMUL.FTZ R0, R53, UR6 ;  /* 0x0000000635007c20 */ /* 0x000fe20008410000 */
[----:B------:R-:W-:Y:S02]  /*9fe0*/  F2FP.BF16.F32.PACK_AB R51, R64, R51 ;  /* 0x000000334033723e */ /* 0x000fe400000010ff */
[----:B------:R-:W-:Y:S02]  /*9ff0*/  FSEL R64, R52, RZ, P6 ;  /* 0x000000ff34407208 */ /* 0x000fe40003000000 */
[----:B------:R-:W-:Y:S02]  /*a000*/  LOP3.LUT P2, RZ, R76, 0xff00, RZ, 0xc0, !PT ;  /* 0x0000ff004cff7812 */ /* 0x000fe4000784c0ff */
[----:B------:R-:W-:-:S02]  /*a010*/  LOP3.LUT P6, RZ, R2, 0xff000000, RZ, 0xc0, !PT ;  /* 0xff00000002ff7812 */ /* 0x000fc400078cc0ff */
[----:B------:R-:W-:Y:S02]  /*a020*/  F2FP.BF16.F32.PACK_AB R50, R55, R50 ;  /* 0x000000323732723e */ /* 0x000fe400000010ff */
[----:B------:R-:W-:Y:S02]  /*a030*/  F2FP.BF16.F32.PACK_AB R49, R48, R49 ;  /* 0x000000313031723e */ /* 0x000fe400000010ff */
[----:B------:R-:W-:Y:S02]  /*a040*/  F2FP.BF16.F32.PACK_AB R55, R63, R56 ;  /* 0x000000383f37723e */ /* 0x000fe400000010ff */
[----:B------:R-:W-:Y:S01]  /*a050*/  F2FP.BF16.F32.PACK_AB R48, R53, R178 ;  /* 0x000000b23530723e */ /* 0x000fe200000010ff */
[----:B------:R-:W-:Y:S01]  /*a060*/  FMUL.FTZ R178, R178, UR6 ;  /* 0x00000006b2b27c20 */ /* 0x000fe20008410000 */
[----:B------:R-:W-:Y:S02]  /*a070*/  FSEL R67, R52, RZ, P6 ;  /* 0x000000ff34437208 */ /* 0x000fe40003000000 */
[----:B------:R-:W-:-:S02]  /*a080*/  FSEL R63, R0, RZ, P2 ;  /* 0x000000ff003f7208 */ /* 0x000fc40001000000 */
[----:B------:R-:W-:Y:S02]  /*a090*/  LOP3.LUT P5, RZ, R76, 0xff, RZ, 0xc0, !PT ;  /* 0x000000ff4cff7812 */ /* 0x000fe400078ac0ff */
        /* <DEDUP_REMOVED lines=13> */
.L_x_1599:
        /* <DEDUP_REMOVED lines=75> */
.L_x_1595:
        /* <DEDUP_REMOVED lines=18> */
[----:B------:R-:W-:Y:S01]  /*a740*/  FADD.FTZ R71, R70, -R71 ;  /* 0x8000004746477221 */ /* 0x000fe20000010000 */
[----:B------:R-:W-:-:S02]  /*a750*/  IMAD.U32 R0, R45, 0x10000, RZ ;  /* 0x000100002d007824 */ /* 0x000fc400078e00ff */
[----:B------:R-:W-:Y:S01]  /*a760*/  FFMA.FTZ R75, R178, R75, R56 ;  /* 0x0000004bb24b7223 */ /* 0x000fe20000010038 */
[----:B------:R-:W-:Y:S01]  /*a770*/  ISETP.GE.U32.AND P2, PT, R76, RZ, PT ;  /* 0x000000ff4c00720c */ /* 0x000fe20003f46070 */
[C---:B------:R-:W-:Y:S01]  /*a780*/  FFMA.FTZ R69, R178.reuse, R69, R48 ;  /* 0x00000045b2457223 */ /* 0x040fe20000010030 */
[----:B------:R-:W-:Y:S01]  /*a790*/  FFMA.FTZ R56, R178, R95, R50 ;  /* 0x0000005fb2387223 */ /* 0x000fe20000010032 */
[----:B------:R-:W-:Y:S01]  /*a7a0*/  FMUL.FTZ R50, R62, UR6 ;  /* 0x000000063e327c20 */ /* 0x000fe20008410000 */
[----:B------:R-:W-:Y:S01]  /*a7b0*/  FFMA.FTZ R49, R178, R71, R0 ;  /* 0x00000047b2317223 */ /* 0x000fe20000010000 */
[----:B------:R-:W-:Y:S01]  /*a7c0*/  ISETP.GE.U32.AND.EX P2, PT, R77, 0x1000000, PT, P2 ;  /* 0x010000004d00780c */ /* 0x000fe20003f46120 */
[----:B------:R-:W-:Y:S01]  /*a7d0*/  FMUL.FTZ R48, R75, UR6 ;  /* 0x000000064b307c20 */ /* 0x000fe20008410000 */
[----:B------:R-:W-:Y:S01]  /*a7e0*/  LOP3.LUT P5, RZ, R77, 0xff0000, RZ, 0xc0, !PT ;  /* 0x00ff00004dff7812 */ /* 0x000fe200078ac0ff */
[----:B------:R-:W-:Y:S01]  /*a7f0*/  FMUL.FTZ R0, R69, UR6 ;  /* 0x0000000645007c20 */ /* 0x000fe20008410000 */
[C---:B------:R-:W-:Y:S01]  /*a800*/  LOP3.LUT P6, RZ, R77.reuse, 0xff, RZ, 0xc0, !PT ;  /* 0x000000ff4dff7812 */ /* 0x040fe200078cc0ff */
[----:B------:R-:W-:Y:S01]  /*a810*/  FMUL.FTZ R51, R56, UR6 ;  /* 0x0000000638337c20 */ /* 0x000fe20008410000 */
[----:B------:R-:W-:Y:S01]  /*a820*/  FSEL R67, R50, RZ, P2 ;  /* 0x000000ff32437208 */ /* 0x000fe20001000000 */
[-CC-:B------:R-:W-:Y:S01]  /*a830*/  FFMA.FTZ R74, R74, R188.reuse, R193.reuse ;  /* 0x000000bc4a4a7223 */ /* 0x180fe200000100c1 */
[----:B------:R-:W-:Y:S01]  /*a840*/  LOP3.LUT P2, RZ, R77, 0xff00, RZ, 0xc0, !PT ;  /* 0x0000ff004dff7812 */ /* 0x000fe2000784c0ff */
[-CC-:B------:R-:W-:Y:S01]  /*a850*/  FFMA.FTZ R84, R84, R188.reuse, R193.reuse ;  /* 0x000000bc54547223 */ /* 0x180fe200000100c1 */
[----:B------:R-:W-:Y:S01]  /*a860*/  FSEL R66, R48, RZ, P5 ;  /* 0x000000ff30427208 */ /* 0x000fe20002800000 */
[----:B------:R-:W-:Y:S01]  /*a870*/  FFMA.FTZ R73, R73, R188, R193 ;  /* 0x000000bc49497223 */ /* 0x000fe200000100c1 */
[----:B------:R-:W-:Y:S01]  /*a880*/  FSEL R64, R0, RZ, P6 ;  /* 0x000000ff00407208 */ /* 0x000fe20003000000 */
[----:B------:R-:W-:Y:S01]  /*a890*/  FADD.FTZ R85, R85, -R74 ;  /* 0x8000004a55557221 */ /* 0x000fe20000010000 */
[----:B------:R-:W-:Y:S01]  /*a8a0*/  PRMT R48, R45, 0x7632, R48 ;  /* 0x000076322d307816 */ /* 0x000fe20000000030 */
[----:B------:R-:W-:Y:S01]  /*a8b0*/  FADD.FTZ R87, R87, -R84 ;  /* 0x8000005457577221 */ /* 0x000fe20000010000 */
[----:B------:R-:W-:Y:S01]  /*a8c0*/  PRMT R0, R44, 0x7632, R0 ;  /* 0x000076322c007816 */ /* 0x000fe20000000000 */
[----:B------:R-:W-:Y:S01]  /*a8d0*/  FADD.FTZ R73, R72, -R73 ;  /* 0x8000004948497221 */ /* 0x000fe20000010000 */
[----:B------:R-:W-:Y:S01]  /*a8e0*/  FSEL R65, R51, RZ, P2 ;  /* 0x000000ff33417208 */ /* 0x000fe20001000000 */
[----:B------:R-:W-:Y:S01]  /*a8f0*/  FMUL.FTZ R50, R49, UR6 ;  /* 0x0000000631327c20 */ /* 0x000fe20008410000 */
[----:B------:R-:W-:Y:S01]  /*a900*/  SHF.L.U32 R51, R48, 0x10, RZ ;  /* 0x0000001030337819 */ /* 0x000fe200000006ff */
[----:B------:R-:W-:Y:S01]  /*a910*/  IMAD.U32 R0, R0, 0x10000, RZ ;  /* 0x0001000000007824 */ /* 0x000fe200078e00ff */
[----:B------:R-:W-:-:S02]  /*a920*/  SHF.L.U32 R48, R44, 0x10, RZ ;  /* 0x000000102c307819 */ /* 0x000fc400000006ff */
        /* <DEDUP_REMOVED lines=9> */
[C---:B------:R-:W-:Y:S02]  /*a9c0*/  LOP3.LUT P6, RZ, R76.reuse, 0xff000000, RZ, 0xc0, !PT ;  /* 0xff0000004cff7812 */ /* 0x040fe400078cc0ff */
        /* <DEDUP_REMOVED lines=13> */
.L_x_1601:
[----:B------:R-:W-:Y:S01]  /*aaa0*/  PRMT R0, R47, 0x7632, R0 ;  /* 0x000076322f007816 */ /* 0x000fe20000000000 */
[-CC-:B0-----:R-:W-:Y:S01]  /*aab0*/  FFMA.FTZ R57, R186, R188.reuse, R193.reuse ;  /* 0x000000bcba397223 */ /* 0x181fe200000100c1 */
[-CC-:B------:R-:W-:Y:S01]  /*aac0*/  FFMA.FTZ R75, R75, R188.reuse, R193.reuse ;  /* 0x000000bc4b4b7223 */ /* 0x180fe200000100c1 */
[-C--:B------:R-:W-:Y:S01]  /*aad0*/  FFMA.FTZ R86, R86, R188.reuse, R193 ;  /* 0x000000bc56567223 */ /* 0x080fe200000100c1 */
[----:B------:R-:W-:Y:S01]  /*aae0*/  SHF.L.U32 R59, R0, 0x10, RZ ;  /* 0x00000010003b7819 */ /* 0x000fe200000006ff */
[----:B------:R-:W-:Y:S01]  /*aaf0*/  FADD.FTZ R57, R96, -R57 ;  /* 0x8000003960397221 */ /* 0x000fe20000010000 */
[----:B------:R-:W-:Y:S01]  /*ab00*/  SHF.L.U32 R0, R47, 0x10, RZ ;  /* 0x000000102f007819 */ /* 0x000fe200000006ff */
[----:B------:R-:W-:Y:S01]  /*ab10*/  FADD.FTZ R75, R94, -R75 ;  /* 0x8000004b5e4b7221 */ /* 0x000fe20000010000 */
[-C--:B------:R-:W-:Y:S01]  /*ab20*/  FFMA.FTZ R71, R71, R188.reuse, R193 ;  /* 0x000000bc47477223 */ /* 0x080fe200000100c1 */
[----:B------:R-:W-:Y:S01]  /*ab30*/  FFMA.FTZ R63, R178, R57, R59 ;  /* 0x00000039b23f7223 */ /* 0x000fe2000001003b */
[----:B------:R-:W-:Y:S01]  /*ab40*/  PRMT R57, R46, 0x7632, R57 ;  /* 0x000076322e397816 */ /* 0x000fe20000000039 */
[----:B------:R-:W-:Y:S01]  /*ab50*/  FFMA.FTZ R69, R69, R188, R193 ;  /* 0x000000bc45457223 */ /* 0x000fe200000100c1 */
[----:B------:R-:W-:Y:S01]  /*ab60*/  PRMT R56, R45, 0x7632, R56 ;  /* 0x000076322d387816 */ /* 0x000fe20000000038 */
[----:B------:R-:W-:Y:S01]  /*ab70*/  FFMA.FTZ R75, R178, R75, R0 ;  /* 0x0000004bb24b7223 */ /* 0x000fe20000010000 */
[----:B------:R-:W-:Y:S01]  /*ab80*/  SHF.L.U32 R57, R57, 0x10, RZ ;  /* 0x0000001039397819 */ /* 0x000fe200000006ff */
[----:B------:R-:W-:Y:S01]  /*ab90*/  FADD.FTZ R95, R95, -R86 ;  /* 0x800000565f5f7221 */ /* 0x000fe20000010000 */
[----:B------:R-:W-:Y:S01]  /*aba0*/  PRMT R0, R44, 0x7632, R0 ;  /* 0x000076322c007816 */ /* 0x000fe20000000000 */
[----:B------:R-:W-:Y:S01]  /*abb0*/  FADD.FTZ R71, R70, -R71 ;  /* 0x8000004746477221 */ /* 0x000fe20000010000 */
[----:B------:R-:W-:Y:S01]  /*abc0*/  SHF.L.U32 R58, R45, 0x10, RZ ;  /* 0x000000102d3a7819 */ /* 0x000fe200000006ff */
[----:B------:R-:W-:Y:S01]  /*abd0*/  FADD.FTZ R69, R68, -R69 ;  /* 0x8000004544457221 */ /* 0x000fe20000010000 */
[----:B------:R-:W-:Y:S01]  /*abe0*/  ISETP.GE.U32.AND P2, PT, R76, RZ, PT ;  /* 0x000000ff4c00720c */ /* 0x000fe20003f46070 */
[----:B------:R-:W-:-:S02]  /*abf0*/  IMAD.U32 R59, R46, 0x10000, RZ ;  /* 0x000100002e3b7824 */ /* 0x000fc400078e00ff */
[-CC-:B------:R-:W-:Y:S01]  /*ac00*/  FFMA.FTZ R74, R74, R188.reuse, R193.reuse ;  /* 0x000000bc4a4a7223 */ /* 0x180fe200000100c1 */
[-CC-:B------:R-:W-:Y:S01]  /*ac10*/  FFMA.FTZ R84, R84, R188.reuse, R193.reuse ;  /* 0x000000bc54547223 */ /* 0x180fe200000100c1 */
[----:B------:R-:W-:Y:S01]  /*ac20*/  FFMA.FTZ R73, R73, R188, R193 ;  /* 0x000000bc49497223 */ /* 0x000fe200000100c1 */
[----:B------:R-:W-:Y:S02]  /*ac30*/  IMAD.U32 R62, R56, 0x10000, RZ ;  /* 0x00010000383e7824 */ /* 0x000fe400078e00ff */
        /* <DEDUP_REMOVED lines=40> */
.L_x_1600:
        /* <DEDUP_REMOVED lines=19> */
[----:B------:R-:W-:Y:S01]  /*aff0*/  FFMA.FTZ R73, R73, R188, R193 ;  /* 0x000000bc49497223 */ /* 0x000fe200000100c1 */
[----:B------:R-:W-:Y:S01]  /*b000*/  FMUL.FTZ R0, R75, UR6 ;  /* 0x000000064b007c20 */ /* 0x000fe20008410000 */
        /* <DEDUP_REMOVED lines=38> */
.L_x_1602:
        /* <DEDUP_REMOVED lines=53> */
.L_x_1598:
        /* <DEDUP_REMOVED lines=9> */
[----:B--2---:R-:W-:-:S05]  /*b650*/  IMAD R176, R66, 0x4, R176 ;  /* 0x0000000442b07824 */ /* 0x004fca00078e02b0 */
[----:B------:R-:W-:-:S13]  /*b660*/  ISETP.GE.AND P0, PT, R176, R67, PT ;  /* 0x00000043b000720c */ /* 0x000fda0003f06270 */
[----:B0-----:R-:W-:Y:S05]  /*b670*/  @!P0 BRA `(.L_x_1603) ;  /* 0xffffff4c00f08947 */ /* 0x001fea000383ffff */
[----:B------:R-:W-:Y:S05]  /*b680*/  BSYNC B1 ;  /* 0x0000000000017941 */ /* 0x000fea0003800000 */
.L_x_1569:
        /* <DEDUP_REMOVED lines=64> */
.L_x_1568:
[----:B------:R-:W-:Y:S05]  /*ba90*/  BSYNC B0 ;  /* 0x0000000000007941 */ /* 0x000fea0003800000 */
.L_x_1567:
        /* <DEDUP_REMOVED lines=29> */
[----:B------:R-:W-:Y:S04]  /*bc70*/  LDS R25, [R69+0x1a00] ;  /* 0x001a000045197984 */ /* 0x000fe80000000800 */
[----:B------:R-:W-:Y:S01]  /*bc80*/  LDS R24, [R69+0x1c00] ;  /* 0x001c000045187984 */ /* 0x000fe20000000800 */
[----:B0-----:R-:W-:-:S03]  /*bc90*/  FADD.FTZ R2, RZ, R2 ;  /* 0x00000002ff027221 */ /* 0x001fc60000010000 */
[----:B------:R-:W-:Y:S01]  /*bca0*/  LDS R27, [R69+0x1e00] ;  /* 0x001e0000451b7984 */ /* 0x000fe20000000800 */
[----:B-1----:R-:W-:-:S03]  /*bcb0*/  FADD.FTZ R3, RZ, R3 ;  /* 0x00000003ff037221 */ /* 0x002fc60000010000 */
[----:B------:R-:W0:Y:S01]  /*bcc0*/  LDS R26, [R69+0x2000] ;  /* 0x00200000451a7984 */ /* 0x000e220000000800 */
[----:B---3--:R-:W-:-:S03]  /*bcd0*/  FADD.FTZ R8, RZ, R8 ;  /* 0x00000008ff087221 */ /* 0x008fc60000010000 */
[----:B------:R-:W1:Y:S01]  /*bce0*/  LDS R33, [R69+0x2200] ;  /* 0x0022000045217984 */ /* 0x000e620000000800 */
[----:B----4-:R-:W-:-:S03]  /*bcf0*/  FADD.FTZ R11, R2, R9 ;  /* 0x00000009020b7221 */ /* 0x010fc60000010000 */
[----:B------:R-:W3:Y:S01]  /*bd00*/  LDS R32, [R69+0x2400] ;  /* 0x0024000045207984 */ /* 0x000ee20000000800 */
[----:B-----5:R-:W-:-:S03]  /*bd10*/  FADD.FTZ R16, R3, R10 ;  /* 0x0000000a03107221 */ /* 0x020fc60000010000 */
[----:B------:R-:W4:Y:S01]  /*bd20*/  LDS R2, [R69+0x600] ;  /* 0x0006000045027984 */ /* 0x000f220000000800 */
[----:B--2---:R-:W-:-:S03]  /*bd30*/  FADD.FTZ R17, R8, R17 ;  /* 0x0000001108117221 */ /* 0x004fc60000010000 */
[----:B------:R-:W2:Y:S04]  /*bd40*/  LDS R3, [R69+0x800] ;  /* 0x0008000045037984 */ /* 0x000ea80000000800 */
        /* <DEDUP_REMOVED lines=10> */
[----:B---3--:R-:W-:-:S03]  /*bdf0*/  FADD.FTZ R17, R17, R32 ;  /* 0x0000002011117221 */ /* 0x008fc60000010000 */
[----:B------:R-:W3:Y:S01]  /*be00*/  LDS R54, [R69+0x3000] ;  /* 0x0030000045367984 */ /* 0x000ee20000000800 */
[----:B----4-:R-:W-:-:S03]  /*be10*/  FADD.FTZ R2, RZ, R2 ;  /* 0x00000002ff027221 */ /* 0x010fc60000010000 */
[----:B------:R-:W4:Y:S01]  /*be20*/  LDS R57, [R69+0x3200] ;  /* 0x0032000045397984 */ /* 0x000f220000000800 */
[----:B--2---:R-:W-:Y:S01]  /*be30*/  FADD.FTZ R3, RZ, R3 ;  /* 0x00000003ff037221 */ /* 0x004fe20000010000 */
[----:B------:R-:W-:Y:S02]  /*be40*/  FADD.FTZ R2, R2, R19 ;  /* 0x0000001302027221 */ /* 0x000fe40000010000 */
[----:B------:R-:W2:Y:S01]  /*be50*/  LDS R56, [R69+0x3400] ;  /* 0x0034000045387984 */ /* 0x000ea20000000800 */
[----:B-----5:R-:W-:Y:S01]  /*be60*/  FADD.FTZ R8, RZ, R8 ;  /* 0x00000008ff087221 */ /* 0x020fe20000010000 */
[----:B------:R-:W-:Y:S02]  /*be70*/  FADD.FTZ R3, R3, R18 ;  /* 0x0000001203037221 */ /* 0x000fe40000010000 */
[----:B------:R-:W5:Y:S01]  /*be80*/  LDS R59, [R69+0x3600] ;  /* 0x00360000453b7984 */ /* 0x000f620000000800 */
[----:B------:R-:W-:Y:S01]  /*be90*/  FADD.FTZ R8, R8, R25 ;  /* 0x0000001908087221 */ /* 0x000fe20000010000 */
[----:B------:R-:W-:-:S02]  /*bea0*/  FADD.FTZ R9, RZ, R9 ;  /* 0x00000009ff097221 */ /* 0x000fc40000010000 */
[----:B------:R-:W-:Y:S01]  /*beb0*/  LDS R58, [R69+0x3800] ;  /* 0x00380000453a7984 */ /* 0x000fe20000000800 */
[----:B------:R-:W-:Y:S01]  /*bec0*/  FADD.FTZ R10, RZ, R10 ;  /* 0x0000000aff0a7221 */ /* 0x000fe20000010000 */
[----:B------:R-:W-:Y:S02]  /*bed0*/  FADD.FTZ R9, R9, R24 ;  /* 0x0000001809097221 */ /* 0x000fe40000010000 */
[----:B------:R-:W5:Y:S01]  /*bee0*/  LDS R61, [R69+0x3a00] ;  /* 0x003a0000453d7984 */ /* 0x000f620000000800 */
[----:B------:R-:W-:Y:S01]  /*bef0*/  FADD.FTZ R10, R10, R27 ;  /* 0x0000001b0a0a7221 */ /* 0x000fe20000010000 */
[----:B------:R-:W-:Y:S02]  /*bf00*/  FADD.FTZ R2, R2, R35 ;  /* 0x0000002302027221 */ /* 0x000fe40000010000 */
[----:B------:R-:W5:Y:S01]  /*bf10*/  LDS R60, [R69+0x3c00] ;  /* 0x003c0000453c7984 */ /* 0x000f620000000800 */
[----:B------:R-:W-:-:S03]  /*bf20*/  FADD.FTZ R3, R3, R34 ;  /* 0x0000002203037221 */ /* 0x000fc60000010000 */
[----:B------:R-:W5:Y:S01]  /*bf30*/  LDS R63, [R69+0x3e00] ;  /* 0x003e0000453f7984 */ /* 0x000f620000000800 */
[----:B------:R-:W-:Y:S01]  /*bf40*/  FADD.FTZ R8, R8, R53 ;  /* 0x0000003508087221 */ /* 0x000fe20000010000 */
[----:B------:R-:W-:Y:S01]  /*bf50*/  BAR.SYNC.DEFER_BLOCKING 0x0 ;  /* 0x0000000000007b1d */ /* 0x000fe20000010000 */
[----:B0-----:R-:W-:Y:S01]  /*bf60*/  FADD.FTZ R9, R9, R52 ;  /* 0x0000003409097221 */ /* 0x001fe20000010000 */
[----:B-1----:R-:W-:Y:S01]  /*bf70*/  FADD.FTZ R10, R10, R55 ;  /* 0x000000370a0a7221 */ /* 0x002fe20000010000 */
[----:B---3--:R-:W-:Y:S01]  /*bf80*/  FADD.FTZ R11, R11, R54 ;  /* 0x000000360b0b7221 */ /* 0x008fe20000010000 */
[----:B----4-:R-:W-:Y:S01]  /*bf90*/  FADD.FTZ R57, R16, R57 ;  /* 0x0000003910397221 */ /* 0x010fe20000010000 */
[----:B--2---:R-:W-:Y:S01]  /*bfa0*/  FADD.FTZ R17, R17, R56 ;  /* 0x0000003811117221 */ /* 0x004fe20000010000 */
[----:B-----5:R-:W-:Y:S01]  /*bfb0*/  FADD.FTZ R59, R2, R59 ;  /* 0x0000003b023b7221 */ /* 0x020fe20000010000 */
[----:B------:R0:W-:Y:S04]  /*bfc0*/  STS.128 [R0], R4 ;  /* 0x0000000400007388 */ /* 0x0001e80000000c00 */
[----:B------:R1:W-:Y:S01]  /*bfd0*/  STS.128 [R0+0x10], R12 ;  /* 0x0000100c00007388 */ /* 0x0003e20000000c00 */
[----:B------:R-:W-:-:S03]  /*bfe0*/  FADD.FTZ R61, R8, R61 ;  /* 0x0000003d083d7221 */ /* 0x000fc60000010000 */
[----:B------:R-:W-:Y:S01]  /*bff0*/  STS.128 [R0+0x400], R20 ;  /* 0x0004001400007388 */ /* 0x000fe20000000c00 */
[----:B------:R-:W-:-:S03]  /*c000*/  FADD.FTZ R9, R9, R60 ;  /* 0x0000003c09097221 */ /* 0x000fc60000010000 */
[----:B------:R-:W-:Y:S01]  /*c010*/  STS.128 [R0+0x410], R28 ;  /* 0x0004101c00007388 */ /* 0x000fe20000000c00 */
[----:B------:R-:W-:-:S03]  /*c020*/  FADD.FTZ R63, R10, R63 ;  /* 0x0000003f0a3f7221 */ /* 0x000fc60000010000 */
[----:B------:R-:W-:Y:S01]  /*c030*/  STS.128 [R0+0x800], R36 ;  /* 0x0008002400007388 */ /* 0x000fe20000000c00 */
[----:B0-----:R-:W-:-:S03]  /*c040*/  FADD.FTZ R7, R3, R58 ;  /* 0x0000003a03077221 */ /* 0x001fc60000010000 */
[----:B------:R-:W-:Y:S01]  /*c050*/  STS.128 [R0+0x810], R40 ;  /* 0x0008102800007388 */ /* 0x000fe20000000c00 */
[----:B-1----:R-:W0:Y:S03]  /*c060*/  LDC R14, c[0x0][0x388] ;  /* 0x0000e200ff0e7b82 */ /* 0x002e260000000800 */
[----:B------:R-:W-:Y:S04]  /*c070*/  STS.128 [R0+0xc00], R44 ;  /* 0x000c002c00007388 */ /* 0x000fe80000000c00 */
[----:B------:R-:W-:Y:S01]  /*c080*/  STS.128 [R0+0xc10], R48 ;  /* 0x000c103000007388 */ /* 0x000fe20000000c00 */
[----:B------:R-:W-:Y:S06]  /*c090*/  BAR.SYNC.DEFER_BLOCKING 0x0 ;  /* 0x0000000000007b1d */ /* 0x000fec0000010000 */
        /* <DEDUP_REMOVED lines=14> */
[----:B---3--:R-:W-:-:S03]  /*c180*/  FADD.FTZ R4, RZ, R4 ;  /* 0x00000004ff047221 */ /* 0x008fc60000010000 */
[----:B------:R-:W3:Y:S01]  /*c190*/  LDS R18, [R69+0x3000] ;  /* 0x0030000045127984 */ /* 0x000ee20000000800 */
[----:B----4-:R-:W-:-:S03]  /*c1a0*/  FADD.FTZ R5, R62, R5 ;  /* 0x000000053e057221 */ /* 0x010fc60000010000 */
[----:B------:R-:W4:Y:S01]  /*c1b0*/  LDS R10, [R69+0xc00] ;  /* 0x000c0000450a7984 */ /* 0x000f220000000800 */
[----:B-----5:R-:W-:-:S03]  /*c1c0*/  FADD.FTZ R13, R64, R13 ;  /* 0x0000000d400d7221 */ /* 0x020fc60000010000 */
[----:B------:R-:W5:Y:S01]  /*c1d0*/  LDS R37, [R69+0x3200] ;  /* 0x0032000045257984 */ /* 0x000f620000000800 */
[----:B0-----:R-:W-:Y:S01]  /*c1e0*/  FADD.FTZ R4, R4, R15 ;  /* 0x0000000f04047221 */ /* 0x001fe20000010000 */
[----:B------:R-:W-:Y:S02]  /*c1f0*/  IMAD R15, R14, UR9, RZ ;  /* 0x000000090e0f7c24 */ /* 0x000fe4000f8e02ff */
[----:B------:R-:W0:Y:S01]  /*c200*/  LDS R25, [R69+0x2600] ;  /* 0x0026000045197984 */ /* 0x000e220000000800 */
[----:B------:R-:W-:-:S03]  /*c210*/  FADD.FTZ R5, R5, R6 ;  /* 0x0000000605057221 */ /* 0x000fc60000010000 */
[----:B------:R-:W0:Y:S01]  /*c220*/  LDS R6, [R69+0x800] ;  /* 0x0008000045067984 */ /* 0x000e220000000800 */
[----:B------:R-:W-:Y:S01]  /*c230*/  IADD3 R22, P0, PT, R15, R70, RZ ;  /* 0x000000460f167210 */ /* 0x000fe20007f1e0ff */
[----:B------:R-:W-:Y:S02]  /*c240*/  FADD.FTZ R14, R13, R12 ;  /* 0x0000000c0d0e7221 */ /* 0x000fe40000010000 */
[----:B------:R-:W0:Y:S01]  /*c250*/  LDS R13, [R69+0x1800] ;  /* 0x00180000450d7984 */ /* 0x000e220000000800 */
[----:B------:R-:W-:Y:S01]  /*c260*/  SHF.L.U32 R20, R22, 0x2, RZ ;  /* 0x0000000216147819 */ /* 0x000fe200000006ff */
[----:B------:R-:W-:Y:S02]  /*c270*/  IMAD.X R35, RZ, RZ, RZ, P0 ;  /* 0x000000ffff237224 */ /* 0x000fe400000e06ff */
[----:B------:R-:W-:Y:S01]  /*c280*/  FADD.FTZ R0, RZ, R0 ;  /* 0x00000000ff007221 */ /* 0x000fe20000010000 */
[----:B------:R-:W0:Y:S01]  /*c290*/  LDS R15, [R69+0x1a00] ;  /* 0x001a0000450f7984 */ /* 0x000e220000000800 */
[----:B------:R-:W-:Y:S01]  /*c2a0*/  IADD3 R2, P0, PT, R20, UR22, RZ ;  /* 0x0000001614027c10 */ /* 0x000fe2000ff1e0ff */
[----:B------:R-:W-:Y:S01]  /*c2b0*/  FADD.FTZ R16, R4, R3 ;  /* 0x0000000304107221 */ /* 0x000fe20000010000 */
[----:B------:R-:W-:Y:S01]  /*c2c0*/  SHF.L.U64.HI R22, R22, 0x2, R35 ;  /* 0x0000000216167819 */ /* 0x000fe20000010223 */
[----:B------:R-:W0:Y:S01]  /*c2d0*/  LDS R12, [R69+0xe00] ;  /* 0x000e0000450c7984 */ /* 0x000e220000000800 */
[----:B------:R-:W-:Y:S01]  /*c2e0*/  IADD3 R4, P1, PT, R20, UR20, RZ ;  /* 0x0000001414047c10 */ /* 0x000fe2000ff3e0ff */
[----:B-1----:R-:W-:-:S02]  /*c2f0*/  FADD.FTZ R0, R0, R19 ;  /* 0x0000001300007221 */ /* 0x002fc40000010000 */
[----:B------:R-:W1:Y:S01]  /*c300*/  LDS R39, [R69+0x3400] ;  /* 0x0034000045277984 */ /* 0x000e620000000800 */
[----:B------:R-:W-:Y:S01]  /*c310*/  IADD3.X R3, PT, PT, R22, UR23, RZ, P0, !PT ;  /* 0x0000001716037c10 */ /* 0x000fe200087fe4ff */
[----:B--2---:R-:W-:Y:S02]  /*c320*/  FADD.FTZ R8, RZ, R8 ;  /* 0x00000008ff087221 */ /* 0x004fe40000010000 */
[----:B------:R-:W2:Y:S01]  /*c330*/  LDS R27, [R69+0x2800] ;  /* 0x00280000451b7984 */ /* 0x000ea20000000800 */
[----:B---3--:R-:W-:-:S03]  /*c340*/  FADD.FTZ R35, R5, R18 ;  /* 0x0000001205237221 */ /* 0x008fc60000010000 */
[----:B------:R-:W3:Y:S01]  /*c350*/  LDS R21, [R69+0x1c00] ;  /* 0x001c000045157984 */ /* 0x000ee20000000800 */
[----:B------:R-:W-:Y:S01]  /*c360*/  IADD3.X R5, PT, PT, R22, UR21, RZ, P1, !PT ;  /* 0x0000001516057c10 */ /* 0x000fe20008ffe4ff */
[----:B----4-:R-:W-:Y:S02]  /*c370*/  FADD.FTZ R10, RZ, R10 ;  /* 0x0000000aff0a7221 */ /* 0x010fe40000010000 */
[----:B------:R-:W4:Y:S01]  /*c380*/  LDS R41, [R69+0x3600] ;  /* 0x0036000045297984 */ /* 0x000f220000000800 */
[----:B-----5:R-:W-:-:S03]  /*c390*/  FADD.FTZ R37, R14, R37 ;  /* 0x000000250e257221 */ /* 0x020fc60000010000 */
[----:B------:R-:W5:Y:S04]  /*c3a0*/  LDS R29, [R69+0x2a00] ;  /* 0x002a0000451d7984 */ /* 0x000f680000000800 */
[----:B------:R-:W5:Y:S01]  /*c3b0*/  LDS R23, [R69+0x1e00] ;  /* 0x001e000045177984 */ /* 0x000f620000000800 */
[----:B0-----:R-:W-:-:S03]  /*c3c0*/  FADD.FTZ R0, R0, R25 ;  /* 0x0000001900007221 */ /* 0x001fc60000010000 */
[----:B------:R-:W0:Y:S01]  /*c3d0*/  LDS R43, [R69+0x3800] ;  /* 0x00380000452b7984 */ /* 0x000e220000000800 */
[----:B------:R-:W-:-:S03]  /*c3e0*/  FADD.FTZ R6, RZ, R6 ;  /* 0x00000006ff067221 */ /* 0x000fc60000010000 */
[----:B------:R-:W0:Y:S01]  /*c3f0*/  LDS R31, [R69+0x2c00] ;  /* 0x002c0000451f7984 */ /* 0x000e220000000800 */
[----:B------:R-:W-:-:S03]  /*c400*/  FADD.FTZ R6, R6, R13 ;  /* 0x0000000d06067221 */ /* 0x000fc60000010000 */
[----:B------:R-:W0:Y:S01]  /*c410*/  LDS R45, [R69+0x3a00] ;  /* 0x003a0000452d7984 */ /* 0x000e220000000800 */
[----:B------:R-:W-:-:S03]  /*c420*/  FADD.FTZ R8, R8, R15 ;  /* 0x0000000f08087221 */ /* 0x000fc60000010000 */
[----:B------:R-:W0:Y:S01]  /*c430*/  LDS R33, [R69+0x2e00] ;  /* 0x002e000045217984 */ /* 0x000e220000000800 */
[----:B------:R-:W-:-:S03]  /*c440*/  FADD.FTZ R12, RZ, R12 ;  /* 0x0000000cff0c7221 */ /* 0x000fc60000010000 */
[----:B------:R-:W0:Y:S01]  /*c450*/  LDS R47, [R69+0x3c00] ;  /* 0x003c0000452f7984 */ /* 0x000e220000000800 */
[----:B-1----:R-:W-:-:S03]  /*c460*/  FADD.FTZ R39, R16, R39 ;  /* 0x0000002710277221 */ /* 0x002fc60000010000 */
[----:B------:R-:W1:Y:S01]  /*c470*/  LDS R49, [R69+0x3e00] ;  /* 0x003e000045317984 */ /* 0x000e620000000800 */
[----:B--2---:R-:W-:Y:S01]  /*c480*/  FADD.FTZ R6, R6, R27 ;  /* 0x0000001b06067221 */ /* 0x004fe20000010000 */
[----:B---3--:R-:W-:Y:S02]  /*c490*/  FADD.FTZ R10, R10, R21 ;  /* 0x000000150a0a7221 */ /* 0x008fe40000010000 */
        /* <DEDUP_REMOVED lines=26> */
.L_x_1570:
[----:B------:R-:W-:Y:S01]  /*c640*/  HFMA2 R217, -RZ, RZ, 0, 5.9604644775390625e-08 ;  /* 0x00000001ffd97431 */ /* 0x000fe200000001ff */
[----:B------:R-:W-:Y:S01]  /*c650*/  BSSY B2, `(.L_x_1604) ;  /* 0x0000007000027945 */ /* 0x000fe20003800000 */
[----:B------:R-:W-:Y:S01]  /*c660*/  MOV R222, R67 ;  /* 0x0000004300de7202 */ /* 0x000fe20000000f00 */
[----:B------:R-:W-:Y:S01]  /*c670*/  IMAD.MOV.U32 R224, RZ, RZ, 0x1f ;  /* 0x0000001fffe07424 */ /* 0x000fe200078e00ff */
[----:B------:R-:W-:-:S07]  /*c680*/  MOV R213, 0xffffffff ;  /* 0xffffffff00d57802 */ /* 0x000fce0000000f00 */
[----:B-----5:R-:W-:Y:S05]  /*c690*/  WARPSYNC.COLLECTIVE R213, `(.L_x_1605) ;  /* 0x00000000d5087348 */ /* 0x020fea0003c00000 */
[----:B------:R0:W1:Y:S02]  /*c6a0*/  SHFL.BFLY P2, R215, R222, R217, R224 ;  /* 0x0c0000d9ded77389 */ /* 0x00006400000400e0 */
[----:B01---5:R-:W-:Y:S05]  /*c6b0*/  ENDCOLLECTIVE ;  /* 0x000000000000791b */ /* 0x023fea0003800000 */
.L_x_1605:
[----:B------:R-:W-:Y:S05]  /*c6c0*/  BSYNC B2 ;  /* 0x0000000000027941 */ /* 0x000fea0003800000 */
.L_x_1604:
        /* <DEDUP_REMOVED lines=8> */
.L_x_1606:
[----:B------:R-:W-:Y:S01]  /*c750*/  FADD.FTZ R188, R67, R188 ;  /* 0x000000bc43bc7221 */ /* 0x000fe20000010000 */
[----:B------:R-:W-:-:S03]  /*c760*/  HFMA2 R217, -RZ, RZ, 0, 1.1920928955078125e-07 ;  /* 0x00000002ffd97431 */ /* 0x000fc600000001ff */
[----:B------:R-:W-:Y:S01]  /*c770*/  IMAD.MOV.U32 R222, RZ, RZ, R188 ;  /* 0x000000ffffde7224 */ /* 0x000fe200078e00bc */
[----:B------:R-:W-:-:S07]  /*c780*/  MOV R216, R215 ;  /* 0x000000d700d87202 */ /* 0x000fce0000000f00 */
[----:B------:R-:W-:Y:S05]  /*c790*/  WARPSYNC.COLLECTIVE R213, `(.L_x_1607) ;  /* 0x00000000d5087348 */ /* 0x000fea0003c00000 */
[----:B------:R0:W1:Y:S02]  /*c7a0*/  SHFL.BFLY P2, R215, R222, R217, R224 ;  /* 0x0c0000d9ded77389 */ /* 0x00006400000400e0 */
[----:B01----:R-:W-:Y:S05]  /*c7b0*/  ENDCOLLECTIVE ;  /* 0x000000000000791b */ /* 0x003fea0003800000 */
.L_x_1607:
[----:B------:R-:W-:-:S05]  /*c7c0*/  FADD.FTZ R216, R57, R216 ;  /* 0x000000d839d87221 */ /* 0x000fca0000010000 */
[----:B------:R-:W-:Y:S02]  /*c7d0*/  MOV R222, R216 ;  /* 0x000000d800de7202 */ /* 0x000fe40000000f00 */
[----:B------:R-:W-:-:S07]  /*c7e0*/  MOV R63, R215 ;  /* 0x000000d7003f7202 */ /* 0x000fce0000000f00 */
[----:B------:R-:W-:Y:S05]  /*c7f0*/  WARPSYNC.COLLECTIVE R213, `(.L_x_1608) ;  /* 0x00000000d5087348 */ /* 0x000fea0003c00000 */
[----:B------:R0:W1:Y:S02]  /*c800*/  SHFL.BFLY P2, R215, R222, R217, R224 ;  /* 0x0c0000d9ded77389 */ /* 0x00006400000400e0 */
[----:B01----:R-:W-:Y:S05]  /*c810*/  ENDCOLLECTIVE ;  /* 0x000000000000791b */ /* 0x003fea0003800000 */
.L_x_1608:
[----:B------:R-:W-:Y:S01]  /*c820*/  FADD.FTZ R63, R188, R63 ;  /* 0x0000003fbc3f7221 */ /* 0x000fe20000010000 */
[----:B------:R-:W-:-:S04]  /*c830*/  HFMA2 R217, -RZ, RZ, 0, 2.384185791015625e-07 ;  /* 0x00000004ffd97431 */ /* 0x000fc800000001ff */
[----:B------:R-:W-:Y:S01]  /*c840*/  MOV R222, R63 ;  /* 0x0000003f00de7202 */ /* 0x000fe20000000f00 */
[----:B------:R-:W-:-:S07]  /*c850*/  IMAD.MOV.U32 R193, RZ, RZ, R215 ;  /* 0x000000ffffc17224 */ /* 0x000fce00078e00d7 */
[----:B------:R-:W-:Y:S05]  /*c860*/  WARPSYNC.COLLECTIVE R213, `(.L_x_1609) ;  /* 0x00000000d5087348 */ /* 0x000fea0003c00000 */
[----:B------:R0:W1:Y:S02]  /*c870*/  SHFL.BFLY P2, R215, R222, R217, R224 ;  /* 0x0c0000d9ded77389 */ /* 0x00006400000400e0 */
[----:B01----:R-:W-:Y:S05]  /*c880*/  ENDCOLLECTIVE ;  /* 0x000000000000791b */ /* 0x003fea0003800000 */
.L_x_1609:
[----:B------:R-:W-:-:S04]  /*c890*/  FADD.FTZ R193, R216, R193 ;  /* 0x000000c1d8c17221 */ /* 0x000fc80000010000 */
[----:B------:R-:W-:Y:S01]  /*c8a0*/  IMAD.MOV.U32 R222, RZ, RZ, R193 ;  /* 0x000000ffffde7224 */ /* 0x000fe200078e00c1 */
[----:B------:R-:W-:-:S07]  /*c8b0*/  MOV R218, R215 ;  /* 0x000000d700da7202 */ /* 0x000fce0000000f00 */
[----:B------:R-:W-:Y:S05]  /*c8c0*/  WARPSYNC.COLLECTIVE R213, `(.L_x_1610) ;  /* 0x00000000d5087348 */ /* 0x000fea0003c00000 */
[----:B------:R0:W1:Y:S02]  /*c8d0*/  SHFL.BFLY P2, R215, R222, R217, R224 ;  /* 0x0c0000d9ded77389 */ /* 0x00006400000400e0 */
[----:B01----:R-:W-:Y:S05]  /*c8e0*/  ENDCOLLECTIVE ;  /* 0x000000000000791b */ /* 0x003fea0003800000 */
.L_x_1610:
[----:B------:R-:W-:Y:S01]  /*c8f0*/  FADD.FTZ R218, R63, R218 ;  /* 0x000000da3fda7221 */ /* 0x000fe20000010000 */
[----:B------:R-:W-:-:S04]  /*c900*/  HFMA2 R217, -RZ, RZ, 0, 4.76837158203125e-07 ;  /* 0x00000008ffd97431 */ /* 0x000fc800000001ff */
[----:B------:R-:W-:Y:S02]  /*c910*/  MOV R222, R218 ;  /* 0x000000da00de7202 */ /* 0x000fe40000000f00 */
[----:B------:R-:W-:-:S07]  /*c920*/  MOV R220, R215 ;  /* 0x000000d700dc7202 */ /* 0x000fce0000000f00 */
[----:B------:R-:W-:Y:S05]  /*c930*/  WARPSYNC.COLLECTIVE R213, `(.L_x_1611) ;  /* 0x00000000d5087348 */ /* 0x000fea0003c00000 */
[----:B------:R0:W1:Y:S02]  /*c940*/  SHFL.BFLY P2, R215, R222, R217, R224 ;  /* 0x0c0000d9ded77389 */ /* 0x00006400000400e0 */
[----:B01----:R-:W-:Y:S05]  /*c950*/  ENDCOLLECTIVE ;  /* 0x000000000000791b */ /* 0x003fea0003800000 */
.L_x_1611:
[----:B------:R-:W-:-:S05]  /*c960*/  FADD.FTZ R220, R193, R220 ;  /* 0x000000dcc1dc7221 */ /* 0x000fca0000010000 */
[----:B------:R-:W-:Y:S01]  /*c970*/  MOV R222, R220 ;  /* 0x000000dc00de7202 */ /* 0x000fe20000000f00 */
[----:B------:R-:W-:-:S07]  /*c980*/  IMAD.MOV.U32 R57, RZ, RZ, R215 ;  /* 0x000000ffff397224 */ /* 0x000fce00078e00d7 */
[----:B------:R-:W-:Y:S05]  /*c990*/  WARPSYNC.COLLECTIVE R213, `(.L_x_1612) ;  /* 0x00000000d5087348 */ /* 0x000fea0003c00000 */
[----:B------:R0:W1:Y:S02]  /*c9a0*/  SHFL.BFLY P2, R215, R222, R217, R224 ;  /* 0x0c0000d9ded77389 */ /* 0x00006400000400e0 */
[----:B01----:R-:W-:Y:S05]  /*c9b0*/  ENDCOLLECTIVE ;  /* 0x000000000000791b */ /* 0x003fea0003800000 */
.L_x_1612:
[----:B------:R-:W-:-:S05]  /*c9c0*/  FADD.FTZ R57, R218, R57 ;  /* 0x00000039da397221 */ /* 0x000fca0000010000 */
[----:B------:R-:W-:Y:S01]  /*c9d0*/  MOV R222, R57 ;  /* 0x0000003900de7202 */ /* 0x000fe20000000f00 */
[----:B------:R-:W-:Y:S01]  /*c9e0*/  IMAD.MOV.U32 R217, RZ, RZ, 0x10 ;  /* 0x00000010ffd97424 */ /* 0x000fe200078e00ff */
[----:B------:R-:W-:-:S07]  /*c9f0*/  MOV R67, R215 ;  /* 0x000000d700437202 */ /* 0x000fce0000000f00 */
[----:B------:R-:W-:Y:S05]  /*ca00*/  WARPSYNC.COLLECTIVE R213, `(.L_x_1613) ;  /* 0x00000000d5087348 */ /* 0x000fea0003c00000 */
[----:B------:R0:W1:Y:S02]  /*ca10*/  SHFL.BFLY P2, R215, R222, R217, R224 ;  /* 0x0c0000d9ded77389 */ /* 0x00006400000400e0 */
[----:B01----:R-:W-:Y:S05]  /*ca20*/  ENDCOLLECTIVE ;  /* 0x000000000000791b */ /* 0x003fea0003800000 */
.L_x_1613:
[----:B------:R-:W-:-:S05]  /*ca30*/  FADD.FTZ R67, R220, R67 ;  /* 0x00000043dc437221 */ /* 0x000fca0000010000 */
[----:B------:R-:W-:Y:S02]  /*ca40*/  MOV R222, R67 ;  /* 0x0000004300de7202 */ /* 0x000fe40000000f00 */
[----:B------:R-:W-:-:S07]  /*ca50*/  MOV R188, R215 ;  /* 0x000000d700bc7202 */ /* 0x000fce0000000f00 */
[----:B------:R-:W-:Y:S05]  /*ca60*/  WARPSYNC.COLLECTIVE R213, `(.L_x_1614) ;  /* 0x00000000d5087348 */ /* 0x000fea0003c00000 */
[----:B------:R0:W1:Y:S02]  /*ca70*/  SHFL.BFLY P2, R215, R222, R217, R224 ;  /* 0x0c0000d9ded77389 */ /* 0x00006400000400e0 */
[----:B01----:R-:W-:Y:S05]  /*ca80*/  ENDCOLLECTIVE ;  /* 0x000000000000791b */ /* 0x003fea0003800000 */
.L_x_1614:
[----:B------:R-:W-:Y:S01]  /*ca90*/  MOV R216, R215 ;  /* 0x000000d700d87202 */ /* 0x000fe20000000f00 */
[----:B------:R-:W-:Y:S06]  /*caa0*/  BRA `(.L_x_1615) ;  /* 0xffffff54004c7947 */ /* 0x000fec000383ffff */
.L_x_1616:
        /* <DEDUP_REMOVED lines=13> */
.L_x_6045:


//--------------------- .text._ZN10layer_norm31ln_parallel_residual_bwd_kernelINS_13Kernel_traitsI13__nv_bfloat16S2_fS2_fjLj1024ELj1ELj4ELj1ELj16ENS_18Kernel_traits_baseILj1024ES2_S2_fS2_fjLj128EEEEELb0ELb0ELb0EEEvNS_9BwdParamsE --------------------------
	.section	.text._ZN10layer_norm31ln_parallel_residual_bwd_kernelINS_13Kernel_traitsI13__nv_bfloat16S2_fS2_fjLj1024ELj1ELj4ELj1ELj16ENS_18Kernel_traits_baseILj1024ES2_S2_fS2_fjLj128EEEEELb0ELb0ELb0EEEvNS_9BwdParamsE,"ax",@progbits
	.align	128
        .global         _ZN10layer_norm31ln_parallel_residual_bwd_kernelINS_13Kernel_traitsI13__nv_bfloat16S2_fS2_fjLj1024ELj1ELj4ELj1ELj16ENS_18Kernel_traits_baseILj1024ES2_S2_fS2_fjLj128EEEEELb0ELb0ELb0EEEvNS_9BwdParamsE
        .type           _ZN10layer_norm31ln_parallel_residual_bwd_kernelINS_13Kernel_traitsI13__nv_bfloat16S2_fS2_fjLj1024ELj1ELj4ELj1ELj16ENS_18Kernel_traits_baseILj1024ES2_S2_fS2_fjLj128EEEEELb0ELb0ELb0EEEvNS_9BwdParamsE,@function
        .size           _ZN10layer_norm31ln_parallel_residual_bwd_kernelINS_13Kernel_traitsI13__nv_bfloat16S2_fS2_fjLj1024ELj1ELj4ELj1ELj16ENS_18Kernel_traits_baseILj1024ES2_S2_fS2_fjLj128EEEEELb0ELb0ELb0EEEvNS_9BwdParamsE,(.L_x_6046 - _ZN10layer_norm31ln_parallel_residual_bwd_kernelINS_13Kernel_traitsI13__nv_bfloat16S2_fS2_fjLj1024ELj1ELj4ELj1ELj16ENS_18Kernel_traits_baseILj1024ES2_S2_fS2_fjLj128EEEEELb0ELb0ELb0EEEvNS_9BwdParamsE)
        .other          _ZN10layer_norm31ln_parallel_residual_bwd_kernelINS_13Kernel_traitsI13__nv_bfloat16S2_fS2_fjLj1024ELj1ELj4ELj1ELj16ENS_18Kernel_traits_baseILj1024ES2_S2_fS2_fjLj128EEEEELb0ELb0ELb0EEEvNS_9BwdParamsE,@"STO_CUDA_ENTRY STV_DEFAULT"
_ZN10layer_norm31ln_parallel_residual_bwd_kernelINS_13Kernel_traitsI13__nv_bfloat16S2_fS2_fjLj1024ELj1ELj4ELj1ELj16ENS_18Kernel_traits_baseILj1024ES2_S2_fS2_fjLj128EEEEELb0ELb0ELb0EEEvNS_9BwdParamsE:
.text._ZN10layer_norm31ln_parallel_residual_bwd_kernelINS_13Kernel_traitsI13__nv_bfloat16S2_fS2_fjLj1024ELj1ELj4ELj1ELj16ENS_18Kernel_traits_baseILj1024ES2_S2_fS2_fjLj128EEEEELb0ELb0ELb0EEEvNS_9BwdParamsE:
        /* <DEDUP_REMOVED lines=9> */
[----:B------:R-:W0:Y:S01]  /*0090*/  LDCU.U8 UR15, c[0x0][0x410] ;  /* 0x00008200ff0f77ac */ /* 0x000e220008000000 */
[----:B-1----:R-:W-:-:S05]  /*00a0*/  MOV R6, UR4 ;  /* 0x0000000400067c02 */ /* 0x002fca0008000f00 */
[----:B------:R-:W1:Y:S01]  /*00b0*/  LDC.64 R8, c[0x0][0x3d8] ;  /* 0x0000f600ff087b82 */ /* 0x000e620000000a00 */
[----:B------:R-:W1:Y:S01]  /*00c0*/  LDCU UR14, c[0x0][0x400] ;  /* 0x00008000ff0e77ac */ /* 0x000e620008000800 */
[----:B------:R-:W-:Y:S01]  /*00d0*/  SHF.R.S32.HI R0, RZ, 0x1f, R6 ;  /* 0x0000001fff007819 */ /* 0x000fe20000011406 */
[----:B------:R3:W-:Y:S01]  /*00e0*/  STL [R1+0xa0], R6 ;  /* 0x0000a00601007387 */ /* 0x0007e20000100800 */
[----:B------:R-:W1:Y:S02]  /*00f0*/  LDCU.64 UR6, c[0x0][0x470] ;  /* 0x00008e00ff0677ac */ /* 0x000e640008000a00 */
[----:B------:R-:W-:Y:S01]  /*0100*/  LEA.HI R0, R0, R6, RZ, 0x3 ;  /* 0x0000000600007211 */ /* 0x000fe200078f18ff */
[----:B------:R1:W4:Y:S01]  /*0110*/  LDL.64 R40, [R1+0x90] ;  /* 0x0000900001287983 */ /* 0x0003220000100a00 */
[----:B------:R-:W1:Y:S01]  /*0120*/  LDC.64 R14, c[0x0][0x3d0] ;  /* 0x0000f400ff0e7b82 */ /* 0x000e620000000a00 */
[----:B------:R-:W1:Y:S02]  /*0130*/  LDCU.64 UR12, c[0x0][0x438] ;  /* 0x00008700ff0c77ac */ /* 0x000e640008000a00 */
[----:B------:R1:W4:Y:S01]  /*0140*/  LDL.64 R42, [R1+0x98] ;  /* 0x00009800012a7983 */ /* 0x0003220000100a00 */
[----:B------:R-:W1:Y:S01]  /*0150*/  LDCU.64 UR8, c[0x0][0x478] ;  /* 0x00008f00ff0877ac */ /* 0x000e620008000a00 */
[----:B0-----:R-:W-:-:S02]  /*0160*/  LOP3.LUT R7, R219, 0x1f, RZ, 0xc, !PT ;  /* 0x0000001fdb077812 */ /* 0x001fc400078e0cff */
[----:B------:R0:W5:Y:S01]  /*0170*/  LDL.64 R64, [R1+0x80] ;  /* 0x0000800001407983 */ /* 0x0001620000100a00 */
[----:B------:R-:W0:Y:S01]  /*0180*/  LDC.64 R16, c[0x0][0x3d8] ;  /* 0x0000f600ff107b82 */ /* 0x000e220000000a00 */
[----:B------:R-:W-:Y:S02]  /*0190*/  LEA.HI.SX32 R252, R0, R7, 0x1d ;  /* 0x0000000700fc7211 */ /* 0x000fe400078feaff */
[----:B------:R0:W5:Y:S02]  /*01a0*/  LDL.64 R66, [R1+0x88] ;  /* 0x0000880001427983 */ /* 0x0001640000100a00 */
[----:B------:R-:W-:Y:S02]  /*01b0*/  ISETP.GE.U32.AND P3, PT, R252, 0x20, PT ;  /* 0x00000020fc00780c */ /* 0x000fe40003f66070 */
[----:B------:R0:W5:Y:S01]  /*01c0*/  LDL.64 R60, [R1+0x70] ;  /* 0x00007000013c7983 */ /* 0x0001620000100a00 */
[----:B------:R-:W-:Y:S01]  /*01d0*/  LOP3.LUT R10, R219, 0x1f, RZ, 0xc0, !PT ;  /* 0x0000001fdb0a7812 */ /* 0x000fe200078ec0ff */
[----:B---3--:R-:W3:Y:S02]  /*01e0*/  LDC.64 R6, c[0x0][0x3d0] ;  /* 0x0000f400ff067b82 */ /* 0x008ee40000000a00 */
[----:B------:R0:W3:Y:S01]  /*01f0*/  LDL.64 R62, [R1+0x78] ;  /* 0x00007800013e7983 */ /* 0x0000e20000100a00 */
[----:B------:R-:W-:-:S03]  /*0200*/  MOV R23, R10 ;  /* 0x0000000a00177202 */ /* 0x000fc60000000f00 */
[----:B------:R0:W3:Y:S02]  /*0210*/  LDL.64 R56, [R1+0x60] ;  /* 0x0000600001387983 */ /* 0x0000e40000100a00 */
[----:B------:R-:W0:Y:S01]  /*0220*/  LDC.64 R18, c[0x0][0x3d0] ;  /* 0x0000f400ff127b82 */ /* 0x000e220000000a00 */
[C---:B--2---:R-:W-:Y:S01]  /*0230*/  @P3 IMAD.WIDE.U32 R2, R23.reuse, 0x10, R2 ;  /* 0x0000001017023825 */ /* 0x044fe200078e0002 */
[----:B------:R2:W2:Y:S04]  /*0240*/  LDL.64 R58, [R1+0x68] ;  /* 0x00006800013a7983 */ /* 0x0004a80000100a00 */
[----:B------:R0:W2:Y:S02]  /*0250*/  LDL.64 R52, [R1+0x50] ;  /* 0x0000500001347983 */ /* 0x0000a40000100a00 */
[----:B------:R-:W0:Y:S02]  /*0260*/  LDC.64 R20, c[0x0][0x3d8] ;  /* 0x0000f600ff147b82 */ /* 0x000e240000000a00 */
[----:B------:R0:W2:Y:S04]  /*0270*/  LDL.64 R54, [R1+0x58] ;  /* 0x0000580001367983 */ /* 0x0000a80000100a00 */
[----:B------:R0:W2:Y:S04]  /*0280*/  LDL.64 R48, [R1+0x40] ;  /* 0x0000400001307983 */ /* 0x0000a80000100a00 */
[----:B------:R0:W2:Y:S04]  /*0290*/  LDL.64 R50, [R1+0x48] ;  /* 0x0000480001327983 */ /* 0x0000a80000100a00 */
[----:B----4-:R-:W4:Y:S01]  /*02a0*/  @P3 LDG.E.128 R40, desc[UR10][R2.64] ;  /* 0x0000000a02283981 */ /* 0x010f22000c1e1d00 */
[C---:B------:R-:W-:Y:S01]  /*02b0*/  ISETP.GE.U32.AND P0, PT, R252.reuse, 0x40, PT ;  /* 0x00000040fc00780c */ /* 0x040fe20003f06070 */
[----:B-----5:R-:W-:Y:S01]  /*02c0*/  @P3 IMAD.WIDE.U32 R4, R23, 0x10, R4 ;  /* 0x0000001017043825 */ /* 0x020fe200078e0004 */
[----:B------:R-:W-:-:S02]  /*02d0*/  ISETP.GE.U32.AND P1, PT, R252, 0x60, PT ;  /* 0x00000060fc00780c */ /* 0x000fc40003f26070 */
[----:B------:R-:W-:Y:S02]  /*02e0*/  @P3 LOP3.LUT R23, R23, 0x20, RZ, 0xfc, !PT ;  /* 0x0000002017173812 */ /* 0x000fe400078efcff */
[----:B------:R-:W-:Y:S01]  /*02f0*/  ISETP.GE.U32.AND P2, PT, R252, 0x80, PT ;  /* 0x00000080fc00780c */ /* 0x000fe20003f46070 */
[----:B------:R-:W5:Y:S06]  /*0300*/  @P3 LDG.E.128 R64, desc[UR10][R4.64] ;  /* 0x0000000a04403981 */ /* 0x000f6c000c1e1d00 */
[----:B---3--:R-:W-:Y:S01]  /*0310*/  @P0 IMAD.WIDE.U32 R10, R23, 0x10, R6 ;  /* 0x00000010170a0825 */ /* 0x008fe200078e0006 */
[----:B----4-:R3:W-:Y:S01]  /*0320*/  @P3 STL.64 [R1+0x90], R40 ;  /* 0x0000902801003387 */ /* 0x0107e20000100a00 */
[----:B------:R-:W-:-:S03]  /*0330*/  MOV R127, R43 ;  /* 0x0000002b007f7202 */ /* 0x000fc60000000f00 */
[----:B------:R4:W-:Y:S01]  /*0340*/  @P3 STL.64 [R1+0x98], R42 ;  /* 0x0000982a01003387 */ /* 0x0009e20000100a00 */
[----:B------:R-:W-:Y:S02]  /*0350*/  MOV R125, R42 ;  /* 0x0000002a007d7202 */ /* 0x000fe40000000f00 */
[----:B------:R-:W-:Y:S01]  /*0360*/  MOV R123, R41 ;  /* 0x00000029007b7202 */ /* 0x000fe20000000f00 */
[----:B------:R0:W5:Y:S01]  /*0370*/  LDL.64 R44, [R1+0x30] ;  /* 0x00003000012c7983 */ /* 0x0001620000100a00 */
[----:B------:R-:W-:-:S03]  /*0380*/  MOV R121, R40 ;  /* 0x0000002800797202 */ /* 0x000fc60000000f00 */
[----:B------:R0:W5:Y:S04]  /*0390*/  LDL.64 R46, [R1+0x38] ;  /* 0x00003800012e7983 */ /* 0x0001680000100a00 */
[----:B---3--:R3:W3:Y:S04]  /*03a0*/  LDL.64 R40, [R1+0x20] ;  /* 0x0000200001287983 */ /* 0x0086e80000100a00 */
[----:B----4-:R4:W3:Y:S01]  /*03b0*/  LDL.64 R42, [R1+0x28] ;  /* 0x00002800012a7983 */ /* 0x0108e20000100a00 */
[C---:B-1----:R-:W-:Y:S01]  /*03c0*/  @P0 IMAD.WIDE.U32 R12, R23.reuse, 0x10, R8 ;  /* 0x00000010170c0825 */ /* 0x042fe200078e0008 */
[----:B------:R-:W-:-:S02]  /*03d0*/  @P0 IADD3 R23, PT, PT, R23, 0x20, RZ ;  /* 0x0000002017170810 */ /* 0x000fc40007ffe0ff */
[----:B------:R-:W4:Y:S03]  /*03e0*/  @P0 LDG.E.128 R60, desc[UR10][R10.64] ;  /* 0x0000000a0a3c0981 */ /* 0x000f26000c1e1d00 */
[C---:B------:R-:W-:Y:S01]  /*03f0*/  @P1 IMAD.WIDE.U32 R14, R23.reuse, 0x10, R14 ;  /* 0x00000010170e1825 */ /* 0x040fe200078e000e */
[----:B--2---:R-:W2:Y:S03]  /*0400*/  @P0 LDG.E.128 R56, desc[UR10][R12.64] ;  /* 0x0000000a0c380981 */ /* 0x004ea6000c1e1d00 */
[C---:B0-----:R-:W-:Y:S01]  /*0410*/  @P1 IMAD.WIDE.U32 R16, R23.reuse, 0x10, R16 ;  /* 0x0000001017101825 */ /* 0x041fe200078e0010 */
[----:B------:R-:W-:Y:S01]  /*0420*/  @P1 IADD3 R23, PT, PT, R23, 0x20, RZ ;  /* 0x0000002017171810 */ /* 0x000fe20007ffe0ff */
[----:B------:R-:W2:Y:S04]  /*0430*/  @P1 LDG.E.128 R52, desc[UR10][R14.64] ;  /* 0x0000000a0e341981 */ /* 0x000ea8000c1e1d00 */
[C---:B------:R-:W-:Y:S01]  /*0440*/  @P2 IMAD.WIDE.U32 R6, R23.reuse, 0x10, R18 ;  /* 0x0000001017062825 */ /* 0x040fe200078e0012 */
[----:B------:R-:W2:Y:S03]  /*0450*/  @P1 LDG.E.128 R48, desc[UR10][R16.64] ;  /* 0x0000000a10301981 */ /* 0x000ea6000c1e1d00 */
[----:B------:R-:W-:Y:S01]  /*0460*/  @P2 IMAD.WIDE.U32 R8, R23, 0x10, R20 ;  /* 0x0000001017082825 */ /* 0x000fe200078e0014 */
[----:B-----5:R-:W5:Y:S04]  /*0470*/  @P2 LDG.E.128 R44, desc[UR10][R6.64] ;  /* 0x0000000a062c2981 */ /* 0x020f68000c1e1d00 */
[----:B---3--:R-:W3:Y:S01]  /*0480*/  @P2 LDG.E.128 R40, desc[UR10][R8.64] ;  /* 0x0000000a08282981 */ /* 0x008ee2000c1e1d00 */
[----:B------:R-:W0:Y:S03]  /*0490*/  S2UR UR4, SR_CTAID.X ;  /* 0x00000000000479c3 */ /* 0x000e260000002500 */
[----:B------:R1:W-:Y:S04]  /*04a0*/  @P3 STL.64 [R1+0x80], R64 ;  /* 0x0000804001003387 */ /* 0x0003e80000100a00 */
[----:B------:R1:W-:Y:S04]  /*04b0*/  @P3 STL.64 [R1+0x88], R66 ;  /* 0x0000884201003387 */ /* 0x0003e80000100a00 */
[----:B----4-:R4:W-:Y:S04]  /*04c0*/  @P0 STL.64 [R1+0x70], R60 ;  /* 0x0000703c01000387 */ /* 0x0109e80000100a00 */
[----:B------:R4:W-:Y:S04]  /*04d0*/  @P0 STL.64 [R1+0x78], R62 ;  /* 0x0000783e01000387 */ /* 0x0009e80000100a00 */
[----:B--2---:R2:W-:Y:S04]  /*04e0*/  @P0 STL.64 [R1+0x60], R56 ;  /* 0x0000603801000387 */ /* 0x0045e80000100a00 */
[----:B------:R2:W-:Y:S04]  /*04f0*/  @P0 STL.64 [R1+0x68], R58 ;  /* 0x0000683a01000387 */ /* 0x0005e80000100a00 */
[----:B------:R2:W-:Y:S04]  /*0500*/  @P1 STL.64 [R1+0x50], R52 ;  /* 0x0000503401001387 */ /* 0x0005e80000100a00 */
[----:B------:R2:W-:Y:S04]  /*0510*/  @P1 STL.64 [R1+0x58], R54 ;  /* 0x0000583601001387 */ /* 0x0005e80000100a00 */
[----:B------:R2:W-:Y:S04]  /*0520*/  @P1 STL.64 [R1+0x40], R48 ;  /* 0x0000403001001387 */ /* 0x0005e80000100a00 */
[----:B------:R2:W-:Y:S01]  /*0530*/  @P1 STL.64 [R1+0x48], R50 ;  /* 0x0000483201001387 */ /* 0x0005e20000100a00 */
[----:B0-----:R-:W-:Y:S01]  /*0540*/  USHF.L.U32 UR4, UR4, 0x2, URZ ;  /* 0x0000000204047899 */ /* 0x001fe200080006ff */
[----:B------:R-:W-:-:S05]  /*0550*/  SHF.R.U32.HI R219, RZ, 0x5, R219 ;  /* 0x00000005ffdb7819 */ /* 0x000fca00000116db */
[----:B------:R-:W-:-:S04]  /*0560*/  LOP3.LUT R219, R219, UR4, RZ, 0xfc, !PT ;  /* 0x00000004dbdb7c12 */ /* 0x000fc8000f8efcff */
[----:B------:R-:W-:Y:S01]  /*0570*/  ISETP.GE.AND P0, PT, R219, UR5, PT ;  /* 0x00000005db007c0c */ /* 0x000fe2000bf06270 */
[----:B------:R-:W-:Y:S01]  /*0580*/  BSSY B0, `(.L_x_1617) ;  /* 0x0000821000007945 */ /* 0x000fe20003800000 */
[----:B------:R-:W-:Y:S02]  /*0590*/  MOV R128, R67 ;  /* 0x0000004300807202 */ /* 0x000fe40000000f00 */
[----:B------:R-:W-:Y:S02]  /*05a0*/  CS2R R248, SRZ ;  /* 0x0000000000f87805 */ /* 0x000fe4000001ff00 */
[----:B------:R-:W-:Y:S02]  /*05b0*/  MOV R126, R66 ;  /* 0x00000042007e7202 */ /* 0x000fe40000000f00 */
[----:B------:R-:W-:Y:S02]  /*05c0*/  CS2R R250, SRZ ;  /* 0x0000000000fa7805 */ /* 0x000fe4000001ff00 */
[----:B------:R-:W-:-:S02]  /*05d0*/  MOV R124, R65 ;  /* 0x00000041007c7202 */ /* 0x000fc40000000f00 */
[----:B------:R-:W-:Y:S02]  /*05e0*/  CS2R R244, SRZ ;  /* 0x0000000000f47805 */ /* 0x000fe4000001ff00 */
        /* <DEDUP_REMOVED lines=60> */
[----:B-1----:R-:W-:Y:S02]  /*09b0*/  CS2R R64, SRZ ;  /* 0x0000000000407805 */ /* 0x002fe4000001ff00 */
[----:B------:R-:W-:Y:S02]  /*09c0*/  CS2R R66, SRZ ;  /* 0x0000000000427805 */ /* 0x000fe4000001ff00 */
[----:B----4-:R-:W-:Y:S02]  /*09d0*/  CS2R R60, SRZ ;  /* 0x00000000003c7805 */ /* 0x010fe4000001ff00 */
[----:B------:R-:W-:Y:S02]  /*09e0*/  CS2R R62, SRZ ;  /* 0x00000000003e7805 */ /* 0x000fe4000001ff00 */
[----:B--2---:R-:W-:-:S02]  /*09f0*/  CS2R R56, SRZ ;  /* 0x0000000000387805 */ /* 0x004fc4000001ff00 */
[----:B------:R-:W-:Y:S02]  /*0a00*/  CS2R R58, SRZ ;  /* 0x00000000003a7805 */ /* 0x000fe4000001ff00 */
[----:B------:R-:W-:Y:S02]  /*0a10*/  CS2R R52, SRZ ;  /* 0x0000000000347805 */ /* 0x000fe4000001ff00 */
[----:B------:R-:W-:Y:S02]  /*0a20*/  CS2R R54, SRZ ;  /* 0x0000000000367805 */ /* 0x000fe4000001ff00 */
[----:B------:R-:W-:Y:S02]  /*0a30*/  CS2R R48, SRZ ;  /* 0x0000000000307805 */ /* 0x000fe4000001ff00 */
[----:B------:R-:W-:Y:S01]  /*0a40*/  CS2R R50, SRZ ;  /* 0x0000000000327805 */ /* 0x000fe2000001ff00 */
[----:B-----5:R-:W-:Y:S04]  /*0a50*/  @P2 STL.64 [R1+0x30], R44 ;  /* 0x0000302c01002387 */ /* 0x020fe80000100a00 */
[----:B------:R0:W-:Y:S04]  /*0a60*/  @P2 STL.64 [R1+0x38], R46 ;  /* 0x0000382e01002387 */ /* 0x0001e80000100a00 */
[----:B---3--:R-:W-:Y:S04]  /*0a70*/  @P2 STL.64 [R1+0x20], R40 ;  /* 0x0000202801002387 */ /* 0x008fe80000100a00 */
[----:B------:R1:W-:Y:S04]  /*0a80*/  @P2 STL.64 [R1+0x28], R42 ;  /* 0x0000282a01002387 */ /* 0x0003e80000100a00 */
[----:B------:R2:W-:Y:S04]  /*0a90*/  STL [R1+0x10], RZ ;  /* 0x000010ff01007387 */ /* 0x0005e80000100800 */
[----:B------:R2:W-:Y:S04]  /*0aa0*/  STL [R1+0x14], RZ ;  /* 0x000014ff01007387 */ /* 0x0005e80000100800 */
[----:B------:R2:W-:Y:S04]  /*0ab0*/  STL [R1+0x18], RZ ;  /* 0x000018ff01007387 */ /* 0x0005e80000100800 */
[----:B------:R2:W-:Y:S04]  /*0ac0*/  STL [R1+0x1c], RZ ;  /* 0x00001cff01007387 */ /* 0x0005e80000100800 */
[----:B------:R2:W-:Y:S04]  /*0ad0*/  STL [R1], RZ ;  /* 0x000000ff01007387 */ /* 0x0005e80000100800 */
[----:B------:R2:W-:Y:S04]  /*0ae0*/  STL [R1+0x4], RZ ;  /* 0x000004ff01007387 */ /* 0x0005e80000100800 */
[----:B------:R2:W-:Y:S04]  /*0af0*/  STL [R1+0x8], RZ ;  /* 0x000008ff01007387 */ /* 0x0005e80000100800 */
[----:B------:R2:W-:Y:S01]  /*0b00*/  STL [R1+0xc], RZ ;  /* 0x00000cff01007387 */ /* 0x0005e20000100800 */
[----:B------:R-:W-:-:S02]  /*0b10*/  MOV R14, R47 ;  /* 0x0000002f000e7202 */ /* 0x000fc40000000f00 */
[----:B------:R-:W-:Y:S02]  /*0b20*/  MOV R10, R46 ;  /* 0x0000002e000a7202 */ /* 0x000fe40000000f00 */
[----:B0-----:R-:W-:Y:S02]  /*0b30*/  CS2R R46, SRZ ;  /* 0x00000000002e7805 */ /* 0x001fe4000001ff00 */
[----:B------:R-:W-:Y:S02]  /*0b40*/  MOV R6, R45 ;  /* 0x0000002d00067202 */ /* 0x000fe40000000f00 */
[----:B------:R-:W-:Y:S02]  /*0b50*/  MOV R2, R44 ;  /* 0x0000002c00027202 */ /* 0x000fe40000000f00 */
[----:B------:R-:W-:Y:S02]  /*0b60*/  CS2R R44, SRZ ;  /* 0x00000000002c7805 */ /* 0x000fe4000001ff00 */
[----:B------:R-:W-:-:S02]  /*0b70*/  MOV R16, R43 ;  /* 0x0000002b00107202 */ /* 0x000fc40000000f00 */
[----:B------:R-:W-:Y:S02]  /*0b80*/  MOV R12, R42 ;  /* 0x0000002a000c7202 */ /* 0x000fe40000000f00 */
[----:B-1----:R-:W-:Y:S02]  /*0b90*/  CS2R R42, SRZ ;  /* 0x00000000002a7805 */ /* 0x002fe4000001ff00 */
[----:B------:R-:W-:Y:S02]  /*0ba0*/  MOV R8, R41 ;  /* 0x0000002900087202 */ /* 0x000fe40000000f00 */
[----:B------:R-:W-:Y:S02]  /*0bb0*/  MOV R4, R40 ;  /* 0x0000002800047202 */ /* 0x000fe40000000f00 */
[----:B------:R-:W-:Y:S01]  /*0bc0*/  CS2R R40, SRZ ;  /* 0x0000000000287805 */ /* 0x000fe2000001ff00 */
[----:B--2---:R-:W-:Y:S06]  /*0bd0*/  @P0 BRA `(.L_x_1618) ;  /* 0x0000007800ec0947 */ /* 0x004fec0003800000 */
        /* <DEDUP_REMOVED lines=116> */
[----:B-1----:R-:W-:Y:S01]  /*1320*/  CS2R R48, SRZ ;  /* 0x0000000000307805 */ /* 0x002fe2000001ff00 */
[----:B------:R3:W-:Y:S01]  /*1330*/  STL.S16 [R1+0xb0], R7 ;  /* 0x0000b00701007387 */ /* 0x0007e20000100600 */
[----:B------:R-:W-:Y:S02]  /*1340*/  CS2R R50, SRZ ;  /* 0x0000000000327805 */ /* 0x000fe4000001ff00 */
[----:B0-----:R-:W-:Y:S02]  /*1350*/  CS2R R44, SRZ ;  /* 0x00000000002c7805 */ /* 0x001fe4000001ff00 */
[----:B------:R-:W-:Y:S01]  /*1360*/  PLOP3.LUT P2, PT, PT, PT, UP0, 0x80, 0x8 ;  /* 0x000000000008781c */ /* 0x000fe20003f4f008 */
[----:B------:R3:W-:Y:S01]  /*1370*/  STL.S16 [R1+0xac], R5 ;  /* 0x0000ac0501007387 */ /* 0x0007e20000100600 */
[----:B------:R-:W-:-:S02]  /*1380*/  CS2R R46, SRZ ;  /* 0x00000000002e7805 */ /* 0x000fc4000001ff00 */
[----:B--2---:R-:W-:Y:S02]  /*1390*/  CS2R R40, SRZ ;  /* 0x0000000000287805 */ /* 0x004fe4000001ff00 */
[----:B------:R-:W-:Y:S01]  /*13a0*/  CS2R R42, SRZ ;  /* 0x00000000002a7805 */ /* 0x000fe2000001ff00 */
[----:B------:R3:W-:Y:S04]  /*13b0*/  STL.S16 [R1+0xa8], R3 ;  /* 0x0000a80301007387 */ /* 0x0007e80000100600 */
[----:B------:R3:W-:Y:S04]  /*13c0*/  STL [R1+0x10], RZ ;  /* 0x000010ff01007387 */ /* 0x0007e80000100800 */
[----:B------:R3:W-:Y:S04]  /*13d0*/  STL.S16 [R1+0xa4], R0 ;  /* 0x0000a40001007387 */ /* 0x0007e80000100600 */
[----:B------:R3:W-:Y:S04]  /*13e0*/  STL [R1+0x14], RZ ;  /* 0x000014ff01007387 */ /* 0x0007e80000100800 */
[----:B------:R3:W-:Y:S04]  /*13f0*/  STL [R1+0x18], RZ ;  /* 0x000018ff01007387 */ /* 0x0007e80000100800 */
[----:B------:R3:W-:Y:S04]  /*1400*/  STL [R1+0x1c], RZ ;  /* 0x00001cff01007387 */ /* 0x0007e80000100800 */
[----:B------:R3:W-:Y:S04]  /*1410*/  STL [R1], RZ ;  /* 0x000000ff01007387 */ /* 0x0007e80000100800 */
[----:B------:R3:W-:Y:S04]  /*1420*/  STL [R1+0x4], RZ ;  /* 0x000004ff01007387 */ /* 0x0007e80000100800 */
[----:B------:R3:W-:Y:S04]  /*1430*/  STL [R1+0x8], RZ ;  /* 0x000008ff01007387 */ /* 0x0007e80000100800 */
[----:B------:R3:W-:Y:S02]  /*1440*/  STL [R1+0xc], RZ ;  /* 0x00000cff01007387 */ /* 0x0007e40000100800 */
.L_x_1668:
[----:B------:R-:W0:Y:S02]  /*1450*/  LDC.64 R152, c[0x0][0x3c0] ;  /* 0x0000f000ff987b82 */ /* 0x000e240000000a00 */
[----:B0-----:R-:W-:-:S05]  /*1460*/  IMAD.WIDE R152, R219, 0x4, R152 ;  /* 0x00000004db987825 */ /* 0x001fca00078e0298 */
[----:B------:R0:W2:Y:S01]  /*1470*/  LDG.E R154, desc[UR10][R152.64] ;  /* 0x0000000a989a7981 */ /* 0x0000a2000c1e1900 */
[----:B------:R-:W1:Y:S01]  /*1480*/  S2R R155, SR_TID.X ;  /* 0x00000000009b7919 */ /* 0x000e620000002100 */
[----:B0-----:R-:W0:Y:S01]  /*1490*/  LDC.64 R152, c[0x0][0x3c8] ;  /* 0x0000f200ff987b82 */ /* 0x001e220000000a00 */
[----:B------:R-:W-:-:S05]  /*14a0*/  MOV R2, UR24 ;  /* 0x0000001800027c02 */ /* 0x000fca0008000f00 */
[----:B------:R4:W-:Y:S02]  /*14b0*/  STL [R1+0xa0], R2 ;  /* 0x0000a00201007387 */ /* 0x0009e40000100800 */
[C---:B----4-:R-:W-:Y:S02]  /*14c0*/  IMAD R2, R219.reuse, R2, RZ ;  /* 0x00000002db027224 */ /* 0x050fe400078e02ff */
[----:B0-----:R-:W-:-:S05]  /*14d0*/  IMAD.WIDE R152, R219, 0x4, R152 ;  /* 0x00000004db987825 */ /* 0x001fca00078e0298 */
[----:B---3-5:R0:W5:Y:S01]  /*14e0*/  LDG.E R5, desc[UR10][R152.64] ;  /* 0x0000000a98057981 */ /* 0x028162000c1e1900 */
        /* <DEDUP_REMOVED lines=16> */
[----:B------:R-:W4:Y:S04]  /*15f0*/  LDL.LU R179, [R1+0x10] ;  /* 0x0000100001b37983 */ /* 0x000f280000300800 */
[----:B------:R-:W4:Y:S03]  /*1600*/  LDL R190, [R1+0x108] ;  /* 0x0001080001be7983 */ /* 0x000f260000100800 */
[----:B------:R-:W1:Y:S01]  /*1610*/  LDC.64 R152, c[0x0][0x430] ;  /* 0x00010c00ff987b82 */ /* 0x000e620000000a00 */
[----:B------:R-:W4:Y:S04]  /*1620*/  LDL R189, [R1+0x104] ;  /* 0x0001040001bd7983 */ /* 0x000f280000100800 */
[----:B------:R-:W4:Y:S01]  /*1630*/  LDL.LU R196, [R1+0x14] ;  /* 0x0000140001c47983 */ /* 0x000f220000300800 */
[----:B0-----:R-:W-:Y:S01]  /*1640*/  IMAD.WIDE.U32 R20, R2, 0x20, R20 ;  /* 0x0000002002147825 */ /* 0x001fe200078e0014 */
[----:B------:R-:W-:-:S02]  /*1650*/  ISETP.NE.U32.AND P0, PT, RZ, UR12, PT ;  /* 0x0000000cff007c0c */ /* 0x000fc4000bf05070 */
[----:B------:R-:W4:Y:S04]  /*1660*/  LDL.LU R197, [R1+0x18] ;  /* 0x0000180001c57983 */ /* 0x000f280000300800 */
[----:B------:R-:W4:Y:S01]  /*1670*/  LDG.E.128 R164, desc[UR10][R20.64] ;  /* 0x0000000a14a47981 */ /* 0x000f22000c1e1d00 */
[----:B-1----:R-:W-:-:S04]  /*1680*/  IMAD.WIDE.U32 R156, R2, 0x10, R156 ;  /* 0x00000010029c7825 */ /* 0x002fc800078e009c */
[----:B------:R-:W-:Y:S02]  /*1690*/  IMAD.WIDE.U32 R152, R2, 0x10, R152 ;  /* 0x0000001002987825 */ /* 0x000fe400078e0098 */
[----:B------:R-:W4:Y:S01]  /*16a0*/  LDG.E.128 R156, desc[UR10][R156.64] ;  /* 0x0000000a9c9c7981 */ /* 0x000f22000c1e1d00 */
[----:B------:R-:W-:-:S03]  /*16b0*/  ISETP.NE.AND.EX P0, PT, RZ, UR13, PT, P0 ;  /* 0x0000000dff007c0c */ /* 0x000fc6000bf05300 */
[----:B------:R0:W4:Y:S04]  /*16c0*/  LDG.E.128 R160, desc[UR10][R20.64+0x10] ;  /* 0x0000100a14a07981 */ /* 0x000128000c1e1d00 */
[----:B------:R-:W4:Y:S04]  /*16d0*/  LDG.E.128 R152, desc[UR10][R152.64] ;  /* 0x0000000a98987981 */ /* 0x000f28000c1e1d00 */
[----:B------:R-:W4:Y:S02]  /*16e0*/  LDL R22, [R1+0x94] ;  /* 0x0000940001167983 */ /* 0x000f240000100800 */
[----:B0-----:R-:W0:Y:S02]  /*16f0*/  @P0 LDC.64 R20, c[0x0][0x438] ;  /* 0x00010e00ff140b82 */ /* 0x001e240000000a00 */
[----:B0-----:R-:W-:-:S05]  /*1700*/  @P0 IMAD.WIDE.U32 R20, R2, 0x20, R20 ;  /* 0x0000002002140825 */ /* 0x001fca00078e0014 */
[----:B------:R-:W5:Y:S04]  /*1710*/  @P0 LDG.E.128 R36, desc[UR10][R20.64] ;  /* 0x0000000a14240981 */ /* 0x000f68000c1e1d00 */
[----:B------:R0:W5:Y:S01]  /*1720*/  @P0 LDG.E.128 R32, desc[UR10][R20.64+0x10] ;  /* 0x0000100a14200981 */ /* 0x000162000c1e1d00 */
[----:B--2---:R-:W-:-:S03]  /*1730*/  SHF.L.U32 R3, R29, 0x10, RZ ;  /* 0x000000101d037819 */ /* 0x004fc600000006ff */
[----:B------:R-:W2:Y:S01]  /*1740*/  LDL R29, [R1+0x84] ;  /* 0x00008400011d7983 */ /* 0x000ea20000100800 */
[----:B---3--:R-:W-:Y:S01]  /*1750*/  SHF.L.U32 R19, R180, 0x10, RZ ;  /* 0x00000010b4137819 */ /* 0x008fe200000006ff */
[----:B----4-:R-:W-:-:S04]  /*1760*/  FADD.FTZ R0, -R195, R164 ;  /* 0x000000a4c3007221 */ /* 0x010fc80000010100 */
[----:B-----5:R-:W-:Y:S01]  /*1770*/  FMUL.FTZ R0, R5, R0 ;  /* 0x0000000005007220 */ /* 0x020fe20000410000 */
[----:B------:R-:W-:-:S05]  /*1780*/  SHF.L.U32 R14, R156, 0x10, RZ ;  /* 0x000000109c0e7819 */ /* 0x000fca00000006ff */
[----:B------:R-:W-:Y:S01]  /*1790*/  FFMA.FTZ R179, R0, R14, R179 ;  /* 0x0000000e00b37223 */ /* 0x000fe200000100b3 */
[----:B------:R-:W-:-:S04]  /*17a0*/  SHF.L.U32 R13, R152, 0x10, RZ ;  /* 0x00000010980d7819 */ /* 0x000fc800000006ff */
[----:B------:R1:W-:Y:S01]  /*17b0*/  STL [R1+0x10], R179 ;  /* 0x000010b301007387 */ /* 0x0003e20000100800 */
[-C--:B------:R-:W-:Y:S01]  /*17c0*/  FMUL.FTZ R3, R3, R13.reuse ;  /* 0x0000000d03037220 */ /* 0x080fe20000410000 */
[----:B------:R-:W-:Y:S01]  /*17d0*/  FADD.FTZ R68, R68, R13 ;  /* 0x0000000d44447221 */ /* 0x000fe20000010000 */
[----:B------:R-:W-:Y:S01]  /*17e0*/  FFMA.FTZ R100, R0, R13, R100 ;  /* 0x0000000d00647223 */ /* 0x000fe20000010064 */
[----:B------:R-:W-:Y:S01]  /*17f0*/  FADD.FTZ R224, R224, R14 ;  /* 0x0000000ee0e07221 */ /* 0x000fe20000010000 */
[----:B------:R-:W-:Y:S01]  /*1800*/  FFMA.FTZ R3, R19, R14, R3 ;  /* 0x0000000e13037223 */ /* 0x000fe20000010003 */
[----:B-1----:R-:W3:Y:S01]  /*1810*/  LDL R179, [R1+0x110] ;  /* 0x0001100001b37983 */ /* 0x002ee20000100800 */
[----:B------:R-:W-:Y:S01]  /*1820*/  PRMT R13, R152, 0x7632, R13 ;  /* 0x00007632980d7816 */ /* 0x000fe2000000000d */
[----:B------:R-:W-:Y:S01]  /*1830*/  FADD.FTZ R14, -R195, R165 ;  /* 0x000000a5c30e7221 */ /* 0x000fe20000010100 */
[----:B0-----:R-:W-:Y:S01]  /*1840*/  PRMT R20, R156, 0x7632, R20 ;  /* 0x000076329c147816 */ /* 0x001fe20000000014 */
[----:B------:R-:W4:Y:S02]  /*1850*/  LDL R152, [R1+0x10c] ;  /* 0x00010c0001987983 */ /* 0x000f240000100800 */
[----:B------:R-:W-:Y:S01]  /*1860*/  FMUL.FTZ R14, R5, R14 ;  /* 0x0000000e050e7220 */ /* 0x000fe20000410000 */
[----:B------:R-:W-:Y:S01]  /*1870*/  SHF.L.U32 R20, R20, 0x10, RZ ;  /* 0x0000001014147819 */ /* 0x000fe200000006ff */
[----:B------:R-:W4:Y:S04]  /*1880*/  LDL.LU R164, [R1+0x1c] ;  /* 0x00001c0001a47983 */ /* 0x000f280000300800 */
[----:B------:R-:W-:Y:S01]  /*1890*/  FFMA.FTZ R196, R14, R20, R196 ;  /* 0x000000140ec47223 */ /* 0x000fe200000100c4 */
[----:B------:R-:W-:Y:S01]  /*18a0*/  SHF.L.U32 R19, R13, 0x10, RZ ;  /* 0x000000100d137819 */ /* 0x000fe200000006ff */
[----:B------:R-:W4:Y:S01]  /*18b0*/  LDL.LU R180, [R1] ;  /* 0x0000000001b47983 */ /* 0x000f220000300800 */
[----:B------:R-:W-:-:S03]  /*18c0*/  SHF.L.U32 R13, R190, 0x10, RZ ;  /* 0x00000010be0d7819 */ /* 0x000fc600000006ff */
[----:B------:R-:W-:Y:S04]  /*18d0*/  STL [R1+0x14], R196 ;  /* 0x000014c401007387 */ /* 0x000fe80000100800 */
[----:B------:R-:W4:Y:S04]  /*18e0*/  LDL R190, [R1+0x88] ;  /* 0x0000880001be7983 */ /* 0x000f280000100800 */
[----:B------:R-:W4:Y:S01]  /*18f0*/  LDL R156, [R1+0x98] ;  /* 0x00009800019c7983 */ /* 0x000f220000100800 */
[----:B------:R-:W-:Y:S01]  /*1900*/  SHF.L.U32 R21, R189, 0x10, RZ ;  /* 0x00000010bd157819 */ /* 0x000fe200000006ff */
[-C--:B------:R-:W-:Y:S01]  /*1910*/  FMUL.FTZ R13, R13, R19.reuse ;  /* 0x000000130d0d7220 */ /* 0x080fe20000410000 */
[----:B------:R-:W-:Y:S01]  /*1920*/  FADD.FTZ R225, R225, R20 ;  /* 0x00000014e1e17221 */ /* 0x000fe20000010000 */
[----:B------:R-:W-:Y:S01]  /*1930*/  FADD.FTZ R69, R69, R19 ;  /* 0x0000001345457221 */ /* 0x000fe20000010000 */
[----:B------:R-:W-:Y:S01]  /*1940*/  FFMA.FTZ R101, R14, R19, R101 ;  /* 0x000000130e657223 */ /* 0x000fe20000010065 */
[----:B------:R-:W-:Y:S01]  /*1950*/  FFMA.FTZ R13, R21, R20, R13 ;  /* 0x00000014150d7223 */ /* 0x000fe2000001000d */
[----:B------:R-:W-:Y:S01]  /*1960*/  FADD.FTZ R20, -R195, R166 ;  /* 0x000000a6c3147221 */ /* 0x000fe20000010100 */
[----:B------:R-:W-:-:S03]  /*1970*/  SHF.L.U32 R21, R153, 0x10, RZ ;  /* 0x0000001099157819 */ /* 0x000fc600000006ff */
[----:B------:R-:W-:Y:S02]  /*1980*/  FMUL.FTZ R20, R5, R20 ;  /* 0x0000001405147220 */ /* 0x000fe40000410000 */
[----:B------:R-:W-:Y:S02]  /*1990*/  FADD.FTZ R70, R70, R21 ;  /* 0x0000001546467221 */ /* 0x000fe40000010000 */
[----:B------:R-:W-:Y:S01]  /*19a0*/  FFMA.FTZ R102, R20, R21, R102 ;  /* 0x0000001514667223 */ /* 0x000fe20000010066 */
[----:B------:R-:W-:-:S04]  /*19b0*/  PRMT R30, R157, 0x7632, R30 ;  /* 0x000076329d1e7816 */ /* 0x000fc8000000001e */
[----:B------:R-:W-:-:S05]  /*19c0*/  SHF.L.U32 R30, R30, 0x10, RZ ;  /* 0x000000101e1e7819 */ /* 0x000fca00000006ff */
[----:B------:R-:W-:Y:S01]  /*19d0*/  FADD.FTZ R227, R227, R30 ;  /* 0x0000001ee3e37221 */ /* 0x000fe20000010000 */
[----:B--2---:R-:W-:Y:S02]  /*19e0*/  SHF.L.U32 R19, R29, 0x10, RZ ;  /* 0x000000101d137819 */ /* 0x004fe400000006ff */
[----:B------:R-:W-:Y:S02]  /*19f0*/  SHF.L.U32 R29, R22, 0x10, RZ ;  /* 0x00000010161d7819 */ /* 0x000fe400000006ff */
[----:B------:R-:W-:Y:S01]  /*1a00*/  SHF.L.U32 R22, R157, 0x10, RZ ;  /* 0x000000109d167819 */ /* 0x000fe200000006ff */
[----:B------:R-:W-:Y:S01]  /*1a10*/  FMUL.FTZ R19, R19, R21 ;  /* 0x0000001513137220 */ /* 0x000fe20000410000 */
[----:B------:R-:W-:-:S03]  /*1a20*/  PRMT R21, R153, 0x7632, R21 ;  /* 0x0000763299157816 */ /* 0x000fc60000000015 */
[-C--:B------:R-:W-:Y:S01]  /*1a30*/  FFMA.FTZ R197, R20, R22.reuse, R197 ;  /* 0x0000001614c57223 */ /* 0x080fe200000100c5 */
[----:B------:R-:W-:Y:S01]  /*1a40*/  FFMA.FTZ R19, R29, R22, R19 ;  /* 0x000000161d137223 */ /* 0x000fe20000010013 */
[----:B------:R-:W-:Y:S01]  /*1a50*/  SHF.L.U32 R29, R21, 0x10, RZ ;  /* 0x00000010151d7819 */ /* 0x000fe200000006ff */
[----:B------:R-:W-:Y:S02]  /*1a60*/  FADD.FTZ R226, R226, R22 ;  /* 0x00000016e2e27221 */ /* 0x000fe40000010000 */
[----:B------:R-:W-:Y:S01]  /*1a70*/  STL [R1+0x18], R197 ;  /* 0x000018c501007387 */ /* 0x000fe20000100800 */
[----:B------:R-:W-:-:S03]  /*1a80*/  FADD.FTZ R22, -R195, R167 ;  /* 0x000000a7c3167221 */ /* 0x000fc60000010100 */
[----:B------:R-:W2:Y:S01]  /*1a90*/  LDL R157, [R1+0x118] ;  /* 0x00011800019d7983 */ /* 0x000ea20000100800 */
[----:B------:R-:W-:Y:S01]  /*1aa0*/  FMUL.FTZ R22, R5, R22 ;  /* 0x0000001605167220 */ /* 0x000fe20000410000 */
[----:B------:R-:W-:Y:S01]  /*1ab0*/  SHF.L.U32 R153, R158, 0x10, RZ ;  /* 0x000000109e997819 */ /* 0x000fe200000006ff */
[----:B------:R-:W-:Y:S02]  /*1ac0*/  FADD.FTZ R71, R71, R29 ;  /* 0x0000001d47477221 */ /* 0x000fe40000010000 */
[----:B------:R-:W-:Y:S02]  /*1ad0*/  FFMA.FTZ R103, R22, R29, R103 ;  /* 0x0000001d16677223 */ /* 0x000fe40000010067 */
[----:B------:R-:W-:Y:S01]  /*1ae0*/  FADD.FTZ R220, R220, R153 ;  /* 0x00000099dcdc7221 */ /* 0x000fe20000010000 */
[----:B---3--:R-:W-:Y:S02]  /*1af0*/  SHF.L.U32 R21, R179, 0x10, RZ ;  /* 0x00000010b3157819 */ /* 0x008fe400000006ff */
[----:B------:R-:W3:Y:S01]  /*1b00*/  LDL R179, [R1+0x114] ;  /* 0x0001140001b37983 */ /* 0x000ee20000100800 */
[----:B----4-:R-:W-:-:S02]  /*1b10*/  SHF.L.U32 R152, R152, 0x10, RZ ;  /* 0x0000001098987819 */ /* 0x010fc400000006ff */
[----:B------:R-:W-:Y:S01]  /*1b20*/  FMUL.FTZ R21, R21, R29 ;  /* 0x0000001d15157220 */ /* 0x000fe20000410000 */
[----:B------:R-:W4:Y:S01]  /*1b30*/  LDL.LU R189, [R1+0x4] ;  /* 0x0000040001bd7983 */ /* 0x000f220000300800 */
[-C--:B------:R-:W-:Y:S02]  /*1b40*/  FFMA.FTZ R164, R22, R30.reuse, R164 ;  /* 0x0000001e16a47223 */ /* 0x080fe400000100a4 */
[----:B------:R-:W-:Y:S01]  /*1b50*/  FFMA.FTZ R21, R152, R30, R21 ;  /* 0x0000001e98157223 */ /* 0x000fe20000010015 */
[----:B------:R-:W4:Y:S01]  /*1b60*/  LDL R167, [R1+0x8c] ;  /* 0x00008c0001a77983 */ /* 0x000f220000100800 */
[----:B------:R-:W-:-:S03]  /*1b70*/  FADD.FTZ R30, -R195, R160 ;  /* 0x000000a0c31e7221 */ /* 0x000fc60000010100 */
[----:B------:R-:W4:Y:S01]  /*1b80*/  LDL R166, [R1+0x9c] ;  /* 0x00009c0001a67983 */ /* 0x000f220000100800 */
[----:B------:R-:W-:Y:S01]  /*1b90*/  FMUL.FTZ R30, R5, R30 ;  /* 0x0000001e051e7220 */ /* 0x000fe20000410000 */
[----:B------:R-:W-:Y:S02]  /*1ba0*/  SHF.L.U32 R152, R154, 0x10, RZ ;  /* 0x000000109a987819 */ /* 0x000fe400000006ff */
[----:B------:R0:W-:Y:S01]  /*1bb0*/  STL [R1+0x1c], R164 ;  /* 0x00001ca401007387 */ /* 0x0001e20000100800 */
[----:B------:R-:W-:Y:S01]  /*1bc0*/  FFMA.FTZ R180, R30, R153, R180 ;  /* 0x000000991eb47223 */ /* 0x000fe200000100b4 */
[----:B------:R-:W-:Y:S02]  /*1bd0*/  SHF.L.U32 R29, R190, 0x10, RZ ;  /* 0x00000010be1d7819 */ /* 0x000fe400000006ff */
[----:B------:R-:W4:Y:S01]  /*1be0*/  LDL.LU R165, [R1+0x8] ;  /* 0x0000080001a57983 */ /* 0x000f220000300800 */
[----:B------:R-:W-:-:S03]  /*1bf0*/  SHF.L.U32 R156, R156, 0x10, RZ ;  /* 0x000000109c9c7819 */ /* 0x000fc600000006ff */
[----:B0-----:R-:W4:Y:S01]  /*1c00*/  LDL R164, [R1+0x120] ;  /* 0x0001200001a47983 */ /* 0x001f220000100800 */
[----:B------:R-:W-:-:S03]  /*1c10*/  FMUL.FTZ R29, R29, R152 ;  /* 0x000000981d1d7220 */ /* 0x000fc60000410000 */
[----:B------:R0:W-:Y:S01]  /*1c20*/  STL [R1], R180 ;  /* 0x000000b401007387 */ /* 0x0001e20000100800 */
[----:B------:R-:W-:-:S03]  /*1c30*/  FFMA.FTZ R29, R156, R153, R29 ;  /* 0x000000999c1d7223 */ /* 0x000fc6000001001d */
[----:B------:R-:W4:Y:S01]  /*1c40*/  LDL R160, [R1+0x11c] ;  /* 0x00011c0001a07983 */ /* 0x000f220000100800 */
[----:B------:R-:W-:-:S03]  /*1c50*/  PRMT R153, R158, 0x7632, R153 ;  /* 0x000076329e997816 */ /* 0x000fc60000000099 */
[----:B------:R-:W4:Y:S01]  /*1c60*/  LDL.LU R158, [R1+0xc] ;  /* 0x00000c00019e7983 */ /* 0x000f220000300800 */
[----:B------:R-:W-:Y:S01]  /*1c70*/  FADD.FTZ R64, R64, R152 ;  /* 0x0000009840407221 */ /* 0x000fe20000010000 */
[----:B------:R-:W-:Y:S01]  /*1c80*/  FFMA.FTZ R96, R30, R152, R96 ;  /* 0x000000981e607223 */ /* 0x000fe20000010060 */
[----:B------:R-:W-:-:S04]  /*1c90*/  PRMT R152, R154, 0x7632, R152 ;  /* 0x000076329a987816 */ /* 0x000fc80000000098 */
[----:B------:R-:W-:Y:S02]  /*1ca0*/  SHF.L.U32 R152, R152, 0x10, RZ ;  /* 0x0000001098987819 */ /* 0x000fe400000006ff */
[----:B------:R-:W-:-:S03]  /*1cb0*/  SHF.L.U32 R153, R153, 0x10, RZ ;  /* 0x0000001099997819 */ /* 0x000fc600000006ff */
[----:B------:R-:W-:Y:S02]  /*1cc0*/  FADD.FTZ R65, R65, R152 ;  /* 0x0000009841417221 */ /* 0x000fe40000010000 */
[----:B------:R-:W-:Y:S01]  /*1cd0*/  FADD.FTZ R221, R221, R153 ;  /* 0x00000099dddd7221 */ /* 0x000fe20000010000 */
[----:B------:R-:W-:Y:S02]  /*1ce0*/  IADD3 R218, PT, PT, R2, 0x20, RZ ;  /* 0x0000002002da7810 */ /* 0x000fe40007ffe0ff */
[----:B--2---:R-:W-:Y:S01]  /*1cf0*/  SHF.L.U32 R154, R157, 0x10, RZ ;  /* 0x000000109d9a7819 */ /* 0x004fe200000006ff */
[----:B------:R-:W-:-:S04]  /*1d00*/  FADD.FTZ R157, -R195, R161 ;  /* 0x000000a1c39d7221 */ /* 0x000fc80000010100 */
[----:B------:R-:W-:Y:S01]  /*1d10*/  FMUL.FTZ R154, R154, R152 ;  /* 0x000000989a9a7220 */ /* 0x000fe20000410000 */
[----:B0-----:R-:W-:Y:S01]  /*1d20*/  FMUL.FTZ R180, R5, R157 ;  /* 0x0000009d05b47220 */ /* 0x001fe20000410000 */
[----:B------:R-:W-:-:S03]  /*1d30*/  FADD.FTZ R157, -R195, R162 ;  /* 0x000000a2c39d7221 */ /* 0x000fc60000010100 */
[----:B------:R-:W-:Y:S01]  /*1d40*/  FFMA.FTZ R97, R180, R152, R97 ;  /* 0x00000098b4617223 */ /* 0x000fe20000010061 */
[----:B------:R-:W-:Y:S01]  /*1d50*/  SHF.L.U32 R152, R155, 0x10, RZ ;  /* 0x000000109b987819 */ /* 0x000fe200000006ff */
[----:B------:R-:W-:-:S04]  /*1d60*/  FMUL.FTZ R190, R5, R157 ;  /* 0x0000009d05be7220 */ /* 0x000fc80000410000 */
[----:B------:R-:W-:Y:S01]  /*1d70*/  FADD.FTZ R66, R66, R152 ;  /* 0x0000009842427221 */ /* 0x000fe20000010000 */
[----:B------:R-:W-:Y:S01]  /*1d80*/  FFMA.FTZ R98, R190, R152, R98 ;  /* 0x00000098be627223 */ /* 0x000fe20000010062 */
[----:B---3--:R-:W-:-:S05]  /*1d90*/  SHF.L.U32 R156, R179, 0x10, RZ ;  /* 0x00000010b39c7819 */ /* 0x008fca00000006ff */
[-C--:B------:R-:W-:Y:S01]  /*1da0*/  FFMA.FTZ R179, R156, R153.reuse, R154 ;  /* 0x000000999cb37223 */ /* 0x080fe2000001009a */
[----:B----4-:R-:W-:Y:S01]  /*1db0*/  SHF.L.U32 R154, R167, 0x10, RZ ;  /* 0x00000010a79a7819 */ /* 0x010fe200000006ff */
[----:B------:R-:W-:Y:S01]  /*1dc0*/  FFMA.FTZ R189, R180, R153, R189 ;  /* 0x00000099b4bd7223 */ /* 0x000fe200000100bd */
[----:B------:R-:W-:Y:S02]  /*1dd0*/  SHF.L.U32 R153, R159, 0x10, RZ ;  /* 0x000000109f997819 */ /* 0x000fe400000006ff */
[----:B------:R-:W-:Y:S01]  /*1de0*/  SHF.L.U32 R156, R166, 0x10, RZ ;  /* 0x00000010a69c7819 */ /* 0x000fe200000006ff */
[----:B------:R-:W-:Y:S01]  /*1df0*/  FMUL.FTZ R154, R154, R152 ;  /* 0x000000989a9a7220 */ /* 0x000fe20000410000 */
[----:B------:R-:W-:Y:S01]  /*1e00*/  PRMT R152, R155, 0x7632, R152 ;  /* 0x000076329b987816 */ /* 0x000fe20000000098 */
[----:B------:R0:W-:Y:S01]  /*1e10*/  STL [R1+0x4], R189 ;  /* 0x000004bd01007387 */ /* 0x0001e20000100800 */
[----:B------:R-:W-:Y:S02]  /*1e20*/  FADD.FTZ R222, R222, R153 ;  /* 0x00000099dede7221 */ /* 0x000fe40000010000 */
[----:B------:R-:W-:Y:S01]  /*1e30*/  SHF.L.U32 R152, R152, 0x10, RZ ;  /* 0x0000001098987819 */ /* 0x000fe200000006ff */
[-C--:B------:R-:W-:Y:S01]  /*1e40*/  FFMA.FTZ R165, R190, R153.reuse, R165 ;  /* 0x00000099bea57223 */ /* 0x080fe200000100a5 */
[----:B0-----:R-:W-:Y:S01]  /*1e50*/  FFMA.FTZ R189, R156, R153, R154 ;  /* 0x000000999cbd7223 */ /* 0x001fe2000001009a */
[----:B------:R-:W-:Y:S01]  /*1e60*/  PRMT R153, R159, 0x7632, R153 ;  /* 0x000076329f997816 */ /* 0x000fe20000000099 */
[----:B------:R-:W-:Y:S01]  /*1e70*/  FADD.FTZ R156, -R195, R163 ;  /* 0x000000a3c39c7221 */ /* 0x000fe20000010100 */
[----:B------:R-:W-:-:S02]  /*1e80*/  SHF.L.U32 R154, R164, 0x10, RZ ;  /* 0x00000010a49a7819 */ /* 0x000fc400000006ff */
[----:B------:R-:W-:Y:S01]  /*1e90*/  SHF.L.U32 R153, R153, 0x10, RZ ;  /* 0x0000001099997819 */ /* 0x000fe200000006ff */
[----:B------:R-:W-:Y:S02]  /*1ea0*/  FMUL.FTZ R196, R5, R156 ;  /* 0x0000009c05c47220 */ /* 0x000fe40000410000 */
[-C--:B------:R-:W-:Y:S01]  /*1eb0*/  FMUL.FTZ R154, R154, R152.reuse ;  /* 0x000000989a9a7220 */ /* 0x080fe20000410000 */
[----:B------:R-:W-:Y:S01]  /*1ec0*/  SHF.L.U32 R155, R160, 0x10, RZ ;  /* 0x00000010a09b7819 */ /* 0x000fe200000006ff */
[----:B------:R-:W-:Y:S01]  /*1ed0*/  FADD.FTZ R223, R223, R153 ;  /* 0x00000099dfdf7221 */ /* 0x000fe20000010000 */
[----:B------:R-:W-:Y:S01]  /*1ee0*/  FADD.FTZ R67, R67, R152 ;  /* 0x0000009843437221 */ /* 0x000fe20000010000 */
[C---:B------:R-:W-:Y:S01]  /*1ef0*/  FFMA.FTZ R99, R196.reuse, R152, R99 ;  /* 0x00000098c4637223 */ /* 0x040fe20000010063 */
[-C--:B------:R-:W-:Y:S01]  /*1f00*/  FFMA.FTZ R158, R196, R153.reuse, R158 ;  /* 0x00000099c49e7223 */ /* 0x080fe2000001009e */
[----:B------:R-:W-:Y:S01]  /*1f10*/  FFMA.FTZ R197, R155, R153, R154 ;  /* 0x000000999bc57223 */ /* 0x000fe2000001009a */
        /* <DEDUP_REMOVED lines=18> */
.L_x_1620:
[----:B------:R-:W-:Y:S05]  /*2040*/  BSYNC.RECONVERGENT B1 ;  /* 0x0000000000017941 */ /* 0x000fea0003800200 */
.L_x_1619:
        /* <DEDUP_REMOVED lines=14> */
[----:B-1----:R-:W-:-:S06]  /*2130*/  IMAD.WIDE.U32 R152, R218, 0x10, R152 ;  /* 0x00000010da987825 */ /* 0x002fcc00078e0098 */
[----:B------:R-:W4:Y:S01]  /*2140*/  LDG.E.128 R152, desc[UR10][R152.64] ;  /* 0x0000000a98987981 */ /* 0x000f22000c1e1d00 */
[----:B------:R-:W-:-:S03]  /*2150*/  IMAD.WIDE.U32 R156, R218, 0x10, R156 ;  /* 0x00000010da9c7825 */ /* 0x000fc600078e009c */
[----:B------:R-:W4:Y:S04]  /*2160*/  LDG.E.128 R160, desc[UR10][R160.64+0x10] ;  /* 0x0000100aa0a07981 */ /* 0x000f28000c1e1d00 */
[----:B------:R-:W4:Y:S01]  /*2170*/  LDG.E.128 R156, desc[UR10][R156.64] ;  /* 0x0000000a9c9c7981 */ /* 0x000f22000c1e1d00 */
[----:B--2---:R-:W-:Y:S02]  /*2180*/  SHF.L.U32 R6, R23, 0x10, RZ ;  /* 0x0000001017067819 */ /* 0x004fe400000006ff */
[----:B---3--:R-:W-:Y:S01]  /*2190*/  SHF.L.U32 R17, R24, 0x10, RZ ;  /* 0x0000001018117819 */ /* 0x008fe200000006ff */
[----:B----4-:R-:W-:Y:S01]  /*21a0*/  FADD.FTZ R4, -R195, R164 ;  /* 0x000000a4c3047221 */ /* 0x010fe20000010100 */
[----:B------:R-:W-:-:S03]  /*21b0*/  SHF.L.U32 R11, R152, 0x10, RZ ;  /* 0x00000010980b7819 */ /* 0x000fc600000006ff */
[----:B-----5:R-:W-:Y:S01]  /*21c0*/  FMUL.FTZ R4, R5, R4 ;  /* 0x0000000405047220 */ /* 0x020fe20000410000 */
[----:B------:R-:W-:Y:S01]  /*21d0*/  SHF.L.U32 R12, R156, 0x10, RZ ;  /* 0x000000109c0c7819 */ /* 0x000fe200000006ff */
[-C--:B------:R-:W-:Y:S01]  /*21e0*/  FMUL.FTZ R6, R6, R11.reuse ;  /* 0x0000000b06067220 */ /* 0x080fe20000410000 */
[--C-:B------:R-:W-:Y:S01]  /*21f0*/  FADD.FTZ R60, R60, R11.reuse ;  /* 0x0000000b3c3c7221 */ /* 0x100fe20000010000 */
[----:B------:R-:W-:Y:S01]  /*2200*/  FFMA.FTZ R92, R4, R11, R92 ;  /* 0x0000000b045c7223 */ /* 0x000fe2000001005c */
[----:B------:R-:W-:Y:S01]  /*2210*/  PRMT R11, R152, 0x7632, R11 ;  /* 0x00007632980b7816 */ /* 0x000fe2000000000b */
[----:B------:R-:W2:Y:S01]  /*2220*/  LDL R164, [R1+0xfc] ;  /* 0x0000fc0001a47983 */ /* 0x000ea20000100800 */
[----:B------:R-:W-:-:S03]  /*2230*/  FFMA.FTZ R6, R17, R12, R6 ;  /* 0x0000000c11067223 */ /* 0x000fc60000010006 */
[----:B------:R-:W3:Y:S01]  /*2240*/  LDL R152, [R1+0xec] ;  /* 0x0000ec0001987983 */ /* 0x000ee20000100800 */
[----:B------:R-:W-:Y:S01]  /*2250*/  SHF.L.U32 R17, R11, 0x10, RZ ;  /* 0x000000100b117819 */ /* 0x000fe200000006ff */
[----:B------:R-:W-:Y:S01]  /*2260*/  FADD.FTZ R212, R212, R12 ;  /* 0x0000000cd4d47221 */ /* 0x000fe20000010000 */
[----:B------:R-:W-:Y:S01]  /*2270*/  FFMA.FTZ R248, R4, R12, R248 ;  /* 0x0000000c04f87223 */ /* 0x000fe200000100f8 */
[----:B------:R-:W-:Y:S01]  /*2280*/  PRMT R18, R156, 0x7632, R18 ;  /* 0x000076329c127816 */ /* 0x000fe20000000012 */
[----:B------:R-:W-:Y:S01]  /*2290*/  FADD.FTZ R12, -R195, R165 ;  /* 0x000000a5c30c7221 */ /* 0x000fe20000010100 */
[----:B------:R-:W-:Y:S01]  /*22a0*/  SHF.L.U32 R11, R27, 0x10, RZ ;  /* 0x000000101b0b7819 */ /* 0x000fe200000006ff */
[----:B------:R-:W4:Y:S01]  /*22b0*/  LDL R156, [R1+0x78] ;  /* 0x00007800019c7983 */ /* 0x000f220000100800 */
[----:B------:R-:W-:Y:S01]  /*22c0*/  SHF.L.U32 R18, R18, 0x10, RZ ;  /* 0x0000001012127819 */ /* 0x000fe200000006ff */
[----:B------:R-:W-:Y:S01]  /*22d0*/  FMUL.FTZ R12, R5, R12 ;  /* 0x0000000c050c7220 */ /* 0x000fe20000410000 */
[----:B------:R-:W-:Y:S01]  /*22e0*/  SHF.L.U32 R23, R178, 0x10, RZ ;  /* 0x00000010b2177819 */ /* 0x000fe200000006ff */
[-C--:B------:R-:W-:Y:S01]  /*22f0*/  FMUL.FTZ R11, R11, R17.reuse ;  /* 0x000000110b0b7220 */ /* 0x080fe20000410000 */
[----:B------:R-:W2:Y:S01]  /*2300*/  LDL R178, [R1+0x68] ;  /* 0x0000680001b27983 */ /* 0x000ea20000100800 */
[----:B------:R-:W-:Y:S01]  /*2310*/  FADD.FTZ R213, R213, R18 ;  /* 0x00000012d5d57221 */ /* 0x000fe20000010000 */
[CC--:B------:R-:W-:Y:S01]  /*2320*/  FFMA.FTZ R249, R12.reuse, R18.reuse, R249 ;  /* 0x000000120cf97223 */ /* 0x0c0fe200000100f9 */
[----:B------:R-:W-:Y:S01]  /*2330*/  FFMA.FTZ R11, R23, R18, R11 ;  /* 0x00000012170b7223 */ /* 0x000fe2000001000b */
[----:B------:R-:W-:Y:S01]  /*2340*/  FADD.FTZ R18, -R195, R166 ;  /* 0x000000a6c3127221 */ /* 0x000fe20000010100 */
[----:B------:R-:W-:Y:S01]  /*2350*/  FADD.FTZ R61, R61, R17 ;  /* 0x000000113d3d7221 */ /* 0x000fe20000010000 */
[----:B------:R-:W-:Y:S01]  /*2360*/  FFMA.FTZ R93, R12, R17, R93 ;  /* 0x000000110c5d7223 */ /* 0x000fe2000001005d */
[----:B------:R-:W-:Y:S01]  /*2370*/  SHF.L.U32 R17, R177, 0x10, RZ ;  /* 0x00000010b1117819 */ /* 0x000fe200000006ff */
[----:B------:R-:W-:Y:S01]  /*2380*/  FMUL.FTZ R18, R5, R18 ;  /* 0x0000001205127220 */ /* 0x000fe20000410000 */
[----:B------:R-:W-:Y:S01]  /*2390*/  SHF.L.U32 R23, R153, 0x10, RZ ;  /* 0x0000001099177819 */ /* 0x000fe200000006ff */
[----:B------:R-:W4:Y:S01]  /*23a0*/  LDL R177, [R1+0xf4] ;  /* 0x0000f40001b17983 */ /* 0x000f220000100800 */
[----:B------:R-:W-:-:S02]  /*23b0*/  SHF.L.U32 R24, R157, 0x10, RZ ;  /* 0x000000109d187819 */ /* 0x000fc400000006ff */
[----:B------:R-:W-:Y:S01]  /*23c0*/  PRMT R28, R157, 0x7632, R28 ;  /* 0x000076329d1c7816 */ /* 0x000fe2000000001c */
[----:B------:R-:W4:Y:S01]  /*23d0*/  LDL R166, [R1+0x7c] ;  /* 0x00007c0001a67983 */ /* 0x000f220000100800 */
[----:B------:R-:W-:-:S03]  /*23e0*/  SHF.L.U32 R27, R188, 0x10, RZ ;  /* 0x00000010bc1b7819 */ /* 0x000fc600000006ff */
[----:B------:R-:W4:Y:S01]  /*23f0*/  LDL R157, [R1+0xf8] ;  /* 0x0000f800019d7983 */ /* 0x000f220000100800 */
[-C--:B------:R-:W-:Y:S01]  /*2400*/  FMUL.FTZ R17, R17, R23.reuse ;  /* 0x0000001711117220 */ /* 0x080fe20000410000 */
[--C-:B------:R-:W-:Y:S01]  /*2410*/  FADD.FTZ R62, R62, R23.reuse ;  /* 0x000000173e3e7221 */ /* 0x100fe20000010000 */
[----:B------:R-:W-:Y:S01]  /*2420*/  FFMA.FTZ R94, R18, R23, R94 ;  /* 0x00000017125e7223 */ /* 0x000fe2000001005e */
[----:B------:R-:W-:Y:S01]  /*2430*/  PRMT R23, R153, 0x7632, R23 ;  /* 0x0000763299177816 */ /* 0x000fe20000000017 */
[-C--:B------:R-:W-:Y:S01]  /*2440*/  FFMA.FTZ R17, R27, R24.reuse, R17 ;  /* 0x000000181b117223 */ /* 0x080fe20000010011 */
[----:B------:R-:W4:Y:S02]  /*2450*/  LDL R165, [R1+0x100] ;  /* 0x0001000001a57983 */ /* 0x000f240000100800 */
[----:B------:R-:W-:Y:S01]  /*2460*/  SHF.L.U32 R27, R23, 0x10, RZ ;  /* 0x00000010171b7819 */ /* 0x000fe200000006ff */
[----:B------:R-:W-:Y:S02]  /*2470*/  FADD.FTZ R23, -R195, R167 ;  /* 0x000000a7c3177221 */ /* 0x000fe40000010100 */
[----:B------:R-:W4:Y:S01]  /*2480*/  LDL R167, [R1+0x6c] ;  /* 0x00006c0001a77983 */ /* 0x000f220000100800 */
[----:B------:R-:W-:Y:S01]  /*2490*/  FADD.FTZ R214, R214, R24 ;  /* 0x00000018d6d67221 */ /* 0x000fe20000010000 */
[----:B------:R-:W-:Y:S01]  /*24a0*/  FFMA.FTZ R250, R18, R24, R250 ;  /* 0x0000001812fa7223 */ /* 0x000fe200000100fa */
[----:B------:R-:W-:-:S02]  /*24b0*/  SHF.L.U32 R24, R187, 0x10, RZ ;  /* 0x00000010bb187819 */ /* 0x000fc400000006ff */
[----:B------:R-:W-:Y:S01]  /*24c0*/  ISETP.NE.U32.AND P0, PT, RZ, UR12, PT ;  /* 0x0000000cff007c0c */ /* 0x000fe2000bf05070 */
[----:B------:R-:W-:Y:S01]  /*24d0*/  FMUL.FTZ R23, R5, R23 ;  /* 0x0000001705177220 */ /* 0x000fe20000410000 */
[----:B------:R-:W-:Y:S01]  /*24e0*/  SHF.L.U32 R28, R28, 0x10, RZ ;  /* 0x000000101c1c7819 */ /* 0x000fe200000006ff */
[----:B------:R-:W-:Y:S01]  /*24f0*/  FMUL.FTZ R24, R24, R27 ;  /* 0x0000001b18187220 */ /* 0x000fe20000410000 */
[----:B------:R-:W-:-:S03]  /*2500*/  ISETP.NE.AND.EX P0, PT, RZ, UR13, PT, P0 ;  /* 0x0000000dff007c0c */ /* 0x000fc6000bf05300 */
[----:B------:R-:W-:Y:S01]  /*2510*/  FADD.FTZ R215, R215, R28 ;  /* 0x0000001cd7d77221 */ /* 0x000fe20000010000 */
[----:B------:R-:W-:Y:S01]  /*2520*/  FFMA.FTZ R251, R23, R28, R251 ;  /* 0x0000001c17fb7223 */ /* 0x000fe200000100fb */
[----:B------:R-:W-:Y:S01]  /*2530*/  FADD.FTZ R63, R63, R27 ;  /* 0x0000001b3f3f7221 */ /* 0x000fe20000010000 */
[----:B------:R-:W-:Y:S01]  /*2540*/  FFMA.FTZ R95, R23, R27, R95 ;  /* 0x0000001b175f7223 */ /* 0x000fe2000001005f */
[----:B------:R-:W-:-:S06]  /*2550*/  SHF.L.U32 R153, R158, 0x10, RZ ;  /* 0x000000109e997819 */ /* 0x000fcc00000006ff */
[----:B------:R-:W0:Y:S01]  /*2560*/  @P0 LDC.64 R198, c[0x0][0x438] ;  /* 0x00010e00ffc60b82 */ /* 0x000e220000000a00 */
[----:B------:R-:W-:Y:S01]  /*2570*/  FADD.FTZ R208, R208, R153 ;  /* 0x00000099d0d07221 */ /* 0x000fe20000010000 */
[----:B0-----:R-:W-:-:S05]  /*2580*/  @P0 IMAD.WIDE.U32 R198, R218, 0x20, R198 ;  /* 0x00000020dac60825 */ /* 0x001fca00078e00c6 */
[----:B------:R-:W5:Y:S04]  /*2590*/  @P0 LDG.E.128 R116, desc[UR10][R198.64] ;  /* 0x0000000ac6740981 */ /* 0x000f68000c1e1d00 */
[----:B------:R0:W5:Y:S01]  /*25a0*/  @P0 LDG.E.128 R120, desc[UR10][R198.64+0x10] ;  /* 0x0000100ac6780981 */ /* 0x000162000c1e1d00 */
[----:B------:R-:W-:Y:S02]  /*25b0*/  IADD3 R218, PT, PT, R218, 0x20, RZ ;  /* 0x00000020dada7810 */ /* 0x000fe40007ffe0ff */
[----:B---3--:R-:W-:-:S05]  /*25c0*/  SHF.L.U32 R152, R152, 0x10, RZ ;  /* 0x0000001098987819 */ /* 0x008fca00000006ff */
[----:B------:R-:W-:Y:S01]  /*25d0*/  FFMA.FTZ R24, R152, R28, R24 ;  /* 0x0000001c98187223 */ /* 0x000fe20000010018 */
[----:B------:R-:W-:Y:S01]  /*25e0*/  FADD.FTZ R28, -R195, R160 ;  /* 0x000000a0c31c7221 */ /* 0x000fe20000010100 */
[----:B------:R-:W-:-:S03]  /*25f0*/  SHF.L.U32 R152, R154, 0x10, RZ ;  /* 0x000000109a987819 */ /* 0x000fc600000006ff */
[----:B------:R-:W-:Y:S01]  /*2600*/  FMUL.FTZ R28, R5, R28 ;  /* 0x0000001c051c7220 */ /* 0x000fe20000410000 */
[----:B--2---:R-:W-:Y:S01]  /*2610*/  SHF.L.U32 R27, R178, 0x10, RZ ;  /* 0x00000010b21b7819 */ /* 0x004fe200000006ff */
[----:B------:R-:W-:Y:S01]  /*2620*/  FADD.FTZ R56, R56, R152 ;  /* 0x0000009838387221 */ /* 0x000fe20000010000 */
[----:B----4-:R-:W-:Y:S01]  /*2630*/  SHF.L.U32 R156, R156, 0x10, RZ ;  /* 0x000000109c9c7819 */ /* 0x010fe200000006ff */
[-C--:B------:R-:W-:Y:S02]  /*2640*/  FFMA.FTZ R88, R28, R152.reuse, R88 ;  /* 0x000000981c587223 */ /* 0x080fe40000010058 */
[----:B------:R-:W-:Y:S01]  /*2650*/  FMUL.FTZ R27, R27, R152 ;  /* 0x000000981b1b7220 */ /* 0x000fe20000410000 */
[----:B------:R-:W-:Y:S01]  /*2660*/  PRMT R152, R154, 0x7632, R152 ;  /* 0x000076329a987816 */ /* 0x000fe20000000098 */
[-C--:B------:R-:W-:Y:S02]  /*2670*/  FFMA.FTZ R244, R28, R153.reuse, R244 ;  /* 0x000000991cf47223 */ /* 0x080fe400000100f4 */
[----:B------:R-:W-:Y:S01]  /*2680*/  FFMA.FTZ R27, R156, R153, R27 ;  /* 0x000000999c1b7223 */ /* 0x000fe2000001001b */
[----:B------:R-:W-:-:S02]  /*2690*/  PRMT R153, R158, 0x7632, R153 ;  /* 0x000076329e997816 */ /* 0x000fc40000000099 */
[----:B------:R-:W-:Y:S02]  /*26a0*/  SHF.L.U32 R152, R152, 0x10, RZ ;  /* 0x0000001098987819 */ /* 0x000fe400000006ff */
[----:B------:R-:W-:Y:S02]  /*26b0*/  SHF.L.U32 R153, R153, 0x10, RZ ;  /* 0x0000001099997819 */ /* 0x000fe400000006ff */
[----:B------:R-:W-:Y:S01]  /*26c0*/  SHF.L.U32 R154, R157, 0x10, RZ ;  /* 0x000000109d9a7819 */ /* 0x000fe200000006ff */
[----:B------:R-:W-:Y:S01]  /*26d0*/  FADD.FTZ R157, -R195, R161 ;  /* 0x000000a1c39d7221 */ /* 0x000fe20000010100 */
[----:B------:R-:W-:-:S03]  /*26e0*/  SHF.L.U32 R156, R177, 0x10, RZ ;  /* 0x00000010b19c7819 */ /* 0x000fc600000006ff */
[-C--:B------:R-:W-:Y:S01]  /*26f0*/  FMUL.FTZ R154, R154, R152.reuse ;  /* 0x000000989a9a7220 */ /* 0x080fe20000410000 */
[----:B------:R-:W-:Y:S01]  /*2700*/  FMUL.FTZ R178, R5, R157 ;  /* 0x0000009d05b27220 */ /* 0x000fe20000410000 */
[----:B------:R-:W-:Y:S01]  /*2710*/  FADD.FTZ R157, -R195, R162 ;  /* 0x000000a2c39d7221 */ /* 0x000fe20000010100 */
[----:B------:R-:W-:Y:S01]  /*2720*/  FADD.FTZ R57, R57, R152 ;  /* 0x0000009839397221 */ /* 0x000fe20000010000 */
[----:B------:R-:W-:Y:S01]  /*2730*/  FFMA.FTZ R177, R156, R153, R154 ;  /* 0x000000999cb17223 */ /* 0x000fe2000001009a */
[C---:B------:R-:W-:Y:S01]  /*2740*/  FFMA.FTZ R89, R178.reuse, R152, R89 ;  /* 0x00000098b2597223 */ /* 0x040fe20000010059 */
[----:B------:R-:W-:Y:S01]  /*2750*/  SHF.L.U32 R154, R167, 0x10, RZ ;  /* 0x00000010a79a7819 */ /* 0x000fe200000006ff */
[----:B------:R-:W-:Y:S01]  /*2760*/  FMUL.FTZ R188, R5, R157 ;  /* 0x0000009d05bc7220 */ /* 0x000fe20000410000 */
[----:B------:R-:W-:Y:S01]  /*2770*/  SHF.L.U32 R152, R155, 0x10, RZ ;  /* 0x000000109b987819 */ /* 0x000fe200000006ff */
[----:B------:R-:W-:Y:S01]  /*2780*/  FADD.FTZ R209, R209, R153 ;  /* 0x00000099d1d17221 */ /* 0x000fe20000010000 */
[----:B------:R-:W-:Y:S01]  /*2790*/  FFMA.FTZ R245, R178, R153, R245 ;  /* 0x00000099b2f57223 */ /* 0x000fe200000100f5 */
[----:B------:R-:W-:-:S02]  /*27a0*/  SHF.L.U32 R156, R166, 0x10, RZ ;  /* 0x00000010a69c7819 */ /* 0x000fc400000006ff */
[----:B------:R-:W-:Y:S01]  /*27b0*/  SHF.L.U32 R153, R159, 0x10, RZ ;  /* 0x000000109f997819 */ /* 0x000fe200000006ff */
[-C--:B------:R-:W-:Y:S01]  /*27c0*/  FMUL.FTZ R154, R154, R152.reuse ;  /* 0x000000989a9a7220 */ /* 0x080fe20000410000 */
[----:B------:R-:W-:Y:S01]  /*27d0*/  FADD.FTZ R58, R58, R152 ;  /* 0x000000983a3a7221 */ /* 0x000fe20000010000 */
[----:B------:R-:W-:Y:S01]  /*27e0*/  FFMA.FTZ R90, R188, R152, R90 ;  /* 0x00000098bc5a7223 */ /* 0x000fe2000001005a */
[----:B------:R-:W-:Y:S01]  /*27f0*/  PRMT R152, R155, 0x7632, R152 ;  /* 0x000076329b987816 */ /* 0x000fe20000000098 */
[-C--:B------:R-:W-:Y:S01]  /*2800*/  FFMA.FTZ R187, R156, R153.reuse, R154 ;  /* 0x000000999cbb7223 */ /* 0x080fe2000001009a */
[--C-:B------:R-:W-:Y:S01]  /*2810*/  FADD.FTZ R210, R210, R153.reuse ;  /* 0x00000099d2d27221 */ /* 0x100fe20000010000 */
[----:B------:R-:W-:Y:S01]  /*2820*/  FFMA.FTZ R246, R188, R153, R246 ;  /* 0x00000099bcf67223 */ /* 0x000fe200000100f6 */
[----:B------:R-:W-:Y:S01]  /*2830*/  PRMT R153, R159, 0x7632, R153 ;  /* 0x000076329f997816 */ /* 0x000fe20000000099 */
[----:B------:R-:W-:Y:S01]  /*2840*/  FADD.FTZ R156, -R195, R163 ;  /* 0x000000a3c39c7221 */ /* 0x000fe20000010100 */
[----:B------:R-:W-:-:S02]  /*2850*/  SHF.L.U32 R152, R152, 0x10, RZ ;  /* 0x0000001098987819 */ /* 0x000fc400000006ff */
[----:B------:R-:W-:Y:S01]  /*2860*/  SHF.L.U32 R154, R165, 0x10, RZ ;  /* 0x00000010a59a7819 */ /* 0x000fe200000006ff */
[----:B0-----:R-:W-:Y:S01]  /*2870*/  FMUL.FTZ R198, R5, R156 ;  /* 0x0000009c05c67220 */ /* 0x001fe20000410000 */
[----:B------:R-:W-:Y:S02]  /*2880*/  SHF.L.U32 R153, R153, 0x10, RZ ;  /* 0x0000001099997819 */ /* 0x000fe400000006ff */
[----:B------:R-:W-:Y:S01]  /*2890*/  SHF.L.U32 R155, R164, 0x10, RZ ;  /* 0x00000010a49b7819 */ /* 0x000fe200000006ff */
[-C--:B------:R-:W-:Y:S01]  /*28a0*/  FMUL.FTZ R154, R154, R152.reuse ;  /* 0x000000989a9a7220 */ /* 0x080fe20000410000 */
[----:B------:R-:W-:Y:S01]  /*28b0*/  FADD.FTZ R59, R59, R152 ;  /* 0x000000983b3b7221 */ /* 0x000fe20000010000 */
[----:B------:R-:W-:Y:S01]  /*28c0*/  FADD.FTZ R211, R211, R153 ;  /* 0x00000099d3d37221 */ /* 0x000fe20000010000 */
[CC--:B------:R-:W-:Y:S01]  /*28d0*/  FFMA.FTZ R247, R198.reuse, R153.reuse, R247 ;  /* 0x00000099c6f77223 */ /* 0x0c0fe200000100f7 */
        /* <DEDUP_REMOVED lines=18> */
.L_x_1622:
[----:B------:R-:W-:Y:S05]  /*2a00*/  BSYNC.RECONVERGENT B1 ;  /* 0x0000000000017941 */ /* 0x000fea0003800200 */
.L_x_1621:
        /* <DEDUP_REMOVED lines=11> */
[----:B0-----:R-:W-:Y:S01]  /*2ac0*/  IMAD.WIDE.U32 R8, R218, 0x20, R8 ;  /* 0x00000020da087825 */ /* 0x001fe200078e0008 */
[----:B------:R-:W-:-:S02]  /*2ad0*/  ISETP.NE.U32.AND P0, PT, RZ, UR12, PT ;  /* 0x0000000cff007c0c */ /* 0x000fc4000bf05070 */
[----:B------:R-:W4:Y:S04]  /*2ae0*/  LDL R201, [R1+0xd0] ;  /* 0x0000d00001c97983 */ /* 0x000f280000100800 */
[----:B------:R-:W4:Y:S01]  /*2af0*/  LDG.E.128 R164, desc[UR10][R8.64] ;  /* 0x0000000a08a47981 */ /* 0x000f22000c1e1d00 */
[----:B-1----:R-:W-:-:S03]  /*2b00*/  IMAD.WIDE.U32 R152, R218, 0x10, R152 ;  /* 0x00000010da987825 */ /* 0x002fc600078e0098 */
[----:B------:R0:W4:Y:S04]  /*2b10*/  LDG.E.128 R160, desc[UR10][R8.64+0x10] ;  /* 0x0000100a08a07981 */ /* 0x000128000c1e1d00 */
[----:B------:R-:W4:Y:S01]  /*2b20*/  LDG.E.128 R152, desc[UR10][R152.64] ;  /* 0x0000000a98987981 */ /* 0x000f22000c1e1d00 */
[----:B------:R-:W-:-:S03]  /*2b30*/  IMAD.WIDE.U32 R156, R218, 0x10, R156 ;  /* 0x00000010da9c7825 */ /* 0x000fc600078e009c */
[----:B------:R-:W4:Y:S04]  /*2b40*/  LDL R169, [R1+0x58] ;  /* 0x0000580001a97983 */ /* 0x000f280000100800 */
[----:B------:R-:W4:Y:S01]  /*2b50*/  LDG.E.128 R156, desc[UR10][R156.64] ;  /* 0x0000000a9c9c7981 */ /* 0x000f22000c1e1d00 */
[----:B------:R-:W-:-:S13]  /*2b60*/  ISETP.NE.AND.EX P0, PT, RZ, UR13, PT, P0 ;  /* 0x0000000dff007c0c */ /* 0x000fda000bf05300 */
[----:B0-----:R-:W0:Y:S02]  /*2b70*/  @P0 LDC.64 R8, c[0x0][0x438] ;  /* 0x00010e00ff080b82 */ /* 0x001e240000000a00 */
[----:B0-----:R-:W-:-:S05]  /*2b80*/  @P0 IMAD.WIDE.U32 R8, R218, 0x20, R8 ;  /* 0x00000020da080825 */ /* 0x001fca00078e0008 */
[----:B------:R-:W5:Y:S04]  /*2b90*/  @P0 LDG.E.128 R124, desc[UR10][R8.64] ;  /* 0x0000000a087c0981 */ /* 0x000f68000c1e1d00 */
[----:B------:R2:W5:Y:S02]  /*2ba0*/  @P0 LDG.E.128 R128, desc[UR10][R8.64+0x10] ;  /* 0x0000100a08800981 */ /* 0x000564000c1e1d00 */
[----:B--2---:R-:W-:Y:S02]  /*2bb0*/  SHF.L.U32 R8, R170, 0x10, RZ ;  /* 0x00000010aa087819 */ /* 0x004fe400000006ff */
[----:B------:R-:W2:Y:S01]  /*2bc0*/  LDL R170, [R1+0x48] ;  /* 0x0000480001aa7983 */ /* 0x000ea20000100800 */
[----:B---3--:R-:W-:-:S03]  /*2bd0*/  SHF.L.U32 R15, R176, 0x10, RZ ;  /* 0x00000010b00f7819 */ /* 0x008fc600000006ff */
[----:B------:R-:W3:Y:S01]  /*2be0*/  LDL R176, [R1+0xd8] ;  /* 0x0000d80001b07983 */ /* 0x000ee20000100800 */
[----:B----4-:R-:W-:Y:S01]  /*2bf0*/  FADD.FTZ R7, -R195, R164 ;  /* 0x000000a4c3077221 */ /* 0x010fe20000010100 */
[----:B------:R-:W-:Y:S02]  /*2c00*/  SHF.L.U32 R25, R186, 0x10, RZ ;  /* 0x00000010ba197819 */ /* 0x000fe400000006ff */
[----:B------:R-:W4:Y:S01]  /*2c10*/  LDL R164, [R1+0xdc] ;  /* 0x0000dc0001a47983 */ /* 0x000f220000100800 */
[----:B-----5:R-:W-:Y:S01]  /*2c20*/  FMUL.FTZ R7, R5, R7 ;  /* 0x0000000705077220 */ /* 0x020fe20000410000 */
[----:B------:R-:W-:-:S05]  /*2c30*/  SHF.L.U32 R9, R152, 0x10, RZ ;  /* 0x0000001098097819 */ /* 0x000fca00000006ff */
[-C--:B------:R-:W-:Y:S01]  /*2c40*/  FMUL.FTZ R8, R8, R9.reuse ;  /* 0x0000000908087220 */ /* 0x080fe20000410000 */
[--C-:B------:R-:W-:Y:S01]  /*2c50*/  FADD.FTZ R52, R52, R9.reuse ;  /* 0x0000000934347221 */ /* 0x100fe20000010000 */
[----:B------:R-:W-:Y:S01]  /*2c60*/  FFMA.FTZ R84, R7, R9, R84 ;  /* 0x0000000907547223 */ /* 0x000fe20000010054 */
[----:B------:R-:W-:Y:S02]  /*2c70*/  SHF.L.U32 R10, R156, 0x10, RZ ;  /* 0x000000109c0a7819 */ /* 0x000fe400000006ff */
[----:B------:R-:W-:Y:S02]  /*2c80*/  PRMT R9, R152, 0x7632, R9 ;  /* 0x0000763298097816 */ /* 0x000fe40000000009 */
[----:B------:R-:W-:Y:S01]  /*2c90*/  PRMT R16, R156, 0x7632, R16 ;  /* 0x000076329c107816 */ /* 0x000fe20000000010 */
[-C--:B------:R-:W-:Y:S01]  /*2ca0*/  FFMA.FTZ R8, R15, R10.reuse, R8 ;  /* 0x0000000a0f087223 */ /* 0x080fe20000010008 */
[----:B------:R-:W2:Y:S01]  /*2cb0*/  LDL R156, [R1+0xcc] ;  /* 0x0000cc00019c7983 */ /* 0x000ea20000100800 */
[----:B------:R-:W-:Y:S01]  /*2cc0*/  SHF.L.U32 R15, R9, 0x10, RZ ;  /* 0x00000010090f7819 */ /* 0x000fe200000006ff */
[----:B------:R-:W-:Y:S01]  /*2cd0*/  FADD.FTZ R204, R204, R10 ;  /* 0x0000000acccc7221 */ /* 0x000fe20000010000 */
[----:B------:R-:W-:Y:S01]  /*2ce0*/  FFMA.FTZ R240, R7, R10, R240 ;  /* 0x0000000a07f07223 */ /* 0x000fe200000100f0 */
[----:B------:R-:W-:Y:S01]  /*2cf0*/  SHF.L.U32 R9, R175, 0x10, RZ ;  /* 0x00000010af097819 */ /* 0x000fe200000006ff */
[----:B------:R-:W-:Y:S01]  /*2d00*/  FADD.FTZ R10, -R195, R165 ;  /* 0x000000a5c30a7221 */ /* 0x000fe20000010100 */
[----:B------:R-:W-:Y:S01]  /*2d10*/  SHF.L.U32 R16, R16, 0x10, RZ ;  /* 0x0000001010107819 */ /* 0x000fe200000006ff */
[----:B------:R-:W-:Y:S01]  /*2d20*/  FADD.FTZ R53, R53, R15 ;  /* 0x0000000f35357221 */ /* 0x000fe20000010000 */
[----:B------:R-:W-:Y:S01]  /*2d30*/  SHF.L.U32 R152, R200, 0x10, RZ ;  /* 0x00000010c8987819 */ /* 0x000fe200000006ff */
[-C--:B------:R-:W-:Y:S01]  /*2d40*/  FMUL.FTZ R9, R9, R15.reuse ;  /* 0x0000000f09097220 */ /* 0x080fe20000410000 */
[----:B------:R-:W-:Y:S01]  /*2d50*/  FMUL.FTZ R10, R5, R10 ;  /* 0x0000000a050a7220 */ /* 0x000fe20000410000 */
[----:B------:R-:W-:Y:S01]  /*2d60*/  FADD.FTZ R205, R205, R16 ;  /* 0x00000010cdcd7221 */ /* 0x000fe20000010000 */
[----:B------:R-:W-:Y:S01]  /*2d70*/  SHF.L.U32 R26, R157, 0x10, RZ ;  /* 0x000000109d1a7819 */ /* 0x000fe200000006ff */
[-C--:B------:R-:W-:Y:S01]  /*2d80*/  FFMA.FTZ R9, R25, R16.reuse, R9 ;  /* 0x0000001019097223 */ /* 0x080fe20000010009 */
[C---:B------:R-:W-:Y:S01]  /*2d90*/  FFMA.FTZ R241, R10.reuse, R16, R241 ;  /* 0x000000100af17223 */ /* 0x040fe200000100f1 */
[----:B------:R-:W-:Y:S01]  /*2da0*/  FADD.FTZ R16, -R195, R166 ;  /* 0x000000a6c3107221 */ /* 0x000fe20000010100 */
[----:B------:R-:W-:Y:S01]  /*2db0*/  FFMA.FTZ R85, R10, R15, R85 ;  /* 0x0000000f0a557223 */ /* 0x000fe20000010055 */
[----:B------:R-:W-:Y:S01]  /*2dc0*/  SHF.L.U32 R15, R185, 0x10, RZ ;  /* 0x00000010b90f7819 */ /* 0x000fe200000006ff */
[----:B------:R-:W4:Y:S01]  /*2dd0*/  LDL R175, [R1+0xd4] ;  /* 0x0000d40001af7983 */ /* 0x000f220000100800 */
[----:B------:R-:W-:Y:S01]  /*2de0*/  SHF.L.U32 R25, R153, 0x10, RZ ;  /* 0x0000001099197819 */ /* 0x000fe200000006ff */
[----:B------:R-:W-:-:S02]  /*2df0*/  FMUL.FTZ R16, R5, R16 ;  /* 0x0000001005107220 */ /* 0x000fc40000410000 */
[----:B------:R-:W4:Y:S02]  /*2e00*/  LDL R166, [R1+0x5c] ;  /* 0x00005c0001a67983 */ /* 0x000f240000100800 */
[-C--:B------:R-:W-:Y:S01]  /*2e10*/  FMUL.FTZ R15, R15, R25.reuse ;  /* 0x000000190f0f7220 */ /* 0x080fe20000410000 */
[--C-:B------:R-:W-:Y:S01]  /*2e20*/  FADD.FTZ R54, R54, R25.reuse ;  /* 0x0000001936367221 */ /* 0x100fe20000010000 */
[----:B------:R-:W-:Y:S01]  /*2e30*/  FFMA.FTZ R86, R16, R25, R86 ;  /* 0x0000001910567223 */ /* 0x000fe20000010056 */
[----:B------:R-:W-:Y:S01]  /*2e40*/  PRMT R25, R153, 0x7632, R25 ;  /* 0x0000763299197816 */ /* 0x000fe20000000019 */
[----:B------:R-:W-:Y:S01]  /*2e50*/  FFMA.FTZ R15, R152, R26, R15 ;  /* 0x0000001a980f7223 */ /* 0x000fe2000001000f */
[----:B------:R-:W4:Y:S02]  /*2e60*/  LDL R165, [R1+0xe0] ;  /* 0x0000e00001a57983 */ /* 0x000f240000100800 */
[----:B------:R-:W-:Y:S01]  /*2e70*/  SHF.L.U32 R152, R25, 0x10, RZ ;  /* 0x0000001019987819 */ /* 0x000fe200000006ff */
[----:B------:R-:W-:-:S02]  /*2e80*/  FADD.FTZ R25, -R195, R167 ;  /* 0x000000a7c3197221 */ /* 0x000fc40000010100 */
[----:B------:R-:W4:Y:S01]  /*2e90*/  LDL R167, [R1+0x4c] ;  /* 0x00004c0001a77983 */ /* 0x000f220000100800 */
[----:B------:R-:W-:Y:S01]  /*2ea0*/  FADD.FTZ R206, R206, R26 ;  /* 0x0000001acece7221 */ /* 0x000fe20000010000 */
[----:B------:R-:W-:Y:S01]  /*2eb0*/  FFMA.FTZ R242, R16, R26, R242 ;  /* 0x0000001a10f27223 */ /* 0x000fe200000100f2 */
[----:B------:R-:W-:Y:S02]  /*2ec0*/  PRMT R153, R157, 0x7632, R153 ;  /* 0x000076329d997816 */ /* 0x000fe40000000099 */
[----:B------:R-:W-:Y:S01]  /*2ed0*/  SHF.L.U32 R26, R201, 0x10, RZ ;  /* 0x00000010c91a7819 */ /* 0x000fe200000006ff */
[----:B------:R-:W-:Y:S01]  /*2ee0*/  FMUL.FTZ R25, R5, R25 ;  /* 0x0000001905197220 */ /* 0x000fe20000410000 */
[----:B------:R-:W-:-:S03]  /*2ef0*/  SHF.L.U32 R153, R153, 0x10, RZ ;  /* 0x0000001099997819 */ /* 0x000fc600000006ff */
[-C--:B------:R-:W-:Y:S01]  /*2f00*/  FMUL.FTZ R26, R26, R152.reuse ;  /* 0x000000981a1a7220 */ /* 0x080fe20000410000 */
[----:B------:R-:W-:Y:S01]  /*2f10*/  FADD.FTZ R55, R55, R152 ;  /* 0x0000009837377221 */ /* 0x000fe20000010000 */
[----:B------:R-:W-:Y:S01]  /*2f20*/  FADD.FTZ R207, R207, R153 ;  /* 0x00000099cfcf7221 */ /* 0x000fe20000010000 */
[C---:B------:R-:W-:Y:S01]  /*2f30*/  FFMA.FTZ R243, R25.reuse, R153, R243 ;  /* 0x0000009919f37223 */ /* 0x040fe200000100f3 */
[----:B------:R-:W-:Y:S01]  /*2f40*/  FFMA.FTZ R87, R25, R152, R87 ;  /* 0x0000009819577223 */ /* 0x000fe20000010057 */
[----:B------:R-:W-:Y:S01]  /*2f50*/  FADD.FTZ R160, -R195, R160 ;  /* 0x000000a0c3a07221 */ /* 0x000fe20000010100 */
[----:B------:R-:W-:Y:S02]  /*2f60*/  SHF.L.U32 R152, R154, 0x10, RZ ;  /* 0x000000109a987819 */ /* 0x000fe400000006ff */
[----:B------:R-:W-:Y:S01]  /*2f70*/  SHF.L.U32 R157, R169, 0x10, RZ ;  /* 0x00000010a99d7819 */ /* 0x000fe200000006ff */
[----:B------:R-:W-:Y:S02]  /*2f80*/  FMUL.FTZ R169, R5, R160 ;  /* 0x000000a005a97220 */ /* 0x000fe40000410000 */
[----:B------:R-:W-:-:S02]  /*2f90*/  FADD.FTZ R48, R48, R152 ;  /* 0x0000009830307221 */ /* 0x000fc40000010000 */
[----:B------:R-:W-:Y:S01]  /*2fa0*/  FFMA.FTZ R80, R169, R152, R80 ;  /* 0x00000098a9507223 */ /* 0x000fe20000010050 */
[----:B------:R-:W-:Y:S02]  /*2fb0*/  IADD3 R218, PT, PT, R218, 0x20, RZ ;  /* 0x00000020dada7810 */ /* 0x000fe40007ffe0ff */
[----:B--2---:R-:W-:-:S05]  /*2fc0*/  SHF.L.U32 R156, R156, 0x10, RZ ;  /* 0x000000109c9c7819 */ /* 0x004fca00000006ff */
[----:B------:R-:W-:Y:S01]  /*2fd0*/  FFMA.FTZ R26, R156, R153, R26 ;  /* 0x000000999c1a7223 */ /* 0x000fe2000001001a */
[----:B------:R-:W-:-:S05]  /*2fe0*/  SHF.L.U32 R153, R170, 0x10, RZ ;  /* 0x00000010aa997819 */ /* 0x000fca00000006ff */
[----:B------:R-:W-:Y:S01]  /*2ff0*/  FMUL.FTZ R156, R153, R152 ;  /* 0x00000098999c7220 */ /* 0x000fe20000410000 */
[----:B------:R-:W-:Y:S02]  /*3000*/  SHF.L.U32 R153, R158, 0x10, RZ ;  /* 0x000000109e997819 */ /* 0x000fe400000006ff */
[----:B------:R-:W-:Y:S02]  /*3010*/  PRMT R152, R154, 0x7632, R152 ;  /* 0x000076329a987816 */ /* 0x000fe40000000098 */
[----:B---3--:R-:W-:Y:S01]  /*3020*/  SHF.L.U32 R154, R176, 0x10, RZ ;  /* 0x00000010b09a7819 */ /* 0x008fe200000006ff */
[-C--:B------:R-:W-:Y:S01]  /*3030*/  FFMA.FTZ R170, R157, R153.reuse, R156 ;  /* 0x000000999daa7223 */ /* 0x080fe2000001009c */
[--C-:B------:R-:W-:Y:S01]  /*3040*/  FADD.FTZ R112, R112, R153.reuse ;  /* 0x0000009970707221 */ /* 0x100fe20000010000 */
[----:B------:R-:W-:Y:S01]  /*3050*/  FFMA.FTZ R236, R169, R153, R236 ;  /* 0x00000099a9ec7223 */ /* 0x000fe200000100ec */
[----:B------:R-:W-:Y:S01]  /*3060*/  PRMT R153, R158, 0x7632, R153 ;  /* 0x000076329e997816 */ /* 0x000fe20000000099 */
[----:B------:R-:W-:Y:S01]  /*3070*/  FADD.FTZ R157, -R195, R161 ;  /* 0x000000a1c39d7221 */ /* 0x000fe20000010100 */
[----:B------:R-:W-:-:S02]  /*3080*/  SHF.L.U32 R152, R152, 0x10, RZ ;  /* 0x0000001098987819 */ /* 0x000fc400000006ff */
[----:B------:R-:W-:Y:S01]  /*3090*/  SHF.L.U32 R153, R153, 0x10, RZ ;  /* 0x0000001099997819 */ /* 0x000fe200000006ff */
[----:B------:R-:W-:Y:S01]  /*30a0*/  FMUL.FTZ R176, R5, R157 ;  /* 0x0000009d05b07220 */ /* 0x000fe20000410000 */
[----:B----4-:R-:W-:Y:S01]  /*30b0*/  SHF.L.U32 R156, R175, 0x10, RZ ;  /* 0x00000010af9c7819 */ /* 0x010fe200000006ff */
[-C--:B------:R-:W-:Y:S01]  /*30c0*/  FMUL.FTZ R154, R154, R152.reuse ;  /* 0x000000989a9a7220 */ /* 0x080fe20000410000 */
[----:B------:R-:W-:Y:S01]  /*30d0*/  FADD.FTZ R157, -R195, R162 ;  /* 0x000000a2c39d7221 */ /* 0x000fe20000010100 */
[----:B------:R-:W-:Y:S01]  /*30e0*/  FADD.FTZ R49, R49, R152 ;  /* 0x0000009831317221 */ /* 0x000fe20000010000 */
[----:B------:R-:W-:Y:S01]  /*30f0*/  FFMA.FTZ R81, R176, R152, R81 ;  /* 0x00000098b0517223 */ /* 0x000fe20000010051 */
        /* <DEDUP_REMOVED lines=8> */
[----:B------:R-:W-:Y:S01]  /*3180*/  SHF.L.U32 R153, R159, 0x10, RZ ;  /* 0x000000109f997819 */ /* 0x000fe200000006ff */
[-C--:B------:R-:W-:Y:S01]  /*3190*/  FMUL.FTZ R154, R154, R152.reuse ;  /* 0x000000989a9a7220 */ /* 0x080fe20000410000 */
[----:B------:R-:W-:Y:S01]  /*31a0*/  FFMA.FTZ R82, R186, R152, R82 ;  /* 0x00000098ba527223 */ /* 0x000fe20000010052 */
[----:B------:R-:W-:-:S02]  /*31b0*/  PRMT R152, R155, 0x7632, R152 ;  /* 0x000076329b987816 */ /* 0x000fc40000000098 */
[-C--:B------:R-:W-:Y:S01]  /*31c0*/  FFMA.FTZ R185, R156, R153.reuse, R154 ;  /* 0x000000999cb97223 */ /* 0x080fe2000001009a */
[--C-:B------:R-:W-:Y:S01]  /*31d0*/  FADD.FTZ R114, R114, R153.reuse ;  /* 0x0000009972727221 */ /* 0x100fe20000010000 */
[----:B------:R-:W-:Y:S01]  /*31e0*/  FFMA.FTZ R238, R186, R153, R238 ;  /* 0x00000099baee7223 */ /* 0x000fe200000100ee */
[----:B------:R-:W-:Y:S01]  /*31f0*/  PRMT R153, R159, 0x7632, R153 ;  /* 0x000076329f997816 */ /* 0x000fe20000000099 */
[----:B------:R-:W-:Y:S01]  /*3200*/  FADD.FTZ R156, -R195, R163 ;  /* 0x000000a3c39c7221 */ /* 0x000fe20000010100 */
[----:B------:R-:W-:Y:S02]  /*3210*/  SHF.L.U32 R152, R152, 0x10, RZ ;  /* 0x0000001098987819 */ /* 0x000fe400000006ff */
[----:B------:R-:W-:Y:S01]  /*3220*/  SHF.L.U32 R154, R165, 0x10, RZ ;  /* 0x00000010a59a7819 */ /* 0x000fe200000006ff */
[----:B------:R-:W-:Y:S01]  /*3230*/  FMUL.FTZ R200, R5, R156 ;  /* 0x0000009c05c87220 */ /* 0x000fe20000410000 */
        /* <DEDUP_REMOVED lines=24> */
.L_x_1624:
[----:B------:R-:W-:Y:S05]  /*33c0*/  BSYNC.RECONVERGENT B1 ;  /* 0x0000000000017941 */ /* 0x000fea0003800200 */
.L_x_1623:
        /* <DEDUP_REMOVED lines=16> */
[----:B------:R-:W4:Y:S01]  /*34d0*/  LDG.E.128 R160, desc[UR10][R160.64] ;  /* 0x0000000aa0a07981 */ /* 0x000f22000c1e1d00 */
[----:B------:R-:W-:-:S03]  /*34e0*/  IMAD.WIDE.U32 R164, R218, 0x10, R164 ;  /* 0x00000010daa47825 */ /* 0x000fc600078e00a4 */
[----:B------:R-:W4:Y:S04]  /*34f0*/  LDG.E.128 R156, desc[UR10][R156.64+0x10] ;  /* 0x0000100a9c9c7981 */ /* 0x000f28000c1e1d00 */
[----:B------:R-:W4:Y:S01]  /*3500*/  LDG.E.128 R164, desc[UR10][R164.64] ;  /* 0x0000000aa4a47981 */ /* 0x000f22000c1e1d00 */
[----:B------:R-:W-:-:S04]  /*3510*/  ISETP.NE.U32.AND P0, PT, RZ, UR12, PT ;  /* 0x0000000cff007c0c */ /* 0x000fc8000bf05070 */
[----:B------:R-:W-:-:S13]  /*3520*/  ISETP.NE.AND.EX P0, PT, RZ, UR13, PT, P0 ;  /* 0x0000000dff007c0c */ /* 0x000fda000bf05300 */
[----:B------:R-:W0:Y:S02]  /*3530*/  @P0 LDC.64 R172, c[0x0][0x438] ;  /* 0x00010e00ffac0b82 */ /* 0x000e240000000a00 */
[----:B0-----:R-:W-:-:S05]  /*3540*/  @P0 IMAD.WIDE.U32 R172, R218, 0x20, R172 ;  /* 0x00000020daac0825 */ /* 0x001fca00078e00ac */
[----:B------:R-:W5:Y:S04]  /*3550*/  @P0 LDG.E.128 R132, desc[UR10][R172.64] ;  /* 0x0000000aac840981 */ /* 0x000f68000c1e1d00 */
[----:B------:R3:W5:Y:S02]  /*3560*/  @P0 LDG.E.128 R136, desc[UR10][R172.64+0x10] ;  /* 0x0000100aac880981 */ /* 0x000764000c1e1d00 */
[----:B---3--:R-:W-:Y:S02]  /*3570*/  SHF.L.U32 R172, R184, 0x10, RZ ;  /* 0x00000010b8ac7819 */ /* 0x008fe400000006ff */
[----:B------:R-:W3:Y:S01]  /*3580*/  LDL R184, [R1+0x28] ;  /* 0x0000280001b87983 */ /* 0x000ee20000100800 */
[C---:B--2---:R-:W-:Y:S01]  /*3590*/  FADD.FTZ R31, -R195.reuse, R152 ;  /* 0x00000098c31f7221 */ /* 0x044fe20000010100 */
[----:B------:R-:W-:-:S03]  /*35a0*/  FADD.FTZ R171, -R195, R153 ;  /* 0x00000099c3ab7221 */ /* 0x000fc60000010100 */
[----:B-----5:R-:W-:Y:S01]  /*35b0*/  FMUL.FTZ R31, R5, R31 ;  /* 0x0000001f051f7220 */ /* 0x020fe20000410000 */
[C---:B----4-:R-:W-:Y:S01]  /*35c0*/  FADD.FTZ R153, -R195.reuse, R156 ;  /* 0x0000009cc3997221 */ /* 0x050fe20000010100 */
[----:B------:R-:W-:Y:S01]  /*35d0*/  FADD.FTZ R152, -R195, R157 ;  /* 0x0000009dc3987221 */ /* 0x000fe20000010100 */
[----:B------:R-:W-:Y:S02]  /*35e0*/  SHF.L.U32 R157, R183, 0x10, RZ ;  /* 0x00000010b79d7819 */ /* 0x000fe400000006ff */
[----:B------:R-:W-:Y:S01]  /*35f0*/  SHF.L.U32 R156, R160, 0x10, RZ ;  /* 0x00000010a09c7819 */ /* 0x000fe200000006ff */
[----:B------:R-:W2:Y:S04]  /*3600*/  LDL R183, [R1+0x38] ;  /* 0x0000380001b77983 */ /* 0x000ea80000100800 */
[-C--:B------:R-:W-:Y:S01]  /*3610*/  FMUL.FTZ R168, R157, R156.reuse ;  /* 0x0000009c9da87220 */ /* 0x080fe20000410000 */
[----:B------:R-:W-:Y:S01]  /*3620*/  SHF.L.U32 R157, R164, 0x10, RZ ;  /* 0x00000010a49d7819 */ /* 0x000fe200000006ff */
[----:B------:R-:W-:Y:S01]  /*3630*/  FADD.FTZ R44, R44, R156 ;  /* 0x0000009c2c2c7221 */ /* 0x000fe20000010000 */
[----:B------:R-:W-:Y:S01]  /*3640*/  FFMA.FTZ R76, R31, R156, R76 ;  /* 0x0000009c1f4c7223 */ /* 0x000fe2000001004c */
[----:B------:R-:W-:-:S02]  /*3650*/  PRMT R156, R160, 0x7632, R156 ;  /* 0x00007632a09c7816 */ /* 0x000fc4000000009c */
[-C--:B------:R-:W-:Y:S01]  /*3660*/  FFMA.FTZ R168, R172, R157.reuse, R168 ;  /* 0x0000009daca87223 */ /* 0x080fe200000100a8 */
[--C-:B------:R-:W-:Y:S01]  /*3670*/  FADD.FTZ R108, R108, R157.reuse ;  /* 0x0000009d6c6c7221 */ /* 0x100fe20000010000 */
[----:B------:R-:W-:Y:S01]  /*3680*/  FFMA.FTZ R232, R31, R157, R232 ;  /* 0x0000009d1fe87223 */ /* 0x000fe200000100e8 */
[----:B------:R-:W-:Y:S02]  /*3690*/  PRMT R157, R164, 0x7632, R157 ;  /* 0x00007632a49d7816 */ /* 0x000fe4000000009d */
[----:B------:R-:W-:Y:S02]  /*36a0*/  SHF.L.U32 R156, R156, 0x10, RZ ;  /* 0x000000109c9c7819 */ /* 0x000fe400000006ff */
[----:B------:R-:W-:Y:S02]  /*36b0*/  SHF.L.U32 R160, R194, 0x10, RZ ;  /* 0x00000010c2a07819 */ /* 0x000fe400000006ff */
[----:B------:R-:W4:Y:S01]  /*36c0*/  LDL R194, [R1+0xb8] ;  /* 0x0000b80001c27983 */ /* 0x000f220000100800 */
[----:B------:R-:W-:Y:S01]  /*36d0*/  SHF.L.U32 R157, R157, 0x10, RZ ;  /* 0x000000109d9d7819 */ /* 0x000fe200000006ff */
[----:B------:R-:W-:Y:S01]  /*36e0*/  FMUL.FTZ R171, R5, R171 ;  /* 0x000000ab05ab7220 */ /* 0x000fe20000410000 */
[----:B------:R-:W-:Y:S01]  /*36f0*/  SHF.L.U32 R164, R193, 0x10, RZ ;  /* 0x00000010c1a47819 */ /* 0x000fe200000006ff */
[-C--:B------:R-:W-:Y:S01]  /*3700*/  FMUL.FTZ R160, R160, R156.reuse ;  /* 0x0000009ca0a07220 */ /* 0x080fe20000410000 */
[----:B------:R-:W4:Y:S01]  /*3710*/  LDL R193, [R1+0xb4] ;  /* 0x0000b40001c17983 */ /* 0x000f220000100800 */
[----:B------:R-:W-:Y:S01]  /*3720*/  FADD.FTZ R109, R109, R157 ;  /* 0x0000009d6d6d7221 */ /* 0x000fe20000010000 */
[-C--:B------:R-:W-:Y:S01]  /*3730*/  FFMA.FTZ R233, R171, R157.reuse, R233 ;  /* 0x0000009dabe97223 */ /* 0x080fe200000100e9 */
[----:B------:R-:W-:Y:S01]  /*3740*/  FFMA.FTZ R172, R164, R157, R160 ;  /* 0x0000009da4ac7223 */ /* 0x000fe200000100a0 */
[----:B------:R-:W-:Y:S01]  /*3750*/  FADD.FTZ R45, R45, R156 ;  /* 0x0000009c2d2d7221 */ /* 0x000fe20000010000 */
[----:B------:R-:W-:Y:S01]  /*3760*/  FFMA.FTZ R77, R171, R156, R77 ;  /* 0x0000009cab4d7223 */ /* 0x000fe2000001004d */
[----:B------:R-:W-:-:S02]  /*3770*/  SHF.L.U32 R157, R192, 0x10, RZ ;  /* 0x00000010c09d7819 */ /* 0x000fc400000006ff */
[----:B------:R-:W-:Y:S01]  /*3780*/  SHF.L.U32 R156, R161, 0x10, RZ ;  /* 0x00000010a19c7819 */ /* 0x000fe200000006ff */
[----:B------:R-:W-:Y:S01]  /*3790*/  FADD.FTZ R154, -R195, R154 ;  /* 0x0000009ac39a7221 */ /* 0x000fe20000010100 */
[----:B------:R-:W4:Y:S01]  /*37a0*/  LDL R192, [R1+0x2c] ;  /* 0x00002c0001c07983 */ /* 0x000f220000100800 */
[----:B------:R-:W-:Y:S02]  /*37b0*/  SHF.L.U32 R164, R191, 0x10, RZ ;  /* 0x00000010bfa47819 */ /* 0x000fe400000006ff */
[----:B------:R-:W-:Y:S01]  /*37c0*/  FMUL.FTZ R160, R157, R156 ;  /* 0x0000009c9da07220 */ /* 0x000fe20000410000 */
[----:B------:R-:W-:Y:S01]  /*37d0*/  SHF.L.U32 R157, R165, 0x10, RZ ;  /* 0x00000010a59d7819 */ /* 0x000fe200000006ff */
[----:B------:R-:W-:Y:S01]  /*37e0*/  FMUL.FTZ R173, R5, R154 ;  /* 0x0000009a05ad7220 */ /* 0x000fe20000410000 */
[----:B------:R-:W4:Y:S03]  /*37f0*/  LDL R191, [R1+0x3c] ;  /* 0x00003c0001bf7983 */ /* 0x000f260000100800 */
[-C--:B------:R-:W-:Y:S01]  /*3800*/  FFMA.FTZ R174, R164, R157.reuse, R160 ;  /* 0x0000009da4ae7223 */ /* 0x080fe200000100a0 */
[--C-:B------:R-:W-:Y:S01]  /*3810*/  FADD.FTZ R110, R110, R157.reuse ;  /* 0x0000009d6e6e7221 */ /* 0x100fe20000010000 */
[----:B------:R-:W-:Y:S01]  /*3820*/  FFMA.FTZ R234, R173, R157, R234 ;  /* 0x0000009dadea7223 */ /* 0x000fe200000100ea */
[----:B------:R-:W-:Y:S01]  /*3830*/  PRMT R157, R165, 0x7632, R157 ;  /* 0x00007632a59d7816 */ /* 0x000fe2000000009d */
[----:B------:R-:W4:Y:S04]  /*3840*/  LDL R164, [R1+0xbc] ;  /* 0x0000bc0001a47983 */ /* 0x000f280000100800 */
[----:B------:R-:W4:Y:S01]  /*3850*/  LDL R165, [R1+0xc0] ;  /* 0x0000c00001a57983 */ /* 0x000f220000100800 */
[----:B------:R-:W-:Y:S01]  /*3860*/  PRMT R154, R161, 0x7632, R154 ;  /* 0x00007632a19a7816 */ /* 0x000fe2000000009a */
[----:B------:R-:W-:Y:S01]  /*3870*/  FADD.FTZ R155, -R195, R155 ;  /* 0x0000009bc39b7221 */ /* 0x000fe20000010100 */
[----:B------:R-:W-:-:S02]  /*3880*/  SHF.L.U32 R160, R202, 0x10, RZ ;  /* 0x00000010caa07819 */ /* 0x000fc400000006ff */
[----:B------:R-:W-:Y:S01]  /*3890*/  SHF.L.U32 R154, R154, 0x10, RZ ;  /* 0x000000109a9a7819 */ /* 0x000fe200000006ff */
[----:B------:R-:W-:Y:S01]  /*38a0*/  FMUL.FTZ R181, R5, R155 ;  /* 0x0000009b05b57220 */ /* 0x000fe20000410000 */
[----:B------:R-:W-:Y:S02]  /*38b0*/  SHF.L.U32 R157, R157, 0x10, RZ ;  /* 0x000000109d9d7819 */ /* 0x000fe400000006ff */
[----:B------:R-:W-:Y:S01]  /*38c0*/  SHF.L.U32 R161, R203, 0x10, RZ ;  /* 0x00000010cba17819 */ /* 0x000fe200000006ff */
[-C--:B------:R-:W-:Y:S01]  /*38d0*/  FMUL.FTZ R160, R160, R154.reuse ;  /* 0x0000009aa0a07220 */ /* 0x080fe20000410000 */
[----:B------:R-:W-:Y:S01]  /*38e0*/  FADD.FTZ R47, R47, R154 ;  /* 0x0000009a2f2f7221 */ /* 0x000fe20000010000 */
[----:B------:R-:W-:Y:S01]  /*38f0*/  FFMA.FTZ R79, R181, R154, R79 ;  /* 0x0000009ab54f7223 */ /* 0x000fe2000001004f */
[----:B------:R-:W-:Y:S01]  /*3900*/  SHF.L.U32 R154, R162, 0x10, RZ ;  /* 0x00000010a29a7819 */ /* 0x000fe200000006ff */
[----:B------:R-:W-:Y:S01]  /*3910*/  FADD.FTZ R46, R46, R156 ;  /* 0x0000009c2e2e7221 */ /* 0x000fe20000010000 */
[----:B------:R-:W-:Y:S01]  /*3920*/  FFMA.FTZ R78, R173, R156, R78 ;  /* 0x0000009cad4e7223 */ /* 0x000fe2000001004e */
[-C--:B------:R-:W-:Y:S01]  /*3930*/  FFMA.FTZ R182, R161, R157.reuse, R160 ;  /* 0x0000009da1b67223 */ /* 0x080fe200000100a0 */
[----:B------:R-:W-:Y:S01]  /*3940*/  FADD.FTZ R111, R111, R157 ;  /* 0x0000009d6f6f7221 */ /* 0x000fe20000010000 */
[----:B------:R-:W-:Y:S01]  /*3950*/  FFMA.FTZ R235, R181, R157, R235 ;  /* 0x0000009db5eb7223 */ /* 0x000fe200000100eb */
[----:B------:R-:W-:Y:S01]  /*3960*/  FADD.FTZ R40, R40, R154 ;  /* 0x0000009a28287221 */ /* 0x000fe20000010000 */
[C---:B------:R-:W-:Y:S01]  /*3970*/  FADD.FTZ R158, -R195.reuse, R158 ;  /* 0x0000009ec39e7221 */ /* 0x040fe20000010100 */
[----:B------:R-:W-:-:S04]  /*3980*/  FADD.FTZ R159, -R195, R159 ;  /* 0x0000009fc39f7221 */ /* 0x000fc80000010100 */
[----:B------:R-:W-:Y:S01]  /*3990*/  FMUL.FTZ R202, R5, R159 ;  /* 0x0000009f05ca7220 */ /* 0x000fe20000410000 */
[----:B---3--:R-:W-:-:S05]  /*39a0*/  SHF.L.U32 R155, R184, 0x10, RZ ;  /* 0x00000010b89b7819 */ /* 0x008fca00000006ff */
[----:B------:R-:W-:Y:S01]  /*39b0*/  FMUL.FTZ R156, R155, R154 ;  /* 0x0000009a9b9c7220 */ /* 0x000fe20000410000 */
[----:B------:R-:W-:-:S05]  /*39c0*/  SHF.L.U32 R155, R166, 0x10, RZ ;  /* 0x00000010a69b7819 */ /* 0x000fca00000006ff */
[----:B------:R-:W-:Y:S01]  /*39d0*/  FADD.FTZ R104, R104, R155 ;  /* 0x0000009b68687221 */ /* 0x000fe20000010000 */
[----:B--2---:R-:W-:Y:S01]  /*39e0*/  SHF.L.U32 R157, R183, 0x10, RZ ;  /* 0x00000010b79d7819 */ /* 0x004fe200000006ff */
[----:B------:R-:W-:Y:S01]  /*39f0*/  FMUL.FTZ R183, R5, R153 ;  /* 0x0000009905b77220 */ /* 0x000fe20000410000 */
[----:B------:R-:W-:-:S03]  /*3a00*/  PRMT R153, R162, 0x7632, R153 ;  /* 0x00007632a2997816 */ /* 0x000fc60000000099 */
[-C--:B------:R-:W-:Y:S01]  /*3a10*/  FFMA.FTZ R184, R157, R155.reuse, R156 ;  /* 0x0000009b9db87223 */ /* 0x080fe2000001009c */
[C---:B------:R-:W-:Y:S01]  /*3a20*/  FFMA.FTZ R228, R183.reuse, R155, R228 ;  /* 0x0000009bb7e47223 */ /* 0x040fe200000100e4 */
[----:B------:R-:W-:Y:S01]  /*3a30*/  FFMA.FTZ R72, R183, R154, R72 ;  /* 0x0000009ab7487223 */ /* 0x000fe20000010048 */
[----:B------:R-:W-:Y:S02]  /*3a40*/  PRMT R154, R166, 0x7632, R154 ;  /* 0x00007632a69a7816 */ /* 0x000fe4000000009a */
[----:B------:R-:W-:Y:S02]  /*3a50*/  SHF.L.U32 R153, R153, 0x10, RZ ;  /* 0x0000001099997819 */ /* 0x000fe400000006ff */
[----:B------:R-:W-:Y:S02]  /*3a60*/  SHF.L.U32 R154, R154, 0x10, RZ ;  /* 0x000000109a9a7819 */ /* 0x000fe400000006ff */
[----:B----4-:R-:W-:Y:S01]  /*3a70*/  SHF.L.U32 R155, R194, 0x10, RZ ;  /* 0x00000010c29b7819 */ /* 0x010fe200000006ff */
[----:B------:R-:W-:Y:S01]  /*3a80*/  FMUL.FTZ R194, R5, R152 ;  /* 0x0000009805c27220 */ /* 0x000fe20000410000 */
[----:B------:R-:W-:-:S03]  /*3a90*/  SHF.L.U32 R156, R193, 0x10, RZ ;  /* 0x00000010c19c7819 */ /* 0x000fc600000006ff */
[-C--:B------:R-:W-:Y:S01]  /*3aa0*/  FMUL.FTZ R155, R155, R153.reuse ;  /* 0x000000999b9b7220 */ /* 0x080fe20000410000 */
[----:B------:R-:W-:Y:S01]  /*3ab0*/  FADD.FTZ R105, R105, R154 ;  /* 0x0000009a69697221 */ /* 0x000fe20000010000 */
[-C--:B------:R-:W-:Y:S01]  /*3ac0*/  FFMA.FTZ R229, R194, R154.reuse, R229 ;  /* 0x0000009ac2e57223 */ /* 0x080fe200000100e5 */
[----:B------:R-:W-:Y:S01]  /*3ad0*/  SHF.L.U32 R152, R163, 0x10, RZ ;  /* 0x00000010a3987819 */ /* 0x000fe200000006ff */
[----:B------:R-:W-:Y:S01]  /*3ae0*/  FFMA.FTZ R193, R156, R154, R155 ;  /* 0x0000009a9cc17223 */ /* 0x000fe2000001009b */
[----:B------:R-:W-:Y:S01]  /*3af0*/  FADD.FTZ R41, R41, R153 ;  /* 0x0000009929297221 */ /* 0x000fe20000010000 */
[----:B------:R-:W-:Y:S01]  /*3b00*/  FFMA.FTZ R73, R194, R153, R73 ;  /* 0x00000099c2497223 */ /* 0x000fe20000010049 */
[----:B------:R-:W-:Y:S01]  /*3b10*/  SHF.L.U32 R154, R192, 0x10, RZ ;  /* 0x00000010c09a7819 */ /* 0x000fe200000006ff */
[----:B------:R-:W-:Y:S01]  /*3b20*/  FMUL.FTZ R192, R5, R158 ;  /* 0x0000009e05c07220 */ /* 0x000fe20000410000 */
[----:B------:R-:W-:Y:S01]  /*3b30*/  SHF.L.U32 R153, R167, 0x10, RZ ;  /* 0x00000010a7997819 */ /* 0x000fe200000006ff */
[----:B------:R-:W-:-:S02]  /*3b40*/  FADD.FTZ R42, R42, R152 ;  /* 0x000000982a2a7221 */ /* 0x000fc40000010000 */
[-C--:B------:R-:W-:Y:S01]  /*3b50*/  FMUL.FTZ R154, R154, R152.reuse ;  /* 0x000000989a9a7220 */ /* 0x080fe20000410000 */
[----:B------:R-:W-:Y:S01]  /*3b60*/  SHF.L.U32 R155, R191, 0x10, RZ ;  /* 0x00000010bf9b7819 */ /* 0x000fe200000006ff */
[----:B------:R-:W-:Y:S01]  /*3b70*/  FFMA.FTZ R74, R192, R152, R74 ;  /* 0x00000098c04a7223 */ /* 0x000fe2000001004a */
[----:B------:R-:W-:Y:S01]  /*3b80*/  PRMT R152, R163, 0x7632, R152 ;  /* 0x00007632a3987816 */ /* 0x000fe20000000098 */
[--C-:B------:R-:W-:Y:S01]  /*3b90*/  FADD.FTZ R106, R106, R153.reuse ;  /* 0x000000996a6a7221 */ /* 0x100fe20000010000 */
[-C--:B------:R-:W-:Y:S01]  /*3ba0*/  FFMA.FTZ R230, R192, R153.reuse, R230 ;  /* 0x00000099c0e67223 */ /* 0x080fe200000100e6 */
[----:B------:R-:W-:Y:S01]  /*3bb0*/  FFMA.FTZ R191, R155, R153, R154 ;  /* 0x000000999bbf7223 */ /* 0x000fe2000001009a */
[----:B------:R-:W-:Y:S02]  /*3bc0*/  PRMT R153, R167, 0x7632, R153 ;  /* 0x00007632a7997816 */ /* 0x000fe40000000099 */
[----:B------:R-:W-:Y:S02]  /*3bd0*/  SHF.L.U32 R152, R152, 0x10, RZ ;  /* 0x0000001098987819 */ /* 0x000fe400000006ff */
[----:B------:R-:W-:-:S02]  /*3be0*/  SHF.L.U32 R154, R165, 0x10, RZ ;  /* 0x00000010a59a7819 */ /* 0x000fc400000006ff */
        /* <DEDUP_REMOVED lines=24> */
.L_x_1626:
[----:B------:R-:W-:Y:S05]  /*3d70*/  BSYNC.RECONVERGENT B1 ;  /* 0x0000000000017941 */ /* 0x000fea0003800200 */
.L_x_1625:
        /* <DEDUP_REMOVED lines=23> */
.L_x_1694:
        /* <DEDUP_REMOVED lines=47> */
.L_x_1632:
        /* <DEDUP_REMOVED lines=33> */
.L_x_1631:
        /* <DEDUP_REMOVED lines=8> */
[-CC-:B------:R-:W-:Y:S01]  /*4470*/  FFMA.FTZ R145, R22, R157.reuse, R159.reuse ;  /* 0x0000009d16917223 */ /* 0x180fe2000001009f */
[----:B------:R-:W-:Y:S01]  /*4480*/  FADD.FTZ R149, R13, -R144 ;  /* 0x800000900d957221 */ /* 0x000fe20000010000 */
[----:B------:R-:W-:Y:S01]  /*4490*/  FADD.FTZ R150, R19, -R146 ;  /* 0x8000009213967221 */ /* 0x000fe20000010000 */
[-C--:B------:R-:W-:Y:S01]  /*44a0*/  FFMA.FTZ R144, R30, R157.reuse, R159 ;  /* 0x0000009d1e907223 */ /* 0x080fe2000001009f */
[----:B------:R-:W-:Y:S01]  /*44b0*/  FADD.FTZ R151, R21, -R145 ;  /* 0x8000009115977221 */ /* 0x000fe20000010000 */
        /* <DEDUP_REMOVED lines=19> */
.L_x_1634:
[-CC-:B------:R-:W-:Y:S01]  /*45f0*/  FFMA.FTZ R141, R0, R157.reuse, R159.reuse ;  /* 0x0000009d008d7223 */ /* 0x180fe2000001009f */
[-CC-:B------:R-:W-:Y:S01]  /*4600*/  FFMA.FTZ R143, R20, R157.reuse, R159.reuse ;  /* 0x0000009d148f7223 */ /* 0x180fe2000001009f */
[-CC-:B------:R-:W-:Y:S01]  /*4610*/  FFMA.FTZ R142, R30, R157.reuse, R159.reuse ;  /* 0x0000009d1e8e7223 */ /* 0x180fe2000001009f */
        /* <DEDUP_REMOVED lines=30> */
.L_x_1630:
        /* <DEDUP_REMOVED lines=16> */
[C---:B-----5:R-:W-:Y:S01]  /*4900*/  FFMA.FTZ R152, R5.reuse, R152, R36 ;  /* 0x0000009805987223 */ /* 0x060fe20000010024 */
[C---:B------:R-:W-:Y:S01]  /*4910*/  FFMA.FTZ R153, R5.reuse, R153, R37 ;  /* 0x0000009905997223 */ /* 0x040fe20000010025 */
[C---:B------:R-:W-:Y:S01]  /*4920*/  FFMA.FTZ R154, R5.reuse, R154, R38 ;  /* 0x0000009a059a7223 */ /* 0x040fe20000010026 */
[----:B------:R-:W-:Y:S01]  /*4930*/  FFMA.FTZ R155, R5, R155, R32 ;  /* 0x0000009b059b7223 */ /* 0x000fe20000010020 */
[----:B------:R-:W-:-:S02]  /*4940*/  FFMA.FTZ R156, R190, R157, R159 ;  /* 0x0000009dbe9c7223 */ /* 0x000fc4000001009f */
[----:B------:R-:W-:Y:S01]  /*4950*/  F2FP.BF16.F32.PACK_AB R152, R153, R152 ;  /* 0x000000989998723e */ /* 0x000fe200000010ff */
[----:B------:R-:W-:Y:S01]  /*4960*/  FFMA.FTZ R153, R22, R157, R159 ;  /* 0x0000009d16997223 */ /* 0x000fe2000001009f */
[----:B------:R-:W-:-:S03]  /*4970*/  FADD.FTZ R156, R189, -R156 ;  /* 0x8000009cbd9c7221 */ /* 0x000fc60000010000 */
[----:B------:R-:W-:Y:S01]  /*4980*/  FADD.FTZ R153, R21, -R153 ;  /* 0x8000009915997221 */ /* 0x000fe20000010000 */
[----:B------:R-:W-:-:S03]  /*4990*/  FFMA.FTZ R156, R5, R156, R34 ;  /* 0x0000009c059c7223 */ /* 0x000fc60000010022 */
[----:B------:R-:W-:-:S05]  /*49a0*/  FFMA.FTZ R153, R5, R153, R39 ;  /* 0x0000009905997223 */ /* 0x000fca0000010027 */
[----:B------:R-:W-:Y:S01]  /*49b0*/  F2FP.BF16.F32.PACK_AB R153, R153, R154 ;  /* 0x0000009a9999723e */ /* 0x000fe200000010ff */
[----:B------:R-:W-:-:S04]  /*49c0*/  FFMA.FTZ R154, R180, R157, R159 ;  /* 0x0000009db49a7223 */ /* 0x000fc8000001009f */
[----:B------:R-:W-:-:S04]  /*49d0*/  FADD.FTZ R154, R179, -R154 ;  /* 0x8000009ab39a7221 */ /* 0x000fc80000010000 */
[----:B------:R-:W-:-:S05]  /*49e0*/  FFMA.FTZ R154, R5, R154, R33 ;  /* 0x0000009a059a7223 */ /* 0x000fca0000010021 */
[----:B------:R-:W-:Y:S01]  /*49f0*/  F2FP.BF16.F32.PACK_AB R154, R154, R155 ;  /* 0x0000009b9a9a723e */ /* 0x000fe200000010ff */
[----:B------:R-:W-:-:S04]  /*4a00*/  FFMA.FTZ R155, R196, R157, R159 ;  /* 0x0000009dc49b7223 */ /* 0x000fc8000001009f */
[----:B------:R-:W-:-:S04]  /*4a10*/  FADD.FTZ R155, R197, -R155 ;  /* 0x8000009bc59b7221 */ /* 0x000fc80000010000 */
[----:B------:R-:W-:-:S05]  /*4a20*/  FFMA.FTZ R155, R5, R155, R35 ;  /* 0x0000009b059b7223 */ /* 0x000fca0000010023 */
[----:B------:R-:W-:Y:S01]  /*4a30*/  F2FP.BF16.F32.PACK_AB R155, R155, R156 ;  /* 0x0000009c9b9b723e */ /* 0x000fe200000010ff */
[----:B------:R-:W-:Y:S06]  /*4a40*/  BRA `(.L_x_1633) ;  /* 0x0000000400847947 */ /* 0x000fec0003800000 */
.L_x_1636:
        /* <DEDUP_REMOVED lines=11> */
[----:B------:R-:W-:-:S03]  /*4b00*/  FFMA.FTZ R143, R5, R143, R33 ;  /* 0x0000008f058f7223 */ /* 0x000fc60000010021 */
[----:B------:R-:W-:Y:S01]  /*4b10*/  F2FP.BF16.F32.PACK_AB R153, R141, R140 ;  /* 0x0000008c8d99723e */ /* 0x000fe200000010ff */
[-CC-:B------:R-:W-:Y:S01]  /*4b20*/  FFMA.FTZ R140, R190, R157.reuse, R159.reuse ;  /* 0x0000009dbe8c7223 */ /* 0x180fe2000001009f */
[----:B------:R-:W-:Y:S01]  /*4b30*/  FFMA.FTZ R141, R196, R157, R159 ;  /* 0x0000009dc48d7223 */ /* 0x000fe2000001009f */
[----:B------:R-:W-:Y:S02]  /*4b40*/  F2FP.BF16.F32.PACK_AB R154, R143, R142 ;  /* 0x0000008e8f9a723e */ /* 0x000fe400000010ff */
[----:B------:R-:W-:Y:S01]  /*4b50*/  FADD.FTZ R140, R189, -R140 ;  /* 0x8000008cbd8c7221 */ /* 0x000fe20000010000 */
[----:B------:R-:W-:Y:S01]  /*4b60*/  FADD.FTZ R141, R197, -R141 ;  /* 0x8000008dc58d7221 */ /* 0x000fe20000010000 */
[----:B------:R-:W-:Y:S02]  /*4b70*/  MOV R142, R154 ;  /* 0x0000009a008e7202 */ /* 0x000fe40000000f00 */
[C---:B------:R-:W-:Y:S01]  /*4b80*/  FFMA.FTZ R140, R5.reuse, R140, R34 ;  /* 0x0000008c058c7223 */ /* 0x040fe20000010022 */
[----:B------:R-:W-:-:S05]  /*4b90*/  FFMA.FTZ R141, R5, R141, R35 ;  /* 0x0000008d058d7223 */ /* 0x000fca0000010023 */
[----:B------:R-:W-:Y:S01]  /*4ba0*/  F2FP.BF16.F32.PACK_AB R155, R141, R140 ;  /* 0x0000008c8d9b723e */ /* 0x000fe200000010ff */
[-CC-:B------:R-:W-:Y:S01]  /*4bb0*/  FFMA.FTZ R141, R0, R157.reuse, R159.reuse ;  /* 0x0000009d008d7223 */ /* 0x180fe2000001009f */
[----:B------:R-:W-:Y:S02]  /*4bc0*/  FFMA.FTZ R140, R14, R157, R159 ;  /* 0x0000009d0e8c7223 */ /* 0x000fe4000001009f */
[----:B------:R-:W-:Y:S01]  /*4bd0*/  MOV R143, R155 ;  /* 0x0000009b008f7202 */ /* 0x000fe20000000f00 */
[----:B------:R-:W-:Y:S01]  /*4be0*/  FADD.FTZ R141, R3, -R141 ;  /* 0x8000008d038d7221 */ /* 0x000fe20000010000 */
[----:B------:R-:W-:-:S03]  /*4bf0*/  FADD.FTZ R140, R13, -R140 ;  /* 0x8000008c0d8c7221 */ /* 0x000fc60000010000 */
[C---:B------:R-:W-:Y:S01]  /*4c00*/  FFMA.FTZ R141, R5.reuse, R141, R36 ;  /* 0x0000008d058d7223 */ /* 0x040fe20000010024 */
[----:B------:R-:W-:-:S05]  /*4c10*/  FFMA.FTZ R140, R5, R140, R37 ;  /* 0x0000008c058c7223 */ /* 0x000fca0000010025 */
[----:B------:R-:W-:Y:S02]  /*4c20*/  F2FP.BF16.F32.PACK_AB R152, R140, R141 ;  /* 0x0000008d8c98723e */ /* 0x000fe400000010ff */
[----:B------:R-:W-:Y:S02]  /*4c30*/  MOV R141, R153 ;  /* 0x00000099008d7202 */ /* 0x000fe40000000f00 */
[----:B------:R-:W-:Y:S01]  /*4c40*/  MOV R140, R152 ;  /* 0x00000098008c7202 */ /* 0x000fe20000000f00 */
[----:B------:R-:W-:Y:S06]  /*4c50*/  BRA `(.L_x_1633) ;  /* 0x0000000400007947 */ /* 0x000fec0003800000 */
.L_x_1635:
        /* <DEDUP_REMOVED lines=32> */
.L_x_1637:
        /* <DEDUP_REMOVED lines=31> */
[----:B------:R-:W-:-:S07]  /*5050*/  MOV R140, R152 ;  /* 0x00000098008c7202 */ /* 0x000fce0000000f00 */
.L_x_1633:
[----:B------:R-:W-:-:S04]  /*5060*/  ISETP.NE.U32.AND P0, PT, RZ, UR4, PT ;  /* 0x00000004ff007c0c */ /* 0x000fc8000bf05070 */
[----:B------:R-:W-:-:S13]  /*5070*/  ISETP.NE.AND.EX P0, PT, RZ, UR5, PT, P0 ;  /* 0x00000005ff007c0c */ /* 0x000fda000bf05300 */
[----:B------:R-:W0:Y:S02]  /*5080*/  @P0 LDC.64 R160, c[0x0][0x478] ;  /* 0x00011e00ffa00b82 */ /* 0x000e240000000a00 */
[----:B0-----:R-:W-:-:S05]  /*5090*/  @P0 IMAD.WIDE.U32 R160, R2, 0x20, R160 ;  /* 0x0000002002a00825 */ /* 0x001fca00078e00a0 */
[----:B------:R-:W-:Y:S04]  /*50a0*/  @P0 STG.E.128 desc[UR10][R160.64], R148 ;  /* 0x00000094a0000986 */ /* 0x000fe8000c101d0a */
        /* <DEDUP_REMOVED lines=10> */
.L_x_1629:
[----:B------:R-:W-:Y:S05]  /*5150*/  BSYNC.RECONVERGENT B1 ;  /* 0x0000000000017941 */ /* 0x000fea0003800200 */
.L_x_1628:
        /* <DEDUP_REMOVED lines=13> */
[-CC-:B0-----:R-:W-:Y:S01]  /*5230*/  FFMA.FTZ R141, R4, R157.reuse, R159.reuse ;  /* 0x0000009d048d7223 */ /* 0x181fe2000001009f */
        /* <DEDUP_REMOVED lines=32> */
.L_x_1642:
        /* <DEDUP_REMOVED lines=26> */
[----:B0-----:R-:W-:Y:S02]  /*55e0*/  F2FP.BF16.F32.PACK_AB R153, R151, R150 ;  /* 0x000000969799723e */ /* 0x001fe400000010ff */
[----:B------:R-:W-:Y:S01]  /*55f0*/  F2FP.BF16.F32.PACK_AB R152, R149, R148 ;  /* 0x000000949598723e */ /* 0x000fe200000010ff */
[----:B------:R-:W-:Y:S06]  /*5600*/  BRA `(.L_x_1643) ;  /* 0x0000000c00247947 */ /* 0x000fec0003800000 */
.L_x_1641:
[----:B0-----:R-:W0:Y:S02]  /*5610*/  LDC.64 R152, c[0x0][0x470] ;  /* 0x00011c00ff987b82 */ /* 0x001e240000000a00 */
        /* <DEDUP_REMOVED lines=36> */
.L_x_1644:
        /* <DEDUP_REMOVED lines=29> */
.L_x_1640:
        /* <DEDUP_REMOVED lines=41> */
.L_x_1646:
        /* <DEDUP_REMOVED lines=29> */
.L_x_1645:
        /* <DEDUP_REMOVED lines=37> */
.L_x_1647:
        /* <DEDUP_REMOVED lines=28> */
.L_x_1643:
[----:B------:R-:W0:Y:S02]  /*62a0*/  @P0 LDC.64 R160, c[0x0][0x478] ;  /* 0x00011e00ffa00b82 */ /* 0x000e240000000a00 */
[----:B0-----:R-:W-:-:S05]  /*62b0*/  @P0 IMAD.WIDE.U32 R160, R2, 0x20, R160 ;  /* 0x0000002002a00825 */ /* 0x001fca00078e00a0 */
[----:B------:R-:W-:Y:S04]  /*62c0*/  @P0 STG.E.128 desc[UR10][R160.64], R148 ;  /* 0x00000094a0000986 */ /* 0x000fe8000c101d0a */
        /* <DEDUP_REMOVED lines=8> */
.L_x_1639:
[----:B------:R-:W-:Y:S05]  /*6350*/  BSYNC.RECONVERGENT B1 ;  /* 0x0000000000017941 */ /* 0x000fea0003800200 */
.L_x_1638:
        /* <DEDUP_REMOVED lines=13> */
[-CC-:B01----:R-:W-:Y:S01]  /*6430*/  FFMA.FTZ R141, R7, R157.reuse, R159.reuse ;  /* 0x0000009d078d7223 */ /* 0x183fe2000001009f */
        /* <DEDUP_REMOVED lines=32> */
.L_x_1652:
        /* <DEDUP_REMOVED lines=26> */
[----:B01----:R-:W-:Y:S02]  /*67e0*/  F2FP.BF16.F32.PACK_AB R153, R151, R150 ;  /* 0x000000969799723e */ /* 0x003fe400000010ff */
[----:B------:R-:W-:Y:S01]  /*67f0*/  F2FP.BF16.F32.PACK_AB R152, R149, R148 ;  /* 0x000000949598723e */ /* 0x000fe200000010ff */
[----:B------:R-:W-:Y:S06]  /*6800*/  BRA `(.L_x_1653) ;  /* 0x0000000c00247947 */ /* 0x000fec0003800000 */
.L_x_1651:
        /* <DEDUP_REMOVED lines=37> */
.L_x_1654:
        /* <DEDUP_REMOVED lines=29> */
.L_x_1650:
        /* <DEDUP_REMOVED lines=41> */
.L_x_1656:
        /* <DEDUP_REMOVED lines=29> */
.L_x_1655:
        /* <DEDUP_REMOVED lines=37> */
.L_x_1657:
        /* <DEDUP_REMOVED lines=28> */
.L_x_1653:
        /* <DEDUP_REMOVED lines=11> */
.L_x_1649:
[----:B------:R-:W-:Y:S05]  /*7550*/  BSYNC.RECONVERGENT B1 ;  /* 0x0000000000017941 */ /* 0x000fea0003800200 */
.L_x_1648:
        /* <DEDUP_REMOVED lines=14> */
[-CC-:B------:R-:W-:Y:S01]  /*7640*/  FFMA.FTZ R145, R173, R157.reuse, R159.reuse ;  /* 0x0000009dad917223 */ /* 0x180fe2000001009f */
[-CC-:B012---:R-:W-:Y:S01]  /*7650*/  FFMA.FTZ R143, R183, R157.reuse, R159.reuse ;  /* 0x0000009db78f7223 */ /* 0x187fe2000001009f */
        /* <DEDUP_REMOVED lines=30> */
.L_x_1662:
        /* <DEDUP_REMOVED lines=23> */
[----:B------:R-:W-:Y:S01]  /*79b0*/  FFMA.FTZ R145, R5, R145, R137 ;  /* 0x0000009105917223 */ /* 0x000fe20000010089 */
[----:B012---:R-:W-:-:S02]  /*79c0*/  F2FP.BF16.F32.PACK_AB R152, R149, R148 ;  /* 0x000000949598723e */ /* 0x007fc400000010ff */
[----:B------:R-:W-:Y:S02]  /*79d0*/  F2FP.BF16.F32.PACK_AB R153, R151, R150 ;  /* 0x000000969799723e */ /* 0x000fe400000010ff */
[----:B------:R-:W-:Y:S02]  /*79e0*/  F2FP.BF16.F32.PACK_AB R155, R147, R146 ;  /* 0x00000092939b723e */ /* 0x000fe400000010ff */
[----:B------:R-:W-:Y:S01]  /*79f0*/  F2FP.BF16.F32.PACK_AB R154, R145, R144 ;  /* 0x00000090919a723e */ /* 0x000fe200000010ff */
[----:B------:R-:W-:Y:S06]  /*7a00*/  BRA `(.L_x_1663) ;  /* 0x0000000c00247947 */ /* 0x000fec0003800000 */
.L_x_1661:
[----:B012---:R-:W0:Y:S02]  /*7a10*/  LDC.64 R152, c[0x0][0x470] ;  /* 0x00011c00ff987b82 */ /* 0x007e240000000a00 */
[----:B0-----:R-:W-:-:S04]  /*7a20*/  ISETP.NE.U32.AND P1, PT, R152, RZ, PT ;  /* 0x000000ff9800720c */ /* 0x001fc80003f25070 */
[----:B------:R-:W-:-:S13]  /*7a30*/  ISETP.NE.AND.EX P1, PT, R153, RZ, PT, P1 ;  /* 0x000000ff9900720c */ /* 0x000fda0003f25310 */
[----:B------:R-:W-:Y:S05]  /*7a40*/  @!P1 BRA `(.L_x_1664) ;  /* 0x0000000000849947 */ /* 0x000fea0003800000 */
[-CC-:B------:R-:W-:Y:S01]  /*7a50*/  FFMA.FTZ R140, R31, R157.reuse, R159.reuse ;  /* 0x0000009d1f8c7223 */ /* 0x180fe2000001009f */
[----:B------:R-:W-:-:S03]  /*7a60*/  FFMA.FTZ R141, R171, R157, R159 ;  /* 0x0000009dab8d7223 */ /* 0x000fc6000001009f */
[----:B------:R-:W-:Y:S01]  /*7a70*/  FADD.FTZ R140, R168, -R140 ;  /* 0x8000008ca88c7221 */ /* 0x000fe20000010000 */
[----:B------:R-:W-:-:S03]  /*7a80*/  FADD.FTZ R141, R172, -R141 ;  /* 0x8000008dac8d7221 */ /* 0x000fc60000010000 */
[C---:B-----5:R-:W-:Y:S01]  /*7a90*/  FFMA.FTZ R140, R5.reuse, R140, R132 ;  /* 0x0000008c058c7223 */ /* 0x060fe20000010084 */
[----:B------:R-:W-:-:S05]  /*7aa0*/  FFMA.FTZ R141, R5, R141, R133 ;  /* 0x0000008d058d7223 */ /* 0x000fca0000010085 */
[----:B------:R-:W-:Y:S01]  /*7ab0*/  F2FP.BF16.F32.PACK_AB R152, R141, R140 ;  /* 0x0000008c8d98723e */ /* 0x000fe200000010ff */
[-CC-:B------:R-:W-:Y:S01]  /*7ac0*/  FFMA.FTZ R141, R173, R157.reuse, R159.reuse ;  /* 0x0000009dad8d7223 */ /* 0x180fe2000001009f */
[----:B------:R-:W-:-:S03]  /*7ad0*/  FFMA.FTZ R140, R181, R157, R159 ;  /* 0x0000009db58c7223 */ /* 0x000fc6000001009f */
[----:B------:R-:W-:Y:S01]  /*7ae0*/  FADD.FTZ R141, R174, -R141 ;  /* 0x8000008dae8d7221 */ /* 0x000fe20000010000 */
[----:B------:R-:W-:-:S03]  /*7af0*/  FADD.FTZ R140, R182, -R140 ;  /* 0x8000008cb68c7221 */ /* 0x000fc60000010000 */
[C---:B------:R-:W-:Y:S01]  /*7b00*/  FFMA.FTZ R141, R5.reuse, R141, R134 ;  /* 0x0000008d058d7223 */ /* 0x040fe20000010086 */
        /* <DEDUP_REMOVED lines=15> */
[----:B------:R-:W-:Y:S01]  /*7c00*/  FFMA.FTZ R5, R5, R141, R138 ;  /* 0x0000008d05057223 */ /* 0x000fe2000001008a */
[----:B------:R-:W-:-:S04]  /*7c10*/  MOV R141, R153 ;  /* 0x00000099008d7202 */ /* 0x000fc80000000f00 */
[----:B------:R-:W-:Y:S02]  /*7c20*/  F2FP.BF16.F32.PACK_AB R155, R140, R5 ;  /* 0x000000058c9b723e */ /* 0x000fe400000010ff */
[----:B------:R-:W-:Y:S02]  /*7c30*/  MOV R140, R152 ;  /* 0x00000098008c7202 */ /* 0x000fe40000000f00 */
[----:B------:R-:W-:Y:S01]  /*7c40*/  MOV R143, R155 ;  /* 0x0000009b008f7202 */ /* 0x000fe20000000f00 */
[----:B------:R-:W-:Y:S06]  /*7c50*/  BRA `(.L_x_1663) ;  /* 0x0000000800907947 */ /* 0x000fec0003800000 */
.L_x_1664:
        /* <DEDUP_REMOVED lines=28> */
[----:B------:R-:W-:Y:S06]  /*7e20*/  BRA `(.L_x_1663) ;  /* 0x00000008001c7947 */ /* 0x000fec0003800000 */
.L_x_1660:
        /* <DEDUP_REMOVED lines=41> */
.L_x_1666:
        /* <DEDUP_REMOVED lines=29> */
.L_x_1665:
        /* <DEDUP_REMOVED lines=37> */
.L_x_1667:
        /* <DEDUP_REMOVED lines=28> */
.L_x_1663:
        /* <DEDUP_REMOVED lines=8> */
[----:B0-----:R-:W-:-:S05]  /*8720*/  @P1 IMAD.WIDE.U32 R152, R2, 0x10, R152 ;  /* 0x0000001002981825 */ /* 0x001fca00078e0098 */
[----:B------:R3:W-:Y:S02]  /*8730*/  @P1 STG.E.128 desc[UR10][R152.64], R140 ;  /* 0x0000008c98001986 */ /* 0x0007e4000c101d0a */
.L_x_1659:
[----:B------:R-:W-:Y:S05]  /*8740*/  BSYNC.RECONVERGENT B1 ;  /* 0x0000000000017941 */ /* 0x000fea0003800200 */
.L_x_1658:
[----:B0123--:R-:W0:Y:S02]  /*8750*/  LDC.64 R152, c[0x0][0x380] ;  /* 0x0000e000ff987b82 */ /* 0x00fe240000000a00 */
[----:B0-----:R-:W-:-:S04]  /*8760*/  LEA R219, R152, R219, 0x2 ;  /* 0x000000db98db7211 */ /* 0x001fc800078e10ff */
[----:B------:R-:W-:-:S13]  /*8770*/  ISETP.GE.AND P0, PT, R219, R153, PT ;  /* 0x00000099db00720c */ /* 0x000fda0003f06270 */
[----:B------:R-:W-:Y:S05]  /*8780*/  @!P0 BRA `(.L_x_1668) ;  /* 0xffffff8c00308947 */ /* 0x000fea000383ffff */
.L_x_1618:
[----:B------:R-:W-:Y:S05]  /*8790*/  BSYNC B0 ;  /* 0x0000000000007941 */ /* 0x000fea0003800000 */
.L_x_1617:
        /* <DEDUP_REMOVED lines=8> */
[----:B------:R-:W4:Y:S01]  /*8820*/  LDL.LU R163, [R1+0x1c] ;  /* 0x00001c0001a37983 */ /* 0x000f220000300800 */
[----:B-----5:R-:W-:Y:S01]  /*8830*/  MOV R5, 0x400 ;  /* 0x0000040000057802 */ /* 0x020fe20000000f00 */
[----:B------:R-:W-:Y:S05]  /*8840*/  WARPSYNC.ALL ;  /* 0x0000000000007948 */ /* 0x000fea0003800000 */
[----:B------:R-:W0:Y:S01]  /*8850*/  S2R R4, SR_TID.X ;  /* 0x0000000000047919 */ /* 0x000e220000002100 */
[----:B------:R-:W1:Y:S01]  /*8860*/  S2UR UR4, SR_CTAID.X ;  /* 0x00000000000479c3 */ /* 0x000e620000002500 */
[----:B------:R-:W1:Y:S01]  /*8870*/  LDCU.128 UR16, c[0x0][0x440] ;  /* 0x00008800ff1077ac */ /* 0x000e620008000c00 */
[----:B------:R-:W-:Y:S01]  /*8880*/  BSSY.RECONVERGENT B0, `(.L_x_1669) ;  /* 0x00000ce000007945 */ /* 0x000fe20003800200 */
[----:B------:R-:W1:Y:S01]  /*8890*/  S2R R6, SR_CgaCtaId ;  /* 0x0000000000067919 */ /* 0x000e620000008800 */
[----:B------:R-:W4:Y:S01]  /*88a0*/  LDCU.128 UR20, c[0x0][0x450] ;  /* 0x00008a00ff1477ac */ /* 0x000f220008000c00 */
        /* <DEDUP_REMOVED lines=52> */
[----:B------:R-:W-:Y:S04]  /*8bf0*/  STS.128 [R6+0x400], R248 ;  /* 0x000400f806007388 */ /* 0x000fe80000000c00 */
[----:B------:R-:W-:Y:S01]  /*8c00*/  STS.128 [R6+0x410], R244 ;  /* 0x000410f406007388 */ /* 0x000fe20000000c00 */
[----:B--2---:R-:W-:-:S03]  /*8c10*/  MOV R153, R152 ;  /* 0x0000009800997202 */ /* 0x004fc60000000f00 */
[----:B------:R-:W-:Y:S04]  /*8c20*/  STS.128 [R6+0x800], R240 ;  /* 0x000800f006007388 */ /* 0x000fe80000000c00 */
[----:B------:R-:W-:Y:S04]  /*8c30*/  STS.128 [R6+0x810], R236 ;  /* 0x000810ec06007388 */ /* 0x000fe80000000c00 */
[----:B------:R-:W-:Y:S04]  /*8c40*/  STS.128 [R6+0xc00], R232 ;  /* 0x000c00e806007388 */ /* 0x000fe80000000c00 */
[----:B---3--:R-:W-:Y:S04]  /*8c50*/  STS.128 [R6+0x10], R156 ;  /* 0x0000109c06007388 */ /* 0x008fe80000000c00 */
[----:B------:R-:W-:Y:S04]  /*8c60*/  STS.128 [R6+0xc10], R228 ;  /* 0x000c10e406007388 */ /* 0x000fe80000000c00 */
[----:B----4-:R-:W-:Y:S01]  /*8c70*/  STS.128 [R6], R160 ;  /* 0x000000a006007388 */ /* 0x010fe20000000c00 */
        /* <DEDUP_REMOVED lines=42> */
[----:B------:R1:W-:Y:S04]  /*8f20*/  STS.128 [R6+0x810], R48 ;  /* 0x0008103006007388 */ /* 0x0003e80000000c00 */
[----:B------:R0:W-:Y:S04]  /*8f30*/  STS.128 [R6+0xc00], R44 ;  /* 0x000c002c06007388 */ /* 0x0001e80000000c00 */
[----:B------:R2:W-:Y:S01]  /*8f40*/  STS.128 [R6+0xc10], R40 ;  /* 0x000c102806007388 */ /* 0x0005e20000000c00 */
[----:B------:R-:W-:Y:S01]  /*8f50*/  BAR.SYNC.DEFER_BLOCKING 0x0 ;  /* 0x0000000000007b1d */ /* 0x000fe20000010000 */
[----:B-1----:R-:W-:Y:S01]  /*8f60*/  FADD.FTZ R49, R7, R150 ;  /* 0x0000009607317221 */ /* 0x002fe20000010000 */
[----:B0-----:R-:W-:-:S06]  /*8f70*/  FADD.FTZ R47, R5, R126 ;  /* 0x0000007e052f7221 */ /* 0x001fcc0000010000 */
[----:B--2---:R-:W0:Y:S01]  /*8f80*/  LDC R43, c[0x0][0x388] ;  /* 0x0000e200ff2b7b82 */ /* 0x004e220000000800 */
[----:B------:R-:W-:-:S04]  /*8f90*/  LOP3.LUT R41, R4, 0x7f, RZ, 0x3c, !PT ;  /* 0x0000007f04297812 */ /* 0x000fc800078e3cff */
[----:B------:R-:W-:-:S04]  /*8fa0*/  IADD3 R66, PT, PT, R41, R153, RZ ;  /* 0x0000009929427210 */ /* 0x000fc80007ffe0ff */
[C---:B------:R-:W-:Y:S02]  /*8fb0*/  ISETP.GE.U32.AND P6, PT, R66.reuse, 0x100, PT ;  /* 0x000001004200780c */ /* 0x040fe40003fc6070 */
[----:B------:R-:W-:Y:S01]  /*8fc0*/  ISETP.GE.U32.AND P5, PT, R66, 0x180, PT ;  /* 0x000001804200780c */ /* 0x000fe20003fa6070 */
[----:B------:R-:W1:Y:S04]  /*8fd0*/  LDS R13, [R0] ;  /* 0x00000000000d7984 */ /* 0x000e680000000800 */
[----:B------:R-:W2:Y:S04]  /*8fe0*/  LDS R152, [R0+0x1000] ;  /* 0x0010000000987984 */ /* 0x000ea80000000800 */
[----:B------:R-:W-:Y:S04]  /*8ff0*/  LDS R68, [R0+0x200] ;  /* 0x0002000000447984 */ /* 0x000fe80000000800 */
[----:B------:R-:W-:Y:S01]  /*9000*/  LDS R65, [R0+0x1200] ;  /* 0x0012000000417984 */ /* 0x000fe20000000800 */
[----:B0-----:R-:W-:-:S03]  /*9010*/  IMAD R43, R43, UR4, RZ ;  /* 0x000000042b2b7c24 */ /* 0x001fc6000f8e02ff */
[----:B------:R-:W-:Y:S02]  /*9020*/  LDS R60, [R0+0x400] ;  /* 0x00040000003c7984 */ /* 0x000fe40000000800 */
[----:B------:R-:W-:Y:S02]  /*9030*/  IADD3 R5, P0, PT, R43, R4, RZ ;  /* 0x000000042b057210 */ /* 0x000fe40007f1e0ff */
[----:B------:R-:W-:Y:S02]  /*9040*/  LDS R57, [R0+0x1400] ;  /* 0x0014000000397984 */ /* 0x000fe40000000800 */
[----:B------:R-:W-:Y:S02]  /*9050*/  SHF.L.U32 R4, R5, 0x2, RZ ;  /* 0x0000000205047819 */ /* 0x000fe400000006ff */
[----:B------:R-:W-:Y:S02]  /*9060*/  LDS R52, [R0+0x600] ;  /* 0x0006000000347984 */ /* 0x000fe40000000800 */
[----:B------:R-:W-:-:S02]  /*9070*/  IADD3 R12, P1, PT, R4, UR16, RZ ;  /* 0x00000010040c7c10 */ /* 0x000fc4000ff3e0ff */
[----:B------:R-:W-:Y:S04]  /*9080*/  LDS R53, [R0+0x1600] ;  /* 0x0016000000357984 */ /* 0x000fe80000000800 */
[----:B------:R-:W-:Y:S04]  /*9090*/  LDS R46, [R0+0x800] ;  /* 0x00080000002e7984 */ /* 0x000fe80000000800 */
[----:B------:R-:W-:Y:S04]  /*90a0*/  LDS R55, [R0+0x1800] ;  /* 0x0018000000377984 */ /* 0x000fe80000000800 */
[----:B------:R-:W-:Y:S01]  /*90b0*/  LDS R48, [R0+0xa00] ;  /* 0x000a000000307984 */ /* 0x000fe20000000800 */
[----:B-1----:R-:W-:-:S03]  /*90c0*/  FADD.FTZ R13, RZ, R13 ;  /* 0x0000000dff0d7221 */ /* 0x002fc60000010000 */
[----:B------:R-:W-:Y:S01]  /*90d0*/  LDS R59, [R0+0x1a00] ;  /* 0x001a0000003b7984 */ /* 0x000fe20000000800 */
[----:B--2---:R-:W-:-:S03]  /*90e0*/  FADD.FTZ R13, R13, R152 ;  /* 0x000000980d0d7221 */ /* 0x004fc60000010000 */
        /* <DEDUP_REMOVED lines=21> */
[----:B------:R-:W-:Y:S01]  /*9240*/  BAR.SYNC.DEFER_BLOCKING 0x0 ;  /* 0x0000000000007b1d */ /* 0x000fe20000010000 */
[----:B-1----:R-:W-:-:S05]  /*9250*/  FADD.FTZ R63, R13, R42 ;  /* 0x0000002a0d3f7221 */ /* 0x002fca0000010000 */
[----:B------:R-:W-:Y:S04]  /*9260*/  STS.128 [R6], R100 ;  /* 0x0000006406007388 */ /* 0x000fe80000000c00 */
[----:B------:R-:W-:Y:S04]  /*9270*/  STS.128 [R6+0x10], R96 ;  /* 0x0000106006007388 */ /* 0x000fe80000000c00 */
[----:B------:R-:W-:Y:S04]  /*9280*/  STS.128 [R6+0x400], R92 ;  /* 0x0004005c06007388 */ /* 0x000fe80000000c00 */
[----:B------:R-:W-:Y:S04]  /*9290*/  STS.128 [R6+0x410], R88 ;  /* 0x0004105806007388 */ /* 0x000fe80000000c00 */
        /* <DEDUP_REMOVED lines=44> */
.L_x_1670:
[----:B------:R-:W-:Y:S05]  /*9560*/  BSYNC.RECONVERGENT B0 ;  /* 0x0000000000007941 */ /* 0x000fea0003800200 */
.L_x_1669:
        /* <DEDUP_REMOVED lines=31> */
[----:B------:R-:W0:Y:S01]  /*9760*/  LDS R30, [R0+0xe00] ;  /* 0x000e0000001e7984 */ /* 0x000e220000000800 */
[----:B------:R-:W-:Y:S01]  /*9770*/  FADD.FTZ R65, R68, R65 ;  /* 0x0000004144417221 */ /* 0x000fe20000010000 */
[----:B------:R-:W-:Y:S01]  /*9780*/  FADD.FTZ R52, R52, R53 ;  /* 0x0000003534347221 */ /* 0x000fe20000010000 */
[----:B------:R-:W-:Y:S01]  /*9790*/  FADD.FTZ R50, RZ, R50 ;  /* 0x00000032ff327221 */ /* 0x000fe20000010000 */
[----:B------:R-:W1:Y:S01]  /*97a0*/  LDS R2, [R0+0x200] ;  /* 0x0002000000027984 */ /* 0x000e620000000800 */
[----:B------:R-:W-:Y:S01]  /*97b0*/  FADD.FTZ R48, R48, R59 ;  /* 0x0000003b30307221 */ /* 0x000fe20000010000 */
[----:B------:R-:W-:Y:S01]  /*97c0*/  FADD.FTZ R56, R65, R56 ;  /* 0x0000003841387221 */ /* 0x000fe20000010000 */
[----:B------:R-:W-:Y:S01]  /*97d0*/  FADD.FTZ R50, R50, R61 ;  /* 0x0000003d32327221 */ /* 0x000fe20000010000 */
[----:B------:R-:W2:Y:S01]  /*97e0*/  LDS R8, [R0+0x400] ;  /* 0x0004000000087984 */ /* 0x000ea20000000800 */
[----:B------:R-:W-:Y:S01]  /*97f0*/  FADD.FTZ R116, RZ, R116 ;  /* 0x00000074ff747221 */ /* 0x000fe20000010000 */
[----:B------:R-:W-:Y:S01]  /*9800*/  FADD.FTZ R125, RZ, R125 ;  /* 0x0000007dff7d7221 */ /* 0x000fe20000010000 */
[----:B------:R-:W-:Y:S01]  /*9810*/  FADD.FTZ R127, RZ, R127 ;  /* 0x0000007fff7f7221 */ /* 0x000fe20000010000 */
[----:B------:R-:W3:Y:S01]  /*9820*/  LDS R10, [R0+0x600] ;  /* 0x00060000000a7984 */ /* 0x000ee20000000800 */
[----:B------:R-:W-:Y:S01]  /*9830*/  FADD.FTZ R128, RZ, R128 ;  /* 0x00000080ff807221 */ /* 0x000fe20000010000 */
        /* <DEDUP_REMOVED lines=122> */
.L_x_1672:
[----:B------:R-:W-:Y:S05]  /*9fe0*/  BSYNC.RECONVERGENT B0 ;  /* 0x0000000000007941 */ /* 0x000fea0003800200 */
.L_x_1671:
        /* <DEDUP_REMOVED lines=22> */
.L_x_1674:
[----:B------:R-:W-:Y:S05]  /*a150*/  BSYNC.RECONVERGENT B0 ;  /* 0x0000000000007941 */ /* 0x000fea0003800200 */
.L_x_1673:
        /* <DEDUP_REMOVED lines=22> */
.L_x_1676:
[----:B------:R-:W-:Y:S05]  /*a2c0*/  BSYNC.RECONVERGENT B0 ;  /* 0x0000000000007941 */ /* 0x000fea0003800200 */
.L_x_1675:
        /* <DEDUP_REMOVED lines=22> */
.L_x_1678:
[----:B------:R-:W-:Y:S05]  /*a430*/  BSYNC.RECONVERGENT B0 ;  /* 0x0000000000007941 */ /* 0x000fea0003800200 */
.L_x_1677:
        /* <DEDUP_REMOVED lines=22> */
.L_x_1680:
[----:B------:R-:W-:Y:S05]  /*a5a0*/  BSYNC.RECONVERGENT B0 ;  /* 0x0000000000007941 */ /* 0x000fea0003800200 */
.L_x_1679:
        /* <DEDUP_REMOVED lines=22> */
.L_x_1682:
[----:B------:R-:W-:Y:S05]  /*a710*/  BSYNC.RECONVERGENT B0 ;  /* 0x0000000000007941 */ /* 0x000fea0003800200 */
.L_x_1681:
[----:B------:R-:W-:Y:S05]  /*a720*/  @!P4 EXIT ;  /* 0x000000000000c94d */ /* 0x000fea0003800000 */
[----:B------:R-:W-:Y:S04]  /*a730*/  STG.E desc[UR10][R16.64], R25 ;  /* 0x0000001910007986 */ /* 0x000fe8000c10190a */
[----:B------:R-:W-:Y:S04]  /*a740*/  STG.E desc[UR10][R12.64], R41 ;  /* 0x000000290c007986 */ /* 0x000fe8000c10190a */
[----:B------:R-:W-:Y:S04]  /*a750*/  STG.E desc[UR10][R6.64], R89 ;  /* 0x0000005906007986 */ /* 0x000fe8000c10190a */
[----:B------:R-:W-:Y:S01]  /*a760*/  STG.E desc[UR10][R4.64], R27 ;  /* 0x0000001b04007986 */ /* 0x000fe2000c10190a */
[----:B------:R-:W-:Y:S05]  /*a770*/  EXIT ;  /* 0x000000000000794d */ /* 0x000fea0003800000 */
.L_x_1627:
        /* <DEDUP_REMOVED lines=8> */
.L_x_1684:
[----:B------:R-:W-:Y:S05]  /*a800*/  BSYNC B1 ;  /* 0x0000000000017941 */ /* 0x000fea0003800000 */
.L_x_1683:
        /* <DEDUP_REMOVED lines=9> */
.L_x_1685:
        /* <DEDUP_REMOVED lines=8> */
.L_x_1686:
[----:B------:R-:W-:Y:S02]  /*a920*/  MOV R155, R157 ;  /* 0x0000009d009b7202 */ /* 0x000fe40000000f00 */
[----:B------:R-:W-:-:S05]  /*a930*/  MOV R152, R158 ;  /* 0x0000009e00987202 */ /* 0x000fca0000000f00 */
[----:B------:R-:W-:Y:S01]  /*a940*/  FADD.FTZ R156, R156, R152 ;  /* 0x000000989c9c7221 */ /* 0x000fe20000010000 */
[----:B------:R-:W-:-:S07]  /*a950*/  MOV R152, 0xffffffff ;  /* 0xffffffff00987802 */ /* 0x000fce0000000f00 */
[----:B------:R-:W-:Y:S05]  /*a960*/  WARPSYNC.COLLECTIVE R152, `(.L_x_1687) ;  /* 0x0000000098087348 */ /* 0x000fea0003c00000 */
[----:B------:R0:W1:Y:S02]  /*a970*/  SHFL.BFLY P0, R158, R155, R154, R153 ;  /* 0x0c00009a9b9e7389 */ /* 0x0000640000000099 */
[----:B01----:R-:W-:Y:S05]  /*a980*/  ENDCOLLECTIVE ;  /* 0x000000000000791b */ /* 0x003fea0003800000 */
.L_x_1687:
        /* <DEDUP_REMOVED lines=8> */
.L_x_1688:
[----:B------:R-:W-:Y:S02]  /*aa10*/  MOV R155, R157 ;  /* 0x0000009d009b7202 */ /* 0x000fe40000000f00 */
[----:B------:R-:W-:-:S05]  /*aa20*/  MOV R152, R158 ;  /* 0x0000009e00987202 */ /* 0x000fca0000000f00 */
[----:B------:R-:W-:Y:S01]  /*aa30*/  FADD.FTZ R156, R156, R152 ;  /* 0x000000989c9c7221 */ /* 0x000fe20000010000 */
[----:B------:R-:W-:-:S07]  /*aa40*/  MOV R152, 0xffffffff ;  /* 0xffffffff00987802 */ /* 0x000fce0000000f00 */
[----:B------:R-:W-:Y:S05]  /*aa50*/  WARPSYNC.COLLECTIVE R152, `(.L_x_1689) ;  /* 0x0000000098087348 */ /* 0x000fea0003c00000 */
[----:B------:R0:W1:Y:S02]  /*aa60*/  SHFL.BFLY P0, R158, R155, R154, R153 ;  /* 0x0c00009a9b9e7389 */ /* 0x0000640000000099 */
[----:B01----:R-:W-:Y:S05]  /*aa70*/  ENDCOLLECTIVE ;  /* 0x000000000000791b */ /* 0x003fea0003800000 */
.L_x_1689:
        /* <DEDUP_REMOVED lines=8> */
.L_x_1690:
[----:B------:R-:W-:Y:S02]  /*ab00*/  MOV R155, R157 ;  /* 0x0000009d009b7202 */ /* 0x000fe40000000f00 */
[----:B------:R-:W-:-:S05]  /*ab10*/  MOV R152, R158 ;  /* 0x0000009e00987202 */ /* 0x000fca0000000f00 */
[----:B------:R-:W-:Y:S01]  /*ab20*/  FADD.FTZ R156, R156, R152 ;  /* 0x000000989c9c7221 */ /* 0x000fe20000010000 */
[----:B------:R-:W-:-:S07]  /*ab30*/  MOV R152, 0xffffffff ;  /* 0xffffffff00987802 */ /* 0x000fce0000000f00 */
[----:B------:R-:W-:Y:S05]  /*ab40*/  WARPSYNC.COLLECTIVE R152, `(.L_x_1691) ;  /* 0x0000000098087348 */ /* 0x000fea0003c00000 */
[----:B------:R0:W1:Y:S02]  /*ab50*/  SHFL.BFLY P0, R158, R155, R154, R153 ;  /* 0x0c00009a9b9e7389 */ /* 0x0000640000000099 */
[----:B01----:R-:W-:Y:S05]  /*ab60*/  ENDCOLLECTIVE ;  /* 0x000000000000791b */ /* 0x003fea0003800000 */
.L_x_1691:
        /* <DEDUP_REMOVED lines=8> */
.L_x_1692:
[----:B------:R-:W-:Y:S02]  /*abf0*/  MOV R155, R157 ;  /* 0x0000009d009b7202 */ /* 0x000fe40000000f00 */
[----:B------:R-:W-:-:S07]  /*ac00*/  MOV R159, R158 ;  /* 0x0000009e009f7202 */ /* 0x000fce0000000f00 */
[----:B------:R-:W-:Y:S05]  /*ac10*/  WARPSYNC.COLLECTIVE R152, `(.L_x_1693) ;  /* 0x0000000098087348 */ /* 0x000fea0003c00000 */
[----:B------:R0:W1:Y:S02]  /*ac20*/  SHFL.BFLY P0, R158, R155, R154, R153 ;  /* 0x0c00009a9b9e7389 */ /* 0x0000640000000099 */
[----:B01----:R-:W-:Y:S05]  /*ac30*/  ENDCOLLECTIVE ;  /* 0x000000000000791b */ /* 0x003fea0003800000 */
.L_x_1693:
[----:B------:R-:W-:Y:S01]  /*ac40*/  MOV R152, R158 ;  /* 0x0000009e00987202 */ /* 0x000fe20000000f00 */
[----:B------:R-:W-:Y:S06]  /*ac50*/  BRA `(.L_x_1694) ;  /* 0xffffff9000a47947 */ /* 0x000fec000383ffff */
.L_x_1695:
        /* <DEDUP_REMOVED lines=10> */
.L_x_6046:


//--------------------- .text._ZN10layer_norm31ln_parallel_residual_bwd_kernelINS_13Kernel_traitsI13__nv_bfloat16S2_fS2_fjLj1024ELj1ELj4ELj1ELj16ENS_18Kernel_traits_baseILj1024ES2_S2_fS2_fjLj128EEEEELb0ELb0ELb1EEEvNS_9BwdParamsE --------------------------
	.section	.text._ZN10layer_norm31ln_parallel_residual_bwd_kernelINS_13Kernel_traitsI13__nv_bfloat16S2_fS2_fjLj1024ELj1ELj4ELj1ELj16ENS_18Kernel_traits_baseILj1024ES2_S2_fS2_fjLj128EEEEELb0ELb0ELb1EEEvNS_9BwdParamsE,"ax",@progbits
	.align	128
        .global         _ZN10layer_norm31ln_parallel_residual_bwd_kernelINS_13Kernel_traitsI13__nv_bfloat16S2_fS2_fjLj1024ELj1ELj4ELj1ELj16ENS_18Kernel_traits_baseILj1024ES2_S2_fS2_fjLj128EEEEELb0ELb0ELb1EEEvNS_9BwdParamsE
        .type           _ZN10layer_norm31ln_parallel_residual_bwd_kernelINS_13Kernel_traitsI13__nv_bfloat16S2_fS2_fjLj1024ELj1ELj4ELj1ELj16ENS_18Kernel_traits_baseILj1024ES2_S2_fS2_fjLj128EEEEELb0ELb0ELb1EEEvNS_9BwdParamsE,@function
        .size           _ZN10layer_norm31ln_parallel_residual_bwd_kernelINS_13Kernel_traitsI13__nv_bfloat16S2_fS2_fjLj1024ELj1ELj4ELj1ELj16ENS_18Kernel_traits_baseILj1024ES2_S2_fS2_fjLj128EEEEELb0ELb0ELb1EEEvNS_9BwdParamsE,(.L_x_6047 - _ZN10layer_norm31ln_parallel_residual_bwd_kernelINS_13Kernel_traitsI13__nv_bfloat16S2_fS2_fjLj1024ELj1ELj4ELj1ELj16ENS_18Kernel_traits_baseILj1024ES2_S2_fS2_fjLj128EEEEELb0ELb0ELb1EEEvNS_9BwdParamsE)
        .other          _ZN10layer_norm31ln_parallel_residual_bwd_kernelINS_13Kernel_traitsI13__nv_bfloat16S2_fS2_fjLj1024ELj1ELj4ELj1ELj16ENS_18Kernel_traits_baseILj1024ES2_S2_fS2_fjLj128EEEEELb0ELb0ELb1EEEvNS_9BwdParamsE,@"STO_CUDA_ENTRY STV_DEFAULT"
_ZN10layer_norm31ln_parallel_residual_bwd_kernelINS_13Kernel_traitsI13__nv_bfloat16S2_fS2_fjLj1024ELj1ELj4ELj1ELj16ENS_18Kernel_traits_baseILj1024ES2_S2_fS2_fjLj128EEEEELb0ELb0ELb1EEEvNS_9BwdParamsE:
.text._ZN10layer_norm31ln_parallel_residual_bwd_kernelINS_13Kernel_traitsI13__nv_bfloat16S2_fS2_fjLj1024ELj1ELj4ELj1ELj16ENS_18Kernel_traits_baseILj1024ES2_S2_fS2_fjLj128EEEEELb0ELb0ELb1EEEvNS_9BwdParamsE:
        /* <DEDUP_REMOVED lines=119> */
[----:B------:R-:W-:Y:S02]  /*0770*/  MOV R223, RZ ;  /* 0x000000ff00df7202 */ /* 0x000fe40000000f00 */
        /* <DEDUP_REMOVED lines=21> */
[----:B0-----:R-:W-:Y:S02]  /*08d0*/  CS2R R12, SRZ ;  /* 0x00000000000c7805 */ /* 0x001fe4000001ff00 */
        /* <DEDUP_REMOVED lines=60> */
[----:B------:R1:W-:Y:S01]  /*0ca0*/  STL [R1+0x38], R2 ;  /* 0x0000380201007387 */ /* 0x0003e20000100800 */
[----:B------:R-:W-:Y:S02]  /*0cb0*/  PRMT R41, R37, 0x7632, R41 ;  /* 0x0000763225297816 */ /* 0x000fe40000000029 */
[----:B0-----:R-:W-:Y:S02]  /*0cc0*/  SHF.L.U32 R3, R6, 0x10, RZ ;  /* 0x0000001006037819 */ /* 0x001fe400000006ff */
[----:B-1----:R-:W-:-:S03]  /*0cd0*/  SHF.L.U32 R2, R7, 0x10, RZ ;  /* 0x0000001007027819 */ /* 0x002fc600000006ff */
[----:B------:R-:W-:Y:S01]  /*0ce0*/  STL [R1+0x28], R3 ;  /* 0x0000280301007387 */ /* 0x000fe20000100800 */
[----:B------:R-:W-:Y:S02]  /*0cf0*/  SHF.L.U32 R71, R0, 0x10, RZ ;  /* 0x0000001000477819 */ /* 0x000fe400000006ff */
[----:B------:R-:W-:Y:S01]  /*0d00*/  PRMT R43, R38, 0x7632, R43 ;  /* 0x00007632262b7816 */ /* 0x000fe2000000002b */
[----:B------:R-:W-:Y:S01]  /*0d10*/  STL [R1+0x18], R2 ;  /* 0x0000180201007387 */ /* 0x000fe20000100800 */
[----:B------:R-:W-:Y:S02]  /*0d20*/  SHF.L.U32 R0, R41, 0x10, RZ ;  /* 0x0000001029007819 */ /* 0x000fe400000006ff */
[----:B------:R-:W-:Y:S01]  /*0d30*/  PRMT R45, R39, 0x7632, R45 ;  /* 0x00007632272d7816 */ /* 0x000fe2000000002d */
[----:B------:R-:W-:Y:S01]  /*0d40*/  STL [R1+0xc], RZ ;  /* 0x00000cff01007387 */ /* 0x000fe20000100800 */
[----:B------:R-:W-:-:S03]  /*0d50*/  PRMT R40, R32, 0x7632, R40 ;  /* 0x0000763220287816 */ /* 0x000fc60000000028 */
[----:B------:R-:W-:Y:S01]  /*0d60*/  STL [R1+0x8], RZ ;  /* 0x000008ff01007387 */ /* 0x000fe20000100800 */
[----:B------:R-:W-:-:S03]  /*0d70*/  SHF.L.U32 R41, R43, 0x10, RZ ;  /* 0x000000102b297819 */ /* 0x000fc600000006ff */
[----:B------:R-:W-:Y:S01]  /*0d80*/  STL [R1+0x4], RZ ;  /* 0x000004ff01007387 */ /* 0x000fe20000100800 */
[----:B------:R-:W-:-:S03]  /*0d90*/  SHF.L.U32 R43, R45, 0x10, RZ ;  /* 0x000000102d2b7819 */ /* 0x000fc600000006ff */
[----:B------:R-:W-:Y:S01]  /*0da0*/  STL [R1], RZ ;  /* 0x000000ff01007387 */ /* 0x000fe20000100800 */
[----:B------:R-:W-:-:S03]  /*0db0*/  PRMT R42, R33, 0x7632, R42 ;  /* 0x00007632212a7816 */ /* 0x000fc6000000002a */
[----:B------:R-:W-:Y:S01]  /*0dc0*/  STL [R1+0x104], R71 ;  /* 0x0001044701007387 */ /* 0x000fe20000100800 */
[----:B------:R-:W-:-:S03]  /*0dd0*/  PRMT R44, R34, 0x7632, R44 ;  /* 0x00007632222c7816 */ /* 0x000fc6000000002c */
[----:B------:R0:W-:Y:S01]  /*0de0*/  STL [R1+0xf4], R0 ;  /* 0x0000f40001007387 */ /* 0x0001e20000100800 */
[----:B------:R-:W-:-:S03]  /*0df0*/  PRMT R46, R35, 0x7632, R46 ;  /* 0x00007632232e7816 */ /* 0x000fc6000000002e */
[----:B------:R1:W-:Y:S01]  /*0e00*/  STL [R1+0xe4], R41 ;  /* 0x0000e42901007387 */ /* 0x0003e20000100800 */
[----:B0-----:R-:W-:-:S03]  /*0e10*/  SHF.L.U32 R0, R40, 0x10, RZ ;  /* 0x0000001028007819 */ /* 0x001fc600000006ff */
[----:B------:R-:W-:Y:S01]  /*0e20*/  STL [R1+0xd4], R43 ;  /* 0x0000d42b01007387 */ /* 0x000fe20000100800 */
[----:B------:R-:W-:Y:S02]  /*0e30*/  SHF.L.U32 R40, R44, 0x10, RZ ;  /* 0x000000102c287819 */ /* 0x000fe400000006ff */
[----:B-1----:R-:W-:Y:S01]  /*0e40*/  SHF.L.U32 R41, R42, 0x10, RZ ;  /* 0x000000102a297819 */ /* 0x002fe200000006ff */
[----:B------:R0:W-:Y:S01]  /*0e50*/  STL [R1+0x100], R0 ;  /* 0x0001000001007387 */ /* 0x0001e20000100800 */
[----:B------:R-:W-:Y:S02]  /*0e60*/  PRMT R47, R28, 0x7632, R47 ;  /* 0x000076321c2f7816 */ /* 0x000fe4000000002f */
        /* <DEDUP_REMOVED lines=62> */
[----:B-1----:R-:W-:-:S03]  /*1250*/  SHF.L.U32 R40, R69, 0x10, RZ ;  /* 0x0000001045287819 */ /* 0x002fc600000006ff */
[----:B------:R0:W-:Y:S01]  /*1260*/  STL [R1+0x24], R41 ;  /* 0x0000242901007387 */ /* 0x0001e20000100800 */
[----:B------:R-:W-:Y:S02]  /*1270*/  PRMT R70, R7, 0x7632, R70 ;  /* 0x0000763207467816 */ /* 0x000fe40000000046 */
[----:B--2---:R-:W-:Y:S01]  /*1280*/  SHF.L.U32 R0, R64, 0x10, RZ ;  /* 0x0000001040007819 */ /* 0x004fe200000006ff */
[----:B------:R1:W-:Y:S01]  /*1290*/  STL [R1+0x14], R40 ;  /* 0x0000142801007387 */ /* 0x0003e20000100800 */
[----:B------:R-:W-:-:S03]  /*12a0*/  PRMT R68, R6, 0x7632, R68 ;  /* 0x0000763206447816 */ /* 0x000fc60000000044 */
[----:B------:R2:W-:Y:S01]  /*12b0*/  STL [R1+0x40], R0 ;  /* 0x0000400001007387 */ /* 0x0005e20000100800 */
[----:B0-----:R-:W-:Y:S02]  /*12c0*/  SHF.L.U32 R41, R66, 0x10, RZ ;  /* 0x0000001042297819 */ /* 0x001fe400000006ff */
[----:B-1----:R-:W-:Y:S02]  /*12d0*/  SHF.L.U32 R40, R68, 0x10, RZ ;  /* 0x0000001044287819 */ /* 0x002fe400000006ff */
[----:B--2---:R-:W-:Y:S01]  /*12e0*/  SHF.L.U32 R0, R70, 0x10, RZ ;  /* 0x0000001046007819 */ /* 0x004fe200000006ff */
[----:B------:R0:W-:Y:S04]  /*12f0*/  STL [R1+0x30], R41 ;  /* 0x0000302901007387 */ /* 0x0001e80000100800 */
[----:B------:R0:W-:Y:S04]  /*1300*/  STL [R1+0x10], R0 ;  /* 0x0000100001007387 */ /* 0x0001e80000100800 */
[----:B------:R0:W-:Y:S01]  /*1310*/  STL [R1+0x20], R40 ;  /* 0x0000202801007387 */ /* 0x0001e20000100800 */
        /* <DEDUP_REMOVED lines=16> */
[----:B0-----:R-:W-:-:S07]  /*1420*/  CS2R R2, SRZ ;  /* 0x0000000000027805 */ /* 0x001fce000001ff00 */
.L_x_1732:
[----:B------:R-:W0:Y:S01]  /*1430*/  S2R R86, SR_TID.X ;  /* 0x0000000000567919 */ /* 0x000e220000002100 */
[----:B------:R-:W1:Y:S01]  /*1440*/  LDC.64 R84, c[0x0][0x3c0] ;  /* 0x0000f000ff547b82 */ /* 0x000e620000000a00 */
[C---:B------:R-:W-:Y:S01]  /*1450*/  IMAD R0, R196.reuse, UR13, RZ ;  /* 0x0000000dc4007c24 */ /* 0x040fe2000f8e02ff */
[----:B------:R-:W2:Y:S04]  /*1460*/  LDL R205, [R1+0x108] ;  /* 0x0001080001cd7983 */ /* 0x000ea80000100800 */
[----:B------:R-:W-:Y:S01]  /*1470*/  SHF.R.S32.HI R87, RZ, 0x1f, R0 ;  /* 0x0000001fff577819 */ /* 0x000fe20000011400 */
[----:B------:R-:W3:Y:S01]  /*1480*/  LDL R204, [R1+0x10c] ;  /* 0x00010c0001cc7983 */ /* 0x000ee20000100800 */
[----:B------:R-:W4:Y:S02]  /*1490*/  LDC.64 R134, c[0x0][0x3a8] ;  /* 0x0000ea00ff867b82 */ /* 0x000f240000000a00 */
[----:B------:R-:W-:Y:S01]  /*14a0*/  LEA.HI R87, R87, R0, RZ, 0x3 ;  /* 0x0000000057577211 */ /* 0x000fe200078f18ff */
[----:B------:R-:W3:Y:S05]  /*14b0*/  LDL R209, [R1+0xf8] ;  /* 0x0000f80001d17983 */ /* 0x000eea0000100800 */
[----:B------:R-:W4:Y:S08]  /*14c0*/  LDC.64 R132, c[0x0][0x430] ;  /* 0x00010c00ff847b82 */ /* 0x000f300000000a00 */
[----:B------:R-:W4:Y:S01]  /*14d0*/  LDC.64 R90, c[0x0][0x3c8] ;  /* 0x0000f200ff5a7b82 */ /* 0x000f220000000a00 */
[----:B-1----:R-:W-:-:S07]  /*14e0*/  IMAD.WIDE R84, R196, 0x4, R84 ;  /* 0x00000004c4547825 */ /* 0x002fce00078e0254 */
[----:B------:R-:W1:Y:S01]  /*14f0*/  LDC.64 R136, c[0x0][0x428] ;  /* 0x00010a00ff887b82 */ /* 0x000e620000000a00 */
[----:B0-----:R-:W-:Y:S01]  /*1500*/  LOP3.LUT R86, R86, 0x1f, RZ, 0xc0, !PT ;  /* 0x0000001f56567812 */ /* 0x001fe200078ec0ff */
[----:B------:R0:W2:Y:S03]  /*1510*/  LDG.E R202, desc[UR10][R84.64] ;  /* 0x0000000a54ca7981 */ /* 0x0000a6000c1e1900 */
[----:B------:R-:W-:Y:S01]  /*1520*/  LEA.HI.SX32 R200, R87, R86, 0x1d ;  /* 0x0000005657c87211 */ /* 0x000fe200078feaff */
[----:B------:R-:W3:Y:S04]  /*1530*/  LDL R206, [R1+0xfc] ;  /* 0x0000fc0001ce7983 */ /* 0x000ee80000100800 */
[C---:B----4-:R-:W-:Y:S01]  /*1540*/  IMAD.WIDE.U32 R92, R200.reuse, 0x20, R134 ;  /* 0x00000020c85c7825 */ /* 0x050fe200078e0086 */
[----:B------:R-:W-:Y:S01]  /*1550*/  ISETP.NE.U32.AND P0, PT, RZ, UR14, PT ;  /* 0x0000000eff007c0c */ /* 0x000fe2000bf05070 */
[----:B------:R-:W4:Y:S02]  /*1560*/  LDL R208, [R1+0x100] ;  /* 0x0001000001d07983 */ /* 0x000f240000100800 */
[----:B0-----:R-:W-:-:S02]  /*1570*/  IMAD.WIDE.U32 R84, R200, 0x10, R132 ;  /* 0x00000010c8547825 */ /* 0x001fc400078e0084 */
[----:B------:R-:W3:Y:S02]  /*1580*/  LDG.E.128 R128, desc[UR10][R92.64] ;  /* 0x0000000a5c807981 */ /* 0x000ee4000c1e1d00 */
[----:B------:R-:W-:Y:S02]  /*1590*/  IMAD.WIDE R90, R196, 0x4, R90 ;  /* 0x00000004c45a7825 */ /* 0x000fe400078e025a */
[----:B------:R-:W4:Y:S02]  /*15a0*/  LDG.E.128 R84, desc[UR10][R84.64] ;  /* 0x0000000a54547981 */ /* 0x000f24000c1e1d00 */
[C---:B-1----:R-:W-:Y:S02]  /*15b0*/  IMAD.WIDE.U32 R88, R200.reuse, 0x10, R136 ;  /* 0x00000010c8587825 */ /* 0x042fe400078e0088 */
[----:B------:R-:W4:Y:S01]  /*15c0*/  LDG.E R197, desc[UR10][R90.64] ;  /* 0x0000000a5ac57981 */ /* 0x000f22000c1e1900 */
[----:B------:R-:W-:Y:S02]  /*15d0*/  ISETP.NE.AND.EX P0, PT, RZ, UR15, PT, P0 ;  /* 0x0000000fff007c0c */ /* 0x000fe4000bf05300 */
[----:B------:R-:W-:Y:S01]  /*15e0*/  IADD3 R199, PT, PT, R200, 0x40, RZ ;  /* 0x00000040c8c77810 */ /* 0x000fe20007ffe0ff */
[----:B------:R-:W4:Y:S01]  /*15f0*/  LDL R207, [R1+0x104] ;  /* 0x0001040001cf7983 */ /* 0x000f220000100800 */
[----:B------:R-:W-:-:S02]  /*1600*/  ISETP.NE.AND P2, PT, RZ, UR12, PT ;  /* 0x0000000cff007c0c */ /* 0x000fc4000bf45270 */
[C---:B------:R-:W-:Y:S01]  /*1610*/  IADD3 R201, PT, PT, R200.reuse, 0x60, RZ ;  /* 0x00000060c8c97810 */ /* 0x040fe20007ffe0ff */
[----:B------:R-:W4:Y:S04]  /*1620*/  LDG.E.128 R92, desc[UR10][R92.64+0x10] ;  /* 0x0000100a5c5c7981 */ /* 0x000f28000c1e1d00 */
[----:B------:R-:W3:Y:S02]  /*1630*/  LDG.E.128 R88, desc[UR10][R88.64] ;  /* 0x0000000a58587981 */ /* 0x000ee4000c1e1d00 */
[----:B------:R-:W0:Y:S02]  /*1640*/  @P0 LDC.64 R126, c[0x0][0x438] ;  /* 0x00010e00ff7e0b82 */ /* 0x000e240000000a00 */
[----:B------:R-:W4:Y:S04]  /*1650*/  LDL R212, [R1+0xe4] ;  /* 0x0000e40001d47983 */ /* 0x000f280000100800 */
[----:B------:R-:W4:Y:S02]  /*1660*/  LDL R217, [R1+0xd8] ;  /* 0x0000d80001d97983 */ /* 0x000f240000100800 */
[----:B------:R-:W1:Y:S02]  /*1670*/  @P0 LDC.64 R138, c[0x0][0x438] ;  /* 0x00010e00ff8a0b82 */ /* 0x000e640000000a00 */
[----:B------:R-:W4:Y:S04]  /*1680*/  LDL R211, [R1+0xd0] ;  /* 0x0000d00001d37983 */ /* 0x000f280000100800 */
[----:B------:R-:W4:Y:S01]  /*1690*/  LDL R215, [R1+0xd4] ;  /* 0x0000d40001d77983 */ /* 0x000f220000100800 */
[----:B------:R-:W-:Y:S01]  /*16a0*/  IADD3 R198, PT, PT, R200, 0x20, RZ ;  /* 0x00000020c8c67810 */ /* 0x000fe20007ffe0ff */
[----:B------:R-:W4:Y:S02]  /*16b0*/  @P0 LDC.64 R114, c[0x0][0x438] ;  /* 0x00010e00ff720b82 */ /* 0x000f240000000a00 */
[----:B------:R-:W4:Y:S04]  /*16c0*/  LDL R216, [R1+0xdc] ;  /* 0x0000dc0001d87983 */ /* 0x000f280000100800 */
[----:B------:R-:W4:Y:S01]  /*16d0*/  LDL R219, [R1+0xc0] ;  /* 0x0000c00001db7983 */ /* 0x000f220000100800 */
[----:B0-----:R-:W-:Y:S01]  /*16e0*/  @P0 IMAD.WIDE.U32 R126, R199, 0x20, R126 ;  /* 0x00000020c77e0825 */ /* 0x001fe200078e007e */
[----:B------:R-:W0:Y:S04]  /*16f0*/  @P0 LDC.64 R112, c[0x0][0x438] ;  /* 0x00010e00ff700b82 */ /* 0x000e280000000a00 */
[----:B-----5:R-:W5:Y:S04]  /*1700*/  @P0 LDG.E.128 R56, desc[UR10][R126.64] ;  /* 0x0000000a7e380981 */ /* 0x020f68000c1e1d00 */
[----:B------:R1:W5:Y:S02]  /*1710*/  @P0 LDG.E.128 R60, desc[UR10][R126.64+0x10] ;  /* 0x0000100a7e3c0981 */ /* 0x000364000c1e1d00 */
[----:B-1----:R-:W-:-:S02]  /*1720*/  @P0 IMAD.WIDE.U32 R126, R201, 0x20, R138 ;  /* 0x00000020c97e0825 */ /* 0x002fc400078e008a */
[----:B------:R-:W4:Y:S04]  /*1730*/  LDL R139, [R1+0xf0] ;  /* 0x0000f000018b7983 */ /* 0x000f280000100800 */
[----:B------:R-:W5:Y:S04]  /*1740*/  @P0 LDG.E.128 R64, desc[UR10][R126.64] ;  /* 0x0000000a7e400981 */ /* 0x000f68000c1e1d00 */
[----:B------:R4:W5:Y:S01]  /*1750*/  @P0 LDG.E.128 R68, desc[UR10][R126.64+0x10] ;  /* 0x0000100a7e440981 */ /* 0x000962000c1e1d00 */
[----:B--2---:R-:W-:Y:S02]  /*1760*/  FSEL R202, R202, RZ, !P2 ;  /* 0x000000ffcaca7208 */ /* 0x004fe40005000000 */
[----:B---3--:R-:W-:-:S03]  /*1770*/  SHF.L.U32 R203, R88, 0x10, RZ ;  /* 0x0000001058cb7819 */ /* 0x008fc600000006ff */
[----:B------:R-:W-:Y:S01]  /*1780*/  FADD.FTZ R0, -R202, R128 ;  /* 0x00000080ca007221 */ /* 0x000fe20000010100 */
[----:B----4-:R-:W-:Y:S01]  /*1790*/  SHF.L.U32 R126, R84, 0x10, RZ ;  /* 0x00000010547e7819 */ /* 0x010fe200000006ff */
[C---:B------:R-:W-:Y:S01]  /*17a0*/  FADD.FTZ R130, -R202.reuse, R130 ;  /* 0x00000082ca827221 */ /* 0x040fe20000010100 */
[----:B------:R-:W-:Y:S01]  /*17b0*/  FADD.FTZ R129, -R202, R129 ;  /* 0x00000081ca817221 */ /* 0x000fe20000010100 */
[----:B------:R-:W-:Y:S01]  /*17c0*/  FMUL.FTZ R0, R197, R0 ;  /* 0x00000000c5007220 */ /* 0x000fe20000410000 */
[----:B------:R-:W-:Y:S01]  /*17d0*/  FADD.FTZ R34, R203, R34 ;  /* 0x00000022cb227221 */ /* 0x000fe20000010000 */
[----:B------:R-:W-:Y:S01]  /*17e0*/  FADD.FTZ R240, R126, R240 ;  /* 0x000000f07ef07221 */ /* 0x000fe20000010000 */
[----:B------:R-:W-:Y:S01]  /*17f0*/  PRMT R88, R88, 0x7632, R88 ;  /* 0x0000763258587816 */ /* 0x000fe20000000058 */
[CC--:B------:R-:W-:Y:S01]  /*1800*/  FFMA.FTZ R166, R0.reuse, R126.reuse, R166 ;  /* 0x0000007e00a67223 */ /* 0x0c0fe200000100a6 */
[----:B------:R-:W-:Y:S01]  /*1810*/  FMUL.FTZ R126, R205, R126 ;  /* 0x0000007ecd7e7220 */ /* 0x000fe20000410000 */
[----:B------:R-:W-:Y:S01]  /*1820*/  FFMA.FTZ R2, R0, R203, R2 ;  /* 0x000000cb00027223 */ /* 0x000fe20000010002 */
[----:B------:R-:W-:Y:S01]  /*1830*/  FMUL.FTZ R205, R197, R130 ;  /* 0x00000082c5cd7220 */ /* 0x000fe20000410000 */
[----:B------:R-:W-:-:S04]  /*1840*/  IMAD.WIDE.U32 R108, R198, 0x20, R134 ;  /* 0x00000020c66c7825 */ /* 0x000fc800078e0086 */
[----:B------:R-:W-:Y:S01]  /*1850*/  FFMA.FTZ R203, R204, R203, R126 ;  /* 0x000000cbcccb7223 */ /* 0x000fe2000001007e */
[----:B------:R-:W-:Y:S01]  /*1860*/  SHF.L.U32 R126, R85, 0x10, RZ ;  /* 0x00000010557e7819 */ /* 0x000fe200000006ff */
[----:B------:R-:W-:Y:S01]  /*1870*/  FADD.FTZ R93, -R202, R93 ;  /* 0x0000005dca5d7221 */ /* 0x000fe20000010100 */
[----:B------:R-:W-:Y:S01]  /*1880*/  PRMT R84, R84, 0x7632, R84 ;  /* 0x0000763254547816 */ /* 0x000fe20000000054 */
[----:B------:R-:W-:Y:S01]  /*1890*/  IMAD.WIDE.U32 R100, R198, 0x10, R132 ;  /* 0x00000010c6647825 */ /* 0x000fe200078e0084 */
[----:B------:R-:W-:-:S03]  /*18a0*/  SHF.L.U32 R88, R88, 0x10, RZ ;  /* 0x0000001058587819 */ /* 0x000fc600000006ff */
[----:B------:R-:W-:Y:S01]  /*18b0*/  FADD.FTZ R238, R126, R238 ;  /* 0x000000ee7eee7221 */ /* 0x000fe20000010000 */
[-C--:B------:R-:W-:Y:S01]  /*18c0*/  FFMA.FTZ R168, R205, R126.reuse, R168 ;  /* 0x0000007ecda87223 */ /* 0x080fe200000100a8 */
[----:B------:R-:W-:Y:S01]  /*18d0*/  FMUL.FTZ R126, R209, R126 ;  /* 0x0000007ed17e7220 */ /* 0x000fe20000410000 */
[----:B------:R-:W2:Y:S04]  /*18e0*/  LDG.E.128 R96, desc[UR10][R108.64] ;  /* 0x0000000a6c607981 */ /* 0x000ea8000c1e1d00 */
[----:B------:R-:W3:Y:S01]  /*18f0*/  LDL R209, [R1+0xe0] ;  /* 0x0000e00001d17983 */ /* 0x000ee20000100800 */
[----:B------:R-:W-:Y:S02]  /*1900*/  SHF.L.U32 R204, R89, 0x10, RZ ;  /* 0x0000001059cc7819 */ /* 0x000fe400000006ff */
[----:B------:R-:W-:Y:S01]  /*1910*/  SHF.L.U32 R84, R84, 0x10, RZ ;  /* 0x0000001054547819 */ /* 0x000fe200000006ff */
[----:B------:R-:W-:-:S04]  /*1920*/  IMAD.WIDE.U32 R104, R198, 0x10, R136 ;  /* 0x00000010c6687825 */ /* 0x000fc800078e0088 */
[----:B------:R-:W-:Y:S01]  /*1930*/  FMUL.FTZ R210, R197, R93 ;  /* 0x0000005dc5d27220 */ /* 0x000fe20000410000 */
[----:B------:R-:W-:Y:S01]  /*1940*/  FADD.FTZ R36, R204, R36 ;  /* 0x00000024cc247221 */ /* 0x000fe20000010000 */
[-C--:B------:R-:W-:Y:S01]  /*1950*/  FFMA.FTZ R4, R205, R204.reuse, R4 ;  /* 0x000000cccd047223 */ /* 0x080fe20000010004 */
[----:B------:R-:W-:Y:S01]  /*1960*/  FFMA.FTZ R204, R206, R204, R126 ;  /* 0x000000cccecc7223 */ /* 0x000fe2000001007e */
[----:B------:R-:W-:Y:S01]  /*1970*/  FMUL.FTZ R206, R197, R129 ;  /* 0x00000081c5ce7220 */ /* 0x000fe20000410000 */
[----:B------:R-:W-:Y:S01]  /*1980*/  FADD.FTZ R239, R84, R239 ;  /* 0x000000ef54ef7221 */ /* 0x000fe20000010000 */
[----:B------:R-:W-:Y:S01]  /*1990*/  FADD.FTZ R35, R88, R35 ;  /* 0x0000002358237221 */ /* 0x000fe20000010000 */
[----:B------:R-:W4:Y:S01]  /*19a0*/  LDG.E.128 R100, desc[UR10][R100.64] ;  /* 0x0000000a64647981 */ /* 0x000f22000c1e1d00 */
[-C--:B------:R-:W-:Y:S01]  /*19b0*/  FFMA.FTZ R167, R206, R84.reuse, R167 ;  /* 0x00000054cea77223 */ /* 0x080fe200000100a7 */
[----:B------:R-:W-:Y:S01]  /*19c0*/  FMUL.FTZ R84, R208, R84 ;  /* 0x00000054d0547220 */ /* 0x000fe20000410000 */
[-C--:B------:R-:W-:Y:S01]  /*19d0*/  FFMA.FTZ R3, R206, R88.reuse, R3 ;  /* 0x00000058ce037223 */ /* 0x080fe20000010003 */
[----:B------:R-:W-:Y:S01]  /*19e0*/  FADD.FTZ R94, -R202, R94 ;  /* 0x0000005eca5e7221 */ /* 0x000fe20000010100 */
[----:B------:R-:W4:Y:S01]  /*19f0*/  LDG.E.128 R104, desc[UR10][R104.64] ;  /* 0x0000000a68687981 */ /* 0x000f22000c1e1d00 */
[----:B------:R-:W-:Y:S01]  /*1a00*/  FFMA.FTZ R88, R207, R88, R84 ;  /* 0x00000058cf587223 */ /* 0x000fe20000010054 */
[----:B------:R-:W-:-:S02]  /*1a10*/  SHF.L.U32 R84, R86, 0x10, RZ ;  /* 0x0000001056547819 */ /* 0x000fc400000006ff */
[----:B------:R-:W-:Y:S01]  /*1a20*/  PRMT R86, R86, 0x7632, R86 ;  /* 0x0000763256567816 */ /* 0x000fe20000000056 */
[----:B------:R-:W-:Y:S01]  /*1a30*/  FADD.FTZ R208, -R202, R92 ;  /* 0x0000005ccad07221 */ /* 0x000fe20000010100 */
[----:B------:R-:W-:Y:S02]  /*1a40*/  SHF.L.U32 R92, R90, 0x10, RZ ;  /* 0x000000105a5c7819 */ /* 0x000fe400000006ff */
[----:B------:R-:W-:Y:S01]  /*1a50*/  SHF.L.U32 R213, R91, 0x10, RZ ;  /* 0x000000105bd57819 */ /* 0x000fe200000006ff */
[----:B------:R-:W-:Y:S01]  /*1a60*/  FADD.FTZ R95, -R202, R95 ;  /* 0x0000005fca5f7221 */ /* 0x000fe20000010100 */
[----:B------:R-:W-:Y:S01]  /*1a70*/  PRMT R90, R90, 0x7632, R90 ;  /* 0x000076325a5a7816 */ /* 0x000fe2000000005a */
[----:B------:R-:W4:Y:S01]  /*1a80*/  LDG.E.128 R108, desc[UR10][R108.64+0x10] ;  /* 0x0000100a6c6c7981 */ /* 0x000f22000c1e1d00 */
[----:B------:R-:W-:Y:S02]  /*1a90*/  SHF.L.U32 R86, R86, 0x10, RZ ;  /* 0x0000001056567819 */ /* 0x000fe400000006ff */
[----:B------:R-:W-:Y:S01]  /*1aa0*/  SHF.L.U32 R90, R90, 0x10, RZ ;  /* 0x000000105a5a7819 */ /* 0x000fe200000006ff */
[----:B------:R-:W-:Y:S01]  /*1ab0*/  FMUL.FTZ R214, R197, R94 ;  /* 0x0000005ec5d67220 */ /* 0x000fe20000410000 */
[----:B------:R-:W-:-:S04]  /*1ac0*/  @P0 IMAD.WIDE.U32 R114, R200, 0x20, R114 ;  /* 0x00000020c8720825 */ /* 0x000fc800078e0072 */
[----:B------:R-:W-:Y:S01]  /*1ad0*/  FADD.FTZ R235, R86, R235 ;  /* 0x000000eb56eb7221 */ /* 0x000fe20000010000 */
[----:B------:R-:W-:Y:S01]  /*1ae0*/  FFMA.FTZ R171, R210, R86, R171 ;  /* 0x00000056d2ab7223 */ /* 0x000fe200000100ab */
[----:B------:R-:W-:Y:S01]  /*1af0*/  FADD.FTZ R39, R90, R39 ;  /* 0x000000275a277221 */ /* 0x000fe20000010000 */
[----:B------:R-:W-:Y:S01]  /*1b00*/  FFMA.FTZ R7, R210, R90, R7 ;  /* 0x0000005ad2077223 */ /* 0x000fe20000010007 */
[----:B------:R-:W4:Y:S01]  /*1b10*/  LDL R94, [R1+0xcc] ;  /* 0x0000cc00015e7983 */ /* 0x000f220000100800 */
[----:B------:R-:W-:Y:S01]  /*1b20*/  PRMT R91, R91, 0x7632, R91 ;  /* 0x000076325b5b7816 */ /* 0x000fe2000000005b */
[----:B0-----:R-:W-:Y:S02]  /*1b30*/  @P0 IMAD.WIDE.U32 R112, R198, 0x20, R112 ;  /* 0x00000020c6700825 */ /* 0x001fe400078e0070 */
[----:B------:R-:W4:Y:S01]  /*1b40*/  LDL R138, [R1+0xf4] ;  /* 0x0000f400018a7983 */ /* 0x000f220000100800 */
[----:B------:R-:W-:Y:S01]  /*1b50*/  SHF.L.U32 R91, R91, 0x10, RZ ;  /* 0x000000105b5b7819 */ /* 0x000fe200000006ff */
[----:B------:R-:W-:-:S02]  /*1b60*/  IMAD.WIDE.U32 R124, R199, 0x20, R134 ;  /* 0x00000020c77c7825 */ /* 0x000fc400078e0086 */
[----:B------:R-:W4:Y:S02]  /*1b70*/  LDL R130, [R1+0xe8] ;  /* 0x0000e80001827983 */ /* 0x000f240000100800 */
[----:B------:R-:W-:Y:S02]  /*1b80*/  IMAD.WIDE.U32 R116, R199, 0x10, R132 ;  /* 0x00000010c7747825 */ /* 0x000fe400078e0084 */
[----:B------:R-:W4:Y:S02]  /*1b90*/  LDL R128, [R1+0xec] ;  /* 0x0000ec0001807983 */ /* 0x000f240000100800 */
[----:B---3--:R-:W-:Y:S01]  /*1ba0*/  FMUL.FTZ R209, R209, R86 ;  /* 0x00000056d1d17220 */ /* 0x008fe20000410000 */
[----:B------:R-:W-:Y:S01]  /*1bb0*/  SHF.L.U32 R86, R87, 0x10, RZ ;  /* 0x0000001057567819 */ /* 0x000fe200000006ff */
[----:B------:R-:W-:Y:S01]  /*1bc0*/  FADD.FTZ R140, R213, R140 ;  /* 0x0000008cd58c7221 */ /* 0x000fe20000010000 */
[----:B------:R-:W-:Y:S01]  /*1bd0*/  FFMA.FTZ R8, R214, R213, R8 ;  /* 0x000000d5d6087223 */ /* 0x000fe20000010008 */
[----:B------:R-:W-:Y:S01]  /*1be0*/  FFMA.FTZ R209, R212, R90, R209 ;  /* 0x0000005ad4d17223 */ /* 0x000fe200000100d1 */
[----:B------:R-:W-:Y:S01]  /*1bf0*/  FMUL.FTZ R218, R197, R95 ;  /* 0x0000005fc5da7220 */ /* 0x000fe20000410000 */
[----:B------:R-:W3:Y:S01]  /*1c00*/  LDL R212, [R1+0xc8] ;  /* 0x0000c80001d47983 */ /* 0x000ee20000100800 */
[-C--:B------:R-:W-:Y:S01]  /*1c10*/  FMUL.FTZ R90, R217, R86.reuse ;  /* 0x00000056d95a7220 */ /* 0x080fe20000410000 */
[----:B------:R-:W-:Y:S01]  /*1c20*/  FADD.FTZ R234, R86, R234 ;  /* 0x000000ea56ea7221 */ /* 0x000fe20000010000 */
[----:B------:R-:W-:Y:S01]  /*1c30*/  FFMA.FTZ R172, R214, R86, R172 ;  /* 0x00000056d6ac7223 */ /* 0x000fe200000100ac */
[----:B------:R-:W-:Y:S01]  /*1c40*/  PRMT R86, R87, 0x7632, R86 ;  /* 0x0000763257567816 */ /* 0x000fe20000000056 */
[----:B------:R-:W-:Y:S01]  /*1c50*/  FADD.FTZ R141, R91, R141 ;  /* 0x0000008d5b8d7221 */ /* 0x000fe20000010000 */
[----:B--2---:R-:W-:Y:S01]  /*1c60*/  FADD.FTZ R99, -R202, R99 ;  /* 0x00000063ca637221 */ /* 0x004fe20000010100 */
[----:B------:R-:W5:Y:S01]  /*1c70*/  @P0 LDG.E.128 R40, desc[UR10][R114.64] ;  /* 0x0000000a72280981 */ /* 0x000f62000c1e1d00 */
[----:B------:R-:W-:-:S02]  /*1c80*/  SHF.L.U32 R86, R86, 0x10, RZ ;  /* 0x0000001056567819 */ /* 0x000fc400000006ff */
[----:B----4-:R-:W-:Y:S01]  /*1c90*/  SHF.L.U32 R93, R104, 0x10, RZ ;  /* 0x00000010685d7819 */ /* 0x010fe200000006ff */
[----:B------:R0:W5:Y:S02]  /*1ca0*/  @P0 LDG.E.128 R44, desc[UR10][R114.64+0x10] ;  /* 0x0000100a722c0981 */ /* 0x000164000c1e1d00 */
[----:B------:R-:W-:Y:S02]  /*1cb0*/  FMUL.FTZ R217, R211, R86 ;  /* 0x00000056d3d97220 */ /* 0x000fe40000410000 */
[----:B------:R-:W2:Y:S02]  /*1cc0*/  LDL R211, [R1+0xb8] ;  /* 0x0000b80001d37983 */ /* 0x000ea40000100800 */
[----:B------:R-:W-:Y:S02]  /*1cd0*/  FFMA.FTZ R217, R215, R91, R217 ;  /* 0x0000005bd7d97223 */ /* 0x000fe400000100d9 */
[----:B------:R-:W4:Y:S01]  /*1ce0*/  LDL R215, [R1+0xbc] ;  /* 0x0000bc0001d77983 */ /* 0x000f220000100800 */
[----:B------:R-:W-:Y:S01]  /*1cf0*/  FFMA.FTZ R213, R216, R213, R90 ;  /* 0x000000d5d8d57223 */ /* 0x000fe2000001005a */
[----:B------:R-:W-:Y:S01]  /*1d00*/  FADD.FTZ R90, -R202, R96 ;  /* 0x00000060ca5a7221 */ /* 0x000fe20000010100 */
[----:B------:R-:W-:Y:S01]  /*1d10*/  FFMA.FTZ R9, R218, R91, R9 ;  /* 0x0000005bda097223 */ /* 0x000fe20000010009 */
[----:B------:R-:W-:Y:S01]  /*1d20*/  SHF.L.U32 R91, R100, 0x10, RZ ;  /* 0x00000010645b7819 */ /* 0x000fe200000006ff */
[----:B------:R-:W4:Y:S01]  /*1d30*/  LDL R216, [R1+0xc4] ;  /* 0x0000c40001d87983 */ /* 0x000f220000100800 */
[----:B------:R-:W-:-:S03]  /*1d40*/  FMUL.FTZ R90, R197, R90 ;  /* 0x0000005ac55a7220 */ /* 0x000fc60000410000 */
[----:B------:R-:W-:Y:S01]  /*1d50*/  FADD.FTZ R232, R91, R232 ;  /* 0x000000e85be87221 */ /* 0x000fe20000010000 */
[----:B------:R-:W-:Y:S01]  /*1d60*/  FFMA.FTZ R174, R90, R91, R174 ;  /* 0x0000005b5aae7223 */ /* 0x000fe200000100ae */
[----:B------:R-:W-:Y:S01]  /*1d70*/  SHF.L.U32 R95, R101, 0x10, RZ ;  /* 0x00000010655f7819 */ /* 0x000fe200000006ff */
[C---:B------:R-:W-:Y:S01]  /*1d80*/  FADD.FTZ R108, -R202.reuse, R108 ;  /* 0x0000006cca6c7221 */ /* 0x040fe20000010100 */
[C---:B------:R-:W-:Y:S01]  /*1d90*/  FADD.FTZ R109, -R202.reuse, R109 ;  /* 0x0000006dca6d7221 */ /* 0x040fe20000010100 */
[----:B------:R-:W-:Y:S01]  /*1da0*/  FADD.FTZ R110, -R202, R110 ;  /* 0x0000006eca6e7221 */ /* 0x000fe20000010100 */
[----:B------:R-:W5:Y:S01]  /*1db0*/  @P0 LDG.E.128 R48, desc[UR10][R112.64] ;  /* 0x0000000a70300981 */ /* 0x000f62000c1e1d00 */
[----:B------:R-:W-:Y:S01]  /*1dc0*/  FADD.FTZ R230, R95, R230 ;  /* 0x000000e65fe67221 */ /* 0x000fe20000010000 */
[----:B------:R-:W-:Y:S01]  /*1dd0*/  FADD.FTZ R142, R93, R142 ;  /* 0x0000008e5d8e7221 */ /* 0x000fe20000010000 */
[----:B------:R-:W-:Y:S01]  /*1de0*/  FFMA.FTZ R10, R90, R93, R10 ;  /* 0x0000005d5a0a7223 */ /* 0x000fe2000001000a */
[----:B------:R1:W5:Y:S01]  /*1df0*/  @P0 LDG.E.128 R52, desc[UR10][R112.64+0x10] ;  /* 0x0000100a70340981 */ /* 0x000362000c1e1d00 */
[----:B------:R-:W-:-:S03]  /*1e00*/  IMAD.WIDE.U32 R120, R199, 0x10, R136 ;  /* 0x00000010c7787825 */ /* 0x000fc600078e0088 */
[----:B------:R-:W4:Y:S01]  /*1e10*/  LDG.E.128 R116, desc[UR10][R116.64] ;  /* 0x0000000a74747981 */ /* 0x000f22000c1e1d00 */
[----:B---3--:R-:W-:Y:S01]  /*1e20*/  FMUL.FTZ R91, R212, R91 ;  /* 0x0000005bd45b7220 */ /* 0x008fe20000410000 */
[----:B------:R-:W-:Y:S02]  /*1e30*/  FADD.FTZ R96, -R202, R97 ;  /* 0x00000061ca607221 */ /* 0x000fe40000010100 */
[----:B------:R-:W3:Y:S01]  /*1e40*/  LDL R212, [R1+0xb0] ;  /* 0x0000b00001d47983 */ /* 0x000ee20000100800 */
[----:B------:R-:W-:Y:S01]  /*1e50*/  FFMA.FTZ R91, R94, R93, R91 ;  /* 0x0000005d5e5b7223 */ /* 0x000fe2000001005b */
[----:B------:R-:W-:Y:S01]  /*1e60*/  FADD.FTZ R94, -R202, R98 ;  /* 0x00000062ca5e7221 */ /* 0x000fe20000010100 */
[----:B------:R-:W-:Y:S01]  /*1e70*/  PRMT R101, R101, 0x7632, R101 ;  /* 0x0000763265657816 */ /* 0x000fe20000000065 */
[----:B------:R-:W3:Y:S02]  /*1e80*/  LDL R98, [R1+0xa8] ;  /* 0x0000a80001627983 */ /* 0x000ee40000100800 */
[C---:B------:R-:W-:Y:S01]  /*1e90*/  FMUL.FTZ R94, R197.reuse, R94 ;  /* 0x0000005ec55e7220 */ /* 0x040fe20000410000 */
[----:B------:R-:W-:Y:S01]  /*1ea0*/  FMUL.FTZ R220, R197, R110 ;  /* 0x0000006ec5dc7220 */ /* 0x000fe20000410000 */
[----:B------:R-:W-:Y:S01]  /*1eb0*/  SHF.L.U32 R93, R105, 0x10, RZ ;  /* 0x00000010695d7819 */ /* 0x000fe200000006ff */
[----:B------:R-:W-:Y:S01]  /*1ec0*/  FMUL.FTZ R96, R197, R96 ;  /* 0x00000060c5607220 */ /* 0x000fe20000410000 */
[-C--:B------:R-:W-:Y:S01]  /*1ed0*/  FFMA.FTZ R176, R94, R95.reuse, R176 ;  /* 0x0000005f5eb07223 */ /* 0x080fe200000100b0 */
[----:B------:R-:W-:Y:S01]  /*1ee0*/  PRMT R97, R104, 0x7632, R97 ;  /* 0x0000763268617816 */ /* 0x000fe20000000061 */
[----:B------:R-:W3:Y:S01]  /*1ef0*/  LDG.E.128 R112, desc[UR10][R124.64] ;  /* 0x0000000a7c707981 */ /* 0x000ee2000c1e1d00 */
[----:B--2---:R-:W-:-:S03]  /*1f00*/  FMUL.FTZ R95, R211, R95 ;  /* 0x0000005fd35f7220 */ /* 0x004fc60000410000 */
[----:B------:R-:W2:Y:S01]  /*1f10*/  LDL R211, [R1+0xb4] ;  /* 0x0000b40001d37983 */ /* 0x000ea20000100800 */
[----:B------:R-:W-:Y:S01]  /*1f20*/  FADD.FTZ R144, R93, R144 ;  /* 0x000000905d907221 */ /* 0x000fe20000010000 */
[-C--:B------:R-:W-:Y:S01]  /*1f30*/  FFMA.FTZ R12, R94, R93.reuse, R12 ;  /* 0x0000005d5e0c7223 */ /* 0x080fe2000001000c */
[--C-:B----4-:R-:W-:Y:S01]  /*1f40*/  FFMA.FTZ R93, R215, R93, R95.reuse ;  /* 0x0000005dd75d7223 */ /* 0x110fe2000001005f */
[----:B------:R-:W-:Y:S01]  /*1f50*/  PRMT R95, R100, 0x7632, R95 ;  /* 0x00007632645f7816 */ /* 0x000fe2000000005f */
[----:B------:R-:W4:Y:S04]  /*1f60*/  LDL R215, [R1+0xac] ;  /* 0x0000ac0001d77983 */ /* 0x000f280000100800 */
[----:B------:R-:W4:Y:S01]  /*1f70*/  LDL R100, [R1+0xa0] ;  /* 0x0000a00001647983 */ /* 0x000f220000100800 */
[----:B------:R-:W-:-:S02]  /*1f80*/  SHF.L.U32 R95, R95, 0x10, RZ ;  /* 0x000000105f5f7819 */ /* 0x000fc400000006ff */
[----:B------:R-:W-:Y:S01]  /*1f90*/  SHF.L.U32 R97, R97, 0x10, RZ ;  /* 0x0000001061617819 */ /* 0x000fe200000006ff */
[----:B------:R-:W4:Y:S02]  /*1fa0*/  LDG.E.128 R120, desc[UR10][R120.64] ;  /* 0x0000000a78787981 */ /* 0x000f24000c1e1d00 */
[CC--:B------:R-:W-:Y:S01]  /*1fb0*/  FFMA.FTZ R175, R96.reuse, R95.reuse, R175 ;  /* 0x0000005f60af7223 */ /* 0x0c0fe200000100af */
[----:B------:R-:W-:Y:S01]  /*1fc0*/  FADD.FTZ R231, R95, R231 ;  /* 0x000000e75fe77221 */ /* 0x000fe20000010000 */
[----:B------:R-:W-:Y:S01]  /*1fd0*/  FMUL.FTZ R95, R219, R95 ;  /* 0x0000005fdb5f7220 */ /* 0x000fe20000410000 */
[-C--:B------:R-:W-:Y:S01]  /*1fe0*/  FFMA.FTZ R11, R96, R97.reuse, R11 ;  /* 0x00000061600b7223 */ /* 0x080fe2000001000b */
[----:B------:R-:W-:Y:S01]  /*1ff0*/  FADD.FTZ R143, R97, R143 ;  /* 0x0000008f618f7221 */ /* 0x000fe20000010000 */
[----:B------:R-:W-:Y:S01]  /*2000*/  SHF.L.U32 R101, R101, 0x10, RZ ;  /* 0x0000001065657819 */ /* 0x000fe200000006ff */
[----:B------:R-:W-:Y:S01]  /*2010*/  FFMA.FTZ R95, R216, R97, R95 ;  /* 0x00000061d85f7223 */ /* 0x000fe2000001005f */
[----:B------:R-:W-:Y:S01]  /*2020*/  PRMT R97, R105, 0x7632, R97 ;  /* 0x0000763269617816 */ /* 0x000fe20000000061 */
[----:B------:R-:W-:Y:S01]  /*2030*/  FMUL.FTZ R105, R197, R99 ;  /* 0x00000063c5697220 */ /* 0x000fe20000410000 */
[----:B------:R-:W4:Y:S02]  /*2040*/  LDL R110, [R1+0x7c] ;  /* 0x00007c00016e7983 */ /* 0x000f240000100800 */
[----:B------:R-:W-:-:S02]  /*2050*/  SHF.L.U32 R97, R97, 0x10, RZ ;  /* 0x0000001061617819 */ /* 0x000fc400000006ff */
[----:B------:R-:W4:Y:S03]  /*2060*/  LDL R99, [R1+0xa4] ;  /* 0x0000a40001637983 */ /* 0x000f260000100800 */
[----:B------:R-:W-:Y:S01]  /*2070*/  FFMA.FTZ R13, R105, R97, R13 ;  /* 0x00000061690d7223 */ /* 0x000fe2000001000d */
[----:B------:R-:W-:Y:S01]  /*2080*/  FADD.FTZ R145, R97, R145 ;  /* 0x0000009161917221 */ /* 0x000fe20000010000 */
[-C--:B------:R-:W-:Y:S01]  /*2090*/  FFMA.FTZ R177, R105, R101.reuse, R177 ;  /* 0x0000006569b17223 */ /* 0x080fe200000100b1 */
[----:B------:R-:W-:Y:S01]  /*20a0*/  FADD.FTZ R229, R101, R229 ;  /* 0x000000e565e57221 */ /* 0x000fe20000010000 */
[----:B------:R-:W-:Y:S01]  /*20b0*/  FADD.FTZ R111, -R202, R111 ;  /* 0x0000006fca6f7221 */ /* 0x000fe20000010100 */
[----:B------:R-:W0:Y:S01]  /*20c0*/  LDG.E.128 R124, desc[UR10][R124.64+0x10] ;  /* 0x0000100a7c7c7981 */ /* 0x000e22000c1e1d00 */
[----:B---3--:R-:W-:Y:S01]  /*20d0*/  FMUL.FTZ R104, R212, R101 ;  /* 0x00000065d4687220 */ /* 0x008fe20000410000 */
[----:B------:R-:W-:-:S02]  /*20e0*/  FMUL.FTZ R212, R197, R108 ;  /* 0x0000006cc5d47220 */ /* 0x000fc40000410000 */
[----:B------:R-:W3:Y:S04]  /*20f0*/  LDL R101, [R1+0x9c] ;  /* 0x00009c0001657983 */ /* 0x000ee80000100800 */
[----:B------:R-:W3:Y:S01]  /*2100*/  LDL R108, [R1+0x98] ;  /* 0x00009800016c7983 */ /* 0x000ee20000100800 */
[----:B--2---:R-:W-:Y:S01]  /*2110*/  FFMA.FTZ R104, R211, R97, R104 ;  /* 0x00000061d3687223 */ /* 0x004fe20000010068 */
[----:B------:R-:W-:Y:S02]  /*2120*/  SHF.L.U32 R97, R102, 0x10, RZ ;  /* 0x0000001066617819 */ /* 0x000fe400000006ff */
[----:B------:R-:W-:-:S03]  /*2130*/  SHF.L.U32 R211, R106, 0x10, RZ ;  /* 0x000000106ad37819 */ /* 0x000fc600000006ff */
[-C--:B------:R-:W-:Y:S01]  /*2140*/  FMUL.FTZ R98, R98, R97.reuse ;  /* 0x0000006162627220 */ /* 0x080fe20000410000 */
[----:B------:R-:W-:Y:S01]  /*2150*/  FADD.FTZ R228, R97, R228 ;  /* 0x000000e461e47221 */ /* 0x000fe20000010000 */
[----:B------:R-:W-:Y:S01]  /*2160*/  FFMA.FTZ R178, R212, R97, R178 ;  /* 0x00000061d4b27223 */ /* 0x000fe200000100b2 */
[----:B------:R-:W-:Y:S01]  /*2170*/  PRMT R97, R102, 0x7632, R97 ;  /* 0x0000763266617816 */ /* 0x000fe20000000061 */
[----:B------:R-:W-:-:S03]  /*2180*/  FADD.FTZ R146, R211, R146 ;  /* 0x00000092d3927221 */ /* 0x000fc60000010000 */
[----:B------:R-:W-:Y:S01]  /*2190*/  SHF.L.U32 R97, R97, 0x10, RZ ;  /* 0x0000001061617819 */ /* 0x000fe200000006ff */
[-C--:B------:R-:W-:Y:S01]  /*21a0*/  FFMA.FTZ R14, R212, R211.reuse, R14 ;  /* 0x000000d3d40e7223 */ /* 0x080fe2000001000e */
[----:B----4-:R-:W-:-:S03]  /*21b0*/  FFMA.FTZ R211, R215, R211, R98 ;  /* 0x000000d3d7d37223 */ /* 0x010fc60000010062 */
[----:B------:R-:W-:Y:S02]  /*21c0*/  FMUL.FTZ R215, R100, R97 ;  /* 0x0000006164d77220 */ /* 0x000fe40000410000 */
[----:B------:R-:W2:Y:S01]  /*21d0*/  LDL R100, [R1+0x90] ;  /* 0x0000900001647983 */ /* 0x000ea20000100800 */
[----:B------:R-:W-:Y:S01]  /*21e0*/  PRMT R106, R106, 0x7632, R106 ;  /* 0x000076326a6a7816 */ /* 0x000fe2000000006a */
[----:B------:R-:W-:Y:S01]  /*21f0*/  FMUL.FTZ R216, R197, R109 ;  /* 0x0000006dc5d87220 */ /* 0x000fe20000410000 */
[----:B------:R-:W-:Y:S01]  /*2200*/  FADD.FTZ R227, R97, R227 ;  /* 0x000000e361e37221 */ /* 0x000fe20000010000 */
[----:B------:R-:W-:Y:S01]  /*2210*/  SHF.L.U32 R219, R107, 0x10, RZ ;  /* 0x000000106bdb7819 */ /* 0x000fe200000006ff */
[----:B------:R-:W4:Y:S01]  /*2220*/  LDL R109, [R1+0x80] ;  /* 0x00008000016d7983 */ /* 0x000f220000100800 */
[----:B------:R-:W-:Y:S01]  /*2230*/  SHF.L.U32 R106, R106, 0x10, RZ ;  /* 0x000000106a6a7819 */ /* 0x000fe200000006ff */
[----:B------:R-:W-:Y:S01]  /*2240*/  FFMA.FTZ R179, R216, R97, R179 ;  /* 0x00000061d8b37223 */ /* 0x000fe200000100b3 */
[----:B------:R-:W-:-:S03]  /*2250*/  SHF.L.U32 R97, R103, 0x10, RZ ;  /* 0x0000001067617819 */ /* 0x000fc600000006ff */
[----:B------:R-:W-:Y:S02]  /*2260*/  FFMA.FTZ R215, R99, R106, R215 ;  /* 0x0000006a63d77223 */ /* 0x000fe400000100d7 */
[----:B------:R-:W4:Y:S01]  /*2270*/  LDL R99, [R1+0x94] ;  /* 0x0000940001637983 */ /* 0x000f220000100800 */
[----:B------:R-:W-:Y:S01]  /*2280*/  FADD.FTZ R226, R97, R226 ;  /* 0x000000e261e27221 */ /* 0x000fe20000010000 */
[C---:B------:R-:W-:Y:S01]  /*2290*/  FFMA.FTZ R223, R220.reuse, R97, R223 ;  /* 0x00000061dcdf7223 */ /* 0x040fe200000100df */
[----:B------:R-:W-:Y:S01]  /*22a0*/  FADD.FTZ R148, R219, R148 ;  /* 0x00000094db947221 */ /* 0x000fe20000010000 */
[----:B------:R-:W-:Y:S01]  /*22b0*/  FFMA.FTZ R16, R220, R219, R16 ;  /* 0x000000dbdc107223 */ /* 0x000fe20000010010 */
[----:B---3--:R-:W-:Y:S01]  /*22c0*/  FMUL.FTZ R98, R108, R97 ;  /* 0x000000616c627220 */ /* 0x008fe20000410000 */
[----:B------:R-:W-:Y:S01]  /*22d0*/  PRMT R97, R103, 0x7632, R97 ;  /* 0x0000763267617816 */ /* 0x000fe20000000061 */
[----:B------:R-:W3:Y:S02]  /*22e0*/  LDL R108, [R1+0x78] ;  /* 0x00007800016c7983 */ /* 0x000ee40000100800 */
[----:B------:R-:W-:Y:S01]  /*22f0*/  FFMA.FTZ R219, R101, R219, R98 ;  /* 0x000000db65db7223 */ /* 0x000fe20000010062 */
[----:B------:R-:W-:Y:S01]  /*2300*/  SHF.L.U32 R97, R97, 0x10, RZ ;  /* 0x0000001061617819 */ /* 0x000fe200000006ff */
[----:B------:R-:W3:Y:S04]  /*2310*/  LDL R101, [R1+0x88] ;  /* 0x0000880001657983 */ /* 0x000ee80000100800 */
[----:B--2---:R-:W-:-:S02]  /*2320*/  FMUL.FTZ R221, R100, R97 ;  /* 0x0000006164dd7220 */ /* 0x004fc40000410000 */
[----:B------:R-:W2:Y:S01]  /*2330*/  LDL R100, [R1+0x8c] ;  /* 0x00008c0001647983 */ /* 0x000ea20000100800 */
[----:B------:R-:W-:Y:S01]  /*2340*/  PRMT R107, R107, 0x7632, R107 ;  /* 0x000076326b6b7816 */ /* 0x000fe2000000006b */
[----:B------:R-:W-:-:S03]  /*2350*/  FADD.FTZ R98, -R202, R112 ;  /* 0x00000070ca627221 */ /* 0x000fc60000010100 */
[----:B------:R-:W-:Y:S01]  /*2360*/  SHF.L.U32 R107, R107, 0x10, RZ ;  /* 0x000000106b6b7819 */ /* 0x000fe200000006ff */
[----:B------:R-:W-:Y:S01]  /*2370*/  FADD.FTZ R147, R106, R147 ;  /* 0x000000936a937221 */ /* 0x000fe20000010000 */
[----:B------:R-:W-:Y:S01]  /*2380*/  FFMA.FTZ R15, R216, R106, R15 ;  /* 0x0000006ad80f7223 */ /* 0x000fe2000001000f */
[----:B------:R-:W-:Y:S01]  /*2390*/  FMUL.FTZ R222, R197, R111 ;  /* 0x0000006fc5de7220 */ /* 0x000fe20000410000 */
[----:B------:R-:W2:Y:S01]  /*23a0*/  LDL R106, [R1+0x84] ;  /* 0x00008400016a7983 */ /* 0x000ea20000100800 */
[----:B----4-:R-:W-:Y:S01]  /*23b0*/  FFMA.FTZ R221, R99, R107, R221 ;  /* 0x0000006b63dd7223 */ /* 0x010fe200000100dd */
[----:B------:R-:W-:Y:S01]  /*23c0*/  SHF.L.U32 R99, R116, 0x10, RZ ;  /* 0x0000001074637819 */ /* 0x000fe200000006ff */
[----:B------:R-:W-:Y:S01]  /*23d0*/  FMUL.FTZ R98, R197, R98 ;  /* 0x00000062c5627220 */ /* 0x000fe20000410000 */
[----:B------:R-:W-:Y:S01]  /*23e0*/  FADD.FTZ R225, R97, R225 ;  /* 0x000000e161e17221 */ /* 0x000fe20000010000 */
[----:B------:R-:W-:Y:S01]  /*23f0*/  FFMA.FTZ R224, R222, R97, R224 ;  /* 0x00000061dee07223 */ /* 0x000fe200000100e0 */
[----:B------:R-:W-:Y:S01]  /*2400*/  SHF.L.U32 R97, R120, 0x10, RZ ;  /* 0x0000001078617819 */ /* 0x000fe200000006ff */
[----:B------:R-:W-:Y:S01]  /*2410*/  FADD.FTZ R252, R99, R252 ;  /* 0x000000fc63fc7221 */ /* 0x000fe20000010000 */
[----:B------:R-:W-:-:S03]  /*2420*/  FFMA.FTZ R241, R98, R99, R241 ;  /* 0x0000006362f17223 */ /* 0x000fc600000100f1 */
[----:B------:R-:W-:Y:S01]  /*2430*/  FADD.FTZ R150, R97, R150 ;  /* 0x0000009661967221 */ /* 0x000fe20000010000 */
[----:B------:R-:W-:Y:S01]  /*2440*/  FFMA.FTZ R18, R98, R97, R18 ;  /* 0x0000006162127223 */ /* 0x000fe20000010012 */
[----:B------:R-:W-:Y:S01]  /*2450*/  FADD.FTZ R149, R107, R149 ;  /* 0x000000956b957221 */ /* 0x000fe20000010000 */
[----:B------:R-:W-:Y:S02]  /*2460*/  FFMA.FTZ R17, R222, R107, R17 ;  /* 0x0000006bde117223 */ /* 0x000fe40000010011 */
[----:B------:R-:W4:Y:S01]  /*2470*/  LDL R107, [R1+0x74] ;  /* 0x00007400016b7983 */ /* 0x000f220000100800 */
[----:B---3--:R-:W-:Y:S01]  /*2480*/  FMUL.FTZ R99, R101, R99 ;  /* 0x0000006365637220 */ /* 0x008fe20000410000 */
[----:B------:R-:W-:-:S05]  /*2490*/  SHF.L.U32 R101, R117, 0x10, RZ ;  /* 0x0000001075657819 */ /* 0x000fca00000006ff */
[----:B------:R-:W-:Y:S01]  /*24a0*/  FADD.FTZ R250, R101, R250 ;  /* 0x000000fa65fa7221 */ /* 0x000fe20000010000 */
[----:B--2---:R-:W-:Y:S01]  /*24b0*/  FFMA.FTZ R97, R100, R97, R99 ;  /* 0x0000006164617223 */ /* 0x004fe20000010063 */
[----:B------:R-:W-:-:S04]  /*24c0*/  FADD.FTZ R100, -R202, R114 ;  /* 0x00000072ca647221 */ /* 0x000fc80000010100 */
[----:B------:R-:W-:-:S04]  /*24d0*/  FMUL.FTZ R100, R197, R100 ;  /* 0x00000064c5647220 */ /* 0x000fc80000410000 */
[-C--:B------:R-:W-:Y:S01]  /*24e0*/  FFMA.FTZ R243, R100, R101.reuse, R243 ;  /* 0x0000006564f37223 */ /* 0x080fe200000100f3 */
[----:B------:R-:W-:Y:S02]  /*24f0*/  FMUL.FTZ R101, R108, R101 ;  /* 0x000000656c657220 */ /* 0x000fe40000410000 */
[----:B------:R-:W2:Y:S01]  /*2500*/  LDL R108, [R1+0x70] ;  /* 0x00007000016c7983 */ /* 0x000ea20000100800 */
[----:B------:R-:W-:Y:S02]  /*2510*/  SHF.L.U32 R99, R121, 0x10, RZ ;  /* 0x0000001079637819 */ /* 0x000fe400000006ff */
[----:B------:R-:W-:-:S03]  /*2520*/  PRMT R102, R116, 0x7632, R102 ;  /* 0x0000763274667816 */ /* 0x000fc60000000066 */
[----:B------:R-:W-:Y:S01]  /*2530*/  FADD.FTZ R152, R99, R152 ;  /* 0x0000009863987221 */ /* 0x000fe20000010000 */
[-C--:B------:R-:W-:Y:S01]  /*2540*/  FFMA.FTZ R20, R100, R99.reuse, R20 ;  /* 0x0000006364147223 */ /* 0x080fe20000010014 */
[----:B------:R-:W-:Y:S01]  /*2550*/  FFMA.FTZ R99, R110, R99, R101 ;  /* 0x000000636e637223 */ /* 0x000fe20000010065 */
[----:B------:R-:W-:Y:S01]  /*2560*/  FADD.FTZ R101, -R202, R113 ;  /* 0x00000071ca657221 */ /* 0x000fe20000010100 */
[----:B------:R-:W-:Y:S02]  /*2570*/  SHF.L.U32 R102, R102, 0x10, RZ ;  /* 0x0000001066667819 */ /* 0x000fe400000006ff */
[----:B------:R-:W-:Y:S01]  /*2580*/  PRMT R103, R120, 0x7632, R103 ;  /* 0x0000763278677816 */ /* 0x000fe20000000067 */
[----:B------:R-:W-:Y:S01]  /*2590*/  FMUL.FTZ R101, R197, R101 ;  /* 0x00000065c5657220 */ /* 0x000fe20000410000 */
[----:B------:R-:W3:Y:S01]  /*25a0*/  LDL R120, [R1+0x6c] ;  /* 0x00006c0001787983 */ /* 0x000ee20000100800 */
[----:B------:R-:W-:Y:S01]  /*25b0*/  FADD.FTZ R251, R102, R251 ;  /* 0x000000fb66fb7221 */ /* 0x000fe20000010000 */
[----:B------:R-:W-:Y:S01]  /*25c0*/  SHF.L.U32 R103, R103, 0x10, RZ ;  /* 0x0000001067677819 */ /* 0x000fe200000006ff */
[-C--:B------:R-:W-:Y:S01]  /*25d0*/  FFMA.FTZ R242, R101, R102.reuse, R242 ;  /* 0x0000006665f27223 */ /* 0x080fe200000100f2 */
[----:B------:R-:W-:-:S04]  /*25e0*/  FMUL.FTZ R102, R109, R102 ;  /* 0x000000666d667220 */ /* 0x000fc80000410000 */
[----:B------:R-:W-:Y:S02]  /*25f0*/  FFMA.FTZ R102, R106, R103, R102 ;  /* 0x000000676a667223 */ /* 0x000fe40000010066 */
[----:B------:R-:W3:Y:S04]  /*2600*/  LDL R106, [R1+0x68] ;  /* 0x00006800016a7983 */ /* 0x000ee80000100800 */
[----:B------:R-:W3:Y:S01]  /*2610*/  LDL.LU R110, [R1+0xc] ;  /* 0x00000c00016e7983 */ /* 0x000ee20000300800 */
[----:B------:R-:W-:-:S03]  /*2620*/  PRMT R117, R117, 0x7632, R117 ;  /* 0x0000763275757816 */ /* 0x000fc60000000075 */
[----:B------:R-:W3:Y:S01]  /*2630*/  LDL R109, [R1+0x60] ;  /* 0x00006000016d7983 */ /* 0x000ee20000100800 */
[----:B------:R-:W-:Y:S02]  /*2640*/  SHF.L.U32 R117, R117, 0x10, RZ ;  /* 0x0000001075757819 */ /* 0x000fe400000006ff */
[----:B------:R-:W-:-:S04]  /*2650*/  PRMT R121, R121, 0x7632, R121 ;  /* 0x0000763279797816 */ /* 0x000fc80000000079 */
[----:B------:R-:W-:Y:S01]  /*2660*/  SHF.L.U32 R121, R121, 0x10, RZ ;  /* 0x0000001079797819 */ /* 0x000fe200000006ff */
[----:B--2---:R-:W-:Y:S02]  /*2670*/  FMUL.FTZ R111, R108, R117 ;  /* 0x000000756c6f7220 */ /* 0x004fe40000410000 */
[----:B------:R-:W2:Y:S02]  /*2680*/  LDL R108, [R1+0x64] ;  /* 0x00006400016c7983 */ /* 0x000ea40000100800 */
[----:B----4-:R-:W-:Y:S02]  /*2690*/  FFMA.FTZ R111, R107, R121, R111 ;  /* 0x000000796b6f7223 */ /* 0x010fe4000001006f */
[----:B------:R-:W4:Y:S01]  /*26a0*/  LDL.LU R107, [R1+0x8] ;  /* 0x00000800016b7983 */ /* 0x000f220000300800 */
[----:B0-----:R-:W-:Y:S01]  /*26b0*/  FADD.FTZ R114, -R202, R124 ;  /* 0x0000007cca727221 */ /* 0x001fe20000010100 */
[----:B------:R-:W-:Y:S01]  /*26c0*/  FFMA.FTZ R19, R101, R103, R19 ;  /* 0x0000006765137223 */ /* 0x000fe20000010013 */
[----:B------:R-:W-:Y:S01]  /*26d0*/  FADD.FTZ R151, R103, R151 ;  /* 0x0000009767977221 */ /* 0x000fe20000010000 */
[----:B------:R-:W-:Y:S01]  /*26e0*/  SHF.L.U32 R103, R118, 0x10, RZ ;  /* 0x0000001076677819 */ /* 0x000fe200000006ff */
[----:B------:R-:W-:Y:S01]  /*26f0*/  FMUL.FTZ R114, R197, R114 ;  /* 0x00000072c5727220 */ /* 0x000fe20000410000 */
[----:B-1----:R-:W-:Y:S01]  /*2700*/  FADD.FTZ R112, -R202, R115 ;  /* 0x00000073ca707221 */ /* 0x002fe20000010100 */
[----:B------:R-:W-:-:S02]  /*2710*/  SHF.L.U32 R113, R122, 0x10, RZ ;  /* 0x000000107a717819 */ /* 0x000fc400000006ff */
[-C--:B------:R-:W-:Y:S01]  /*2720*/  FFMA.FTZ R245, R114, R103.reuse, R245 ;  /* 0x0000006772f57223 */ /* 0x080fe200000100f5 */
[----:B------:R-:W-:Y:S02]  /*2730*/  FMUL.FTZ R112, R197, R112 ;  /* 0x00000070c5707220 */ /* 0x000fe40000410000 */
[----:B------:R-:W-:Y:S01]  /*2740*/  FADD.FTZ R154, R113, R154 ;  /* 0x0000009a719a7221 */ /* 0x000fe20000010000 */
[----:B---3--:R-:W-:Y:S01]  /*2750*/  FMUL.FTZ R106, R106, R103 ;  /* 0x000000676a6a7220 */ /* 0x008fe20000410000 */
[----:B------:R-:W-:Y:S01]  /*2760*/  FADD.FTZ R110, R103, R110 ;  /* 0x0000006e676e7221 */ /* 0x000fe20000010000 */
[----:B------:R-:W-:Y:S01]  /*2770*/  PRMT R103, R118, 0x7632, R103 ;  /* 0x0000763276677816 */ /* 0x000fe20000000067 */
[-C--:B------:R-:W-:Y:S01]  /*2780*/  FFMA.FTZ R22, R114, R113.reuse, R22 ;  /* 0x0000007172167223 */ /* 0x080fe20000010016 */
[----:B------:R-:W-:Y:S02]  /*2790*/  FFMA.FTZ R113, R120, R113, R106 ;  /* 0x0000007178717223 */ /* 0x000fe4000001006a */
[----:B------:R-:W-:Y:S01]  /*27a0*/  SHF.L.U32 R103, R103, 0x10, RZ ;  /* 0x0000001067677819 */ /* 0x000fe200000006ff */
[----:B------:R-:W3:Y:S01]  /*27b0*/  LDL R106, [R1+0x58] ;  /* 0x00005800016a7983 */ /* 0x000ee20000100800 */
[----:B------:R-:W-:Y:S01]  /*27c0*/  FFMA.FTZ R244, R112, R117, R244 ;  /* 0x0000007570f47223 */ /* 0x000fe200000100f4 */
[----:B------:R-:W-:-:S02]  /*27d0*/  FADD.FTZ R249, R117, R249 ;  /* 0x000000f975f97221 */ /* 0x000fc40000010000 */
[----:B------:R0:W-:Y:S01]  /*27e0*/  STL [R1+0xc], R110 ;  /* 0x00000c6e01007387 */ /* 0x0001e20000100800 */
[----:B------:R-:W-:Y:S01]  /*27f0*/  FMUL.FTZ R117, R109, R103 ;  /* 0x000000676d757220 */ /* 0x000fe20000410000 */
[----:B------:R-:W-:Y:S02]  /*2800*/  PRMT R122, R122, 0x7632, R122 ;  /* 0x000076327a7a7816 */ /* 0x000fe4000000007a */
[----:B------:R-:W3:Y:S04]  /*2810*/  LDL R124, [R1+0x5c] ;  /* 0x00005c00017c7983 */ /* 0x000ee80000100800 */
[----:B------:R-:W3:Y:S01]  /*2820*/  LDL.LU R109, [R1+0x4] ;  /* 0x00000400016d7983 */ /* 0x000ee20000300800 */
[----:B------:R-:W-:Y:S01]  /*2830*/  SHF.L.U32 R122, R122, 0x10, RZ ;  /* 0x000000107a7a7819 */ /* 0x000fe200000006ff */
[----:B------:R-:W-:Y:S01]  /*2840*/  FADD.FTZ R131, -R202, R131 ;  /* 0x00000083ca837221 */ /* 0x000fe20000010100 */
[----:B------:R-:W-:-:S02]  /*2850*/  PRMT R85, R85, 0x7632, R85 ;  /* 0x0000763255557816 */ /* 0x000fc40000000055 */
[----:B------:R-:W-:Y:S01]  /*2860*/  PRMT R89, R89, 0x7632, R89 ;  /* 0x0000763259597816 */ /* 0x000fe20000000059 */
[----:B------:R-:W-:Y:S01]  /*2870*/  FMUL.FTZ R207, R197, R131 ;  /* 0x00000083c5cf7220 */ /* 0x000fe20000410000 */
[----:B------:R-:W-:Y:S02]  /*2880*/  SHF.L.U32 R85, R85, 0x10, RZ ;  /* 0x0000001055557819 */ /* 0x000fe400000006ff */
[----:B------:R-:W-:-:S03]  /*2890*/  SHF.L.U32 R89, R89, 0x10, RZ ;  /* 0x0000001059597819 */ /* 0x000fc600000006ff */
[-C--:B------:R-:W-:Y:S01]  /*28a0*/  FFMA.FTZ R169, R207, R85.reuse, R169 ;  /* 0x00000055cfa97223 */ /* 0x080fe200000100a9 */
[----:B------:R-:W-:Y:S01]  /*28b0*/  FADD.FTZ R237, R85, R237 ;  /* 0x000000ed55ed7221 */ /* 0x000fe20000010000 */
[----:B------:R-:W-:Y:S01]  /*28c0*/  FMUL.FTZ R85, R139, R85 ;  /* 0x000000558b557220 */ /* 0x000fe20000410000 */
[-C--:B------:R-:W-:Y:S01]  /*28d0*/  FFMA.FTZ R5, R207, R89.reuse, R5 ;  /* 0x00000059cf057223 */ /* 0x080fe20000010005 */
[----:B------:R-:W-:Y:S01]  /*28e0*/  FADD.FTZ R37, R89, R37 ;  /* 0x0000002559257221 */ /* 0x000fe20000010000 */
[----:B------:R-:W-:Y:S01]  /*28f0*/  FMUL.FTZ R208, R197, R208 ;  /* 0x000000d0c5d07220 */ /* 0x000fe20000410000 */
[----:B------:R-:W-:Y:S01]  /*2900*/  FFMA.FTZ R89, R138, R89, R85 ;  /* 0x000000598a597223 */ /* 0x000fe20000010055 */
[----:B------:R-:W-:Y:S01]  /*2910*/  FMUL.FTZ R85, R130, R84 ;  /* 0x0000005482557220 */ /* 0x000fe20000410000 */
[----:B------:R-:W-:Y:S01]  /*2920*/  FADD.FTZ R38, R92, R38 ;  /* 0x000000265c267221 */ /* 0x000fe20000010000 */
[-C--:B------:R-:W-:Y:S01]  /*2930*/  FFMA.FTZ R6, R208, R92.reuse, R6 ;  /* 0x0000005cd0067223 */ /* 0x080fe20000010006 */
[----:B------:R-:W-:Y:S01]  /*2940*/  FADD.FTZ R236, R84, R236 ;  /* 0x000000ec54ec7221 */ /* 0x000fe20000010000 */
[----:B------:R-:W-:Y:S01]  /*2950*/  FFMA.FTZ R92, R128, R92, R85 ;  /* 0x0000005c805c7223 */ /* 0x000fe20000010055 */
[----:B------:R-:W-:Y:S01]  /*2960*/  FFMA.FTZ R170, R208, R84, R170 ;  /* 0x00000054d0aa7223 */ /* 0x000fe200000100aa */
[----:B------:R-:W-:-:S04]  /*2970*/  IMAD.WIDE.U32 R84, R201, 0x20, R134 ;  /* 0x00000020c9547825 */ /* 0x000fc800078e0086 */
[----:B------:R-:W-:Y:S02]  /*2980*/  IMAD.WIDE.U32 R128, R201, 0x10, R132 ;  /* 0x00000010c9807825 */ /* 0x000fe400078e0084 */
[----:B------:R-:W3:Y:S02]  /*2990*/  LDG.E.128 R132, desc[UR10][R84.64] ;  /* 0x0000000a54847981 */ /* 0x000ee4000c1e1d00 */
[----:B------:R-:W-:Y:S01]  /*29a0*/  FADD.FTZ R118, -R202, R125 ;  /* 0x0000007dca767221 */ /* 0x000fe20000010100 */
[----:B------:R-:W-:Y:S01]  /*29b0*/  FFMA.FTZ R21, R112, R121, R21 ;  /* 0x0000007970157223 */ /* 0x000fe20000010015 */
[----:B------:R-:W-:Y:S01]  /*29c0*/  FADD.FTZ R153, R121, R153 ;  /* 0x0000009979997221 */ /* 0x000fe20000010000 */
[----:B------:R-:W-:-:S04]  /*29d0*/  IMAD.WIDE.U32 R136, R201, 0x10, R136 ;  /* 0x00000010c9887825 */ /* 0x000fc800078e0088 */
[----:B--2---:R-:W-:Y:S01]  /*29e0*/  FFMA.FTZ R117, R108, R122, R117 ;  /* 0x0000007a6c757223 */ /* 0x004fe20000010075 */
[----:B----4-:R-:W-:Y:S01]  /*29f0*/  FADD.FTZ R107, R103, R107 ;  /* 0x0000006b676b7221 */ /* 0x010fe20000010000 */
[----:B------:R-:W2:Y:S04]  /*2a00*/  LDL R108, [R1+0x50] ;  /* 0x00005000016c7983 */ /* 0x000ea80000100800 */
[----:B------:R1:W-:Y:S04]  /*2a10*/  STL [R1+0x8], R107 ;  /* 0x0000086b01007387 */ /* 0x0003e80000100800 */
[----:B0-----:R-:W4:Y:S01]  /*2a20*/  LDL R110, [R1+0x54] ;  /* 0x00005400016e7983 */ /* 0x001f220000100800 */
[----:B------:R-:W-:Y:S01]  /*2a30*/  FMUL.FTZ R118, R197, R118 ;  /* 0x00000076c5767220 */ /* 0x000fe20000410000 */
[----:B------:R-:W-:-:S02]  /*2a40*/  FADD.FTZ R121, -R202, R126 ;  /* 0x0000007eca797221 */ /* 0x000fc40000010100 */
[----:B------:R-:W4:Y:S04]  /*2a50*/  LDG.E.128 R128, desc[UR10][R128.64] ;  /* 0x0000000a80807981 */ /* 0x000f28000c1e1d00 */
[----:B-1----:R-:W4:Y:S01]  /*2a60*/  LDL.LU R107, [R1] ;  /* 0x00000000016b7983 */ /* 0x002f220000300800 */
[----:B------:R-:W-:Y:S01]  /*2a70*/  FFMA.FTZ R246, R118, R103, R246 ;  /* 0x0000006776f67223 */ /* 0x000fe200000100f6 */
[----:B------:R-:W-:Y:S01]  /*2a80*/  SHF.L.U32 R103, R119, 0x10, RZ ;  /* 0x0000001077677819 */ /* 0x000fe200000006ff */
[----:B------:R-:W-:Y:S01]  /*2a90*/  FMUL.FTZ R121, R197, R121 ;  /* 0x00000079c5797220 */ /* 0x000fe20000410000 */
[----:B------:R-:W-:Y:S01]  /*2aa0*/  SHF.L.U32 R120, R123, 0x10, RZ ;  /* 0x000000107b787819 */ /* 0x000fe200000006ff */
[----:B------:R-:W4:Y:S02]  /*2ab0*/  LDG.E.128 R136, desc[UR10][R136.64] ;  /* 0x0000000a88887981 */ /* 0x000f24000c1e1d00 */
[CC--:B------:R-:W-:Y:S01]  /*2ac0*/  FFMA.FTZ R247, R121.reuse, R103.reuse, R247 ;  /* 0x0000006779f77223 */ /* 0x0c0fe200000100f7 */
[----:B---3--:R-:W-:Y:S01]  /*2ad0*/  FMUL.FTZ R106, R106, R103 ;  /* 0x000000676a6a7220 */ /* 0x008fe20000410000 */
[----:B------:R-:W-:Y:S01]  /*2ae0*/  FADD.FTZ R156, R120, R156 ;  /* 0x0000009c789c7221 */ /* 0x000fe20000010000 */
[----:B------:R-:W-:Y:S01]  /*2af0*/  FFMA.FTZ R24, R121, R120, R24 ;  /* 0x0000007879187223 */ /* 0x000fe20000010018 */
[----:B------:R-:W-:Y:S01]  /*2b00*/  FADD.FTZ R109, R103, R109 ;  /* 0x0000006d676d7221 */ /* 0x000fe20000010000 */
[----:B------:R-:W-:-:S04]  /*2b10*/  PRMT R103, R119, 0x7632, R103 ;  /* 0x0000763277677816 */ /* 0x000fc80000000067 */
[----:B------:R-:W-:Y:S01]  /*2b20*/  SHF.L.U32 R103, R103, 0x10, RZ ;  /* 0x0000001067677819 */ /* 0x000fe200000006ff */
[----:B------:R0:W-:Y:S01]  /*2b30*/  STL [R1+0x4], R109 ;  /* 0x0000046d01007387 */ /* 0x0001e20000100800 */
[----:B------:R-:W-:Y:S01]  /*2b40*/  FFMA.FTZ R120, R124, R120, R106 ;  /* 0x000000787c787223 */ /* 0x000fe2000001006a */
[----:B------:R-:W-:Y:S02]  /*2b50*/  PRMT R123, R123, 0x7632, R123 ;  /* 0x000076327b7b7816 */ /* 0x000fe4000000007b */
[----:B0-----:R-:W3:Y:S01]  /*2b60*/  LDL R109, [R1+0x48] ;  /* 0x00004800016d7983 */ /* 0x001ee20000100800 */
[----:B------:R-:W-:Y:S01]  /*2b70*/  FADD.FTZ R124, -R202, R127 ;  /* 0x0000007fca7c7221 */ /* 0x000fe20000010100 */
[----:B------:R-:W-:Y:S01]  /*2b80*/  SHF.L.U32 R123, R123, 0x10, RZ ;  /* 0x000000107b7b7819 */ /* 0x000fe200000006ff */
[----:B------:R-:W-:Y:S01]  /*2b90*/  FADD.FTZ R155, R122, R155 ;  /* 0x0000009b7a9b7221 */ /* 0x000fe20000010000 */
[----:B------:R-:W-:Y:S01]  /*2ba0*/  FFMA.FTZ R23, R118, R122, R23 ;  /* 0x0000007a76177223 */ /* 0x000fe20000010017 */
[----:B------:R-:W-:Y:S01]  /*2bb0*/  FMUL.FTZ R124, R197, R124 ;  /* 0x0000007cc57c7220 */ /* 0x000fe20000410000 */
[----:B------:R-:W3:Y:S01]  /*2bc0*/  LDL R122, [R1+0x38] ;  /* 0x00003800017a7983 */ /* 0x000ee20000100800 */
[----:B------:R-:W-:-:S02]  /*2bd0*/  FADD.FTZ R157, R123, R157 ;  /* 0x0000009d7b9d7221 */ /* 0x000fc40000010000 */
[C---:B------:R-:W-:Y:S01]  /*2be0*/  FFMA.FTZ R25, R124.reuse, R123, R25 ;  /* 0x0000007b7c197223 */ /* 0x040fe20000010019 */
[-C--:B------:R-:W-:Y:S01]  /*2bf0*/  FFMA.FTZ R248, R124, R103.reuse, R248 ;  /* 0x000000677cf87223 */ /* 0x080fe200000100f8 */
[----:B--2---:R-:W-:Y:S02]  /*2c00*/  FMUL.FTZ R106, R108, R103 ;  /* 0x000000676c6a7220 */ /* 0x004fe40000410000 */
[----:B------:R-:W2:Y:S02]  /*2c10*/  LDL R108, [R1+0x4c] ;  /* 0x00004c00016c7983 */ /* 0x000ea40000100800 */
[----:B----4-:R-:W-:Y:S02]  /*2c20*/  FFMA.FTZ R123, R110, R123, R106 ;  /* 0x0000007b6e7b7223 */ /* 0x010fe4000001006a */
[----:B------:R-:W4:Y:S01]  /*2c30*/  LDL R110, [R1+0x3c] ;  /* 0x00003c00016e7983 */ /* 0x000f220000100800 */
[----:B------:R-:W-:Y:S01]  /*2c40*/  FADD.FTZ R107, R103, R107 ;  /* 0x0000006b676b7221 */ /* 0x000fe20000010000 */
[----:B------:R-:W-:-:S04]  /*2c50*/  FADD.FTZ R103, -R202, R132 ;  /* 0x00000084ca677221 */ /* 0x000fc80000010100 */
[----:B------:R0:W-:Y:S04]  /*2c60*/  STL [R1], R107 ;  /* 0x0000006b01007387 */ /* 0x0001e80000100800 */
[----:B------:R-:W4:Y:S04]  /*2c70*/  LDL R125, [R1+0x40] ;  /* 0x00004000017d7983 */ /* 0x000f280000100800 */
[----:B------:R-:W4:Y:S04]  /*2c80*/  LDL R132, [R1+0x44] ;  /* 0x0000440001847983 */ /* 0x000f280000100800 */
[----:B------:R-:W4:Y:S01]  /*2c90*/  LDL R126, [R1+0x30] ;  /* 0x00003000017e7983 */ /* 0x000f220000100800 */
[----:B0-----:R-:W-:Y:S01]  /*2ca0*/  SHF.L.U32 R107, R128, 0x10, RZ ;  /* 0x00000010806b7819 */ /* 0x001fe200000006ff */
[----:B------:R-:W-:Y:S01]  /*2cb0*/  FMUL.FTZ R103, R197, R103 ;  /* 0x00000067c5677220 */ /* 0x000fe20000410000 */
[----:B------:R-:W-:-:S03]  /*2cc0*/  SHF.L.U32 R106, R136, 0x10, RZ ;  /* 0x00000010886a7819 */ /* 0x000fc600000006ff */
[----:B------:R-:W-:Y:S01]  /*2cd0*/  FADD.FTZ R195, R107, R195 ;  /* 0x000000c36bc37221 */ /* 0x000fe20000010000 */
[CC--:B------:R-:W-:Y:S01]  /*2ce0*/  FFMA.FTZ R180, R103.reuse, R107.reuse, R180 ;  /* 0x0000006b67b47223 */ /* 0x0c0fe200000100b4 */
[----:B------:R-:W-:Y:S01]  /*2cf0*/  FADD.FTZ R158, R106, R158 ;  /* 0x0000009e6a9e7221 */ /* 0x000fe20000010000 */
[----:B------:R-:W-:Y:S01]  /*2d00*/  FFMA.FTZ R26, R103, R106, R26 ;  /* 0x0000006a671a7223 */ /* 0x000fe2000001001a */
[----:B---3--:R-:W-:Y:S01]  /*2d10*/  FMUL.FTZ R107, R109, R107 ;  /* 0x0000006b6d6b7220 */ /* 0x008fe20000410000 */
[----:B------:R-:W-:-:S05]  /*2d20*/  SHF.L.U32 R109, R129, 0x10, RZ ;  /* 0x00000010816d7819 */ /* 0x000fca00000006ff */
[----:B------:R-:W-:Y:S01]  /*2d30*/  FADD.FTZ R193, R109, R193 ;  /* 0x000000c16dc17221 */ /* 0x000fe20000010000 */
[----:B------:R-:W-:Y:S01]  /*2d40*/  PRMT R115, R128, 0x7632, R115 ;  /* 0x0000763280737816 */ /* 0x000fe20000000073 */
[----:B------:R-:W-:Y:S01]  /*2d50*/  FADD.FTZ R233, R86, R233 ;  /* 0x000000e956e97221 */ /* 0x000fe20000010000 */
[----:B------:R-:W-:Y:S01]  /*2d60*/  FFMA.FTZ R173, R218, R86, R173 ;  /* 0x00000056daad7223 */ /* 0x000fe200000100ad */
[----:B------:R-:W-:Y:S01]  /*2d70*/  PRMT R119, R129, 0x7632, R119 ;  /* 0x0000763281777816 */ /* 0x000fe20000000077 */
[----:B------:R-:W3:Y:S01]  /*2d80*/  LDG.E.128 R84, desc[UR10][R84.64+0x10] ;  /* 0x0000100a54547981 */ /* 0x000ee2000c1e1d00 */
[----:B------:R-:W-:-:S03]  /*2d90*/  SHF.L.U32 R115, R115, 0x10, RZ ;  /* 0x0000001073737819 */ /* 0x000fc600000006ff */
[----:B------:R-:W3:Y:S02]  /*2da0*/  LDL R128, [R1+0x2c] ;  /* 0x00002c0001807983 */ /* 0x000ee40000100800 */
[----:B------:R-:W-:Y:S01]  /*2db0*/  FADD.FTZ R194, R115, R194 ;  /* 0x000000c273c27221 */ /* 0x000fe20000010000 */
[----:B------:R-:W-:Y:S01]  /*2dc0*/  SHF.L.U32 R119, R119, 0x10, RZ ;  /* 0x0000001077777819 */ /* 0x000fe200000006ff */
[----:B------:R-:W3:Y:S04]  /*2dd0*/  LDL R129, [R1+0x1c] ;  /* 0x00001c0001817983 */ /* 0x000ee80000100800 */
[----:B------:R-:W-:Y:S01]  /*2de0*/  FADD.FTZ R192, R119, R192 ;  /* 0x000000c077c07221 */ /* 0x000fe20000010000 */
[----:B--2---:R-:W-:Y:S01]  /*2df0*/  FFMA.FTZ R106, R108, R106, R107 ;  /* 0x0000006a6c6a7223 */ /* 0x004fe2000001006b */
[----:B------:R-:W-:Y:S01]  /*2e00*/  FADD.FTZ R107, -R202, R134 ;  /* 0x00000086ca6b7221 */ /* 0x000fe20000010100 */
[----:B------:R-:W-:Y:S01]  /*2e10*/  SHF.L.U32 R108, R137, 0x10, RZ ;  /* 0x00000010896c7819 */ /* 0x000fe200000006ff */
[----:B------:R-:W2:Y:S02]  /*2e20*/  LDL R134, [R1+0x18] ;  /* 0x0000180001867983 */ /* 0x000ea40000100800 */
[----:B------:R-:W-:-:S04]  /*2e30*/  FMUL.FTZ R107, R197, R107 ;  /* 0x0000006bc56b7220 */ /* 0x000fc80000410000 */
[CC--:B------:R-:W-:Y:S01]  /*2e40*/  FFMA.FTZ R182, R107.reuse, R109.reuse, R182 ;  /* 0x0000006d6bb67223 */ /* 0x0c0fe200000100b6 */
[----:B------:R-:W-:Y:S01]  /*2e50*/  FMUL.FTZ R109, R122, R109 ;  /* 0x0000006d7a6d7220 */ /* 0x000fe20000410000 */
[----:B------:R-:W-:Y:S01]  /*2e60*/  FADD.FTZ R160, R108, R160 ;  /* 0x000000a06ca07221 */ /* 0x000fe20000010000 */
[-C--:B------:R-:W-:Y:S01]  /*2e70*/  FFMA.FTZ R28, R107, R108.reuse, R28 ;  /* 0x0000006c6b1c7223 */ /* 0x080fe2000001001c */
[----:B------:R-:W2:Y:S01]  /*2e80*/  LDL R122, [R1+0x34] ;  /* 0x00003400017a7983 */ /* 0x000ea20000100800 */
[----:B----4-:R-:W-:Y:S01]  /*2e90*/  FFMA.FTZ R108, R110, R108, R109 ;  /* 0x0000006c6e6c7223 */ /* 0x010fe2000001006d */
[----:B------:R-:W-:Y:S01]  /*2ea0*/  FADD.FTZ R110, -R202, R133 ;  /* 0x00000085ca6e7221 */ /* 0x000fe20000010100 */
[----:B------:R-:W-:Y:S01]  /*2eb0*/  PRMT R109, R136, 0x7632, R109 ;  /* 0x00007632886d7816 */ /* 0x000fe2000000006d */
[----:B------:R-:W4:Y:S02]  /*2ec0*/  LDL R133, [R1+0x10] ;  /* 0x0000100001857983 */ /* 0x000f240000100800 */
[----:B------:R-:W-:Y:S01]  /*2ed0*/  FMUL.FTZ R110, R197, R110 ;  /* 0x0000006ec56e7220 */ /* 0x000fe20000410000 */
[----:B------:R-:W-:-:S03]  /*2ee0*/  SHF.L.U32 R109, R109, 0x10, RZ ;  /* 0x000000106d6d7819 */ /* 0x000fc600000006ff */
[CC--:B------:R-:W-:Y:S01]  /*2ef0*/  FFMA.FTZ R181, R110.reuse, R115.reuse, R181 ;  /* 0x000000736eb57223 */ /* 0x0c0fe200000100b5 */
[----:B------:R-:W-:Y:S02]  /*2f00*/  FMUL.FTZ R115, R125, R115 ;  /* 0x000000737d737220 */ /* 0x000fe40000410000 */
[----:B------:R-:W4:Y:S01]  /*2f10*/  LDL R125, [R1+0x28] ;  /* 0x00002800017d7983 */ /* 0x000f220000100800 */
[-C--:B------:R-:W-:Y:S01]  /*2f20*/  FFMA.FTZ R27, R110, R109.reuse, R27 ;  /* 0x0000006d6e1b7223 */ /* 0x080fe2000001001b */
[----:B------:R-:W-:Y:S01]  /*2f30*/  FADD.FTZ R159, R109, R159 ;  /* 0x0000009f6d9f7221 */ /* 0x000fe20000010000 */
[----:B------:R-:W-:Y:S01]  /*2f40*/  FFMA.FTZ R109, R132, R109, R115 ;  /* 0x0000006d846d7223 */ /* 0x000fe20000010073 */
[----:B------:R-:W-:Y:S01]  /*2f50*/  FADD.FTZ R115, -R202, R135 ;  /* 0x00000087ca737221 */ /* 0x000fe20000010100 */
[----:B------:R-:W4:Y:S03]  /*2f60*/  LDL R132, [R1+0x14] ;  /* 0x0000140001847983 */ /* 0x000f260000100800 */
[----:B------:R-:W-:Y:S01]  /*2f70*/  FMUL.FTZ R115, R197, R115 ;  /* 0x00000073c5737220 */ /* 0x000fe20000410000 */
[----:B------:R-:W4:Y:S03]  /*2f80*/  LDL R135, [R1+0x20] ;  /* 0x0000200001877983 */ /* 0x000f260000100800 */
[-C--:B------:R-:W-:Y:S01]  /*2f90*/  FFMA.FTZ R183, R115, R119.reuse, R183 ;  /* 0x0000007773b77223 */ /* 0x080fe200000100b7 */
[----:B------:R-:W-:-:S02]  /*2fa0*/  FMUL.FTZ R119, R126, R119 ;  /* 0x000000777e777220 */ /* 0x000fc40000410000 */
[----:B------:R-:W4:Y:S01]  /*2fb0*/  LDL R126, [R1+0x24] ;  /* 0x00002400017e7983 */ /* 0x000f220000100800 */
[----:B------:R-:W-:-:S04]  /*2fc0*/  PRMT R116, R137, 0x7632, R116 ;  /* 0x0000763289747816 */ /* 0x000fc80000000074 */
[----:B------:R-:W-:-:S05]  /*2fd0*/  SHF.L.U32 R116, R116, 0x10, RZ ;  /* 0x0000001074747819 */ /* 0x000fca00000006ff */
[----:B------:R-:W-:Y:S01]  /*2fe0*/  FFMA.FTZ R29, R115, R116, R29 ;  /* 0x00000074731d7223 */ /* 0x000fe2000001001d */
[----:B------:R-:W-:Y:S01]  /*2ff0*/  FADD.FTZ R161, R116, R161 ;  /* 0x000000a174a17221 */ /* 0x000fe20000010000 */
[----:B------:R-:W-:-:S04]  /*3000*/  PRMT R127, R138, 0x7632, R127 ;  /* 0x000076328a7f7816 */ /* 0x000fc8000000007f */
[----:B------:R-:W-:Y:S01]  /*3010*/  SHF.L.U32 R127, R127, 0x10, RZ ;  /* 0x000000107f7f7819 */ /* 0x000fe200000006ff */
[C---:B---3--:R-:W-:Y:S01]  /*3020*/  FADD.FTZ R85, -R202.reuse, R85 ;  /* 0x00000055ca557221 */ /* 0x048fe20000010100 */
[----:B------:R-:W-:-:S03]  /*3030*/  FADD.FTZ R86, -R202, R86 ;  /* 0x00000056ca567221 */ /* 0x000fc60000010100 */
[----:B------:R-:W-:Y:S01]  /*3040*/  FADD.FTZ R163, R127, R163 ;  /* 0x000000a37fa37221 */ /* 0x000fe20000010000 */
[----:B------:R-:W-:Y:S01]  /*3050*/  FADD.FTZ R87, -R202, R87 ;  /* 0x00000057ca577221 */ /* 0x000fe20000010100 */
[----:B------:R-:W-:Y:S01]  /*3060*/  UMOV UR4, 0xffffffff ;  /* 0xffffffff00047882 */ /* 0x000fe20000000000 */
[----:B------:R-:W-:-:S04]  /*3070*/  ISETP.NE.U32.AND P1, PT, RZ, UR14, PT ;  /* 0x0000000eff007c0c */ /* 0x000fc8000bf25070 */
[----:B------:R-:W-:Y:S01]  /*3080*/  ISETP.NE.AND.EX P1, PT, RZ, UR15, PT, P1 ;  /* 0x0000000fff007c0c */ /* 0x000fe2000bf25310 */
[----:B--2---:R-:W-:Y:S01]  /*3090*/  FFMA.FTZ R116, R122, R116, R119 ;  /* 0x000000747a747223 */ /* 0x004fe20000010077 */
[----:B------:R-:W-:Y:S01]  /*30a0*/  FADD.FTZ R122, -R202, R84 ;  /* 0x00000054ca7a7221 */ /* 0x000fe20000010100 */
[----:B------:R-:W-:-:S03]  /*30b0*/  SHF.L.U32 R84, R130, 0x10, RZ ;  /* 0x0000001082547819 */ /* 0x000fc600000006ff */
[----:B------:R-:W-:Y:S02]  /*30c0*/  FMUL.FTZ R122, R197, R122 ;  /* 0x0000007ac57a7220 */ /* 0x000fe40000410000 */
[----:B------:R-:W-:Y:S02]  /*30d0*/  FADD.FTZ R191, R84, R191 ;  /* 0x000000bf54bf7221 */ /* 0x000fe40000010000 */
[-C--:B------:R-:W-:Y:S01]  /*30e0*/  FFMA.FTZ R184, R122, R84.reuse, R184 ;  /* 0x000000547ab87223 */ /* 0x080fe200000100b8 */
[----:B------:R-:W-:Y:S01]  /*30f0*/  SHF.L.U32 R119, R138, 0x10, RZ ;  /* 0x000000108a777819 */ /* 0x000fe200000006ff */
[----:B----4-:R-:W-:Y:S01]  /*3100*/  FMUL.FTZ R125, R125, R84 ;  /* 0x000000547d7d7220 */ /* 0x010fe20000410000 */
[----:B------:R-:W-:-:S03]  /*3110*/  PRMT R84, R130, 0x7632, R84 ;  /* 0x0000763282547816 */ /* 0x000fc60000000054 */
[----:B------:R-:W-:Y:S01]  /*3120*/  FADD.FTZ R162, R119, R162 ;  /* 0x000000a277a27221 */ /* 0x000fe20000010000 */
[-C--:B------:R-:W-:Y:S01]  /*3130*/  FFMA.FTZ R30, R122, R119.reuse, R30 ;  /* 0x000000777a1e7223 */ /* 0x080fe2000001001e */
[----:B------:R-:W-:Y:S01]  /*3140*/  SHF.L.U32 R84, R84, 0x10, RZ ;  /* 0x0000001054547819 */ /* 0x000fe200000006ff */
[----:B------:R-:W-:Y:S01]  /*3150*/  FFMA.FTZ R119, R128, R119, R125 ;  /* 0x0000007780777223 */ /* 0x000fe2000001007d */
[----:B------:R-:W-:-:S03]  /*3160*/  FMUL.FTZ R128, R197, R85 ;  /* 0x00000055c5807220 */ /* 0x000fc60000410000 */
[-C--:B------:R-:W-:Y:S01]  /*3170*/  FMUL.FTZ R85, R135, R84.reuse ;  /* 0x0000005487557220 */ /* 0x080fe20000410000 */
[-C--:B------:R-:W-:Y:S01]  /*3180*/  FFMA.FTZ R31, R128, R127.reuse, R31 ;  /* 0x0000007f801f7223 */ /* 0x080fe2000001001f */
[----:B------:R-:W-:Y:S01]  /*3190*/  FADD.FTZ R190, R84, R190 ;  /* 0x000000be54be7221 */ /* 0x000fe20000010000 */
[----:B------:R-:W-:Y:S01]  /*31a0*/  FFMA.FTZ R185, R128, R84, R185 ;  /* 0x0000005480b97223 */ /* 0x000fe200000100b9 */
[----:B------:R-:W-:Y:S01]  /*31b0*/  SHF.L.U32 R84, R131, 0x10, RZ ;  /* 0x0000001083547819 */ /* 0x000fe200000006ff */
[----:B------:R-:W-:Y:S01]  /*31c0*/  FFMA.FTZ R127, R126, R127, R85 ;  /* 0x0000007f7e7f7223 */ /* 0x000fe20000010055 */
[----:B------:R-:W-:Y:S01]  /*31d0*/  FMUL.FTZ R126, R197, R86 ;  /* 0x00000056c57e7220 */ /* 0x000fe20000410000 */
[----:B------:R-:W-:Y:S02]  /*31e0*/  SHF.L.U32 R125, R139, 0x10, RZ ;  /* 0x000000108b7d7819 */ /* 0x000fe400000006ff */
[-C--:B------:R-:W-:Y:S01]  /*31f0*/  FMUL.FTZ R85, R134, R84.reuse ;  /* 0x0000005486557220 */ /* 0x080fe20000410000 */
[----:B------:R-:W-:Y:S01]  /*3200*/  FADD.FTZ R189, R84, R189 ;  /* 0x000000bd54bd7221 */ /* 0x000fe20000010000 */
[----:B------:R-:W-:Y:S01]  /*3210*/  FFMA.FTZ R186, R126, R84, R186 ;  /* 0x000000547eba7223 */ /* 0x000fe200000100ba */
[----:B------:R-:W-:-:S02]  /*3220*/  PRMT R84, R131, 0x7632, R84 ;  /* 0x0000763283547816 */ /* 0x000fc40000000054 */
[----:B------:R-:W-:Y:S02]  /*3230*/  PRMT R130, R139, 0x7632, R130 ;  /* 0x000076328b827816 */ /* 0x000fe40000000082 */
[----:B------:R-:W-:Y:S01]  /*3240*/  SHF.L.U32 R84, R84, 0x10, RZ ;  /* 0x0000001054547819 */ /* 0x000fe200000006ff */
[----:B------:R-:W-:Y:S01]  /*3250*/  FADD.FTZ R164, R125, R164 ;  /* 0x000000a47da47221 */ /* 0x000fe20000010000 */
[-C--:B------:R-:W-:Y:S01]  /*3260*/  FFMA.FTZ R32, R126, R125.reuse, R32 ;  /* 0x0000007d7e207223 */ /* 0x080fe20000010020 */
[----:B------:R-:W-:Y:S01]  /*3270*/  FFMA.FTZ R125, R129, R125, R85 ;  /* 0x0000007d817d7223 */ /* 0x000fe20000010055 */
[----:B------:R-:W-:Y:S01]  /*3280*/  SHF.L.U32 R130, R130, 0x10, RZ ;  /* 0x0000001082827819 */ /* 0x000fe200000006ff */
[----:B------:R-:W-:Y:S01]  /*3290*/  FMUL.FTZ R129, R197, R87 ;  /* 0x00000057c5817220 */ /* 0x000fe20000410000 */
[----:B------:R-:W-:Y:S01]  /*32a0*/  FMUL.FTZ R85, R133, R84 ;  /* 0x0000005485557220 */ /* 0x000fe20000410000 */
[----:B------:R-:W-:Y:S02]  /*32b0*/  FADD.FTZ R188, R84, R188 ;  /* 0x000000bc54bc7221 */ /* 0x000fe40000010000 */
[----:B------:R-:W-:Y:S01]  /*32c0*/  FADD.FTZ R165, R130, R165 ;  /* 0x000000a582a57221 */ /* 0x000fe20000010000 */
[CC--:B------:R-:W-:Y:S01]  /*32d0*/  FFMA.FTZ R33, R129.reuse, R130.reuse, R33 ;  /* 0x0000008281217223 */ /* 0x0c0fe20000010021 */
        /* <DEDUP_REMOVED lines=85> */
.L_x_1744:
        /* <DEDUP_REMOVED lines=43> */
.L_x_1702:
        /* <DEDUP_REMOVED lines=33> */
.L_x_1701:
        /* <DEDUP_REMOVED lines=29> */
[----:B-1----:R-:W-:Y:S02]  /*3ec0*/  F2FP.BF16.F32.PACK_AB R85, R83, R82 ;  /* 0x000000525355723e */ /* 0x002fe400000010ff */
[----:B------:R-:W-:Y:S01]  /*3ed0*/  F2FP.BF16.F32.PACK_AB R84, R81, R80 ;  /* 0x000000505154723e */ /* 0x000fe200000010ff */
[----:B------:R-:W-:Y:S06]  /*3ee0*/  BRA `(.L_x_1703) ;  /* 0x00000008009c7947 */ /* 0x000fec0003800000 */
.L_x_1704:
        /* <DEDUP_REMOVED lines=27> */
[----:B------:R-:W-:Y:S02]  /*40a0*/  F2FP.BF16.F32.PACK_AB R84, R81, R80 ;  /* 0x000000505154723e */ /* 0x000fe400000010ff */
[----:B------:R-:W-:Y:S02]  /*40b0*/  MOV R75, R87 ;  /* 0x00000057004b7202 */ /* 0x000fe40000000f00 */
[----:B------:R-:W-:-:S02]  /*40c0*/  MOV R74, R86 ;  /* 0x00000056004a7202 */ /* 0x000fc40000000f00 */
[----:B------:R-:W-:Y:S02]  /*40d0*/  MOV R73, R85 ;  /* 0x0000005500497202 */ /* 0x000fe40000000f00 */
[----:B------:R-:W-:Y:S01]  /*40e0*/  MOV R72, R84 ;  /* 0x0000005400487202 */ /* 0x000fe20000000f00 */
[----:B------:R-:W-:Y:S06]  /*40f0*/  BRA `(.L_x_1703) ;  /* 0x0000000800187947 */ /* 0x000fec0003800000 */
.L_x_1700:
        /* <DEDUP_REMOVED lines=27> */
[C---:B-1----:R-:W-:Y:S01]  /*42b0*/  FFMA.FTZ R85, R197.reuse, R205, R42 ;  /* 0x000000cdc5557223 */ /* 0x042fe2000001002a */
        /* <DEDUP_REMOVED lines=9> */
.L_x_1706:
        /* <DEDUP_REMOVED lines=33> */
.L_x_1705:
        /* <DEDUP_REMOVED lines=29> */
[----:B-1----:R-:W-:Y:S02]  /*4730*/  F2FP.BF16.F32.PACK_AB R85, R83, R82 ;  /* 0x000000525355723e */ /* 0x002fe400000010ff */
[----:B------:R-:W-:Y:S01]  /*4740*/  F2FP.BF16.F32.PACK_AB R84, R81, R80 ;  /* 0x000000505154723e */ /* 0x000fe200000010ff */
[----:B------:R-:W-:Y:S06]  /*4750*/  BRA `(.L_x_1703) ;  /* 0x0000000000807947 */ /* 0x000fec0003800000 */
.L_x_1707:
        /* <DEDUP_REMOVED lines=27> */
[----:B------:R-:W-:Y:S02]  /*4910*/  F2FP.BF16.F32.PACK_AB R84, R81, R80 ;  /* 0x000000505154723e */ /* 0x000fe400000010ff */
[----:B------:R-:W-:Y:S02]  /*4920*/  MOV R75, R87 ;  /* 0x00000057004b7202 */ /* 0x000fe40000000f00 */
[----:B------:R-:W-:-:S02]  /*4930*/  MOV R74, R86 ;  /* 0x00000056004a7202 */ /* 0x000fc40000000f00 */
[----:B------:R-:W-:Y:S02]  /*4940*/  MOV R73, R85 ;  /* 0x0000005500497202 */ /* 0x000fe40000000f00 */
[----:B------:R-:W-:-:S07]  /*4950*/  MOV R72, R84 ;  /* 0x0000005400487202 */ /* 0x000fce0000000f00 */
.L_x_1703:
[----:B------:R-:W-:Y:S01]  /*4960*/  ISETP.NE.U32.AND P1, PT, RZ, UR4, PT ;  /* 0x00000004ff007c0c */ /* 0x000fe2000bf25070 */
[----:B------:R-:W0:Y:S01]  /*4970*/  LDC.64 R134, c[0x0][0x468] ;  /* 0x00011a00ff867b82 */ /* 0x000e220000000a00 */
[----:B------:R-:W-:Y:S02]  /*4980*/  ISETP.NE.U32.AND P2, PT, RZ, UR6, PT ;  /* 0x00000006ff007c0c */ /* 0x000fe4000bf45070 */
[----:B------:R-:W-:Y:S02]  /*4990*/  ISETP.NE.AND.EX P1, PT, RZ, UR5, PT, P1 ;  /* 0x00000005ff007c0c */ /* 0x000fe4000bf25310 */
[----:B------:R-:W-:-:S11]  /*49a0*/  ISETP.NE.AND.EX P2, PT, RZ, UR7, PT, P2 ;  /* 0x00000007ff007c0c */ /* 0x000fd6000bf45320 */
[----:B------:R-:W1:Y:S02]  /*49b0*/  @P1 LDC.64 R88, c[0x0][0x478] ;  /* 0x00011e00ff581b82 */ /* 0x000e640000000a00 */
[----:B-1----:R-:W-:-:S05]  /*49c0*/  @P1 IMAD.WIDE.U32 R88, R200, 0x20, R88 ;  /* 0x00000020c8581825 */ /* 0x002fca00078e0058 */
[----:B------:R-:W-:Y:S04]  /*49d0*/  @P1 STG.E.128 desc[UR10][R88.64], R80 ;  /* 0x0000005058001986 */ /* 0x000fe8000c101d0a */
        /* <DEDUP_REMOVED lines=36> */
[----:B------:R-:W-:Y:S02]  /*4c20*/  F2FP.BF16.F32.PACK_AB R84, R81, R80 ;  /* 0x000000505154723e */ /* 0x000fe400000010ff */
[----:B------:R-:W-:Y:S02]  /*4c30*/  MOV R75, R87 ;  /* 0x00000057004b7202 */ /* 0x000fe40000000f00 */
[----:B------:R-:W-:-:S02]  /*4c40*/  MOV R74, R86 ;  /* 0x00000056004a7202 */ /* 0x000fc40000000f00 */
[----:B------:R-:W-:Y:S02]  /*4c50*/  MOV R73, R85 ;  /* 0x0000005500497202 */ /* 0x000fe40000000f00 */
[----:B------:R-:W-:Y:S01]  /*4c60*/  MOV R72, R84 ;  /* 0x0000005400487202 */ /* 0x000fe20000000f00 */
[----:B------:R-:W-:Y:S06]  /*4c70*/  BRA `(.L_x_1711) ;  /* 0x0000000c00687947 */ /* 0x000fec0003800000 */
.L_x_1710:
        /* <DEDUP_REMOVED lines=29> */
.L_x_1709:
        /* <DEDUP_REMOVED lines=19> */
[C---:B0-----:R-:W-:Y:S01]  /*4f80*/  FFMA.FTZ R84, R197.reuse, R90, R48 ;  /* 0x0000005ac5547223 */ /* 0x041fe20000010030 */
        /* <DEDUP_REMOVED lines=14> */
.L_x_1712:
        /* <DEDUP_REMOVED lines=29> */
.L_x_1708:
        /* <DEDUP_REMOVED lines=35> */
.L_x_1714:
        /* <DEDUP_REMOVED lines=27> */
[----:B------:R-:W-:Y:S01]  /*5620*/  F2FP.BF16.F32.PACK_AB R84, R81, R80 ;  /* 0x000000505154723e */ /* 0x000fe200000010ff */
[----:B------:R-:W-:Y:S06]  /*5630*/  BRA `(.L_x_1711) ;  /* 0x0000000000f87947 */ /* 0x000fec0003800000 */
.L_x_1713:
        /* <DEDUP_REMOVED lines=34> */
.L_x_1715:
        /* <DEDUP_REMOVED lines=28> */
.L_x_1711:
[----:B------:R-:W0:Y:S02]  /*5a20*/  @P1 LDC.64 R88, c[0x0][0x478] ;  /* 0x00011e00ff581b82 */ /* 0x000e240000000a00 */
[----:B0-----:R-:W-:-:S05]  /*5a30*/  @P1 IMAD.WIDE.U32 R88, R198, 0x20, R88 ;  /* 0x00000020c6581825 */ /* 0x001fca00078e0058 */
        /* <DEDUP_REMOVED lines=43> */
.L_x_1718:
        /* <DEDUP_REMOVED lines=29> */
.L_x_1717:
        /* <DEDUP_REMOVED lines=34> */
.L_x_1720:
        /* <DEDUP_REMOVED lines=29> */
.L_x_1716:
        /* <DEDUP_REMOVED lines=35> */
.L_x_1722:
        /* <DEDUP_REMOVED lines=29> */
.L_x_1721:
        /* <DEDUP_REMOVED lines=34> */
.L_x_1723:
        /* <DEDUP_REMOVED lines=28> */
.L_x_1719:
        /* <DEDUP_REMOVED lines=45> */
.L_x_1726:
        /* <DEDUP_REMOVED lines=24> */
[----:B0-----:R-:W-:-:S02]  /*6ee0*/  F2FP.BF16.F32.PACK_AB R84, R81, R80 ;  /* 0x000000505154723e */ /* 0x001fc400000010ff */
[----:B------:R-:W-:Y:S02]  /*6ef0*/  F2FP.BF16.F32.PACK_AB R87, R79, R78 ;  /* 0x0000004e4f57723e */ /* 0x000fe400000010ff */
[----:B------:R-:W-:Y:S02]  /*6f00*/  F2FP.BF16.F32.PACK_AB R86, R77, R76 ;  /* 0x0000004c4d56723e */ /* 0x000fe400000010ff */
[----:B------:R-:W-:Y:S01]  /*6f10*/  F2FP.BF16.F32.PACK_AB R85, R83, R82 ;  /* 0x000000525355723e */ /* 0x000fe200000010ff */
[----:B------:R-:W-:Y:S06]  /*6f20*/  BRA `(.L_x_1727) ;  /* 0x0000000800f47947 */ /* 0x000fec0003800000 */
.L_x_1725:
        /* <DEDUP_REMOVED lines=17> */
[C---:B0----5:R-:W-:Y:S01]  /*7040*/  FFMA.FTZ R84, R197.reuse, R103, R64 ;  /* 0x00000067c5547223 */ /* 0x061fe20000010040 */
        /* <DEDUP_REMOVED lines=16> */
.L_x_1728:
        /* <DEDUP_REMOVED lines=29> */
.L_x_1724:
        /* <DEDUP_REMOVED lines=35> */
.L_x_1730:
        /* <DEDUP_REMOVED lines=24> */
[----:B0-----:R-:W-:-:S02]  /*76d0*/  F2FP.BF16.F32.PACK_AB R84, R81, R80 ;  /* 0x000000505154723e */ /* 0x001fc400000010ff */
[----:B------:R-:W-:Y:S02]  /*76e0*/  F2FP.BF16.F32.PACK_AB R87, R79, R78 ;  /* 0x0000004e4f57723e */ /* 0x000fe400000010ff */
[----:B------:R-:W-:Y:S02]  /*76f0*/  F2FP.BF16.F32.PACK_AB R86, R77, R76 ;  /* 0x0000004c4d56723e */ /* 0x000fe400000010ff */
[----:B------:R-:W-:Y:S01]  /*7700*/  F2FP.BF16.F32.PACK_AB R85, R83, R82 ;  /* 0x000000525355723e */ /* 0x000fe200000010ff */
[----:B------:R-:W-:Y:S06]  /*7710*/  BRA `(.L_x_1727) ;  /* 0x0000000000f87947 */ /* 0x000fec0003800000 */
.L_x_1729:
        /* <DEDUP_REMOVED lines=34> */
.L_x_1731:
        /* <DEDUP_REMOVED lines=28> */
.L_x_1727:
[----:B------:R-:W0:Y:S02]  /*7b00*/  @P1 LDC.64 R88, c[0x0][0x478] ;  /* 0x00011e00ff581b82 */ /* 0x000e240000000a00 */
[----:B0-----:R-:W-:-:S05]  /*7b10*/  @P1 IMAD.WIDE.U32 R88, R201, 0x20, R88 ;  /* 0x00000020c9581825 */ /* 0x001fca00078e0058 */
[----:B------:R-:W-:Y:S04]  /*7b20*/  @P1 STG.E.128 desc[UR10][R88.64], R80 ;  /* 0x0000005058001986 */ /* 0x000fe8000c101d0a */
[----:B------:R0:W-:Y:S02]  /*7b30*/  @P1 STG.E.128 desc[UR10][R88.64+0x10], R76 ;  /* 0x0000104c58001986 */ /* 0x0001e4000c101d0a */
[----:B0-----:R-:W-:-:S05]  /*7b40*/  IMAD.WIDE.U32 R88, R201, 0x10, R134 ;  /* 0x00000010c9587825 */ /* 0x001fca00078e0086 */
[----:B------:R0:W-:Y:S02]  /*7b50*/  STG.E.128 desc[UR10][R88.64], R84 ;  /* 0x0000005458007986 */ /* 0x0001e4000c101d0a */
[----:B0-----:R-:W0:Y:S08]  /*7b60*/  @P2 LDC.64 R84, c[0x0][0x470] ;  /* 0x00011c00ff542b82 */ /* 0x001e300000000a00 */
[----:B------:R-:W1:Y:S01]  /*7b70*/  LDC.64 R86, c[0x0][0x380] ;  /* 0x0000e000ff567b82 */ /* 0x000e620000000a00 */
[----:B0-----:R-:W-:-:S05]  /*7b80*/  @P2 IMAD.WIDE.U32 R84, R201, 0x10, R84 ;  /* 0x00000010c9542825 */ /* 0x001fca00078e0054 */
[----:B------:R0:W-:Y:S01]  /*7b90*/  @P2 STG.E.128 desc[UR10][R84.64], R72 ;  /* 0x0000004854002986 */ /* 0x0001e2000c101d0a */
[----:B-1----:R-:W-:-:S04]  /*7ba0*/  LEA R196, R86, R196, 0x2 ;  /* 0x000000c456c47211 */ /* 0x002fc800078e10ff */
[----:B------:R-:W-:-:S13]  /*7bb0*/  ISETP.GE.AND P0, PT, R196, R87, PT ;  /* 0x00000057c400720c */ /* 0x000fda0003f06270 */
[----:B0-----:R-:W-:Y:S05]  /*7bc0*/  @!P0 BRA `(.L_x_1732) ;  /* 0xffffff9800188947 */ /* 0x001fea000383ffff */
[----:B------:R-:W-:Y:S05]  /*7bd0*/  BSYNC B1 ;  /* 0x0000000000017941 */ /* 0x000fea0003800000 */
.L_x_1698:
[----:B------:R0:W5:Y:S02]  /*7be0*/  LDL.LU R72, [R1+0xc] ;  /* 0x00000c0001487983 */ /* 0x0001640000300800 */
[----:B-----5:R-:W-:Y:S02]  /*7bf0*/  MOV R56, R10 ;  /* 0x0000000a00387202 */ /* 0x020fe40000000f00 */
[----:B------:R-:W-:Y:S01]  /*7c00*/  MOV R57, R11 ;  /* 0x0000000b00397202 */ /* 0x000fe20000000f00 */
[----:B------:R0:W5:Y:S01]  /*7c10*/  LDL.LU R73, [R1+0x8] ;  /* 0x0000080001497983 */ /* 0x0001620000300800 */
[----:B------:R-:W-:Y:S02]  /*7c20*/  MOV R10, R20 ;  /* 0x00000014000a7202 */ /* 0x000fe40000000f00 */
[----:B------:R-:W-:Y:S01]  /*7c30*/  MOV R11, R21 ;  /* 0x00000015000b7202 */ /* 0x000fe20000000f00 */
[----:B------:R0:W5:Y:S01]  /*7c40*/  LDL.LU R74, [R1+0x4] ;  /* 0x00000400014a7983 */ /* 0x0001620000300800 */
[----:B------:R-:W-:-:S02]  /*7c50*/  MOV R20, R22 ;  /* 0x0000001600147202 */ /* 0x000fc40000000f00 */
[----:B------:R-:W-:Y:S01]  /*7c60*/  MOV R85, R239 ;  /* 0x000000ef00557202 */ /* 0x000fe20000000f00 */
[----:B------:R0:W5:Y:S01]  /*7c70*/  LDL.LU R75, [R1] ;  /* 0x00000000014b7983 */ /* 0x0001620000300800 */
        /* <DEDUP_REMOVED lines=106> */
[----:B0-----:R-:W-:-:S07]  /*8320*/  MOV R31, R188 ;  /* 0x000000bc001f7202 */ /* 0x001fce0000000f00 */
.L_x_1697:
[----:B------:R-:W-:Y:S05]  /*8330*/  BSYNC B0 ;  /* 0x0000000000007941 */ /* 0x000fea0003800000 */
.L_x_1696:
        /* <DEDUP_REMOVED lines=25> */
[----:B------:R-:W3:Y:S04]  /*84d0*/  LDS R15, [R3+0xe00] ;  /* 0x000e0000030f7984 */ /* 0x000ee80000000800 */
[----:B------:R-:W4:Y:S04]  /*84e0*/  LDS R53, [R3+0x1800] ;  /* 0x0018000003357984 */ /* 0x000f280000000800 */
[----:B------:R-:W2:Y:S04]  /*84f0*/  LDS R55, [R3+0x1c00] ;  /* 0x001c000003377984 */ /* 0x000ea80000000800 */
[----:B------:R-:W2:Y:S04]  /*8500*/  LDS R54, [R3+0x1e00] ;  /* 0x001e000003367984 */ /* 0x000ea80000000800 */
[----:B------:R-:W2:Y:S04]  /*8510*/  LDS R32, [R3] ;  /* 0x0000000003207984 */ /* 0x000ea80000000800 */
        /* <DEDUP_REMOVED lines=12> */
[----:B--2---:R-:W-:-:S03]  /*85e0*/  FADD.FTZ R14, R14, R55 ;  /* 0x000000370e0e7221 */ /* 0x004fc60000010000 */
[----:B------:R-:W2:Y:S01]  /*85f0*/  LDS R52, [R3+0x1a00] ;  /* 0x001a000003347984 */ /* 0x000ea20000000800 */
[----:B------:R-:W-:-:S03]  /*8600*/  FADD.FTZ R15, R15, R54 ;  /* 0x000000360f0f7221 */ /* 0x000fc60000010000 */
[----:B------:R-:W2:Y:S01]  /*8610*/  LDS R77, [R3+0x2800] ;  /* 0x00280000034d7984 */ /* 0x000ea20000000800 */
[----:B------:R-:W-:-:S03]  /*8620*/  FADD.FTZ R32, RZ, R32 ;  /* 0x00000020ff207221 */ /* 0x000fc60000010000 */
        /* <DEDUP_REMOVED lines=17> */
[----:B------:R-:W-:Y:S01]  /*8740*/  LDS R40, [R3+0x3800] ;  /* 0x0038000003287984 */ /* 0x000fe20000000800 */
[----:B------:R-:W-:-:S03]  /*8750*/  FADD.FTZ R77, R12, R77 ;  /* 0x0000004d0c4d7221 */ /* 0x000fc60000010000 */
[----:B------:R-:W-:Y:S01]  /*8760*/  LDS R42, [R3+0x3a00] ;  /* 0x003a0000032a7984 */ /* 0x000fe20000000800 */
[----:B------:R-:W-:-:S03]  /*8770*/  FADD.FTZ R79, R14, R79 ;  /* 0x0000004f0e4f7221 */ /* 0x000fc60000010000 */
[----:B------:R-:W2:Y:S01]  /*8780*/  LDS R12, [R3+0x3600] ;  /* 0x00360000030c7984 */ /* 0x000ea20000000800 */
[----:B------:R-:W-:-:S03]  /*8790*/  FADD.FTZ R78, R15, R78 ;  /* 0x0000004e0f4e7221 */ /* 0x000fc60000010000 */
[----:B------:R-:W4:Y:S04]  /*87a0*/  LDS R14, [R3+0x3200] ;  /* 0x00320000030e7984 */ /* 0x000f280000000800 */
        /* <DEDUP_REMOVED lines=8> */
[----:B---3--:R-:W-:-:S03]  /*8830*/  FADD.FTZ R13, R13, R76 ;  /* 0x0000004c0d0d7221 */ /* 0x008fc60000010000 */
[----:B--2---:R-:W-:Y:S01]  /*8840*/  FADD.FTZ R12, R35, R12 ;  /* 0x0000000c230c7221 */ /* 0x004fe20000010000 */
[----:B------:R-:W-:Y:S01]  /*8850*/  STS.128 [R2], R96 ;  /* 0x0000006002007388 */ /* 0x000fe20000000c00 */
[----:B----4-:R-:W-:-:S03]  /*8860*/  FADD.FTZ R14, R33, R14 ;  /* 0x0000000e210e7221 */ /* 0x010fc60000010000 */
[----:B------:R-:W-:Y:S01]  /*8870*/  STS.128 [R2+0x10], R80 ;  /* 0x0000105002007388 */ /* 0x000fe20000000c00 */
[----:B------:R-:W-:-:S03]  /*8880*/  FADD.FTZ R15, R32, R15 ;  /* 0x0000000f200f7221 */ /* 0x000fc60000010000 */
[----:B------:R-:W-:Y:S04]  /*8890*/  STS.128 [R2+0x400], R56 ;  /* 0x0004003802007388 */ /* 0x000fe80000000c00 */
[----:B------:R-:W-:Y:S04]  /*88a0*/  STS.128 [R2+0x410], R44 ;  /* 0x0004102c02007388 */ /* 0x000fe80000000c00 */
[----:B------:R0:W-:Y:S04]  /*88b0*/  STS.128 [R2+0x800], R8 ;  /* 0x0008000802007388 */ /* 0x0001e80000000c00 */
[----:B------:R-:W-:Y:S04]  /*88c0*/  STS.128 [R2+0x810], R20 ;  /* 0x0008101402007388 */ /* 0x000fe80000000c00 */
[----:B------:R-:W-:Y:S04]  /*88d0*/  STS.128 [R2+0xc00], R24 ;  /* 0x000c001802007388 */ /* 0x000fe80000000c00 */
[----:B------:R-:W-:Y:S01]  /*88e0*/  STS.128 [R2+0xc10], R108 ;  /* 0x000c106c02007388 */ /* 0x000fe20000000c00 */
[----:B------:R-:W-:Y:S01]  /*88f0*/  BAR.SYNC.DEFER_BLOCKING 0x0 ;  /* 0x0000000000007b1d */ /* 0x000fe20000010000 */
[----:B0-----:R-:W-:Y:S01]  /*8900*/  FADD.FTZ R8, R13, R42 ;  /* 0x0000002a0d087221 */ /* 0x001fe20000010000 */
[----:B------:R-:W-:Y:S01]  /*8910*/  FADD.FTZ R9, R34, R41 ;  /* 0x0000002922097221 */ /* 0x000fe20000010000 */
[----:B------:R-:W-:Y:S01]  /*8920*/  FADD.FTZ R11, R77, R40 ;  /* 0x000000284d0b7221 */ /* 0x000fe20000010000 */
[----:B------:R-:W-:Y:S01]  /*8930*/  FADD.FTZ R13, R78, R43 ;  /* 0x0000002b4e0d7221 */ /* 0x000fe20000010000 */
[----:B------:R-:W-:Y:S01]  /*8940*/  FADD.FTZ R10, R79, R52 ;  /* 0x000000344f0a7221 */ /* 0x000fe20000010000 */
        /* <DEDUP_REMOVED lines=70> */
[----:B-----5:R-:W-:Y:S04]  /*8db0*/  STS.128 [R2+0x810], R72 ;  /* 0x0008104802007388 */ /* 0x020fe80000000c00 */
        /* <DEDUP_REMOVED lines=102> */
[----:B------:R-:W-:-:S03]  /*9420*/  FADD.FTZ R55, R2, R17 ;  /* 0x0000001102377221 */ /* 0x000fc60000010000 */
[----:B------:R-:W3:Y:S01]  /*9430*/  LDS R35, [R3+0x1800] ;  /* 0x0018000003237984 */ /* 0x000ee20000000800 */
[----:B------:R-:W-:-:S03]  /*9440*/  FADD.FTZ R7, R7, R4 ;  /* 0x0000000407077221 */ /* 0x000fc60000010000 */
[----:B------:R-:W4:Y:S01]  /*9450*/  LDS R2, [R3+0x600] ;  /* 0x0006000003027984 */ /* 0x000f220000000800 */
[----:B------:R-:W-:Y:S01]  /*9460*/  IADD3.X R4, PT, PT, RZ, RZ, RZ, P0, !PT ;  /* 0x000000ffff047210 */ /* 0x000fe200007fe4ff */
[----:B------:R-:W-:Y:S02]  /*9470*/  FADD.FTZ R57, R7, R16 ;  /* 0x0000001007397221 */ /* 0x000fe40000010000 */
[----:B------:R-:W4:Y:S01]  /*9480*/  LDS R22, [R3+0xa00] ;  /* 0x000a000003167984 */ /* 0x000f220000000800 */
[----:B------:R-:W-:Y:S02]  /*9490*/  SHF.L.U64.HI R19, R19, 0x2, R4 ;  /* 0x0000000213137819 */ /* 0x000fe40000010204 */
[C---:B------:R-:W-:Y:S01]  /*94a0*/  IADD3 R4, P0, PT, R18.reuse, UR22, RZ ;  /* 0x0000001612047c10 */ /* 0x040fe2000ff1e0ff */
[----:B------:R-:W4:Y:S01]  /*94b0*/  LDS R63, [R3+0x3600] ;  /* 0x00360000033f7984 */ /* 0x000f220000000800 */
[C---:B------:R-:W-:Y:S01]  /*94c0*/  IADD3.X R7, PT, PT, R19.reuse, UR21, RZ, P1, !PT ;  /* 0x0000001513077c10 */ /* 0x040fe20008ffe4ff */
[----:B------:R-:W-:Y:S01]  /*94d0*/  FADD.FTZ R0, RZ, R0 ;  /* 0x00000000ff007221 */ /* 0x000fe20000010000 */
[C---:B------:R-:W-:Y:S01]  /*94e0*/  IADD3.X R5, PT, PT, R19.reuse, UR23, RZ, P0, !PT ;  /* 0x0000001713057c10 */ /* 0x040fe200087fe4ff */
[----:B------:R-:W4:Y:S01]  /*94f0*/  LDS R49, [R3+0x2800] ;  /* 0x0028000003317984 */ /* 0x000f220000000800 */
[----:B------:R-:W-:Y:S01]  /*9500*/  IADD3 R16, P0, PT, R18, UR26, RZ ;  /* 0x0000001a12107c10 */ /* 0x000fe2000ff1e0ff */
[----:B------:R-:W-:Y:S01]  /*9510*/  FADD.FTZ R0, R0, R31 ;  /* 0x0000001f00007221 */ /* 0x000fe20000010000 */
[----:B------:R-:W-:Y:S01]  /*9520*/  IADD3 R18, P1, PT, R18, UR24, RZ ;  /* 0x0000001812127c10 */ /* 0x000fe2000ff3e0ff */
[----:B------:R-:W4:Y:S01]  /*9530*/  LDS R37, [R3+0x1a00] ;  /* 0x001a000003257984 */ /* 0x000f220000000800 */
        /* <DEDUP_REMOVED lines=15> */
[----:B------:R-:W-:Y:S02]  /*9630*/  FADD.FTZ R22, RZ, R22 ;  /* 0x00000016ff167221 */ /* 0x000fe40000010000 */
[----:B------:R-:W3:Y:S01]  /*9640*/  LDS R67, [R3+0x3a00] ;  /* 0x003a000003437984 */ /* 0x000ee20000000800 */
[----:B------:R-:W-:-:S03]  /*9650*/  FADD.FTZ R2, R2, R43 ;  /* 0x0000002b02027221 */ /* 0x000fc60000010000 */
[----:B------:R-:W4:Y:S01]  /*9660*/  LDS R53, [R3+0x2c00] ;  /* 0x002c000003357984 */ /* 0x000f220000000800 */
[----:B------:R-:W-:Y:S01]  /*9670*/  FADD.FTZ R63, R2, R63 ;  /* 0x0000003f023f7221 */ /* 0x000fe20000010000 */
[----:B------:R-:W-:Y:S02]  /*9680*/  FADD.FTZ R20, R20, R49 ;  /* 0x0000003114147221 */ /* 0x000fe40000010000 */
[----:B------:R-:W4:Y:S01]  /*9690*/  LDS R15, [R3+0x1e00] ;  /* 0x001e0000030f7984 */ /* 0x000f220000000800 */
[----:B------:R-:W-:-:S03]  /*96a0*/  FADD.FTZ R22, R22, R37 ;  /* 0x0000002516167221 */ /* 0x000fc60000010000 */
[----:B------:R-:W4:Y:S01]  /*96b0*/  LDS R31, [R3+0x3c00] ;  /* 0x003c0000031f7984 */ /* 0x000f220000000800 */
        /* <DEDUP_REMOVED lines=44> */
.L_x_1699:
        /* <DEDUP_REMOVED lines=8> */
.L_x_1734:
[----:B------:R-:W-:Y:S05]  /*9a00*/  BSYNC B2 ;  /* 0x0000000000027941 */ /* 0x000fea0003800000 */
.L_x_1733:
        /* <DEDUP_REMOVED lines=8> */
.L_x_1735:
[----:B------:R-:W-:Y:S01]  /*9a90*/  HFMA2 R87, -RZ, RZ, 0, 1.1920928955078125e-07 ;  /* 0x00000002ff577431 */ /* 0x000fe200000001ff */
[----:B------:R-:W-:Y:S01]  /*9aa0*/  MOV R86, R84 ;  /* 0x0000005400567202 */ /* 0x000fe20000000f00 */
[----:B------:R-:W-:-:S07]  /*9ab0*/  FADD.FTZ R85, R85, R134 ;  /* 0x0000008655557221 */ /* 0x000fce0000010000 */
[----:B------:R-:W-:Y:S05]  /*9ac0*/  WARPSYNC.COLLECTIVE R132, `(.L_x_1736) ;  /* 0x0000000084087348 */ /* 0x000fea0003c00000 */
[----:B------:R0:W1:Y:S02]  /*9ad0*/  SHFL.BFLY P3, R134, R86, R87, R131 ;  /* 0x0c00005756867389 */ /* 0x0000640000060083 */
[----:B01----:R-:W-:Y:S05]  /*9ae0*/  ENDCOLLECTIVE ;  /* 0x000000000000791b */ /* 0x003fea0003800000 */
.L_x_1736:
[----:B------:R-:W-:Y:S01]  /*9af0*/  MOV R86, R85 ;  /* 0x0000005500567202 */ /* 0x000fe20000000f00 */
[----:B------:R-:W-:-:S07]  /*9b00*/  FADD.FTZ R84, R84, R134 ;  /* 0x0000008654547221 */ /* 0x000fce0000010000 */
[----:B------:R-:W-:Y:S05]  /*9b10*/  WARPSYNC.COLLECTIVE R132, `(.L_x_1737) ;  /* 0x0000000084087348 */ /* 0x000fea0003c00000 */
[----:B------:R0:W1:Y:S02]  /*9b20*/  SHFL.BFLY P3, R134, R86, R87, R131 ;  /* 0x0c00005756867389 */ /* 0x0000640000060083 */
[----:B01----:R-:W-:Y:S05]  /*9b30*/  ENDCOLLECTIVE ;  /* 0x000000000000791b */ /* 0x003fea0003800000 */
.L_x_1737:
[----:B------:R-:W-:Y:S01]  /*9b40*/  HFMA2 R87, -RZ, RZ, 0, 2.384185791015625e-07 ;  /* 0x00000004ff577431 */ /* 0x000fe200000001ff */
[----:B------:R-:W-:Y:S01]  /*9b50*/  MOV R86, R84 ;  /* 0x0000005400567202 */ /* 0x000fe20000000f00 */
[----:B------:R-:W-:-:S07]  /*9b60*/  FADD.FTZ R85, R85, R134 ;  /* 0x0000008655557221 */ /* 0x000fce0000010000 */
[----:B------:R-:W-:Y:S05]  /*9b70*/  WARPSYNC.COLLECTIVE R132, `(.L_x_1738) ;  /* 0x0000000084087348 */ /* 0x000fea0003c00000 */
[----:B------:R0:W1:Y:S02]  /*9b80*/  SHFL.BFLY P3, R134, R86, R87, R131 ;  /* 0x0c00005756867389 */ /* 0x0000640000060083 */
[----:B01----:R-:W-:Y:S05]  /*9b90*/  ENDCOLLECTIVE ;  /* 0x000000000000791b */ /* 0x003fea0003800000 */
.L_x_1738:
[----:B------:R-:W-:Y:S01]  /*9ba0*/  MOV R86, R85 ;  /* 0x0000005500567202 */ /* 0x000fe20000000f00 */
[----:B------:R-:W-:-:S07]  /*9bb0*/  FADD.FTZ R84, R84, R134 ;  /* 0x0000008654547221 */ /* 0x000fce0000010000 */
[----:B------:R-:W-:Y:S05]  /*9bc0*/  WARPSYNC.COLLECTIVE R132, `(.L_x_1739) ;  /* 0x0000000084087348 */ /* 0x000fea0003c00000 */
[----:B------:R0:W1:Y:S02]  /*9bd0*/  SHFL.BFLY P3, R134, R86, R87, R131 ;  /* 0x0c00005756867389 */ /* 0x0000640000060083 */
[----:B01----:R-:W-:Y:S05]  /*9be0*/  ENDCOLLECTIVE ;  /* 0x000000000000791b */ /* 0x003fea0003800000 */
.L_x_1739:
[----:B------:R-:W-:Y:S01]  /*9bf0*/  HFMA2 R87, -RZ, RZ, 0, 4.76837158203125e-07 ;  /* 0x00000008ff577431 */ /* 0x000fe200000001ff */
[----:B------:R-:W-:Y:S01]  /*9c00*/  MOV R86, R84 ;  /* 0x0000005400567202 */ /* 0x000fe20000000f00 */
[----:B------:R-:W-:-:S07]  /*9c10*/  FADD.FTZ R85, R85, R134 ;  /* 0x0000008655557221 */ /* 0x000fce0000010000 */
[----:B------:R-:W-:Y:S05]  /*9c20*/  WARPSYNC.COLLECTIVE R132, `(.L_x_1740) ;  /* 0x0000000084087348 */ /* 0x000fea0003c00000 */
[----:B------:R0:W1:Y:S02]  /*9c30*/  SHFL.BFLY P3, R134, R86, R87, R131 ;  /* 0x0c00005756867389 */ /* 0x0000640000060083 */
[----:B01----:R-:W-:Y:S05]  /*9c40*/  ENDCOLLECTIVE ;  /* 0x000000000000791b */ /* 0x003fea0003800000 */
.L_x_1740:
[----:B------:R-:W-:Y:S01]  /*9c50*/  MOV R86, R85 ;  /* 0x0000005500567202 */ /* 0x000fe20000000f00 */
[----:B------:R-:W-:-:S07]  /*9c60*/  FADD.FTZ R84, R84, R134 ;  /* 0x0000008654547221 */ /* 0x000fce0000010000 */
[----:B------:R-:W-:Y:S05]  /*9c70*/  WARPSYNC.COLLECTIVE R132, `(.L_x_1741) ;  /* 0x0000000084087348 */ /* 0x000fea0003c00000 */
[----:B------:R0:W1:Y:S02]  /*9c80*/  SHFL.BFLY P3, R134, R86, R87, R131 ;  /* 0x0c00005756867389 */ /* 0x0000640000060083 */
[----:B01----:R-:W-:Y:S05]  /*9c90*/  ENDCOLLECTIVE ;  /* 0x000000000000791b */ /* 0x003fea0003800000 */
.L_x_1741:
[----:B------:R-:W-:Y:S01]  /*9ca0*/  HFMA2 R87, -RZ, RZ, 0, 9.5367431640625e-07 ;  /* 0x00000010ff577431 */ /* 0x000fe200000001ff */
[----:B------:R-:W-:Y:S01]  /*9cb0*/  MOV R86, R84 ;  /* 0x0000005400567202 */ /* 0x000fe20000000f00 */
[----:B------:R-:W-:-:S07]  /*9cc0*/  FADD.FTZ R85, R85, R134 ;  /* 0x0000008655557221 */ /* 0x000fce0000010000 */
[----:B------:R-:W-:Y:S05]  /*9cd0*/  WARPSYNC.COLLECTIVE R132, `(.L_x_1742) ;  /* 0x0000000084087348 */ /* 0x000fea0003c00000 */
[----:B------:R0:W1:Y:S02]  /*9ce0*/  SHFL.BFLY P3, R134, R86, R87, R131 ;  /* 0x0c00005756867389 */ /* 0x0000640000060083 */
[----:B01----:R-:W-:Y:S05]  /*9cf0*/  ENDCOLLECTIVE ;  /* 0x000000000000791b */ /* 0x003fea0003800000 */
.L_x_1742:
[----:B------:R-:W-:Y:S02]  /*9d00*/  MOV R86, R85 ;  /* 0x0000005500567202 */ /* 0x000fe40000000f00 */
[----:B------:R-:W-:-:S07]  /*9d10*/  MOV R133, R134 ;  /* 0x0000008600857202 */ /* 0x000fce0000000f00 */
[----:B------:R-:W-:Y:S05]  /*9d20*/  WARPSYNC.COLLECTIVE R132, `(.L_x_1743) ;  /* 0x0000000084087348 */ /* 0x000fea0003c00000 */
[----:B------:R0:W1:Y:S02]  /*9d30*/  SHFL.BFLY P3, R134, R86, R87, R131 ;  /* 0x0c00005756867389 */ /* 0x0000640000060083 */
[----:B01----:R-:W-:Y:S05]  /*9d40*/  ENDCOLLECTIVE ;  /* 0x000000000000791b */ /* 0x003fea0003800000 */
.L_x_1743:
[----:B------:R-:W-:Y:S01]  /*9d50*/  MOV R86, R134 ;  /* 0x0000008600567202 */ /* 0x000fe20000000f00 */
[----:B------:R-:W-:Y:S06]  /*9d60*/  BRA `(.L_x_1744) ;  /* 0xffffff9800b07947 */ /* 0x000fec000383ffff */
.L_x_1745:
        /* <DEDUP_REMOVED lines=9> */
.L_x_6047:


//--------------------- .text._ZN10layer_norm31ln_parallel_residual_bwd_kernelINS_13Kernel_traitsI13__nv_bfloat16S2_fS2_fjLj1024ELj1ELj4ELj1ELj16ENS_18Kernel_traits_baseILj1024ES2_S2_fS2_fjLj128EEEEELb0ELb1ELb0EEEvNS_9BwdParamsE --------------------------
	.section	.text._ZN10layer_norm31ln_parallel_residual_bwd_kernelINS_13Kernel_traitsI13__nv_bfloat16S2_fS2_fjLj1024ELj1ELj4ELj1ELj16ENS_18Kernel_traits_baseILj1024ES2_S2_fS2_fjLj128EEEEELb0ELb1ELb0EEEvNS_9BwdParamsE,"ax",@progbits
	.align	128
        .global         _ZN10layer_norm31ln_parallel_residual_bwd_kernelINS_13Kernel_traitsI13__nv_bfloat16S2_fS2_fjLj1024ELj1ELj4ELj1ELj16ENS_18Kernel_traits_baseILj1024ES2_S2_fS2_fjLj128EEEEELb0ELb1ELb0EEEvNS_9BwdParamsE
        .type           _ZN10layer_norm31ln_parallel_residual_bwd_kernelINS_13Kernel_traitsI13__nv_bfloat16S2_fS2_fjLj1024ELj1ELj4ELj1ELj16ENS_18Kernel_traits_baseILj1024ES2_S2_fS2_fjLj128EEEEELb0ELb1ELb0EEEvNS_9BwdParamsE,@function
        .size           _ZN10layer_norm31ln_parallel_residual_bwd_kernelINS_13Kernel_traitsI13__nv_bfloat16S2_fS2_fjLj1024ELj1ELj4ELj1ELj16ENS_18Kernel_traits_baseILj1024ES2_S2_fS2_fjLj128EEEEELb0ELb1ELb0EEEvNS_9BwdParamsE,(.L_x_6048 - _ZN10layer_norm31ln_parallel_residual_bwd_kernelINS_13Kernel_traitsI13__nv_bfloat16S2_fS2_fjLj1024ELj1ELj4ELj1ELj16ENS_18Kernel_traits_baseILj1024ES2_S2_fS2_fjLj128EEEEELb0ELb1ELb0EEEvNS_9BwdParamsE)
        .other          _ZN10layer_norm31ln_parallel_residual_bwd_kernelINS_13Kernel_traitsI13__nv_bfloat16S2_fS2_fjLj1024ELj1ELj4ELj1ELj16ENS_18Kernel_traits_baseILj1024ES2_S2_fS2_fjLj128EEEEELb0ELb1ELb0EEEvNS_9BwdParamsE,@"STO_CUDA_ENTRY STV_DEFAULT"
_ZN10layer_norm31ln_parallel_residual_bwd_kernelINS_13Kernel_traitsI13__nv_bfloat16S2_fS2_fjLj1024ELj1ELj4ELj1ELj16ENS_18Kernel_traits_baseILj1024ES2_S2_fS2_fjLj128EEEEELb0ELb1ELb0EEEvNS_9BwdParamsE:
.text._ZN10layer_norm31ln_parallel_residual_bwd_kernelINS_13Kernel_traitsI13__nv_bfloat16S2_fS2_fjLj1024ELj1ELj4ELj1ELj16ENS_18Kernel_traits_baseILj1024ES2_S2_fS2_fjLj128EEEEELb0ELb1ELb0EEEvNS_9BwdParamsE:
        /* <DEDUP_REMOVED lines=31> */
[----:B------:R-:W3:Y:S03]  /*01f0*/  S2UR UR4, SR_CTAID.X ;  /* 0x00000000000479c3 */ /* 0x000ee60000002500 */
[----:B------:R0:W5:Y:S01]  /*0200*/  @P0 LDG.E.128 R44, desc[UR10][R8.64] ;  /* 0x0000000a082c0981 */ /* 0x000162000c1e1d00 */
[C---:B----4-:R-:W-:Y:S01]  /*0210*/  @P1 IMAD.WIDE.U32 R10, R15.reuse, 0x10, R10 ;  /* 0x000000100f0a1825 */ /* 0x050fe200078e000a */
[----:B------:R-:W-:-:S04]  /*0220*/  @P1 IADD3 R15, PT, PT, R15, 0x20, RZ ;  /* 0x000000200f0f1810 */ /* 0x000fc80007ffe0ff */
[----:B------:R4:W5:Y:S01]  /*0230*/  @P1 LDG.E.128 R48, desc[UR10][R10.64] ;  /* 0x0000000a0a301981 */ /* 0x000962000c1e1d00 */
[----:B-1----:R-:W-:-:S05]  /*0240*/  @P2 IMAD.WIDE.U32 R6, R15, 0x10, R12 ;  /* 0x000000100f062825 */ /* 0x002fca00078e000c */
[----:B------:R4:W5:Y:S01]  /*0250*/  @P2 LDG.E.128 R52, desc[UR10][R6.64] ;  /* 0x0000000a06342981 */ /* 0x000962000c1e1d00 */
[----:B--2---:R-:W-:Y:S01]  /*0260*/  SHF.R.U32.HI R5, RZ, 0x5, R14 ;  /* 0x00000005ff057819 */ /* 0x004fe2000001160e */
        /* <DEDUP_REMOVED lines=36> */
[----:B0---4-:R-:W-:Y:S06]  /*04b0*/  @P0 BRA `(.L_x_1747) ;  /* 0x0000006400640947 */ /* 0x011fec0003800000 */
        /* <DEDUP_REMOVED lines=51> */
.L_x_1797:
[----:B0-----:R-:W0:Y:S02]  /*07f0*/  LDC.64 R156, c[0x0][0x3c0] ;  /* 0x0000f000ff9c7b82 */ /* 0x001e240000000a00 */
        /* <DEDUP_REMOVED lines=8> */
[C---:B------:R-:W-:Y:S02]  /*0880*/  ISETP.GE.U32.AND P6, PT, R2.reuse, 0x40, PT ;  /* 0x000000400200780c */ /* 0x040fe40003fc6070 */
[----:B------:R-:W-:Y:S01]  /*0890*/  IMAD R21, R5, R0, RZ ;  /* 0x0000000005157224 */ /* 0x000fe200078e02ff */
[C---:B------:R-:W-:Y:S02]  /*08a0*/  ISETP.GE.U32.AND P5, PT, R2.reuse, 0x60, PT ;  /* 0x000000600200780c */ /* 0x040fe40003fa6070 */
[----:B------:R-:W-:Y:S02]  /*08b0*/  ISETP.GE.U32.AND P4, PT, R2, 0x80, PT ;  /* 0x000000800200780c */ /* 0x000fe40003f86070 */
[----:B------:R-:W-:-:S02]  /*08c0*/  SHF.R.S32.HI R160, RZ, 0x1f, R21 ;  /* 0x0000001fffa07819 */ /* 0x000fc40000011415 */
[----:B------:R-:W-:Y:S02]  /*08d0*/  MOV R224, RZ ;  /* 0x000000ff00e07202 */ /* 0x000fe40000000f00 */
[----:B------:R-:W-:-:S04]  /*08e0*/  LEA.HI R160, R160, R21, RZ, 0x3 ;  /* 0x00000015a0a07211 */ /* 0x000fc800078f18ff */
[----:B------:R-:W-:-:S04]  /*08f0*/  LEA.HI.SX32 R21, R160, R3, 0x1d ;  /* 0x00000003a0157211 */ /* 0x000fc800078feaff */
[----:B------:R-:W-:Y:S02]  /*0900*/  MOV R225, R21 ;  /* 0x0000001500e17202 */ /* 0x000fe40000000f00 */
[----:B--2---:R-:W-:Y:S01]  /*0910*/  FSEL R222, R158, RZ, !P2 ;  /* 0x000000ff9ede7208 */ /* 0x004fe20005000000 */
[----:B0-----:R-:W-:Y:S06]  /*0920*/  @!P3 BRA `(.L_x_1749) ;  /* 0x000000040068b947 */ /* 0x001fec0003800000 */
[----:B------:R-:W0:Y:S08]  /*0930*/  LDC.64 R210, c[0x0][0x3a8] ;  /* 0x0000ea00ffd27b82 */ /* 0x000e300000000a00 */
[----:B------:R-:W1:Y:S01]  /*0940*/  LDC.64 R160, c[0x0][0x428] ;  /* 0x00010a00ffa07b82 */ /* 0x000e620000000a00 */
[----:B0-----:R-:W-:-:S05]  /*0950*/  IMAD.WIDE.U32 R210, R21, 0x20, R210 ;  /* 0x0000002015d27825 */ /* 0x001fca00078e00d2 */
[----:B------:R-:W2:Y:S01]  /*0960*/  LDG.E.128 R156, desc[UR10][R210.64] ;  /* 0x0000000ad29c7981 */ /* 0x000ea2000c1e1d00 */
[----:B-1----:R-:W-:-:S03]  /*0970*/  IMAD.WIDE.U32 R160, R21, 0x10, R160 ;  /* 0x0000001015a07825 */ /* 0x002fc600078e00a0 */
[----:B------:R0:W3:Y:S04]  /*0980*/  LDG.E.128 R164, desc[UR10][R210.64+0x10] ;  /* 0x0000100ad2a47981 */ /* 0x0000e8000c1e1d00 */
[----:B------:R-:W4:Y:S01]  /*0990*/  LDG.E.128 R160, desc[UR10][R160.64] ;  /* 0x0000000aa0a07981 */ /* 0x000f22000c1e1d00 */
[----:B------:R-:W-:-:S04]  /*09a0*/  ISETP.NE.U32.AND P0, PT, RZ, UR12, PT ;  /* 0x0000000cff007c0c */ /* 0x000fc8000bf05070 */
[----:B------:R-:W-:Y:S02]  /*09b0*/  ISETP.NE.AND.EX P0, PT, RZ, UR13, PT, P0 ;  /* 0x0000000dff007c0c */ /* 0x000fe4000bf05300 */
[----:B------:R-:W-:-:S11]  /*09c0*/  SHF.L.U32 R221, R40, 0x10, RZ ;  /* 0x0000001028dd7819 */ /* 0x000fd600000006ff */
[----:B------:R-:W1:Y:S01]  /*09d0*/  @P0 LDC.64 R208, c[0x0][0x438] ;  /* 0x00010e00ffd00b82 */ /* 0x000e620000000a00 */
[----:B------:R-:W-:Y:S02]  /*09e0*/  SHF.L.U32 R218, R8, 0x10, RZ ;  /* 0x0000001008da7819 */ /* 0x000fe400000006ff */
[----:B------:R-:W-:Y:S02]  /*09f0*/  SHF.L.U32 R214, R7, 0x10, RZ ;  /* 0x0000001007d67819 */ /* 0x000fe400000006ff */
[----:B------:R-:W-:Y:S02]  /*0a00*/  SHF.L.U32 R217, R41, 0x10, RZ ;  /* 0x0000001029d97819 */ /* 0x000fe400000006ff */
[----:B------:R-:W-:Y:S02]  /*0a10*/  SHF.L.U32 R213, R42, 0x10, RZ ;  /* 0x000000102ad57819 */ /* 0x000fe400000006ff */
[----:B0-----:R-:W-:Y:S01]  /*0a20*/  SHF.L.U32 R210, R6, 0x10, RZ ;  /* 0x0000001006d27819 */ /* 0x001fe200000006ff */
[----:B-1----:R-:W-:-:S05]  /*0a30*/  @P0 IMAD.WIDE.U32 R208, R21, 0x20, R208 ;  /* 0x0000002015d00825 */ /* 0x002fca00078e00d0 */
[----:B------:R-:W5:Y:S04]  /*0a40*/  @P0 LDG.E.128 R116, desc[UR10][R208.64] ;  /* 0x0000000ad0740981 */ /* 0x000f68000c1e1d00 */
[----:B------:R0:W5:Y:S02]  /*0a50*/  @P0 LDG.E.128 R120, desc[UR10][R208.64+0x10] ;  /* 0x0000100ad0780981 */ /* 0x000164000c1e1d00 */
[----:B0-----:R-:W-:Y:S02]  /*0a60*/  SHF.L.U32 R209, R43, 0x10, RZ ;  /* 0x000000102bd17819 */ /* 0x001fe400000006ff */
[----:B------:R-:W-:Y:S01]  /*0a70*/  IADD3 R225, PT, PT, R21, 0x20, RZ ;  /* 0x0000002015e17810 */ /* 0x000fe20007ffe0ff */
[C---:B--2---:R-:W-:Y:S01]  /*0a80*/  FADD.FTZ R220, -R222.reuse, R157 ;  /* 0x0000009ddedc7221 */ /* 0x044fe20000010100 */
[C---:B------:R-:W-:Y:S01]  /*0a90*/  FADD.FTZ R216, -R222.reuse, R159 ;  /* 0x0000009fded87221 */ /* 0x040fe20000010100 */
[----:B------:R-:W-:-:S02]  /*0aa0*/  FADD.FTZ R156, -R222, R156 ;  /* 0x0000009cde9c7221 */ /* 0x000fc40000010100 */
[----:B-----5:R-:W-:Y:S01]  /*0ab0*/  FMUL.FTZ R220, R23, R220 ;  /* 0x000000dc17dc7220 */ /* 0x020fe20000410000 */
[C---:B----4-:R-:W-:Y:S02]  /*0ac0*/  PRMT R157, R160.reuse, 0x7632, R157 ;  /* 0x00007632a09d7816 */ /* 0x050fe4000000009d */
[----:B------:R-:W-:Y:S02]  /*0ad0*/  PRMT R159, R161, 0x7632, R159 ;  /* 0x00007632a19f7816 */ /* 0x000fe4000000009f */
[----:B------:R-:W-:Y:S01]  /*0ae0*/  SHF.L.U32 R160, R160, 0x10, RZ ;  /* 0x00000010a0a07819 */ /* 0x000fe200000006ff */
[----:B------:R-:W-:Y:S01]  /*0af0*/  FMUL.FTZ R216, R23, R216 ;  /* 0x000000d817d87220 */ /* 0x000fe20000410000 */
[----:B------:R-:W-:Y:S02]  /*0b00*/  SHF.L.U32 R157, R157, 0x10, RZ ;  /* 0x000000109d9d7819 */ /* 0x000fe400000006ff */
[----:B------:R-:W-:Y:S01]  /*0b10*/  SHF.L.U32 R159, R159, 0x10, RZ ;  /* 0x000000109f9f7819 */ /* 0x000fe200000006ff */
[----:B------:R-:W-:Y:S01]  /*0b20*/  FMUL.FTZ R223, R23, R156 ;  /* 0x0000009c17df7220 */ /* 0x000fe20000410000 */
[----:B------:R-:W-:Y:S01]  /*0b30*/  FMUL.FTZ R221, R221, R160 ;  /* 0x000000a0dddd7220 */ /* 0x000fe20000410000 */
[----:B------:R-:W-:Y:S01]  /*0b40*/  FADD.FTZ R158, -R222, R158 ;  /* 0x0000009ede9e7221 */ /* 0x000fe20000010100 */
[----:B------:R-:W-:Y:S01]  /*0b50*/  SHF.L.U32 R161, R161, 0x10, RZ ;  /* 0x00000010a1a17819 */ /* 0x000fe200000006ff */
[-C--:B------:R-:W-:Y:S01]  /*0b60*/  FMUL.FTZ R218, R218, R157.reuse ;  /* 0x0000009ddada7220 */ /* 0x080fe20000410000 */
[----:B------:R-:W-:Y:S01]  /*0b70*/  FFMA.FTZ R57, R220, R157, R57 ;  /* 0x0000009ddc397223 */ /* 0x000fe20000010039 */
[----:B------:R-:W-:Y:S01]  /*0b80*/  FADD.FTZ R81, R81, R157 ;  /* 0x0000009d51517221 */ /* 0x000fe20000010000 */
[-C--:B------:R-:W-:Y:S01]  /*0b90*/  FMUL.FTZ R214, R214, R159.reuse ;  /* 0x0000009fd6d67220 */ /* 0x080fe20000410000 */
[----:B------:R-:W-:Y:S01]  /*0ba0*/  FFMA.FTZ R59, R216, R159, R59 ;  /* 0x0000009fd83b7223 */ /* 0x000fe2000001003b */
[----:B------:R-:W-:Y:S01]  /*0bb0*/  FADD.FTZ R83, R83, R159 ;  /* 0x0000009f53537221 */ /* 0x000fe20000010000 */
[----:B------:R-:W-:Y:S01]  /*0bc0*/  FADD.FTZ R157, RZ, R221 ;  /* 0x000000ddff9d7221 */ /* 0x000fe20000010000 */
[----:B------:R-:W-:Y:S01]  /*0bd0*/  FFMA.FTZ R159, R223, R221, RZ ;  /* 0x000000dddf9f7223 */ /* 0x000fe200000100ff */
[----:B------:R-:W-:Y:S01]  /*0be0*/  FMUL.FTZ R219, R23, R158 ;  /* 0x0000009e17db7220 */ /* 0x000fe20000410000 */
[----:B------:R-:W-:Y:S01]  /*0bf0*/  FMUL.FTZ R217, R217, R161 ;  /* 0x000000a1d9d97220 */ /* 0x000fe20000410000 */
[----:B------:R-:W-:Y:S01]  /*0c00*/  FADD.FTZ R156, R157, R218 ;  /* 0x000000da9d9c7221 */ /* 0x000fe20000010000 */
[----:B------:R-:W-:Y:S01]  /*0c10*/  FFMA.FTZ R158, R220, R218, R159 ;  /* 0x000000dadc9e7223 */ /* 0x000fe2000001009f */
[----:B------:R-:W-:Y:S01]  /*0c20*/  PRMT R206, R162, 0x7632, R206 ;  /* 0x00007632a2ce7816 */ /* 0x000fe200000000ce */
[----:B---3--:R-:W-:Y:S01]  /*0c30*/  FADD.FTZ R164, -R222, R164 ;  /* 0x000000a4dea47221 */ /* 0x008fe20000010100 */
[----:B------:R-:W-:Y:S01]  /*0c40*/  SHF.L.U32 R162, R162, 0x10, RZ ;  /* 0x00000010a2a27819 */ /* 0x000fe200000006ff */
[----:B------:R-:W-:Y:S01]  /*0c50*/  FADD.FTZ R157, R156, R217 ;  /* 0x000000d99c9d7221 */ /* 0x000fe20000010000 */
[----:B------:R-:W-:Y:S01]  /*0c60*/  FFMA.FTZ R159, R219, R217, R158 ;  /* 0x000000d9db9f7223 */ /* 0x000fe2000001009e */
[----:B------:R-:W-:Y:S01]  /*0c70*/  FADD.FTZ R212, -R222, R165 ;  /* 0x000000a5ded47221 */ /* 0x000fe20000010100 */
[----:B------:R-:W-:Y:S01]  /*0c80*/  SHF.L.U32 R206, R206, 0x10, RZ ;  /* 0x00000010cece7819 */ /* 0x000fe200000006ff */
[----:B------:R-:W-:Y:S01]  /*0c90*/  FMUL.FTZ R215, R23, R164 ;  /* 0x000000a417d77220 */ /* 0x000fe20000410000 */
[----:B------:R-:W-:Y:S01]  /*0ca0*/  FMUL.FTZ R213, R213, R162 ;  /* 0x000000a2d5d57220 */ /* 0x000fe20000410000 */
[----:B------:R-:W-:Y:S01]  /*0cb0*/  FADD.FTZ R156, R157, R214 ;  /* 0x000000d69d9c7221 */ /* 0x000fe20000010000 */
[----:B------:R-:W-:Y:S01]  /*0cc0*/  FFMA.FTZ R158, R216, R214, R159 ;  /* 0x000000d6d89e7223 */ /* 0x000fe2000001009f */
[----:B------:R-:W-:Y:S01]  /*0cd0*/  PRMT R208, R163, 0x7632, R208 ;  /* 0x00007632a3d07816 */ /* 0x000fe200000000d0 */
[----:B------:R-:W-:Y:S01]  /*0ce0*/  FMUL.FTZ R212, R23, R212 ;  /* 0x000000d417d47220 */ /* 0x000fe20000410000 */
[----:B------:R-:W-:Y:S01]  /*0cf0*/  SHF.L.U32 R163, R163, 0x10, RZ ;  /* 0x00000010a3a37819 */ /* 0x000fe200000006ff */
        /* <DEDUP_REMOVED lines=9> */
[----:B------:R-:W-:Y:S01]  /*0d90*/  FADD.FTZ R224, -R222, R167 ;  /* 0x000000a7dee07221 */ /* 0x000fe20000010100 */
[----:B------:R-:W-:Y:S01]  /*0da0*/  SHF.L.U32 R160, R208, 0x10, RZ ;  /* 0x00000010d0a07819 */ /* 0x000fe200000006ff */
        /* <DEDUP_REMOVED lines=18> */
.L_x_1749:
[----:B------:R-:W-:Y:S05]  /*0ed0*/  BSYNC.RECONVERGENT B1 ;  /* 0x0000000000017941 */ /* 0x000fea0003800200 */
.L_x_1748:
[----:B------:R-:W-:Y:S04]  /*0ee0*/  BSSY.RECONVERGENT B1, `(.L_x_1750) ;  /* 0x000005c000017945 */ /* 0x000fe80003800200 */
[----:B------:R-:W-:Y:S05]  /*0ef0*/  @!P6 BRA `(.L_x_1751) ;  /* 0x000000040068e947 */ /* 0x000fea0003800000 */
[----:B------:R-:W0:Y:S08]  /*0f00*/  LDC.64 R164, c[0x0][0x3a8] ;  /* 0x0000ea00ffa47b82 */ /* 0x000e300000000a00 */
[----:B------:R-:W1:Y:S01]  /*0f10*/  LDC.64 R156, c[0x0][0x428] ;  /* 0x00010a00ff9c7b82 */ /* 0x000e620000000a00 */
[----:B0-----:R-:W-:-:S05]  /*0f20*/  IMAD.WIDE.U32 R164, R225, 0x20, R164 ;  /* 0x00000020e1a47825 */ /* 0x001fca00078e00a4 */
[----:B------:R-:W2:Y:S01]  /*0f30*/  LDG.E.128 R24, desc[UR10][R164.64] ;  /* 0x0000000aa4187981 */ /* 0x000ea2000c1e1d00 */
[----:B-1----:R-:W-:-:S03]  /*0f40*/  IMAD.WIDE.U32 R156, R225, 0x10, R156 ;  /* 0x00000010e19c7825 */ /* 0x002fc600078e009c */
[----:B------:R-:W3:Y:S04]  /*0f50*/  LDG.E.128 R160, desc[UR10][R164.64+0x10] ;  /* 0x0000100aa4a07981 */ /* 0x000ee8000c1e1d00 */
[----:B------:R-:W4:Y:S01]  /*0f60*/  LDG.E.128 R156, desc[UR10][R156.64] ;  /* 0x0000000a9c9c7981 */ /* 0x000f22000c1e1d00 */
[----:B------:R-:W-:-:S04]  /*0f70*/  ISETP.NE.U32.AND P0, PT, RZ, UR12, PT ;  /* 0x0000000cff007c0c */ /* 0x000fc8000bf05070 */
[----:B------:R-:W-:-:S13]  /*0f80*/  ISETP.NE.AND.EX P0, PT, RZ, UR13, PT, P0 ;  /* 0x0000000dff007c0c */ /* 0x000fda000bf05300 */
[----:B------:R-:W0:Y:S01]  /*0f90*/  @P0 LDC.64 R28, c[0x0][0x438] ;  /* 0x00010e00ff1c0b82 */ /* 0x000e220000000a00 */
[----:B------:R-:W-:Y:S02]  /*0fa0*/  SHF.L.U32 R205, R44, 0x10, RZ ;  /* 0x000000102ccd7819 */ /* 0x000fe400000006ff */
[----:B------:R-:W-:Y:S02]  /*0fb0*/  SHF.L.U32 R202, R12, 0x10, RZ ;  /* 0x000000100cca7819 */ /* 0x000fe400000006ff */
[----:B------:R-:W-:Y:S02]  /*0fc0*/  SHF.L.U32 R198, R11, 0x10, RZ ;  /* 0x000000100bc67819 */ /* 0x000fe400000006ff */
[----:B------:R-:W-:Y:S01]  /*0fd0*/  SHF.L.U32 R201, R45, 0x10, RZ ;  /* 0x000000102dc97819 */ /* 0x000fe200000006ff */
[----:B0-----:R-:W-:-:S05]  /*0fe0*/  @P0 IMAD.WIDE.U32 R28, R225, 0x20, R28 ;  /* 0x00000020e11c0825 */ /* 0x001fca00078e001c */
[----:B------:R-:W5:Y:S04]  /*0ff0*/  @P0 LDG.E.128 R124, desc[UR10][R28.64] ;  /* 0x0000000a1c7c0981 */ /* 0x000f68000c1e1d00 */
[----:B------:R0:W5:Y:S01]  /*1000*/  @P0 LDG.E.128 R128, desc[UR10][R28.64+0x10] ;  /* 0x0000100a1c800981 */ /* 0x000162000c1e1d00 */
[----:B------:R-:W-:Y:S01]  /*1010*/  IADD3 R225, PT, PT, R225, 0x20, RZ ;  /* 0x00000020e1e17810 */ /* 0x000fe20007ffe0ff */
[C---:B--2---:R-:W-:Y:S01]  /*1020*/  FADD.FTZ R24, -R222.reuse, R24 ;  /* 0x00000018de187221 */ /* 0x044fe20000010100 */
[C---:B------:R-:W-:Y:S01]  /*1030*/  FADD.FTZ R204, -R222.reuse, R25 ;  /* 0x00000019decc7221 */ /* 0x040fe20000010100 */
[C---:B------:R-:W-:Y:S01]  /*1040*/  FADD.FTZ R26, -R222.reuse, R26 ;  /* 0x0000001ade1a7221 */ /* 0x040fe20000010100 */
[----:B------:R-:W-:Y:S01]  /*1050*/  FADD.FTZ R200, -R222, R27 ;  /* 0x0000001bdec87221 */ /* 0x000fe20000010100 */
[----:B-----5:R-:W-:Y:S01]  /*1060*/  FMUL.FTZ R207, R23, R24 ;  /* 0x0000001817cf7220 */ /* 0x020fe20000410000 */
[----:B----4-:R-:W-:-:S02]  /*1070*/  PRMT R22, R156, 0x7632, R22 ;  /* 0x000076329c167816 */ /* 0x010fc40000000016 */
[----:B------:R-:W-:Y:S02]  /*1080*/  SHF.L.U32 R156, R156, 0x10, RZ ;  /* 0x000000109c9c7819 */ /* 0x000fe400000006ff */
[----:B------:R-:W-:Y:S02]  /*1090*/  PRMT R25, R157, 0x7632, R25 ;  /* 0x000076329d197816 */ /* 0x000fe40000000019 */
[----:B------:R-:W-:Y:S01]  /*10a0*/  PRMT R27, R158, 0x7632, R27 ;  /* 0x000076329e1b7816 */ /* 0x000fe2000000001b */
[-C--:B------:R-:W-:Y:S01]  /*10b0*/  FMUL.FTZ R205, R205, R156.reuse ;  /* 0x0000009ccdcd7220 */ /* 0x080fe20000410000 */
[----:B------:R-:W-:Y:S01]  /*10c0*/  SHF.L.U32 R22, R22, 0x10, RZ ;  /* 0x0000001016167819 */ /* 0x000fe200000006ff */
[----:B------:R-:W-:Y:S01]  /*10d0*/  FADD.FTZ R88, R88, R156 ;  /* 0x0000009c58587221 */ /* 0x000fe20000010000 */
[----:B------:R-:W-:Y:S01]  /*10e0*/  FFMA.FTZ R64, R207, R156, R64 ;  /* 0x0000009ccf407223 */ /* 0x000fe20000010040 */
[C---:B------:R-:W-:Y:S01]  /*10f0*/  FMUL.FTZ R203, R23.reuse, R26 ;  /* 0x0000001a17cb7220 */ /* 0x040fe20000410000 */
[----:B------:R-:W-:Y:S01]  /*1100*/  FMUL.FTZ R204, R23, R204 ;  /* 0x000000cc17cc7220 */ /* 0x000fe20000410000 */
[----:B------:R-:W-:Y:S01]  /*1110*/  SHF.L.U32 R25, R25, 0x10, RZ ;  /* 0x0000001019197819 */ /* 0x000fe200000006ff */
[----:B------:R-:W-:Y:S01]  /*1120*/  FMUL.FTZ R200, R23, R200 ;  /* 0x000000c817c87220 */ /* 0x000fe20000410000 */
[----:B------:R-:W-:-:S02]  /*1130*/  SHF.L.U32 R26, R10, 0x10, RZ ;  /* 0x000000100a1a7819 */ /* 0x000fc400000006ff */
[----:B------:R-:W-:Y:S01]  /*1140*/  SHF.L.U32 R156, R27, 0x10, RZ ;  /* 0x000000101b9c7819 */ /* 0x000fe200000006ff */
[C---:B---3--:R-:W-:Y:S01]  /*1150*/  FADD.FTZ R160, -R222.reuse, R160 ;  /* 0x000000a0dea07221 */ /* 0x048fe20000010100 */
[----:B------:R-:W-:Y:S01]  /*1160*/  SHF.L.U32 R157, R157, 0x10, RZ ;  /* 0x000000109d9d7819 */ /* 0x000fe200000006ff */
[----:B0-----:R-:W-:Y:S01]  /*1170*/  FADD.FTZ R28, -R222, R161 ;  /* 0x000000a1de1c7221 */ /* 0x001fe20000010100 */
[-C--:B------:R-:W-:Y:S01]  /*1180*/  FMUL.FTZ R202, R202, R22.reuse ;  /* 0x00000016caca7220 */ /* 0x080fe20000410000 */
[----:B------:R-:W-:Y:S01]  /*1190*/  FADD.FTZ R227, R227, R205 ;  /* 0x000000cde3e37221 */ /* 0x000fe20000010000 */
[----:B------:R-:W-:Y:S01]  /*11a0*/  FFMA.FTZ R29, R207, R205, R224 ;  /* 0x000000cdcf1d7223 */ /* 0x000fe200000100e0 */
[----:B------:R-:W-:Y:S01]  /*11b0*/  FFMA.FTZ R65, R204, R22, R65 ;  /* 0x00000016cc417223 */ /* 0x000fe20000010041 */
[----:B------:R-:W-:Y:S01]  /*11c0*/  FADD.FTZ R89, R89, R22 ;  /* 0x0000001659597221 */ /* 0x000fe20000010000 */
[----:B------:R-:W-:Y:S01]  /*11d0*/  SHF.L.U32 R31, R158, 0x10, RZ ;  /* 0x000000109e1f7819 */ /* 0x000fe200000006ff */
[-C--:B------:R-:W-:Y:S01]  /*11e0*/  FMUL.FTZ R198, R198, R25.reuse ;  /* 0x00000019c6c67220 */ /* 0x080fe20000410000 */
[----:B------:R-:W-:Y:S01]  /*11f0*/  SHF.L.U32 R22, R46, 0x10, RZ ;  /* 0x000000102e167819 */ /* 0x000fe200000006ff */
[----:B------:R-:W-:Y:S01]  /*1200*/  FFMA.FTZ R67, R200, R25, R67 ;  /* 0x00000019c8437223 */ /* 0x000fe20000010043 */
[----:B------:R-:W-:Y:S01]  /*1210*/  FADD.FTZ R91, R91, R25 ;  /* 0x000000195b5b7221 */ /* 0x000fe20000010000 */
[----:B------:R-:W-:Y:S01]  /*1220*/  FMUL.FTZ R27, R26, R156 ;  /* 0x0000009c1a1b7220 */ /* 0x000fe20000410000 */
[----:B------:R-:W-:Y:S01]  /*1230*/  FMUL.FTZ R201, R201, R157 ;  /* 0x0000009dc9c97220 */ /* 0x000fe20000410000 */
[C---:B------:R-:W-:Y:S01]  /*1240*/  FMUL.FTZ R25, R23.reuse, R160 ;  /* 0x000000a017197220 */ /* 0x040fe20000410000 */
[----:B------:R-:W-:Y:S01]  /*1250*/  FMUL.FTZ R24, R23, R28 ;  /* 0x0000001c17187220 */ /* 0x000fe20000410000 */
[----:B------:R-:W-:Y:S01]  /*1260*/  FADD.FTZ R26, R227, R202 ;  /* 0x000000cae31a7221 */ /* 0x000fe20000010000 */
[----:B------:R-:W-:Y:S01]  /*1270*/  FFMA.FTZ R28, R204, R202, R29 ;  /* 0x000000cacc1c7223 */ /* 0x000fe2000001001d */
[-C--:B------:R-:W-:Y:S01]  /*1280*/  FMUL.FTZ R22, R22, R31.reuse ;  /* 0x0000001f16167220 */ /* 0x080fe20000410000 */
[----:B------:R-:W-:Y:S01]  /*1290*/  FADD.FTZ R92, R92, R31 ;  /* 0x0000001f5c5c7221 */ /* 0x000fe20000010000 */
[----:B------:R-:W-:Y:S01]  /*12a0*/  FFMA.FTZ R68, R25, R31, R68 ;  /* 0x0000001f19447223 */ /* 0x000fe20000010044 */
[----:B------:R-:W-:Y:S01]  /*12b0*/  FADD.FTZ R29, R26, R201 ;  /* 0x000000c91a1d7221 */ /* 0x000fe20000010000 */
[----:B------:R-:W-:Y:S01]  /*12c0*/  PRMT R158, R159, 0x7632, R158 ;  /* 0x000076329f9e7816 */ /* 0x000fe2000000009e */
[----:B------:R-:W-:Y:S01]  /*12d0*/  FADD.FTZ R93, R93, R156 ;  /* 0x0000009c5d5d7221 */ /* 0x000fe20000010000 */
[----:B------:R-:W-:Y:S01]  /*12e0*/  FFMA.FTZ R69, R24, R156, R69 ;  /* 0x0000009c18457223 */ /* 0x000fe20000010045 */
[----:B------:R-:W-:Y:S01]  /*12f0*/  FFMA.FTZ R31, R203, R201, R28 ;  /* 0x000000c9cb1f7223 */ /* 0x000fe2000001001c */
[----:B------:R-:W-:Y:S01]  /*1300*/  SHF.L.U32 R159, R159, 0x10, RZ ;  /* 0x000000109f9f7819 */ /* 0x000fe200000006ff */
[----:B------:R-:W-:Y:S01]  /*1310*/  FADD.FTZ R90, R90, R157 ;  /* 0x0000009d5a5a7221 */ /* 0x000fe20000010000 */
[----:B------:R-:W-:Y:S01]  /*1320*/  SHF.L.U32 R156, R47, 0x10, RZ ;  /* 0x000000102f9c7819 */ /* 0x000fe200000006ff */
[----:B------:R-:W-:Y:S01]  /*1330*/  FFMA.FTZ R66, R203, R157, R66 ;  /* 0x0000009dcb427223 */ /* 0x000fe20000010042 */
[----:B------:R-:W-:Y:S01]  /*1340*/  FADD.FTZ R157, R29, R198 ;  /* 0x000000c61d9d7221 */ /* 0x000fe20000010000 */
[----:B------:R-:W-:-:S02]  /*1350*/  FFMA.FTZ R28, R200, R198, R31 ;  /* 0x000000c6c81c7223 */ /* 0x000fc4000001001f */
[----:B------:R-:W-:Y:S01]  /*1360*/  FMUL.FTZ R26, R156, R159 ;  /* 0x0000009f9c1a7220 */ /* 0x000fe20000410000 */
[----:B------:R-:W-:Y:S01]  /*1370*/  FADD.FTZ R156, R157, R22 ;  /* 0x000000169d9c7221 */ /* 0x000fe20000010000 */
[----:B------:R-:W-:Y:S01]  /*1380*/  FADD.FTZ R162, -R222, R162 ;  /* 0x000000a2dea27221 */ /* 0x000fe20000010100 */
[----:B------:R-:W-:Y:S01]  /*1390*/  FFMA.FTZ R31, R25, R22, R28 ;  /* 0x00000016191f7223 */ /* 0x000fe2000001001c */
[----:B------:R-:W-:Y:S01]  /*13a0*/  SHF.L.U32 R160, R9, 0x10, RZ ;  /* 0x0000001009a07819 */ /* 0x000fe200000006ff */
[----:B------:R-:W-:Y:S01]  /*13b0*/  FADD.FTZ R157, R156, R27 ;  /* 0x0000001b9c9d7221 */ /* 0x000fe20000010000 */
[----:B------:R-:W-:Y:S01]  /*13c0*/  SHF.L.U32 R161, R158, 0x10, RZ ;  /* 0x000000109ea17819 */ /* 0x000fe200000006ff */
[----:B------:R-:W-:Y:S01]  /*13d0*/  FADD.FTZ R164, -R222, R163 ;  /* 0x000000a3dea47221 */ /* 0x000fe20000010100 */
[----:B------:R-:W-:Y:S01]  /*13e0*/  FMUL.FTZ R29, R23, R162 ;  /* 0x000000a2171d7220 */ /* 0x000fe20000410000 */
[----:B------:R-:W-:Y:S01]  /*13f0*/  FFMA.FTZ R156, R24, R27, R31 ;  /* 0x0000001b189c7223 */ /* 0x000fe2000001001f */
[----:B------:R-:W-:Y:S01]  /*1400*/  FADD.FTZ R158, R157, R26 ;  /* 0x0000001a9d9e7221 */ /* 0x000fe20000010000 */
[----:B------:R-:W-:Y:S01]  /*1410*/  FMUL.FTZ R28, R23, R164 ;  /* 0x000000a4171c7220 */ /* 0x000fe20000410000 */
[----:B------:R-:W-:Y:S01]  /*1420*/  FMUL.FTZ R31, R160, R161 ;  /* 0x000000a1a01f7220 */ /* 0x000fe20000410000 */
[C---:B------:R-:W-:Y:S01]  /*1430*/  FFMA.FTZ R156, R29.reuse, R26, R156 ;  /* 0x0000001a1d9c7223 */ /* 0x040fe2000001009c */
[----:B------:R-:W-:Y:S01]  /*1440*/  FADD.FTZ R94, R94, R159 ;  /* 0x0000009f5e5e7221 */ /* 0x000fe20000010000 */
[----:B------:R-:W-:Y:S01]  /*1450*/  FFMA.FTZ R70, R29, R159, R70 ;  /* 0x0000009f1d467223 */ /* 0x000fe20000010046 */
[----:B------:R-:W-:Y:S01]  /*1460*/  FADD.FTZ R95, R95, R161 ;  /* 0x000000a15f5f7221 */ /* 0x000fe20000010000 */
[----:B------:R-:W-:Y:S01]  /*1470*/  FFMA.FTZ R71, R28, R161, R71 ;  /* 0x000000a11c477223 */ /* 0x000fe20000010047 */
[----:B------:R-:W-:Y:S01]  /*1480*/  FADD.FTZ R227, R158, R31 ;  /* 0x0000001f9ee37221 */ /* 0x000fe20000010000 */
[----:B------:R-:W-:-:S07]  /*1490*/  FFMA.FTZ R224, R28, R31, R156 ;  /* 0x0000001f1ce07223 */ /* 0x000fce000001009c */
.L_x_1751:
[----:B------:R-:W-:Y:S05]  /*14a0*/  BSYNC.RECONVERGENT B1 ;  /* 0x0000000000017941 */ /* 0x000fea0003800200 */
.L_x_1750:
[----:B------:R-:W-:Y:S04]  /*14b0*/  BSSY.RECONVERGENT B1, `(.L_x_1752) ;  /* 0x000005c000017945 */ /* 0x000fe80003800200 */
[----:B------:R-:W-:Y:S05]  /*14c0*/  @!P5 BRA `(.L_x_1753) ;  /* 0x000000040068d947 */ /* 0x000fea0003800000 */
        /* <DEDUP_REMOVED lines=8> */
[----:B------:R-:W-:-:S13]  /*1550*/  ISETP.NE.AND.EX P0, PT, RZ, UR13, PT, P0 ;  /* 0x0000000dff007c0c */ /* 0x000fda000bf05300 */
[----:B------:R-:W1:Y:S01]  /*1560*/  @P0 LDC.64 R168, c[0x0][0x438] ;  /* 0x00010e00ffa80b82 */ /* 0x000e620000000a00 */
[----:B------:R-:W-:Y:S02]  /*1570*/  SHF.L.U32 R175, R15, 0x10, RZ ;  /* 0x000000100faf7819 */ /* 0x000fe400000006ff */
[----:B0-----:R-:W-:Y:S01]  /*1580*/  SHF.L.U32 R171, R16, 0x10, RZ ;  /* 0x0000001010ab7819 */ /* 0x001fe200000006ff */
[----:B-1----:R-:W-:-:S05]  /*1590*/  @P0 IMAD.WIDE.U32 R168, R225, 0x20, R168 ;  /* 0x00000020e1a80825 */ /* 0x002fca00078e00a8 */
[----:B------:R-:W5:Y:S04]  /*15a0*/  @P0 LDG.E.128 R36, desc[UR10][R168.64] ;  /* 0x0000000aa8240981 */ /* 0x000f68000c1e1d00 */
[----:B------:R0:W5:Y:S02]  /*15b0*/  @P0 LDG.E.128 R32, desc[UR10][R168.64+0x10] ;  /* 0x0000100aa8200981 */ /* 0x000164000c1e1d00 */
[----:B0-----:R-:W-:Y:S02]  /*15c0*/  SHF.L.U32 R168, R48, 0x10, RZ ;  /* 0x0000001030a87819 */ /* 0x001fe400000006ff */
[----:B------:R-:W-:Y:S02]  /*15d0*/  SHF.L.U32 R178, R51, 0x10, RZ ;  /* 0x0000001033b27819 */ /* 0x000fe400000006ff */
[----:B------:R-:W-:-:S02]  /*15e0*/  SHF.L.U32 R183, R13, 0x10, RZ ;  /* 0x000000100db77819 */ /* 0x000fc400000006ff */
[----:B------:R-:W-:Y:S01]  /*15f0*/  IADD3 R225, PT, PT, R225, 0x20, RZ ;  /* 0x00000020e1e17810 */ /* 0x000fe20007ffe0ff */
[C---:B--2---:R-:W-:Y:S01]  /*1600*/  FADD.FTZ R174, -R222.reuse, R158 ;  /* 0x0000009edeae7221 */ /* 0x044fe20000010100 */
[C---:B------:R-:W-:Y:S01]  /*1610*/  FADD.FTZ R156, -R222.reuse, R156 ;  /* 0x0000009cde9c7221 */ /* 0x040fe20000010100 */
[C---:B------:R-:W-:Y:S01]  /*1620*/  FADD.FTZ R176, -R222.reuse, R159 ;  /* 0x0000009fdeb07221 */ /* 0x040fe20000010100 */
[----:B------:R-:W-:Y:S01]  /*1630*/  FADD.FTZ R172, -R222, R157 ;  /* 0x0000009ddeac7221 */ /* 0x000fe20000010100 */
[----:B----4-:R-:W-:Y:S02]  /*1640*/  PRMT R158, R161, 0x7632, R158 ;  /* 0x00007632a19e7816 */ /* 0x010fe4000000009e */
[C---:B------:R-:W-:Y:S02]  /*1650*/  PRMT R30, R160.reuse, 0x7632, R30 ;  /* 0x00007632a01e7816 */ /* 0x040fe4000000001e */
[----:B------:R-:W-:Y:S01]  /*1660*/  SHF.L.U32 R157, R160, 0x10, RZ ;  /* 0x00000010a09d7819 */ /* 0x000fe200000006ff */
[C---:B-----5:R-:W-:Y:S01]  /*1670*/  FMUL.FTZ R169, R23.reuse, R156 ;  /* 0x0000009c17a97220 */ /* 0x060fe20000410000 */
[----:B------:R-:W-:Y:S01]  /*1680*/  SHF.L.U32 R158, R158, 0x10, RZ ;  /* 0x000000109e9e7819 */ /* 0x000fe200000006ff */
[C---:B------:R-:W-:Y:S01]  /*1690*/  FMUL.FTZ R170, R23.reuse, R176 ;  /* 0x000000b017aa7220 */ /* 0x040fe20000410000 */
[----:B------:R-:W-:Y:S01]  /*16a0*/  PRMT R159, R162, 0x7632, R159 ;  /* 0x00007632a29f7816 */ /* 0x000fe2000000009f */
[----:B---3--:R-:W-:Y:S01]  /*16b0*/  FADD.FTZ R164, -R222, R164 ;  /* 0x000000a4dea47221 */ /* 0x008fe20000010100 */
[----:B------:R-:W-:Y:S01]  /*16c0*/  SHF.L.U32 R179, R162, 0x10, RZ ;  /* 0x00000010a2b37819 */ /* 0x000fe200000006ff */
[----:B------:R-:W-:Y:S01]  /*16d0*/  FADD.FTZ R162, -R222, R165 ;  /* 0x000000a5dea27221 */ /* 0x000fe20000010100 */
[----:B------:R-:W-:Y:S01]  /*16e0*/  SHF.L.U32 R156, R30, 0x10, RZ ;  /* 0x000000101e9c7819 */ /* 0x000fe200000006ff */
[C---:B------:R-:W-:Y:S01]  /*16f0*/  FMUL.FTZ R30, R23.reuse, R172 ;  /* 0x000000ac171e7220 */ /* 0x040fe20000410000 */
[-C--:B------:R-:W-:Y:S01]  /*1700*/  FMUL.FTZ R168, R168, R157.reuse ;  /* 0x0000009da8a87220 */ /* 0x080fe20000410000 */
[----:B------:R-:W-:Y:S01]  /*1710*/  FMUL.FTZ R173, R23, R174 ;  /* 0x000000ae17ad7220 */ /* 0x000fe20000410000 */
[----:B------:R-:W-:Y:S01]  /*1720*/  SHF.L.U32 R174, R50, 0x10, RZ ;  /* 0x0000001032ae7819 */ /* 0x000fe200000006ff */
[-C--:B------:R-:W-:Y:S01]  /*1730*/  FMUL.FTZ R175, R175, R158.reuse ;  /* 0x0000009eafaf7220 */ /* 0x080fe20000410000 */
[----:B------:R-:W-:Y:S01]  /*1740*/  FFMA.FTZ R99, R170, R158, R99 ;  /* 0x0000009eaa637223 */ /* 0x000fe20000010063 */
[----:B------:R-:W-:Y:S01]  /*1750*/  FADD.FTZ R135, R135, R158 ;  /* 0x0000009e87877221 */ /* 0x000fe20000010000 */
[----:B------:R-:W-:Y:S01]  /*1760*/  SHF.L.U32 R158, R14, 0x10, RZ ;  /* 0x000000100e9e7819 */ /* 0x000fe200000006ff */
[----:B------:R-:W-:Y:S01]  /*1770*/  FMUL.FTZ R177, R23, R164 ;  /* 0x000000a417b17220 */ /* 0x000fe20000410000 */
[----:B------:R-:W-:Y:S01]  /*1780*/  SHF.L.U32 R159, R159, 0x10, RZ ;  /* 0x000000109f9f7819 */ /* 0x000fe200000006ff */
[-C--:B------:R-:W-:Y:S01]  /*1790*/  FMUL.FTZ R171, R171, R156.reuse ;  /* 0x0000009cabab7220 */ /* 0x080fe20000410000 */
[----:B------:R-:W-:Y:S01]  /*17a0*/  FFMA.FTZ R97, R30, R156, R97 ;  /* 0x0000009c1e617223 */ /* 0x000fe20000010061 */
[----:B------:R-:W-:Y:S01]  /*17b0*/  FADD.FTZ R133, R133, R156 ;  /* 0x0000009c85857221 */ /* 0x000fe20000010000 */
[----:B------:R-:W-:Y:S01]  /*17c0*/  FMUL.FTZ R176, R23, R162 ;  /* 0x000000a217b07220 */ /* 0x000fe20000410000 */
[----:B------:R-:W-:Y:S01]  /*17d0*/  SHF.L.U32 R161, R161, 0x10, RZ ;  /* 0x00000010a1a17819 */ /* 0x000fe200000006ff */
[----:B------:R-:W-:Y:S01]  /*17e0*/  FADD.FTZ R132, R132, R157 ;  /* 0x0000009d84847221 */ /* 0x000fe20000010000 */
[----:B------:R-:W-:Y:S01]  /*17f0*/  FFMA.FTZ R96, R169, R157, R96 ;  /* 0x0000009da9607223 */ /* 0x000fe20000010060 */
[----:B------:R-:W-:Y:S01]  /*1800*/  SHF.L.U32 R172, R49, 0x10, RZ ;  /* 0x0000001031ac7819 */ /* 0x000fe200000006ff */
[----:B------:R-:W-:Y:S01]  /*1810*/  FADD.FTZ R156, R227, R168 ;  /* 0x000000a8e39c7221 */ /* 0x000fe20000010000 */
[----:B------:R-:W-:Y:S01]  /*1820*/  FFMA.FTZ R157, R169, R168, R224 ;  /* 0x000000a8a99d7223 */ /* 0x000fe200000100e0 */
[-C--:B------:R-:W-:Y:S01]  /*1830*/  FMUL.FTZ R174, R174, R179.reuse ;  /* 0x000000b3aeae7220 */ /* 0x080fe20000410000 */
[----:B------:R-:W-:Y:S01]  /*1840*/  FADD.FTZ R140, R140, R179 ;  /* 0x000000b38c8c7221 */ /* 0x000fe20000010000 */
[----:B------:R-:W-:Y:S01]  /*1850*/  FFMA.FTZ R100, R177, R179, R100 ;  /* 0x000000b3b1647223 */ /* 0x000fe20000010064 */
[-C--:B------:R-:W-:Y:S01]  /*1860*/  FMUL.FTZ R179, R158, R159.reuse ;  /* 0x0000009f9eb37220 */ /* 0x080fe20000410000 */
[----:B------:R-:W-:Y:S01]  /*1870*/  FADD.FTZ R141, R141, R159 ;  /* 0x0000009f8d8d7221 */ /* 0x000fe20000010000 */
[----:B------:R-:W-:Y:S01]  /*1880*/  FFMA.FTZ R101, R176, R159, R101 ;  /* 0x0000009fb0657223 */ /* 0x000fe20000010065 */
[----:B------:R-:W-:Y:S01]  /*1890*/  FADD.FTZ R159, R156, R171 ;  /* 0x000000ab9c9f7221 */ /* 0x000fe20000010000 */
[----:B------:R-:W-:Y:S01]  /*18a0*/  FMUL.FTZ R172, R172, R161 ;  /* 0x000000a1acac7220 */ /* 0x000fe20000410000 */
[----:B------:R-:W-:-:S03]  /*18b0*/  FFMA.FTZ R156, R30, R171, R157 ;  /* 0x000000ab1e9c7223 */ /* 0x000fc6000001009d */
[----:B------:R-:W-:Y:S01]  /*18c0*/  FADD.FTZ R158, R159, R172 ;  /* 0x000000ac9f9e7221 */ /* 0x000fe20000010000 */
[----:B------:R-:W-:Y:S01]  /*18d0*/  FFMA.FTZ R157, R173, R172, R156 ;  /* 0x000000acad9d7223 */ /* 0x000fe2000001009c */
[C---:B------:R-:W-:Y:S02]  /*18e0*/  PRMT R160, R163.reuse, 0x7632, R160 ;  /* 0x00007632a3a07816 */ /* 0x040fe400000000a0 */
[----:B------:R-:W-:Y:S01]  /*18f0*/  FADD.FTZ R159, R158, R175 ;  /* 0x000000af9e9f7221 */ /* 0x000fe20000010000 */
[----:B------:R-:W-:Y:S01]  /*1900*/  FFMA.FTZ R156, R170, R175, R157 ;  /* 0x000000afaa9c7223 */ /* 0x000fe2000001009d */
[----:B------:R-:W-:Y:S01]  /*1910*/  SHF.L.U32 R163, R163, 0x10, RZ ;  /* 0x00000010a3a37819 */ /* 0x000fe200000006ff */
[----:B------:R-:W-:Y:S01]  /*1920*/  FADD.FTZ R166, -R222, R166 ;  /* 0x000000a6dea67221 */ /* 0x000fe20000010100 */
[----:B------:R-:W-:Y:S01]  /*1930*/  FADD.FTZ R158, R159, R174 ;  /* 0x000000ae9f9e7221 */ /* 0x000fe20000010000 */
[----:B------:R-:W-:Y:S01]  /*1940*/  FFMA.FTZ R157, R177, R174, R156 ;  /* 0x000000aeb19d7223 */ /* 0x000fe2000001009c */
[----:B------:R-:W-:Y:S01]  /*1950*/  SHF.L.U32 R160, R160, 0x10, RZ ;  /* 0x00000010a0a07819 */ /* 0x000fe200000006ff */
[----:B------:R-:W-:Y:S01]  /*1960*/  FADD.FTZ R180, -R222, R167 ;  /* 0x000000a7deb47221 */ /* 0x000fe20000010100 */
[----:B------:R-:W-:Y:S01]  /*1970*/  FMUL.FTZ R178, R178, R163 ;  /* 0x000000a3b2b27220 */ /* 0x000fe20000410000 */
        /* <DEDUP_REMOVED lines=15> */
.L_x_1753:
[----:B------:R-:W-:Y:S05]  /*1a70*/  BSYNC.RECONVERGENT B1 ;  /* 0x0000000000017941 */ /* 0x000fea0003800200 */
.L_x_1752:
        /* <DEDUP_REMOVED lines=12> */
[----:B0-----:R-:W-:Y:S02]  /*1b40*/  SHF.L.U32 R187, R20, 0x10, RZ ;  /* 0x0000001014bb7819 */ /* 0x001fe400000006ff */
[----:B------:R-:W-:Y:S01]  /*1b50*/  SHF.L.U32 R188, R53, 0x10, RZ ;  /* 0x0000001035bc7819 */ /* 0x000fe200000006ff */
[----:B-1----:R-:W-:-:S05]  /*1b60*/  @P0 IMAD.WIDE.U32 R184, R225, 0x20, R184 ;  /* 0x00000020e1b80825 */ /* 0x002fca00078e00b8 */
[----:B------:R-:W5:Y:S04]  /*1b70*/  @P0 LDG.E.128 R148, desc[UR10][R184.64] ;  /* 0x0000000ab8940981 */ /* 0x000f68000c1e1d00 */
[----:B------:R0:W5:Y:S01]  /*1b80*/  @P0 LDG.E.128 R152, desc[UR10][R184.64+0x10] ;  /* 0x0000100ab8980981 */ /* 0x000162000c1e1d00 */
[----:B------:R-:W-:Y:S02]  /*1b90*/  SHF.L.U32 R195, R18, 0x10, RZ ;  /* 0x0000001012c37819 */ /* 0x000fe400000006ff */
[----:B------:R-:W-:Y:S02]  /*1ba0*/  SHF.L.U32 R191, R19, 0x10, RZ ;  /* 0x0000001013bf7819 */ /* 0x000fe400000006ff */
[----:B------:R-:W-:Y:S02]  /*1bb0*/  SHF.L.U32 R194, R55, 0x10, RZ ;  /* 0x0000001037c27819 */ /* 0x000fe400000006ff */
[----:B------:R-:W-:-:S02]  /*1bc0*/  SHF.L.U32 R199, R17, 0x10, RZ ;  /* 0x0000001011c77819 */ /* 0x000fc400000006ff */
[----:B0-----:R-:W-:Y:S01]  /*1bd0*/  SHF.L.U32 R184, R52, 0x10, RZ ;  /* 0x0000001034b87819 */ /* 0x001fe200000006ff */
[C---:B--2---:R-:W-:Y:S01]  /*1be0*/  FADD.FTZ R156, -R222.reuse, R156 ;  /* 0x0000009cde9c7221 */ /* 0x044fe20000010100 */
[C---:B------:R-:W-:Y:S01]  /*1bf0*/  FADD.FTZ R182, -R222.reuse, R157 ;  /* 0x0000009ddeb67221 */ /* 0x040fe20000010100 */
[C---:B------:R-:W-:Y:S01]  /*1c00*/  FADD.FTZ R186, -R222.reuse, R159 ;  /* 0x0000009fdeba7221 */ /* 0x040fe20000010100 */
[C---:B------:R-:W-:Y:S01]  /*1c10*/  FADD.FTZ R158, -R222.reuse, R158 ;  /* 0x0000009ede9e7221 */ /* 0x040fe20000010100 */
[C---:B-----5:R-:W-:Y:S01]  /*1c20*/  FMUL.FTZ R185, R23.reuse, R156 ;  /* 0x0000009c17b97220 */ /* 0x060fe20000410000 */
[C---:B------:R-:W-:Y:S01]  /*1c30*/  FMUL.FTZ R182, R23.reuse, R182 ;  /* 0x000000b617b67220 */ /* 0x040fe20000410000 */
[C---:B---3--:R-:W-:Y:S01]  /*1c40*/  FADD.FTZ R196, -R222.reuse, R163 ;  /* 0x000000a3dec47221 */ /* 0x048fe20000010100 */
[C-C-:B------:R-:W-:Y:S01]  /*1c50*/  FADD.FTZ R190, -R222.reuse, R160.reuse ;  /* 0x000000a0debe7221 */ /* 0x140fe20000010100 */
[----:B------:R-:W-:Y:S01]  /*1c60*/  FADD.FTZ R192, -R222, R161 ;  /* 0x000000a1dec07221 */ /* 0x000fe20000010100 */
[C---:B----4-:R-:W-:Y:S01]  /*1c70*/  PRMT R157, R164.reuse, 0x7632, R157 ;  /* 0x00007632a49d7816 */ /* 0x050fe2000000009d */
[C---:B------:R-:W-:Y:S01]  /*1c80*/  FMUL.FTZ R189, R23.reuse, R158 ;  /* 0x0000009e17bd7220 */ /* 0x040fe20000410000 */
[----:B------:R-:W-:Y:S01]  /*1c90*/  SHF.L.U32 R159, R164, 0x10, RZ ;  /* 0x00000010a49f7819 */ /* 0x000fe200000006ff */
[----:B------:R-:W-:Y:S01]  /*1ca0*/  FMUL.FTZ R193, R23, R190 ;  /* 0x000000be17c17220 */ /* 0x000fe20000410000 */
[----:B------:R-:W-:Y:S01]  /*1cb0*/  SHF.L.U32 R156, R157, 0x10, RZ ;  /* 0x000000109d9c7819 */ /* 0x000fe200000006ff */
[----:B------:R-:W-:Y:S01]  /*1cc0*/  FMUL.FTZ R192, R23, R192 ;  /* 0x000000c017c07220 */ /* 0x000fe20000410000 */
[----:B------:R-:W-:Y:S01]  /*1cd0*/  SHF.L.U32 R163, R166, 0x10, RZ ;  /* 0x00000010a6a37819 */ /* 0x000fe200000006ff */
[----:B------:R-:W-:Y:S01]  /*1ce0*/  FMUL.FTZ R184, R184, R159 ;  /* 0x0000009fb8b87220 */ /* 0x000fe20000410000 */
[----:B------:R-:W-:Y:S01]  /*1cf0*/  PRMT R160, R165, 0x7632, R160 ;  /* 0x00007632a5a07816 */ /* 0x000fe200000000a0 */
[-C--:B------:R-:W-:Y:S01]  /*1d00*/  FMUL.FTZ R187, R187, R156.reuse ;  /* 0x0000009cbbbb7220 */ /* 0x080fe20000410000 */
[----:B------:R-:W-:Y:S01]  /*1d10*/  FFMA.FTZ R73, R182, R156, R73 ;  /* 0x0000009cb6497223 */ /* 0x000fe20000010049 */
[----:B------:R-:W-:Y:S01]  /*1d20*/  FADD.FTZ R105, R105, R156 ;  /* 0x0000009c69697221 */ /* 0x000fe20000010000 */
[----:B------:R-:W-:Y:S01]  /*1d30*/  SHF.L.U32 R156, R54, 0x10, RZ ;  /* 0x00000010369c7819 */ /* 0x000fe200000006ff */
[----:B------:R-:W-:Y:S01]  /*1d40*/  FFMA.FTZ R157, R185, R184, R224 ;  /* 0x000000b8b99d7223 */ /* 0x000fe200000100e0 */
[----:B------:R-:W-:Y:S01]  /*1d50*/  PRMT R161, R166, 0x7632, R161 ;  /* 0x00007632a6a17816 */ /* 0x000fe200000000a1 */
[----:B------:R-:W-:Y:S01]  /*1d60*/  FADD.FTZ R104, R104, R159 ;  /* 0x0000009f68687221 */ /* 0x000fe20000010000 */
[----:B------:R-:W-:Y:S01]  /*1d70*/  SHF.L.U32 R165, R165, 0x10, RZ ;  /* 0x00000010a5a57819 */ /* 0x000fe200000006ff */
[----:B------:R-:W-:Y:S01]  /*1d80*/  FMUL.FTZ R190, R156, R163 ;  /* 0x000000a39cbe7220 */ /* 0x000fe20000410000 */
[----:B------:R-:W-:Y:S01]  /*1d90*/  FADD.FTZ R156, R227, R184 ;  /* 0x000000b8e39c7221 */ /* 0x000fe20000010000 */
[----:B------:R-:W-:Y:S01]  /*1da0*/  FFMA.FTZ R72, R185, R159, R72 ;  /* 0x0000009fb9487223 */ /* 0x000fe20000010048 */
[----:B------:R-:W-:Y:S01]  /*1db0*/  SHF.L.U32 R158, R161, 0x10, RZ ;  /* 0x00000010a19e7819 */ /* 0x000fe200000006ff */
[----:B------:R-:W-:Y:S01]  /*1dc0*/  FMUL.FTZ R188, R188, R165 ;  /* 0x000000a5bcbc7220 */ /* 0x000fe20000410000 */
[----:B------:R-:W-:Y:S01]  /*1dd0*/  SHF.L.U32 R160, R160, 0x10, RZ ;  /* 0x00000010a0a07819 */ /* 0x000fe200000006ff */
[----:B------:R-:W-:Y:S01]  /*1de0*/  FADD.FTZ R159, R156, R187 ;  /* 0x000000bb9c9f7221 */ /* 0x000fe20000010000 */
[----:B------:R-:W-:Y:S01]  /*1df0*/  FFMA.FTZ R156, R182, R187, R157 ;  /* 0x000000bbb69c7223 */ /* 0x000fe2000001009d */
[-C--:B------:R-:W-:Y:S01]  /*1e00*/  FMUL.FTZ R195, R195, R158.reuse ;  /* 0x0000009ec3c37220 */ /* 0x080fe20000410000 */
[----:B------:R-:W-:Y:S01]  /*1e10*/  FFMA.FTZ R77, R192, R158, R77 ;  /* 0x0000009ec04d7223 */ /* 0x000fe2000001004d */
[----:B------:R-:W-:Y:S01]  /*1e20*/  FADD.FTZ R109, R109, R158 ;  /* 0x0000009e6d6d7221 */ /* 0x000fe20000010000 */
[----:B------:R-:W-:Y:S01]  /*1e30*/  FMUL.FTZ R186, R23, R186 ;  /* 0x000000ba17ba7220 */ /* 0x000fe20000410000 */
[----:B------:R-:W-:Y:S01]  /*1e40*/  FMUL.FTZ R191, R191, R160 ;  /* 0x000000a0bfbf7220 */ /* 0x000fe20000410000 */
[----:B------:R-:W-:Y:S01]  /*1e50*/  FADD.FTZ R158, R159, R188 ;  /* 0x000000bc9f9e7221 */ /* 0x000fe20000010000 */
[----:B------:R-:W-:Y:S01]  /*1e60*/  FFMA.FTZ R157, R189, R188, R156 ;  /* 0x000000bcbd9d7223 */ /* 0x000fe2000001009c */
[C---:B------:R-:W-:Y:S01]  /*1e70*/  PRMT R164, R167.reuse, 0x7632, R164 ;  /* 0x00007632a7a47816 */ /* 0x040fe200000000a4 */
        /* <DEDUP_REMOVED lines=25> */
[----:B------:R-:W-:Y:S01]  /*2010*/  FADD.FTZ R227, R158, R199 ;  /* 0x000000c79ee37221 */ /* 0x000fe20000010000 */
[----:B------:R-:W-:-:S07]  /*2020*/  FFMA.FTZ R224, R196, R199, R156 ;  /* 0x000000c7c4e07223 */ /* 0x000fce000001009c */
.L_x_1755:
[----:B------:R-:W-:Y:S05]  /*2030*/  BSYNC.RECONVERGENT B1 ;  /* 0x0000000000017941 */ /* 0x000fea0003800200 */
.L_x_1754:
        /* <DEDUP_REMOVED lines=23> */
.L_x_1809:
        /* <DEDUP_REMOVED lines=47> */
.L_x_1761:
        /* <DEDUP_REMOVED lines=33> */
.L_x_1760:
        /* <DEDUP_REMOVED lines=32> */
.L_x_1763:
        /* <DEDUP_REMOVED lines=33> */
.L_x_1759:
        /* <DEDUP_REMOVED lines=13> */
[-C--:B------:R-:W-:Y:S01]  /*2b90*/  FFMA.FTZ R163, R212, R164.reuse, R165 ;  /* 0x000000a4d4a37223 */ /* 0x080fe200000100a5 */
[----:B------:R-:W-:Y:S01]  /*2ba0*/  FADD.FTZ R158, R218, -R157 ;  /* 0x8000009dda9e7221 */ /* 0x000fe20000010000 */
[-CC-:B------:R-:W-:Y:S01]  /*2bb0*/  FFMA.FTZ R166, R211, R164.reuse, R165.reuse ;  /* 0x000000a4d3a67223 */ /* 0x180fe200000100a5 */
[----:B------:R-:W-:Y:S01]  /*2bc0*/  FADD.FTZ R159, R217, -R160 ;  /* 0x800000a0d99f7221 */ /* 0x000fe20000010000 */
[----:B------:R-:W-:Y:S01]  /*2bd0*/  FFMA.FTZ R167, R208, R164, R165 ;  /* 0x000000a4d0a77223 */ /* 0x000fe200000100a5 */
[----:B------:R-:W-:Y:S01]  /*2be0*/  FADD.FTZ R160, R214, -R161 ;  /* 0x800000a1d6a07221 */ /* 0x000fe20000010000 */
[----:B------:R-:W-:Y:S01]  /*2bf0*/  FADD.FTZ R161, R213, -R162 ;  /* 0x800000a2d5a17221 */ /* 0x000fe20000010000 */
[----:B------:R-:W-:Y:S01]  /*2c00*/  FADD.FTZ R156, R221, -R156 ;  /* 0x8000009cdd9c7221 */ /* 0x000fe20000010000 */
[----:B------:R-:W-:Y:S01]  /*2c10*/  FADD.FTZ R162, R210, -R163 ;  /* 0x800000a3d2a27221 */ /* 0x000fe20000010000 */
[----:B-----5:R-:W-:Y:S01]  /*2c20*/  FFMA.FTZ R157, R23, R158, R117 ;  /* 0x0000009e179d7223 */ /* 0x020fe20000010075 */
[----:B------:R-:W-:Y:S01]  /*2c30*/  FADD.FTZ R163, R209, -R166 ;  /* 0x800000a6d1a37221 */ /* 0x000fe20000010000 */
[C---:B------:R-:W-:Y:S01]  /*2c40*/  FFMA.FTZ R158, R23.reuse, R159, R118 ;  /* 0x0000009f179e7223 */ /* 0x040fe20000010076 */
        /* <DEDUP_REMOVED lines=12> */
.L_x_1765:
        /* <DEDUP_REMOVED lines=33> */
.L_x_1764:
        /* <DEDUP_REMOVED lines=32> */
.L_x_1766:
        /* <DEDUP_REMOVED lines=32> */
.L_x_1762:
        /* <DEDUP_REMOVED lines=11> */
[----:B------:R1:W-:Y:S01]  /*33d0*/  @P0 STG.E.128 desc[UR10][R166.64+0x10], R112 ;  /* 0x00001070a6000986 */ /* 0x0003e2000c101d0a */
[----:B------:R-:W-:-:S03]  /*33e0*/  IADD3 R21, PT, PT, R21, 0x20, RZ ;  /* 0x0000002015157810 */ /* 0x000fc60007ffe0ff */
[----:B------:R1:W-:Y:S04]  /*33f0*/  STG.E.128 desc[UR10][R162.64], R156 ;  /* 0x0000009ca2007986 */ /* 0x0003e8000c101d0a */
[----:B------:R1:W-:Y:S02]  /*3400*/  @P1 STG.E.128 desc[UR10][R160.64], R136 ;  /* 0x00000088a0001986 */ /* 0x0003e4000c101d0a */
.L_x_1758:
[----:B------:R-:W-:Y:S05]  /*3410*/  BSYNC.RECONVERGENT B1 ;  /* 0x0000000000017941 */ /* 0x000fea0003800200 */
.L_x_1757:
        /* <DEDUP_REMOVED lines=46> */
.L_x_1771:
        /* <DEDUP_REMOVED lines=29> */
.L_x_1770:
[----:B-1----:R-:W1:Y:S02]  /*38d0*/  LDC.64 R156, c[0x0][0x470] ;  /* 0x00011c00ff9c7b82 */ /* 0x002e640000000a00 */
        /* <DEDUP_REMOVED lines=36> */
.L_x_1773:
        /* <DEDUP_REMOVED lines=29> */
.L_x_1769:
        /* <DEDUP_REMOVED lines=41> */
.L_x_1775:
        /* <DEDUP_REMOVED lines=29> */
.L_x_1774:
        /* <DEDUP_REMOVED lines=37> */
.L_x_1776:
        /* <DEDUP_REMOVED lines=28> */
.L_x_1772:
[----:B------:R-:W1:Y:S08]  /*4560*/  @P0 LDC.64 R166, c[0x0][0x478] ;  /* 0x00011e00ffa60b82 */ /* 0x000e700000000a00 */
[----:B0-----:R-:W0:Y:S08]  /*4570*/  LDC.64 R162, c[0x0][0x468] ;  /* 0x00011a00ffa27b82 */ /* 0x001e300000000a00 */
[----:B------:R-:W2:Y:S01]  /*4580*/  @P1 LDC.64 R160, c[0x0][0x470] ;  /* 0x00011c00ffa01b82 */ /* 0x000ea20000000a00 */
[----:B-1----:R-:W-:-:S05]  /*4590*/  @P0 IMAD.WIDE.U32 R166, R21, 0x20, R166 ;  /* 0x0000002015a60825 */ /* 0x002fca00078e00a6 */
[----:B------:R3:W-:Y:S01]  /*45a0*/  @P0 STG.E.128 desc[UR10][R166.64], R144 ;  /* 0x00000090a6000986 */ /* 0x0007e2000c101d0a */
[----:B0-----:R-:W-:-:S03]  /*45b0*/  IMAD.WIDE.U32 R162, R21, 0x10, R162 ;  /* 0x0000001015a27825 */ /* 0x001fc600078e00a2 */
[----:B------:R3:W-:Y:S04]  /*45c0*/  @P0 STG.E.128 desc[UR10][R166.64+0x10], R112 ;  /* 0x00001070a6000986 */ /* 0x0007e8000c101d0a */
[----:B------:R3:W-:Y:S01]  /*45d0*/  STG.E.128 desc[UR10][R162.64], R156 ;  /* 0x0000009ca2007986 */ /* 0x0007e2000c101d0a */
[C---:B--2---:R-:W-:Y:S01]  /*45e0*/  @P1 IMAD.WIDE.U32 R160, R21.reuse, 0x10, R160 ;  /* 0x0000001015a01825 */ /* 0x044fe200078e00a0 */
[----:B------:R-:W-:-:S04]  /*45f0*/  IADD3 R21, PT, PT, R21, 0x20, RZ ;  /* 0x0000002015157810 */ /* 0x000fc80007ffe0ff */
[----:B------:R3:W-:Y:S03]  /*4600*/  @P1 STG.E.128 desc[UR10][R160.64], R136 ;  /* 0x00000088a0001986 */ /* 0x0007e6000c101d0a */
.L_x_1768:
[----:B------:R-:W-:Y:S05]  /*4610*/  BSYNC.RECONVERGENT B1 ;  /* 0x0000000000017941 */ /* 0x000fea0003800200 */
.L_x_1767:
        /* <DEDUP_REMOVED lines=46> */
.L_x_1781:
        /* <DEDUP_REMOVED lines=29> */
.L_x_1780:
[----:B-1-3--:R-:W1:Y:S02]  /*4ad0*/  LDC.64 R156, c[0x0][0x470] ;  /* 0x00011c00ff9c7b82 */ /* 0x00ae640000000a00 */
        /* <DEDUP_REMOVED lines=36> */
.L_x_1783:
        /* <DEDUP_REMOVED lines=29> */
.L_x_1779:
        /* <DEDUP_REMOVED lines=41> */
.L_x_1785:
        /* <DEDUP_REMOVED lines=29> */
.L_x_1784:
        /* <DEDUP_REMOVED lines=37> */
.L_x_1786:
        /* <DEDUP_REMOVED lines=28> */
.L_x_1782:
        /* <DEDUP_REMOVED lines=11> */
.L_x_1778:
[----:B------:R-:W-:Y:S05]  /*5810*/  BSYNC.RECONVERGENT B1 ;  /* 0x0000000000017941 */ /* 0x000fea0003800200 */
.L_x_1777:
        /* <DEDUP_REMOVED lines=46> */
.L_x_1791:
        /* <DEDUP_REMOVED lines=29> */
.L_x_1790:
        /* <DEDUP_REMOVED lines=37> */
.L_x_1793:
        /* <DEDUP_REMOVED lines=29> */
.L_x_1789:
        /* <DEDUP_REMOVED lines=41> */
.L_x_1795:
        /* <DEDUP_REMOVED lines=29> */
.L_x_1794:
        /* <DEDUP_REMOVED lines=37> */
.L_x_1796:
        /* <DEDUP_REMOVED lines=28> */
.L_x_1792:
        /* <DEDUP_REMOVED lines=8> */
[----:B--2---:R-:W-:-:S05]  /*69e0*/  @P1 IMAD.WIDE.U32 R160, R21, 0x10, R160 ;  /* 0x0000001015a01825 */ /* 0x004fca00078e00a0 */
[----:B------:R1:W-:Y:S02]  /*69f0*/  @P1 STG.E.128 desc[UR10][R160.64], R136 ;  /* 0x00000088a0001986 */ /* 0x0003e4000c101d0a */
.L_x_1788:
[----:B------:R-:W-:Y:S05]  /*6a00*/  BSYNC.RECONVERGENT B1 ;  /* 0x0000000000017941 */ /* 0x000fea0003800200 */
.L_x_1787:
[----:B-1-34-:R-:W1:Y:S02]  /*6a10*/  LDC.64 R156, c[0x0][0x380] ;  /* 0x0000e000ff9c7b82 */ /* 0x01ae640000000a00 */
[----:B-1----:R-:W-:-:S04]  /*6a20*/  LEA R5, R156, R5, 0x2 ;  /* 0x000000059c057211 */ /* 0x002fc800078e10ff */
[----:B------:R-:W-:-:S13]  /*6a30*/  ISETP.GE.AND P0, PT, R5, R157, PT ;  /* 0x0000009d0500720c */ /* 0x000fda0003f06270 */
[----:B------:R-:W-:Y:S05]  /*6a40*/  @!P0 BRA `(.L_x_1797) ;  /* 0xffffff9c00688947 */ /* 0x000fea000383ffff */
.L_x_1747:
[----:B------:R-:W-:Y:S05]  /*6a50*/  BSYNC B0 ;  /* 0x0000000000007941 */ /* 0x000fea0003800000 */
.L_x_1746:
[----:B-----5:R-:W1:Y:S01]  /*6a60*/  S2R R48, SR_TID.X ;  /* 0x0000000000307919 */ /* 0x020e620000002100 */
[----:B------:R-:W-:Y:S01]  /*6a70*/  MOV R4, 0x400 ;  /* 0x0000040000047802 */ /* 0x000fe20000000f00 */
[----:B------:R-:W-:Y:S05]  /*6a80*/  WARPSYNC.ALL ;  /* 0x0000000000007948 */ /* 0x000fea0003800000 */
[----:B------:R-:W2:Y:S01]  /*6a90*/  S2R R5, SR_CgaCtaId ;  /* 0x0000000000057919 */ /* 0x000ea20000008800 */
[----:B------:R-:W3:Y:S01]  /*6aa0*/  S2UR UR4, SR_CTAID.X ;  /* 0x00000000000479c3 */ /* 0x000ee20000002500 */
[----:B------:R-:W4:Y:S01]  /*6ab0*/  LDCU.128 UR16, c[0x0][0x440] ;  /* 0x00008800ff1077ac */ /* 0x000f220008000c00 */
[----:B-1----:R-:W-:Y:S01]  /*6ac0*/  SHF.L.U32 R3, R48, 0x7, RZ ;  /* 0x0000000730037819 */ /* 0x002fe200000006ff */
[----:B---3--:R-:W-:Y:S01]  /*6ad0*/  IMAD R47, R0, UR4, RZ ;  /* 0x00000004002f7c24 */ /* 0x008fe2000f8e02ff */
[----:B------:R-:W-:-:S02]  /*6ae0*/  SHF.L.U32 R2, R48, 0x5, RZ ;  /* 0x0000000530027819 */ /* 0x000fc400000006ff */
[----:B------:R-:W-:Y:S02]  /*6af0*/  LOP3.LUT R3, R3, 0x3000, RZ, 0xc0, !PT ;  /* 0x0000300003037812 */ /* 0x000fe400078ec0ff */
[C---:B------:R-:W-:Y:S02]  /*6b00*/  LOP3.LUT R33, R48.reuse, 0x7f, RZ, 0x3c, !PT ;  /* 0x0000007f30217812 */ /* 0x040fe400078e3cff */
[----:B--2---:R-:W-:Y:S02]  /*6b10*/  LEA R5, R5, R4, 0x18 ;  /* 0x0000000405057211 */ /* 0x004fe400078ec0ff */
        /* <DEDUP_REMOVED lines=19> */
[----:B------:R-:W1:Y:S04]  /*6c50*/  LDS R3, [R6] ;  /* 0x0000000006037984 */ /* 0x000e680000000800 */
[----:B------:R-:W2:Y:S04]  /*6c60*/  LDS R4, [R6+0x1000] ;  /* 0x0010000006047984 */ /* 0x000ea80000000800 */
[----:B------:R-:W3:Y:S04]  /*6c70*/  LDS R7, [R6+0x200] ;  /* 0x0002000006077984 */ /* 0x000ee80000000800 */
[----:B------:R-:W0:Y:S04]  /*6c80*/  LDS R14, [R6+0x1200] ;  /* 0x00120000060e7984 */ /* 0x000e280000000800 */
[----:B------:R-:W4:Y:S04]  /*6c90*/  LDS R8, [R6+0x400] ;  /* 0x0004000006087984 */ /* 0x000f280000000800 */
[----:B------:R-:W4:Y:S04]  /*6ca0*/  LDS R15, [R6+0x1400] ;  /* 0x00140000060f7984 */ /* 0x000f280000000800 */
[----:B------:R-:W4:Y:S04]  /*6cb0*/  LDS R9, [R6+0x600] ;  /* 0x0006000006097984 */ /* 0x000f280000000800 */
[----:B------:R-:W4:Y:S04]  /*6cc0*/  LDS R16, [R6+0x1600] ;  /* 0x0016000006107984 */ /* 0x000f280000000800 */
[----:B------:R-:W4:Y:S04]  /*6cd0*/  LDS R10, [R6+0x800] ;  /* 0x00080000060a7984 */ /* 0x000f280000000800 */
[----:B------:R-:W4:Y:S04]  /*6ce0*/  LDS R17, [R6+0x1800] ;  /* 0x0018000006117984 */ /* 0x000f280000000800 */
[----:B------:R-:W4:Y:S01]  /*6cf0*/  LDS R11, [R6+0xa00] ;  /* 0x000a0000060b7984 */ /* 0x000f220000000800 */
[----:B-1----:R-:W-:-:S03]  /*6d00*/  FADD.FTZ R3, RZ, R3 ;  /* 0x00000003ff037221 */ /* 0x002fc60000010000 */
[----:B------:R-:W1:Y:S01]  /*6d10*/  LDS R18, [R6+0x1a00] ;  /* 0x001a000006127984 */ /* 0x000e620000000800 */
[----:B--2---:R-:W-:-:S03]  /*6d20*/  FADD.FTZ R3, R3, R4 ;  /* 0x0000000403037221 */ /* 0x004fc60000010000 */
[----:B------:R-:W2:Y:S01]  /*6d30*/  LDS R12, [R6+0xc00] ;  /* 0x000c0000060c7984 */ /* 0x000ea20000000800 */
[----:B---3--:R-:W-:-:S03]  /*6d40*/  FADD.FTZ R7, RZ, R7 ;  /* 0x00000007ff077221 */ /* 0x008fc60000010000 */
[----:B------:R-:W3:Y:S01]  /*6d50*/  LDS R19, [R6+0x1c00] ;  /* 0x001c000006137984 */ /* 0x000ee20000000800 */
[----:B0-----:R-:W-:-:S03]  /*6d60*/  FADD.FTZ R7, R7, R14 ;  /* 0x0000000e07077221 */ /* 0x001fc60000010000 */
[----:B------:R-:W0:Y:S01]  /*6d70*/  LDS R13, [R6+0xe00] ;  /* 0x000e0000060d7984 */ /* 0x000e220000000800 */
        /* <DEDUP_REMOVED lines=14> */
[----:B-1----:R-:W-:-:S03]  /*6e60*/  FADD.FTZ R11, R11, R18 ;  /* 0x000000120b0b7221 */ /* 0x002fc60000010000 */
[----:B------:R-:W1:Y:S01]  /*6e70*/  LDS R25, [R6+0x2c00] ;  /* 0x002c000006197984 */ /* 0x000e620000000800 */
[----:B--2---:R-:W-:-:S03]  /*6e80*/  FADD.FTZ R12, RZ, R12 ;  /* 0x0000000cff0c7221 */ /* 0x004fc60000010000 */
[----:B------:R-:W2:Y:S01]  /*6e90*/  LDS R30, [R6+0x2e00] ;  /* 0x002e0000061e7984 */ /* 0x000ea20000000800 */
[----:B---3--:R-:W-:-:S03]  /*6ea0*/  FADD.FTZ R12, R12, R19 ;  /* 0x000000130c0c7221 */ /* 0x008fc60000010000 */
[----:B------:R-:W-:Y:S01]  /*6eb0*/  LDS R32, [R6+0x3000] ;  /* 0x0030000006207984 */ /* 0x000fe20000000800 */
[----:B0-----:R-:W-:-:S03]  /*6ec0*/  FADD.FTZ R13, RZ, R13 ;  /* 0x0000000dff0d7221 */ /* 0x001fc60000010000 */
[----:B------:R-:W0:Y:S01]  /*6ed0*/  LDS R34, [R6+0x3200] ;  /* 0x0032000006227984 */ /* 0x000e220000000800 */
[----:B----4-:R-:W-:-:S03]  /*6ee0*/  FADD.FTZ R13, R13, R20 ;  /* 0x000000140d0d7221 */ /* 0x010fc60000010000 */
        /* <DEDUP_REMOVED lines=13> */
[----:B-1----:R-:W-:Y:S01]  /*6fc0*/  FADD.FTZ R12, R12, R25 ;  /* 0x000000190c0c7221 */ /* 0x002fe20000010000 */
[----:B--2---:R-:W-:Y:S01]  /*6fd0*/  FADD.FTZ R13, R13, R30 ;  /* 0x0000001e0d0d7221 */ /* 0x004fe20000010000 */
[----:B0-----:R-:W-:Y:S01]  /*6fe0*/  FADD.FTZ R7, R7, R34 ;  /* 0x0000002207077221 */ /* 0x001fe20000010000 */
        /* <DEDUP_REMOVED lines=168> */
.L_x_1756:
        /* <DEDUP_REMOVED lines=8> */
.L_x_1799:
[----:B------:R-:W-:Y:S05]  /*7af0*/  BSYNC B1 ;  /* 0x0000000000017941 */ /* 0x000fea0003800000 */
.L_x_1798:
        /* <DEDUP_REMOVED lines=8> */
.L_x_1800:
[----:B------:R-:W-:Y:S01]  /*7b80*/  FADD.FTZ R156, R156, R227 ;  /* 0x000000e39c9c7221 */ /* 0x000fe20000010000 */
[----:B------:R-:W-:-:S04]  /*7b90*/  HFMA2 R166, -RZ, RZ, 0, 1.1920928955078125e-07 ;  /* 0x00000002ffa67431 */ /* 0x000fc800000001ff */
[----:B------:R-:W-:Y:S02]  /*7ba0*/  MOV R167, R156 ;  /* 0x0000009c00a77202 */ /* 0x000fe40000000f00 */
[----:B------:R-:W-:-:S07]  /*7bb0*/  MOV R157, R165 ;  /* 0x000000a5009d7202 */ /* 0x000fce0000000f00 */
[----:B------:R-:W-:Y:S05]  /*7bc0*/  WARPSYNC.COLLECTIVE R164, `(.L_x_1801) ;  /* 0x00000000a4087348 */ /* 0x000fea0003c00000 */
[----:B------:R0:W1:Y:S02]  /*7bd0*/  SHFL.BFLY P0, R165, R167, R166, R225 ;  /* 0x0c0000a6a7a57389 */ /* 0x00006400000000e1 */
[----:B01----:R-:W-:Y:S05]  /*7be0*/  ENDCOLLECTIVE ;  /* 0x000000000000791b */ /* 0x003fea0003800000 */
.L_x_1801:
[----:B------:R-:W-:-:S05]  /*7bf0*/  FADD.FTZ R157, R157, R224 ;  /* 0x000000e09d9d7221 */ /* 0x000fca0000010000 */
[----:B------:R-:W-:Y:S02]  /*7c00*/  MOV R167, R157 ;  /* 0x0000009d00a77202 */ /* 0x000fe40000000f00 */
[----:B------:R-:W-:-:S07]  /*7c10*/  MOV R159, R165 ;  /* 0x000000a5009f7202 */ /* 0x000fce0000000f00 */
[----:B------:R-:W-:Y:S05]  /*7c20*/  WARPSYNC.COLLECTIVE R164, `(.L_x_1802) ;  /* 0x00000000a4087348 */ /* 0x000fea0003c00000 */
[----:B------:R0:W1:Y:S02]  /*7c30*/  SHFL.BFLY P0, R165, R167, R166, R225 ;  /* 0x0c0000a6a7a57389 */ /* 0x00006400000000e1 */
[----:B01----:R-:W-:Y:S05]  /*7c40*/  ENDCOLLECTIVE ;  /* 0x000000000000791b */ /* 0x003fea0003800000 */
.L_x_1802:
[----:B------:R-:W-:Y:S01]  /*7c50*/  FADD.FTZ R159, R156, R159 ;  /* 0x0000009f9c9f7221 */ /* 0x000fe20000010000 */
[----:B------:R-:W-:-:S04]  /*7c60*/  HFMA2 R166, -RZ, RZ, 0, 2.384185791015625e-07 ;  /* 0x00000004ffa67431 */ /* 0x000fc800000001ff */
[----:B------:R-:W-:Y:S02]  /*7c70*/  MOV R167, R159 ;  /* 0x0000009f00a77202 */ /* 0x000fe40000000f00 */
[----:B------:R-:W-:-:S07]  /*7c80*/  MOV R158, R165 ;  /* 0x000000a5009e7202 */ /* 0x000fce0000000f00 */
[----:B------:R-:W-:Y:S05]  /*7c90*/  WARPSYNC.COLLECTIVE R164, `(.L_x_1803) ;  /* 0x00000000a4087348 */ /* 0x000fea0003c00000 */
[----:B------:R0:W1:Y:S02]  /*7ca0*/  SHFL.BFLY P0, R165, R167, R166, R225 ;  /* 0x0c0000a6a7a57389 */ /* 0x00006400000000e1 */
[----:B01----:R-:W-:Y:S05]  /*7cb0*/  ENDCOLLECTIVE ;  /* 0x000000000000791b */ /* 0x003fea0003800000 */
.L_x_1803:
[----:B------:R-:W-:-:S05]  /*7cc0*/  FADD.FTZ R158, R157, R158 ;  /* 0x0000009e9d9e7221 */ /* 0x000fca0000010000 */
[----:B------:R-:W-:Y:S02]  /*7cd0*/  MOV R167, R158 ;  /* 0x0000009e00a77202 */ /* 0x000fe40000000f00 */
[----:B------:R-:W-:-:S07]  /*7ce0*/  MOV R160, R165 ;  /* 0x000000a500a07202 */ /* 0x000fce0000000f00 */
[----:B------:R-:W-:Y:S05]  /*7cf0*/  WARPSYNC.COLLECTIVE R164, `(.L_x_1804) ;  /* 0x00000000a4087348 */ /* 0x000fea0003c00000 */
[----:B------:R0:W1:Y:S02]  /*7d00*/  SHFL.BFLY P0, R165, R167, R166, R225 ;  /* 0x0c0000a6a7a57389 */ /* 0x00006400000000e1 */
[----:B01----:R-:W-:Y:S05]  /*7d10*/  ENDCOLLECTIVE ;  /* 0x000000000000791b */ /* 0x003fea0003800000 */
.L_x_1804:
[----:B------:R-:W-:Y:S01]  /*7d20*/  FADD.FTZ R160, R159, R160 ;  /* 0x000000a09fa07221 */ /* 0x000fe20000010000 */
[----:B------:R-:W-:-:S04]  /*7d30*/  HFMA2 R166, -RZ, RZ, 0, 4.76837158203125e-07 ;  /* 0x00000008ffa67431 */ /* 0x000fc800000001ff */
[----:B------:R-:W-:Y:S02]  /*7d40*/  MOV R167, R160 ;  /* 0x000000a000a77202 */ /* 0x000fe40000000f00 */
[----:B------:R-:W-:-:S07]  /*7d50*/  MOV R161, R165 ;  /* 0x000000a500a17202 */ /* 0x000fce0000000f00 */
[----:B------:R-:W-:Y:S05]  /*7d60*/  WARPSYNC.COLLECTIVE R164, `(.L_x_1805) ;  /* 0x00000000a4087348 */ /* 0x000fea0003c00000 */
[----:B------:R0:W1:Y:S02]  /*7d70*/  SHFL.BFLY P0, R165, R167, R166, R225 ;  /* 0x0c0000a6a7a57389 */ /* 0x00006400000000e1 */
[----:B01----:R-:W-:Y:S05]  /*7d80*/  ENDCOLLECTIVE ;  /* 0x000000000000791b */ /* 0x003fea0003800000 */
.L_x_1805:
[----:B------:R-:W-:-:S05]  /*7d90*/  FADD.FTZ R161, R158, R161 ;  /* 0x000000a19ea17221 */ /* 0x000fca0000010000 */
[----:B------:R-:W-:Y:S02]  /*7da0*/  MOV R167, R161 ;  /* 0x000000a100a77202 */ /* 0x000fe40000000f00 */
[----:B------:R-:W-:-:S07]  /*7db0*/  MOV R163, R165 ;  /* 0x000000a500a37202 */ /* 0x000fce0000000f00 */
[----:B------:R-:W-:Y:S05]  /*7dc0*/  WARPSYNC.COLLECTIVE R164, `(.L_x_1806) ;  /* 0x00000000a4087348 */ /* 0x000fea0003c00000 */
[----:B------:R0:W1:Y:S02]  /*7dd0*/  SHFL.BFLY P0, R165, R167, R166, R225 ;  /* 0x0c0000a6a7a57389 */ /* 0x00006400000000e1 */
[----:B01----:R-:W-:Y:S05]  /*7de0*/  ENDCOLLECTIVE ;  /* 0x000000000000791b */ /* 0x003fea0003800000 */
.L_x_1806:
[----:B------:R-:W-:Y:S01]  /*7df0*/  FADD.FTZ R163, R160, R163 ;  /* 0x000000a3a0a37221 */ /* 0x000fe20000010000 */
[----:B------:R-:W-:-:S04]  /*7e00*/  HFMA2 R166, -RZ, RZ, 0, 9.5367431640625e-07 ;  /* 0x00000010ffa67431 */ /* 0x000fc800000001ff */
[----:B------:R-:W-:Y:S02]  /*7e10*/  MOV R167, R163 ;  /* 0x000000a300a77202 */ /* 0x000fe40000000f00 */
[----:B------:R-:W-:-:S07]  /*7e20*/  MOV R162, R165 ;  /* 0x000000a500a27202 */ /* 0x000fce0000000f00 */
[----:B------:R-:W-:Y:S05]  /*7e30*/  WARPSYNC.COLLECTIVE R164, `(.L_x_1807) ;  /* 0x00000000a4087348 */ /* 0x000fea0003c00000 */
[----:B------:R0:W1:Y:S02]  /*7e40*/  SHFL.BFLY P0, R165, R167, R166, R225 ;  /* 0x0c0000a6a7a57389 */ /* 0x00006400000000e1 */
[----:B01----:R-:W-:Y:S05]  /*7e50*/  ENDCOLLECTIVE ;  /* 0x000000000000791b */ /* 0x003fea0003800000 */
.L_x_1807:
[----:B------:R-:W-:-:S05]  /*7e60*/  FADD.FTZ R162, R161, R162 ;  /* 0x000000a2a1a27221 */ /* 0x000fca0000010000 */
[----:B------:R-:W-:Y:S02]  /*7e70*/  MOV R167, R162 ;  /* 0x000000a200a77202 */ /* 0x000fe40000000f00 */
[----:B------:R-:W-:-:S07]  /*7e80*/  MOV R156, R165 ;  /* 0x000000a5009c7202 */ /* 0x000fce0000000f00 */
[----:B------:R-:W-:Y:S05]  /*7e90*/  WARPSYNC.COLLECTIVE R164, `(.L_x_1808) ;  /* 0x00000000a4087348 */ /* 0x000fea0003c00000 */
[----:B------:R0:W1:Y:S02]  /*7ea0*/  SHFL.BFLY P0, R165, R167, R166, R225 ;  /* 0x0c0000a6a7a57389 */ /* 0x00006400000000e1 */
[----:B01----:R-:W-:Y:S05]  /*7eb0*/  ENDCOLLECTIVE ;  /* 0x000000000000791b */ /* 0x003fea0003800000 */
.L_x_1808:
[----:B------:R-:W-:Y:S01]  /*7ec0*/  MOV R157, R165 ;  /* 0x000000a5009d7202 */ /* 0x000fe20000000f00 */
[----:B------:R-:W-:Y:S06]  /*7ed0*/  BRA `(.L_x_1809) ;  /* 0xffffffa000b47947 */ /* 0x000fec000383ffff */
.L_x_1810:
        /* <DEDUP_REMOVED lines=10> */
.L_x_6048:


//--------------------- .text._ZN10layer_norm31ln_parallel_residual_bwd_kernelINS_13Kernel_traitsI13__nv_bfloat16S2_fS2_fjLj1024ELj1ELj4ELj1ELj16ENS_18Kernel_traits_baseILj1024ES2_S2_fS2_fjLj128EEEEELb0ELb1ELb1EEEvNS_9BwdParamsE --------------------------
	.section	.text._ZN10layer_norm31ln_parallel_residual_bwd_kernelINS_13Kernel_traitsI13__nv_bfloat16S2_fS2_fjLj1024ELj1ELj4ELj1ELj16ENS_18Kernel_traits_baseILj1024ES2_S2_fS2_fjLj128EEEEELb0ELb1ELb1EEEvNS_9BwdParamsE,"ax",@progbits
	.align	128
        .global         _ZN10layer_norm31ln_parallel_residual_bwd_kernelINS_13Kernel_traitsI13__nv_bfloat16S2_fS2_fjLj1024ELj1ELj4ELj1ELj16ENS_18Kernel_traits_baseILj1024ES2_S2_fS2_fjLj128EEEEELb0ELb1ELb1EEEvNS_9BwdParamsE
        .type           _ZN10layer_norm31ln_parallel_residual_bwd_kernelINS_13Kernel_traitsI13__nv_bfloat16S2_fS2_fjLj1024ELj1ELj4ELj1ELj16ENS_18Kernel_traits_baseILj1024ES2_S2_fS2_fjLj128EEEEELb0ELb1ELb1EEEvNS_9BwdParamsE,@function
        .size           _ZN10layer_norm31ln_parallel_residual_bwd_kernelINS_13Kernel_traitsI13__nv_bfloat16S2_fS2_fjLj1024ELj1ELj4ELj1ELj16ENS_18Kernel_traits_baseILj1024ES2_S2_fS2_fjLj128EEEEELb0ELb1ELb1EEEvNS_9BwdParamsE,(.L_x_6049 - _ZN10layer_norm31ln_parallel_residual_bwd_kernelINS_13Kernel_traitsI13__nv_bfloat16S2_fS2_fjLj1024ELj1ELj4ELj1ELj16ENS_18Kernel_traits_baseILj1024ES2_S2_fS2_fjLj128EEEEELb0ELb1ELb1EEEvNS_9BwdParamsE)
        .other          _ZN10layer_norm31ln_parallel_residual_bwd_kernelINS_13Kernel_traitsI13__nv_bfloat16S2_fS2_fjLj1024ELj1ELj4ELj1ELj16ENS_18Kernel_traits_baseILj1024ES2_S2_fS2_fjLj128EEEEELb0ELb1ELb1EEEvNS_9BwdParamsE,@"STO_CUDA_ENTRY STV_DEFAULT"
_ZN10layer_norm31ln_parallel_residual_bwd_kernelINS_13Kernel_traitsI13__nv_bfloat16S2_fS2_fjLj1024ELj1ELj4ELj1ELj16ENS_18Kernel_traits_baseILj1024ES2_S2_fS2_fjLj128EEEEELb0ELb1ELb1EEEvNS_9BwdParamsE:
.text._ZN10layer_norm31ln_parallel_residual_bwd_kernelINS_13Kernel_traitsI13__nv_bfloat16S2_fS2_fjLj1024ELj1ELj4ELj1ELj16ENS_18Kernel_traits_baseILj1024ES2_S2_fS2_fjLj128EEEEELb0ELb1ELb1EEEvNS_9BwdParamsE:
        /* <DEDUP_REMOVED lines=50> */
[----:B------:R-:W-:-:S05]  /*0320*/  LOP3.LUT R156, R156, 0x1f, RZ, 0xc0, !PT ;  /* 0x0000001f9c9c7812 */ /* 0x000fca00078ec0ff */
[----:B0-----:R-:W-:-:S05]  /*0330*/  IMAD.WIDE.U32 R2, R156, 0x10, R2 ;  /* 0x000000109c027825 */ /* 0x001fca00078e0002 */
[----:B------:R-:W2:Y:S04]  /*0340*/  LDG.E.128 R16, desc[UR10][R2.64] ;  /* 0x0000000a02107981 */ /* 0x000ea8000c1e1d00 */
[----:B------:R-:W3:Y:S04]  /*0350*/  LDG.E.128 R12, desc[UR10][R2.64+0x200] ;  /* 0x0002000a020c7981 */ /* 0x000ee8000c1e1d00 */
[----:B------:R-:W4:Y:S04]  /*0360*/  LDG.E.128 R8, desc[UR10][R2.64+0x400] ;  /* 0x0004000a02087981 */ /* 0x000f28000c1e1d00 */
        /* <DEDUP_REMOVED lines=26> */
[----:B------:R-:W-:Y:S02]  /*0510*/  MOV R186, RZ ;  /* 0x000000ff00ba7202 */ /* 0x000fe40000000f00 */
[----:B--2---:R-:W-:-:S02]  /*0520*/  PRMT R187, R16, 0x7632, R187 ;  /* 0x0000763210bb7816 */ /* 0x004fc400000000bb */
[----:B------:R-:W-:Y:S02]  /*0530*/  PRMT R188, R17, 0x7632, R188 ;  /* 0x0000763211bc7816 */ /* 0x000fe400000000bc */
[----:B------:R-:W-:Y:S02]  /*0540*/  PRMT R189, R18, 0x7632, R189 ;  /* 0x0000763212bd7816 */ /* 0x000fe400000000bd */
[----:B------:R-:W-:Y:S02]  /*0550*/  PRMT R190, R19, 0x7632, R190 ;  /* 0x0000763213be7816 */ /* 0x000fe400000000be */
[----:B---3--:R-:W-:Y:S02]  /*0560*/  PRMT R191, R12, 0x7632, R191 ;  /* 0x000076320cbf7816 */ /* 0x008fe400000000bf */
[----:B------:R-:W-:Y:S02]  /*0570*/  PRMT R192, R13, 0x7632, R192 ;  /* 0x000076320dc07816 */ /* 0x000fe400000000c0 */
[----:B------:R-:W-:-:S02]  /*0580*/  PRMT R193, R14, 0x7632, R193 ;  /* 0x000076320ec17816 */ /* 0x000fc400000000c1 */
[----:B------:R-:W-:Y:S02]  /*0590*/  PRMT R194, R15, 0x7632, R194 ;  /* 0x000076320fc27816 */ /* 0x000fe400000000c2 */
[----:B----4-:R-:W-:Y:S02]  /*05a0*/  PRMT R195, R8, 0x7632, R195 ;  /* 0x0000763208c37816 */ /* 0x010fe400000000c3 */
[----:B------:R-:W-:Y:S02]  /*05b0*/  PRMT R196, R9, 0x7632, R196 ;  /* 0x0000763209c47816 */ /* 0x000fe400000000c4 */
[----:B------:R-:W-:Y:S02]  /*05c0*/  PRMT R197, R10, 0x7632, R197 ;  /* 0x000076320ac57816 */ /* 0x000fe400000000c5 */
[----:B------:R-:W-:Y:S02]  /*05d0*/  PRMT R198, R11, 0x7632, R198 ;  /* 0x000076320bc67816 */ /* 0x000fe400000000c6 */
[----:B-----5:R-:W-:-:S02]  /*05e0*/  PRMT R199, R4, 0x7632, R199 ;  /* 0x0000763204c77816 */ /* 0x020fc400000000c7 */
[----:B------:R-:W-:Y:S02]  /*05f0*/  PRMT R200, R5, 0x7632, R200 ;  /* 0x0000763205c87816 */ /* 0x000fe400000000c8 */
[----:B------:R-:W-:Y:S02]  /*0600*/  PRMT R201, R6, 0x7632, R201 ;  /* 0x0000763206c97816 */ /* 0x000fe400000000c9 */
[----:B------:R-:W-:Y:S02]  /*0610*/  PRMT R202, R7, 0x7632, R202 ;  /* 0x0000763207ca7816 */ /* 0x000fe400000000ca */
[----:B------:R-:W-:Y:S02]  /*0620*/  SHF.L.U32 R157, R16, 0x10, RZ ;  /* 0x00000010109d7819 */ /* 0x000fe400000006ff */
[----:B------:R-:W-:Y:S02]  /*0630*/  SHF.L.U32 R158, R17, 0x10, RZ ;  /* 0x00000010119e7819 */ /* 0x000fe400000006ff */
[----:B------:R-:W-:-:S02]  /*0640*/  CS2R R16, SRZ ;  /* 0x0000000000107805 */ /* 0x000fc4000001ff00 */
[----:B------:R-:W-:Y:S02]  /*0650*/  SHF.L.U32 R159, R18, 0x10, RZ ;  /* 0x00000010129f7819 */ /* 0x000fe400000006ff */
[----:B------:R-:W-:Y:S02]  /*0660*/  SHF.L.U32 R160, R19, 0x10, RZ ;  /* 0x0000001013a07819 */ /* 0x000fe400000006ff */
[----:B------:R-:W-:Y:S02]  /*0670*/  CS2R R18, SRZ ;  /* 0x0000000000127805 */ /* 0x000fe4000001ff00 */
        /* <DEDUP_REMOVED lines=34> */
.L_x_1847:
[----:B0-----:R-:W0:Y:S01]  /*08a0*/  LDC.64 R84, c[0x0][0x3c0] ;  /* 0x0000f000ff547b82 */ /* 0x001e220000000a00 */
[----:B------:R-:W-:-:S05]  /*08b0*/  IMAD R86, R183, UR13, RZ ;  /* 0x0000000db7567c24 */ /* 0x000fca000f8e02ff */
[----:B------:R-:W-:Y:S02]  /*08c0*/  SHF.R.S32.HI R87, RZ, 0x1f, R86 ;  /* 0x0000001fff577819 */ /* 0x000fe40000011456 */
[----:B------:R-:W1:Y:S02]  /*08d0*/  LDC.64 R184, c[0x0][0x3a8] ;  /* 0x0000ea00ffb87b82 */ /* 0x000e640000000a00 */
[----:B------:R-:W-:-:S04]  /*08e0*/  LEA.HI R87, R87, R86, RZ, 0x3 ;  /* 0x0000005657577211 */ /* 0x000fc800078f18ff */
[----:B------:R-:W-:Y:S02]  /*08f0*/  LEA.HI.SX32 R209, R87, R156, 0x1d ;  /* 0x0000009c57d17211 */ /* 0x000fe400078feaff */
[----:B------:R-:W2:Y:S08]  /*0900*/  LDC.64 R128, c[0x0][0x428] ;  /* 0x00010a00ff807b82 */ /* 0x000eb00000000a00 */
[----:B------:R-:W3:Y:S01]  /*0910*/  LDC.64 R168, c[0x0][0x3c8] ;  /* 0x0000f200ffa87b82 */ /* 0x000ee20000000a00 */
[----:B0-----:R-:W-:Y:S01]  /*0920*/  IMAD.WIDE R104, R183, 0x4, R84 ;  /* 0x00000004b7687825 */ /* 0x001fe200078e0254 */
[----:B------:R-:W-:-:S02]  /*0930*/  IADD3 R207, PT, PT, R209, 0x20, RZ ;  /* 0x00000020d1cf7810 */ /* 0x000fc40007ffe0ff */
[C---:B------:R-:W-:Y:S02]  /*0940*/  IADD3 R203, PT, PT, R209.reuse, 0x40, RZ ;  /* 0x00000040d1cb7810 */ /* 0x040fe40007ffe0ff */
[----:B------:R-:W4:Y:S01]  /*0950*/  LDG.E R204, desc[UR10][R104.64] ;  /* 0x0000000a68cc7981 */ /* 0x000f22000c1e1900 */
[C---:B------:R-:W-:Y:S01]  /*0960*/  IADD3 R205, PT, PT, R209.reuse, 0x60, RZ ;  /* 0x00000060d1cd7810 */ /* 0x040fe20007ffe0ff */
[----:B-1----:R-:W-:-:S04]  /*0970*/  IMAD.WIDE.U32 R116, R209, 0x20, R184 ;  /* 0x00000020d1747825 */ /* 0x002fc800078e00b8 */
[----:B------:R-:W-:Y:S01]  /*0980*/  IMAD.WIDE.U32 R130, R207, 0x20, R184 ;  /* 0x00000020cf827825 */ /* 0x000fe200078e00b8 */
[----:B------:R-:W4:Y:S03]  /*0990*/  LDG.E.128 R84, desc[UR10][R116.64] ;  /* 0x0000000a74547981 */ /* 0x000f26000c1e1d00 */
[--C-:B--2---:R-:W-:Y:S01]  /*09a0*/  IMAD.WIDE.U32 R88, R209, 0x10, R128.reuse ;  /* 0x00000010d1587825 */ /* 0x104fe200078e0080 */
[----:B------:R-:W2:Y:S03]  /*09b0*/  LDG.E.128 R92, desc[UR10][R116.64+0x10] ;  /* 0x0000100a745c7981 */ /* 0x000ea6000c1e1d00 */
[----:B------:R-:W-:Y:S01]  /*09c0*/  IMAD.WIDE.U32 R100, R207, 0x10, R128 ;  /* 0x00000010cf647825 */ /* 0x000fe200078e0080 */
[----:B------:R-:W2:Y:S03]  /*09d0*/  LDG.E.128 R96, desc[UR10][R130.64] ;  /* 0x0000000a82607981 */ /* 0x000ea6000c1e1d00 */
[----:B---3--:R-:W-:Y:S01]  /*09e0*/  IMAD.WIDE R180, R183, 0x4, R168 ;  /* 0x00000004b7b47825 */ /* 0x008fe200078e02a8 */
[----:B------:R-:W3:Y:S03]  /*09f0*/  LDG.E.128 R88, desc[UR10][R88.64] ;  /* 0x0000000a58587981 */ /* 0x000ee6000c1e1d00 */
[C---:B------:R-:W-:Y:S01]  /*0a00*/  IMAD.WIDE.U32 R170, R203.reuse, 0x20, R184 ;  /* 0x00000020cbaa7825 */ /* 0x040fe200078e00b8 */
[----:B------:R-:W3:Y:S03]  /*0a10*/  LDG.E.128 R100, desc[UR10][R100.64] ;  /* 0x0000000a64647981 */ /* 0x000ee6000c1e1d00 */
[----:B------:R-:W-:Y:S01]  /*0a20*/  IMAD.WIDE.U32 R112, R203, 0x10, R128 ;  /* 0x00000010cb707825 */ /* 0x000fe200078e0080 */
[----:B------:R-:W3:Y:S03]  /*0a30*/  LDG.E.128 R104, desc[UR10][R130.64+0x10] ;  /* 0x0000100a82687981 */ /* 0x000ee6000c1e1d00 */
[C---:B------:R-:W-:Y:S01]  /*0a40*/  IMAD.WIDE.U32 R184, R205.reuse, 0x20, R184 ;  /* 0x00000020cdb87825 */ /* 0x040fe200078e00b8 */
[----:B------:R-:W3:Y:S03]  /*0a50*/  LDG.E.128 R108, desc[UR10][R170.64] ;  /* 0x0000000aaa6c7981 */ /* 0x000ee6000c1e1d00 */
[----:B------:R-:W-:Y:S01]  /*0a60*/  IMAD.WIDE.U32 R128, R205, 0x10, R128 ;  /* 0x00000010cd807825 */ /* 0x000fe200078e0080 */
[----:B------:R-:W3:Y:S04]  /*0a70*/  LDG.E R181, desc[UR10][R180.64] ;  /* 0x0000000ab4b57981 */ /* 0x000ee8000c1e1900 */
[----:B------:R-:W3:Y:S04]  /*0a80*/  LDG.E.128 R112, desc[UR10][R112.64] ;  /* 0x0000000a70707981 */ /* 0x000ee8000c1e1d00 */
[----:B------:R0:W3:Y:S04]  /*0a90*/  LDG.E.128 R116, desc[UR10][R170.64+0x10] ;  /* 0x0000100aaa747981 */ /* 0x0000e8000c1e1d00 */
[----:B------:R-:W3:Y:S04]  /*0aa0*/  LDG.E.128 R120, desc[UR10][R184.64] ;  /* 0x0000000ab8787981 */ /* 0x000ee8000c1e1d00 */
[----:B------:R-:W3:Y:S04]  /*0ab0*/  LDG.E.128 R128, desc[UR10][R128.64] ;  /* 0x0000000a80807981 */ /* 0x000ee8000c1e1d00 */
[----:B------:R4:W3:Y:S01]  /*0ac0*/  LDG.E.128 R124, desc[UR10][R184.64+0x10] ;  /* 0x0000100ab87c7981 */ /* 0x0008e2000c1e1d00 */
[----:B------:R-:W-:-:S04]  /*0ad0*/  ISETP.NE.U32.AND P0, PT, RZ, UR14, PT ;  /* 0x0000000eff007c0c */ /* 0x000fc8000bf05070 */
[----:B------:R-:W-:-:S13]  /*0ae0*/  ISETP.NE.AND.EX P0, PT, RZ, UR15, PT, P0 ;  /* 0x0000000fff007c0c */ /* 0x000fda000bf05300 */
[----:B------:R-:W1:Y:S08]  /*0af0*/  @P0 LDC.64 R168, c[0x0][0x438] ;  /* 0x00010e00ffa80b82 */ /* 0x000e700000000a00 */
[----:B------:R-:W1:Y:S08]  /*0b00*/  @P0 LDC.64 R172, c[0x0][0x438] ;  /* 0x00010e00ffac0b82 */ /* 0x000e700000000a00 */
[----:B------:R-:W1:Y:S01]  /*0b10*/  @P0 LDC.64 R174, c[0x0][0x438] ;  /* 0x00010e00ffae0b82 */ /* 0x000e620000000a00 */
[----:B------:R-:W-:-:S07]  /*0b20*/  ISETP.NE.AND P2, PT, RZ, UR12, PT ;  /* 0x0000000cff007c0c */ /* 0x000fce000bf45270 */
[----:B0-----:R-:W0:Y:S01]  /*0b30*/  @P0 LDC.64 R170, c[0x0][0x438] ;  /* 0x00010e00ffaa0b82 */ /* 0x001e220000000a00 */
[----:B-1----:R-:W-:-:S05]  /*0b40*/  @P0 IMAD.WIDE.U32 R168, R209, 0x20, R168 ;  /* 0x00000020d1a80825 */ /* 0x002fca00078e00a8 */
[----:B-----5:R-:W5:Y:S01]  /*0b50*/  @P0 LDG.E.128 R40, desc[UR10][R168.64] ;  /* 0x0000000aa8280981 */ /* 0x020f62000c1e1d00 */
[----:B------:R-:W-:-:S03]  /*0b60*/  @P0 IMAD.WIDE.U32 R172, R203, 0x20, R172 ;  /* 0x00000020cbac0825 */ /* 0x000fc600078e00ac */
[----:B------:R1:W5:Y:S04]  /*0b70*/  @P0 LDG.E.128 R44, desc[UR10][R168.64+0x10] ;  /* 0x0000100aa82c0981 */ /* 0x000368000c1e1d00 */
[----:B------:R-:W5:Y:S01]  /*0b80*/  @P0 LDG.E.128 R56, desc[UR10][R172.64] ;  /* 0x0000000aac380981 */ /* 0x000f62000c1e1d00 */
[----:B------:R-:W-:-:S03]  /*0b90*/  @P0 IMAD.WIDE.U32 R174, R207, 0x20, R174 ;  /* 0x00000020cfae0825 */ /* 0x000fc600078e00ae */
[----:B------:R2:W5:Y:S04]  /*0ba0*/  @P0 LDG.E.128 R60, desc[UR10][R172.64+0x10] ;  /* 0x0000100aac3c0981 */ /* 0x000568000c1e1d00 */
[----:B------:R-:W5:Y:S04]  /*0bb0*/  @P0 LDG.E.128 R48, desc[UR10][R174.64] ;  /* 0x0000000aae300981 */ /* 0x000f68000c1e1d00 */
[----:B------:R3:W5:Y:S01]  /*0bc0*/  @P0 LDG.E.128 R52, desc[UR10][R174.64+0x10] ;  /* 0x0000100aae340981 */ /* 0x000762000c1e1d00 */
[----:B0-----:R-:W-:-:S05]  /*0bd0*/  @P0 IMAD.WIDE.U32 R170, R205, 0x20, R170 ;  /* 0x00000020cdaa0825 */ /* 0x001fca00078e00aa */
[----:B------:R-:W5:Y:S04]  /*0be0*/  @P0 LDG.E.128 R64, desc[UR10][R170.64] ;  /* 0x0000000aaa400981 */ /* 0x000f68000c1e1d00 */
[----:B------:R0:W5:Y:S01]  /*0bf0*/  @P0 LDG.E.128 R68, desc[UR10][R170.64+0x10] ;  /* 0x0000100aaa440981 */ /* 0x000162000c1e1d00 */
[----:B------:R-:W-:Y:S01]  /*0c00*/  UMOV UR4, 0xffffffff ;  /* 0xffffffff00047882 */ /* 0x000fe20000000000 */
[----:B------:R-:W-:-:S04]  /*0c10*/  ISETP.NE.U32.AND P1, PT, RZ, UR14, PT ;  /* 0x0000000eff007c0c */ /* 0x000fc8000bf25070 */
[----:B------:R-:W-:Y:S02]  /*0c20*/  ISETP.NE.AND.EX P1, PT, RZ, UR15, PT, P1 ;  /* 0x0000000fff007c0c */ /* 0x000fe4000bf25310 */
[----:B----4-:R-:W-:-:S05]  /*0c30*/  FSEL R185, R204, RZ, !P2 ;  /* 0x000000ffccb97208 */ /* 0x010fca0005000000 */
[C---:B------:R-:W-:Y:S01]  /*0c40*/  FADD.FTZ R180, -R185.reuse, R84 ;  /* 0x00000054b9b47221 */ /* 0x040fe20000010100 */
[C---:B-1----:R-:W-:Y:S01]  /*0c50*/  FADD.FTZ R168, -R185.reuse, R87 ;  /* 0x00000057b9a87221 */ /* 0x042fe20000010100 */
[C---:B------:R-:W-:Y:S01]  /*0c60*/  FADD.FTZ R84, -R185.reuse, R85 ;  /* 0x00000055b9547221 */ /* 0x040fe20000010100 */
[C---:B------:R-:W-:Y:S01]  /*0c70*/  FADD.FTZ R86, -R185.reuse, R86 ;  /* 0x00000056b9567221 */ /* 0x040fe20000010100 */
[C---:B--2---:R-:W-:Y:S01]  /*0c80*/  FADD.FTZ R172, -R185.reuse, R93 ;  /* 0x0000005db9ac7221 */ /* 0x044fe20000010100 */
[----:B------:R-:W-:Y:S01]  /*0c90*/  FADD.FTZ R208, -R185, R99 ;  /* 0x00000063b9d07221 */ /* 0x000fe20000010100 */
[C---:B---3--:R-:W-:Y:S02]  /*0ca0*/  PRMT R87, R88.reuse, 0x7632, R87 ;  /* 0x0000763258577816 */ /* 0x048fe40000000057 */
[----:B------:R-:W-:Y:S02]  /*0cb0*/  SHF.L.U32 R88, R88, 0x10, RZ ;  /* 0x0000001058587819 */ /* 0x000fe400000006ff */
[----:B------:R-:W-:-:S02]  /*0cc0*/  PRMT R93, R100, 0x7632, R93 ;  /* 0x00007632645d7816 */ /* 0x000fc4000000005d */
[----:B------:R-:W-:Y:S01]  /*0cd0*/  SHF.L.U32 R99, R100, 0x10, RZ ;  /* 0x0000001064637819 */ /* 0x000fe200000006ff */
[----:B------:R-:W-:Y:S01]  /*0ce0*/  FADD.FTZ R100, -R185, R105 ;  /* 0x00000069b9647221 */ /* 0x000fe20000010100 */
[----:B------:R-:W-:Y:S01]  /*0cf0*/  PRMT R169, R89, 0x7632, R169 ;  /* 0x0000763259a97816 */ /* 0x000fe200000000a9 */
[----:B------:R-:W-:Y:S01]  /*0d00*/  FADD.FTZ R214, -R185, R111 ;  /* 0x0000006fb9d67221 */ /* 0x000fe20000010100 */
[----:B------:R-:W-:Y:S01]  /*0d10*/  SHF.L.U32 R89, R89, 0x10, RZ ;  /* 0x0000001059597819 */ /* 0x000fe200000006ff */
[C---:B------:R-:W-:Y:S01]  /*0d20*/  FMUL.FTZ R85, R181.reuse, R180 ;  /* 0x000000b4b5557220 */ /* 0x040fe20000410000 */
[----:B------:R-:W-:Y:S01]  /*0d30*/  FMUL.FTZ R175, R181, R86 ;  /* 0x00000056b5af7220 */ /* 0x000fe20000410000 */
[C---:B------:R-:W-:Y:S02]  /*0d40*/  PRMT R105, R112.reuse, 0x7632, R105 ;  /* 0x0000763270697816 */ /* 0x040fe40000000069 */
[----:B------:R-:W-:Y:S01]  /*0d50*/  SHF.L.U32 R111, R112, 0x10, RZ ;  /* 0x00000010706f7819 */ /* 0x000fe200000006ff */
[C---:B------:R-:W-:Y:S01]  /*0d60*/  FADD.FTZ R112, -R185.reuse, R117 ;  /* 0x00000075b9707221 */ /* 0x040fe20000010100 */
[C---:B------:R-:W-:Y:S01]  /*0d70*/  FADD.FTZ R94, -R185.reuse, R94 ;  /* 0x0000005eb95e7221 */ /* 0x040fe20000010100 */
[----:B------:R-:W-:Y:S01]  /*0d80*/  FADD.FTZ R155, R88, R155 ;  /* 0x0000009b589b7221 */ /* 0x000fe20000010000 */
[----:B------:R-:W-:Y:S01]  /*0d90*/  FADD.FTZ R222, -R185, R123 ;  /* 0x0000007bb9de7221 */ /* 0x000fe20000010100 */
[-C--:B------:R-:W-:Y:S01]  /*0da0*/  FFMA.FTZ R186, R85, R88.reuse, R186 ;  /* 0x0000005855ba7223 */ /* 0x080fe200000100ba */
[----:B------:R-:W-:Y:S01]  /*0db0*/  FMUL.FTZ R88, R157, R88 ;  /* 0x000000589d587220 */ /* 0x000fe20000410000 */
[----:B------:R-:W-:-:S02]  /*0dc0*/  PRMT R117, R128, 0x7632, R117 ;  /* 0x0000763280757816 */ /* 0x000fc40000000075 */
[----:B------:R-:W-:Y:S02]  /*0dd0*/  SHF.L.U32 R123, R128, 0x10, RZ ;  /* 0x00000010807b7819 */ /* 0x000fe400000006ff */
[----:B------:R-:W-:Y:S01]  /*0de0*/  SHF.L.U32 R128, R87, 0x10, RZ ;  /* 0x0000001057807819 */ /* 0x000fe200000006ff */
[C---:B------:R-:W-:Y:S01]  /*0df0*/  FADD.FTZ R184, -R185.reuse, R96 ;  /* 0x00000060b9b87221 */ /* 0x040fe20000010100 */
[C---:B------:R-:W-:Y:S01]  /*0e00*/  FADD.FTZ R204, -R185.reuse, R97 ;  /* 0x00000061b9cc7221 */ /* 0x040fe20000010100 */
[----:B------:R-:W-:Y:S01]  /*0e10*/  FADD.FTZ R104, -R185, R104 ;  /* 0x00000068b9687221 */ /* 0x000fe20000010100 */
[----:B------:R-:W-:Y:S01]  /*0e20*/  FMUL.FTZ R173, R181, R84 ;  /* 0x00000054b5ad7220 */ /* 0x000fe20000410000 */
[C---:B------:R-:W-:Y:S01]  /*0e30*/  PRMT R96, R102.reuse, 0x7632, R96 ;  /* 0x0000763266607816 */ /* 0x040fe20000000060 */
[----:B------:R-:W-:Y:S01]  /*0e40*/  FADD.FTZ R212, -R185, R109 ;  /* 0x0000006db9d47221 */ /* 0x000fe20000010100 */
[----:B------:R-:W-:Y:S01]  /*0e50*/  SHF.L.U32 R97, R102, 0x10, RZ ;  /* 0x0000001066617819 */ /* 0x000fe200000006ff */
[----:B------:R-:W-:Y:S01]  /*0e60*/  FADD.FTZ R151, R89, R151 ;  /* 0x0000009759977221 */ /* 0x000fe20000010000 */
[-C--:B------:R-:W-:Y:S01]  /*0e70*/  FFMA.FTZ R152, R175, R89.reuse, R152 ;  /* 0x00000059af987223 */ /* 0x080fe20000010098 */
[----:B------:R-:W-:Y:S01]  /*0e80*/  FMUL.FTZ R84, R158, R89 ;  /* 0x000000599e547220 */ /* 0x000fe20000410000 */
[C---:B------:R-:W-:Y:S01]  /*0e90*/  FADD.FTZ R92, -R185.reuse, R92 ;  /* 0x0000005cb95c7221 */ /* 0x040fe20000010100 */
[C---:B------:R-:W-:Y:S01]  /*0ea0*/  FADD.FTZ R216, -R185.reuse, R106 ;  /* 0x0000006ab9d87221 */ /* 0x040fe20000010100 */
[C---:B------:R-:W-:Y:S01]  /*0eb0*/  PRMT R102, R114.reuse, 0x7632, R102 ;  /* 0x0000763272667816 */ /* 0x040fe20000000066 */
[----:B------:R-:W-:Y:S01]  /*0ec0*/  FADD.FTZ R218, -R185, R118 ;  /* 0x00000076b9da7221 */ /* 0x000fe20000010100 */
[----:B------:R-:W-:Y:S01]  /*0ed0*/  SHF.L.U32 R109, R114, 0x10, RZ ;  /* 0x00000010726d7819 */ /* 0x000fe200000006ff */
[----:B------:R-:W-:Y:S01]  /*0ee0*/  FMUL.FTZ R89, R181, R94 ;  /* 0x0000005eb5597220 */ /* 0x000fe20000410000 */
        /* <DEDUP_REMOVED lines=15> */
[----:B------:R-:W-:Y:S01]  /*0fe0*/  FMUL.FTZ R94, R187, R128 ;  /* 0x00000080bb5e7220 */ /* 0x000fe20000410000 */
[----:B------:R-:W-:Y:S01]  /*0ff0*/  FFMA.FTZ R226, R85, R88, RZ ;  /* 0x0000005855e27223 */ /* 0x000fe200000100ff */
[C---:B------:R-:W-:Y:S01]  /*1000*/  FMUL.FTZ R185, R181.reuse, R168 ;  /* 0x000000a8b5b97220 */ /* 0x040fe20000410000 */
[----:B------:R-:W-:Y:S01]  /*1010*/  FADD.FTZ R217, RZ, R88 ;  /* 0x00000058ffd97221 */ /* 0x000fe20000010000 */
[C---:B------:R-:W-:Y:S01]  /*1020*/  FMUL.FTZ R211, R181.reuse, R104 ;  /* 0x00000068b5d37220 */ /* 0x040fe20000410000 */
[----:B0-----:R-:W-:Y:S01]  /*1030*/  SHF.L.U32 R171, R90, 0x10, RZ ;  /* 0x000000105aab7819 */ /* 0x001fe200000006ff */
[----:B------:R-:W-:Y:S01]  /*1040*/  FMUL.FTZ R87, R181, R92 ;  /* 0x0000005cb5577220 */ /* 0x000fe20000410000 */
[----:B------:R-:W-:Y:S01]  /*1050*/  FFMA.FTZ R226, R173, R94, R226 ;  /* 0x0000005eade27223 */ /* 0x000fe200000100e2 */
[-C--:B------:R-:W-:Y:S01]  /*1060*/  FFMA.FTZ R150, R185, R169.reuse, R150 ;  /* 0x000000a9b9967223 */ /* 0x080fe20000010096 */
[----:B------:R-:W-:Y:S01]  /*1070*/  FADD.FTZ R149, R169, R149 ;  /* 0x00000095a9957221 */ /* 0x000fe20000010000 */
[----:B------:R-:W-:Y:S01]  /*1080*/  FMUL.FTZ R92, R188, R169 ;  /* 0x000000a9bc5c7220 */ /* 0x000fe20000410000 */
[----:B------:R-:W-:Y:S01]  /*1090*/  FADD.FTZ R20, R97, R20 ;  /* 0x0000001461147221 */ /* 0x000fe20000010000 */
[-C--:B------:R-:W-:Y:S01]  /*10a0*/  FFMA.FTZ R140, R211, R97.reuse, R140 ;  /* 0x00000061d38c7223 */ /* 0x080fe2000001008c */
[----:B------:R-:W-:Y:S01]  /*10b0*/  FMUL.FTZ R104, R163, R97 ;  /* 0x00000061a3687220 */ /* 0x000fe20000410000 */
[----:B------:R-:W-:Y:S01]  /*10c0*/  FADD.FTZ R217, R94, R217 ;  /* 0x000000d95ed97221 */ /* 0x000fe20000010000 */
[C---:B------:R-:W-:Y:S01]  /*10d0*/  FMUL.FTZ R169, R181.reuse, R184 ;  /* 0x000000b8b5a97220 */ /* 0x040fe20000410000 */
[----:B------:R-:W-:Y:S01]  /*10e0*/  FMUL.FTZ R97, R181, R210 ;  /* 0x000000d2b5617220 */ /* 0x000fe20000410000 */
[----:B------:R-:W-:Y:S01]  /*10f0*/  PRMT R170, R90, 0x7632, R170 ;  /* 0x000076325aaa7816 */ /* 0x000fe200000000aa */
[----:B------:R-:W-:Y:S01]  /*1100*/  FADD.FTZ R28, R171, R28 ;  /* 0x0000001cab1c7221 */ /* 0x000fe20000010000 */
[-C--:B------:R-:W-:Y:S01]  /*1110*/  FFMA.FTZ R148, R87, R171.reuse, R148 ;  /* 0x000000ab57947223 */ /* 0x080fe20000010094 */
[----:B------:R-:W-:Y:S01]  /*1120*/  FMUL.FTZ R86, R159, R171 ;  /* 0x000000ab9f567220 */ /* 0x000fe20000410000 */
[----:B------:R-:W-:Y:S01]  /*1130*/  FMUL.FTZ R171, R181, R206 ;  /* 0x000000ceb5ab7220 */ /* 0x000fe20000410000 */
[----:B------:R-:W-:Y:S01]  /*1140*/  FFMA.FTZ R226, R175, R84, R226 ;  /* 0x00000054afe27223 */ /* 0x000fe200000100e2 */
[----:B------:R-:W-:Y:S01]  /*1150*/  PRMT R107, R113, 0x7632, R107 ;  /* 0x00007632716b7816 */ /* 0x000fe2000000006b */
[----:B------:R-:W-:Y:S01]  /*1160*/  FFMA.FTZ R154, R173, R128, R154 ;  /* 0x00000080ad9a7223 */ /* 0x000fe2000001009a */
[----:B------:R-:W-:Y:S01]  /*1170*/  FADD.FTZ R153, R128, R153 ;  /* 0x0000009980997221 */ /* 0x000fe20000010000 */
[----:B------:R-:W-:Y:S01]  /*1180*/  SHF.L.U32 R206, R96, 0x10, RZ ;  /* 0x0000001060ce7819 */ /* 0x000fe200000006ff */
[----:B------:R-:W-:Y:S01]  /*1190*/  FADD.FTZ R217, R84, R217 ;  /* 0x000000d954d97221 */ /* 0x000fe20000010000 */
[----:B------:R-:W-:Y:S01]  /*11a0*/  PRMT R98, R103, 0x7632, R98 ;  /* 0x0000763267627816 */ /* 0x000fe20000000062 */
[----:B------:R-:W-:Y:S01]  /*11b0*/  FADD.FTZ R24, R99, R24 ;  /* 0x0000001863187221 */ /* 0x000fe20000010000 */
[----:B------:R-:W-:Y:S01]  /*11c0*/  SHF.L.U32 R113, R113, 0x10, RZ ;  /* 0x0000001071717819 */ /* 0x000fe200000006ff */
[-C--:B------:R-:W-:Y:S01]  /*11d0*/  FFMA.FTZ R144, R169, R99.reuse, R144 ;  /* 0x00000063a9907223 */ /* 0x080fe20000010090 */
[----:B------:R-:W-:Y:S01]  /*11e0*/  FMUL.FTZ R128, R161, R99 ;  /* 0x00000063a1807220 */ /* 0x000fe20000410000 */
[----:B------:R-:W-:Y:S01]  /*11f0*/  FADD.FTZ R16, R111, R16 ;  /* 0x000000106f107221 */ /* 0x000fe20000010000 */
[-C--:B------:R-:W-:Y:S01]  /*1200*/  FFMA.FTZ R136, R97, R111.reuse, R136 ;  /* 0x0000006f61887223 */ /* 0x080fe20000010088 */
[----:B------:R-:W-:Y:S01]  /*1210*/  FMUL.FTZ R96, R165, R111 ;  /* 0x0000006fa5607220 */ /* 0x000fe20000410000 */
[----:B------:R-:W-:Y:S01]  /*1220*/  SHF.L.U32 R170, R170, 0x10, RZ ;  /* 0x00000010aaaa7819 */ /* 0x000fe200000006ff */
[C---:B------:R-:W-:Y:S01]  /*1230*/  FMUL.FTZ R99, R181.reuse, R110 ;  /* 0x0000006eb5637220 */ /* 0x040fe20000410000 */
[----:B------:R-:W-:Y:S01]  /*1240*/  FMUL.FTZ R111, R181, R116 ;  /* 0x00000074b56f7220 */ /* 0x000fe20000410000 */
[----:B------:R-:W-:Y:S01]  /*1250*/  FFMA.FTZ R226, R185, R92, R226 ;  /* 0x0000005cb9e27223 */ /* 0x000fe200000100e2 */
[----:B------:R-:W-:Y:S01]  /*1260*/  FADD.FTZ R217, R92, R217 ;  /* 0x000000d95cd97221 */ /* 0x000fe20000010000 */
[----:B------:R-:W-:Y:S01]  /*1270*/  PRMT R90, R91, 0x7632, R90 ;  /* 0x000076325b5a7816 */ /* 0x000fe2000000005a */
[----:B------:R-:W-:Y:S01]  /*1280*/  FMUL.FTZ R172, R181, R172 ;  /* 0x000000acb5ac7220 */ /* 0x000fe20000410000 */
[----:B------:R-:W-:Y:S01]  /*1290*/  PRMT R108, R115, 0x7632, R108 ;  /* 0x00007632736c7816 */ /* 0x000fe2000000006c */
[----:B------:R-:W-:Y:S01]  /*12a0*/  FMUL.FTZ R180, R181, R174 ;  /* 0x000000aeb5b47220 */ /* 0x000fe20000410000 */
[----:B------:R-:W-:Y:S01]  /*12b0*/  SHF.L.U32 R227, R98, 0x10, RZ ;  /* 0x0000001062e37819 */ /* 0x000fe200000006ff */
[----:B------:R-:W-:Y:S01]  /*12c0*/  FADD.FTZ R14, R113, R14 ;  /* 0x0000000e710e7221 */ /* 0x000fe20000010000 */
[----:B------:R-:W-:Y:S01]  /*12d0*/  SHF.L.U32 R116, R102, 0x10, RZ ;  /* 0x0000001066747819 */ /* 0x000fe200000006ff */
[-C--:B------:R-:W-:Y:S01]  /*12e0*/  FFMA.FTZ R134, R99, R113.reuse, R134 ;  /* 0x0000007163867223 */ /* 0x080fe20000010086 */
[----:B------:R-:W-:Y:S01]  /*12f0*/  SHF.L.U32 R91, R91, 0x10, RZ ;  /* 0x000000105b5b7819 */ /* 0x000fe200000006ff */
[----:B------:R-:W-:Y:S01]  /*1300*/  FMUL.FTZ R98, R166, R113 ;  /* 0x00000071a6627220 */ /* 0x000fe20000410000 */
[----:B------:R-:W-:Y:S01]  /*1310*/  SHF.L.U32 R115, R115, 0x10, RZ ;  /* 0x0000001073737819 */ /* 0x000fe200000006ff */
[----:B------:R-:W-:Y:S01]  /*1320*/  FADD.FTZ R12, R109, R12 ;  /* 0x0000000c6d0c7221 */ /* 0x000fe20000010000 */
[-C--:B------:R-:W-:Y:S01]  /*1330*/  FFMA.FTZ R132, R111, R109.reuse, R132 ;  /* 0x0000006d6f847223 */ /* 0x080fe20000010084 */
[----:B------:R-:W-:Y:S01]  /*1340*/  FMUL.FTZ R102, R167, R109 ;  /* 0x0000006da7667220 */ /* 0x000fe20000410000 */
[----:B------:R-:W-:Y:S01]  /*1350*/  FMUL.FTZ R215, R189, R170 ;  /* 0x000000aabdd77220 */ /* 0x000fe20000410000 */
[C---:B------:R-:W-:Y:S01]  /*1360*/  FMUL.FTZ R174, R181.reuse, R106 ;  /* 0x0000006ab5ae7220 */ /* 0x040fe20000410000 */
[----:B------:R-:W-:Y:S01]  /*1370*/  FMUL.FTZ R113, R181, R218 ;  /* 0x000000dab5717220 */ /* 0x000fe20000410000 */
[----:B------:R-:W-:Y:S01]  /*1380*/  FFMA.FTZ R109, R87, R86, R226 ;  /* 0x00000056576d7223 */ /* 0x000fe200000100e2 */
[----:B------:R-:W-:Y:S01]  /*1390*/  FADD.FTZ R106, R86, R217 ;  /* 0x000000d9566a7221 */ /* 0x000fe20000010000 */
[----:B------:R-:W-:Y:S01]  /*13a0*/  SHF.L.U32 R103, R103, 0x10, RZ ;  /* 0x0000001067677819 */ /* 0x000fe200000006ff */
[----:B------:R-:W-:Y:S01]  /*13b0*/  FADD.FTZ R27, R170, R27 ;  /* 0x0000001baa1b7221 */ /* 0x000fe20000010000 */
[----:B------:R-:W-:Y:S01]  /*13c0*/  PRMT R121, R130, 0x7632, R121 ;  /* 0x0000763282797816 */ /* 0x000fe20000000079 */
[----:B------:R-:W-:Y:S01]  /*13d0*/  FFMA.FTZ R147, R172, R170, R147 ;  /* 0x000000aaac937223 */ /* 0x000fe20000010093 */
[----:B------:R-:W-:Y:S01]  /*13e0*/  SHF.L.U32 R125, R130, 0x10, RZ ;  /* 0x00000010827d7819 */ /* 0x000fe200000006ff */
[C---:B------:R-:W-:Y:S01]  /*13f0*/  FMUL.FTZ R213, R181.reuse, R216 ;  /* 0x000000d8b5d57220 */ /* 0x040fe20000410000 */
[----:B------:R-:W-:Y:S01]  /*1400*/  SHF.L.U32 R130, R90, 0x10, RZ ;  /* 0x000000105a827819 */ /* 0x000fe200000006ff */
[----:B------:R-:W-:Y:S01]  /*1410*/  FMUL.FTZ R170, R181, R100 ;  /* 0x00000064b5aa7220 */ /* 0x000fe20000410000 */
[----:B------:R-:W-:Y:S01]  /*1420*/  SHF.L.U32 R219, R108, 0x10, RZ ;  /* 0x000000106cdb7819 */ /* 0x000fe200000006ff */
[----:B------:R-:W-:Y:S01]  /*1430*/  FMUL.FTZ R90, R160, R91 ;  /* 0x0000005ba05a7220 */ /* 0x000fe20000410000 */
[----:B------:R-:W-:Y:S01]  /*1440*/  FADD.FTZ R10, R115, R10 ;  /* 0x0000000a730a7221 */ /* 0x000fe20000010000 */
[-C--:B------:R-:W-:Y:S01]  /*1450*/  FFMA.FTZ R38, R113, R115.reuse, R38 ;  /* 0x0000007371267223 */ /* 0x080fe20000010026 */
[----:B------:R-:W-:Y:S01]  /*1460*/  FMUL.FTZ R108, R176, R115 ;  /* 0x00000073b06c7220 */ /* 0x000fe20000410000 */
[----:B------:R-:W-:Y:S01]  /*1470*/  FFMA.FTZ R100, R172, R215, R109 ;  /* 0x000000d7ac647223 */ /* 0x000fe2000001006d */
[----:B------:R-:W-:Y:S01]  /*1480*/  FADD.FTZ R115, R215, R106 ;  /* 0x0000006ad7737221 */ /* 0x000fe20000010000 */
[----:B------:R-:W-:Y:S01]  /*1490*/  FADD.FTZ R26, R91, R26 ;  /* 0x0000001a5b1a7221 */ /* 0x000fe20000010000 */
[----:B------:R-:W-:Y:S01]  /*14a0*/  FFMA.FTZ R146, R89, R91, R146 ;  /* 0x0000005b59927223 */ /* 0x000fe20000010092 */
[----:B------:R-:W-:Y:S01]  /*14b0*/  FADD.FTZ R18, R103, R18 ;  /* 0x0000001267127221 */ /* 0x000fe20000010000 */
[-C--:B------:R-:W-:Y:S01]  /*14c0*/  FFMA.FTZ R138, R213, R103.reuse, R138 ;  /* 0x00000067d58a7223 */ /* 0x080fe2000001008a */
[----:B------:R-:W-:Y:S01]  /*14d0*/  FMUL.FTZ R168, R164, R103 ;  /* 0x00000067a4a87220 */ /* 0x000fe20000410000 */
[----:B------:R-:W-:Y:S01]  /*14e0*/  FMUL.FTZ R91, R190, R130 ;  /* 0x00000082be5b7220 */ /* 0x000fe20000410000 */
[----:B------:R-:W-:Y:S01]  /*14f0*/  FMUL.FTZ R103, R181, R122 ;  /* 0x0000007ab5677220 */ /* 0x000fe20000410000 */
[----:B------:R-:W-:Y:S01]  /*1500*/  FFMA.FTZ R109, R89, R90, R100 ;  /* 0x0000005a596d7223 */ /* 0x000fe20000010064 */
[----:B------:R-:W-:Y:S01]  /*1510*/  FADD.FTZ R122, R90, R115 ;  /* 0x000000735a7a7221 */ /* 0x000fe20000010000 */
[----:B------:R-:W-:-:S02]  /*1520*/  SHF.L.U32 R184, R93, 0x10, RZ ;  /* 0x000000105db87819 */ /* 0x000fc400000006ff */
        /* <DEDUP_REMOVED lines=8> */
[----:B------:R-:W-:Y:S01]  /*15b0*/  SHF.L.U32 R95, R95, 0x10, RZ ;  /* 0x000000105f5f7819 */ /* 0x000fe200000006ff */
[----:B------:R-:W-:Y:S01]  /*15c0*/  FADD.FTZ R25, R130, R25 ;  /* 0x0000001982197221 */ /* 0x000fe20000010000 */
[----:B------:R-:W-:Y:S01]  /*15d0*/  FFMA.FTZ R145, R180, R130, R145 ;  /* 0x00000082b4917223 */ /* 0x000fe20000010091 */
[----:B------:R-:W-:Y:S01]  /*15e0*/  FMUL.FTZ R208, R181, R208 ;  /* 0x000000d0b5d07220 */ /* 0x000fe20000410000 */
[----:B------:R-:W-:Y:S01]  /*15f0*/  FMUL.FTZ R130, R162, R101 ;  /* 0x00000065a2827220 */ /* 0x000fe20000410000 */
[----:B------:R-:W-:Y:S01]  /*1600*/  FFMA.FTZ R106, R204, R221, R109 ;  /* 0x000000ddcc6a7223 */ /* 0x000fe2000001006d */
[----:B------:R-:W-:Y:S01]  /*1610*/  FADD.FTZ R109, R221, R122 ;  /* 0x0000007add6d7221 */ /* 0x000fe20000010000 */
[-C--:B------:R-:W-:Y:S01]  /*1620*/  FFMA.FTZ R141, R208, R95.reuse, R141 ;  /* 0x0000005fd08d7223 */ /* 0x080fe2000001008d */
[----:B------:R-:W-:Y:S01]  /*1630*/  FADD.FTZ R21, R95, R21 ;  /* 0x000000155f157221 */ /* 0x000fe20000010000 */
[----:B------:R-:W-:Y:S01]  /*1640*/  FMUL.FTZ R223, R192, R95 ;  /* 0x0000005fc0df7220 */ /* 0x000fe20000410000 */
[----:B------:R-:W-:Y:S01]  /*1650*/  FFMA.FTZ R95, R171, R130, R106 ;  /* 0x00000082ab5f7223 */ /* 0x000fe2000001006a */
[----:B------:R-:W-:-:S03]  /*1660*/  FADD.FTZ R122, R130, R109 ;  /* 0x0000006d827a7221 */ /* 0x000fc60000010000 */
[----:B------:R-:W-:Y:S01]  /*1670*/  FFMA.FTZ R106, R208, R223, R95 ;  /* 0x000000dfd06a7223 */ /* 0x000fe2000001005f */
[----:B------:R-:W-:Y:S01]  /*1680*/  FADD.FTZ R109, R223, R122 ;  /* 0x0000007adf6d7221 */ /* 0x000fe20000010000 */
[----:B------:R-:W-:Y:S02]  /*1690*/  FMUL.FTZ R225, R193, R206 ;  /* 0x000000cec1e17220 */ /* 0x000fe40000410000 */
[----:B------:R-:W-:Y:S01]  /*16a0*/  FFMA.FTZ R95, R211, R104, R106 ;  /* 0x00000068d35f7223 */ /* 0x000fe2000001006a */
[----:B------:R-:W-:-:S03]  /*16b0*/  FADD.FTZ R122, R104, R109 ;  /* 0x0000006d687a7221 */ /* 0x000fc60000010000 */
[----:B------:R-:W-:Y:S01]  /*16c0*/  FFMA.FTZ R106, R170, R225, R95 ;  /* 0x000000e1aa6a7223 */ /* 0x000fe2000001005f */
[----:B------:R-:W-:Y:S01]  /*16d0*/  FADD.FTZ R109, R225, R122 ;  /* 0x0000007ae16d7221 */ /* 0x000fe20000010000 */
[----:B------:R-:W-:Y:S01]  /*16e0*/  FADD.FTZ R17, R227, R17 ;  /* 0x00000011e3117221 */ /* 0x000fe20000010000 */
[-C--:B------:R-:W-:Y:S01]  /*16f0*/  FFMA.FTZ R137, R174, R227.reuse, R137 ;  /* 0x000000e3ae897223 */ /* 0x080fe20000010089 */
[----:B------:R-:W-:Y:S01]  /*1700*/  FMUL.FTZ R227, R194, R227 ;  /* 0x000000e3c2e37220 */ /* 0x000fe20000410000 */
[----:B------:R-:W-:Y:S01]  /*1710*/  FFMA.FTZ R95, R213, R168, R106 ;  /* 0x000000a8d55f7223 */ /* 0x000fe2000001006a */
[----:B------:R-:W-:Y:S01]  /*1720*/  FADD.FTZ R122, R168, R109 ;  /* 0x0000006da87a7221 */ /* 0x000fe20000010000 */
[----:B------:R-:W-:Y:S01]  /*1730*/  FADD.FTZ R22, R101, R22 ;  /* 0x0000001665167221 */ /* 0x000fe20000010000 */
[----:B------:R-:W-:Y:S01]  /*1740*/  FFMA.FTZ R142, R171, R101, R142 ;  /* 0x00000065ab8e7223 */ /* 0x000fe2000001008e */
[----:B------:R-:W-:Y:S01]  /*1750*/  SHF.L.U32 R110, R105, 0x10, RZ ;  /* 0x00000010696e7819 */ /* 0x000fe200000006ff */
[C---:B------:R-:W-:Y:S01]  /*1760*/  FMUL.FTZ R101, R181.reuse, R120 ;  /* 0x00000078b5657220 */ /* 0x040fe20000410000 */
[----:B------:R-:W-:Y:S01]  /*1770*/  FMUL.FTZ R105, R181, R124 ;  /* 0x0000007cb5697220 */ /* 0x000fe20000410000 */
[----:B------:R-:W-:Y:S01]  /*1780*/  FFMA.FTZ R124, R174, R227, R95 ;  /* 0x000000e3ae7c7223 */ /* 0x000fe2000001005f */
[----:B------:R-:W-:Y:S01]  /*1790*/  FADD.FTZ R109, R227, R122 ;  /* 0x0000007ae36d7221 */ /* 0x000fe20000010000 */
[----:B------:R-:W-:Y:S01]  /*17a0*/  FMUL.FTZ R212, R181, R212 ;  /* 0x000000d4b5d47220 */ /* 0x000fe20000410000 */
[----:B------:R-:W-:Y:S01]  /*17b0*/  FADD.FTZ R8, R123, R8 ;  /* 0x000000087b087221 */ /* 0x000fe20000010000 */
[-C--:B------:R-:W-:Y:S01]  /*17c0*/  FFMA.FTZ R36, R101, R123.reuse, R36 ;  /* 0x0000007b65247223 */ /* 0x080fe20000010024 */
[----:B------:R-:W-:Y:S01]  /*17d0*/  FMUL.FTZ R100, R177, R123 ;  /* 0x0000007bb1647220 */ /* 0x000fe20000410000 */
[----:B------:R-:W-:Y:S01]  /*17e0*/  PRMT R119, R129, 0x7632, R119 ;  /* 0x0000763281777816 */ /* 0x000fe20000000077 */
[----:B------:R-:W-:Y:S01]  /*17f0*/  FMUL.FTZ R123, R195, R110 ;  /* 0x0000006ec37b7220 */ /* 0x000fe20000410000 */
[----:B------:R-:W-:Y:S01]  /*1800*/  FFMA.FTZ R95, R97, R96, R124 ;  /* 0x00000060615f7223 */ /* 0x000fe2000001007c */
[----:B------:R-:W-:Y:S01]  /*1810*/  SHF.L.U32 R129, R129, 0x10, RZ ;  /* 0x0000001081817819 */ /* 0x000fe200000006ff */
[----:B------:R-:W-:Y:S01]  /*1820*/  FADD.FTZ R122, R96, R109 ;  /* 0x0000006d607a7221 */ /* 0x000fe20000010000 */
[----:B------:R-:W-:Y:S01]  /*1830*/  SHF.L.U32 R93, R107, 0x10, RZ ;  /* 0x000000106b5d7819 */ /* 0x000fe200000006ff */
[----:B------:R-:W-:Y:S01]  /*1840*/  FMUL.FTZ R214, R181, R214 ;  /* 0x000000d6b5d67220 */ /* 0x000fe20000410000 */
[----:B------:R-:W-:Y:S01]  /*1850*/  FFMA.FTZ R135, R212, R110, R135 ;  /* 0x0000006ed4877223 */ /* 0x000fe20000010087 */
[----:B------:R-:W-:Y:S01]  /*1860*/  FADD.FTZ R15, R110, R15 ;  /* 0x0000000f6e0f7221 */ /* 0x000fe20000010000 */
[----:B------:R-:W-:Y:S01]  /*1870*/  FFMA.FTZ R110, R212, R123, R95 ;  /* 0x0000007bd46e7223 */ /* 0x000fe2000001005f */
[----:B------:R-:W-:Y:S01]  /*1880*/  FADD.FTZ R95, R123, R122 ;  /* 0x0000007a7b5f7221 */ /* 0x000fe20000010000 */
[----:B------:R-:W-:Y:S01]  /*1890*/  FADD.FTZ R6, R129, R6 ;  /* 0x0000000681067221 */ /* 0x000fe20000010000 */
[-C--:B------:R-:W-:Y:S01]  /*18a0*/  FFMA.FTZ R34, R103, R129.reuse, R34 ;  /* 0x0000008167227223 */ /* 0x080fe20000010022 */
[----:B------:R-:W-:Y:S01]  /*18b0*/  FMUL.FTZ R106, R178, R129 ;  /* 0x00000081b26a7220 */ /* 0x000fe20000410000 */
[-C--:B------:R-:W-:Y:S01]  /*18c0*/  FFMA.FTZ R133, R214, R93.reuse, R133 ;  /* 0x0000005dd6857223 */ /* 0x080fe20000010085 */
[----:B------:R-:W-:Y:S01]  /*18d0*/  FADD.FTZ R13, R93, R13 ;  /* 0x0000000d5d0d7221 */ /* 0x000fe20000010000 */
[----:B------:R-:W-:Y:S01]  /*18e0*/  FMUL.FTZ R129, R196, R93 ;  /* 0x0000005dc4817220 */ /* 0x000fe20000410000 */
[----:B------:R-:W-:Y:S01]  /*18f0*/  FFMA.FTZ R93, R99, R98, R110 ;  /* 0x00000062635d7223 */ /* 0x000fe2000001006e */
[----:B------:R-:W-:Y:S01]  /*1900*/  FADD.FTZ R122, R98, R95 ;  /* 0x0000005f627a7221 */ /* 0x000fe20000010000 */
[----:B------:R-:W-:-:S02]  /*1910*/  FMUL.FTZ R112, R181, R112 ;  /* 0x00000070b5707220 */ /* 0x000fc40000410000 */
[----:B------:R-:W-:Y:S01]  /*1920*/  FFMA.FTZ R110, R214, R129, R93 ;  /* 0x00000081d66e7223 */ /* 0x000fe2000001005d */
[----:B------:R-:W-:Y:S01]  /*1930*/  FADD.FTZ R95, R129, R122 ;  /* 0x0000007a815f7221 */ /* 0x000fe20000010000 */
[----:B------:R-:W-:Y:S01]  /*1940*/  FADD.FTZ R11, R116, R11 ;  /* 0x0000000b740b7221 */ /* 0x000fe20000010000 */
[-C--:B------:R-:W-:Y:S01]  /*1950*/  FFMA.FTZ R39, R112, R116.reuse, R39 ;  /* 0x0000007470277223 */ /* 0x080fe20000010027 */
[----:B------:R-:W-:Y:S01]  /*1960*/  FMUL.FTZ R217, R197, R116 ;  /* 0x00000074c5d97220 */ /* 0x000fe20000410000 */
[----:B------:R-:W-:Y:S01]  /*1970*/  FFMA.FTZ R93, R111, R102, R110 ;  /* 0x000000666f5d7223 */ /* 0x000fe2000001006e */
[----:B------:R-:W-:Y:S01]  /*1980*/  FADD.FTZ R116, R102, R95 ;  /* 0x0000005f66747221 */ /* 0x000fe20000010000 */
[----:B------:R-:W-:Y:S02]  /*1990*/  FMUL.FTZ R118, R181, R118 ;  /* 0x00000076b5767220 */ /* 0x000fe40000410000 */
[----:B------:R-:W-:Y:S01]  /*19a0*/  FFMA.FTZ R110, R112, R217, R93 ;  /* 0x000000d9706e7223 */ /* 0x000fe2000001005d */
[----:B------:R-:W-:Y:S01]  /*19b0*/  FADD.FTZ R95, R217, R116 ;  /* 0x00000074d95f7221 */ /* 0x000fe20000010000 */
[----:B------:R-:W-:Y:S01]  /*19c0*/  FADD.FTZ R9, R219, R9 ;  /* 0x00000009db097221 */ /* 0x000fe20000010000 */
[-C--:B------:R-:W-:Y:S01]  /*19d0*/  FFMA.FTZ R37, R118, R219.reuse, R37 ;  /* 0x000000db76257223 */ /* 0x080fe20000010025 */
[----:B------:R-:W-:Y:S01]  /*19e0*/  FMUL.FTZ R219, R198, R219 ;  /* 0x000000dbc6db7220 */ /* 0x000fe20000410000 */
[----:B------:R-:W-:Y:S01]  /*19f0*/  FFMA.FTZ R93, R113, R108, R110 ;  /* 0x0000006c715d7223 */ /* 0x000fe2000001006e */
[----:B------:R-:W-:Y:S01]  /*1a00*/  FADD.FTZ R116, R108, R95 ;  /* 0x0000005f6c747221 */ /* 0x000fe20000010000 */
[----:B------:R-:W-:-:S02]  /*1a10*/  SHF.L.U32 R120, R117, 0x10, RZ ;  /* 0x0000001075787819 */ /* 0x000fc400000006ff */
[----:B------:R-:W-:Y:S01]  /*1a20*/  FFMA.FTZ R122, R118, R219, R93 ;  /* 0x000000db767a7223 */ /* 0x000fe2000001005d */
[----:B------:R-:W-:Y:S01]  /*1a30*/  FADD.FTZ R93, R219, R116 ;  /* 0x00000074db5d7221 */ /* 0x000fe20000010000 */
[----:B------:R-:W-:Y:S01]  /*1a40*/  FMUL.FTZ R220, R181, R220 ;  /* 0x000000dcb5dc7220 */ /* 0x000fe20000410000 */
[----:B------:R-:W-:Y:S01]  /*1a50*/  FMUL.FTZ R109, R199, R120 ;  /* 0x00000078c76d7220 */ /* 0x000fe20000410000 */
[----:B------:R-:W-:Y:S01]  /*1a60*/  FFMA.FTZ R95, R101, R100, R122 ;  /* 0x00000064655f7223 */ /* 0x000fe2000001007a */
[----:B------:R-:W-:Y:S01]  /*1a70*/  FADD.FTZ R116, R100, R93 ;  /* 0x0000005d64747221 */ /* 0x000fe20000010000 */
[----:B------:R-:W-:Y:S01]  /*1a80*/  SHF.L.U32 R119, R119, 0x10, RZ ;  /* 0x0000001077777819 */ /* 0x000fe200000006ff */
[----:B------:R-:W-:Y:S01]  /*1a90*/  FFMA.FTZ R35, R220, R120, R35 ;  /* 0x00000078dc237223 */ /* 0x000fe20000010023 */
[----:B------:R-:W-:Y:S01]  /*1aa0*/  FADD.FTZ R7, R120, R7 ;  /* 0x0000000778077221 */ /* 0x000fe20000010000 */
        /* <DEDUP_REMOVED lines=10> */
[----:B------:R-:W-:Y:S01]  /*1b50*/  PRMT R127, R131, 0x7632, R127 ;  /* 0x00007632837f7816 */ /* 0x000fe2000000007f */
[----:B------:R-:W-:Y:S01]  /*1b60*/  FMUL.FTZ R224, R181, R224 ;  /* 0x000000e0b5e07220 */ /* 0x000fe20000410000 */
[----:B------:R-:W-:Y:S01]  /*1b70*/  SHF.L.U32 R131, R131, 0x10, RZ ;  /* 0x0000001083837819 */ /* 0x000fe200000006ff */
[----:B------:R-:W-:Y:S01]  /*1b80*/  FFMA.FTZ R95, R105, R110, R120 ;  /* 0x0000006e695f7223 */ /* 0x000fe20000010078 */
[----:B------:R-:W-:Y:S01]  /*1b90*/  FMUL.FTZ R117, R201, R124 ;  /* 0x0000007cc9757220 */ /* 0x000fe20000410000 */
[----:B------:R-:W-:Y:S01]  /*1ba0*/  FADD.FTZ R120, R93, R110 ;  /* 0x0000006e5d787221 */ /* 0x000fe20000010000 */
[----:B------:R-:W-:Y:S01]  /*1bb0*/  SHF.L.U32 R127, R127, 0x10, RZ ;  /* 0x000000107f7f7819 */ /* 0x000fe200000006ff */
[----:B------:R-:W-:Y:S01]  /*1bc0*/  FMUL.FTZ R107, R181, R126 ;  /* 0x0000007eb56b7220 */ /* 0x000fe20000410000 */
[----:B------:R-:W-:Y:S01]  /*1bd0*/  FMUL.FTZ R116, R182, R131 ;  /* 0x00000083b6747220 */ /* 0x000fe20000410000 */
        /* <DEDUP_REMOVED lines=18> */
[C---:B------:R-:W-:Y:S01]  /*1d00*/  FFMA.FTZ R29, R114.reuse, R127, R29 ;  /* 0x0000007f721d7223 */ /* 0x040fe2000001001d */
[----:B------:R-:W-:Y:S01]  /*1d10*/  FADD.FTZ R0, R127, R0 ;  /* 0x000000007f007221 */ /* 0x000fe20000010000 */
[----:B------:R-:W-:Y:S01]  /*1d20*/  FFMA.FTZ R122, R114, R119, R122 ;  /* 0x00000077727a7223 */ /* 0x000fe2000001007a */
        /* <DEDUP_REMOVED lines=20> */
.L_x_1859:
[----:B-1----:R-:W-:Y:S01]  /*1e70*/  FADD.FTZ R93, R120, R93 ;  /* 0x0000005d785d7221 */ /* 0x002fe20000010000 */
[----:B--2---:R-:W-:-:S03]  /*1e80*/  FADD.FTZ R95, R122, R95 ;  /* 0x0000005f7a5f7221 */ /* 0x004fc60000010000 */
[----:B------:R-:W-:Y:S01]  /*1e90*/  FMUL.FTZ R93, R93, UR16 ;  /* 0x000000105d5d7c20 */ /* 0x000fe20008410000 */
[----:B0-----:R-:W-:-:S04]  /*1ea0*/  FMUL.FTZ R120, R95, UR16 ;  /* 0x000000105f787c20 */ /* 0x001fc80008410000 */
        /* <DEDUP_REMOVED lines=39> */
.L_x_1817:
        /* <DEDUP_REMOVED lines=33> */
.L_x_1816:
        /* <DEDUP_REMOVED lines=32> */
.L_x_1819:
        /* <DEDUP_REMOVED lines=33> */
.L_x_1815:
        /* <DEDUP_REMOVED lines=37> */
.L_x_1821:
        /* <DEDUP_REMOVED lines=33> */
.L_x_1820:
        /* <DEDUP_REMOVED lines=32> */
.L_x_1822:
        /* <DEDUP_REMOVED lines=32> */
.L_x_1818:
        /* <DEDUP_REMOVED lines=11> */
[----:B------:R0:W-:Y:S04]  /*3050*/  @P1 STG.E.128 desc[UR10][R94.64+0x10], R76 ;  /* 0x0000104c5e001986 */ /* 0x0001e8000c101d0a */
[----:B------:R0:W-:Y:S04]  /*3060*/  STG.E.128 desc[UR10][R92.64], R84 ;  /* 0x000000545c007986 */ /* 0x0001e8000c101d0a */
        /* <DEDUP_REMOVED lines=37> */
.L_x_1825:
        /* <DEDUP_REMOVED lines=29> */
.L_x_1824:
        /* <DEDUP_REMOVED lines=34> */
.L_x_1827:
        /* <DEDUP_REMOVED lines=29> */
.L_x_1823:
        /* <DEDUP_REMOVED lines=35> */
.L_x_1829:
        /* <DEDUP_REMOVED lines=29> */
.L_x_1828:
        /* <DEDUP_REMOVED lines=34> */
.L_x_1830:
        /* <DEDUP_REMOVED lines=28> */
.L_x_1826:
[----:B------:R-:W0:Y:S01]  /*4060*/  @P1 LDC.64 R92, c[0x0][0x478] ;  /* 0x00011e00ff5c1b82 */ /* 0x000e220000000a00 */
[----:B------:R-:W-:-:S07]  /*4070*/  IMAD.WIDE.U32 R94, R207, 0x10, R88 ;  /* 0x00000010cf5e7825 */ /* 0x000fce00078e0058 */
[----:B------:R-:W1:Y:S01]  /*4080*/  @P2 LDC.64 R90, c[0x0][0x470] ;  /* 0x00011c00ff5a2b82 */ /* 0x000e620000000a00 */
[----:B0-----:R-:W-:-:S05]  /*4090*/  @P1 IMAD.WIDE.U32 R92, R207, 0x20, R92 ;  /* 0x00000020cf5c1825 */ /* 0x001fca00078e005c */
[----:B------:R0:W-:Y:S01]  /*40a0*/  @P1 STG.E.128 desc[UR10][R92.64], R80 ;  /* 0x000000505c001986 */ /* 0x0001e2000c101d0a */
[----:B-1----:R-:W-:-:S03]  /*40b0*/  @P2 IMAD.WIDE.U32 R90, R207, 0x10, R90 ;  /* 0x00000010cf5a2825 */ /* 0x002fc600078e005a */
        /* <DEDUP_REMOVED lines=39> */
.L_x_1833:
        /* <DEDUP_REMOVED lines=29> */
.L_x_1832:
        /* <DEDUP_REMOVED lines=34> */
.L_x_1835:
        /* <DEDUP_REMOVED lines=29> */
.L_x_1831:
        /* <DEDUP_REMOVED lines=35> */
.L_x_1837:
        /* <DEDUP_REMOVED lines=29> */
.L_x_1836:
        /* <DEDUP_REMOVED lines=34> */
.L_x_1838:
        /* <DEDUP_REMOVED lines=28> */
.L_x_1834:
        /* <DEDUP_REMOVED lines=45> */
.L_x_1841:
        /* <DEDUP_REMOVED lines=29> */
.L_x_1840:
        /* <DEDUP_REMOVED lines=34> */
.L_x_1843:
        /* <DEDUP_REMOVED lines=29> */
.L_x_1839:
        /* <DEDUP_REMOVED lines=35> */
.L_x_1845:
        /* <DEDUP_REMOVED lines=29> */
.L_x_1844:
        /* <DEDUP_REMOVED lines=34> */
.L_x_1846:
        /* <DEDUP_REMOVED lines=28> */
.L_x_1842:
[----:B------:R-:W0:Y:S01]  /*6140*/  @P1 LDC.64 R94, c[0x0][0x478] ;  /* 0x00011e00ff5e1b82 */ /* 0x000e220000000a00 */
[----:B------:R-:W-:-:S07]  /*6150*/  IMAD.WIDE.U32 R88, R205, 0x10, R88 ;  /* 0x00000010cd587825 */ /* 0x000fce00078e0058 */
[----:B------:R-:W1:Y:S08]  /*6160*/  @P2 LDC.64 R92, c[0x0][0x470] ;  /* 0x00011c00ff5c2b82 */ /* 0x000e700000000a00 */
[----:B------:R-:W2:Y:S01]  /*6170*/  LDC.64 R90, c[0x0][0x380] ;  /* 0x0000e000ff5a7b82 */ /* 0x000ea20000000a00 */
[----:B0-----:R-:W-:-:S05]  /*6180*/  @P1 IMAD.WIDE.U32 R94, R205, 0x20, R94 ;  /* 0x00000020cd5e1825 */ /* 0x001fca00078e005e */
[----:B------:R0:W-:Y:S01]  /*6190*/  @P1 STG.E.128 desc[UR10][R94.64], R80 ;  /* 0x000000505e001986 */ /* 0x0001e2000c101d0a */
[----:B-1----:R-:W-:-:S03]  /*61a0*/  @P2 IMAD.WIDE.U32 R92, R205, 0x10, R92 ;  /* 0x00000010cd5c2825 */ /* 0x002fc600078e005c */
[----:B------:R0:W-:Y:S04]  /*61b0*/  @P1 STG.E.128 desc[UR10][R94.64+0x10], R76 ;  /* 0x0000104c5e001986 */ /* 0x0001e8000c101d0a */
[----:B------:R0:W-:Y:S01]  /*61c0*/  STG.E.128 desc[UR10][R88.64], R84 ;  /* 0x0000005458007986 */ /* 0x0001e2000c101d0a */
[----:B--2---:R-:W-:-:S03]  /*61d0*/  LEA R183, R90, R183, 0x2 ;  /* 0x000000b75ab77211 */ /* 0x004fc600078e10ff */
[----:B------:R0:W-:Y:S01]  /*61e0*/  @P2 STG.E.128 desc[UR10][R92.64], R72 ;  /* 0x000000485c002986 */ /* 0x0001e2000c101d0a */
[----:B------:R-:W-:-:S13]  /*61f0*/  ISETP.GE.AND P0, PT, R183, R91, PT ;  /* 0x0000005bb700720c */ /* 0x000fda0003f06270 */
[----:B------:R-:W-:Y:S05]  /*6200*/  @!P0 BRA `(.L_x_1847) ;  /* 0xffffffa400a48947 */ /* 0x000fea000383ffff */
[----:B------:R-:W-:Y:S05]  /*6210*/  BSYNC B1 ;  /* 0x0000000000017941 */ /* 0x000fea0003800000 */
.L_x_1813:
        /* <DEDUP_REMOVED lines=51> */
.L_x_1812:
[----:B------:R-:W-:Y:S05]  /*6550*/  BSYNC B0 ;  /* 0x0000000000007941 */ /* 0x000fea0003800000 */
.L_x_1811:
[----:B------:R-:W1:Y:S01]  /*6560*/  S2R R52, SR_TID.X ;  /* 0x0000000000347919 */ /* 0x000e620000002100 */
[----:B------:R-:W-:Y:S01]  /*6570*/  MOV R28, 0x400 ;  /* 0x00000400001c7802 */ /* 0x000fe20000000f00 */
[----:B------:R-:W-:Y:S05]  /*6580*/  WARPSYNC.ALL ;  /* 0x0000000000007948 */ /* 0x000fea0003800000 */
[----:B------:R-:W2:Y:S01]  /*6590*/  S2R R29, SR_CgaCtaId ;  /* 0x00000000001d7919 */ /* 0x000ea20000008800 */
[----:B------:R-:W3:Y:S01]  /*65a0*/  S2UR UR4, SR_CTAID.X ;  /* 0x00000000000479c3 */ /* 0x000ee20000002500 */
[----:B------:R-:W4:Y:S01]  /*65b0*/  LDCU.128 UR20, c[0x0][0x440] ;  /* 0x00008800ff1477ac */ /* 0x000f220008000c00 */
[----:B-1----:R-:W-:-:S02]  /*65c0*/  SHF.L.U32 R2, R52, 0x7, RZ ;  /* 0x0000000734027819 */ /* 0x002fc400000006ff */
[----:B------:R-:W-:Y:S02]  /*65d0*/  SHF.L.U32 R0, R52, 0x5, RZ ;  /* 0x0000000534007819 */ /* 0x000fe400000006ff */
[----:B------:R-:W-:Y:S02]  /*65e0*/  LOP3.LUT R3, R2, 0x3000, RZ, 0xc0, !PT ;  /* 0x0000300002037812 */ /* 0x000fe400078ec0ff */
[----:B--2---:R-:W-:Y:S02]  /*65f0*/  LEA R29, R29, R28, 0x18 ;  /* 0x0000001c1d1d7211 */ /* 0x004fe400078ec0ff */
        /* <DEDUP_REMOVED lines=14> */
[----:B------:R-:W5:Y:S04]  /*66e0*/  LDS R24, [R29+0x400] ;  /* 0x000400001d187984 */ /* 0x000f680000000800 */
[----:B------:R-:W0:Y:S04]  /*66f0*/  LDS R21, [R29+0x1000] ;  /* 0x001000001d157984 */ /* 0x000e280000000800 */
[----:B------:R-:W4:Y:S04]  /*6700*/  LDS R16, [R29+0x1200] ;  /* 0x001200001d107984 */ /* 0x000f280000000800 */
[----:B------:R-:W3:Y:S04]  /*6710*/  LDS R13, [R29+0x1400] ;  /* 0x001400001d0d7984 */ /* 0x000ee80000000800 */
[----:B------:R-:W3:Y:S04]  /*6720*/  LDS R8, [R29+0x600] ;  /* 0x000600001d087984 */ /* 0x000ee80000000800 */
[----:B------:R-:W3:Y:S04]  /*6730*/  LDS R7, [R29+0x1600] ;  /* 0x001600001d077984 */ /* 0x000ee80000000800 */
[----:B------:R-:W-:Y:S04]  /*6740*/  LDS R9, [R29+0x1800] ;  /* 0x001800001d097984 */ /* 0x000fe80000000800 */
[----:B------:R-:W-:Y:S01]  /*6750*/  LDS R6, [R29+0x1a00] ;  /* 0x001a00001d067984 */ /* 0x000fe20000000800 */
[----:B-1----:R-:W-:-:S03]  /*6760*/  FADD.FTZ R2, RZ, R2 ;  /* 0x00000002ff027221 */ /* 0x002fc60000010000 */
[----:B------:R-:W1:Y:S01]  /*6770*/  LDS R4, [R29+0xc00] ;  /* 0x000c00001d047984 */ /* 0x000e620000000800 */
[----:B--2---:R-:W-:-:S03]  /*6780*/  FADD.FTZ R3, RZ, R3 ;  /* 0x00000003ff037221 */ /* 0x004fc60000010000 */
[----:B------:R-:W2:Y:S01]  /*6790*/  LDS R11, [R29+0x1c00] ;  /* 0x001c00001d0b7984 */ /* 0x000ea20000000800 */
[----:B-----5:R-:W-:-:S03]  /*67a0*/  FADD.FTZ R24, RZ, R24 ;  /* 0x00000018ff187221 */ /* 0x020fc60000010000 */
[----:B------:R-:W5:Y:S01]  /*67b0*/  LDS R5, [R29+0xe00] ;  /* 0x000e00001d057984 */ /* 0x000f620000000800 */
[----:B0-----:R-:W-:-:S03]  /*67c0*/  FADD.FTZ R21, R2, R21 ;  /* 0x0000001502157221 */ /* 0x001fc60000010000 */
[----:B------:R-:W0:Y:S01]  /*67d0*/  LDS R10, [R29+0x1e00] ;  /* 0x001e00001d0a7984 */ /* 0x000e220000000800 */
[----:B----4-:R-:W-:-:S03]  /*67e0*/  FADD.FTZ R16, R3, R16 ;  /* 0x0000001003107221 */ /* 0x010fc60000010000 */
[----:B------:R-:W4:Y:S01]  /*67f0*/  LDS R2, [R29+0x800] ;  /* 0x000800001d027984 */ /* 0x000f220000000800 */
[----:B---3--:R-:W-:-:S03]  /*6800*/  FADD.FTZ R13, R24, R13 ;  /* 0x0000000d180d7221 */ /* 0x008fc60000010000 */
[----:B------:R-:W3:Y:S01]  /*6810*/  LDS R3, [R29+0xa00] ;  /* 0x000a00001d037984 */ /* 0x000ee20000000800 */
[----:B------:R-:W-:-:S03]  /*6820*/  FADD.FTZ R8, RZ, R8 ;  /* 0x00000008ff087221 */ /* 0x000fc60000010000 */
[----:B------:R-:W3:Y:S01]  /*6830*/  LDS R12, [R29+0x2000] ;  /* 0x002000001d0c7984 */ /* 0x000ee20000000800 */
[----:B------:R-:W-:-:S03]  /*6840*/  FADD.FTZ R7, R8, R7 ;  /* 0x0000000708077221 */ /* 0x000fc60000010000 */
[----:B------:R-:W3:Y:S04]  /*6850*/  LDS R15, [R29+0x2200] ;  /* 0x002200001d0f7984 */ /* 0x000ee80000000800 */
[----:B------:R-:W3:Y:S04]  /*6860*/  LDS R14, [R29+0x2400] ;  /* 0x002400001d0e7984 */ /* 0x000ee80000000800 */
[----:B------:R-:W3:Y:S04]  /*6870*/  LDS R18, [R29+0x2600] ;  /* 0x002600001d127984 */ /* 0x000ee80000000800 */
[----:B------:R-:W3:Y:S01]  /*6880*/  LDS R17, [R29+0x2800] ;  /* 0x002800001d117984 */ /* 0x000ee20000000800 */
[----:B-1----:R-:W-:-:S03]  /*6890*/  FADD.FTZ R4, RZ, R4 ;  /* 0x00000004ff047221 */ /* 0x002fc60000010000 */
[----:B------:R-:W1:Y:S01]  /*68a0*/  LDS R20, [R29+0x2a00] ;  /* 0x002a00001d147984 */ /* 0x000e620000000800 */
[----:B--2---:R-:W-:-:S03]  /*68b0*/  FADD.FTZ R4, R4, R11 ;  /* 0x0000000b04047221 */ /* 0x004fc60000010000 */
[----:B------:R-:W2:Y:S01]  /*68c0*/  LDS R19, [R29+0x2c00] ;  /* 0x002c00001d137984 */ /* 0x000ea20000000800 */
[----:B-----5:R-:W-:-:S03]  /*68d0*/  FADD.FTZ R5, RZ, R5 ;  /* 0x00000005ff057221 */ /* 0x020fc60000010000 */
[----:B------:R-:W5:Y:S01]  /*68e0*/  LDS R22, [R29+0x2e00] ;  /* 0x002e00001d167984 */ /* 0x000f620000000800 */
[----:B0-----:R-:W-:Y:S02]  /*68f0*/  FADD.FTZ R5, R5, R10 ;  /* 0x0000000a05057221 */ /* 0x001fe40000010000 */
[----:B------:R-:W0:Y:S01]  /*6900*/  LDC R10, c[0x0][0x388] ;  /* 0x0000e200ff0a7b82 */ /* 0x000e220000000800 */
[----:B------:R-:W5:Y:S01]  /*6910*/  LDS R23, [R29+0x3000] ;  /* 0x003000001d177984 */ /* 0x000f620000000800 */
[----:B----4-:R-:W-:-:S03]  /*6920*/  FADD.FTZ R2, RZ, R2 ;  /* 0x00000002ff027221 */ /* 0x010fc60000010000 */
[----:B------:R-:W4:Y:S01]  /*6930*/  LDS R24, [R29+0x3200] ;  /* 0x003200001d187984 */ /* 0x000f220000000800 */
[----:B---3--:R-:W-:Y:S01]  /*6940*/  FADD.FTZ R3, RZ, R3 ;  /* 0x00000003ff037221 */ /* 0x008fe20000010000 */
[----:B------:R-:W-:Y:S02]  /*6950*/  FADD.FTZ R2, R2, R9 ;  /* 0x0000000902027221 */ /* 0x000fe40000010000 */
[----:B------:R-:W3:Y:S01]  /*6960*/  LDS R26, [R29+0x3400] ;  /* 0x003400001d1a7984 */ /* 0x000ee20000000800 */
[----:B------:R-:W-:Y:S01]  /*6970*/  FADD.FTZ R3, R3, R6 ;  /* 0x0000000603037221 */ /* 0x000fe20000010000 */
[----:B------:R-:W-:Y:S02]  /*6980*/  FADD.FTZ R12, R21, R12 ;  /* 0x0000000c150c7221 */ /* 0x000fe40000010000 */
[----:B------:R-:W0:Y:S01]  /*6990*/  LDS R28, [R29+0x3600] ;  /* 0x003600001d1c7984 */ /* 0x000e220000000800 */
[----:B------:R-:W-:-:S03]  /*69a0*/  FADD.FTZ R15, R16, R15 ;  /* 0x0000000f100f7221 */ /* 0x000fc60000010000 */
[----:B------:R-:W0:Y:S01]  /*69b0*/  LDS R25, [R29+0x3800] ;  /* 0x003800001d197984 */ /* 0x000e220000000800 */
[----:B------:R-:W-:-:S03]  /*69c0*/  FADD.FTZ R13, R13, R14 ;  /* 0x0000000e0d0d7221 */ /* 0x000fc60000010000 */
[----:B------:R-:W0:Y:S01]  /*69d0*/  LDS R30, [R29+0x3a00] ;  /* 0x003a00001d1e7984 */ /* 0x000e220000000800 */
[----:B------:R-:W-:-:S03]  /*69e0*/  FADD.FTZ R7, R7, R18 ;  /* 0x0000001207077221 */ /* 0x000fc60000010000 */
[----:B------:R-:W0:Y:S01]  /*69f0*/  LDS R27, [R29+0x3c00] ;  /* 0x003c00001d1b7984 */ /* 0x000e220000000800 */
[----:B------:R-:W-:-:S03]  /*6a00*/  FADD.FTZ R2, R2, R17 ;  /* 0x0000001102027221 */ /* 0x000fc60000010000 */
[----:B------:R-:W0:Y:S01]  /*6a10*/  LDS R44, [R29+0x3e00] ;  /* 0x003e00001d2c7984 */ /* 0x000e220000000800 */
[----:B-1----:R-:W-:Y:S01]  /*6a20*/  FADD.FTZ R3, R3, R20 ;  /* 0x0000001403037221 */ /* 0x002fe20000010000 */
[----:B------:R-:W-:Y:S01]  /*6a30*/  BAR.SYNC.DEFER_BLOCKING 0x0 ;  /* 0x0000000000007b1d */ /* 0x000fe20000010000 */
[----:B--2---:R-:W-:Y:S01]  /*6a40*/  FADD.FTZ R4, R4, R19 ;  /* 0x0000001304047221 */ /* 0x004fe20000010000 */
[----:B-----5:R-:W-:Y:S01]  /*6a50*/  FADD.FTZ R5, R5, R22 ;  /* 0x0000001605057221 */ /* 0x020fe20000010000 */
[----:B------:R-:W-:Y:S01]  /*6a60*/  FADD.FTZ R23, R12, R23 ;  /* 0x000000170c177221 */ /* 0x000fe20000010000 */
[----:B----4-:R-:W-:Y:S01]  /*6a70*/  FADD.FTZ R15, R15, R24 ;  /* 0x000000180f0f7221 */ /* 0x010fe20000010000 */
[----:B---3--:R-:W-:Y:S01]  /*6a80*/  FADD.FTZ R13, R13, R26 ;  /* 0x0000001a0d0d7221 */ /* 0x008fe20000010000 */
[----:B0-----:R-:W-:Y:S01]  /*6a90*/  FADD.FTZ R7, R7, R28 ;  /* 0x0000001c07077221 */ /* 0x001fe20000010000 */
[----:B------:R-:W-:Y:S01]  /*6aa0*/  STS.128 [R0], R40 ;  /* 0x0000002800007388 */ /* 0x000fe20000000c00 */
[----:B------:R-:W-:-:S03]  /*6ab0*/  FADD.FTZ R25, R2, R25 ;  /* 0x0000001902197221 */ /* 0x000fc60000010000 */
[----:B------:R-:W-:Y:S01]  /*6ac0*/  STS.128 [R0+0x10], R148 ;  /* 0x0000109400007388 */ /* 0x000fe20000000c00 */
[----:B------:R-:W-:-:S03]  /*6ad0*/  FADD.FTZ R9, R3, R30 ;  /* 0x0000001e03097221 */ /* 0x000fc60000010000 */
[----:B------:R-:W-:Y:S01]  /*6ae0*/  STS.128 [R0+0x400], R144 ;  /* 0x0004009000007388 */ /* 0x000fe20000000c00 */
[----:B------:R-:W-:-:S03]  /*6af0*/  FADD.FTZ R27, R4, R27 ;  /* 0x0000001b041b7221 */ /* 0x000fc60000010000 */
[----:B------:R-:W-:Y:S01]  /*6b00*/  STS.128 [R0+0x410], R140 ;  /* 0x0004108c00007388 */ /* 0x000fe20000000c00 */
[----:B------:R-:W-:Y:S01]  /*6b10*/  FADD.FTZ R11, R5, R44 ;  /* 0x0000002c050b7221 */ /* 0x000fe20000010000 */
[----:B------:R-:W-:Y:S02]  /*6b20*/  IMAD R5, R10, UR4, RZ ;  /* 0x000000040a057c24 */ /* 0x000fe4000f8e02ff */
[----:B------:R-:W-:Y:S03]  /*6b30*/  STS.128 [R0+0x800], R136 ;  /* 0x0008008800007388 */ /* 0x000fe60000000c00 */
[----:B------:R-:W-:Y:S01]  /*6b40*/  IADD3 R20, P0, PT, R5, R52, RZ ;  /* 0x0000003405147210 */ /* 0x000fe20007f1e0ff */
[----:B------:R-:W-:Y:S03]  /*6b50*/  STS.128 [R0+0x810], R132 ;  /* 0x0008108400007388 */ /* 0x000fe60000000c00 */
[----:B------:R-:W-:Y:S01]  /*6b60*/  IADD3.X R49, PT, PT, RZ, RZ, RZ, P0, !PT ;  /* 0x000000ffff317210 */ /* 0x000fe200007fe4ff */
[----:B------:R-:W-:Y:S01]  /*6b70*/  STS.128 [R0+0xc00], R36 ;  /* 0x000c002400007388 */ /* 0x000fe20000000c00 */
[----:B------:R-:W-:-:S02]  /*6b80*/  SHF.L.U32 R5, R20, 0x2, RZ ;  /* 0x0000000214057819 */ /* 0x000fc400000006ff */
[----:B------:R-:W-:Y:S01]  /*6b90*/  SHF.L.U64.HI R20, R20, 0x2, R49 ;  /* 0x0000000214147819 */ /* 0x000fe20000010231 */
[----:B------:R-:W-:Y:S01]  /*6ba0*/  STS.128 [R0+0xc10], R32 ;  /* 0x000c102000007388 */ /* 0x000fe20000000c00 */
[----:B------:R-:W-:Y:S01]  /*6bb0*/  BAR.SYNC.DEFER_BLOCKING 0x0 ;  /* 0x0000000000007b1d */ /* 0x000fe20000010000 */
[----:B------:R-:W-:-:S05]  /*6bc0*/  IADD3 R2, P0, PT, R5, UR22, RZ ;  /* 0x0000001605027c10 */ /* 0x000fca000ff1e0ff */
        /* <DEDUP_REMOVED lines=20> */
[----:B-----5:R-:W-:-:S03]  /*6d10*/  FADD.FTZ R41, RZ, R41 ;  /* 0x00000029ff297221 */ /* 0x020fc60000010000 */
[----:B------:R-:W5:Y:S01]  /*6d20*/  LDS R10, [R29+0xc00] ;  /* 0x000c00001d0a7984 */ /* 0x000f620000000800 */
[----:B------:R-:W-:-:S03]  /*6d30*/  FADD.FTZ R41, R41, R42 ;  /* 0x0000002a29297221 */ /* 0x000fc60000010000 */
[----:B------:R-:W5:Y:S01]  /*6d40*/  LDS R16, [R29+0x3200] ;  /* 0x003200001d107984 */ /* 0x000f620000000800 */
[----:B------:R-:W-:-:S03]  /*6d50*/  FADD.FTZ R0, RZ, R0 ;  /* 0x00000000ff007221 */ /* 0x000fc60000010000 */
[----:B------:R-:W5:Y:S01]  /*6d60*/  LDS R37, [R29+0x2600] ;  /* 0x002600001d257984 */ /* 0x000f620000000800 */
[----:B------:R-:W-:-:S03]  /*6d70*/  FADD.FTZ R41, R41, R4 ;  /* 0x0000000429297221 */ /* 0x000fc60000010000 */
[----:B------:R-:W5:Y:S01]  /*6d80*/  LDS R21, [R29+0x1a00] ;  /* 0x001a00001d157984 */ /* 0x000f620000000800 */
[----:B------:R-:W-:Y:S01]  /*6d90*/  IADD3 R4, P1, PT, R5, UR20, RZ ;  /* 0x0000001405047c10 */ /* 0x000fe2000ff3e0ff */
[----:B------:R-:W-:Y:S02]  /*6da0*/  FADD.FTZ R6, RZ, R6 ;  /* 0x00000006ff067221 */ /* 0x000fe40000010000 */
[----:B------:R-:W5:Y:S01]  /*6db0*/  LDS R12, [R29+0xe00] ;  /* 0x000e00001d0c7984 */ /* 0x000f620000000800 */
[----:B------:R-:W-:-:S03]  /*6dc0*/  IADD3.X R5, PT, PT, R20, UR21, RZ, P1, !PT ;  /* 0x0000001514057c10 */ /* 0x000fc60008ffe4ff */
[----:B------:R-:W5:Y:S01]  /*6dd0*/  LDS R18, [R29+0x3400] ;  /* 0x003400001d127984 */ /* 0x000f620000000800 */
[----:B0-----:R-:W-:-:S03]  /*6de0*/  FADD.FTZ R35, R40, R35 ;  /* 0x0000002328237221 */ /* 0x001fc60000010000 */
[----:B------:R-:W0:Y:S01]  /*6df0*/  LDS R39, [R29+0x2800] ;  /* 0x002800001d277984 */ /* 0x000e220000000800 */
[----:B-1----:R-:W-:-:S03]  /*6e00*/  FADD.FTZ R0, R0, R17 ;  /* 0x0000001100007221 */ /* 0x002fc60000010000 */
[----:B------:R-:W1:Y:S01]  /*6e10*/  LDS R31, [R29+0x1c00] ;  /* 0x001c00001d1f7984 */ /* 0x000e620000000800 */
[----:B--2---:R-:W-:Y:S01]  /*6e20*/  FADD.FTZ R49, R3, R14 ;  /* 0x0000000e03317221 */ /* 0x004fe20000010000 */
[----:B------:R-:W-:Y:S02]  /*6e30*/  IADD3.X R3, PT, PT, R20, UR23, RZ, P0, !PT ;  /* 0x0000001714037c10 */ /* 0x000fe400087fe4ff */
        /* <DEDUP_REMOVED lines=45> */
.L_x_1814:
        /* <DEDUP_REMOVED lines=8> */
.L_x_1849:
[----:B------:R-:W-:Y:S05]  /*7190*/  BSYNC B2 ;  /* 0x0000000000027941 */ /* 0x000fea0003800000 */
.L_x_1848:
        /* <DEDUP_REMOVED lines=8> */
.L_x_1850:
[----:B------:R-:W-:Y:S01]  /*7220*/  FADD.FTZ R93, R120, R93 ;  /* 0x0000005d785d7221 */ /* 0x000fe20000010000 */
[----:B------:R-:W-:-:S04]  /*7230*/  HFMA2 R206, -RZ, RZ, 0, 1.1920928955078125e-07 ;  /* 0x00000002ffce7431 */ /* 0x000fc800000001ff */
[----:B------:R-:W-:Y:S02]  /*7240*/  MOV R184, R93 ;  /* 0x0000005d00b87202 */ /* 0x000fe40000000f00 */
[----:B------:R-:W-:-:S07]  /*7250*/  MOV R95, R131 ;  /* 0x00000083005f7202 */ /* 0x000fce0000000f00 */
[----:B------:R-:W-:Y:S05]  /*7260*/  WARPSYNC.COLLECTIVE R127, `(.L_x_1851) ;  /* 0x000000007f087348 */ /* 0x000fea0003c00000 */
[----:B------:R0:W1:Y:S02]  /*7270*/  SHFL.BFLY P3, R131, R184, R206, R229 ;  /* 0x0c0000ceb8837389 */ /* 0x00006400000600e5 */
[----:B01----:R-:W-:Y:S05]  /*7280*/  ENDCOLLECTIVE ;  /* 0x000000000000791b */ /* 0x003fea0003800000 */
.L_x_1851:
[----:B------:R-:W-:-:S05]  /*7290*/  FADD.FTZ R95, R122, R95 ;  /* 0x0000005f7a5f7221 */ /* 0x000fca0000010000 */
[----:B------:R-:W-:Y:S02]  /*72a0*/  MOV R184, R95 ;  /* 0x0000005f00b87202 */ /* 0x000fe40000000f00 */
[----:B------:R-:W-:-:S07]  /*72b0*/  MOV R124, R131 ;  /* 0x00000083007c7202 */ /* 0x000fce0000000f00 */
[----:B------:R-:W-:Y:S05]  /*72c0*/  WARPSYNC.COLLECTIVE R127, `(.L_x_1852) ;  /* 0x000000007f087348 */ /* 0x000fea0003c00000 */
[----:B------:R0:W1:Y:S02]  /*72d0*/  SHFL.BFLY P3, R131, R184, R206, R229 ;  /* 0x0c0000ceb8837389 */ /* 0x00006400000600e5 */
[----:B01----:R-:W-:Y:S05]  /*72e0*/  ENDCOLLECTIVE ;  /* 0x000000000000791b */ /* 0x003fea0003800000 */
.L_x_1852:
[----:B------:R-:W-:Y:S01]  /*72f0*/  FADD.FTZ R124, R93, R124 ;  /* 0x0000007c5d7c7221 */ /* 0x000fe20000010000 */
[----:B------:R-:W-:-:S04]  /*7300*/  HFMA2 R206, -RZ, RZ, 0, 2.384185791015625e-07 ;  /* 0x00000004ffce7431 */ /* 0x000fc800000001ff */
[----:B------:R-:W-:Y:S02]  /*7310*/  MOV R184, R124 ;  /* 0x0000007c00b87202 */ /* 0x000fe40000000f00 */
[----:B------:R-:W-:-:S07]  /*7320*/  MOV R126, R131 ;  /* 0x00000083007e7202 */ /* 0x000fce0000000f00 */
[----:B------:R-:W-:Y:S05]  /*7330*/  WARPSYNC.COLLECTIVE R127, `(.L_x_1853) ;  /* 0x000000007f087348 */ /* 0x000fea0003c00000 */
[----:B------:R0:W1:Y:S02]  /*7340*/  SHFL.BFLY P3, R131, R184, R206, R229 ;  /* 0x0c0000ceb8837389 */ /* 0x00006400000600e5 */
[----:B01----:R-:W-:Y:S05]  /*7350*/  ENDCOLLECTIVE ;  /* 0x000000000000791b */ /* 0x003fea0003800000 */
.L_x_1853:
[----:B------:R-:W-:-:S05]  /*7360*/  FADD.FTZ R126, R95, R126 ;  /* 0x0000007e5f7e7221 */ /* 0x000fca0000010000 */
[----:B------:R-:W-:Y:S02]  /*7370*/  MOV R184, R126 ;  /* 0x0000007e00b87202 */ /* 0x000fe40000000f00 */
[----:B------:R-:W-:-:S07]  /*7380*/  MOV R121, R131 ;  /* 0x0000008300797202 */ /* 0x000fce0000000f00 */
[----:B------:R-:W-:Y:S05]  /*7390*/  WARPSYNC.COLLECTIVE R127, `(.L_x_1854) ;  /* 0x000000007f087348 */ /* 0x000fea0003c00000 */
[----:B------:R0:W1:Y:S02]  /*73a0*/  SHFL.BFLY P3, R131, R184, R206, R229 ;  /* 0x0c0000ceb8837389 */ /* 0x00006400000600e5 */
[----:B01----:R-:W-:Y:S05]  /*73b0*/  ENDCOLLECTIVE ;  /* 0x000000000000791b */ /* 0x003fea0003800000 */
.L_x_1854:
[----:B------:R-:W-:Y:S01]  /*73c0*/  FADD.FTZ R121, R124, R121 ;  /* 0x000000797c797221 */ /* 0x000fe20000010000 */
[----:B------:R-:W-:-:S04]  /*73d0*/  HFMA2 R206, -RZ, RZ, 0, 4.76837158203125e-07 ;  /* 0x00000008ffce7431 */ /* 0x000fc800000001ff */
[----:B------:R-:W-:Y:S02]  /*73e0*/  MOV R184, R121 ;  /* 0x0000007900b87202 */ /* 0x000fe40000000f00 */
[----:B------:R-:W-:-:S07]  /*73f0*/  MOV R125, R131 ;  /* 0x00000083007d7202 */ /* 0x000fce0000000f00 */
[----:B------:R-:W-:Y:S05]  /*7400*/  WARPSYNC.COLLECTIVE R127, `(.L_x_1855) ;  /* 0x000000007f087348 */ /* 0x000fea0003c00000 */
[----:B------:R0:W1:Y:S02]  /*7410*/  SHFL.BFLY P3, R131, R184, R206, R229 ;  /* 0x0c0000ceb8837389 */ /* 0x00006400000600e5 */
[----:B01----:R-:W-:Y:S05]  /*7420*/  ENDCOLLECTIVE ;  /* 0x000000000000791b */ /* 0x003fea0003800000 */
.L_x_1855:
[----:B------:R-:W-:-:S05]  /*7430*/  FADD.FTZ R125, R126, R125 ;  /* 0x0000007d7e7d7221 */ /* 0x000fca0000010000 */
[----:B------:R-:W-:Y:S02]  /*7440*/  MOV R184, R125 ;  /* 0x0000007d00b87202 */ /* 0x000fe40000000f00 */
[----:B------:R-:W-:-:S07]  /*7450*/  MOV R120, R131 ;  /* 0x0000008300787202 */ /* 0x000fce0000000f00 */
[----:B------:R-:W-:Y:S05]  /*7460*/  WARPSYNC.COLLECTIVE R127, `(.L_x_1856) ;  /* 0x000000007f087348 */ /* 0x000fea0003c00000 */
[----:B------:R0:W1:Y:S02]  /*7470*/  SHFL.BFLY P3, R131, R184, R206, R229 ;  /* 0x0c0000ceb8837389 */ /* 0x00006400000600e5 */
[----:B01----:R-:W-:Y:S05]  /*7480*/  ENDCOLLECTIVE ;  /* 0x000000000000791b */ /* 0x003fea0003800000 */
.L_x_1856:
[----:B------:R-:W-:Y:S01]  /*7490*/  FADD.FTZ R120, R121, R120 ;  /* 0x0000007879787221 */ /* 0x000fe20000010000 */
[----:B------:R-:W-:-:S04]  /*74a0*/  HFMA2 R206, -RZ, RZ, 0, 9.5367431640625e-07 ;  /* 0x00000010ffce7431 */ /* 0x000fc800000001ff */
[----:B------:R-:W-:Y:S02]  /*74b0*/  MOV R184, R120 ;  /* 0x0000007800b87202 */ /* 0x000fe40000000f00 */
[----:B------:R-:W-:-:S07]  /*74c0*/  MOV R122, R131 ;  /* 0x00000083007a7202 */ /* 0x000fce0000000f00 */
[----:B------:R-:W-:Y:S05]  /*74d0*/  WARPSYNC.COLLECTIVE R127, `(.L_x_1857) ;  /* 0x000000007f087348 */ /* 0x000fea0003c00000 */
[----:B------:R0:W1:Y:S02]  /*74e0*/  SHFL.BFLY P3, R131, R184, R206, R229 ;  /* 0x0c0000ceb8837389 */ /* 0x00006400000600e5 */
[----:B01----:R-:W-:Y:S05]  /*74f0*/  ENDCOLLECTIVE ;  /* 0x000000000000791b */ /* 0x003fea0003800000 */
.L_x_1857:
[----:B------:R-:W-:-:S05]  /*7500*/  FADD.FTZ R122, R125, R122 ;  /* 0x0000007a7d7a7221 */ /* 0x000fca0000010000 */
[----:B------:R-:W-:Y:S02]  /*7510*/  MOV R184, R122 ;  /* 0x0000007a00b87202 */ /* 0x000fe40000000f00 */
[----:B------:R-:W-:-:S07]  /*7520*/  MOV R93, R131 ;  /* 0x00000083005d7202 */ /* 0x000fce0000000f00 */
[----:B------:R-:W-:Y:S05]  /*7530*/  WARPSYNC.COLLECTIVE R127, `(.L_x_1858) ;  /* 0x000000007f087348 */ /* 0x000fea0003c00000 */
[----:B------:R0:W1:Y:S02]  /*7540*/  SHFL.BFLY P3, R131, R184, R206, R229 ;  /* 0x0c0000ceb8837389 */ /* 0x00006400000600e5 */
[----:B01----:R-:W-:Y:S05]  /*7550*/  ENDCOLLECTIVE ;  /* 0x000000000000791b */ /* 0x003fea0003800000 */
.L_x_1858:
[----:B------:R-:W-:Y:S01]  /*7560*/  MOV R95, R131 ;  /* 0x00000083005f7202 */ /* 0x000fe20000000f00 */
[----:B------:R-:W-:Y:S06]  /*7570*/  BRA `(.L_x_1859) ;  /* 0xffffffa8003c7947 */ /* 0x000fec000383ffff */
.L_x_1860:
        /* <DEDUP_REMOVED lines=16> */
.L_x_6049:


//--------------------- .text._ZN10layer_norm31ln_parallel_residual_bwd_kernelINS_13Kernel_traitsI13__nv_bfloat16S2_fS2_fjLj1024ELj1ELj4ELj1ELj16ENS_18Kernel_traits_baseILj1024ES2_S2_fS2_fjLj128EEEEELb1ELb0ELb0EEEvNS_9BwdParamsE --------------------------
	.section	.text._ZN10layer_norm31ln_parallel_residual_bwd_kernelINS_13Kernel_traitsI13__nv_bfloat16S2_fS2_fjLj1024ELj1ELj4ELj1ELj16ENS_18Kernel_traits_baseILj1024ES2_S2_fS2_fjLj128EEEEELb1ELb0ELb0EEEvNS_9BwdParamsE,"ax",@progbits
	.align	128
        .global         _ZN10layer_norm31ln_parallel_residual_bwd_kernelINS_13Kernel_traitsI13__nv_bfloat16S2_fS2_fjLj1024ELj1ELj4ELj1ELj16ENS_18Kernel_traits_baseILj1024ES2_S2_fS2_fjLj128EEEEELb1ELb0ELb0EEEvNS_9BwdParamsE
        .type           _ZN10layer_norm31ln_parallel_residual_bwd_kernelINS_13Kernel_traitsI13__nv_bfloat16S2_fS2_fjLj1024ELj1ELj4ELj1ELj16ENS_18Kernel_traits_baseILj1024ES2_S2_fS2_fjLj128EEEEELb1ELb0ELb0EEEvNS_9BwdParamsE,@function
        .size           _ZN10layer_norm31ln_parallel_residual_bwd_kernelINS_13Kernel_traitsI13__nv_bfloat16S2_fS2_fjLj1024ELj1ELj4ELj1ELj16ENS_18Kernel_traits_baseILj1024ES2_S2_fS2_fjLj128EEEEELb1ELb0ELb0EEEvNS_9BwdParamsE,(.L_x_6050 - _ZN10layer_norm31ln_parallel_residual_bwd_kernelINS_13Kernel_traitsI13__nv_bfloat16S2_fS2_fjLj1024ELj1ELj4ELj1ELj16ENS_18Kernel_traits_baseILj1024ES2_S2_fS2_fjLj128EEEEELb1ELb0ELb0EEEvNS_9BwdParamsE)
        .other          _ZN10layer_norm31ln_parallel_residual_bwd_kernelINS_13Kernel_traitsI13__nv_bfloat16S2_fS2_fjLj1024ELj1ELj4ELj1ELj16ENS_18Kernel_traits_baseILj1024ES2_S2_fS2_fjLj128EEEEELb1ELb0ELb0EEEvNS_9BwdParamsE,@"STO_CUDA_ENTRY STV_DEFAULT"
_ZN10layer_norm31ln_parallel_residual_bwd_kernelINS_13Kernel_traitsI13__nv_bfloat16S2_fS2_fjLj1024ELj1ELj4ELj1ELj16ENS_18Kernel_traits_baseILj1024ES2_S2_fS2_fjLj128EEEEELb1ELb0ELb0EEEvNS_9BwdParamsE:
.text._ZN10layer_norm31ln_parallel_residual_bwd_kernelINS_13Kernel_traitsI13__nv_bfloat16S2_fS2_fjLj1024ELj1ELj4ELj1ELj16ENS_18Kernel_traits_baseILj1024ES2_S2_fS2_fjLj128EEEEELb1ELb0ELb0EEEvNS_9BwdParamsE:
        /* <DEDUP_REMOVED lines=9> */
[----:B------:R-:W0:Y:S01]  /*0090*/  LDCU UR15, c[0x0][0x388] ;  /* 0x00007100ff0f77ac */ /* 0x000e220008000800 */
[----:B-1----:R-:W-:-:S05]  /*00a0*/  MOV R6, UR4 ;  /* 0x0000000400067c02 */ /* 0x002fca0008000f00 */
[----:B------:R-:W1:Y:S01]  /*00b0*/  LDC.64 R8, c[0x0][0x3d8] ;  /* 0x0000f600ff087b82 */ /* 0x000e620000000a00 */
[----:B------:R-:W1:Y:S01]  /*00c0*/  LDCU.U8 UR14, c[0x0][0x410] ;  /* 0x00008200ff0e77ac */ /* 0x000e620008000000 */
[----:B------:R-:W-:Y:S01]  /*00d0*/  SHF.R.S32.HI R0, RZ, 0x1f, R6 ;  /* 0x0000001fff007819 */ /* 0x000fe20000011406 */
[----:B------:R3:W-:Y:S01]  /*00e0*/  STL [R1+0xe0], R6 ;  /* 0x0000e00601007387 */ /* 0x0007e20000100800 */
[----:B------:R-:W1:Y:S02]  /*00f0*/  LDCU UR12, c[0x0][0x400] ;  /* 0x00008000ff0c77ac */ /* 0x000e640008000800 */
        /* <DEDUP_REMOVED lines=9> */
[----:B------:R-:W0:Y:S01]  /*0190*/  LDCU.64 UR10, c[0x0][0x470] ;  /* 0x00008e00ff0a77ac */ /* 0x000e220008000a00 */
[----:B------:R-:W-:Y:S01]  /*01a0*/  LEA.HI.SX32 R252, R0, R7, 0x1d ;  /* 0x0000000700fc7211 */ /* 0x000fe200078feaff */
[----:B------:R0:W5:Y:S03]  /*01b0*/  LDL.64 R50, [R1+0xc8] ;  /* 0x0000c80001327983 */ /* 0x0001660000100a00 */
        /* <DEDUP_REMOVED lines=24> */
[----:B------:R-:W-:-:S02]  /*0340*/  MOV R67, R43 ;  /* 0x0000002b00437202 */ /* 0x000fc40000000f00 */
[----:B------:R-:W-:Y:S01]  /*0350*/  IMAD.MOV.U32 R53, RZ, RZ, R40 ;  /* 0x000000ffff357224 */ /* 0x000fe200078e0028 */
[----:B------:R4:W-:Y:S01]  /*0360*/  @P3 STL.64 [R1+0xd8], R42 ;  /* 0x0000d82a01003387 */ /* 0x0009e20000100a00 */
[----:B------:R-:W-:Y:S02]  /*0370*/  MOV R65, R42 ;  /* 0x0000002a00417202 */ /* 0x000fe40000000f00 */
[----:B------:R-:W-:Y:S01]  /*0380*/  MOV R55, R41 ;  /* 0x0000002900377202 */ /* 0x000fe20000000f00 */
[----:B------:R0:W5:Y:S04]  /*0390*/  LDL.64 R44, [R1+0x70] ;  /* 0x00007000012c7983 */ /* 0x0001680000100a00 */
        /* <DEDUP_REMOVED lines=15> */
[----:B---3--:R-:W3:Y:S04]  /*0490*/  @P2 LDG.E.128 R40, desc[UR8][R8.64] ;  /* 0x0000000808282981 */ /* 0x008ee8000c1e1d00 */
[----:B------:R-:W-:Y:S04]  /*04a0*/  @P3 STL.64 [R1+0xc0], R48 ;  /* 0x0000c03001003387 */ /* 0x000fe80000100a00 */
[----:B------:R0:W-:Y:S04]  /*04b0*/  @P3 STL.64 [R1+0xc8], R50 ;  /* 0x0000c83201003387 */ /* 0x0001e80000100a00 */
[----:B----4-:R-:W-:Y:S04]  /*04c0*/  @P0 STL.64 [R1+0xb0], R72 ;  /* 0x0000b04801000387 */ /* 0x010fe80000100a00 */
[----:B------:R-:W-:Y:S04]  /*04d0*/  @P0 STL.64 [R1+0xb8], R74 ;  /* 0x0000b84a01000387 */ /* 0x000fe80000100a00 */
[----:B--2---:R-:W-:Y:S01]  /*04e0*/  @P0 STL.64 [R1+0xa0], R68 ;  /* 0x0000a04401000387 */ /* 0x004fe20000100a00 */
[----:B------:R-:W1:Y:S03]  /*04f0*/  S2UR UR4, SR_CTAID.X ;  /* 0x00000000000479c3 */ /* 0x000e660000002500 */
[----:B------:R-:W-:Y:S04]  /*0500*/  @P0 STL.64 [R1+0xa8], R70 ;  /* 0x0000a84601000387 */ /* 0x000fe80000100a00 */
[----:B------:R2:W-:Y:S04]  /*0510*/  @P1 STL.64 [R1+0x90], R60 ;  /* 0x0000903c01001387 */ /* 0x0005e80000100a00 */
[----:B------:R4:W-:Y:S04]  /*0520*/  @P1 STL.64 [R1+0x98], R62 ;  /* 0x0000983e01001387 */ /* 0x0009e80000100a00 */
[----:B------:R4:W-:Y:S04]  /*0530*/  @P1 STL.64 [R1+0x80], R56 ;  /* 0x0000803801001387 */ /* 0x0009e80000100a00 */
[----:B------:R4:W-:Y:S01]  /*0540*/  @P1 STL.64 [R1+0x88], R58 ;  /* 0x0000883a01001387 */ /* 0x0009e20000100a00 */
[----:B------:R-:W-:Y:S01]  /*0550*/  SHF.R.U32.HI R219, RZ, 0x5, R219 ;  /* 0x00000005ffdb7819 */ /* 0x000fe200000116db */
[----:B-1----:R-:W-:-:S06]  /*0560*/  USHF.L.U32 UR4, UR4, 0x2, URZ ;  /* 0x0000000204047899 */ /* 0x002fcc00080006ff */
[----:B------:R-:W-:-:S04]  /*0570*/  LOP3.LUT R219, R219, UR4, RZ, 0xfc, !PT ;  /* 0x00000004dbdb7c12 */ /* 0x000fc8000f8efcff */
[----:B------:R-:W-:Y:S01]  /*0580*/  ISETP.GE.AND P0, PT, R219, UR5, PT ;  /* 0x00000005db007c0c */ /* 0x000fe2000bf06270 */
[----:B------:R-:W-:Y:S01]  /*0590*/  BSSY B0, `(.L_x_1861) ;  /* 0x0000c9f000007945 */ /* 0x000fe20003800000 */
[----:B------:R-:W-:Y:S01]  /*05a0*/  MOV R112, R51 ;  /* 0x0000003300707202 */ /* 0x000fe20000000f00 */
[----:B------:R-:W-:Y:S01]  /*05b0*/  IMAD.MOV.U32 R52, RZ, RZ, R71 ;  /* 0x000000ffff347224 */ /* 0x000fe200078e0047 */
[----:B------:R-:W-:Y:S01]  /*05c0*/  MOV R66, R50 ;  /* 0x0000003200427202 */ /* 0x000fe20000000f00 */
[----:B------:R-:W-:Y:S01]  /*05d0*/  IMAD.MOV.U32 R28, RZ, RZ, R58 ;  /* 0x000000ffff1c7224 */ /* 0x000fe200078e003a */
[----:B------:R-:W-:Y:S02]  /*05e0*/  MOV R64, R49 ;  /* 0x0000003100407202 */ /* 0x000fe40000000f00 */
[----:B------:R-:W-:Y:S02]  /*05f0*/  MOV R54, R48 ;  /* 0x0000003000367202 */ /* 0x000fe40000000f00 */
[----:B------:R-:W-:-:S02]  /*0600*/  CS2R R248, SRZ ;  /* 0x0000000000f87805 */ /* 0x000fc4000001ff00 */
[----:B0-----:R-:W-:Y:S02]  /*0610*/  MOV R51, R75 ;  /* 0x0000004b00337202 */ /* 0x001fe40000000f00 */
[----:B------:R-:W-:Y:S02]  /*0620*/  CS2R R250, SRZ ;  /* 0x0000000000fa7805 */ /* 0x000fe4000001ff00 */
[----:B------:R-:W-:Y:S02]  /*0630*/  MOV R49, R74 ;  /* 0x0000004a00317202 */ /* 0x000fe40000000f00 */
[----:B------:R-:W-:Y:S02]  /*0640*/  CS2R R244, SRZ ;  /* 0x0000000000f47805 */ /* 0x000fe4000001ff00 */
[----:B------:R-:W-:Y:S02]  /*0650*/  MOV R38, R73 ;  /* 0x0000004900267202 */ /* 0x000fe40000000f00 */
[----:B------:R-:W-:-:S02]  /*0660*/  CS2R R246, SRZ ;  /* 0x0000000000f67805 */ /* 0x000fc4000001ff00 */
[----:B------:R-:W-:Y:S02]  /*0670*/  MOV R34, R72 ;  /* 0x0000004800227202 */ /* 0x000fe40000000f00 */
        /* <DEDUP_REMOVED lines=28> */
[----:B--2---:R-:W-:-:S02]  /*0840*/  CS2R R60, SRZ ;  /* 0x00000000003c7805 */ /* 0x004fc4000001ff00 */
[----:B----4-:R-:W-:Y:S02]  /*0850*/  CS2R R62, SRZ ;  /* 0x00000000003e7805 */ /* 0x010fe4000001ff00 */
        /* <DEDUP_REMOVED lines=52> */
[----:B------:R-:W-:Y:S01]  /*0ba0*/  MOV R14, R47 ;  /* 0x0000002f000e7202 */ /* 0x000fe20000000f00 */
[----:B------:R-:W-:Y:S01]  /*0bb0*/  IMAD.MOV.U32 R8, RZ, RZ, R41 ;  /* 0x000000ffff087224 */ /* 0x000fe200078e0029 */
[----:B------:R-:W-:-:S02]  /*0bc0*/  MOV R10, R46 ;  /* 0x0000002e000a7202 */ /* 0x000fc40000000f00 */
[----:B0-----:R-:W-:Y:S02]  /*0bd0*/  CS2R R46, SRZ ;  /* 0x00000000002e7805 */ /* 0x001fe4000001ff00 */
[----:B------:R-:W-:Y:S02]  /*0be0*/  MOV R6, R45 ;  /* 0x0000002d00067202 */ /* 0x000fe40000000f00 */
[----:B------:R-:W-:Y:S02]  /*0bf0*/  MOV R2, R44 ;  /* 0x0000002c00027202 */ /* 0x000fe40000000f00 */
[----:B------:R-:W-:Y:S02]  /*0c00*/  CS2R R44, SRZ ;  /* 0x00000000002c7805 */ /* 0x000fe4000001ff00 */
[----:B------:R-:W-:Y:S02]  /*0c10*/  MOV R16, R43 ;  /* 0x0000002b00107202 */ /* 0x000fe40000000f00 */
[----:B------:R-:W-:-:S02]  /*0c20*/  MOV R12, R42 ;  /* 0x0000002a000c7202 */ /* 0x000fc40000000f00 */
[----:B-1----:R-:W-:Y:S02]  /*0c30*/  CS2R R42, SRZ ;  /* 0x00000000002a7805 */ /* 0x002fe4000001ff00 */
        /* <DEDUP_REMOVED lines=117> */
[----:B------:R-:W-:-:S03]  /*1390*/  CS2R R110, SRZ ;  /* 0x00000000006e7805 */ /* 0x000fc6000001ff00 */
[----:B------:R1:W-:Y:S04]  /*13a0*/  STL.S16 [R1+0xf0], R7 ;  /* 0x0000f00701007387 */ /* 0x0003e80000100600 */
[----:B------:R1:W-:Y:S04]  /*13b0*/  STL.S16 [R1+0xec], R5 ;  /* 0x0000ec0501007387 */ /* 0x0003e80000100600 */
[----:B------:R1:W-:Y:S04]  /*13c0*/  STL.S16 [R1+0xe8], R3 ;  /* 0x0000e80301007387 */ /* 0x0003e80000100600 */
[----:B------:R1:W-:Y:S04]  /*13d0*/  STL [R1+0x50], RZ ;  /* 0x000050ff01007387 */ /* 0x0003e80000100800 */
[----:B------:R1:W-:Y:S04]  /*13e0*/  STL.S16 [R1+0xe4], R0 ;  /* 0x0000e40001007387 */ /* 0x0003e80000100600 */
        /* <DEDUP_REMOVED lines=23> */
.L_x_1912:
[----:B------:R-:W0:Y:S02]  /*1560*/  LDC.64 R144, c[0x0][0x3c0] ;  /* 0x0000f000ff907b82 */ /* 0x000e240000000a00 */
[----:B0-----:R-:W-:-:S05]  /*1570*/  IMAD.WIDE R144, R219, 0x4, R144 ;  /* 0x00000004db907825 */ /* 0x001fca00078e0290 */
[----:B------:R0:W2:Y:S01]  /*1580*/  LDG.E R146, desc[UR8][R144.64] ;  /* 0x0000000890927981 */ /* 0x0000a2000c1e1900 */
[----:B------:R-:W3:Y:S01]  /*1590*/  S2R R147, SR_TID.X ;  /* 0x0000000000937919 */ /* 0x000ee20000002100 */
[----:B0-----:R-:W0:Y:S01]  /*15a0*/  LDC.64 R144, c[0x0][0x3c8] ;  /* 0x0000f200ff907b82 */ /* 0x001e220000000a00 */
[----:B------:R-:W-:-:S05]  /*15b0*/  MOV R2, UR15 ;  /* 0x0000000f00027c02 */ /* 0x000fca0008000f00 */
[----:B------:R4:W-:Y:S02]  /*15c0*/  STL [R1+0xe0], R2 ;  /* 0x0000e00201007387 */ /* 0x0009e40000100800 */
[C---:B----4-:R-:W-:Y:S02]  /*15d0*/  IMAD R2, R219.reuse, R2, RZ ;  /* 0x00000002db027224 */ /* 0x050fe400078e02ff */
[----:B0-----:R-:W-:-:S05]  /*15e0*/  IMAD.WIDE R144, R219, 0x4, R144 ;  /* 0x00000004db907825 */ /* 0x001fca00078e0290 */
[----:B-1---5:R0:W5:Y:S01]  /*15f0*/  LDG.E R5, desc[UR8][R144.64] ;  /* 0x0000000890057981 */ /* 0x022162000c1e1900 */
[----:B---3--:R-:W-:Y:S01]  /*1600*/  LOP3.LUT R147, R147, 0x1f, RZ, 0xc0, !PT ;  /* 0x0000001f93937812 */ /* 0x008fe200078ec0ff */
        /* <DEDUP_REMOVED lines=11> */
[----:B------:R-:W2:Y:S01]  /*16c0*/  LDL R167, [R1+0xc0] ;  /* 0x0000c00001a77983 */ /* 0x000ea20000100800 */
[----:B------:R-:W0:Y:S03]  /*16d0*/  LDC.64 R144, c[0x0][0x430] ;  /* 0x00010c00ff907b82 */ /* 0x000e260000000a00 */
[----:B------:R-:W3:Y:S04]  /*16e0*/  LDL R22, [R1+0xd0] ;  /* 0x0000d00001167983 */ /* 0x000ee80000100800 */
[----:B------:R-:W4:Y:S01]  /*16f0*/  LDL.LU R168, [R1+0x50] ;  /* 0x0000500001a87983 */ /* 0x000f220000300800 */
[----:B------:R-:W1:Y:S03]  /*1700*/  LDC.64 R20, c[0x0][0x3a8] ;  /* 0x0000ea00ff147b82 */ /* 0x000e660000000a00 */
[----:B------:R-:W4:Y:S04]  /*1710*/  LDL R179, [R1+0x148] ;  /* 0x0001480001b37983 */ /* 0x000f280000100800 */
[----:B------:R-:W4:Y:S01]  /*1720*/  LDL R190, [R1+0x144] ;  /* 0x0001440001be7983 */ /* 0x000f220000100800 */
[----:B------:R-:W1:Y:S03]  /*1730*/  LDC.64 R148, c[0x0][0x428] ;  /* 0x00010a00ff947b82 */ /* 0x000e660000000a00 */
[----:B------:R-:W4:Y:S04]  /*1740*/  LDL.LU R180, [R1+0x54] ;  /* 0x0000540001b47983 */ /* 0x000f280000300800 */
[----:B------:R-:W4:Y:S01]  /*1750*/  LDL.LU R189, [R1+0x58] ;  /* 0x0000580001bd7983 */ /* 0x000f220000300800 */
[C---:B0-----:R-:W-:Y:S01]  /*1760*/  IMAD.WIDE.U32 R144, R2.reuse, 0x10, R144 ;  /* 0x0000001002907825 */ /* 0x041fe200078e0090 */
[----:B------:R-:W-:Y:S01]  /*1770*/  ISETP.NE.U32.AND P3, PT, RZ, UR10, PT ;  /* 0x0000000aff007c0c */ /* 0x000fe2000bf65070 */
[----:B------:R-:W0:Y:S04]  /*1780*/  LDC.64 R196, c[0x0][0x3b0] ;  /* 0x0000ec00ffc47b82 */ /* 0x000e280000000a00 */
[----:B------:R-:W4:Y:S01]  /*1790*/  LDG.E.128 R144, desc[UR8][R144.64] ;  /* 0x0000000890907981 */ /* 0x000f22000c1e1d00 */
[----:B-1----:R-:W-:-:S05]  /*17a0*/  IMAD.WIDE.U32 R20, R2, 0x20, R20 ;  /* 0x0000002002147825 */ /* 0x002fca00078e0014 */
[----:B------:R-:W4:Y:S01]  /*17b0*/  LDG.E.128 R156, desc[UR8][R20.64] ;  /* 0x00000008149c7981 */ /* 0x000f22000c1e1d00 */
[----:B------:R-:W-:Y:S01]  /*17c0*/  IMAD.WIDE.U32 R148, R2, 0x10, R148 ;  /* 0x0000001002947825 */ /* 0x000fe200078e0094 */
[----:B------:R-:W-:Y:S02]  /*17d0*/  ISETP.NE.AND.EX P3, PT, RZ, UR11, PT, P3 ;  /* 0x0000000bff007c0c */ /* 0x000fe4000bf65330 */
[----:B------:R1:W4:Y:S04]  /*17e0*/  LDG.E.128 R152, desc[UR8][R20.64+0x10] ;  /* 0x0000100814987981 */ /* 0x000328000c1e1d00 */
[----:B------:R-:W4:Y:S01]  /*17f0*/  LDG.E.128 R148, desc[UR8][R148.64] ;  /* 0x0000000894947981 */ /* 0x000f22000c1e1d00 */
[----:B------:R-:W-:-:S04]  /*1800*/  ISETP.NE.U32.AND P0, PT, RZ, UR24, PT ;  /* 0x00000018ff007c0c */ /* 0x000fc8000bf05070 */
[----:B------:R-:W-:Y:S02]  /*1810*/  ISETP.NE.AND.EX P0, PT, RZ, UR25, PT, P0 ;  /* 0x00000019ff007c0c */ /* 0x000fe4000bf05300 */
[----:B-1----:R-:W1:Y:S11]  /*1820*/  @P3 LDC.64 R20, c[0x0][0x3b8] ;  /* 0x0000ee00ff143b82 */ /* 0x002e760000000a00 */
[----:B------:R-:W0:Y:S01]  /*1830*/  @P0 LDC.64 R160, c[0x0][0x438] ;  /* 0x00010e00ffa00b82 */ /* 0x000e220000000a00 */
[----:B--2---:R-:W-:-:S02]  /*1840*/  SHF.L.U32 R3, R167, 0x10, RZ ;  /* 0x00000010a7037819 */ /* 0x004fc400000006ff */
[----:B------:R-:W2:Y:S01]  /*1850*/  LDL R167, [R1+0xc4] ;  /* 0x0000c40001a77983 */ /* 0x000ea20000100800 */
[----:B-1----:R-:W-:-:S05]  /*1860*/  @P3 IMAD.WIDE.U32 R20, R2, 0x8, R20 ;  /* 0x0000000802143825 */ /* 0x002fca00078e0014 */
[----:B------:R0:W5:Y:S01]  /*1870*/  @P3 LDG.E.64 R162, desc[UR8][R20.64] ;  /* 0x0000000814a23981 */ /* 0x000162000c1e1b00 */
[----:B---3--:R-:W-:-:S03]  /*1880*/  SHF.L.U32 R19, R22, 0x10, RZ ;  /* 0x0000001016137819 */ /* 0x008fc600000006ff */
[----:B------:R-:W3:Y:S01]  /*1890*/  LDL R22, [R1+0xd4] ;  /* 0x0000d40001167983 */ /* 0x000ee20000100800 */
[----:B0-----:R-:W-:-:S05]  /*18a0*/  @P0 IMAD.WIDE.U32 R20, R2, 0x20, R160 ;  /* 0x0000002002140825 */ /* 0x001fca00078e00a0 */
[----:B------:R-:W5:Y:S04]  /*18b0*/  @P0 LDG.E.128 R116, desc[UR8][R20.64] ;  /* 0x0000000814740981 */ /* 0x000f68000c1e1d00 */
[----:B------:R0:W5:Y:S01]  /*18c0*/  @P0 LDG.E.128 R120, desc[UR8][R20.64+0x10] ;  /* 0x0000100814780981 */ /* 0x000162000c1e1d00 */
[----:B----4-:R-:W-:Y:S01]  /*18d0*/  SHF.L.U32 R13, R144, 0x10, RZ ;  /* 0x00000010900d7819 */ /* 0x010fe200000006ff */
[----:B------:R-:W-:Y:S01]  /*18e0*/  FADD.FTZ R0, -R195, R156 ;  /* 0x0000009cc3007221 */ /* 0x000fe20000010100 */
[----:B0-----:R-:W-:-:S04]  /*18f0*/  IMAD.WIDE.U32 R20, R2, 0x8, R196 ;  /* 0x0000000802147825 */ /* 0x001fc800078e00c4 */
[-C--:B------:R-:W-:Y:S01]  /*1900*/  FMUL.FTZ R3, R3, R13.reuse ;  /* 0x0000000d03037220 */ /* 0x080fe20000410000 */
[----:B-----5:R-:W-:Y:S01]  /*1910*/  FMUL.FTZ R0, R5, R0 ;  /* 0x0000000005007220 */ /* 0x020fe20000410000 */
[--C-:B------:R-:W-:Y:S01]  /*1920*/  FADD.FTZ R84, R84, R13.reuse ;  /* 0x0000000d54547221 */ /* 0x100fe20000010000 */
[----:B------:R0:W5:Y:S01]  /*1930*/  LDG.E.64 R160, desc[UR8][R20.64] ;  /* 0x0000000814a07981 */ /* 0x000162000c1e1b00 */
[----:B------:R-:W-:Y:S01]  /*1940*/  SHF.L.U32 R14, R148, 0x10, RZ ;  /* 0x00000010940e7819 */ /* 0x000fe200000006ff */
[----:B------:R-:W-:Y:S01]  /*1950*/  FFMA.FTZ R204, R0, R13, R204 ;  /* 0x0000000d00cc7223 */ /* 0x000fe200000100cc */
[----:B------:R-:W-:-:S03]  /*1960*/  PRMT R13, R144, 0x7632, R13 ;  /* 0x00007632900d7816 */ /* 0x000fc6000000000d */
[-C--:B------:R-:W-:Y:S01]  /*1970*/  FFMA.FTZ R168, R0, R14.reuse, R168 ;  /* 0x0000000e00a87223 */ /* 0x080fe200000100a8 */
[----:B------:R-:W-:Y:S01]  /*1980*/  FFMA.FTZ R3, R19, R14, R3 ;  /* 0x0000000e13037223 */ /* 0x000fe20000010003 */
[----:B------:R-:W-:Y:S01]  /*1990*/  FADD.FTZ R240, R240, R14 ;  /* 0x0000000ef0f07221 */ /* 0x000fe20000010000 */
[----:B0-----:R-:W-:Y:S01]  /*19a0*/  PRMT R20, R148, 0x7632, R20 ;  /* 0x0000763294147816 */ /* 0x001fe20000000014 */
[----:B------:R-:W-:Y:S01]  /*19b0*/  FADD.FTZ R14, -R195, R157 ;  /* 0x0000009dc30e7221 */ /* 0x000fe20000010100 */
[----:B------:R-:W-:Y:S01]  /*19c0*/  SHF.L.U32 R19, R13, 0x10, RZ ;  /* 0x000000100d137819 */ /* 0x000fe200000006ff */
[----:B------:R0:W-:Y:S01]  /*19d0*/  STL [R1+0x50], R168 ;  /* 0x000050a801007387 */ /* 0x0001e20000100800 */
[----:B------:R-:W-:Y:S01]  /*19e0*/  IMAD.U32 R13, R179, 0x10000, RZ ;  /* 0x00010000b30d7824 */ /* 0x000fe200078e00ff */
[----:B------:R-:W-:Y:S01]  /*19f0*/  SHF.L.U32 R20, R20, 0x10, RZ ;  /* 0x0000001014147819 */ /* 0x000fe200000006ff */
[----:B------:R-:W-:Y:S01]  /*1a00*/  FMUL.FTZ R14, R5, R14 ;  /* 0x0000000e050e7220 */ /* 0x000fe20000410000 */
[----:B------:R-:W4:Y:S03]  /*1a10*/  LDL R179, [R1+0x150] ;  /* 0x0001500001b37983 */ /* 0x000f260000100800 */
[----:B------:R-:W-:Y:S01]  /*1a20*/  FFMA.FTZ R180, R14, R20, R180 ;  /* 0x000000140eb47223 */ /* 0x000fe200000100b4 */
[----:B------:R-:W4:Y:S01]  /*1a30*/  LDL R148, [R1+0x14c] ;  /* 0x00014c0001947983 */ /* 0x000f220000100800 */
[----:B------:R-:W-:-:S03]  /*1a40*/  SHF.L.U32 R21, R190, 0x10, RZ ;  /* 0x00000010be157819 */ /* 0x000fc600000006ff */
[----:B------:R-:W4:Y:S04]  /*1a50*/  LDL.LU R156, [R1+0x5c] ;  /* 0x00005c00019c7983 */ /* 0x000f280000300800 */
[----:B------:R-:W4:Y:S04]  /*1a60*/  LDL.LU R190, [R1+0x40] ;  /* 0x0000400001be7983 */ /* 0x000f280000300800 */
[----:B------:R1:W-:Y:S04]  /*1a70*/  STL [R1+0x54], R180 ;  /* 0x000054b401007387 */ /* 0x0003e80000100800 */
[----:B0-----:R-:W4:Y:S01]  /*1a80*/  LDL R168, [R1+0xc8] ;  /* 0x0000c80001a87983 */ /* 0x001f220000100800 */
[-C--:B------:R-:W-:Y:S01]  /*1a90*/  FMUL.FTZ R13, R13, R19.reuse ;  /* 0x000000130d0d7220 */ /* 0x080fe20000410000 */
[----:B------:R-:W-:Y:S01]  /*1aa0*/  FADD.FTZ R85, R85, R19 ;  /* 0x0000001355557221 */ /* 0x000fe20000010000 */
[----:B------:R-:W-:Y:S01]  /*1ab0*/  FFMA.FTZ R205, R14, R19, R205 ;  /* 0x000000130ecd7223 */ /* 0x000fe200000100cd */
[----:B--2---:R-:W-:-:S02]  /*1ac0*/  SHF.L.U32 R19, R167, 0x10, RZ ;  /* 0x00000010a7137819 */ /* 0x004fc400000006ff */
[----:B------:R-:W2:Y:S01]  /*1ad0*/  LDL R167, [R1+0xd8] ;  /* 0x0000d80001a77983 */ /* 0x000ea20000100800 */
[----:B------:R-:W-:Y:S01]  /*1ae0*/  FFMA.FTZ R13, R21, R20, R13 ;  /* 0x00000014150d7223 */ /* 0x000fe2000001000d */
[----:B------:R-:W-:Y:S01]  /*1af0*/  FADD.FTZ R241, R241, R20 ;  /* 0x00000014f1f17221 */ /* 0x000fe20000010000 */
[----:B------:R-:W-:Y:S01]  /*1b00*/  FADD.FTZ R20, -R195, R158 ;  /* 0x0000009ec3147221 */ /* 0x000fe20000010100 */
[----:B------:R-:W-:-:S03]  /*1b10*/  SHF.L.U32 R21, R145, 0x10, RZ ;  /* 0x0000001091157819 */ /* 0x000fc600000006ff */
[----:B------:R-:W-:Y:S01]  /*1b20*/  FMUL.FTZ R20, R5, R20 ;  /* 0x0000001405147220 */ /* 0x000fe20000410000 */
[----:B---3--:R-:W-:Y:S02]  /*1b30*/  SHF.L.U32 R144, R22, 0x10, RZ ;  /* 0x0000001016907819 */ /* 0x008fe400000006ff */
[----:B------:R-:W-:Y:S01]  /*1b40*/  SHF.L.U32 R22, R149, 0x10, RZ ;  /* 0x0000001095167819 */ /* 0x000fe200000006ff */
[-C--:B------:R-:W-:Y:S01]  /*1b50*/  FMUL.FTZ R19, R19, R21.reuse ;  /* 0x0000001513137220 */ /* 0x080fe20000410000 */
[--C-:B------:R-:W-:Y:S01]  /*1b60*/  FADD.FTZ R86, R86, R21.reuse ;  /* 0x0000001556567221 */ /* 0x100fe20000010000 */
[C---:B------:R-:W-:Y:S01]  /*1b70*/  FFMA.FTZ R206, R20.reuse, R21, R206 ;  /* 0x0000001514ce7223 */ /* 0x040fe200000100ce */
[----:B------:R-:W-:Y:S01]  /*1b80*/  PRMT R21, R145, 0x7632, R21 ;  /* 0x0000763291157816 */ /* 0x000fe20000000015 */
[-C--:B------:R-:W-:Y:S01]  /*1b90*/  FFMA.FTZ R189, R20, R22.reuse, R189 ;  /* 0x0000001614bd7223 */ /* 0x080fe200000100bd */
[----:B------:R-:W-:Y:S01]  /*1ba0*/  FFMA.FTZ R19, R144, R22, R19 ;  /* 0x0000001690137223 */ /* 0x000fe20000010013 */
[----:B------:R-:W-:Y:S01]  /*1bb0*/  FADD.FTZ R242, R242, R22 ;  /* 0x00000016f2f27221 */ /* 0x000fe20000010000 */
[----:B------:R-:W-:Y:S01]  /*1bc0*/  SHF.L.U32 R144, R21, 0x10, RZ ;  /* 0x0000001015907819 */ /* 0x000fe200000006ff */
[----:B------:R-:W-:Y:S01]  /*1bd0*/  FADD.FTZ R22, -R195, R159 ;  /* 0x0000009fc3167221 */ /* 0x000fe20000010100 */
[----:B------:R-:W-:Y:S01]  /*1be0*/  PRMT R145, R149, 0x7632, R145 ;  /* 0x0000763295917816 */ /* 0x000fe20000000091 */
[----:B------:R0:W-:Y:S02]  /*1bf0*/  STL [R1+0x58], R189 ;  /* 0x000058bd01007387 */ /* 0x0001e40000100800 */
[----:B------:R-:W-:-:S02]  /*1c00*/  FMUL.FTZ R22, R5, R22 ;  /* 0x0000001605167220 */ /* 0x000fc40000410000 */
[----:B-1----:R-:W3:Y:S01]  /*1c10*/  LDL R180, [R1+0x158] ;  /* 0x0001580001b47983 */ /* 0x002ee20000100800 */
[----:B------:R-:W-:Y:S02]  /*1c20*/  IMAD.U32 R145, R145, 0x10000, RZ ;  /* 0x0001000091917824 */ /* 0x000fe400078e00ff */
[----:B------:R-:W-:Y:S01]  /*1c30*/  FADD.FTZ R87, R87, R144 ;  /* 0x0000009057577221 */ /* 0x000fe20000010000 */
[----:B------:R-:W-:Y:S01]  /*1c40*/  FFMA.FTZ R207, R22, R144, R207 ;  /* 0x0000009016cf7223 */ /* 0x000fe200000100cf */
[----:B------:R-:W-:Y:S01]  /*1c50*/  FADD.FTZ R243, R243, R145 ;  /* 0x00000091f3f37221 */ /* 0x000fe20000010000 */
[----:B------:R-:W-:Y:S01]  /*1c60*/  FADD.FTZ R152, -R195, R152 ;  /* 0x00000098c3987221 */ /* 0x000fe20000010100 */
[----:B----4-:R-:W-:Y:S02]  /*1c70*/  SHF.L.U32 R21, R179, 0x10, RZ ;  /* 0x00000010b3157819 */ /* 0x010fe400000006ff */
[----:B------:R-:W4:Y:S01]  /*1c80*/  LDL R179, [R1+0x154] ;  /* 0x0001540001b37983 */ /* 0x000f220000100800 */
[----:B------:R-:W-:-:S02]  /*1c90*/  SHF.L.U32 R148, R148, 0x10, RZ ;  /* 0x0000001094947819 */ /* 0x000fc400000006ff */
[----:B------:R-:W-:Y:S01]  /*1ca0*/  FMUL.FTZ R21, R21, R144 ;  /* 0x0000009015157220 */ /* 0x000fe20000410000 */
[----:B------:R-:W-:Y:S01]  /*1cb0*/  SHF.L.U32 R144, R146, 0x10, RZ ;  /* 0x0000001092907819 */ /* 0x000fe200000006ff */
[----:B0-----:R-:W4:Y:S01]  /*1cc0*/  LDL.LU R189, [R1+0x44] ;  /* 0x0000440001bd7983 */ /* 0x001f220000300800 */
[-C--:B------:R-:W-:Y:S01]  /*1cd0*/  FFMA.FTZ R156, R22, R145.reuse, R156 ;  /* 0x00000091169c7223 */ /* 0x080fe2000001009c */
[----:B------:R-:W-:Y:S02]  /*1ce0*/  FFMA.FTZ R21, R148, R145, R21 ;  /* 0x0000009194157223 */ /* 0x000fe40000010015 */
[----:B------:R-:W4:Y:S04]  /*1cf0*/  LDL R159, [R1+0xcc] ;  /* 0x0000cc00019f7983 */ /* 0x000f280000100800 */
[----:B------:R-:W4:Y:S01]  /*1d00*/  LDL R158, [R1+0xdc] ;  /* 0x0000dc00019e7983 */ /* 0x000f220000100800 */
[----:B------:R-:W-:Y:S01]  /*1d10*/  SHF.L.U32 R145, R168, 0x10, RZ ;  /* 0x00000010a8917819 */ /* 0x000fe200000006ff */
[----:B------:R-:W-:-:S04]  /*1d20*/  FMUL.FTZ R168, R5, R152 ;  /* 0x0000009805a87220 */ /* 0x000fc80000410000 */
[----:B------:R-:W-:Y:S01]  /*1d30*/  FMUL.FTZ R148, R145, R144 ;  /* 0x0000009091947220 */ /* 0x000fe20000410000 */
[----:B------:R-:W-:Y:S01]  /*1d40*/  SHF.L.U32 R145, R150, 0x10, RZ ;  /* 0x0000001096917819 */ /* 0x000fe200000006ff */
[----:B------:R0:W-:Y:S04]  /*1d50*/  STL [R1+0x5c], R156 ;  /* 0x00005c9c01007387 */ /* 0x0001e80000100800 */
[----:B------:R-:W-:Y:S01]  /*1d60*/  FFMA.FTZ R190, R168, R145, R190 ;  /* 0x00000091a8be7223 */ /* 0x000fe200000100be */
[----:B------:R-:W4:Y:S04]  /*1d70*/  LDL.LU R157, [R1+0x48] ;  /* 0x00004800019d7983 */ /* 0x000f280000300800 */
[----:B0-----:R-:W4:Y:S04]  /*1d80*/  LDL R156, [R1+0x160] ;  /* 0x00016000019c7983 */ /* 0x001f280000100800 */
[----:B------:R0:W-:Y:S01]  /*1d90*/  STL [R1+0x40], R190 ;  /* 0x000040be01007387 */ /* 0x0001e20000100800 */
[----:B------:R-:W-:-:S03]  /*1da0*/  FADD.FTZ R236, R236, R145 ;  /* 0x00000091ecec7221 */ /* 0x000fc60000010000 */
[----:B------:R-:W4:Y:S01]  /*1db0*/  LDL R152, [R1+0x15c] ;  /* 0x00015c0001987983 */ /* 0x000f220000100800 */
[----:B--2---:R-:W-:-:S05]  /*1dc0*/  SHF.L.U32 R149, R167, 0x10, RZ ;  /* 0x00000010a7957819 */ /* 0x004fca00000006ff */
[----:B------:R-:W-:Y:S01]  /*1dd0*/  FFMA.FTZ R167, R149, R145, R148 ;  /* 0x0000009195a77223 */ /* 0x000fe20000010094 */
[----:B------:R-:W-:Y:S02]  /*1de0*/  PRMT R145, R150, 0x7632, R145 ;  /* 0x0000763296917816 */ /* 0x000fe40000000091 */
[----:B------:R-:W2:Y:S01]  /*1df0*/  LDL.LU R150, [R1+0x4c] ;  /* 0x00004c0001967983 */ /* 0x000ea20000300800 */
[----:B------:R-:W-:Y:S01]  /*1e00*/  FADD.FTZ R88, R88, R144 ;  /* 0x0000009058587221 */ /* 0x000fe20000010000 */
[----:B------:R-:W-:Y:S01]  /*1e10*/  FFMA.FTZ R60, R168, R144, R60 ;  /* 0x00000090a83c7223 */ /* 0x000fe2000001003c */
[----:B------:R-:W-:Y:S01]  /*1e20*/  PRMT R144, R146, 0x7632, R144 ;  /* 0x0000763292907816 */ /* 0x000fe20000000090 */
[----:B------:R-:W-:-:S03]  /*1e30*/  FADD.FTZ R149, -R195, R153 ;  /* 0x00000099c3957221 */ /* 0x000fc60000010100 */
[----:B------:R-:W-:Y:S02]  /*1e40*/  SHF.L.U32 R144, R144, 0x10, RZ ;  /* 0x0000001090907819 */ /* 0x000fe400000006ff */
[----:B------:R-:W-:Y:S02]  /*1e50*/  SHF.L.U32 R145, R145, 0x10, RZ ;  /* 0x0000001091917819 */ /* 0x000fe400000006ff */
[----:B---3--:R-:W-:Y:S01]  /*1e60*/  SHF.L.U32 R146, R180, 0x10, RZ ;  /* 0x00000010b4927819 */ /* 0x008fe200000006ff */
[----:B------:R-:W-:Y:S01]  /*1e70*/  FMUL.FTZ R180, R5, R149 ;  /* 0x0000009505b47220 */ /* 0x000fe20000410000 */
[----:B------:R-:W-:-:S03]  /*1e80*/  FADD.FTZ R149, -R195, R154 ;  /* 0x0000009ac3957221 */ /* 0x000fc60000010100 */
[-C--:B------:R-:W-:Y:S01]  /*1e90*/  FMUL.FTZ R146, R146, R144.reuse ;  /* 0x0000009092927220 */ /* 0x080fe20000410000 */
[----:B------:R-:W-:Y:S01]  /*1ea0*/  FADD.FTZ R89, R89, R144 ;  /* 0x0000009059597221 */ /* 0x000fe20000010000 */
[----:B------:R-:W-:Y:S01]  /*1eb0*/  FFMA.FTZ R61, R180, R144, R61 ;  /* 0x00000090b43d7223 */ /* 0x000fe2000001003d */
[----:B------:R-:W-:Y:S01]  /*1ec0*/  SHF.L.U32 R144, R147, 0x10, RZ ;  /* 0x0000001093907819 */ /* 0x000fe200000006ff */
[----:B0-----:R-:W-:Y:S01]  /*1ed0*/  FMUL.FTZ R190, R5, R149 ;  /* 0x0000009505be7220 */ /* 0x001fe20000410000 */
[----:B------:R-:W-:-:S03]  /*1ee0*/  FADD.FTZ R237, R237, R145 ;  /* 0x00000091eded7221 */ /* 0x000fc60000010000 */
[----:B------:R-:W-:Y:S01]  /*1ef0*/  FADD.FTZ R90, R90, R144 ;  /* 0x000000905a5a7221 */ /* 0x000fe20000010000 */
[----:B------:R-:W-:Y:S01]  /*1f00*/  FFMA.FTZ R62, R190, R144, R62 ;  /* 0x00000090be3e7223 */ /* 0x000fe2000001003e */
[----:B----4-:R-:W-:-:S04]  /*1f10*/  IMAD.U32 R148, R179, 0x10000, RZ ;  /* 0x00010000b3947824 */ /* 0x010fc800078e00ff */
[-C--:B------:R-:W-:Y:S01]  /*1f20*/  FFMA.FTZ R179, R148, R145.reuse, R146 ;  /* 0x0000009194b37223 */ /* 0x080fe20000010092 */
[----:B------:R-:W-:Y:S01]  /*1f30*/  FFMA.FTZ R189, R180, R145, R189 ;  /* 0x00000091b4bd7223 */ /* 0x000fe200000100bd */
[----:B------:R-:W-:Y:S02]  /*1f40*/  SHF.L.U32 R146, R159, 0x10, RZ ;  /* 0x000000109f927819 */ /* 0x000fe400000006ff */
[----:B------:R-:W-:Y:S02]  /*1f50*/  SHF.L.U32 R145, R151, 0x10, RZ ;  /* 0x0000001097917819 */ /* 0x000fe400000006ff */
[----:B------:R-:W-:Y:S01]  /*1f60*/  SHF.L.U32 R148, R158, 0x10, RZ ;  /* 0x000000109e947819 */ /* 0x000fe200000006ff */
[----:B------:R-:W-:Y:S01]  /*1f70*/  FMUL.FTZ R146, R146, R144 ;  /* 0x0000009092927220 */ /* 0x000fe20000410000 */
[----:B------:R-:W-:Y:S01]  /*1f80*/  PRMT R144, R147, 0x7632, R144 ;  /* 0x0000763293907816 */ /* 0x000fe20000000090 */
[----:B------:R0:W-:Y:S01]  /*1f90*/  STL [R1+0x44], R189 ;  /* 0x000044bd01007387 */ /* 0x0001e20000100800 */
[----:B------:R-:W-:-:S02]  /*1fa0*/  FADD.FTZ R238, R238, R145 ;  /* 0x00000091eeee7221 */ /* 0x000fc40000010000 */
[----:B------:R-:W-:Y:S01]  /*1fb0*/  SHF.L.U32 R144, R144, 0x10, RZ ;  /* 0x0000001090907819 */ /* 0x000fe200000006ff */
[-C--:B0-----:R-:W-:Y:S01]  /*1fc0*/  FFMA.FTZ R189, R148, R145.reuse, R146 ;  /* 0x0000009194bd7223 */ /* 0x081fe20000010092 */
[----:B------:R-:W-:Y:S01]  /*1fd0*/  FADD.FTZ R148, -R195, R155 ;  /* 0x0000009bc3947221 */ /* 0x000fe20000010100 */
[----:B------:R-:W-:Y:S01]  /*1fe0*/  FFMA.FTZ R157, R190, R145, R157 ;  /* 0x00000091be9d7223 */ /* 0x000fe2000001009d */
[----:B------:R-:W-:Y:S02]  /*1ff0*/  PRMT R145, R151, 0x7632, R145 ;  /* 0x0000763297917816 */ /* 0x000fe40000000091 */
[----:B------:R-:W-:Y:S01]  /*2000*/  SHF.L.U32 R146, R156, 0x10, RZ ;  /* 0x000000109c927819 */ /* 0x000fe200000006ff */
[----:B------:R-:W-:Y:S01]  /*2010*/  FMUL.FTZ R196, R5, R148 ;  /* 0x0000009405c47220 */ /* 0x000fe20000410000 */
[----:B------:R-:W-:-:S03]  /*2020*/  SHF.L.U32 R145, R145, 0x10, RZ ;  /* 0x0000001091917819 */ /* 0x000fc600000006ff */
[-C--:B------:R-:W-:Y:S01]  /*2030*/  FMUL.FTZ R146, R146, R144.reuse ;  /* 0x0000009092927220 */ /* 0x080fe20000410000 */
[----:B------:R-:W-:Y:S01]  /*2040*/  SHF.L.U32 R147, R152, 0x10, RZ ;  /* 0x0000001098937819 */ /* 0x000fe200000006ff */
[----:B------:R-:W-:Y:S01]  /*2050*/  FADD.FTZ R239, R239, R145 ;  /* 0x00000091efef7221 */ /* 0x000fe20000010000 */
[----:B------:R-:W-:Y:S01]  /*2060*/  FADD.FTZ R91, R91, R144 ;  /* 0x000000905b5b7221 */ /* 0x000fe20000010000 */
[----:B------:R-:W-:Y:S01]  /*2070*/  FFMA.FTZ R63, R196, R144, R63 ;  /* 0x00000090c43f7223 */ /* 0x000fe2000001003f */
[----:B------:R-:W-:Y:S01]  /*2080*/  FFMA.FTZ R144, R0, R3, RZ ;  /* 0x0000000300907223 */ /* 0x000fe200000100ff */
[----:B------:R-:W-:-:S03]  /*2090*/  FFMA.FTZ R197, R147, R145, R146 ;  /* 0x0000009193c57223 */ /* 0x000fc60000010092 */
[----:B------:R-:W-:Y:S01]  /*20a0*/  FFMA.FTZ R144, R14, R13, R144 ;  /* 0x0000000d0e907223 */ /* 0x000fe20000010090 */
[----:B------:R0:W-:Y:S03]  /*20b0*/  STL [R1+0x48], R157 ;  /* 0x0000489d01007387 */ /* 0x0001e60000100800 */
[----:B------:R-:W-:-:S04]  /*20c0*/  FFMA.FTZ R144, R20, R19, R144 ;  /* 0x0000001314907223 */ /* 0x000fc80000010090 */
[----:B------:R-:W-:-:S04]  /*20d0*/  FFMA.FTZ R144, R22, R21, R144 ;  /* 0x0000001516907223 */ /* 0x000fc80000010090 */
[----:B------:R-:W-:-:S04]  /*20e0*/  FFMA.FTZ R144, R168, R167, R144 ;  /* 0x000000a7a8907223 */ /* 0x000fc80000010090 */
[----:B------:R-:W-:-:S04]  /*20f0*/  FFMA.FTZ R144, R180, R179, R144 ;  /* 0x000000b3b4907223 */ /* 0x000fc80000010090 */
[----:B------:R-:W-:Y:S01]  /*2100*/  FFMA.FTZ R144, R190, R189, R144 ;  /* 0x000000bdbe907223 */ /* 0x000fe20000010090 */
[----:B------:R-:W-:-:S03]  /*2110*/  VIADD R218, R2, 0x20 ;  /* 0x0000002002da7836 */ /* 0x000fc60000000000 */
[C---:B------:R-:W-:Y:S01]  /*2120*/  FFMA.FTZ R217, R196.reuse, R197, R144 ;  /* 0x000000c5c4d97223 */ /* 0x040fe20000010090 */
[----:B--2---:R-:W-:Y:S01]  /*2130*/  FFMA.FTZ R150, R196, R145, R150 ;  /* 0x00000091c4967223 */ /* 0x004fe20000010096 */
[----:B------:R-:W-:-:S04]  /*2140*/  FADD.FTZ R145, RZ, R3 ;  /* 0x00000003ff917221 */ /* 0x000fc80000010000 */
[----:B------:R-:W-:Y:S01]  /*2150*/  FADD.FTZ R145, R145, R13 ;  /* 0x0000000d91917221 */ /* 0x000fe20000010000 */
[----:B------:R0:W-:Y:S03]  /*2160*/  STL [R1+0x4c], R150 ;  /* 0x00004c9601007387 */ /* 0x0001e60000100800 */
[----:B------:R-:W-:-:S04]  /*2170*/  FADD.FTZ R145, R145, R19 ;  /* 0x0000001391917221 */ /* 0x000fc80000010000 */
[----:B------:R-:W-:-:S04]  /*2180*/  FADD.FTZ R145, R145, R21 ;  /* 0x0000001591917221 */ /* 0x000fc80000010000 */
[----:B------:R-:W-:-:S04]  /*2190*/  FADD.FTZ R145, R145, R167 ;  /* 0x000000a791917221 */ /* 0x000fc80000010000 */
[----:B------:R-:W-:-:S04]  /*21a0*/  FADD.FTZ R145, R145, R179 ;  /* 0x000000b391917221 */ /* 0x000fc80000010000 */
[----:B------:R-:W-:-:S04]  /*21b0*/  FADD.FTZ R145, R145, R189 ;  /* 0x000000bd91917221 */ /* 0x000fc80000010000 */
[----:B0-----:R-:W-:-:S07]  /*21c0*/  FADD.FTZ R216, R145, R197 ;  /* 0x000000c591d87221 */ /* 0x001fce0000010000 */
.L_x_1864:
[----:B------:R-:W-:Y:S05]  /*21d0*/  BSYNC.RECONVERGENT B1 ;  /* 0x0000000000017941 */ /* 0x000fea0003800200 */
.L_x_1863:
[----:B------:R-:W-:Y:S04]  /*21e0*/  BSSY.RECONVERGENT B1, `(.L_x_1865) ;  /* 0x00000b3000017945 */ /* 0x000fe80003800200 */
[----:B------:R-:W-:Y:S05]  /*21f0*/  @!P1 BRA `(.L_x_1866) ;  /* 0x0000000800c49947 */ /* 0x000fea0003800000 */
        /* <DEDUP_REMOVED lines=9> */
[----:B------:R-:W4:Y:S01]  /*2290*/  LDL R188, [R1+0x124] ;  /* 0x0001240001bc7983 */ /* 0x000f220000100800 */
[----:B0-----:R-:W-:-:S03]  /*22a0*/  IMAD.WIDE.U32 R144, R218, 0x10, R144 ;  /* 0x00000010da907825 */ /* 0x001fc600078e0090 */
[----:B------:R-:W4:Y:S04]  /*22b0*/  LDL R177, [R1+0x130] ;  /* 0x0001300001b17983 */ /* 0x000f280000100800 */
[----:B------:R-:W4:Y:S01]  /*22c0*/  LDG.E.128 R144, desc[UR8][R144.64] ;  /* 0x0000000890907981 */ /* 0x000f22000c1e1d00 */
[----:B-1----:R-:W-:-:S05]  /*22d0*/  IMAD.WIDE.U32 R36, R218, 0x20, R36 ;  /* 0x00000020da247825 */ /* 0x002fca00078e0024 */
[----:B------:R-:W4:Y:S01]  /*22e0*/  LDG.E.128 R156, desc[UR8][R36.64] ;  /* 0x00000008249c7981 */ /* 0x000f22000c1e1d00 */
[----:B------:R-:W-:-:S03]  /*22f0*/  IMAD.WIDE.U32 R148, R218, 0x10, R148 ;  /* 0x00000010da947825 */ /* 0x000fc600078e0094 */
[----:B------:R0:W4:Y:S04]  /*2300*/  LDG.E.128 R152, desc[UR8][R36.64+0x10] ;  /* 0x0000100824987981 */ /* 0x000128000c1e1d00 */
[----:B------:R-:W4:Y:S01]  /*2310*/  LDG.E.128 R148, desc[UR8][R148.64] ;  /* 0x0000000894947981 */ /* 0x000f22000c1e1d00 */
[----:B--2---:R-:W-:-:S03]  /*2320*/  SHF.L.U32 R6, R187, 0x10, RZ ;  /* 0x00000010bb067819 */ /* 0x004fc600000006ff */
[----:B------:R-:W2:Y:S04]  /*2330*/  LDL.LU R187, [R1+0x34] ;  /* 0x0000340001bb7983 */ /* 0x000ea80000300800 */
[----:B------:R-:W2:Y:S01]  /*2340*/  LDL R165, [R1+0xa4] ;  /* 0x0000a40001a57983 */ /* 0x000ea20000100800 */
[----:B---3--:R-:W-:Y:S02]  /*2350*/  SHF.L.U32 R11, R166, 0x10, RZ ;  /* 0x00000010a60b7819 */ /* 0x008fe400000006ff */
[----:B----4-:R-:W-:Y:S01]  /*2360*/  SHF.L.U32 R17, R144, 0x10, RZ ;  /* 0x0000001090117819 */ /* 0x010fe200000006ff */
[----:B------:R-:W-:-:S04]  /*2370*/  FADD.FTZ R4, -R195, R156 ;  /* 0x0000009cc3047221 */ /* 0x000fc80000010100 */
[----:B------:R-:W-:Y:S01]  /*2380*/  FMUL.FTZ R6, R6, R17 ;  /* 0x0000001106067220 */ /* 0x000fe20000410000 */
[----:B-----5:R-:W-:Y:S01]  /*2390*/  FMUL.FTZ R4, R5, R4 ;  /* 0x0000000405047220 */ /* 0x020fe20000410000 */
[----:B------:R-:W-:-:S05]  /*23a0*/  SHF.L.U32 R12, R148, 0x10, RZ ;  /* 0x00000010940c7819 */ /* 0x000fca00000006ff */
[-C--:B------:R-:W-:Y:S01]  /*23b0*/  FFMA.FTZ R18, R4, R12.reuse, R18 ;  /* 0x0000000c04127223 */ /* 0x080fe20000010012 */
[----:B------:R-:W-:Y:S01]  /*23c0*/  FFMA.FTZ R6, R11, R12, R6 ;  /* 0x0000000c0b067223 */ /* 0x000fe20000010006 */
[----:B------:R-:W-:Y:S01]  /*23d0*/  PRMT R11, R144, 0x7632, R11 ;  /* 0x00007632900b7816 */ /* 0x000fe2000000000b */
[----:B------:R-:W-:Y:S02]  /*23e0*/  FADD.FTZ R232, R232, R12 ;  /* 0x0000000ce8e87221 */ /* 0x000fe40000010000 */
[----:B------:R1:W-:Y:S01]  /*23f0*/  STL [R1+0x30], R18 ;  /* 0x0000301201007387 */ /* 0x0003e20000100800 */
[----:B------:R-:W-:Y:S01]  /*2400*/  FADD.FTZ R44, R44, R17 ;  /* 0x000000112c2c7221 */ /* 0x000fe20000010000 */
[----:B------:R-:W-:Y:S01]  /*2410*/  FFMA.FTZ R40, R4, R17, R40 ;  /* 0x0000001104287223 */ /* 0x000fe20000010028 */
[----:B------:R-:W-:Y:S01]  /*2420*/  FADD.FTZ R12, -R195, R157 ;  /* 0x0000009dc30c7221 */ /* 0x000fe20000010100 */
[----:B------:R-:W-:Y:S01]  /*2430*/  PRMT R17, R148, 0x7632, R17 ;  /* 0x0000763294117816 */ /* 0x000fe20000000011 */
[----:B------:R-:W3:Y:S01]  /*2440*/  LDL R166, [R1+0x12c] ;  /* 0x00012c0001a67983 */ /* 0x000ee20000100800 */
[----:B-1----:R-:W-:Y:S01]  /*2450*/  SHF.L.U32 R18, R11, 0x10, RZ ;  /* 0x000000100b127819 */ /* 0x002fe200000006ff */
[----:B------:R-:W-:Y:S01]  /*2460*/  FMUL.FTZ R12, R5, R12 ;  /* 0x0000000c050c7220 */ /* 0x000fe20000410000 */
[----:B------:R-:W-:Y:S01]  /*2470*/  SHF.L.U32 R11, R23, 0x10, RZ ;  /* 0x00000010170b7819 */ /* 0x000fe200000006ff */
[----:B------:R-:W4:Y:S01]  /*2480*/  LDL.LU R157, [R1+0x3c] ;  /* 0x00003c00019d7983 */ /* 0x000f220000300800 */
[----:B------:R-:W-:-:S03]  /*2490*/  SHF.L.U32 R17, R17, 0x10, RZ ;  /* 0x0000001011117819 */ /* 0x000fc600000006ff */
[-C--:B------:R-:W-:Y:S01]  /*24a0*/  FMUL.FTZ R23, R11, R18.reuse ;  /* 0x000000120b177220 */ /* 0x080fe20000410000 */
[----:B------:R-:W-:Y:S01]  /*24b0*/  SHF.L.U32 R11, R188, 0x10, RZ ;  /* 0x00000010bc0b7819 */ /* 0x000fe200000006ff */
[----:B------:R-:W-:Y:S01]  /*24c0*/  FADD.FTZ R45, R45, R18 ;  /* 0x000000122d2d7221 */ /* 0x000fe20000010000 */
[----:B------:R-:W-:Y:S01]  /*24d0*/  FFMA.FTZ R41, R12, R18, R41 ;  /* 0x000000120c297223 */ /* 0x000fe20000010029 */
[----:B------:R-:W-:Y:S02]  /*24e0*/  FADD.FTZ R18, -R195, R158 ;  /* 0x0000009ec3127221 */ /* 0x000fe40000010100 */
[----:B------:R-:W-:Y:S01]  /*24f0*/  FFMA.FTZ R11, R11, R17, R23 ;  /* 0x000000110b0b7223 */ /* 0x000fe20000010017 */
[----:B------:R-:W-:Y:S01]  /*2500*/  SHF.L.U32 R23, R24, 0x10, RZ ;  /* 0x0000001018177819 */ /* 0x000fe200000006ff */
[----:B------:R-:W-:Y:S01]  /*2510*/  FMUL.FTZ R18, R5, R18 ;  /* 0x0000001205127220 */ /* 0x000fe20000410000 */
[----:B------:R-:W-:Y:S01]  /*2520*/  SHF.L.U32 R24, R149, 0x10, RZ ;  /* 0x0000001095187819 */ /* 0x000fe200000006ff */
[----:B------:R-:W-:-:S04]  /*2530*/  FADD.FTZ R233, R233, R17 ;  /* 0x00000011e9e97221 */ /* 0x000fc80000010000 */
[----:B------:R-:W-:Y:S01]  /*2540*/  FFMA.FTZ R178, R18, R24, R178 ;  /* 0x0000001812b27223 */ /* 0x000fe200000100b2 */
[----:B--2---:R-:W-:Y:S01]  /*2550*/  FFMA.FTZ R187, R12, R17, R187 ;  /* 0x000000110cbb7223 */ /* 0x004fe200000100bb */
[----:B------:R-:W-:-:S04]  /*2560*/  IMAD.U32 R17, R165, 0x10000, RZ ;  /* 0x00010000a5117824 */ /* 0x000fc800078e00ff */
[----:B------:R-:W-:Y:S04]  /*2570*/  STL [R1+0x34], R187 ;  /* 0x000034bb01007387 */ /* 0x000fe80000100800 */
[----:B------:R-:W2:Y:S04]  /*2580*/  LDL R156, [R1+0xa8] ;  /* 0x0000a800019c7983 */ /* 0x000ea80000100800 */
[----:B------:R-:W2:Y:S04]  /*2590*/  LDL R165, [R1+0xb8] ;  /* 0x0000b80001a57983 */ /* 0x000ea80000100800 */
[----:B------:R1:W-:Y:S04]  /*25a0*/  STL [R1+0x38], R178 ;  /* 0x000038b201007387 */ /* 0x0003e80000100800 */
[----:B------:R-:W2:Y:S01]  /*25b0*/  LDL.LU R188, [R1+0x20] ;  /* 0x0000200001bc7983 */ /* 0x000ea20000300800 */
[----:B------:R-:W-:-:S02]  /*25c0*/  SHF.L.U32 R144, R145, 0x10, RZ ;  /* 0x0000001091907819 */ /* 0x000fc400000006ff */
[----:B------:R-:W-:-:S03]  /*25d0*/  ISETP.NE.U32.AND P0, PT, RZ, UR10, PT ;  /* 0x0000000aff007c0c */ /* 0x000fc6000bf05070 */
[----:B------:R-:W-:Y:S01]  /*25e0*/  FMUL.FTZ R17, R17, R144 ;  /* 0x0000009011117220 */ /* 0x000fe20000410000 */
[----:B------:R-:W-:Y:S01]  /*25f0*/  ISETP.NE.AND.EX P3, PT, RZ, UR11, PT, P0 ;  /* 0x0000000bff007c0c */ /* 0x000fe2000bf65300 */
[----:B------:R-:W-:Y:S01]  /*2600*/  FADD.FTZ R234, R234, R24 ;  /* 0x00000018eaea7221 */ /* 0x000fe20000010000 */
[----:B-1----:R-:W2:Y:S01]  /*2610*/  LDL R178, [R1+0x138] ;  /* 0x0001380001b27983 */ /* 0x002ea20000100800 */
[----:B------:R-:W-:Y:S01]  /*2620*/  FFMA.FTZ R17, R23, R24, R17 ;  /* 0x0000001817117223 */ /* 0x000fe20000010011 */
[----:B------:R-:W-:Y:S02]  /*2630*/  PRMT R23, R145, 0x7632, R23 ;  /* 0x0000763291177816 */ /* 0x000fe40000000017 */
[----:B------:R-:W-:Y:S02]  /*2640*/  ISETP.NE.U32.AND P0, PT, RZ, UR24, PT ;  /* 0x00000018ff007c0c */ /* 0x000fe4000bf05070 */
[----:B------:R-:W-:Y:S02]  /*2650*/  SHF.L.U32 R148, R23, 0x10, RZ ;  /* 0x0000001017947819 */ /* 0x000fe400000006ff */
[----:B------:R-:W-:Y:S01]  /*2660*/  SHF.L.U32 R23, R177, 0x10, RZ ;  /* 0x00000010b1177819 */ /* 0x000fe200000006ff */
[----:B------:R-:W-:Y:S01]  /*2670*/  FADD.FTZ R24, -R195, R159 ;  /* 0x0000009fc3187221 */ /* 0x000fe20000010100 */
[----:B------:R-:W-:Y:S01]  /*2680*/  PRMT R145, R149, 0x7632, R145 ;  /* 0x0000763295917816 */ /* 0x000fe20000000091 */
[----:B0-----:R-:W0:Y:S01]  /*2690*/  @P3 LDC.64 R36, c[0x0][0x3b8] ;  /* 0x0000ee00ff243b82 */ /* 0x001e220000000a00 */
[----:B------:R-:W-:Y:S01]  /*26a0*/  ISETP.NE.AND.EX P0, PT, RZ, UR25, PT, P0 ;  /* 0x00000019ff007c0c */ /* 0x000fe2000bf05300 */
[----:B------:R-:W-:Y:S01]  /*26b0*/  FMUL.FTZ R149, R23, R148 ;  /* 0x0000009417957220 */ /* 0x000fe20000410000 */
[----:B------:R-:W-:Y:S01]  /*26c0*/  SHF.L.U32 R145, R145, 0x10, RZ ;  /* 0x0000001091917819 */ /* 0x000fe200000006ff */
[----:B------:R-:W-:Y:S01]  /*26d0*/  FMUL.FTZ R23, R5, R24 ;  /* 0x0000001805177220 */ /* 0x000fe20000410000 */
[----:B------:R-:W2:Y:S01]  /*26e0*/  LDL R177, [R1+0x134] ;  /* 0x0001340001b17983 */ /* 0x000ea20000100800 */
[----:B------:R-:W-:Y:S01]  /*26f0*/  FADD.FTZ R46, R46, R144 ;  /* 0x000000902e2e7221 */ /* 0x000fe20000010000 */
[----:B------:R-:W-:Y:S01]  /*2700*/  FFMA.FTZ R42, R18, R144, R42 ;  /* 0x00000090122a7223 */ /* 0x000fe2000001002a */
[----:B------:R-:W-:Y:S01]  /*2710*/  FADD.FTZ R47, R47, R148 ;  /* 0x000000942f2f7221 */ /* 0x000fe20000010000 */
[----:B------:R-:W-:Y:S01]  /*2720*/  FFMA.FTZ R43, R23, R148, R43 ;  /* 0x00000094172b7223 */ /* 0x000fe2000001002b */
[----:B------:R-:W-:-:S04]  /*2730*/  FADD.FTZ R148, -R195, R152 ;  /* 0x00000098c3947221 */ /* 0x000fc80000010100 */
[----:B------:R-:W1:Y:S01]  /*2740*/  @P0 LDC.64 R198, c[0x0][0x438] ;  /* 0x00010e00ffc60b82 */ /* 0x000e620000000a00 */
[----:B---3--:R-:W-:Y:S01]  /*2750*/  SHF.L.U32 R144, R166, 0x10, RZ ;  /* 0x00000010a6907819 */ /* 0x008fe200000006ff */
[----:B----4-:R-:W-:-:S04]  /*2760*/  FFMA.FTZ R157, R23, R145, R157 ;  /* 0x00000091179d7223 */ /* 0x010fc8000001009d */
[----:B------:R-:W-:Y:S01]  /*2770*/  FFMA.FTZ R24, R144, R145, R149 ;  /* 0x0000009190187223 */ /* 0x000fe20000010095 */
[----:B------:R3:W-:Y:S01]  /*2780*/  STL [R1+0x3c], R157 ;  /* 0x00003c9d01007387 */ /* 0x0007e20000100800 */
[----:B------:R-:W-:-:S03]  /*2790*/  SHF.L.U32 R149, R150, 0x10, RZ ;  /* 0x0000001096957819 */ /* 0x000fc600000006ff */
[----:B------:R-:W4:Y:S01]  /*27a0*/  LDL R159, [R1+0xac] ;  /* 0x0000ac00019f7983 */ /* 0x000f220000100800 */
[----:B------:R-:W-:-:S03]  /*27b0*/  FMUL.FTZ R166, R5, R148 ;  /* 0x0000009405a67220 */ /* 0x000fc60000410000 */
[----:B------:R-:W4:Y:S04]  /*27c0*/  LDL R158, [R1+0xbc] ;  /* 0x0000bc00019e7983 */ /* 0x000f280000100800 */
[----:B---3--:R-:W3:Y:S04]  /*27d0*/  LDL R157, [R1+0x140] ;  /* 0x00014000019d7983 */ /* 0x008ee80000100800 */
[----:B------:R-:W3:Y:S01]  /*27e0*/  LDL.LU R187, [R1+0x24] ;  /* 0x0000240001bb7983 */ /* 0x000ee20000300800 */
[----:B------:R-:W-:Y:S01]  /*27f0*/  FADD.FTZ R235, R235, R145 ;  /* 0x00000091ebeb7221 */ /* 0x000fe20000010000 */
[----:B0-----:R-:W-:-:S05]  /*2800*/  @P3 IMAD.WIDE.U32 R36, R218, 0x8, R36 ;  /* 0x00000008da243825 */ /* 0x001fca00078e0024 */
[----:B------:R1:W5:Y:S02]  /*2810*/  @P3 LDG.E.64 R38, desc[UR8][R36.64] ;  /* 0x0000000824263981 */ /* 0x000364000c1e1b00 */
[C---:B-1----:R-:W-:Y:S02]  /*2820*/  @P0 IMAD.WIDE.U32 R36, R218.reuse, 0x20, R198 ;  /* 0x00000020da240825 */ /* 0x042fe400078e00c6 */
[----:B------:R-:W0:Y:S03]  /*2830*/  LDC.64 R198, c[0x0][0x3b0] ;  /* 0x0000ec00ffc67b82 */ /* 0x000e260000000a00 */
[----:B------:R-:W5:Y:S04]  /*2840*/  @P0 LDG.E.128 R52, desc[UR8][R36.64] ;  /* 0x0000000824340981 */ /* 0x000f68000c1e1d00 */
[----:B------:R0:W5:Y:S02]  /*2850*/  @P0 LDG.E.128 R48, desc[UR8][R36.64+0x10] ;  /* 0x0000100824300981 */ /* 0x000164000c1e1d00 */
[----:B0-----:R-:W-:-:S06]  /*2860*/  IMAD.WIDE.U32 R36, R218, 0x8, R198 ;  /* 0x00000008da247825 */ /* 0x001fcc00078e00c6 */
[----:B------:R-:W5:Y:S01]  /*2870*/  LDG.E.64 R36, desc[UR8][R36.64] ;  /* 0x0000000824247981 */ /* 0x000f62000c1e1b00 */
[----:B--2---:R-:W-:Y:S01]  /*2880*/  SHF.L.U32 R144, R156, 0x10, RZ ;  /* 0x000000109c907819 */ /* 0x004fe200000006ff */
[----:B------:R-:W-:-:S04]  /*2890*/  IMAD.U32 R156, R146, 0x10000, RZ ;  /* 0x00010000929c7824 */ /* 0x000fc800078e00ff */
[-C--:B------:R-:W-:Y:S01]  /*28a0*/  FMUL.FTZ R144, R144, R156.reuse ;  /* 0x0000009c90907220 */ /* 0x080fe20000410000 */
[----:B------:R-:W-:Y:S01]  /*28b0*/  FADD.FTZ R56, R56, R156 ;  /* 0x0000009c38387221 */ /* 0x000fe20000010000 */
[C---:B------:R-:W-:Y:S01]  /*28c0*/  FFMA.FTZ R92, R166.reuse, R156, R92 ;  /* 0x0000009ca65c7223 */ /* 0x040fe2000001005c */
[----:B------:R-:W-:Y:S01]  /*28d0*/  FFMA.FTZ R188, R166, R149, R188 ;  /* 0x00000095a6bc7223 */ /* 0x000fe200000100bc */
[----:B------:R-:W-:-:S04]  /*28e0*/  SHF.L.U32 R145, R165, 0x10, RZ ;  /* 0x00000010a5917819 */ /* 0x000fc800000006ff */
[----:B------:R0:W-:Y:S04]  /*28f0*/  STL [R1+0x20], R188 ;  /* 0x000020bc01007387 */ /* 0x0001e80000100800 */
[----:B------:R-:W2:Y:S04]  /*2900*/  LDL.LU R156, [R1+0x28] ;  /* 0x00002800019c7983 */ /* 0x000ea80000300800 */
[----:B------:R-:W2:Y:S01]  /*2910*/  LDL R152, [R1+0x13c] ;  /* 0x00013c0001987983 */ /* 0x000ea20000100800 */
[--C-:B------:R-:W-:Y:S01]  /*2920*/  FFMA.FTZ R165, R145, R149, R144.reuse ;  /* 0x0000009591a57223 */ /* 0x100fe20000010090 */
[----:B------:R-:W-:-:S02]  /*2930*/  PRMT R144, R146, 0x7632, R144 ;  /* 0x0000763292907816 */ /* 0x000fc40000000090 */
[----:B------:R-:W-:Y:S02]  /*2940*/  PRMT R146, R150, 0x7632, R146 ;  /* 0x0000763296927816 */ /* 0x000fe40000000092 */
[----:B------:R-:W2:Y:S01]  /*2950*/  LDL.LU R150, [R1+0x2c] ;  /* 0x00002c0001967983 */ /* 0x000ea20000300800 */
[----:B------:R-:W-:Y:S02]  /*2960*/  SHF.L.U32 R148, R144, 0x10, RZ ;  /* 0x0000001090947819 */ /* 0x000fe400000006ff */
[----:B------:R-:W-:Y:S01]  /*2970*/  SHF.L.U32 R144, R178, 0x10, RZ ;  /* 0x00000010b2907819 */ /* 0x000fe200000006ff */
[----:B------:R-:W-:Y:S01]  /*2980*/  FADD.FTZ R228, R228, R149 ;  /* 0x00000095e4e47221 */ /* 0x000fe20000010000 */
[----:B------:R-:W-:Y:S01]  /*2990*/  SHF.L.U32 R146, R146, 0x10, RZ ;  /* 0x0000001092927819 */ /* 0x000fe200000006ff */
[----:B------:R-:W-:Y:S02]  /*29a0*/  FADD.FTZ R145, -R195, R153 ;  /* 0x00000099c3917221 */ /* 0x000fe40000010100 */
[----:B------:R-:W-:Y:S01]  /*29b0*/  FMUL.FTZ R149, R144, R148 ;  /* 0x0000009490957220 */ /* 0x000fe20000410000 */
[----:B------:R-:W-:Y:S01]  /*29c0*/  SHF.L.U32 R144, R177, 0x10, RZ ;  /* 0x00000010b1907819 */ /* 0x000fe200000006ff */
[----:B------:R-:W-:-:S04]  /*29d0*/  FMUL.FTZ R178, R5, R145 ;  /* 0x0000009105b27220 */ /* 0x000fc80000410000 */
[----:B------:R-:W-:Y:S01]  /*29e0*/  FFMA.FTZ R177, R144, R146, R149 ;  /* 0x0000009290b17223 */ /* 0x000fe20000010095 */
[----:B------:R-:W-:Y:S01]  /*29f0*/  SHF.L.U32 R149, R147, 0x10, RZ ;  /* 0x0000001093957819 */ /* 0x000fe200000006ff */
[----:B------:R-:W-:Y:S01]  /*2a00*/  FADD.FTZ R57, R57, R148 ;  /* 0x0000009439397221 */ /* 0x000fe20000010000 */
[----:B------:R-:W-:Y:S01]  /*2a10*/  FFMA.FTZ R93, R178, R148, R93 ;  /* 0x00000094b25d7223 */ /* 0x000fe2000001005d */
[----:B------:R-:W-:Y:S01]  /*2a20*/  SHF.L.U32 R148, R151, 0x10, RZ ;  /* 0x0000001097947819 */ /* 0x000fe200000006ff */
[----:B------:R-:W-:Y:S01]  /*2a30*/  FADD.FTZ R229, R229, R146 ;  /* 0x00000092e5e57221 */ /* 0x000fe20000010000 */
[----:B------:R-:W-:-:S04]  /*2a40*/  PRMT R147, R147, 0x7632, R147 ;  /* 0x0000763293937816 */ /* 0x000fc80000000093 */
[----:B------:R-:W-:Y:S02]  /*2a50*/  SHF.L.U32 R147, R147, 0x10, RZ ;  /* 0x0000001093937819 */ /* 0x000fe400000006ff */
[----:B----4-:R-:W-:Y:S01]  /*2a60*/  SHF.L.U32 R144, R159, 0x10, RZ ;  /* 0x000000109f907819 */ /* 0x010fe200000006ff */
[----:B------:R-:W-:-:S04]  /*2a70*/  IMAD.U32 R145, R158, 0x10000, RZ ;  /* 0x000100009e917824 */ /* 0x000fc800078e00ff */
[----:B------:R-:W-:Y:S01]  /*2a80*/  FMUL.FTZ R144, R144, R149 ;  /* 0x0000009590907220 */ /* 0x000fe20000410000 */
[----:B---3--:R-:W-:Y:S01]  /*2a90*/  FFMA.FTZ R187, R178, R146, R187 ;  /* 0x00000092b2bb7223 */ /* 0x008fe200000100bb */
[----:B------:R-:W-:-:S04]  /*2aa0*/  FADD.FTZ R146, -R195, R154 ;  /* 0x0000009ac3927221 */ /* 0x000fc80000010100 */
[----:B------:R1:W-:Y:S01]  /*2ab0*/  STL [R1+0x24], R187 ;  /* 0x000024bb01007387 */ /* 0x0003e20000100800 */
[----:B0-----:R-:W-:Y:S01]  /*2ac0*/  FMUL.FTZ R188, R5, R146 ;  /* 0x0000009205bc7220 */ /* 0x001fe20000410000 */
[----:B------:R-:W-:Y:S01]  /*2ad0*/  PRMT R146, R151, 0x7632, R146 ;  /* 0x0000763297927816 */ /* 0x000fe20000000092 */
[----:B------:R-:W-:Y:S01]  /*2ae0*/  FADD.FTZ R230, R230, R148 ;  /* 0x00000094e6e67221 */ /* 0x000fe20000010000 */
[----:B-1----:R-:W-:Y:S01]  /*2af0*/  FFMA.FTZ R187, R145, R148, R144 ;  /* 0x0000009491bb7223 */ /* 0x002fe20000010090 */
[----:B------:R-:W-:Y:S01]  /*2b00*/  SHF.L.U32 R144, R157, 0x10, RZ ;  /* 0x000000109d907819 */ /* 0x000fe200000006ff */
[----:B------:R-:W-:Y:S01]  /*2b10*/  FADD.FTZ R145, -R195, R155 ;  /* 0x0000009bc3917221 */ /* 0x000fe20000010100 */
[----:B------:R-:W-:-:S03]  /*2b20*/  SHF.L.U32 R146, R146, 0x10, RZ ;  /* 0x0000001092927819 */ /* 0x000fc600000006ff */
[----:B------:R-:W-:Y:S01]  /*2b30*/  FMUL.FTZ R198, R5, R145 ;  /* 0x0000009105c67220 */ /* 0x000fe20000410000 */
        /* <DEDUP_REMOVED lines=8> */
[----:B------:R-:W-:Y:S01]  /*2bc0*/  FFMA.FTZ R94, R188, R149, R94 ;  /* 0x00000095bc5e7223 */ /* 0x000fe2000001005e */
[----:B------:R-:W-:Y:S01]  /*2bd0*/  FADD.FTZ R231, R231, R146 ;  /* 0x00000092e7e77221 */ /* 0x000fe20000010000 */
[----:B------:R-:W-:Y:S01]  /*2be0*/  FADD.FTZ R59, R59, R147 ;  /* 0x000000933b3b7221 */ /* 0x000fe20000010000 */
[-C--:B------:R-:W-:Y:S01]  /*2bf0*/  FFMA.FTZ R95, R198, R147.reuse, R95 ;  /* 0x00000093c65f7223 */ /* 0x080fe2000001005f */
[----:B------:R-:W-:Y:S01]  /*2c00*/  IADD3 R218, PT, PT, R218, 0x20, RZ ;  /* 0x00000020dada7810 */ /* 0x000fe20007ffe0ff */
[----:B--2---:R-:W-:Y:S01]  /*2c10*/  FFMA.FTZ R156, R188, R148, R156 ;  /* 0x00000094bc9c7223 */ /* 0x004fe2000001009c */
[----:B------:R-:W-:Y:S01]  /*2c20*/  FMUL.FTZ R148, R144, R147 ;  /* 0x0000009390947220 */ /* 0x000fe20000410000 */
[----:B------:R-:W-:-:S05]  /*2c30*/  SHF.L.U32 R144, R152, 0x10, RZ ;  /* 0x0000001098907819 */ /* 0x000fca00000006ff */
[-C--:B------:R-:W-:Y:S01]  /*2c40*/  FFMA.FTZ R199, R144, R146.reuse, R148 ;  /* 0x0000009290c77223 */ /* 0x080fe20000010094 */
[----:B------:R-:W-:Y:S01]  /*2c50*/  FADD.FTZ R144, R216, R6 ;  /* 0x00000006d8907221 */ /* 0x000fe20000010000 */
[----:B------:R-:W-:-:S03]  /*2c60*/  FFMA.FTZ R150, R198, R146, R150 ;  /* 0x00000092c6967223 */ /* 0x000fc60000010096 */
[----:B------:R-:W-:Y:S01]  /*2c70*/  FADD.FTZ R144, R144, R11 ;  /* 0x0000000b90907221 */ /* 0x000fe20000010000 */
[----:B------:R0:W-:Y:S03]  /*2c80*/  STL [R1+0x28], R156 ;  /* 0x0000289c01007387 */ /* 0x0001e60000100800 */
[----:B------:R-:W-:Y:S01]  /*2c90*/  FADD.FTZ R144, R144, R17 ;  /* 0x0000001190907221 */ /* 0x000fe20000010000 */
[----:B------:R0:W-:Y:S03]  /*2ca0*/  STL [R1+0x2c], R150 ;  /* 0x00002c9601007387 */ /* 0x0001e60000100800 */
[----:B------:R-:W-:-:S04]  /*2cb0*/  FADD.FTZ R144, R144, R24 ;  /* 0x0000001890907221 */ /* 0x000fc80000010000 */
[----:B------:R-:W-:-:S04]  /*2cc0*/  FADD.FTZ R144, R144, R165 ;  /* 0x000000a590907221 */ /* 0x000fc80000010000 */
[----:B------:R-:W-:-:S04]  /*2cd0*/  FADD.FTZ R144, R144, R177 ;  /* 0x000000b190907221 */ /* 0x000fc80000010000 */
[----:B------:R-:W-:Y:S01]  /*2ce0*/  FADD.FTZ R144, R144, R187 ;  /* 0x000000bb90907221 */ /* 0x000fe20000010000 */
[----:B------:R-:W-:-:S03]  /*2cf0*/  FFMA.FTZ R217, R198, R199, R145 ;  /* 0x000000c7c6d97223 */ /* 0x000fc60000010091 */
[----:B0-----:R-:W-:-:S07]  /*2d00*/  FADD.FTZ R216, R144, R199 ;  /* 0x000000c790d87221 */ /* 0x001fce0000010000 */
.L_x_1866:
[----:B------:R-:W-:Y:S05]  /*2d10*/  BSYNC.RECONVERGENT B1 ;  /* 0x0000000000017941 */ /* 0x000fea0003800200 */
.L_x_1865:
        /* <DEDUP_REMOVED lines=12> */
[C---:B0-----:R-:W-:Y:S01]  /*2de0*/  IMAD.WIDE.U32 R32, R218.reuse, 0x10, R32 ;  /* 0x00000010da207825 */ /* 0x041fe200078e0020 */
[----:B------:R-:W-:Y:S01]  /*2df0*/  ISETP.NE.U32.AND P0, PT, RZ, UR10, PT ;  /* 0x0000000aff007c0c */ /* 0x000fe2000bf05070 */
[----:B------:R-:W0:Y:S03]  /*2e00*/  LDC.64 R200, c[0x0][0x3b0] ;  /* 0x0000ec00ffc87b82 */ /* 0x000e260000000a00 */
[----:B------:R-:W3:Y:S01]  /*2e10*/  LDG.E.128 R144, desc[UR8][R32.64] ;  /* 0x0000000820907981 */ /* 0x000ee2000c1e1d00 */
[----:B-1----:R-:W-:-:S06]  /*2e20*/  IMAD.WIDE.U32 R148, R218, 0x10, R148 ;  /* 0x00000010da947825 */ /* 0x002fcc00078e0094 */
[----:B------:R-:W4:Y:S01]  /*2e30*/  LDG.E.128 R148, desc[UR8][R148.64] ;  /* 0x0000000894947981 */ /* 0x000f22000c1e1d00 */
[----:B------:R-:W-:-:S05]  /*2e40*/  IMAD.WIDE.U32 R8, R218, 0x20, R8 ;  /* 0x00000020da087825 */ /* 0x000fca00078e0008 */
[----:B------:R-:W4:Y:S01]  /*2e50*/  LDG.E.128 R156, desc[UR8][R8.64] ;  /* 0x00000008089c7981 */ /* 0x000f22000c1e1d00 */
[----:B------:R-:W-:Y:S02]  /*2e60*/  ISETP.NE.AND.EX P3, PT, RZ, UR11, PT, P0 ;  /* 0x0000000bff007c0c */ /* 0x000fe4000bf65300 */
[----:B------:R-:W-:Y:S01]  /*2e70*/  ISETP.NE.U32.AND P0, PT, RZ, UR24, PT ;  /* 0x00000018ff007c0c */ /* 0x000fe2000bf05070 */
[----:B------:R1:W4:Y:S03]  /*2e80*/  LDG.E.128 R152, desc[UR8][R8.64+0x10] ;  /* 0x0000100808987981 */ /* 0x000326000c1e1d00 */
[----:B------:R-:W-:-:S07]  /*2e90*/  ISETP.NE.AND.EX P0, PT, RZ, UR25, PT, P0 ;  /* 0x00000019ff007c0c */ /* 0x000fce000bf05300 */
[----:B-1----:R-:W1:Y:S08]  /*2ea0*/  @P3 LDC.64 R8, c[0x0][0x3b8] ;  /* 0x0000ee00ff083b82 */ /* 0x002e700000000a00 */
[----:B------:R-:W0:Y:S01]  /*2eb0*/  @P0 LDC.64 R32, c[0x0][0x438] ;  /* 0x00010e00ff200b82 */ /* 0x000e220000000a00 */
[----:B--2---:R-:W-:Y:S02]  /*2ec0*/  SHF.L.U32 R7, R176, 0x10, RZ ;  /* 0x00000010b0077819 */ /* 0x004fe400000006ff */
[----:B------:R-:W2:Y:S04]  /*2ed0*/  LDL R176, [R1+0x104] ;  /* 0x0001040001b07983 */ /* 0x000ea80000100800 */
[----:B------:R-:W2:Y:S04]  /*2ee0*/  LDL.LU R169, [R1+0x14] ;  /* 0x0000140001a97983 */ /* 0x000ea80000300800 */
[----:B------:R-:W2:Y:S01]  /*2ef0*/  LDL R26, [R1+0x84] ;  /* 0x00008400011a7983 */ /* 0x000ea20000100800 */
[----:B-1----:R-:W-:-:S05]  /*2f00*/  @P3 IMAD.WIDE.U32 R8, R218, 0x8, R8 ;  /* 0x00000008da083825 */ /* 0x002fca00078e0008 */
[----:B------:R0:W5:Y:S02]  /*2f10*/  @P3 LDG.E.64 R34, desc[UR8][R8.64] ;  /* 0x0000000808223981 */ /* 0x000164000c1e1b00 */
[----:B0-----:R-:W-:-:S05]  /*2f20*/  @P0 IMAD.WIDE.U32 R8, R218, 0x20, R32 ;  /* 0x00000020da080825 */ /* 0x001fca00078e0020 */
[----:B------:R-:W5:Y:S04]  /*2f30*/  @P0 LDG.E.128 R128, desc[UR8][R8.64] ;  /* 0x0000000808800981 */ /* 0x000f68000c1e1d00 */
[----:B------:R0:W5:Y:S01]  /*2f40*/  @P0 LDG.E.128 R132, desc[UR8][R8.64+0x10] ;  /* 0x0000100808840981 */ /* 0x000162000c1e1d00 */
[----:B---3--:R-:W-:Y:S01]  /*2f50*/  SHF.L.U32 R16, R144, 0x10, RZ ;  /* 0x0000001090107819 */ /* 0x008fe200000006ff */
[----:B0-----:R-:W-:-:S04]  /*2f60*/  IMAD.WIDE.U32 R8, R218, 0x8, R200 ;  /* 0x00000008da087825 */ /* 0x001fc800078e00c8 */
[----:B----4-:R-:W-:Y:S01]  /*2f70*/  FADD.FTZ R10, -R195, R156 ;  /* 0x0000009cc30a7221 */ /* 0x010fe20000010100 */
[----:B------:R0:W5:Y:S02]  /*2f80*/  LDG.E.64 R32, desc[UR8][R8.64] ;  /* 0x0000000808207981 */ /* 0x000164000c1e1b00 */
[----:B0-----:R-:W-:Y:S01]  /*2f90*/  IMAD.U32 R9, R15, 0x10000, RZ ;  /* 0x000100000f097824 */ /* 0x001fe200078e00ff */
[----:B------:R-:W-:Y:S01]  /*2fa0*/  SHF.L.U32 R15, R148, 0x10, RZ ;  /* 0x00000010940f7819 */ /* 0x000fe200000006ff */
[----:B------:R-:W-:Y:S01]  /*2fb0*/  FMUL.FTZ R8, R7, R16 ;  /* 0x0000001007087220 */ /* 0x000fe20000410000 */
[----:B-----5:R-:W-:-:S03]  /*2fc0*/  FMUL.FTZ R7, R5, R10 ;  /* 0x0000000a05077220 */ /* 0x020fc60000410000 */
[-C--:B------:R-:W-:Y:S01]  /*2fd0*/  FFMA.FTZ R8, R9, R15.reuse, R8 ;  /* 0x0000000f09087223 */ /* 0x080fe20000010008 */
[----:B------:R-:W-:Y:S01]  /*2fe0*/  PRMT R9, R144, 0x7632, R9 ;  /* 0x0000763290097816 */ /* 0x000fe20000000009 */
[----:B------:R-:W-:Y:S01]  /*2ff0*/  FADD.FTZ R96, R96, R16 ;  /* 0x0000001060607221 */ /* 0x000fe20000010000 */
[C---:B------:R-:W-:Y:S01]  /*3000*/  FFMA.FTZ R68, R7.reuse, R16, R68 ;  /* 0x0000001007447223 */ /* 0x040fe20000010044 */
[----:B------:R-:W-:Y:S01]  /*3010*/  FFMA.FTZ R25, R7, R15, R25 ;  /* 0x0000000f07197223 */ /* 0x000fe20000010019 */
[----:B------:R-:W-:Y:S01]  /*3020*/  SHF.L.U32 R16, R9, 0x10, RZ ;  /* 0x0000001009107819 */ /* 0x000fe200000006ff */
[----:B------:R-:W-:Y:S01]  /*3030*/  FADD.FTZ R10, -R195, R157 ;  /* 0x0000009dc30a7221 */ /* 0x000fe20000010100 */
[----:B------:R-:W-:Y:S01]  /*3040*/  SHF.L.U32 R9, R170, 0x10, RZ ;  /* 0x00000010aa097819 */ /* 0x000fe200000006ff */
[--C-:B------:R-:W-:Y:S01]  /*3050*/  FADD.FTZ R224, R224, R15.reuse ;  /* 0x0000000fe0e07221 */ /* 0x100fe20000010000 */
[----:B------:R-:W-:Y:S01]  /*3060*/  PRMT R15, R148, 0x7632, R15 ;  /* 0x00007632940f7816 */ /* 0x000fe2000000000f */
[----:B------:R0:W-:Y:S01]  /*3070*/  STL [R1+0x10], R25 ;  /* 0x0000101901007387 */ /* 0x0001e20000100800 */
[----:B------:R-:W-:-:S02]  /*3080*/  FMUL.FTZ R10, R5, R10 ;  /* 0x0000000a050a7220 */ /* 0x000fc40000410000 */
[----:B------:R-:W-:Y:S01]  /*3090*/  SHF.L.U32 R15, R15, 0x10, RZ ;  /* 0x000000100f0f7819 */ /* 0x000fe200000006ff */
[----:B------:R-:W-:Y:S01]  /*30a0*/  FADD.FTZ R97, R97, R16 ;  /* 0x0000001061617221 */ /* 0x000fe20000010000 */
[-C--:B------:R-:W-:Y:S01]  /*30b0*/  FFMA.FTZ R69, R10, R16.reuse, R69 ;  /* 0x000000100a457223 */ /* 0x080fe20000010045 */
[----:B------:R-:W3:Y:S01]  /*30c0*/  LDL R170, [R1+0x10c] ;  /* 0x00010c0001aa7983 */ /* 0x000ee20000100800 */
[----:B0-----:R-:W-:Y:S01]  /*30d0*/  FMUL.FTZ R25, R9, R16 ;  /* 0x0000001009197220 */ /* 0x001fe20000410000 */
[----:B------:R-:W-:Y:S02]  /*30e0*/  FADD.FTZ R16, -R195, R158 ;  /* 0x0000009ec3107221 */ /* 0x000fe40000010100 */
[----:B------:R-:W4:Y:S01]  /*30f0*/  LDL.LU R157, [R1+0x1c] ;  /* 0x00001c00019d7983 */ /* 0x000f220000300800 */
[----:B------:R-:W-:Y:S01]  /*3100*/  FADD.FTZ R225, R225, R15 ;  /* 0x0000000fe1e17221 */ /* 0x000fe20000010000 */
[----:B------:R-:W-:Y:S01]  /*3110*/  FMUL.FTZ R16, R5, R16 ;  /* 0x0000001005107220 */ /* 0x000fe20000410000 */
[----:B--2---:R-:W-:Y:S01]  /*3120*/  SHF.L.U32 R9, R176, 0x10, RZ ;  /* 0x00000010b0097819 */ /* 0x004fe200000006ff */
[----:B------:R-:W-:-:S04]  /*3130*/  FFMA.FTZ R169, R10, R15, R169 ;  /* 0x0000000f0aa97223 */ /* 0x000fc800000100a9 */
[----:B------:R-:W-:Y:S01]  /*3140*/  FFMA.FTZ R9, R9, R15, R25 ;  /* 0x0000000f09097223 */ /* 0x000fe20000010019 */
[----:B------:R-:W-:Y:S01]  /*3150*/  SHF.L.U32 R15, R26, 0x10, RZ ;  /* 0x000000101a0f7819 */ /* 0x000fe200000006ff */
[----:B------:R-:W-:Y:S01]  /*3160*/  IMAD.U32 R26, R149, 0x10000, RZ ;  /* 0x00010000951a7824 */ /* 0x000fe200078e00ff */
[----:B------:R0:W-:Y:S03]  /*3170*/  STL [R1+0x14], R169 ;  /* 0x000014a901007387 */ /* 0x0001e60000100800 */
[----:B------:R-:W-:Y:S01]  /*3180*/  FFMA.FTZ R186, R16, R26, R186 ;  /* 0x0000001a10ba7223 */ /* 0x000fe200000100ba */
[----:B------:R-:W2:Y:S04]  /*3190*/  LDL R156, [R1+0x88] ;  /* 0x00008800019c7983 */ /* 0x000ea80000100800 */
[----:B0-----:R-:W2:Y:S04]  /*31a0*/  LDL R169, [R1+0x98] ;  /* 0x0000980001a97983 */ /* 0x001ea80000100800 */
[----:B------:R0:W-:Y:S04]  /*31b0*/  STL [R1+0x18], R186 ;  /* 0x000018ba01007387 */ /* 0x0001e80000100800 */
[----:B0-----:R-:W2:Y:S01]  /*31c0*/  LDL.LU R186, [R1] ;  /* 0x0000000001ba7983 */ /* 0x001ea20000300800 */
[----:B------:R-:W-:-:S02]  /*31d0*/  SHF.L.U32 R144, R145, 0x10, RZ ;  /* 0x0000001091907819 */ /* 0x000fc400000006ff */
[----:B------:R-:W-:Y:S01]  /*31e0*/  SHF.L.U32 R25, R175, 0x10, RZ ;  /* 0x00000010af197819 */ /* 0x000fe200000006ff */
[----:B------:R-:W-:Y:S01]  /*31f0*/  FADD.FTZ R226, R226, R26 ;  /* 0x0000001ae2e27221 */ /* 0x000fe20000010000 */
[----:B------:R-:W2:Y:S01]  /*3200*/  LDL R176, [R1+0x118] ;  /* 0x0001180001b07983 */ /* 0x000ea20000100800 */
[-C--:B------:R-:W-:Y:S01]  /*3210*/  FMUL.FTZ R15, R15, R144.reuse ;  /* 0x000000900f0f7220 */ /* 0x080fe20000410000 */
[----:B------:R-:W-:Y:S01]  /*3220*/  FADD.FTZ R98, R98, R144 ;  /* 0x0000009062627221 */ /* 0x000fe20000010000 */
[----:B------:R-:W-:Y:S01]  /*3230*/  FFMA.FTZ R70, R16, R144, R70 ;  /* 0x0000009010467223 */ /* 0x000fe20000010046 */
[----:B------:R-:W2:Y:S01]  /*3240*/  LDL R175, [R1+0x114] ;  /* 0x0001140001af7983 */ /* 0x000ea20000100800 */
[----:B------:R-:W-:Y:S01]  /*3250*/  FFMA.FTZ R15, R25, R26, R15 ;  /* 0x0000001a190f7223 */ /* 0x000fe2000001000f */
[----:B------:R-:W-:Y:S01]  /*3260*/  PRMT R25, R145, 0x7632, R25 ;  /* 0x0000763291197816 */ /* 0x000fe20000000019 */
[----:B------:R-:W-:Y:S01]  /*3270*/  FADD.FTZ R26, -R195, R159 ;  /* 0x0000009fc31a7221 */ /* 0x000fe20000010100 */
[----:B------:R-:W-:-:S02]  /*3280*/  PRMT R145, R149, 0x7632, R145 ;  /* 0x0000763295917816 */ /* 0x000fc40000000091 */
[----:B------:R-:W-:Y:S02]  /*3290*/  SHF.L.U32 R148, R25, 0x10, RZ ;  /* 0x0000001019947819 */ /* 0x000fe400000006ff */
[----:B------:R-:W-:Y:S02]  /*32a0*/  SHF.L.U32 R25, R185, 0x10, RZ ;  /* 0x00000010b9197819 */ /* 0x000fe400000006ff */
[----:B------:R-:W-:-:S03]  /*32b0*/  SHF.L.U32 R145, R145, 0x10, RZ ;  /* 0x0000001091917819 */ /* 0x000fc600000006ff */
[----:B------:R-:W-:Y:S01]  /*32c0*/  FMUL.FTZ R149, R25, R148 ;  /* 0x0000009419957220 */ /* 0x000fe20000410000 */
[----:B------:R-:W-:Y:S01]  /*32d0*/  FMUL.FTZ R25, R5, R26 ;  /* 0x0000001a05197220 */ /* 0x000fe20000410000 */
[----:B------:R-:W-:-:S03]  /*32e0*/  FADD.FTZ R99, R99, R148 ;  /* 0x0000009463637221 */ /* 0x000fc60000010000 */
[----:B------:R-:W-:Y:S01]  /*32f0*/  FFMA.FTZ R71, R25, R148, R71 ;  /* 0x0000009419477223 */ /* 0x000fe20000010047 */
[----:B------:R-:W-:Y:S01]  /*3300*/  FADD.FTZ R148, -R195, R152 ;  /* 0x00000098c3947221 */ /* 0x000fe20000010100 */
[----:B------:R-:W-:Y:S01]  /*3310*/  FADD.FTZ R227, R227, R145 ;  /* 0x00000091e3e37221 */ /* 0x000fe20000010000 */
[----:B---3--:R-:W-:Y:S01]  /*3320*/  SHF.L.U32 R144, R170, 0x10, RZ ;  /* 0x00000010aa907819 */ /* 0x008fe200000006ff */
[----:B----4-:R-:W-:-:S04]  /*3330*/  FFMA.FTZ R157, R25, R145, R157 ;  /* 0x00000091199d7223 */ /* 0x010fc8000001009d */
[----:B------:R-:W-:Y:S01]  /*3340*/  FFMA.FTZ R26, R144, R145, R149 ;  /* 0x00000091901a7223 */ /* 0x000fe20000010095 */
[----:B------:R-:W-:Y:S01]  /*3350*/  SHF.L.U32 R149, R150, 0x10, RZ ;  /* 0x0000001096957819 */ /* 0x000fe200000006ff */
[----:B------:R0:W-:Y:S04]  /*3360*/  STL [R1+0x1c], R157 ;  /* 0x00001c9d01007387 */ /* 0x0001e80000100800 */
[----:B------:R-:W3:Y:S04]  /*3370*/  LDL R159, [R1+0x8c] ;  /* 0x00008c00019f7983 */ /* 0x000ee80000100800 */
[----:B------:R-:W4:Y:S04]  /*3380*/  LDL R158, [R1+0x9c] ;  /* 0x00009c00019e7983 */ /* 0x000f280000100800 */
[----:B0-----:R-:W4:Y:S04]  /*3390*/  LDL R157, [R1+0x120] ;  /* 0x00012000019d7983 */ /* 0x001f280000100800 */
[----:B------:R-:W4:Y:S01]  /*33a0*/  LDL.LU R185, [R1+0x4] ;  /* 0x0000040001b97983 */ /* 0x000f220000300800 */
[----:B--2---:R-:W-:-:S02]  /*33b0*/  SHF.L.U32 R144, R156, 0x10, RZ ;  /* 0x000000109c907819 */ /* 0x004fc400000006ff */
[----:B------:R-:W-:Y:S01]  /*33c0*/  SHF.L.U32 R145, R169, 0x10, RZ ;  /* 0x00000010a9917819 */ /* 0x000fe200000006ff */
[----:B------:R-:W-:Y:S01]  /*33d0*/  FMUL.FTZ R169, R5, R148 ;  /* 0x0000009405a97220 */ /* 0x000fe20000410000 */
[----:B------:R-:W-:-:S05]  /*33e0*/  SHF.L.U32 R156, R146, 0x10, RZ ;  /* 0x00000010929c7819 */ /* 0x000fca00000006ff */
[-C--:B------:R-:W-:Y:S01]  /*33f0*/  FMUL.FTZ R144, R144, R156.reuse ;  /* 0x0000009c90907220 */ /* 0x080fe20000410000 */
[----:B------:R-:W-:Y:S01]  /*3400*/  FADD.FTZ R100, R100, R156 ;  /* 0x0000009c64647221 */ /* 0x000fe20000010000 */
[C---:B------:R-:W-:Y:S01]  /*3410*/  FFMA.FTZ R72, R169.reuse, R156, R72 ;  /* 0x0000009ca9487223 */ /* 0x040fe20000010048 */
[----:B------:R-:W-:-:S05]  /*3420*/  FFMA.FTZ R186, R169, R149, R186 ;  /* 0x00000095a9ba7223 */ /* 0x000fca00000100ba */
[----:B------:R0:W-:Y:S04]  /*3430*/  STL [R1], R186 ;  /* 0x000000ba01007387 */ /* 0x0001e80000100800 */
[----:B------:R-:W2:Y:S04]  /*3440*/  LDL.LU R156, [R1+0x8] ;  /* 0x00000800019c7983 */ /* 0x000ea80000300800 */
[----:B------:R-:W2:Y:S01]  /*3450*/  LDL R152, [R1+0x11c] ;  /* 0x00011c0001987983 */ /* 0x000ea20000100800 */
[--C-:B------:R-:W-:Y:S01]  /*3460*/  FFMA.FTZ R170, R145, R149, R144.reuse ;  /* 0x0000009591aa7223 */ /* 0x100fe20000010090 */
[----:B------:R-:W-:-:S02]  /*3470*/  PRMT R144, R146, 0x7632, R144 ;  /* 0x0000763292907816 */ /* 0x000fc40000000090 */
[----:B------:R-:W-:Y:S02]  /*3480*/  PRMT R146, R150, 0x7632, R146 ;  /* 0x0000763296927816 */ /* 0x000fe40000000092 */
[----:B------:R-:W2:Y:S01]  /*3490*/  LDL.LU R150, [R1+0xc] ;  /* 0x00000c0001967983 */ /* 0x000ea20000300800 */
[----:B------:R-:W-:Y:S01]  /*34a0*/  IMAD.U32 R148, R144, 0x10000, RZ ;  /* 0x0001000090947824 */ /* 0x000fe200078e00ff */
        /* <DEDUP_REMOVED lines=11> */
[----:B------:R-:W-:Y:S01]  /*3560*/  FADD.FTZ R221, R221, R146 ;  /* 0x00000092dddd7221 */ /* 0x000fe20000010000 */
[----:B------:R-:W-:Y:S02]  /*3570*/  SHF.L.U32 R148, R151, 0x10, RZ ;  /* 0x0000001097947819 */ /* 0x000fe400000006ff */
[----:B------:R-:W-:-:S04]  /*3580*/  PRMT R147, R147, 0x7632, R147 ;  /* 0x0000763293937816 */ /* 0x000fc80000000093 */
[----:B------:R-:W-:Y:S01]  /*3590*/  SHF.L.U32 R147, R147, 0x10, RZ ;  /* 0x0000001093937819 */ /* 0x000fe200000006ff */
[----:B------:R-:W-:Y:S01]  /*35a0*/  FADD.FTZ R222, R222, R148 ;  /* 0x00000094dede7221 */ /* 0x000fe20000010000 */
[----:B---3--:R-:W-:Y:S02]  /*35b0*/  SHF.L.U32 R144, R159, 0x10, RZ ;  /* 0x000000109f907819 */ /* 0x008fe400000006ff */
[----:B----4-:R-:W-:-:S03]  /*35c0*/  SHF.L.U32 R145, R158, 0x10, RZ ;  /* 0x000000109e917819 */ /* 0x010fc600000006ff */
[----:B------:R-:W-:Y:S01]  /*35d0*/  FMUL.FTZ R144, R144, R149 ;  /* 0x0000009590907220 */ /* 0x000fe20000410000 */
[----:B------:R-:W-:Y:S01]  /*35e0*/  FFMA.FTZ R185, R176, R146, R185 ;  /* 0x00000092b0b97223 */ /* 0x000fe200000100b9 */
[----:B------:R-:W-:-:S04]  /*35f0*/  FADD.FTZ R146, -R195, R154 ;  /* 0x0000009ac3927221 */ /* 0x000fc80000010100 */
[----:B------:R1:W-:Y:S01]  /*3600*/  STL [R1+0x4], R185 ;  /* 0x000004b901007387 */ /* 0x0003e20000100800 */
[----:B0-----:R-:W-:Y:S01]  /*3610*/  FMUL.FTZ R186, R5, R146 ;  /* 0x0000009205ba7220 */ /* 0x001fe20000410000 */
[----:B------:R-:W-:Y:S01]  /*3620*/  PRMT R146, R151, 0x7632, R146 ;  /* 0x0000763297927816 */ /* 0x000fe20000000092 */
[----:B-1----:R-:W-:Y:S01]  /*3630*/  FFMA.FTZ R185, R145, R148, R144 ;  /* 0x0000009491b97223 */ /* 0x002fe20000010090 */
[----:B------:R-:W-:Y:S02]  /*3640*/  IMAD.U32 R144, R157, 0x10000, RZ ;  /* 0x000100009d907824 */ /* 0x000fe400078e00ff */
[----:B------:R-:W-:Y:S01]  /*3650*/  SHF.L.U32 R146, R146, 0x10, RZ ;  /* 0x0000001092927819 */ /* 0x000fe200000006ff */
[----:B------:R-:W-:-:S04]  /*3660*/  FADD.FTZ R145, -R195, R155 ;  /* 0x0000009bc3917221 */ /* 0x000fc80000010100 */
        /* <DEDUP_REMOVED lines=30> */
.L_x_1868:
[----:B------:R-:W-:Y:S05]  /*3850*/  BSYNC.RECONVERGENT B1 ;  /* 0x0000000000017941 */ /* 0x000fea0003800200 */
.L_x_1867:
        /* <DEDUP_REMOVED lines=11> */
[C---:B0-----:R-:W-:Y:S01]  /*3910*/  IMAD.WIDE.U32 R28, R218.reuse, 0x20, R28 ;  /* 0x00000020da1c7825 */ /* 0x041fe200078e001c */
[----:B------:R-:W-:Y:S01]  /*3920*/  ISETP.NE.U32.AND P0, PT, RZ, UR10, PT ;  /* 0x0000000aff007c0c */ /* 0x000fe2000bf05070 */
[----:B------:R-:W0:Y:S01]  /*3930*/  LDC.64 R182, c[0x0][0x3b0] ;  /* 0x0000ec00ffb67b82 */ /* 0x000e220000000a00 */
[----:B------:R-:W4:Y:S04]  /*3940*/  LDL R203, [R1+0xf0] ;  /* 0x0000f00001cb7983 */ /* 0x000f280000100800 */
[----:B------:R-:W2:Y:S01]  /*3950*/  LDG.E.128 R152, desc[UR8][R28.64] ;  /* 0x000000081c987981 */ /* 0x000ea2000c1e1d00 */
[----:B-1----:R-:W-:-:S03]  /*3960*/  IMAD.WIDE.U32 R144, R218, 0x10, R144 ;  /* 0x00000010da907825 */ /* 0x002fc600078e0090 */
[----:B------:R1:W4:Y:S04]  /*3970*/  LDG.E.128 R156, desc[UR8][R28.64+0x10] ;  /* 0x000010081c9c7981 */ /* 0x000328000c1e1d00 */
[----:B------:R-:W4:Y:S01]  /*3980*/  LDL R181, [R1+0xec] ;  /* 0x0000ec0001b57983 */ /* 0x000f220000100800 */
[----:B-1----:R-:W-:-:S03]  /*3990*/  IMAD.WIDE.U32 R28, R218, 0x10, R146 ;  /* 0x00000010da1c7825 */ /* 0x002fc600078e0092 */
[----:B------:R-:W4:Y:S04]  /*39a0*/  LDG.E.128 R144, desc[UR8][R144.64] ;  /* 0x0000000890907981 */ /* 0x000f28000c1e1d00 */
[----:B------:R1:W4:Y:S01]  /*39b0*/  LDG.E.128 R148, desc[UR8][R28.64] ;  /* 0x000000081c947981 */ /* 0x000322000c1e1d00 */
[----:B------:R-:W-:Y:S02]  /*39c0*/  ISETP.NE.AND.EX P3, PT, RZ, UR11, PT, P0 ;  /* 0x0000000bff007c0c */ /* 0x000fe4000bf65300 */
[----:B------:R-:W-:-:S04]  /*39d0*/  ISETP.NE.U32.AND P0, PT, RZ, UR24, PT ;  /* 0x00000018ff007c0c */ /* 0x000fc8000bf05070 */
[----:B------:R-:W-:-:S07]  /*39e0*/  ISETP.NE.AND.EX P0, PT, RZ, UR25, PT, P0 ;  /* 0x00000019ff007c0c */ /* 0x000fce000bf05300 */
[----:B-1----:R-:W1:Y:S08]  /*39f0*/  @P3 LDC.64 R28, c[0x0][0x3b8] ;  /* 0x0000ee00ff1c3b82 */ /* 0x002e700000000a00 */
[----:B------:R-:W0:Y:S01]  /*3a00*/  @P0 LDC.64 R172, c[0x0][0x438] ;  /* 0x00010e00ffac0b82 */ /* 0x000e220000000a00 */
[----:B-1----:R-:W-:-:S05]  /*3a10*/  @P3 IMAD.WIDE.U32 R28, R218, 0x8, R28 ;  /* 0x00000008da1c3825 */ /* 0x002fca00078e001c */
[----:B------:R0:W5:Y:S02]  /*3a20*/  @P3 LDG.E.64 R30, desc[UR8][R28.64] ;  /* 0x000000081c1e3981 */ /* 0x000164000c1e1b00 */
[----:B0-----:R-:W-:-:S04]  /*3a30*/  @P0 IMAD.WIDE.U32 R28, R218, 0x20, R172 ;  /* 0x00000020da1c0825 */ /* 0x001fc800078e00ac */
[----:B------:R-:W-:Y:S01]  /*3a40*/  IMAD.WIDE.U32 R172, R218, 0x8, R182 ;  /* 0x00000008daac7825 */ /* 0x000fe200078e00b6 */
[----:B------:R-:W5:Y:S04]  /*3a50*/  @P0 LDG.E.128 R136, desc[UR8][R28.64] ;  /* 0x000000081c880981 */ /* 0x000f68000c1e1d00 */
[----:B------:R-:W4:Y:S04]  /*3a60*/  LDL R183, [R1+0x78] ;  /* 0x0000780001b77983 */ /* 0x000f280000100800 */
[----:B------:R-:W5:Y:S04]  /*3a70*/  @P0 LDG.E.128 R140, desc[UR8][R28.64+0x10] ;  /* 0x000010081c8c0981 */ /* 0x000f68000c1e1d00 */
[----:B------:R0:W5:Y:S01]  /*3a80*/  LDG.E.64 R28, desc[UR8][R172.64] ;  /* 0x00000008ac1c7981 */ /* 0x000162000c1e1b00 */
[----:B---3--:R-:W-:Y:S01]  /*3a90*/  SHF.L.U32 R164, R194, 0x10, RZ ;  /* 0x00000010c2a47819 */ /* 0x008fe200000006ff */
[C---:B--2---:R-:W-:Y:S01]  /*3aa0*/  FADD.FTZ R27, -R195.reuse, R152 ;  /* 0x00000098c31b7221 */ /* 0x044fe20000010100 */
[----:B----4-:R-:W-:Y:S01]  /*3ab0*/  FADD.FTZ R152, -R195, R156 ;  /* 0x0000009cc3987221 */ /* 0x010fe20000010100 */
[----:B------:R-:W-:-:S02]  /*3ac0*/  SHF.L.U32 R156, R184, 0x10, RZ ;  /* 0x00000010b89c7819 */ /* 0x000fc400000006ff */
[----:B------:R-:W2:Y:S01]  /*3ad0*/  LDL R184, [R1+0x68] ;  /* 0x0000680001b87983 */ /* 0x000ea20000100800 */
[----:B-----5:R-:W-:Y:S01]  /*3ae0*/  FMUL.FTZ R27, R5, R27 ;  /* 0x0000001b051b7220 */ /* 0x020fe20000410000 */
[C---:B------:R-:W-:Y:S02]  /*3af0*/  SHF.L.U32 R171, R144.reuse, 0x10, RZ ;  /* 0x0000001090ab7819 */ /* 0x040fe400000006ff */
[----:B------:R-:W-:Y:S02]  /*3b00*/  PRMT R144, R144, 0x7632, R144 ;  /* 0x0000763290907816 */ /* 0x000fe40000000090 */
[----:B0-----:R-:W-:Y:S01]  /*3b10*/  SHF.L.U32 R172, R148, 0x10, RZ ;  /* 0x0000001094ac7819 */ /* 0x001fe200000006ff */
[----:B------:R-:W-:Y:S01]  /*3b20*/  FMUL.FTZ R156, R156, R171 ;  /* 0x000000ab9c9c7220 */ /* 0x000fe20000410000 */
[----:B------:R-:W-:Y:S01]  /*3b30*/  FADD.FTZ R153, -R195, R153 ;  /* 0x00000099c3997221 */ /* 0x000fe20000010100 */
[----:B------:R-:W-:Y:S02]  /*3b40*/  SHF.L.U32 R144, R144, 0x10, RZ ;  /* 0x0000001090907819 */ /* 0x000fe400000006ff */
[----:B------:R-:W-:Y:S01]  /*3b50*/  FFMA.FTZ R164, R164, R172, R156 ;  /* 0x000000aca4a47223 */ /* 0x000fe2000001009c */
[----:B------:R-:W-:-:S02]  /*3b60*/  IMAD.U32 R156, R193, 0x10000, RZ ;  /* 0x00010000c19c7824 */ /* 0x000fc400078e00ff */
[----:B------:R-:W-:Y:S01]  /*3b70*/  FADD.FTZ R104, R104, R171 ;  /* 0x000000ab68687221 */ /* 0x000fe20000010000 */
[----:B------:R-:W-:Y:S01]  /*3b80*/  FFMA.FTZ R76, R27, R171, R76 ;  /* 0x000000ab1b4c7223 */ /* 0x000fe2000001004c */
[----:B------:R-:W-:Y:S01]  /*3b90*/  PRMT R148, R148, 0x7632, R148 ;  /* 0x0000763294947816 */ /* 0x000fe20000000094 */
[----:B------:R-:W3:Y:S01]  /*3ba0*/  LDL R193, [R1+0xf8] ;  /* 0x0000f80001c17983 */ /* 0x000ee20000100800 */
[----:B------:R-:W-:Y:S01]  /*3bb0*/  FMUL.FTZ R171, R5, R153 ;  /* 0x0000009905ab7220 */ /* 0x000fe20000410000 */
[----:B------:R-:W-:Y:S01]  /*3bc0*/  FADD.FTZ R212, R212, R172 ;  /* 0x000000acd4d47221 */ /* 0x000fe20000010000 */
[----:B------:R-:W-:Y:S01]  /*3bd0*/  FFMA.FTZ R248, R27, R172, R248 ;  /* 0x000000ac1bf87223 */ /* 0x000fe200000100f8 */
[-C--:B------:R-:W-:Y:S01]  /*3be0*/  FMUL.FTZ R172, R156, R144.reuse ;  /* 0x000000909cac7220 */ /* 0x080fe20000410000 */
[----:B------:R-:W-:Y:S01]  /*3bf0*/  SHF.L.U32 R148, R148, 0x10, RZ ;  /* 0x0000001094947819 */ /* 0x000fe200000006ff */
[----:B------:R-:W-:Y:S01]  /*3c00*/  FADD.FTZ R105, R105, R144 ;  /* 0x0000009069697221 */ /* 0x000fe20000010000 */
[----:B------:R-:W-:Y:S01]  /*3c10*/  SHF.L.U32 R156, R192, 0x10, RZ ;  /* 0x00000010c09c7819 */ /* 0x000fe200000006ff */
[----:B------:R-:W-:Y:S01]  /*3c20*/  FFMA.FTZ R77, R171, R144, R77 ;  /* 0x00000090ab4d7223 */ /* 0x000fe2000001004d */
[----:B------:R-:W-:Y:S01]  /*3c30*/  SHF.L.U32 R144, R191, 0x10, RZ ;  /* 0x00000010bf907819 */ /* 0x000fe200000006ff */
[----:B------:R-:W4:Y:S01]  /*3c40*/  LDL R192, [R1+0xf4] ;  /* 0x0000f40001c07983 */ /* 0x000f220000100800 */
[----:B------:R-:W-:Y:S01]  /*3c50*/  SHF.L.U32 R153, R145, 0x10, RZ ;  /* 0x0000001091997819 */ /* 0x000fe200000006ff */
[----:B------:R-:W-:Y:S01]  /*3c60*/  FADD.FTZ R154, -R195, R154 ;  /* 0x0000009ac39a7221 */ /* 0x000fe20000010100 */
[-C--:B------:R-:W-:Y:S01]  /*3c70*/  FFMA.FTZ R172, R156, R148.reuse, R172 ;  /* 0x000000949cac7223 */ /* 0x080fe200000100ac */
[----:B------:R-:W-:Y:S01]  /*3c80*/  FADD.FTZ R213, R213, R148 ;  /* 0x00000094d5d57221 */ /* 0x000fe20000010000 */
[----:B------:R-:W-:Y:S01]  /*3c90*/  FFMA.FTZ R249, R171, R148, R249 ;  /* 0x00000094abf97223 */ /* 0x000fe200000100f9 */
[----:B------:R-:W-:Y:S01]  /*3ca0*/  SHF.L.U32 R148, R202, 0x10, RZ ;  /* 0x00000010ca947819 */ /* 0x000fe200000006ff */
[-C--:B------:R-:W-:Y:S01]  /*3cb0*/  FMUL.FTZ R144, R144, R153.reuse ;  /* 0x0000009990907220 */ /* 0x080fe20000410000 */
[----:B------:R-:W-:Y:S01]  /*3cc0*/  SHF.L.U32 R156, R149, 0x10, RZ ;  /* 0x00000010959c7819 */ /* 0x000fe200000006ff */
[----:B------:R-:W-:Y:S01]  /*3cd0*/  FMUL.FTZ R173, R5, R154 ;  /* 0x0000009a05ad7220 */ /* 0x000fe20000410000 */
[----:B------:R-:W4:Y:S03]  /*3ce0*/  LDL R191, [R1+0x6c] ;  /* 0x00006c0001bf7983 */ /* 0x000f260000100800 */
[-C--:B------:R-:W-:Y:S01]  /*3cf0*/  FFMA.FTZ R174, R148, R156.reuse, R144 ;  /* 0x0000009c94ae7223 */ /* 0x080fe20000010090 */
[----:B------:R-:W-:Y:S01]  /*3d00*/  FADD.FTZ R214, R214, R156 ;  /* 0x0000009cd6d67221 */ /* 0x000fe20000010000 */
[C---:B------:R-:W-:Y:S01]  /*3d10*/  FFMA.FTZ R250, R173.reuse, R156, R250 ;  /* 0x0000009cadfa7223 */ /* 0x040fe200000100fa */
[----:B------:R-:W4:Y:S04]  /*3d20*/  LDL R154, [R1+0x100] ;  /* 0x00010000019a7983 */ /* 0x000f280000100800 */
[----:B------:R-:W4:Y:S01]  /*3d30*/  LDL R156, [R1+0x7c] ;  /* 0x00007c00019c7983 */ /* 0x000f220000100800 */
[----:B------:R-:W-:Y:S01]  /*3d40*/  FADD.FTZ R106, R106, R153 ;  /* 0x000000996a6a7221 */ /* 0x000fe20000010000 */
[----:B------:R-:W-:-:S02]  /*3d50*/  FFMA.FTZ R78, R173, R153, R78 ;  /* 0x00000099ad4e7223 */ /* 0x000fc4000001004e */
[----:B------:R-:W4:Y:S01]  /*3d60*/  LDL R153, [R1+0xfc] ;  /* 0x0000fc0001997983 */ /* 0x000f220000100800 */
[----:B------:R-:W-:Y:S02]  /*3d70*/  PRMT R144, R145, 0x7632, R144 ;  /* 0x0000763291907816 */ /* 0x000fe40000000090 */
[----:B------:R-:W-:Y:S01]  /*3d80*/  PRMT R145, R149, 0x7632, R145 ;  /* 0x0000763295917816 */ /* 0x000fe20000000091 */
[----:B------:R-:W-:Y:S01]  /*3d90*/  FADD.FTZ R155, -R195, R155 ;  /* 0x0000009bc39b7221 */ /* 0x000fe20000010100 */
[----:B------:R-:W-:Y:S02]  /*3da0*/  SHF.L.U32 R144, R144, 0x10, RZ ;  /* 0x0000001090907819 */ /* 0x000fe400000006ff */
[----:B------:R-:W-:Y:S01]  /*3db0*/  SHF.L.U32 R149, R203, 0x10, RZ ;  /* 0x00000010cb957819 */ /* 0x000fe200000006ff */
[----:B------:R-:W-:Y:S01]  /*3dc0*/  IMAD.U32 R145, R145, 0x10000, RZ ;  /* 0x0001000091917824 */ /* 0x000fe200078e00ff */
[----:B------:R-:W-:Y:S01]  /*3dd0*/  SHF.L.U32 R148, R181, 0x10, RZ ;  /* 0x00000010b5947819 */ /* 0x000fe200000006ff */
[----:B------:R-:W-:-:S02]  /*3de0*/  FMUL.FTZ R181, R5, R155 ;  /* 0x0000009b05b57220 */ /* 0x000fc40000410000 */
[-C--:B------:R-:W-:Y:S01]  /*3df0*/  FMUL.FTZ R149, R149, R144.reuse ;  /* 0x0000009095957220 */ /* 0x080fe20000410000 */
[----:B------:R-:W-:Y:S01]  /*3e00*/  FADD.FTZ R107, R107, R144 ;  /* 0x000000906b6b7221 */ /* 0x000fe20000010000 */
[----:B------:R-:W-:Y:S02]  /*3e10*/  FFMA.FTZ R79, R181, R144, R79 ;  /* 0x00000090b54f7223 */ /* 0x000fe4000001004f */
[-C--:B------:R-:W-:Y:S01]  /*3e20*/  FFMA.FTZ R182, R148, R145.reuse, R149 ;  /* 0x0000009194b67223 */ /* 0x080fe20000010095 */
[----:B------:R-:W-:Y:S01]  /*3e30*/  SHF.L.U32 R148, R146, 0x10, RZ ;  /* 0x0000001092947819 */ /* 0x000fe200000006ff */
[----:B------:R-:W-:Y:S01]  /*3e40*/  FADD.FTZ R215, R215, R145 ;  /* 0x00000091d7d77221 */ /* 0x000fe20000010000 */
[----:B------:R-:W-:Y:S01]  /*3e50*/  FFMA.FTZ R251, R181, R145, R251 ;  /* 0x00000091b5fb7223 */ /* 0x000fe200000100fb */
[----:B------:R-:W-:Y:S02]  /*3e60*/  SHF.L.U32 R145, R183, 0x10, RZ ;  /* 0x00000010b7917819 */ /* 0x000fe400000006ff */
[----:B------:R-:W-:Y:S01]  /*3e70*/  SHF.L.U32 R149, R150, 0x10, RZ ;  /* 0x0000001096957819 */ /* 0x000fe200000006ff */
[----:B------:R-:W-:Y:S01]  /*3e80*/  FMUL.FTZ R183, R5, R152 ;  /* 0x0000009805b77220 */ /* 0x000fe20000410000 */
[----:B------:R-:W-:Y:S01]  /*3e90*/  FADD.FTZ R157, -R195, R157 ;  /* 0x0000009dc39d7221 */ /* 0x000fe20000010100 */
[----:B------:R-:W-:-:S02]  /*3ea0*/  FADD.FTZ R108, R108, R148 ;  /* 0x000000946c6c7221 */ /* 0x000fc40000010000 */
[----:B------:R-:W-:Y:S01]  /*3eb0*/  FFMA.FTZ R80, R183, R148, R80 ;  /* 0x00000094b7507223 */ /* 0x000fe20000010050 */
[----:B------:R-:W-:Y:S01]  /*3ec0*/  FMUL.FTZ R194, R5, R157 ;  /* 0x0000009d05c27220 */ /* 0x000fe20000410000 */
[C---:B------:R-:W-:Y:S01]  /*3ed0*/  FADD.FTZ R158, -R195.reuse, R158 ;  /* 0x0000009ec39e7221 */ /* 0x040fe20000010100 */
[----:B------:R-:W-:-:S04]  /*3ee0*/  FADD.FTZ R159, -R195, R159 ;  /* 0x0000009fc39f7221 */ /* 0x000fc80000010100 */
[----:B------:R-:W-:Y:S01]  /*3ef0*/  FMUL.FTZ R202, R5, R159 ;  /* 0x0000009f05ca7220 */ /* 0x000fe20000410000 */
[----:B------:R-:W-:Y:S01]  /*3f00*/  FADD.FTZ R208, R208, R149 ;  /* 0x00000095d0d07221 */ /* 0x000fe20000010000 */
[----:B------:R-:W-:Y:S01]  /*3f10*/  FFMA.FTZ R244, R183, R149, R244 ;  /* 0x00000095b7f47223 */ /* 0x000fe200000100f4 */
[----:B--2---:R-:W-:-:S05]  /*3f20*/  SHF.L.U32 R144, R184, 0x10, RZ ;  /* 0x00000010b8907819 */ /* 0x004fca00000006ff */
[----:B------:R-:W-:-:S04]  /*3f30*/  FMUL.FTZ R144, R144, R148 ;  /* 0x0000009490907220 */ /* 0x000fc80000410000 */
[--C-:B------:R-:W-:Y:S01]  /*3f40*/  FFMA.FTZ R184, R145, R149, R144.reuse ;  /* 0x0000009591b87223 */ /* 0x100fe20000010090 */
[----:B------:R-:W-:Y:S02]  /*3f50*/  PRMT R144, R146, 0x7632, R144 ;  /* 0x0000763292907816 */ /* 0x000fe40000000090 */
[----:B------:R-:W-:Y:S02]  /*3f60*/  PRMT R145, R150, 0x7632, R145 ;  /* 0x0000763296917816 */ /* 0x000fe40000000091 */
[----:B------:R-:W-:Y:S02]  /*3f70*/  SHF.L.U32 R144, R144, 0x10, RZ ;  /* 0x0000001090907819 */ /* 0x000fe400000006ff */
[----:B------:R-:W-:Y:S02]  /*3f80*/  SHF.L.U32 R145, R145, 0x10, RZ ;  /* 0x0000001091917819 */ /* 0x000fe400000006ff */
[----:B---3--:R-:W-:-:S05]  /*3f90*/  SHF.L.U32 R146, R193, 0x10, RZ ;  /* 0x00000010c1927819 */ /* 0x008fca00000006ff */
[-C--:B------:R-:W-:Y:S01]  /*3fa0*/  FMUL.FTZ R148, R146, R144.reuse ;  /* 0x0000009092947220 */ /* 0x080fe20000410000 */
[----:B----4-:R-:W-:Y:S01]  /*3fb0*/  SHF.L.U32 R146, R192, 0x10, RZ ;  /* 0x00000010c0927819 */ /* 0x010fe200000006ff */
[----:B------:R-:W-:Y:S01]  /*3fc0*/  FADD.FTZ R109, R109, R144 ;  /* 0x000000906d6d7221 */ /* 0x000fe20000010000 */
[----:B------:R-:W-:-:S03]  /*3fd0*/  FFMA.FTZ R81, R194, R144, R81 ;  /* 0x00000090c2517223 */ /* 0x000fc60000010051 */
[-C--:B------:R-:W-:Y:S01]  /*3fe0*/  FFMA.FTZ R193, R146, R145.reuse, R148 ;  /* 0x0000009192c17223 */ /* 0x080fe20000010094 */
[----:B------:R-:W-:Y:S01]  /*3ff0*/  SHF.L.U32 R146, R147, 0x10, RZ ;  /* 0x0000001093927819 */ /* 0x000fe200000006ff */
[----:B------:R-:W-:Y:S01]  /*4000*/  FADD.FTZ R209, R209, R145 ;  /* 0x00000091d1d17221 */ /* 0x000fe20000010000 */
[----:B------:R-:W-:Y:S01]  /*4010*/  FFMA.FTZ R245, R194, R145, R245 ;  /* 0x00000091c2f57223 */ /* 0x000fe200000100f5 */
[----:B------:R-:W-:Y:S01]  /*4020*/  IMAD.U32 R144, R191, 0x10000, RZ ;  /* 0x00010000bf907824 */ /* 0x000fe200078e00ff */
[----:B------:R-:W-:-:S03]  /*4030*/  SHF.L.U32 R148, R151, 0x10, RZ ;  /* 0x0000001097947819 */ /* 0x000fc600000006ff */
[----:B------:R-:W-:Y:S01]  /*4040*/  FMUL.FTZ R144, R144, R146 ;  /* 0x0000009290907220 */ /* 0x000fe20000410000 */
[----:B------:R-:W-:Y:S01]  /*4050*/  SHF.L.U32 R145, R156, 0x10, RZ ;  /* 0x000000109c917819 */ /* 0x000fe200000006ff */
[----:B------:R-:W-:-:S04]  /*4060*/  FMUL.FTZ R192, R5, R158 ;  /* 0x0000009e05c07220 */ /* 0x000fc80000410000 */
[--C-:B------:R-:W-:Y:S01]  /*4070*/  FFMA.FTZ R191, R145, R148, R144.reuse ;  /* 0x0000009491bf7223 */ /* 0x100fe20000010090 */
[----:B------:R-:W-:Y:S02]  /*4080*/  PRMT R144, R147, 0x7632, R144 ;  /* 0x0000763293907816 */ /* 0x000fe40000000090 */
[----:B------:R-:W-:Y:S02]  /*4090*/  PRMT R145, R151, 0x7632, R145 ;  /* 0x0000763297917816 */ /* 0x000fe40000000091 */
[----:B------:R-:W-:Y:S02]  /*40a0*/  SHF.L.U32 R144, R144, 0x10, RZ ;  /* 0x0000001090907819 */ /* 0x000fe400000006ff */
[----:B------:R-:W-:Y:S01]  /*40b0*/  SHF.L.U32 R147, R154, 0x10, RZ ;  /* 0x000000109a937819 */ /* 0x000fe200000006ff */
[----:B------:R-:W-:Y:S01]  /*40c0*/  FADD.FTZ R110, R110, R146 ;  /* 0x000000926e6e7221 */ /* 0x000fe20000010000 */
[----:B------:R-:W-:Y:S01]  /*40d0*/  FFMA.FTZ R82, R192, R146, R82 ;  /* 0x00000092c0527223 */ /* 0x000fe20000010052 */
[----:B------:R-:W-:-:S02]  /*40e0*/  SHF.L.U32 R145, R145, 0x10, RZ ;  /* 0x0000001091917819 */ /* 0x000fc400000006ff */
        /* <DEDUP_REMOVED lines=25> */
.L_x_1870:
[----:B------:R-:W-:Y:S05]  /*4280*/  BSYNC.RECONVERGENT B1 ;  /* 0x0000000000017941 */ /* 0x000fea0003800200 */
.L_x_1869:
        /* <DEDUP_REMOVED lines=23> */
.L_x_1938:
        /* <DEDUP_REMOVED lines=20> */
[----:B-----5:R-:W-:Y:S02]  /*4540*/  ISETP.GE.U32.AND P0, PT, R160, RZ, PT ;  /* 0x000000ffa000720c */ /* 0x020fe40003f06070 */
[----:B------:R-:W-:Y:S01]  /*4550*/  FADD.FTZ R145, R189, -R145 ;  /* 0x80000091bd917221 */ /* 0x000fe20000010000 */
[----:B------:R-:W-:Y:S01]  /*4560*/  FADD.FTZ R144, R197, -R144 ;  /* 0x80000090c5907221 */ /* 0x000fe20000010000 */
[----:B------:R-:W-:Y:S02]  /*4570*/  LOP3.LUT P6, RZ, R161, 0xff0000, RZ, 0xc0, !PT ;  /* 0x00ff0000a1ff7812 */ /* 0x000fe400078cc0ff */
[C---:B------:R-:W-:Y:S01]  /*4580*/  FMUL.FTZ R145, R5.reuse, R145 ;  /* 0x0000009105917220 */ /* 0x040fe20000410000 */
[----:B------:R-:W-:Y:S01]  /*4590*/  FMUL.FTZ R144, R5, R144 ;  /* 0x0000009005907220 */ /* 0x000fe20000410000 */
[----:B------:R-:W-:-:S02]  /*45a0*/  ISETP.GE.U32.AND.EX P0, PT, R161, 0x1000000, PT, P0 ;  /* 0x01000000a100780c */ /* 0x000fc40003f06100 */
[----:B------:R-:W-:Y:S01]  /*45b0*/  FMUL.FTZ R145, R145, UR13 ;  /* 0x0000000d91917c20 */ /* 0x000fe20008410000 */
[----:B------:R-:W-:-:S04]  /*45c0*/  FMUL.FTZ R144, R144, UR13 ;  /* 0x0000000d90907c20 */ /* 0x000fc80008410000 */
[----:B------:R-:W-:Y:S02]  /*45d0*/  FSEL R145, R145, RZ, P6 ;  /* 0x000000ff91917208 */ /* 0x000fe40003000000 */
[----:B------:R-:W-:Y:S02]  /*45e0*/  FSEL R144, R144, RZ, P0 ;  /* 0x000000ff90907208 */ /* 0x000fe40000000000 */
[C---:B------:R-:W-:Y:S02]  /*45f0*/  LOP3.LUT P0, RZ, R161.reuse, 0xff, RZ, 0xc0, !PT ;  /* 0x000000ffa1ff7812 */ /* 0x040fe4000780c0ff */
        /* <DEDUP_REMOVED lines=23> */
[----:B------:R-:W-:Y:S01]  /*4770*/  FSEL R144, R148, RZ, P0 ;  /* 0x000000ff94907208 */ /* 0x000fe20000000000 */
[-CC-:B------:R-:W-:Y:S01]  /*4780*/  FFMA.FTZ R148, R0, R149.reuse, R151.reuse ;  /* 0x0000009500947223 */ /* 0x180fe20000010097 */
[----:B------:R-:W-:Y:S02]  /*4790*/  FSEL R145, R145, RZ, P6 ;  /* 0x000000ff91917208 */ /* 0x000fe40003000000 */
[----:B------:R-:W-:Y:S01]  /*47a0*/  LOP3.LUT P6, RZ, R160, 0xff00, RZ, 0xc0, !PT ;  /* 0x0000ff00a0ff7812 */ /* 0x000fe200078cc0ff */
[----:B------:R-:W-:Y:S01]  /*47b0*/  FADD.FTZ R148, R3, -R148 ;  /* 0x8000009403947221 */ /* 0x000fe20000010000 */
[----:B------:R-:W-:Y:S01]  /*47c0*/  F2FP.BF16.F32.PACK_AB R145, R145, R144 ;  /* 0x000000909191723e */ /* 0x000fe200000010ff */
[----:B------:R-:W-:Y:S01]  /*47d0*/  FFMA.FTZ R144, R14, R149, R151 ;  /* 0x000000950e907223 */ /* 0x000fe20000010097 */
[----:B------:R-:W-:Y:S01]  /*47e0*/  LOP3.LUT P0, RZ, R160, 0xff, RZ, 0xc0, !PT ;  /* 0x000000ffa0ff7812 */ /* 0x000fe2000780c0ff */
[----:B------:R-:W-:Y:S02]  /*47f0*/  FMUL.FTZ R148, R5, R148 ;  /* 0x0000009405947220 */ /* 0x000fe40000410000 */
[----:B------:R-:W-:-:S02]  /*4800*/  FADD.FTZ R144, R13, -R144 ;  /* 0x800000900d907221 */ /* 0x000fc40000010000 */
[----:B------:R-:W-:Y:S02]  /*4810*/  FMUL.FTZ R148, R148, UR13 ;  /* 0x0000000d94947c20 */ /* 0x000fe40008410000 */
[----:B------:R-:W-:-:S03]  /*4820*/  FMUL.FTZ R144, R5, R144 ;  /* 0x0000009005907220 */ /* 0x000fc60000410000 */
[----:B------:R-:W-:Y:S01]  /*4830*/  FSEL R148, R148, RZ, P0 ;  /* 0x000000ff94947208 */ /* 0x000fe20000000000 */
[----:B------:R-:W-:-:S05]  /*4840*/  FMUL.FTZ R144, R144, UR13 ;  /* 0x0000000d90907c20 */ /* 0x000fca0008410000 */
[----:B------:R-:W-:-:S04]  /*4850*/  FSEL R144, R144, RZ, P6 ;  /* 0x000000ff90907208 */ /* 0x000fc80003000000 */
[----:B------:R-:W-:Y:S01]  /*4860*/  F2FP.BF16.F32.PACK_AB R144, R144, R148 ;  /* 0x000000949090723e */ /* 0x000fe200000010ff */
[----:B------:R-:W-:Y:S06]  /*4870*/  BRA `(.L_x_1877) ;  /* 0x0000001c007c7947 */ /* 0x000fec0003800000 */
.L_x_1876:
[-CC-:B------:R-:W-:Y:S01]  /*4880*/  FFMA.FTZ R64, R190, R149.reuse, R151.reuse ;  /* 0x00000095be407223 */ /* 0x180fe20000010097 */
[-CC-:B------:R-:W-:Y:S01]  /*4890*/  FFMA.FTZ R67, R196, R149.reuse, R151.reuse ;  /* 0x00000095c4437223 */ /* 0x180fe20000010097 */
[-C--:B------:R-:W-:Y:S01]  /*48a0*/  FFMA.FTZ R65, R168, R149.reuse, R151 ;  /* 0x00000095a8417223 */ /* 0x080fe20000010097 */
[----:B-----5:R-:W-:Y:S01]  /*48b0*/  ISETP.GE.U32.AND P0, PT, R160, RZ, PT ;  /* 0x000000ffa000720c */ /* 0x020fe20003f06070 */
[----:B------:R-:W-:Y:S01]  /*48c0*/  FADD.FTZ R64, R189, -R64 ;  /* 0x80000040bd407221 */ /* 0x000fe20000010000 */
[----:B------:R-:W-:Y:S01]  /*48d0*/  FADD.FTZ R67, R197, -R67 ;  /* 0x80000043c5437221 */ /* 0x000fe20000010000 */
[----:B------:R-:W-:Y:S01]  /*48e0*/  FADD.FTZ R65, R167, -R65 ;  /* 0x80000041a7417221 */ /* 0x000fe20000010000 */
[----:B------:R-:W-:Y:S01]  /*48f0*/  LOP3.LUT P6, RZ, R161, 0xff0000, RZ, 0xc0, !PT ;  /* 0x00ff0000a1ff7812 */ /* 0x000fe200078cc0ff */
[C---:B------:R-:W-:Y:S01]  /*4900*/  FMUL.FTZ R126, R5.reuse, R64 ;  /* 0x00000040057e7220 */ /* 0x040fe20000410000 */
[----:B------:R-:W-:Y:S01]  /*4910*/  FFMA.FTZ R64, R180, R149, R151 ;  /* 0x00000095b4407223 */ /* 0x000fe20000010097 */
[----:B------:R-:W-:Y:S01]  /*4920*/  FMUL.FTZ R127, R5, R67 ;  /* 0x00000043057f7220 */ /* 0x000fe20000410000 */
[----:B------:R-:W-:Y:S01]  /*4930*/  ISETP.GE.U32.AND.EX P0, PT, R161, 0x1000000, PT, P0 ;  /* 0x01000000a100780c */ /* 0x000fe20003f06100 */
[----:B------:R-:W-:Y:S01]  /*4940*/  FMUL.FTZ R66, R126, UR13 ;  /* 0x0000000d7e427c20 */ /* 0x000fe20008410000 */
[----:B------:R-:W-:Y:S01]  /*4950*/  FADD.FTZ R64, R179, -R64 ;  /* 0x80000040b3407221 */ /* 0x000fe20000010000 */
[----:B------:R-:W-:Y:S01]  /*4960*/  FMUL.FTZ R67, R127, UR13 ;  /* 0x0000000d7f437c20 */ /* 0x000fe20008410000 */
[----:B------:R-:W-:-:S02]  /*4970*/  FMUL.FTZ R124, R5, R65 ;  /* 0x00000041057c7220 */ /* 0x000fc40000410000 */
[----:B------:R-:W-:Y:S01]  /*4980*/  FMUL.FTZ R125, R5, R64 ;  /* 0x00000040057d7220 */ /* 0x000fe20000410000 */
        /* <DEDUP_REMOVED lines=8> */
[----:B------:R-:W-:Y:S01]  /*4a10*/  F2FP.BF16.F32.PACK_AB R147, R67, R66 ;  /* 0x000000424393723e */ /* 0x000fe200000010ff */
[-CC-:B------:R-:W-:Y:S01]  /*4a20*/  FFMA.FTZ R66, R20, R149.reuse, R151.reuse ;  /* 0x0000009514427223 */ /* 0x180fe20000010097 */
[----:B------:R-:W-:Y:S01]  /*4a30*/  F2FP.BF16.F32.PACK_AB R146, R65, R64 ;  /* 0x000000404192723e */ /* 0x000fe200000010ff */
[-CC-:B------:R-:W-:Y:S01]  /*4a40*/  FFMA.FTZ R64, R0, R149.reuse, R151.reuse ;  /* 0x0000009500407223 */ /* 0x180fe20000010097 */
[-CC-:B------:R-:W-:Y:S01]  /*4a50*/  FFMA.FTZ R65, R14, R149.reuse, R151.reuse ;  /* 0x000000950e417223 */ /* 0x180fe20000010097 */
[----:B------:R-:W-:Y:S01]  /*4a60*/  FADD.FTZ R66, R19, -R66 ;  /* 0x8000004213427221 */ /* 0x000fe20000010000 */
[----:B------:R-:W-:Y:S01]  /*4a70*/  FFMA.FTZ R67, R22, R149, R151 ;  /* 0x0000009516437223 */ /* 0x000fe20000010097 */
[----:B------:R-:W-:Y:S01]  /*4a80*/  FADD.FTZ R64, R3, -R64 ;  /* 0x8000004003407221 */ /* 0x000fe20000010000 */
[C---:B------:R-:W-:Y:S01]  /*4a90*/  LOP3.LUT P6, RZ, R160.reuse, 0xff, RZ, 0xc0, !PT ;  /* 0x000000ffa0ff7812 */ /* 0x040fe200078cc0ff */
[----:B------:R-:W-:Y:S01]  /*4aa0*/  FMUL.FTZ R66, R5, R66 ;  /* 0x0000004205427220 */ /* 0x000fe20000410000 */
[----:B------:R-:W-:Y:S01]  /*4ab0*/  FADD.FTZ R65, R13, -R65 ;  /* 0x800000410d417221 */ /* 0x000fe20000010000 */
[----:B------:R-:W-:Y:S01]  /*4ac0*/  FMUL.FTZ R64, R5, R64 ;  /* 0x0000004005407220 */ /* 0x000fe20000410000 */
[----:B------:R-:W-:Y:S01]  /*4ad0*/  FADD.FTZ R67, R21, -R67 ;  /* 0x8000004315437221 */ /* 0x000fe20000010000 */
[----:B------:R-:W-:Y:S01]  /*4ae0*/  LOP3.LUT P0, RZ, R160, 0xff0000, RZ, 0xc0, !PT ;  /* 0x00ff0000a0ff7812 */ /* 0x000fe2000780c0ff */
[C---:B------:R-:W-:Y:S01]  /*4af0*/  FMUL.FTZ R65, R5.reuse, R65 ;  /* 0x0000004105417220 */ /* 0x040fe20000410000 */
[----:B------:R-:W-:Y:S01]  /*4b00*/  FMUL.FTZ R144, R64, UR13 ;  /* 0x0000000d40907c20 */ /* 0x000fe20008410000 */
[----:B------:R-:W-:-:S04]  /*4b10*/  FMUL.FTZ R67, R5, R67 ;  /* 0x0000004305437220 */ /* 0x000fc80000410000 */
[----:B------:R-:W-:Y:S01]  /*4b20*/  FSEL R150, R144, RZ, P6 ;  /* 0x000000ff90967208 */ /* 0x000fe20003000000 */
[----:B------:R-:W-:Y:S01]  /*4b30*/  FMUL.FTZ R144, R66, UR13 ;  /* 0x0000000d42907c20 */ /* 0x000fe20008410000 */
[----:B------:R-:W-:Y:S01]  /*4b40*/  FMUL.FTZ R145, R67, UR13 ;  /* 0x0000000d43917c20 */ /* 0x000fe20008410000 */
[----:B------:R-:W-:-:S03]  /*4b50*/  LOP3.LUT P6, RZ, R160, 0xff00, RZ, 0xc0, !PT ;  /* 0x0000ff00a0ff7812 */ /* 0x000fc600078cc0ff */
[----:B------:R-:W-:Y:S01]  /*4b60*/  FSEL R148, R144, RZ, P0 ;  /* 0x000000ff90947208 */ /* 0x000fe20000000000 */
[----:B------:R-:W-:Y:S01]  /*4b70*/  FMUL.FTZ R144, R65, UR13 ;  /* 0x0000000d41907c20 */ /* 0x000fe20008410000 */
[----:B------:R-:W-:-:S04]  /*4b80*/  LOP3.LUT P0, RZ, R160, 0xff000000, RZ, 0xc0, !PT ;  /* 0xff000000a0ff7812 */ /* 0x000fc8000780c0ff */
[----:B------:R-:W-:Y:S02]  /*4b90*/  FSEL R145, R145, RZ, P0 ;  /* 0x000000ff91917208 */ /* 0x000fe40000000000 */
[----:B------:R-:W-:Y:S02]  /*4ba0*/  FSEL R144, R144, RZ, P6 ;  /* 0x000000ff90907208 */ /* 0x000fe40003000000 */
[----:B------:R-:W-:Y:S02]  /*4bb0*/  F2FP.BF16.F32.PACK_AB R145, R145, R148 ;  /* 0x000000949191723e */ /* 0x000fe400000010ff */
[----:B------:R-:W-:Y:S01]  /*4bc0*/  F2FP.BF16.F32.PACK_AB R144, R144, R150 ;  /* 0x000000969090723e */ /* 0x000fe200000010ff */
[----:B------:R-:W-:Y:S06]  /*4bd0*/  BRA `(.L_x_1877) ;  /* 0x0000001800a47947 */ /* 0x000fec0003800000 */
.L_x_1875:
        /* <DEDUP_REMOVED lines=11> */
[C---:B------:R-:W-:Y:S01]  /*4c90*/  FFMA.FTZ R145, R5.reuse, R145, R122 ;  /* 0x0000009105917223 */ /* 0x040fe2000001007a */
[----:B------:R-:W-:Y:S01]  /*4ca0*/  FFMA.FTZ R144, R5, R144, R123 ;  /* 0x0000009005907223 */ /* 0x000fe2000001007b */
        /* <DEDUP_REMOVED lines=12> */
[C---:B------:R-:W-:Y:S01]  /*4d70*/  FFMA.FTZ R144, R5.reuse, R144, R120 ;  /* 0x0000009005907223 */ /* 0x040fe20000010078 */
[----:B------:R-:W-:-:S03]  /*4d80*/  FFMA.FTZ R145, R5, R145, R121 ;  /* 0x0000009105917223 */ /* 0x000fc60000010079 */
        /* <DEDUP_REMOVED lines=22> */
[----:B------:R-:W-:-:S03]  /*4ef0*/  LOP3.LUT P0, RZ, R160, 0xff, RZ, 0xc0, !PT ;  /* 0x000000ffa0ff7812 */ /* 0x000fc6000780c0ff */
[----:B------:R-:W-:-:S04]  /*4f00*/  FADD.FTZ R144, R13, -R144 ;  /* 0x800000900d907221 */ /* 0x000fc80000010000 */
[C---:B------:R-:W-:Y:S01]  /*4f10*/  FFMA.FTZ R150, R5.reuse, R144, R117 ;  /* 0x0000009005967223 */ /* 0x040fe20000010075 */
[----:B------:R-:W-:-:S03]  /*4f20*/  FFMA.FTZ R144, R5, R148, R116 ;  /* 0x0000009405907223 */ /* 0x000fc60000010074 */
[----:B------:R-:W-:Y:S01]  /*4f30*/  FMUL.FTZ R150, R150, UR13 ;  /* 0x0000000d96967c20 */ /* 0x000fe20008410000 */
[----:B------:R-:W-:-:S04]  /*4f40*/  FMUL.FTZ R148, R144, UR13 ;  /* 0x0000000d90947c20 */ /* 0x000fc80008410000 */
[----:B------:R-:W-:Y:S02]  /*4f50*/  FSEL R144, R150, RZ, P6 ;  /* 0x000000ff96907208 */ /* 0x000fe40003000000 */
[----:B------:R-:W-:-:S04]  /*4f60*/  FSEL R148, R148, RZ, P0 ;  /* 0x000000ff94947208 */ /* 0x000fc80000000000 */
[----:B------:R-:W-:Y:S01]  /*4f70*/  F2FP.BF16.F32.PACK_AB R144, R144, R148 ;  /* 0x000000949090723e */ /* 0x000fe200000010ff */
[----:B------:R-:W-:Y:S06]  /*4f80*/  BRA `(.L_x_1877) ;  /* 0x0000001400b87947 */ /* 0x000fec0003800000 */
.L_x_1878:
        /* <DEDUP_REMOVED lines=8> */
[C---:B------:R-:W-:Y:S01]  /*5010*/  FFMA.FTZ R126, R5.reuse, R64, R122 ;  /* 0x00000040057e7223 */ /* 0x040fe2000001007a */
[----:B------:R-:W-:Y:S01]  /*5020*/  FFMA.FTZ R64, R180, R149, R151 ;  /* 0x00000095b4407223 */ /* 0x000fe20000010097 */
[----:B------:R-:W-:Y:S01]  /*5030*/  FFMA.FTZ R127, R5, R67, R123 ;  /* 0x00000043057f7223 */ /* 0x000fe2000001007b */
[----:B------:R-:W-:Y:S01]  /*5040*/  ISETP.GE.U32.AND.EX P0, PT, R161, 0x1000000, PT, P0 ;  /* 0x01000000a100780c */ /* 0x000fe20003f06100 */
[----:B------:R-:W-:Y:S01]  /*5050*/  FMUL.FTZ R66, R126, UR13 ;  /* 0x0000000d7e427c20 */ /* 0x000fe20008410000 */
[----:B------:R-:W-:Y:S01]  /*5060*/  FADD.FTZ R64, R179, -R64 ;  /* 0x80000040b3407221 */ /* 0x000fe20000010000 */
[----:B------:R-:W-:Y:S01]  /*5070*/  FMUL.FTZ R67, R127, UR13 ;  /* 0x0000000d7f437c20 */ /* 0x000fe20008410000 */
[----:B------:R-:W-:-:S02]  /*5080*/  FFMA.FTZ R124, R5, R65, R120 ;  /* 0x00000041057c7223 */ /* 0x000fc40000010078 */
[----:B------:R-:W-:Y:S01]  /*5090*/  FFMA.FTZ R125, R5, R64, R121 ;  /* 0x00000040057d7223 */ /* 0x000fe20000010079 */
        /* <DEDUP_REMOVED lines=17> */
[----:B------:R-:W-:Y:S01]  /*51b0*/  FFMA.FTZ R66, R5, R66, R118 ;  /* 0x0000004205427223 */ /* 0x000fe20000010076 */
[----:B------:R-:W-:Y:S01]  /*51c0*/  FADD.FTZ R65, R13, -R65 ;  /* 0x800000410d417221 */ /* 0x000fe20000010000 */
[----:B------:R-:W-:Y:S01]  /*51d0*/  FFMA.FTZ R64, R5, R64, R116 ;  /* 0x0000004005407223 */ /* 0x000fe20000010074 */
[----:B------:R-:W-:Y:S01]  /*51e0*/  FADD.FTZ R67, R21, -R67 ;  /* 0x8000004315437221 */ /* 0x000fe20000010000 */
[----:B------:R-:W-:Y:S01]  /*51f0*/  LOP3.LUT P0, RZ, R160, 0xff0000, RZ, 0xc0, !PT ;  /* 0x00ff0000a0ff7812 */ /* 0x000fe2000780c0ff */
[C---:B------:R-:W-:Y:S01]  /*5200*/  FFMA.FTZ R65, R5.reuse, R65, R117 ;  /* 0x0000004105417223 */ /* 0x040fe20000010075 */
[----:B------:R-:W-:Y:S01]  /*5210*/  FMUL.FTZ R144, R64, UR13 ;  /* 0x0000000d40907c20 */ /* 0x000fe20008410000 */
[----:B------:R-:W-:-:S04]  /*5220*/  FFMA.FTZ R67, R5, R67, R119 ;  /* 0x0000004305437223 */ /* 0x000fc80000010077 */
        /* <DEDUP_REMOVED lines=12> */
.L_x_1874:
        /* <DEDUP_REMOVED lines=18> */
[----:B------:R-:W-:-:S04]  /*5410*/  FMUL.FTZ R113, R113, UR13 ;  /* 0x0000000d71717c20 */ /* 0x000fc80008410000 */
[----:B------:R-:W-:Y:S02]  /*5420*/  FSEL R112, R114, RZ, P0 ;  /* 0x000000ff72707208 */ /* 0x000fe40000000000 */
[----:B------:R-:W-:Y:S02]  /*5430*/  ISETP.GE.U32.AND P0, PT, R160, RZ, PT ;  /* 0x000000ffa000720c */ /* 0x000fe40003f06070 */
[----:B------:R-:W-:Y:S02]  /*5440*/  FSEL R115, R113, RZ, P6 ;  /* 0x000000ff71737208 */ /* 0x000fe40003000000 */
[C---:B------:R-:W-:Y:S02]  /*5450*/  LOP3.LUT P6, RZ, R161.reuse, 0xff0000, RZ, 0xc0, !PT ;  /* 0x00ff0000a1ff7812 */ /* 0x040fe400078cc0ff */
[----:B------:R-:W-:Y:S02]  /*5460*/  ISETP.GE.U32.AND.EX P0, PT, R161, 0x1000000, PT, P0 ;  /* 0x01000000a100780c */ /* 0x000fe40003f06100 */
[----:B------:R-:W-:Y:S01]  /*5470*/  F2FP.BF16.F32.PACK_AB R115, R112, R115 ;  /* 0x000000737073723e */ /* 0x000fe200000010ff */
[----:B------:R-:W-:Y:S01]  /*5480*/  FFMA.FTZ R112, R168, R149, R151 ;  /* 0x00000095a8707223 */ /* 0x000fe20000010097 */
[----:B------:R-:W-:-:S02]  /*5490*/  FSEL R113, R113, RZ, P6 ;  /* 0x000000ff71717208 */ /* 0x000fc40003000000 */
[----:B------:R-:W-:Y:S01]  /*54a0*/  FSEL R114, R114, RZ, P0 ;  /* 0x000000ff72727208 */ /* 0x000fe20000000000 */
[----:B------:R-:W-:Y:S01]  /*54b0*/  FADD.FTZ R112, R167, -R112 ;  /* 0x80000070a7707221 */ /* 0x000fe20000010000 */
[----:B------:R-:W-:Y:S02]  /*54c0*/  LOP3.LUT P6, RZ, R161, 0xff, RZ, 0xc0, !PT ;  /* 0x000000ffa1ff7812 */ /* 0x000fe400078cc0ff */
[----:B------:R-:W-:Y:S01]  /*54d0*/  F2FP.BF16.F32.PACK_AB R147, R114, R113 ;  /* 0x000000717293723e */ /* 0x000fe200000010ff */
[----:B------:R-:W-:Y:S01]  /*54e0*/  FFMA.FTZ R113, R180, R149, R151 ;  /* 0x00000095b4717223 */ /* 0x000fe20000010097 */
[----:B------:R-:W-:Y:S01]  /*54f0*/  FMUL.FTZ R112, R5, R112 ;  /* 0x0000007005707220 */ /* 0x000fe20000410000 */
[----:B------:R-:W-:Y:S02]  /*5500*/  LOP3.LUT P0, RZ, R163, 0xff, RZ, 0xc0, !PT ;  /* 0x000000ffa3ff7812 */ /* 0x000fe4000780c0ff */
[----:B------:R-:W-:Y:S01]  /*5510*/  FADD.FTZ R113, R179, -R113 ;  /* 0x80000071b3717221 */ /* 0x000fe20000010000 */
[----:B------:R-:W-:-:S03]  /*5520*/  FMUL.FTZ R114, R112, UR13 ;  /* 0x0000000d70727c20 */ /* 0x000fc60008410000 */
[----:B------:R-:W-:Y:S02]  /*5530*/  FMUL.FTZ R113, R5, R113 ;  /* 0x0000007105717220 */ /* 0x000fe40000410000 */
[C---:B------:R-:W-:Y:S02]  /*5540*/  FSEL R112, R114.reuse, RZ, P6 ;  /* 0x000000ff72707208 */ /* 0x040fe40003000000 */
[----:B------:R-:W-:Y:S01]  /*5550*/  FMUL.FTZ R113, R113, UR13 ;  /* 0x0000000d71717c20 */ /* 0x000fe20008410000 */
[----:B------:R-:W-:Y:S02]  /*5560*/  LOP3.LUT P6, RZ, R163, 0xff00, RZ, 0xc0, !PT ;  /* 0x0000ff00a3ff7812 */ /* 0x000fe400078cc0ff */
[----:B------:R-:W-:Y:S02]  /*5570*/  FSEL R114, R114, RZ, P0 ;  /* 0x000000ff72727208 */ /* 0x000fe40000000000 */
[----:B------:R-:W-:Y:S02]  /*5580*/  LOP3.LUT P0, RZ, R161, 0xff00, RZ, 0xc0, !PT ;  /* 0x0000ff00a1ff7812 */ /* 0x000fe4000780c0ff */
[----:B------:R-:W-:-:S02]  /*5590*/  FSEL R144, R113, RZ, P6 ;  /* 0x000000ff71907208 */ /* 0x000fc40003000000 */
        /* <DEDUP_REMOVED lines=15> */
[C---:B------:R-:W-:Y:S02]  /*5690*/  LOP3.LUT P0, RZ, R160.reuse, 0xff0000, RZ, 0xc0, !PT ;  /* 0x00ff0000a0ff7812 */ /* 0x040fe4000780c0ff */
[----:B------:R-:W-:Y:S02]  /*56a0*/  LOP3.LUT P6, RZ, R160, 0xff000000, RZ, 0xc0, !PT ;  /* 0xff000000a0ff7812 */ /* 0x000fe400078cc0ff */
        /* <DEDUP_REMOVED lines=21> */
[----:B------:R-:W-:Y:S01]  /*5800*/  F2FP.BF16.F32.PACK_AB R144, R150, R148 ;  /* 0x000000949690723e */ /* 0x000fe200000010ff */
[----:B------:R-:W-:Y:S06]  /*5810*/  BRA `(.L_x_1877) ;  /* 0x0000000c00947947 */ /* 0x000fec0003800000 */
.L_x_1880:
[-CC-:B------:R-:W-:Y:S01]  /*5820*/  FFMA.FTZ R65, R190, R149.reuse, R151.reuse ;  /* 0x00000095be417223 */ /* 0x180fe20000010097 */
[----:B------:R-:W-:Y:S01]  /*5830*/  FFMA.FTZ R64, R196, R149, R151 ;  /* 0x00000095c4407223 */ /* 0x000fe20000010097 */
[----:B------:R-:W-:Y:S02]  /*5840*/  ISETP.GE.U32.AND P0, PT, R162, RZ, PT ;  /* 0x000000ffa200720c */ /* 0x000fe40003f06070 */
[----:B------:R-:W-:Y:S01]  /*5850*/  FADD.FTZ R65, R189, -R65 ;  /* 0x80000041bd417221 */ /* 0x000fe20000010000 */
[----:B------:R-:W-:Y:S01]  /*5860*/  FADD.FTZ R64, R197, -R64 ;  /* 0x80000040c5407221 */ /* 0x000fe20000010000 */
[----:B------:R-:W-:Y:S02]  /*5870*/  LOP3.LUT P6, RZ, R163, 0xff0000, RZ, 0xc0, !PT ;  /* 0x00ff0000a3ff7812 */ /* 0x000fe400078cc0ff */
[C---:B-----5:R-:W-:Y:S01]  /*5880*/  FMUL.FTZ R126, R5.reuse, R65 ;  /* 0x00000041057e7220 */ /* 0x060fe20000410000 */
[----:B------:R-:W-:Y:S01]  /*5890*/  FMUL.FTZ R127, R5, R64 ;  /* 0x00000040057f7220 */ /* 0x000fe20000410000 */
[----:B------:R-:W-:-:S02]  /*58a0*/  ISETP.GE.U32.AND.EX P0, PT, R163, 0x1000000, PT, P0 ;  /* 0x01000000a300780c */ /* 0x000fc40003f06100 */
[----:B------:R-:W-:Y:S01]  /*58b0*/  FMUL.FTZ R65, R126, UR13 ;  /* 0x0000000d7e417c20 */ /* 0x000fe20008410000 */
[----:B------:R-:W-:-:S04]  /*58c0*/  FMUL.FTZ R66, R127, UR13 ;  /* 0x0000000d7f427c20 */ /* 0x000fc80008410000 */
[----:B------:R-:W-:Y:S02]  /*58d0*/  FSEL R64, R65, RZ, P6 ;  /* 0x000000ff41407208 */ /* 0x000fe40003000000 */
        /* <DEDUP_REMOVED lines=9> */
[----:B------:R-:W-:Y:S01]  /*5970*/  FMUL.FTZ R124, R5, R64 ;  /* 0x00000040057c7220 */ /* 0x000fe20000410000 */
[----:B------:R-:W-:Y:S01]  /*5980*/  FFMA.FTZ R64, R180, R149, R151 ;  /* 0x00000095b4407223 */ /* 0x000fe20000010097 */
[----:B------:R-:W-:Y:S02]  /*5990*/  LOP3.LUT P6, RZ, R161, 0xff, RZ, 0xc0, !PT ;  /* 0x000000ffa1ff7812 */ /* 0x000fe400078cc0ff */
[----:B------:R-:W-:Y:S01]  /*59a0*/  F2FP.BF16.F32.PACK_AB R147, R66, R65 ;  /* 0x000000414293723e */ /* 0x000fe200000010ff */
[----:B------:R-:W-:Y:S01]  /*59b0*/  FADD.FTZ R64, R179, -R64 ;  /* 0x80000040b3407221 */ /* 0x000fe20000010000 */
[----:B------:R-:W-:Y:S01]  /*59c0*/  FMUL.FTZ R66, R124, UR13 ;  /* 0x0000000d7c427c20 */ /* 0x000fe20008410000 */
[----:B------:R-:W-:Y:S02]  /*59d0*/  LOP3.LUT P0, RZ, R163, 0xff, RZ, 0xc0, !PT ;  /* 0x000000ffa3ff7812 */ /* 0x000fe4000780c0ff */
[----:B------:R-:W-:-:S02]  /*59e0*/  FMUL.FTZ R125, R5, R64 ;  /* 0x00000040057d7220 */ /* 0x000fc40000410000 */
[C---:B------:R-:W-:Y:S02]  /*59f0*/  FSEL R64, R66.reuse, RZ, P6 ;  /* 0x000000ff42407208 */ /* 0x040fe40003000000 */
[----:B------:R-:W-:Y:S01]  /*5a00*/  FMUL.FTZ R65, R125, UR13 ;  /* 0x0000000d7d417c20 */ /* 0x000fe20008410000 */
[----:B------:R-:W-:Y:S02]  /*5a10*/  LOP3.LUT P6, RZ, R163, 0xff00, RZ, 0xc0, !PT ;  /* 0x0000ff00a3ff7812 */ /* 0x000fe400078cc0ff */
[----:B------:R-:W-:Y:S02]  /*5a20*/  FSEL R66, R66, RZ, P0 ;  /* 0x000000ff42427208 */ /* 0x000fe40000000000 */
        /* <DEDUP_REMOVED lines=8> */
[----:B------:R-:W-:Y:S02]  /*5ab0*/  F2FP.BF16.F32.PACK_AB R146, R65, R64 ;  /* 0x000000404192723e */ /* 0x000fe400000010ff */
[C---:B------:R-:W-:Y:S01]  /*5ac0*/  FMUL.FTZ R66, R5.reuse, R66 ;  /* 0x0000004205427220 */ /* 0x040fe20000410000 */
[----:B------:R-:W-:Y:S01]  /*5ad0*/  FMUL.FTZ R67, R5, R67 ;  /* 0x0000004305437220 */ /* 0x000fe20000410000 */
[----:B------:R-:W-:Y:S02]  /*5ae0*/  LOP3.LUT P0, RZ, R162, 0xff0000, RZ, 0xc0, !PT ;  /* 0x00ff0000a2ff7812 */ /* 0x000fe4000780c0ff */
[----:B------:R-:W-:Y:S01]  /*5af0*/  FMUL.FTZ R64, R66, UR13 ;  /* 0x0000000d42407c20 */ /* 0x000fe20008410000 */
[----:B------:R-:W-:Y:S01]  /*5b00*/  FMUL.FTZ R112, R67, UR13 ;  /* 0x0000000d43707c20 */ /* 0x000fe20008410000 */
[----:B------:R-:W-:-:S03]  /*5b10*/  LOP3.LUT P6, RZ, R162, 0xff000000, RZ, 0xc0, !PT ;  /* 0xff000000a2ff7812 */ /* 0x000fc600078cc0ff */
        /* <DEDUP_REMOVED lines=18> */
[----:B------:R-:W-:Y:S01]  /*5c40*/  FSEL R144, R112, RZ, P6 ;  /* 0x000000ff70907208 */ /* 0x000fe20003000000 */
[----:B------:R-:W-:Y:S01]  /*5c50*/  FMUL.FTZ R112, R64, UR13 ;  /* 0x0000000d40707c20 */ /* 0x000fe20008410000 */
[----:B------:R-:W-:Y:S02]  /*5c60*/  LOP3.LUT P0, RZ, R162, 0xff, RZ, 0xc0, !PT ;  /* 0x000000ffa2ff7812 */ /* 0x000fe4000780c0ff */
[----:B------:R-:W-:Y:S02]  /*5c70*/  LOP3.LUT P6, RZ, R160, 0xff, RZ, 0xc0, !PT ;  /* 0x000000ffa0ff7812 */ /* 0x000fe400078cc0ff */
[----:B------:R-:W-:-:S02]  /*5c80*/  FSEL R148, R112, RZ, P0 ;  /* 0x000000ff70947208 */ /* 0x000fc40000000000 */
[----:B------:R-:W-:Y:S02]  /*5c90*/  FSEL R150, R112, RZ, P6 ;  /* 0x000000ff70967208 */ /* 0x000fe40003000000 */
[----:B------:R-:W-:Y:S02]  /*5ca0*/  F2FP.BF16.F32.PACK_AB R112, R144, R148 ;  /* 0x000000949070723e */ /* 0x000fe400000010ff */
[----:B------:R-:W-:Y:S01]  /*5cb0*/  F2FP.BF16.F32.PACK_AB R144, R152, R150 ;  /* 0x000000969890723e */ /* 0x000fe200000010ff */
[----:B------:R-:W-:Y:S06]  /*5cc0*/  BRA `(.L_x_1877) ;  /* 0x0000000800687947 */ /* 0x000fec0003800000 */
.L_x_1879:
        /* <DEDUP_REMOVED lines=11> */
[C---:B-----5:R-:W-:Y:S01]  /*5d80*/  FFMA.FTZ R114, R5.reuse, R114, R123 ;  /* 0x0000007205727223 */ /* 0x060fe2000001007b */
[----:B------:R-:W-:Y:S01]  /*5d90*/  FFMA.FTZ R113, R5, R113, R122 ;  /* 0x0000007105717223 */ /* 0x000fe2000001007a */
        /* <DEDUP_REMOVED lines=16> */
[----:B------:R-:W-:Y:S01]  /*5ea0*/  FFMA.FTZ R112, R5, R112, R120 ;  /* 0x0000007005707223 */ /* 0x000fe20000010078 */
[----:B------:R-:W-:Y:S02]  /*5eb0*/  LOP3.LUT P0, RZ, R163, 0xff, RZ, 0xc0, !PT ;  /* 0x000000ffa3ff7812 */ /* 0x000fe4000780c0ff */
[----:B------:R-:W-:Y:S01]  /*5ec0*/  FADD.FTZ R113, R179, -R113 ;  /* 0x80000071b3717221 */ /* 0x000fe20000010000 */
[----:B------:R-:W-:-:S03]  /*5ed0*/  FMUL.FTZ R114, R112, UR13 ;  /* 0x0000000d70727c20 */ /* 0x000fc60008410000 */
[----:B------:R-:W-:Y:S02]  /*5ee0*/  FFMA.FTZ R113, R5, R113, R121 ;  /* 0x0000007105717223 */ /* 0x000fe40000010079 */
        /* <DEDUP_REMOVED lines=15> */
[C---:B------:R-:W-:Y:S01]  /*5fe0*/  FFMA.FTZ R112, R5.reuse, R112, R118 ;  /* 0x0000007005707223 */ /* 0x040fe20000010076 */
[----:B------:R-:W-:-:S03]  /*5ff0*/  FFMA.FTZ R113, R5, R113, R119 ;  /* 0x0000007105717223 */ /* 0x000fc60000010077 */
        /* <DEDUP_REMOVED lines=29> */
.L_x_1881:
[-CC-:B------:R-:W-:Y:S01]  /*61d0*/  FFMA.FTZ R65, R190, R149.reuse, R151.reuse ;  /* 0x00000095be417223 */ /* 0x180fe20000010097 */
[----:B------:R-:W-:Y:S01]  /*61e0*/  FFMA.FTZ R64, R196, R149, R151 ;  /* 0x00000095c4407223 */ /* 0x000fe20000010097 */
[----:B------:R-:W-:Y:S02]  /*61f0*/  ISETP.GE.U32.AND P0, PT, R162, RZ, PT ;  /* 0x000000ffa200720c */ /* 0x000fe40003f06070 */
[----:B------:R-:W-:Y:S01]  /*6200*/  FADD.FTZ R65, R189, -R65 ;  /* 0x80000041bd417221 */ /* 0x000fe20000010000 */
[----:B------:R-:W-:Y:S01]  /*6210*/  FADD.FTZ R64, R197, -R64 ;  /* 0x80000040c5407221 */ /* 0x000fe20000010000 */
[----:B------:R-:W-:Y:S02]  /*6220*/  LOP3.LUT P6, RZ, R163, 0xff0000, RZ, 0xc0, !PT ;  /* 0x00ff0000a3ff7812 */ /* 0x000fe400078cc0ff */
[C---:B-----5:R-:W-:Y:S01]  /*6230*/  FFMA.FTZ R126, R5.reuse, R65, R122 ;  /* 0x00000041057e7223 */ /* 0x060fe2000001007a */
[----:B------:R-:W-:Y:S01]  /*6240*/  FFMA.FTZ R127, R5, R64, R123 ;  /* 0x00000040057f7223 */ /* 0x000fe2000001007b */
        /* <DEDUP_REMOVED lines=14> */
[----:B------:R-:W-:Y:S01]  /*6330*/  FFMA.FTZ R64, R180, R149, R151 ;  /* 0x00000095b4407223 */ /* 0x000fe20000010097 */
[----:B------:R-:W-:Y:S02]  /*6340*/  LOP3.LUT P6, RZ, R161, 0xff, RZ, 0xc0, !PT ;  /* 0x000000ffa1ff7812 */ /* 0x000fe400078cc0ff */
[----:B------:R-:W-:Y:S01]  /*6350*/  F2FP.BF16.F32.PACK_AB R147, R66, R65 ;  /* 0x000000414293723e */ /* 0x000fe200000010ff */
[----:B------:R-:W-:Y:S01]  /*6360*/  FADD.FTZ R64, R179, -R64 ;  /* 0x80000040b3407221 */ /* 0x000fe20000010000 */
[----:B------:R-:W-:Y:S01]  /*6370*/  FMUL.FTZ R66, R124, UR13 ;  /* 0x0000000d7c427c20 */ /* 0x000fe20008410000 */
[----:B------:R-:W-:Y:S02]  /*6380*/  LOP3.LUT P0, RZ, R163, 0xff, RZ, 0xc0, !PT ;  /* 0x000000ffa3ff7812 */ /* 0x000fe4000780c0ff */
[----:B------:R-:W-:-:S02]  /*6390*/  FFMA.FTZ R125, R5, R64, R121 ;  /* 0x00000040057d7223 */ /* 0x000fc40000010079 */
        /* <DEDUP_REMOVED lines=13> */
[C---:B------:R-:W-:Y:S01]  /*6470*/  FFMA.FTZ R66, R5.reuse, R66, R118 ;  /* 0x0000004205427223 */ /* 0x040fe20000010076 */
[----:B------:R-:W-:Y:S01]  /*6480*/  FFMA.FTZ R67, R5, R67, R119 ;  /* 0x0000004305437223 */ /* 0x000fe20000010077 */
        /* <DEDUP_REMOVED lines=29> */
[----:B------:R-:W-:-:S07]  /*6660*/  F2FP.BF16.F32.PACK_AB R144, R152, R150 ;  /* 0x000000969890723e */ /* 0x000fce00000010ff */
.L_x_1877:
        /* <DEDUP_REMOVED lines=15> */
.L_x_1873:
[----:B------:R-:W-:Y:S05]  /*6760*/  BSYNC.RECONVERGENT B1 ;  /* 0x0000000000017941 */ /* 0x000fea0003800200 */
.L_x_1872:
        /* <DEDUP_REMOVED lines=12> */
[-CC-:B------:R-:W-:Y:S01]  /*6830*/  FFMA.FTZ R64, R188, R149.reuse, R151.reuse ;  /* 0x00000095bc407223 */ /* 0x180fe20000010097 */
[----:B-----5:R-:W-:Y:S01]  /*6840*/  LOP3.LUT P6, RZ, R37, 0xff0000, RZ, 0xc0, !PT ;  /* 0x00ff000025ff7812 */ /* 0x020fe200078cc0ff */
[----:B------:R-:W-:Y:S02]  /*6850*/  FFMA.FTZ R66, R198, R149, R151 ;  /* 0x00000095c6427223 */ /* 0x000fe40000010097 */
[----:B------:R-:W-:Y:S02]  /*6860*/  FADD.FTZ R64, R187, -R64 ;  /* 0x80000040bb407221 */ /* 0x000fe40000010000 */
[----:B------:R-:W-:Y:S02]  /*6870*/  FADD.FTZ R66, R199, -R66 ;  /* 0x80000042c7427221 */ /* 0x000fe40000010000 */
[C---:B------:R-:W-:Y:S02]  /*6880*/  FFMA.FTZ R126, R5.reuse, R64, R50 ;  /* 0x00000040057e7223 */ /* 0x040fe40000010032 */
[----:B------:R-:W-:-:S02]  /*6890*/  FFMA.FTZ R127, R5, R66, R51 ;  /* 0x00000042057f7223 */ /* 0x000fc40000010033 */
[----:B------:R-:W-:Y:S02]  /*68a0*/  FMUL.FTZ R64, R126, UR13 ;  /* 0x0000000d7e407c20 */ /* 0x000fe40008410000 */
[----:B------:R-:W-:-:S03]  /*68b0*/  FMUL.FTZ R66, R127, UR13 ;  /* 0x0000000d7f427c20 */ /* 0x000fc60008410000 */
[----:B------:R-:W-:Y:S02]  /*68c0*/  FSEL R65, R64, RZ, P6 ;  /* 0x000000ff40417208 */ /* 0x000fe40003000000 */
[----:B------:R-:W-:-:S04]  /*68d0*/  LOP3.LUT P6, RZ, R39, 0xff0000, RZ, 0xc0, !PT ;  /* 0x00ff000027ff7812 */ /* 0x000fc800078cc0ff */
[----:B------:R-:W-:Y:S02]  /*68e0*/  FSEL R64, R64, RZ, P6 ;  /* 0x000000ff40407208 */ /* 0x000fe40003000000 */
[----:B------:R-:W-:-:S04]  /*68f0*/  ISETP.GE.U32.AND P6, PT, R38, RZ, PT ;  /* 0x000000ff2600720c */ /* 0x000fc80003fc6070 */
[----:B------:R-:W-:-:S04]  /*6900*/  ISETP.GE.U32.AND.EX P6, PT, R39, 0x1000000, PT, P6 ;  /* 0x010000002700780c */ /* 0x000fc80003fc6160 */
[----:B------:R-:W-:Y:S02]  /*6910*/  FSEL R67, R66, RZ, P6 ;  /* 0x000000ff42437208 */ /* 0x000fe40003000000 */
[----:B------:R-:W-:Y:S02]  /*6920*/  ISETP.GE.U32.AND P6, PT, R36, RZ, PT ;  /* 0x000000ff2400720c */ /* 0x000fe40003fc6070 */
[----:B0-----:R-:W-:Y:S01]  /*6930*/  F2FP.BF16.F32.PACK_AB R115, R67, R64 ;  /* 0x000000404373723e */ /* 0x001fe200000010ff */
[----:B------:R-:W-:Y:S01]  /*6940*/  FFMA.FTZ R64, R166, R149, R151 ;  /* 0x00000095a6407223 */ /* 0x000fe20000010097 */
[----:B------:R-:W-:-:S03]  /*6950*/  ISETP.GE.U32.AND.EX P6, PT, R37, 0x1000000, PT, P6 ;  /* 0x010000002500780c */ /* 0x000fc60003fc6160 */
[----:B------:R-:W-:Y:S01]  /*6960*/  FADD.FTZ R64, R165, -R64 ;  /* 0x80000040a5407221 */ /* 0x000fe20000010000 */
[----:B------:R-:W-:Y:S02]  /*6970*/  FSEL R66, R66, RZ, P6 ;  /* 0x000000ff42427208 */ /* 0x000fe40003000000 */
[----:B------:R-:W-:Y:S01]  /*6980*/  LOP3.LUT P6, RZ, R39, 0xff, RZ, 0xc0, !PT ;  /* 0x000000ff27ff7812 */ /* 0x000fe200078cc0ff */
[----:B------:R-:W-:Y:S01]  /*6990*/  FFMA.FTZ R124, R5, R64, R48 ;  /* 0x00000040057c7223 */ /* 0x000fe20000010030 */
[----:B------:R-:W-:Y:S01]  /*69a0*/  F2FP.BF16.F32.PACK_AB R147, R66, R65 ;  /* 0x000000414293723e */ /* 0x000fe200000010ff */
[----:B------:R-:W-:Y:S02]  /*69b0*/  FFMA.FTZ R65, R178, R149, R151 ;  /* 0x00000095b2417223 */ /* 0x000fe40000010097 */
[----:B------:R-:W-:Y:S02]  /*69c0*/  FMUL.FTZ R64, R124, UR13 ;  /* 0x0000000d7c407c20 */ /* 0x000fe40008410000 */
[----:B------:R-:W-:-:S03]  /*69d0*/  FADD.FTZ R65, R177, -R65 ;  /* 0x80000041b1417221 */ /* 0x000fc60000010000 */
[----:B------:R-:W-:Y:S01]  /*69e0*/  FSEL R66, R64, RZ, P6 ;  /* 0x000000ff40427208 */ /* 0x000fe20003000000 */
[----:B------:R-:W-:Y:S01]  /*69f0*/  FFMA.FTZ R125, R5, R65, R49 ;  /* 0x00000041057d7223 */ /* 0x000fe20000010031 */
[----:B------:R-:W-:-:S03]  /*6a00*/  LOP3.LUT P6, RZ, R39, 0xff00, RZ, 0xc0, !PT ;  /* 0x0000ff0027ff7812 */ /* 0x000fc600078cc0ff */
[----:B------:R-:W-:-:S05]  /*6a10*/  FMUL.FTZ R65, R125, UR13 ;  /* 0x0000000d7d417c20 */ /* 0x000fca0008410000 */
[----:B------:R-:W-:Y:S02]  /*6a20*/  FSEL R67, R65, RZ, P6 ;  /* 0x000000ff41437208 */ /* 0x000fe40003000000 */
[----:B------:R-:W-:Y:S02]  /*6a30*/  LOP3.LUT P6, RZ, R37, 0xff, RZ, 0xc0, !PT ;  /* 0x000000ff25ff7812 */ /* 0x000fe400078cc0ff */
[----:B------:R-:W-:Y:S01]  /*6a40*/  F2FP.BF16.F32.PACK_AB R114, R67, R66 ;  /* 0x000000424372723e */ /* 0x000fe200000010ff */
[-CC-:B------:R-:W-:Y:S01]  /*6a50*/  FFMA.FTZ R66, R18, R149.reuse, R151.reuse ;  /* 0x0000009512427223 */ /* 0x180fe20000010097 */
[----:B------:R-:W-:Y:S01]  /*6a60*/  FSEL R64, R64, RZ, P6 ;  /* 0x000000ff40407208 */ /* 0x000fe20003000000 */
[----:B------:R-:W-:Y:S01]  /*6a70*/  FFMA.FTZ R67, R23, R149, R151 ;  /* 0x0000009517437223 */ /* 0x000fe20000010097 */
[----:B------:R-:W-:Y:S01]  /*6a80*/  LOP3.LUT P6, RZ, R37, 0xff00, RZ, 0xc0, !PT ;  /* 0x0000ff0025ff7812 */ /* 0x000fe200078cc0ff */
[----:B------:R-:W-:Y:S02]  /*6a90*/  FADD.FTZ R66, R17, -R66 ;  /* 0x8000004211427221 */ /* 0x000fe40000010000 */
[----:B------:R-:W-:Y:S01]  /*6aa0*/  FADD.FTZ R67, R24, -R67 ;  /* 0x8000004318437221 */ /* 0x000fe20000010000 */
[----:B------:R-:W-:Y:S01]  /*6ab0*/  FSEL R65, R65, RZ, P6 ;  /* 0x000000ff41417208 */ /* 0x000fe20003000000 */
[C---:B------:R-:W-:Y:S01]  /*6ac0*/  FFMA.FTZ R66, R5.reuse, R66, R54 ;  /* 0x0000004205427223 */ /* 0x040fe20000010036 */
[----:B------:R-:W-:Y:S01]  /*6ad0*/  LOP3.LUT P6, RZ, R38, 0xff0000, RZ, 0xc0, !PT ;  /* 0x00ff000026ff7812 */ /* 0x000fe200078cc0ff */
[----:B------:R-:W-:Y:S01]  /*6ae0*/  FFMA.FTZ R67, R5, R67, R55 ;  /* 0x0000004305437223 */ /* 0x000fe20000010037 */
[----:B------:R-:W-:Y:S01]  /*6af0*/  F2FP.BF16.F32.PACK_AB R146, R65, R64 ;  /* 0x000000404192723e */ /* 0x000fe200000010ff */
[----:B------:R-:W-:-:S02]  /*6b00*/  FMUL.FTZ R64, R66, UR13 ;  /* 0x0000000d42407c20 */ /* 0x000fc40008410000 */
[----:B------:R-:W-:-:S03]  /*6b10*/  FMUL.FTZ R112, R67, UR13 ;  /* 0x0000000d43707c20 */ /* 0x000fc60008410000 */
        /* <DEDUP_REMOVED lines=10> */
[----:B------:R-:W-:Y:S01]  /*6bc0*/  FFMA.FTZ R65, R5, R65, R53 ;  /* 0x0000004105417223 */ /* 0x000fe20000010035 */
[----:B------:R-:W-:Y:S02]  /*6bd0*/  LOP3.LUT P6, RZ, R36, 0xff00, RZ, 0xc0, !PT ;  /* 0x0000ff0024ff7812 */ /* 0x000fe400078cc0ff */
[----:B------:R-:W-:Y:S01]  /*6be0*/  F2FP.BF16.F32.PACK_AB R145, R112, R64 ;  /* 0x000000407091723e */ /* 0x000fe200000010ff */
[----:B------:R-:W-:Y:S01]  /*6bf0*/  FFMA.FTZ R64, R4, R149, R151 ;  /* 0x0000009504407223 */ /* 0x000fe20000010097 */
[----:B------:R-:W-:-:S03]  /*6c00*/  FMUL.FTZ R112, R65, UR13 ;  /* 0x0000000d41707c20 */ /* 0x000fc60008410000 */
[----:B------:R-:W-:Y:S02]  /*6c10*/  FADD.FTZ R64, R6, -R64 ;  /* 0x8000004006407221 */ /* 0x000fe40000010000 */
[----:B------:R-:W-:Y:S02]  /*6c20*/  FSEL R150, R112, RZ, P6 ;  /* 0x000000ff70967208 */ /* 0x000fe40003000000 */
[----:B------:R-:W-:Y:S01]  /*6c30*/  LOP3.LUT P6, RZ, R38, 0xff00, RZ, 0xc0, !PT ;  /* 0x0000ff0026ff7812 */ /* 0x000fe200078cc0ff */
[----:B------:R-:W-:-:S03]  /*6c40*/  FFMA.FTZ R64, R5, R64, R52 ;  /* 0x0000004005407223 */ /* 0x000fc60000010034 */
[----:B------:R-:W-:Y:S01]  /*6c50*/  FSEL R144, R112, RZ, P6 ;  /* 0x000000ff70907208 */ /* 0x000fe20003000000 */
[----:B------:R-:W-:Y:S01]  /*6c60*/  FMUL.FTZ R112, R64, UR13 ;  /* 0x0000000d40707c20 */ /* 0x000fe20008410000 */
[----:B------:R-:W-:-:S04]  /*6c70*/  LOP3.LUT P6, RZ, R36, 0xff, RZ, 0xc0, !PT ;  /* 0x000000ff24ff7812 */ /* 0x000fc800078cc0ff */
[----:B------:R-:W-:Y:S02]  /*6c80*/  FSEL R148, R112, RZ, P6 ;  /* 0x000000ff70947208 */ /* 0x000fe40003000000 */
[----:B------:R-:W-:-:S04]  /*6c90*/  LOP3.LUT P6, RZ, R38, 0xff, RZ, 0xc0, !PT ;  /* 0x000000ff26ff7812 */ /* 0x000fc800078cc0ff */
[----:B------:R-:W-:-:S04]  /*6ca0*/  FSEL R112, R112, RZ, P6 ;  /* 0x000000ff70707208 */ /* 0x000fc80003000000 */
[----:B------:R-:W-:Y:S02]  /*6cb0*/  F2FP.BF16.F32.PACK_AB R112, R144, R112 ;  /* 0x000000709070723e */ /* 0x000fe400000010ff */
[----:B------:R-:W-:Y:S01]  /*6cc0*/  F2FP.BF16.F32.PACK_AB R144, R150, R148 ;  /* 0x000000949690723e */ /* 0x000fe200000010ff */
[----:B------:R-:W-:Y:S06]  /*6cd0*/  BRA `(.L_x_1887) ;  /* 0x0000001c001c7947 */ /* 0x000fec0003800000 */
.L_x_1886:
[-CC-:B0-----:R-:W-:Y:S01]  /*6ce0*/  FFMA.FTZ R112, R188, R149.reuse, R151.reuse ;  /* 0x00000095bc707223 */ /* 0x181fe20000010097 */
[----:B------:R-:W-:Y:S01]  /*6cf0*/  FFMA.FTZ R113, R198, R149, R151 ;  /* 0x00000095c6717223 */ /* 0x000fe20000010097 */
[----:B-----5:R-:W-:Y:S02]  /*6d00*/  LOP3.LUT P6, RZ, R39, 0xff0000, RZ, 0xc0, !PT ;  /* 0x00ff000027ff7812 */ /* 0x020fe400078cc0ff */
[----:B------:R-:W-:Y:S01]  /*6d10*/  FADD.FTZ R112, R187, -R112 ;  /* 0x80000070bb707221 */ /* 0x000fe20000010000 */
[----:B------:R-:W-:-:S03]  /*6d20*/  FADD.FTZ R113, R199, -R113 ;  /* 0x80000071c7717221 */ /* 0x000fc60000010000 */
[C---:B------:R-:W-:Y:S01]  /*6d30*/  FFMA.FTZ R112, R5.reuse, R112, R50 ;  /* 0x0000007005707223 */ /* 0x040fe20000010032 */
[----:B------:R-:W-:-:S03]  /*6d40*/  FFMA.FTZ R113, R5, R113, R51 ;  /* 0x0000007105717223 */ /* 0x000fc60000010033 */
[----:B------:R-:W-:Y:S01]  /*6d50*/  FMUL.FTZ R112, R112, UR13 ;  /* 0x0000000d70707c20 */ /* 0x000fe20008410000 */
[----:B------:R-:W-:-:S04]  /*6d60*/  FMUL.FTZ R113, R113, UR13 ;  /* 0x0000000d71717c20 */ /* 0x000fc80008410000 */
[----:B------:R-:W-:Y:S02]  /*6d70*/  FSEL R115, R112, RZ, P6 ;  /* 0x000000ff70737208 */ /* 0x000fe40003000000 */
[----:B------:R-:W-:-:S04]  /*6d80*/  ISETP.GE.U32.AND P6, PT, R38, RZ, PT ;  /* 0x000000ff2600720c */ /* 0x000fc80003fc6070 */
[----:B------:R-:W-:-:S04]  /*6d90*/  ISETP.GE.U32.AND.EX P6, PT, R39, 0x1000000, PT, P6 ;  /* 0x010000002700780c */ /* 0x000fc80003fc6160 */
[----:B------:R-:W-:Y:S02]  /*6da0*/  FSEL R114, R113, RZ, P6 ;  /* 0x000000ff71727208 */ /* 0x000fe40003000000 */
[----:B------:R-:W-:Y:S02]  /*6db0*/  LOP3.LUT P6, RZ, R37, 0xff0000, RZ, 0xc0, !PT ;  /* 0x00ff000025ff7812 */ /* 0x000fe400078cc0ff */
[----:B------:R-:W-:Y:S01]  /*6dc0*/  F2FP.BF16.F32.PACK_AB R115, R114, R115 ;  /* 0x000000737273723e */ /* 0x000fe200000010ff */
[-CC-:B------:R-:W-:Y:S01]  /*6dd0*/  FFMA.FTZ R114, R166, R149.reuse, R151.reuse ;  /* 0x00000095a6727223 */ /* 0x180fe20000010097 */
[----:B------:R-:W-:Y:S02]  /*6de0*/  FSEL R112, R112, RZ, P6 ;  /* 0x000000ff70707208 */ /* 0x000fe40003000000 */
[----:B------:R-:W-:Y:S01]  /*6df0*/  ISETP.GE.U32.AND P6, PT, R36, RZ, PT ;  /* 0x000000ff2400720c */ /* 0x000fe20003fc6070 */
[----:B------:R-:W-:Y:S01]  /*6e00*/  FADD.FTZ R144, R165, -R114 ;  /* 0x80000072a5907221 */ /* 0x000fe20000010000 */
[----:B------:R-:W-:-:S02]  /*6e10*/  FFMA.FTZ R114, R178, R149, R151 ;  /* 0x00000095b2727223 */ /* 0x000fc40000010097 */
[----:B------:R-:W-:Y:S01]  /*6e20*/  ISETP.GE.U32.AND.EX P6, PT, R37, 0x1000000, PT, P6 ;  /* 0x010000002500780c */ /* 0x000fe20003fc6160 */
[----:B------:R-:W-:Y:S01]  /*6e30*/  FFMA.FTZ R144, R5, R144, R48 ;  /* 0x0000009005907223 */ /* 0x000fe20000010030 */
[----:B------:R-:W-:Y:S02]  /*6e40*/  FADD.FTZ R114, R177, -R114 ;  /* 0x80000072b1727221 */ /* 0x000fe40000010000 */
[----:B------:R-:W-:Y:S01]  /*6e50*/  FSEL R113, R113, RZ, P6 ;  /* 0x000000ff71717208 */ /* 0x000fe20003000000 */
[----:B------:R-:W-:Y:S01]  /*6e60*/  FMUL.FTZ R144, R144, UR13 ;  /* 0x0000000d90907c20 */ /* 0x000fe20008410000 */
[----:B------:R-:W-:Y:S01]  /*6e70*/  FFMA.FTZ R114, R5, R114, R49 ;  /* 0x0000007205727223 */ /* 0x000fe20000010031 */
[----:B------:R-:W-:Y:S02]  /*6e80*/  LOP3.LUT P6, RZ, R39, 0xff, RZ, 0xc0, !PT ;  /* 0x000000ff27ff7812 */ /* 0x000fe400078cc0ff */
[----:B------:R-:W-:Y:S01]  /*6e90*/  F2FP.BF16.F32.PACK_AB R147, R113, R112 ;  /* 0x000000707193723e */ /* 0x000fe200000010ff */
[----:B------:R-:W-:Y:S01]  /*6ea0*/  FMUL.FTZ R146, R114, UR13 ;  /* 0x0000000d72927c20 */ /* 0x000fe20008410000 */
[----:B------:R-:W-:Y:S01]  /*6eb0*/  FSEL R114, R144, RZ, P6 ;  /* 0x000000ff90727208 */ /* 0x000fe20003000000 */
[----:B------:R-:W-:Y:S01]  /*6ec0*/  FFMA.FTZ R113, R23, R149, R151 ;  /* 0x0000009517717223 */ /* 0x000fe20000010097 */
[----:B------:R-:W-:-:S03]  /*6ed0*/  LOP3.LUT P6, RZ, R39, 0xff00, RZ, 0xc0, !PT ;  /* 0x0000ff0027ff7812 */ /* 0x000fc600078cc0ff */
[----:B------:R-:W-:Y:S01]  /*6ee0*/  FADD.FTZ R113, R24, -R113 ;  /* 0x8000007118717221 */ /* 0x000fe20000010000 */
[----:B------:R-:W-:Y:S02]  /*6ef0*/  FSEL R112, R146, RZ, P6 ;  /* 0x000000ff92707208 */ /* 0x000fe40003000000 */
[----:B------:R-:W-:Y:S01]  /*6f00*/  LOP3.LUT P6, RZ, R37, 0xff, RZ, 0xc0, !PT ;  /* 0x000000ff25ff7812 */ /* 0x000fe200078cc0ff */
[----:B------:R-:W-:Y:S01]  /*6f10*/  FFMA.FTZ R113, R5, R113, R55 ;  /* 0x0000007105717223 */ /* 0x000fe20000010037 */
[----:B------:R-:W-:Y:S01]  /*6f20*/  F2FP.BF16.F32.PACK_AB R114, R112, R114 ;  /* 0x000000727072723e */ /* 0x000fe200000010ff */
[----:B------:R-:W-:Y:S01]  /*6f30*/  FFMA.FTZ R112, R18, R149, R151 ;  /* 0x0000009512707223 */ /* 0x000fe20000010097 */
[----:B------:R-:W-:Y:S01]  /*6f40*/  FSEL R144, R144, RZ, P6 ;  /* 0x000000ff90907208 */ /* 0x000fe20003000000 */
[----:B------:R-:W-:Y:S01]  /*6f50*/  FMUL.FTZ R145, R113, UR13 ;  /* 0x0000000d71917c20 */ /* 0x000fe20008410000 */
[----:B------:R-:W-:Y:S01]  /*6f60*/  LOP3.LUT P6, RZ, R37, 0xff00, RZ, 0xc0, !PT ;  /* 0x0000ff0025ff7812 */ /* 0x000fe200078cc0ff */
[----:B------:R-:W-:-:S03]  /*6f70*/  FADD.FTZ R112, R17, -R112 ;  /* 0x8000007011707221 */ /* 0x000fc60000010000 */
[----:B------:R-:W-:Y:S01]  /*6f80*/  FSEL R146, R146, RZ, P6 ;  /* 0x000000ff92927208 */ /* 0x000fe20003000000 */
[----:B------:R-:W-:Y:S01]  /*6f90*/  FFMA.FTZ R112, R5, R112, R54 ;  /* 0x0000007005707223 */ /* 0x000fe20000010036 */
[----:B------:R-:W-:Y:S02]  /*6fa0*/  LOP3.LUT P6, RZ, R38, 0xff0000, RZ, 0xc0, !PT ;  /* 0x00ff000026ff7812 */ /* 0x000fe400078cc0ff */
[----:B------:R-:W-:Y:S01]  /*6fb0*/  F2FP.BF16.F32.PACK_AB R146, R146, R144 ;  /* 0x000000909292723e */ /* 0x000fe200000010ff */
[----:B------:R-:W-:-:S05]  /*6fc0*/  FMUL.FTZ R112, R112, UR13 ;  /* 0x0000000d70707c20 */ /* 0x000fca0008410000 */
        /* <DEDUP_REMOVED lines=17> */
[----:B------:R-:W-:Y:S01]  /*70e0*/  FFMA.FTZ R112, R5, R112, R52 ;  /* 0x0000007005707223 */ /* 0x000fe20000010034 */
[----:B------:R-:W-:-:S03]  /*70f0*/  LOP3.LUT P6, RZ, R38, 0xff00, RZ, 0xc0, !PT ;  /* 0x0000ff0026ff7812 */ /* 0x000fc600078cc0ff */
[----:B------:R-:W-:Y:S01]  /*7100*/  FMUL.FTZ R152, R112, UR13 ;  /* 0x0000000d70987c20 */ /* 0x000fe20008410000 */
[----:B------:R-:W-:Y:S02]  /*7110*/  FSEL R112, R144, RZ, P6 ;  /* 0x000000ff90707208 */ /* 0x000fe40003000000 */
[----:B------:R-:W-:-:S04]  /*7120*/  LOP3.LUT P6, RZ, R36, 0xff, RZ, 0xc0, !PT ;  /* 0x000000ff24ff7812 */ /* 0x000fc800078cc0ff */
[----:B------:R-:W-:Y:S02]  /*7130*/  FSEL R148, R152, RZ, P6 ;  /* 0x000000ff98947208 */ /* 0x000fe40003000000 */
[----:B------:R-:W-:-:S04]  /*7140*/  LOP3.LUT P6, RZ, R38, 0xff, RZ, 0xc0, !PT ;  /* 0x000000ff26ff7812 */ /* 0x000fc800078cc0ff */
[----:B------:R-:W-:-:S04]  /*7150*/  FSEL R144, R152, RZ, P6 ;  /* 0x000000ff98907208 */ /* 0x000fc80003000000 */
[----:B------:R-:W-:Y:S02]  /*7160*/  F2FP.BF16.F32.PACK_AB R112, R112, R144 ;  /* 0x000000907070723e */ /* 0x000fe400000010ff */
[----:B------:R-:W-:Y:S01]  /*7170*/  F2FP.BF16.F32.PACK_AB R144, R150, R148 ;  /* 0x000000949690723e */ /* 0x000fe200000010ff */
[----:B------:R-:W-:Y:S06]  /*7180*/  BRA `(.L_x_1887) ;  /* 0x0000001400f07947 */ /* 0x000fec0003800000 */
.L_x_1885:
[----:B0-----:R-:W0:Y:S02]  /*7190*/  LDC.64 R112, c[0x0][0x478] ;  /* 0x00011e00ff707b82 */ /* 0x001e240000000a00 */
[----:B0-----:R-:W-:-:S04]  /*71a0*/  ISETP.NE.U32.AND P1, PT, R112, RZ, PT ;  /* 0x000000ff7000720c */ /* 0x001fc80003f25070 */
[----:B------:R-:W-:-:S13]  /*71b0*/  ISETP.NE.AND.EX P1, PT, R113, RZ, PT, P1 ;  /* 0x000000ff7100720c */ /* 0x000fda0003f25310 */
[----:B------:R-:W-:Y:S05]  /*71c0*/  @!P1 BRA `(.L_x_1888) ;  /* 0x00000004002c9947 */ /* 0x000fea0003800000 */
[-CC-:B------:R-:W-:Y:S01]  /*71d0*/  FFMA.FTZ R64, R188, R149.reuse, R151.reuse ;  /* 0x00000095bc407223 */ /* 0x180fe20000010097 */
[----:B-----5:R-:W-:Y:S01]  /*71e0*/  LOP3.LUT P6, RZ, R37, 0xff0000, RZ, 0xc0, !PT ;  /* 0x00ff000025ff7812 */ /* 0x020fe200078cc0ff */
[----:B------:R-:W-:Y:S02]  /*71f0*/  FFMA.FTZ R66, R198, R149, R151 ;  /* 0x00000095c6427223 */ /* 0x000fe40000010097 */
[----:B------:R-:W-:Y:S02]  /*7200*/  FADD.FTZ R64, R187, -R64 ;  /* 0x80000040bb407221 */ /* 0x000fe40000010000 */
[----:B------:R-:W-:Y:S02]  /*7210*/  FADD.FTZ R66, R199, -R66 ;  /* 0x80000042c7427221 */ /* 0x000fe40000010000 */
[C---:B------:R-:W-:Y:S02]  /*7220*/  FMUL.FTZ R126, R5.reuse, R64 ;  /* 0x00000040057e7220 */ /* 0x040fe40000410000 */
[----:B------:R-:W-:-:S02]  /*7230*/  FMUL.FTZ R127, R5, R66 ;  /* 0x00000042057f7220 */ /* 0x000fc40000410000 */
        /* <DEDUP_REMOVED lines=9> */
[----:B------:R-:W-:Y:S01]  /*72d0*/  F2FP.BF16.F32.PACK_AB R115, R67, R64 ;  /* 0x000000404373723e */ /* 0x000fe200000010ff */
[----:B------:R-:W-:Y:S01]  /*72e0*/  FFMA.FTZ R64, R166, R149, R151 ;  /* 0x00000095a6407223 */ /* 0x000fe20000010097 */
[----:B------:R-:W-:-:S03]  /*72f0*/  ISETP.GE.U32.AND.EX P6, PT, R37, 0x1000000, PT, P6 ;  /* 0x010000002500780c */ /* 0x000fc60003fc6160 */
[----:B------:R-:W-:Y:S01]  /*7300*/  FADD.FTZ R64, R165, -R64 ;  /* 0x80000040a5407221 */ /* 0x000fe20000010000 */
[----:B------:R-:W-:Y:S02]  /*7310*/  FSEL R66, R66, RZ, P6 ;  /* 0x000000ff42427208 */ /* 0x000fe40003000000 */
[----:B------:R-:W-:Y:S01]  /*7320*/  LOP3.LUT P6, RZ, R39, 0xff, RZ, 0xc0, !PT ;  /* 0x000000ff27ff7812 */ /* 0x000fe200078cc0ff */
[----:B------:R-:W-:Y:S01]  /*7330*/  FMUL.FTZ R124, R5, R64 ;  /* 0x00000040057c7220 */ /* 0x000fe20000410000 */
[----:B------:R-:W-:Y:S01]  /*7340*/  F2FP.BF16.F32.PACK_AB R147, R66, R65 ;  /* 0x000000414293723e */ /* 0x000fe200000010ff */
[----:B------:R-:W-:Y:S02]  /*7350*/  FFMA.FTZ R65, R178, R149, R151 ;  /* 0x00000095b2417223 */ /* 0x000fe40000010097 */
[----:B------:R-:W-:Y:S02]  /*7360*/  FMUL.FTZ R64, R124, UR13 ;  /* 0x0000000d7c407c20 */ /* 0x000fe40008410000 */
[----:B------:R-:W-:-:S03]  /*7370*/  FADD.FTZ R65, R177, -R65 ;  /* 0x80000041b1417221 */ /* 0x000fc60000010000 */
[----:B------:R-:W-:Y:S01]  /*7380*/  FSEL R66, R64, RZ, P6 ;  /* 0x000000ff40427208 */ /* 0x000fe20003000000 */
[----:B------:R-:W-:Y:S01]  /*7390*/  FMUL.FTZ R125, R5, R65 ;  /* 0x00000041057d7220 */ /* 0x000fe20000410000 */
        /* <DEDUP_REMOVED lines=12> */
[C---:B------:R-:W-:Y:S01]  /*7460*/  FMUL.FTZ R66, R5.reuse, R66 ;  /* 0x0000004205427220 */ /* 0x040fe20000410000 */
[----:B------:R-:W-:Y:S01]  /*7470*/  LOP3.LUT P6, RZ, R38, 0xff0000, RZ, 0xc0, !PT ;  /* 0x00ff000026ff7812 */ /* 0x000fe200078cc0ff */
[----:B------:R-:W-:Y:S01]  /*7480*/  FMUL.FTZ R67, R5, R67 ;  /* 0x0000004305437220 */ /* 0x000fe20000410000 */
        /* <DEDUP_REMOVED lines=20> */
[----:B------:R-:W-:Y:S01]  /*75d0*/  LOP3.LUT P6, RZ, R38, 0xff00, RZ, 0xc0, !PT ;  /* 0x0000ff0026ff7812 */ /* 0x000fe200078cc0ff */
[----:B------:R-:W-:-:S03]  /*75e0*/  FMUL.FTZ R64, R5, R64 ;  /* 0x0000004005407220 */ /* 0x000fc60000410000 */
        /* <DEDUP_REMOVED lines=9> */
.L_x_1888:
        /* <DEDUP_REMOVED lines=21> */
[----:B------:R-:W-:Y:S01]  /*77d0*/  FMUL.FTZ R144, R5, R144 ;  /* 0x0000009005907220 */ /* 0x000fe20000410000 */
[----:B------:R-:W-:Y:S02]  /*77e0*/  FADD.FTZ R114, R177, -R114 ;  /* 0x80000072b1727221 */ /* 0x000fe40000010000 */
[----:B------:R-:W-:Y:S01]  /*77f0*/  FSEL R113, R113, RZ, P6 ;  /* 0x000000ff71717208 */ /* 0x000fe20003000000 */
[----:B------:R-:W-:Y:S01]  /*7800*/  FMUL.FTZ R144, R144, UR13 ;  /* 0x0000000d90907c20 */ /* 0x000fe20008410000 */
[----:B------:R-:W-:Y:S01]  /*7810*/  FMUL.FTZ R114, R5, R114 ;  /* 0x0000007205727220 */ /* 0x000fe20000410000 */
        /* <DEDUP_REMOVED lines=9> */
[----:B------:R-:W-:Y:S01]  /*78b0*/  FMUL.FTZ R113, R5, R113 ;  /* 0x0000007105717220 */ /* 0x000fe20000410000 */
[----:B------:R-:W-:Y:S01]  /*78c0*/  F2FP.BF16.F32.PACK_AB R114, R112, R114 ;  /* 0x000000727072723e */ /* 0x000fe200000010ff */
[----:B------:R-:W-:Y:S01]  /*78d0*/  FFMA.FTZ R112, R18, R149, R151 ;  /* 0x0000009512707223 */ /* 0x000fe20000010097 */
[----:B------:R-:W-:Y:S01]  /*78e0*/  FSEL R144, R144, RZ, P6 ;  /* 0x000000ff90907208 */ /* 0x000fe20003000000 */
[----:B------:R-:W-:Y:S01]  /*78f0*/  FMUL.FTZ R145, R113, UR13 ;  /* 0x0000000d71917c20 */ /* 0x000fe20008410000 */
[----:B------:R-:W-:Y:S01]  /*7900*/  LOP3.LUT P6, RZ, R37, 0xff00, RZ, 0xc0, !PT ;  /* 0x0000ff0025ff7812 */ /* 0x000fe200078cc0ff */
[----:B------:R-:W-:-:S03]  /*7910*/  FADD.FTZ R112, R17, -R112 ;  /* 0x8000007011707221 */ /* 0x000fc60000010000 */
[----:B------:R-:W-:Y:S01]  /*7920*/  FSEL R146, R146, RZ, P6 ;  /* 0x000000ff92927208 */ /* 0x000fe20003000000 */
[----:B------:R-:W-:Y:S01]  /*7930*/  FMUL.FTZ R112, R5, R112 ;  /* 0x0000007005707220 */ /* 0x000fe20000410000 */
        /* <DEDUP_REMOVED lines=31> */
.L_x_1884:
[----:B------:R-:W-:-:S04]  /*7b30*/  UISETP.NE.U32.AND UP0, UPT, UR24, URZ, UPT ;  /* 0x000000ff1800728c */ /* 0x000fc8000bf05070 */
[----:B------:R-:W-:-:S09]  /*7b40*/  UISETP.NE.AND.EX UP0, UPT, UR25, URZ, UPT, UP0 ;  /* 0x000000ff1900728c */ /* 0x000fd2000bf05300 */
[----:B------:R-:W-:Y:S05]  /*7b50*/  BRA.U !UP0, `(.L_x_1889) ;  /* 0x0000000508c07547 */ /* 0x000fea000b800000 */
        /* <DEDUP_REMOVED lines=11> */
[C---:B------:R-:W-:Y:S01]  /*7c10*/  FFMA.FTZ R126, R5.reuse, R64, R50 ;  /* 0x00000040057e7223 */ /* 0x040fe20000010032 */
[C---:B------:R-:W-:Y:S02]  /*7c20*/  FFMA.FTZ R127, R5.reuse, R65, R51 ;  /* 0x00000041057f7223 */ /* 0x040fe40000010033 */
[----:B------:R-:W-:Y:S01]  /*7c30*/  FFMA.FTZ R66, R5, R66, R54 ;  /* 0x0000004205427223 */ /* 0x000fe20000010036 */
        /* <DEDUP_REMOVED lines=13> */
[C---:B------:R-:W-:Y:S01]  /*7d10*/  FFMA.FTZ R64, R5.reuse, R64, R52 ;  /* 0x0000004005407223 */ /* 0x040fe20000010034 */
[----:B------:R-:W-:-:S03]  /*7d20*/  FFMA.FTZ R65, R5, R65, R53 ;  /* 0x0000004105417223 */ /* 0x000fc60000010035 */
[----:B------:R-:W-:Y:S01]  /*7d30*/  FMUL.FTZ R67, R64, UR13 ;  /* 0x0000000d40437c20 */ /* 0x000fe20008410000 */
[----:B------:R-:W-:-:S04]  /*7d40*/  FMUL.FTZ R124, R65, UR13 ;  /* 0x0000000d417c7c20 */ /* 0x000fc80008410000 */
[----:B------:R-:W-:Y:S01]  /*7d50*/  FSEL R152, R67, RZ, P6 ;  /* 0x000000ff43987208 */ /* 0x000fe20003000000 */
[----:B------:R-:W-:Y:S01]  /*7d60*/  FFMA.FTZ R67, R23, R149, R151 ;  /* 0x0000009517437223 */ /* 0x000fe20000010097 */
[----:B------:R-:W-:-:S03]  /*7d70*/  LOP3.LUT P6, RZ, R36, 0xff00, RZ, 0xc0, !PT ;  /* 0x0000ff0024ff7812 */ /* 0x000fc600078cc0ff */
[----:B------:R-:W-:Y:S01]  /*7d80*/  FADD.FTZ R67, R24, -R67 ;  /* 0x8000004318437221 */ /* 0x000fe20000010000 */
[----:B------:R-:W-:Y:S01]  /*7d90*/  FSEL R150, R124, RZ, P6 ;  /* 0x000000ff7c967208 */ /* 0x000fe20003000000 */
[----:B------:R-:W-:Y:S01]  /*7da0*/  FFMA.FTZ R124, R166, R149, R151 ;  /* 0x00000095a67c7223 */ /* 0x000fe20000010097 */
[----:B------:R-:W-:Y:S01]  /*7db0*/  LOP3.LUT P6, RZ, R36, 0xff0000, RZ, 0xc0, !PT ;  /* 0x00ff000024ff7812 */ /* 0x000fe200078cc0ff */
[----:B------:R-:W-:Y:S02]  /*7dc0*/  FFMA.FTZ R67, R5, R67, R55 ;  /* 0x0000004305437223 */ /* 0x000fe40000010037 */
[----:B------:R-:W-:Y:S01]  /*7dd0*/  FADD.FTZ R124, R165, -R124 ;  /* 0x8000007ca57c7221 */ /* 0x000fe20000010000 */
[----:B------:R-:W-:Y:S01]  /*7de0*/  FSEL R148, R125, RZ, P6 ;  /* 0x000000ff7d947208 */ /* 0x000fe20003000000 */
[----:B------:R-:W-:Y:S01]  /*7df0*/  FFMA.FTZ R125, R178, R149, R151 ;  /* 0x00000095b27d7223 */ /* 0x000fe20000010097 */
[----:B------:R-:W-:Y:S01]  /*7e00*/  FMUL.FTZ R145, R67, UR13 ;  /* 0x0000000d43917c20 */ /* 0x000fe20008410000 */
[----:B------:R-:W-:Y:S01]  /*7e10*/  LOP3.LUT P6, RZ, R36, 0xff000000, RZ, 0xc0, !PT ;  /* 0xff00000024ff7812 */ /* 0x000fe200078cc0ff */
[----:B------:R-:W-:Y:S01]  /*7e20*/  FFMA.FTZ R124, R5, R124, R48 ;  /* 0x0000007c057c7223 */ /* 0x000fe20000010030 */
[----:B------:R-:W-:-:S02]  /*7e30*/  FADD.FTZ R125, R177, -R125 ;  /* 0x8000007db17d7221 */ /* 0x000fc40000010000 */
[----:B------:R-:W-:Y:S01]  /*7e40*/  FSEL R145, R145, RZ, P6 ;  /* 0x000000ff91917208 */ /* 0x000fe20003000000 */
[----:B------:R-:W-:Y:S01]  /*7e50*/  FMUL.FTZ R146, R124, UR13 ;  /* 0x0000000d7c927c20 */ /* 0x000fe20008410000 */
[----:B------:R-:W-:Y:S01]  /*7e60*/  LOP3.LUT P6, RZ, R37, 0xff, RZ, 0xc0, !PT ;  /* 0x000000ff25ff7812 */ /* 0x000fe200078cc0ff */
[----:B------:R-:W-:Y:S01]  /*7e70*/  FFMA.FTZ R125, R5, R125, R49 ;  /* 0x0000007d057d7223 */ /* 0x000fe20000010031 */
[----:B------:R-:W-:Y:S02]  /*7e80*/  F2FP.BF16.F32.PACK_AB R145, R145, R148 ;  /* 0x000000949191723e */ /* 0x000fe400000010ff */
[----:B------:R-:W-:Y:S01]  /*7e90*/  FSEL R146, R146, RZ, P6 ;  /* 0x000000ff92927208 */ /* 0x000fe20003000000 */
[----:B------:R-:W-:Y:S01]  /*7ea0*/  FMUL.FTZ R144, R125, UR13 ;  /* 0x0000000d7d907c20 */ /* 0x000fe20008410000 */
[----:B------:R-:W-:-:S04]  /*7eb0*/  LOP3.LUT P6, RZ, R37, 0xff00, RZ, 0xc0, !PT ;  /* 0x0000ff0025ff7812 */ /* 0x000fc800078cc0ff */
[----:B------:R-:W-:-:S04]  /*7ec0*/  FSEL R144, R144, RZ, P6 ;  /* 0x000000ff90907208 */ /* 0x000fc80003000000 */
[----:B------:R-:W-:Y:S02]  /*7ed0*/  F2FP.BF16.F32.PACK_AB R146, R144, R146 ;  /* 0x000000929092723e */ /* 0x000fe400000010ff */
[----:B------:R-:W-:Y:S01]  /*7ee0*/  F2FP.BF16.F32.PACK_AB R144, R150, R152 ;  /* 0x000000989690723e */ /* 0x000fe200000010ff */
[----:B------:R-:W-:Y:S06]  /*7ef0*/  BRA `(.L_x_1887) ;  /* 0x0000000800947947 */ /* 0x000fec0003800000 */
.L_x_1890:
[-CC-:B------:R-:W-:Y:S01]  /*7f00*/  FFMA.FTZ R144, R188, R149.reuse, R151.reuse ;  /* 0x00000095bc907223 */ /* 0x180fe20000010097 */
[----:B-----5:R-:W-:Y:S01]  /*7f10*/  LOP3.LUT P6, RZ, R37, 0xff0000, RZ, 0xc0, !PT ;  /* 0x00ff000025ff7812 */ /* 0x020fe200078cc0ff */
[-C--:B------:R-:W-:Y:S02]  /*7f20*/  FFMA.FTZ R145, R166, R149.reuse, R151 ;  /* 0x00000095a6917223 */ /* 0x080fe40000010097 */
[----:B------:R-:W-:Y:S02]  /*7f30*/  FADD.FTZ R144, R187, -R144 ;  /* 0x80000090bb907221 */ /* 0x000fe40000010000 */
[----:B------:R-:W-:Y:S02]  /*7f40*/  FADD.FTZ R145, R165, -R145 ;  /* 0x80000091a5917221 */ /* 0x000fe40000010000 */
[C---:B------:R-:W-:Y:S01]  /*7f50*/  FFMA.FTZ R147, R5.reuse, R144, R50 ;  /* 0x0000009005937223 */ /* 0x040fe20000010032 */
[----:B------:R-:W-:Y:S01]  /*7f60*/  FFMA.FTZ R144, R198, R149, R151 ;  /* 0x00000095c6907223 */ /* 0x000fe20000010097 */
[----:B------:R-:W-:-:S02]  /*7f70*/  FFMA.FTZ R145, R5, R145, R48 ;  /* 0x0000009105917223 */ /* 0x000fc40000010030 */
[----:B------:R-:W-:Y:S01]  /*7f80*/  FMUL.FTZ R147, R147, UR13 ;  /* 0x0000000d93937c20 */ /* 0x000fe20008410000 */
[----:B------:R-:W-:Y:S01]  /*7f90*/  FADD.FTZ R144, R199, -R144 ;  /* 0x80000090c7907221 */ /* 0x000fe20000010000 */
[----:B------:R-:W-:-:S03]  /*7fa0*/  FMUL.FTZ R145, R145, UR13 ;  /* 0x0000000d91917c20 */ /* 0x000fc60008410000 */
[----:B------:R-:W-:Y:S01]  /*7fb0*/  FFMA.FTZ R144, R5, R144, R51 ;  /* 0x0000009005907223 */ /* 0x000fe20000010033 */
[----:B------:R-:W-:Y:S02]  /*7fc0*/  FSEL R147, R147, RZ, P6 ;  /* 0x000000ff93937208 */ /* 0x000fe40003000000 */
[----:B------:R-:W-:Y:S01]  /*7fd0*/  ISETP.GE.U32.AND P6, PT, R36, RZ, PT ;  /* 0x000000ff2400720c */ /* 0x000fe20003fc6070 */
[----:B------:R-:W-:-:S03]  /*7fe0*/  FMUL.FTZ R144, R144, UR13 ;  /* 0x0000000d90907c20 */ /* 0x000fc60008410000 */
[----:B------:R-:W-:-:S04]  /*7ff0*/  ISETP.GE.U32.AND.EX P6, PT, R37, 0x1000000, PT, P6 ;  /* 0x010000002500780c */ /* 0x000fc80003fc6160 */
[----:B------:R-:W-:Y:S02]  /*8000*/  FSEL R144, R144, RZ, P6 ;  /* 0x000000ff90907208 */ /* 0x000fe40003000000 */
[----:B------:R-:W-:Y:S02]  /*8010*/  LOP3.LUT P6, RZ, R37, 0xff, RZ, 0xc0, !PT ;  /* 0x000000ff25ff7812 */ /* 0x000fe400078cc0ff */
[----:B------:R-:W-:Y:S01]  /*8020*/  F2FP.BF16.F32.PACK_AB R147, R144, R147 ;  /* 0x000000939093723e */ /* 0x000fe200000010ff */
[----:B------:R-:W-:Y:S01]  /*8030*/  FFMA.FTZ R144, R178, R149, R151 ;  /* 0x00000095b2907223 */ /* 0x000fe20000010097 */
[----:B------:R-:W-:Y:S02]  /*8040*/  FSEL R145, R145, RZ, P6 ;  /* 0x000000ff91917208 */ /* 0x000fe40003000000 */
[----:B------:R-:W-:Y:S01]  /*8050*/  LOP3.LUT P6, RZ, R37, 0xff00, RZ, 0xc0, !PT ;  /* 0x0000ff0025ff7812 */ /* 0x000fe200078cc0ff */
[----:B------:R-:W-:-:S04]  /*8060*/  FADD.FTZ R144, R177, -R144 ;  /* 0x80000090b1907221 */ /* 0x000fc80000010000 */
[----:B------:R-:W-:-:S04]  /*8070*/  FFMA.FTZ R144, R5, R144, R49 ;  /* 0x0000009005907223 */ /* 0x000fc80000010031 */
[----:B------:R-:W-:-:S05]  /*8080*/  FMUL.FTZ R144, R144, UR13 ;  /* 0x0000000d90907c20 */ /* 0x000fca0008410000 */
        /* <DEDUP_REMOVED lines=19> */
[----:B------:R-:W-:Y:S02]  /*81c0*/  FFMA.FTZ R144, R12, R149, R151 ;  /* 0x000000950c907223 */ /* 0x000fe40000010097 */
[----:B------:R-:W-:Y:S02]  /*81d0*/  FMUL.FTZ R148, R148, UR13 ;  /* 0x0000000d94947c20 */ /* 0x000fe40008410000 */
        /* <DEDUP_REMOVED lines=8> */
.L_x_1889:
        /* <DEDUP_REMOVED lines=35> */
[----:B------:R-:W-:Y:S01]  /*8490*/  FSEL R150, R124, RZ, P6 ;  /* 0x000000ff7c967208 */ /* 0x000fe20003000000 */
[--C-:B------:R-:W-:Y:S01]  /*84a0*/  FFMA.FTZ R124, R166, R149, R151.reuse ;  /* 0x00000095a67c7223 */ /* 0x100fe20000010097 */
[----:B------:R-:W-:Y:S01]  /*84b0*/  LOP3.LUT P6, RZ, R36, 0xff0000, RZ, 0xc0, !PT ;  /* 0x00ff000024ff7812 */ /* 0x000fe200078cc0ff */
[----:B------:R-:W-:Y:S02]  /*84c0*/  FMUL.FTZ R67, R5, R67 ;  /* 0x0000004305437220 */ /* 0x000fe40000410000 */
[----:B------:R-:W-:Y:S01]  /*84d0*/  FADD.FTZ R124, R165, -R124 ;  /* 0x8000007ca57c7221 */ /* 0x000fe20000010000 */
[----:B------:R-:W-:Y:S01]  /*84e0*/  FSEL R148, R125, RZ, P6 ;  /* 0x000000ff7d947208 */ /* 0x000fe20003000000 */
[----:B------:R-:W-:Y:S01]  /*84f0*/  FFMA.FTZ R125, R178, R149, R151 ;  /* 0x00000095b27d7223 */ /* 0x000fe20000010097 */
        /* <DEDUP_REMOVED lines=16> */
.L_x_1891:
[-CC-:B------:R-:W-:Y:S01]  /*8600*/  FFMA.FTZ R144, R188, R149.reuse, R151.reuse ;  /* 0x00000095bc907223 */ /* 0x180fe20000010097 */
[----:B-----5:R-:W-:Y:S01]  /*8610*/  LOP3.LUT P6, RZ, R37, 0xff0000, RZ, 0xc0, !PT ;  /* 0x00ff000025ff7812 */ /* 0x020fe200078cc0ff */
[-C--:B------:R-:W-:Y:S02]  /*8620*/  FFMA.FTZ R145, R166, R149.reuse, R151 ;  /* 0x00000095a6917223 */ /* 0x080fe40000010097 */
[----:B------:R-:W-:Y:S02]  /*8630*/  FADD.FTZ R144, R187, -R144 ;  /* 0x80000090bb907221 */ /* 0x000fe40000010000 */
[----:B------:R-:W-:Y:S02]  /*8640*/  FADD.FTZ R145, R165, -R145 ;  /* 0x80000091a5917221 */ /* 0x000fe40000010000 */
[C---:B------:R-:W-:Y:S01]  /*8650*/  FMUL.FTZ R147, R5.reuse, R144 ;  /* 0x0000009005937220 */ /* 0x040fe20000410000 */
        /* <DEDUP_REMOVED lines=46> */
[----:B------:R-:W-:-:S07]  /*8940*/  F2FP.BF16.F32.PACK_AB R144, R144, R148 ;  /* 0x000000949090723e */ /* 0x000fce00000010ff */
.L_x_1887:
        /* <DEDUP_REMOVED lines=11> */
.L_x_1883:
[----:B------:R-:W-:Y:S05]  /*8a00*/  BSYNC.RECONVERGENT B1 ;  /* 0x0000000000017941 */ /* 0x000fea0003800200 */
.L_x_1882:
        /* <DEDUP_REMOVED lines=26> */
[----:B01----:R-:W-:Y:S01]  /*8bb0*/  F2FP.BF16.F32.PACK_AB R115, R67, R64 ;  /* 0x000000404373723e */ /* 0x003fe200000010ff */
        /* <DEDUP_REMOVED lines=60> */
.L_x_1896:
[-CC-:B01----:R-:W-:Y:S01]  /*8f80*/  FFMA.FTZ R114, R200, R149.reuse, R151.reuse ;  /* 0x00000095c8727223 */ /* 0x183fe20000010097 */
        /* <DEDUP_REMOVED lines=74> */
.L_x_1895:
[----:B01----:R-:W0:Y:S02]  /*9430*/  LDC.64 R112, c[0x0][0x478] ;  /* 0x00011e00ff707b82 */ /* 0x003e240000000a00 */
        /* <DEDUP_REMOVED lines=78> */
.L_x_1898:
        /* <DEDUP_REMOVED lines=75> */
.L_x_1894:
[----:B------:R-:W-:-:S04]  /*9dd0*/  UISETP.NE.U32.AND UP0, UPT, UR24, URZ, UPT ;  /* 0x000000ff1800728c */ /* 0x000fc8000bf05070 */
[----:B------:R-:W-:-:S09]  /*9de0*/  UISETP.NE.AND.EX UP0, UPT, UR25, URZ, UPT, UP0 ;  /* 0x000000ff1900728c */ /* 0x000fd2000bf05300 */
[----:B------:R-:W-:Y:S05]  /*9df0*/  BRA.U !UP0, `(.L_x_1899) ;  /* 0x0000000508c07547 */ /* 0x000fea000b800000 */
[----:B01----:R-:W0:Y:S02]  /*9e00*/  LDC.64 R144, c[0x0][0x478] ;  /* 0x00011e00ff907b82 */ /* 0x003e240000000a00 */
[----:B0-----:R-:W-:-:S04]  /*9e10*/  ISETP.NE.U32.AND P1, PT, R144, RZ, PT ;  /* 0x000000ff9000720c */ /* 0x001fc80003f25070 */
[----:B------:R-:W-:-:S13]  /*9e20*/  ISETP.NE.AND.EX P1, PT, R145, RZ, PT, P1 ;  /* 0x000000ff9100720c */ /* 0x000fda0003f25310 */
        /* <DEDUP_REMOVED lines=8> */
[----:B------:R-:W-:Y:S01]  /*9eb0*/  LOP3.LUT P6, RZ, R33, 0xff0000, RZ, 0xc0, !PT ;  /* 0x00ff000021ff7812 */ /* 0x000fe200078cc0ff */
[C---:B-----5:R-:W-:Y:S01]  /*9ec0*/  FFMA.FTZ R126, R5.reuse, R64, R134 ;  /* 0x00000040057e7223 */ /* 0x060fe20000010086 */
        /* <DEDUP_REMOVED lines=24> */
[----:B------:R-:W-:Y:S01]  /*a050*/  LOP3.LUT P6, RZ, R32, 0xff, RZ, 0xc0, !PT ;  /* 0x000000ff20ff7812 */ /* 0x000fe200078cc0ff */
[----:B------:R-:W-:Y:S01]  /*a060*/  FFMA.FTZ R66, R5, R66, R130 ;  /* 0x0000004205427223 */ /* 0x000fe20000010082 */
[----:B------:R-:W-:Y:S01]  /*a070*/  FADD.FTZ R65, R9, -R65 ;  /* 0x8000004109417221 */ /* 0x000fe20000010000 */
[C---:B------:R-:W-:Y:S01]  /*a080*/  FFMA.FTZ R64, R5.reuse, R64, R128 ;  /* 0x0000004005407223 */ /* 0x040fe20000010080 */
        /* <DEDUP_REMOVED lines=17> */
.L_x_1900:
        /* <DEDUP_REMOVED lines=45> */
[----:B------:R-:W-:Y:S02]  /*a470*/  FFMA.FTZ R148, R5, R148, R128 ;  /* 0x0000009405947223 */ /* 0x000fe40000010080 */
[----:B------:R-:W-:-:S02]  /*a480*/  FADD.FTZ R144, R9, -R144 ;  /* 0x8000009009907221 */ /* 0x000fc40000010000 */
[----:B------:R-:W-:Y:S02]  /*a490*/  FMUL.FTZ R148, R148, UR13 ;  /* 0x0000000d94947c20 */ /* 0x000fe40008410000 */
[----:B------:R-:W-:-:S03]  /*a4a0*/  FFMA.FTZ R144, R5, R144, R129 ;  /* 0x0000009005907223 */ /* 0x000fc60000010081 */
[----:B------:R-:W-:Y:S01]  /*a4b0*/  FSEL R148, R148, RZ, P5 ;  /* 0x000000ff94947208 */ /* 0x000fe20002800000 */
[----:B------:R-:W-:-:S05]  /*a4c0*/  FMUL.FTZ R144, R144, UR13 ;  /* 0x0000000d90907c20 */ /* 0x000fca0008410000 */
[----:B------:R-:W-:-:S04]  /*a4d0*/  FSEL R144, R144, RZ, P6 ;  /* 0x000000ff90907208 */ /* 0x000fc80003000000 */
[----:B------:R-:W-:Y:S01]  /*a4e0*/  F2FP.BF16.F32.PACK_AB R144, R144, R148 ;  /* 0x000000949090723e */ /* 0x000fe200000010ff */
[----:B------:R-:W-:Y:S06]  /*a4f0*/  BRA `(.L_x_1897) ;  /* 0x0000000400bc7947 */ /* 0x000fec0003800000 */
.L_x_1899:
        /* <DEDUP_REMOVED lines=12> */
[C---:B-----5:R-:W-:Y:S01]  /*a5c0*/  FMUL.FTZ R126, R5.reuse, R64 ;  /* 0x00000040057e7220 */ /* 0x060fe20000410000 */
        /* <DEDUP_REMOVED lines=25> */
[----:B------:R-:W-:Y:S01]  /*a760*/  FMUL.FTZ R66, R5, R66 ;  /* 0x0000004205427220 */ /* 0x000fe20000410000 */
[----:B------:R-:W-:Y:S01]  /*a770*/  FADD.FTZ R65, R9, -R65 ;  /* 0x8000004109417221 */ /* 0x000fe20000010000 */
[C---:B------:R-:W-:Y:S01]  /*a780*/  FMUL.FTZ R64, R5.reuse, R64 ;  /* 0x0000004005407220 */ /* 0x040fe20000410000 */
        /* <DEDUP_REMOVED lines=17> */
.L_x_1901:
        /* <DEDUP_REMOVED lines=52> */
[----:B------:R-:W-:-:S07]  /*abe0*/  F2FP.BF16.F32.PACK_AB R144, R144, R148 ;  /* 0x000000949090723e */ /* 0x000fce00000010ff */
.L_x_1897:
        /* <DEDUP_REMOVED lines=11> */
.L_x_1893:
[----:B------:R-:W-:Y:S05]  /*aca0*/  BSYNC.RECONVERGENT B1 ;  /* 0x0000000000017941 */ /* 0x000fea0003800200 */
.L_x_1892:
        /* <DEDUP_REMOVED lines=14> */
[-CC-:B------:R-:W-:Y:S01]  /*ad90*/  FFMA.FTZ R112, R194, R149.reuse, R151.reuse ;  /* 0x00000095c2707223 */ /* 0x180fe20000010097 */
[-C--:B------:R-:W-:Y:S01]  /*ada0*/  FFMA.FTZ R113, R183, R149.reuse, R151 ;  /* 0x00000095b7717223 */ /* 0x080fe20000010097 */
[----:B------:R-:W-:Y:S01]  /*adb0*/  FADD.FTZ R115, R203, -R115 ;  /* 0x80000073cb737221 */ /* 0x000fe20000010000 */
[-CC-:B------:R-:W-:Y:S01]  /*adc0*/  FFMA.FTZ R66, R173, R149.reuse, R151.reuse ;  /* 0x00000095ad427223 */ /* 0x180fe20000010097 */
[-CC-:B------:R-:W-:Y:S01]  /*add0*/  FFMA.FTZ R67, R181, R149.reuse, R151.reuse ;  /* 0x00000095b5437223 */ /* 0x180fe20000010097 */
[-CC-:B------:R-:W-:Y:S01]  /*ade0*/  FFMA.FTZ R65, R171, R149.reuse, R151.reuse ;  /* 0x00000095ab417223 */ /* 0x180fe20000010097 */
[----:B------:R-:W-:Y:S01]  /*adf0*/  FFMA.FTZ R64, R27, R149, R151 ;  /* 0x000000951b407223 */ /* 0x000fe20000010097 */
[----:B------:R-:W-:Y:S01]  /*ae00*/  FADD.FTZ R114, R191, -R114 ;  /* 0x80000072bf727221 */ /* 0x000fe20000010000 */
[----:B-----5:R-:W-:Y:S01]  /*ae10*/  FFMA.FTZ R127, R5, R115, R143 ;  /* 0x00000073057f7223 */ /* 0x020fe2000001008f */
[----:B------:R-:W-:Y:S01]  /*ae20*/  ISETP.GE.U32.AND P2, PT, R28, RZ, PT ;  /* 0x000000ff1c00720c */ /* 0x000fe20003f46070 */
[----:B------:R-:W-:Y:S01]  /*ae30*/  FADD.FTZ R112, R193, -R112 ;  /* 0x80000070c1707221 */ /* 0x000fe20000010000 */
[----:B------:R-:W-:Y:S01]  /*ae40*/  FADD.FTZ R113, R184, -R113 ;  /* 0x80000071b8717221 */ /* 0x000fe20000010000 */
[----:B------:R-:W-:Y:S01]  /*ae50*/  FADD.FTZ R66, R174, -R66 ;  /* 0x80000042ae427221 */ /* 0x000fe20000010000 */
[----:B------:R-:W-:Y:S01]  /*ae60*/  FADD.FTZ R67, R182, -R67 ;  /* 0x80000043b6437221 */ /* 0x000fe20000010000 */
[----:B------:R-:W-:Y:S01]  /*ae70*/  FADD.FTZ R65, R172, -R65 ;  /* 0x80000041ac417221 */ /* 0x000fe20000010000 */
[----:B------:R-:W-:Y:S01]  /*ae80*/  FADD.FTZ R64, R164, -R64 ;  /* 0x80000040a4407221 */ /* 0x000fe20000010000 */
[----:B------:R-:W-:Y:S01]  /*ae90*/  FFMA.FTZ R126, R5, R114, R142 ;  /* 0x00000072057e7223 */ /* 0x000fe2000001008e */
[----:B------:R-:W-:Y:S01]  /*aea0*/  FMUL.FTZ R115, R127, UR13 ;  /* 0x0000000d7f737c20 */ /* 0x000fe20008410000 */
[----:B------:R-:W-:Y:S01]  /*aeb0*/  ISETP.GE.U32.AND.EX P2, PT, R29, 0x1000000, PT, P2 ;  /* 0x010000001d00780c */ /* 0x000fe20003f46120 */
[C---:B------:R-:W-:Y:S01]  /*aec0*/  FFMA.FTZ R125, R5.reuse, R112, R141 ;  /* 0x00000070057d7223 */ /* 0x040fe2000001008d */
[C---:B------:R-:W-:Y:S01]  /*aed0*/  FFMA.FTZ R124, R5.reuse, R113, R140 ;  /* 0x00000071057c7223 */ /* 0x040fe2000001008c */
[C---:B------:R-:W-:Y:S01]  /*aee0*/  FFMA.FTZ R66, R5.reuse, R66, R138 ;  /* 0x0000004205427223 */ /* 0x040fe2000001008a */
[C---:B------:R-:W-:Y:S01]  /*aef0*/  FFMA.FTZ R67, R5.reuse, R67, R139 ;  /* 0x0000004305437223 */ /* 0x040fe2000001008b */
[C---:B------:R-:W-:Y:S01]  /*af00*/  FFMA.FTZ R65, R5.reuse, R65, R137 ;  /* 0x0000004105417223 */ /* 0x040fe20000010089 */
[----:B------:R-:W-:Y:S01]  /*af10*/  FFMA.FTZ R64, R5, R64, R136 ;  /* 0x0000004005407223 */ /* 0x000fe20000010088 */
[----:B------:R-:W-:Y:S01]  /*af20*/  FMUL.FTZ R112, R126, UR13 ;  /* 0x0000000d7e707c20 */ /* 0x000fe20008410000 */
[----:B------:R-:W-:Y:S01]  /*af30*/  LOP3.LUT P6, RZ, R31, 0xff0000, RZ, 0xc0, !PT ;  /* 0x00ff00001fff7812 */ /* 0x000fe200078cc0ff */
[----:B------:R-:W-:Y:S01]  /*af40*/  FMUL.FTZ R114, R124, UR13 ;  /* 0x0000000d7c727c20 */ /* 0x000fe20008410000 */
[----:B------:R-:W-:-:S02]  /*af50*/  FSEL R5, R115, RZ, P2 ;  /* 0x000000ff73057208 */ /* 0x000fc40001000000 */
[----:B------:R-:W-:Y:S02]  /*af60*/  LOP3.LUT P2, RZ, R29, 0xff0000, RZ, 0xc0, !PT ;  /* 0x00ff00001dff7812 */ /* 0x000fe4000784c0ff */
[----:B------:R-:W-:Y:S02]  /*af70*/  ISETP.GE.U32.AND P5, PT, R30, RZ, PT ;  /* 0x000000ff1e00720c */ /* 0x000fe40003fa6070 */
[C---:B------:R-:W-:Y:S02]  /*af80*/  FSEL R113, R112.reuse, RZ, P6 ;  /* 0x000000ff70717208 */ /* 0x040fe40003000000 */
[----:B------:R-:W-:Y:S02]  /*af90*/  FSEL R112, R112, RZ, P2 ;  /* 0x000000ff70707208 */ /* 0x000fe40001000000 */
[----:B------:R-:W-:Y:S02]  /*afa0*/  ISETP.GE.U32.AND.EX P5, PT, R31, 0x1000000, PT, P5 ;  /* 0x010000001f00780c */ /* 0x000fe40003fa6150 */
[----:B------:R-:W-:Y:S01]  /*afb0*/  F2FP.BF16.F32.PACK_AB R147, R5, R112 ;  /* 0x000000700593723e */ /* 0x000fe200000010ff */
[----:B------:R-:W-:Y:S01]  /*afc0*/  FMUL.FTZ R112, R125, UR13 ;  /* 0x0000000d7d707c20 */ /* 0x000fe20008410000 */
[----:B------:R-:W-:-:S02]  /*afd0*/  FSEL R115, R115, RZ, P5 ;  /* 0x000000ff73737208 */ /* 0x000fc40002800000 */
[----:B------:R-:W-:Y:S02]  /*afe0*/  LOP3.LUT P6, RZ, R29, 0xff, RZ, 0xc0, !PT ;  /* 0x000000ff1dff7812 */ /* 0x000fe400078cc0ff */
[C---:B------:R-:W-:Y:S02]  /*aff0*/  LOP3.LUT P5, RZ, R31.reuse, 0xff, RZ, 0xc0, !PT ;  /* 0x000000ff1fff7812 */ /* 0x040fe400078ac0ff */
[----:B------:R-:W-:Y:S02]  /*b000*/  LOP3.LUT P2, RZ, R31, 0xff00, RZ, 0xc0, !PT ;  /* 0x0000ff001fff7812 */ /* 0x000fe4000784c0ff */
[----:B------:R-:W-:Y:S02]  /*b010*/  F2FP.BF16.F32.PACK_AB R115, R115, R113 ;  /* 0x000000717373723e */ /* 0x000fe400000010ff */
[----:B------:R-:W-:Y:S02]  /*b020*/  FSEL R5, R114, RZ, P6 ;  /* 0x000000ff72057208 */ /* 0x000fe40003000000 */
[----:B------:R-:W-:-:S02]  /*b030*/  LOP3.LUT P6, RZ, R29, 0xff00, RZ, 0xc0, !PT ;  /* 0x0000ff001dff7812 */ /* 0x000fc400078cc0ff */
[----:B------:R-:W-:Y:S02]  /*b040*/  FSEL R114, R114, RZ, P5 ;  /* 0x000000ff72727208 */ /* 0x000fe40002800000 */
[C---:B------:R-:W-:Y:S02]  /*b050*/  FSEL R113, R112.reuse, RZ, P2 ;  /* 0x000000ff70717208 */ /* 0x040fe40001000000 */
[----:B------:R-:W-:Y:S02]  /*b060*/  FSEL R112, R112, RZ, P6 ;  /* 0x000000ff70707208 */ /* 0x000fe40003000000 */
[----:B------:R-:W-:Y:S01]  /*b070*/  F2FP.BF16.F32.PACK_AB R114, R113, R114 ;  /* 0x000000727172723e */ /* 0x000fe200000010ff */
[----:B------:R-:W-:Y:S01]  /*b080*/  FMUL.FTZ R113, R66, UR13 ;  /* 0x0000000d42717c20 */ /* 0x000fe20008410000 */
[----:B------:R-:W-:Y:S02]  /*b090*/  LOP3.LUT P6, RZ, R28, 0xff0000, RZ, 0xc0, !PT ;  /* 0x00ff00001cff7812 */ /* 0x000fe400078cc0ff */
[----:B------:R-:W-:Y:S01]  /*b0a0*/  F2FP.BF16.F32.PACK_AB R146, R112, R5 ;  /* 0x000000057092723e */ /* 0x000fe200000010ff */
[----:B------:R-:W-:Y:S01]  /*b0b0*/  FMUL.FTZ R112, R67, UR13 ;  /* 0x0000000d43707c20 */ /* 0x000fe20008410000 */
[----:B------:R-:W-:-:S02]  /*b0c0*/  LOP3.LUT P2, RZ, R30, 0xff000000, RZ, 0xc0, !PT ;  /* 0xff0000001eff7812 */ /* 0x000fc4000784c0ff */
[C---:B------:R-:W-:Y:S02]  /*b0d0*/  FSEL R5, R113.reuse, RZ, P6 ;  /* 0x000000ff71057208 */ /* 0x040fe40003000000 */
[----:B------:R-:W-:Y:S02]  /*b0e0*/  LOP3.LUT P6, RZ, R28, 0xff000000, RZ, 0xc0, !PT ;  /* 0xff0000001cff7812 */ /* 0x000fe400078cc0ff */
[----:B------:R-:W-:Y:S02]  /*b0f0*/  FSEL R144, R112, RZ, P2 ;  /* 0x000000ff70907208 */ /* 0x000fe40001000000 */
[----:B------:R-:W-:Y:S02]  /*b100*/  LOP3.LUT P5, RZ, R30, 0xff0000, RZ, 0xc0, !PT ;  /* 0x00ff00001eff7812 */ /* 0x000fe400078ac0ff */
[----:B------:R-:W-:Y:S02]  /*b110*/  FSEL R112, R112, RZ, P6 ;  /* 0x000000ff70707208 */ /* 0x000fe40003000000 */
[----:B------:R-:W-:-:S02]  /*b120*/  FSEL R113, R113, RZ, P5 ;  /* 0x000000ff71717208 */ /* 0x000fc40002800000 */
[----:B------:R-:W-:Y:S01]  /*b130*/  F2FP.BF16.F32.PACK_AB R145, R112, R5 ;  /* 0x000000057091723e */ /* 0x000fe200000010ff */
[----:B------:R-:W-:Y:S01]  /*b140*/  FMUL.FTZ R112, R65, UR13 ;  /* 0x0000000d41707c20 */ /* 0x000fe20008410000 */
[----:B------:R-:W-:Y:S02]  /*b150*/  LOP3.LUT P6, RZ, R28, 0xff00, RZ, 0xc0, !PT ;  /* 0x0000ff001cff7812 */ /* 0x000fe400078cc0ff */
[----:B------:R-:W-:Y:S01]  /*b160*/  F2FP.BF16.F32.PACK_AB R113, R144, R113 ;  /* 0x000000719071723e */ /* 0x000fe200000010ff */
[----:B------:R-:W-:Y:S01]  /*b170*/  FMUL.FTZ R144, R64, UR13 ;  /* 0x0000000d40907c20 */ /* 0x000fe20008410000 */
[----:B------:R-:W-:Y:S02]  /*b180*/  LOP3.LUT P5, RZ, R30, 0xff, RZ, 0xc0, !PT ;  /* 0x000000ff1eff7812 */ /* 0x000fe400078ac0ff */
[----:B------:R-:W-:Y:S02]  /*b190*/  FSEL R5, R112, RZ, P6 ;  /* 0x000000ff70057208 */ /* 0x000fe40003000000 */
[----:B------:R-:W-:-:S02]  /*b1a0*/  LOP3.LUT P2, RZ, R30, 0xff00, RZ, 0xc0, !PT ;  /* 0x0000ff001eff7812 */ /* 0x000fc4000784c0ff */
[----:B------:R-:W-:Y:S02]  /*b1b0*/  LOP3.LUT P6, RZ, R28, 0xff, RZ, 0xc0, !PT ;  /* 0x000000ff1cff7812 */ /* 0x000fe400078cc0ff */
[----:B------:R-:W-:Y:S02]  /*b1c0*/  FSEL R148, R144, RZ, P5 ;  /* 0x000000ff90947208 */ /* 0x000fe40002800000 */
[----:B------:R-:W-:Y:S02]  /*b1d0*/  FSEL R112, R112, RZ, P2 ;  /* 0x000000ff70707208 */ /* 0x000fe40001000000 */
[----:B------:R-:W-:Y:S02]  /*b1e0*/  FSEL R144, R144, RZ, P6 ;  /* 0x000000ff90907208 */ /* 0x000fe40003000000 */
[----:B------:R-:W-:Y:S02]  /*b1f0*/  F2FP.BF16.F32.PACK_AB R112, R112, R148 ;  /* 0x000000947070723e */ /* 0x000fe400000010ff */
[----:B------:R-:W-:Y:S01]  /*b200*/  F2FP.BF16.F32.PACK_AB R144, R5, R144 ;  /* 0x000000900590723e */ /* 0x000fe200000010ff */
[----:B------:R-:W-:Y:S06]  /*b210*/  BRA `(.L_x_1907) ;  /* 0x0000001c001c7947 */ /* 0x000fec0003800000 */
.L_x_1906:
[-CC-:B012---:R-:W-:Y:S01]  /*b220*/  FFMA.FTZ R112, R192, R149.reuse, R151.reuse ;  /* 0x00000095c0707223 */ /* 0x187fe20000010097 */
[----:B------:R-:W-:Y:S01]  /*b230*/  FFMA.FTZ R113, R202, R149, R151 ;  /* 0x00000095ca717223 */ /* 0x000fe20000010097 */
[----:B------:R-:W-:Y:S02]  /*b240*/  LOP3.LUT P6, RZ, R29, 0xff0000, RZ, 0xc0, !PT ;  /* 0x00ff00001dff7812 */ /* 0x000fe400078cc0ff */
[----:B------:R-:W-:Y:S01]  /*b250*/  FADD.FTZ R112, R191, -R112 ;  /* 0x80000070bf707221 */ /* 0x000fe20000010000 */
[----:B------:R-:W-:Y:S01]  /*b260*/  FADD.FTZ R113, R203, -R113 ;  /* 0x80000071cb717221 */ /* 0x000fe20000010000 */
[----:B------:R-:W-:Y:S02]  /*b270*/  ISETP.GE.U32.AND P5, PT, R30, RZ, PT ;  /* 0x000000ff1e00720c */ /* 0x000fe40003fa6070 */
[C---:B-----5:R-:W-:Y:S01]  /*b280*/  FFMA.FTZ R115, R5.reuse, R112, R142 ;  /* 0x0000007005737223 */ /* 0x060fe2000001008e */
[----:B------:R-:W-:Y:S01]  /*b290*/  FFMA.FTZ R113, R5, R113, R143 ;  /* 0x0000007105717223 */ /* 0x000fe2000001008f */
        /* <DEDUP_REMOVED lines=19> */
[----:B------:R-:W-:-:S02]  /*b3d0*/  FFMA.FTZ R114, R5, R114, R140 ;  /* 0x0000007205727223 */ /* 0x000fc4000001008c */
[----:B------:R-:W-:Y:S02]  /*b3e0*/  FFMA.FTZ R113, R5, R113, R141 ;  /* 0x0000007105717223 */ /* 0x000fe4000001008d */
        /* <DEDUP_REMOVED lines=14> */
[C---:B------:R-:W-:Y:S01]  /*b4d0*/  FFMA.FTZ R113, R5.reuse, R113, R138 ;  /* 0x0000007105717223 */ /* 0x040fe2000001008a */
[----:B------:R-:W-:Y:S01]  /*b4e0*/  FFMA.FTZ R112, R5, R112, R139 ;  /* 0x0000007005707223 */ /* 0x000fe2000001008b */
[----:B------:R-:W-:Y:S02]  /*b4f0*/  F2FP.BF16.F32.PACK_AB R114, R144, R114 ;  /* 0x000000729072723e */ /* 0x000fe400000010ff */
[----:B------:R-:W-:Y:S01]  /*b500*/  FMUL.FTZ R113, R113, UR13 ;  /* 0x0000000d71717c20 */ /* 0x000fe20008410000 */
[----:B------:R-:W-:Y:S01]  /*b510*/  FMUL.FTZ R112, R112, UR13 ;  /* 0x0000000d70707c20 */ /* 0x000fe20008410000 */
[----:B------:R-:W-:-:S03]  /*b520*/  LOP3.LUT P5, RZ, R30, 0xff0000, RZ, 0xc0, !PT ;  /* 0x00ff00001eff7812 */ /* 0x000fc600078ac0ff */
[C---:B------:R-:W-:Y:S02]  /*b530*/  FSEL R145, R113.reuse, RZ, P6 ;  /* 0x000000ff71917208 */ /* 0x040fe40003000000 */
[----:B------:R-:W-:Y:S02]  /*b540*/  LOP3.LUT P6, RZ, R28, 0xff000000, RZ, 0xc0, !PT ;  /* 0xff0000001cff7812 */ /* 0x000fe400078cc0ff */
[C---:B------:R-:W-:Y:S02]  /*b550*/  FSEL R144, R112.reuse, RZ, P2 ;  /* 0x000000ff70907208 */ /* 0x040fe40001000000 */
        /* <DEDUP_REMOVED lines=23> */
.L_x_1905:
[----:B012---:R-:W0:Y:S02]  /*b6d0*/  LDC.64 R112, c[0x0][0x478] ;  /* 0x00011e00ff707b82 */ /* 0x007e240000000a00 */
        /* <DEDUP_REMOVED lines=13> */
[----:B-----5:R-:W-:Y:S01]  /*b7b0*/  FMUL.FTZ R127, R5, R115 ;  /* 0x00000073057f7220 */ /* 0x020fe20000410000 */
[----:B------:R-:W-:Y:S01]  /*b7c0*/  ISETP.GE.U32.AND P2, PT, R28, RZ, PT ;  /* 0x000000ff1c00720c */ /* 0x000fe20003f46070 */
[----:B------:R-:W-:Y:S01]  /*b7d0*/  FADD.FTZ R112, R193, -R112 ;  /* 0x80000070c1707221 */ /* 0x000fe20000010000 */
[----:B------:R-:W-:Y:S01]  /*b7e0*/  FADD.FTZ R113, R184, -R113 ;  /* 0x80000071b8717221 */ /* 0x000fe20000010000 */
[----:B------:R-:W-:Y:S01]  /*b7f0*/  FADD.FTZ R66, R174, -R66 ;  /* 0x80000042ae427221 */ /* 0x000fe20000010000 */
[----:B------:R-:W-:Y:S01]  /*b800*/  FADD.FTZ R67, R182, -R67 ;  /* 0x80000043b6437221 */ /* 0x000fe20000010000 */
[----:B------:R-:W-:Y:S01]  /*b810*/  FADD.FTZ R65, R172, -R65 ;  /* 0x80000041ac417221 */ /* 0x000fe20000010000 */
[----:B------:R-:W-:Y:S01]  /*b820*/  FADD.FTZ R64, R164, -R64 ;  /* 0x80000040a4407221 */ /* 0x000fe20000010000 */
[----:B------:R-:W-:Y:S01]  /*b830*/  FMUL.FTZ R126, R5, R114 ;  /* 0x00000072057e7220 */ /* 0x000fe20000410000 */
[----:B------:R-:W-:Y:S01]  /*b840*/  FMUL.FTZ R115, R127, UR13 ;  /* 0x0000000d7f737c20 */ /* 0x000fe20008410000 */
[----:B------:R-:W-:Y:S01]  /*b850*/  ISETP.GE.U32.AND.EX P2, PT, R29, 0x1000000, PT, P2 ;  /* 0x010000001d00780c */ /* 0x000fe20003f46120 */
[C---:B------:R-:W-:Y:S01]  /*b860*/  FMUL.FTZ R125, R5.reuse, R112 ;  /* 0x00000070057d7220 */ /* 0x040fe20000410000 */
[C---:B------:R-:W-:Y:S01]  /*b870*/  FMUL.FTZ R124, R5.reuse, R113 ;  /* 0x00000071057c7220 */ /* 0x040fe20000410000 */
[C---:B------:R-:W-:Y:S01]  /*b880*/  FMUL.FTZ R66, R5.reuse, R66 ;  /* 0x0000004205427220 */ /* 0x040fe20000410000 */
[C---:B------:R-:W-:Y:S01]  /*b890*/  FMUL.FTZ R67, R5.reuse, R67 ;  /* 0x0000004305437220 */ /* 0x040fe20000410000 */
[C---:B------:R-:W-:Y:S01]  /*b8a0*/  FMUL.FTZ R65, R5.reuse, R65 ;  /* 0x0000004105417220 */ /* 0x040fe20000410000 */
[----:B------:R-:W-:Y:S01]  /*b8b0*/  FMUL.FTZ R64, R5, R64 ;  /* 0x0000004005407220 */ /* 0x000fe20000410000 */
        /* <DEDUP_REMOVED lines=48> */
.L_x_1908:
        /* <DEDUP_REMOVED lines=75> */
.L_x_1904:
[----:B------:R-:W-:-:S04]  /*c070*/  UISETP.NE.U32.AND UP0, UPT, UR24, URZ, UPT ;  /* 0x000000ff1800728c */ /* 0x000fc8000bf05070 */
[----:B------:R-:W-:-:S09]  /*c080*/  UISETP.NE.AND.EX UP0, UPT, UR25, URZ, UPT, UP0 ;  /* 0x000000ff1900728c */ /* 0x000fd2000bf05300 */
[----:B------:R-:W-:Y:S05]  /*c090*/  BRA.U !UP0, `(.L_x_1909) ;  /* 0x0000000508c07547 */ /* 0x000fea000b800000 */
[----:B012---:R-:W0:Y:S02]  /*c0a0*/  LDC.64 R144, c[0x0][0x478] ;  /* 0x00011e00ff907b82 */ /* 0x007e240000000a00 */
        /* <DEDUP_REMOVED lines=20> */
[----:B------:R-:W-:Y:S01]  /*c1f0*/  ISETP.GE.U32.AND P2, PT, R28, RZ, PT ;  /* 0x000000ff1c00720c */ /* 0x000fe20003f46070 */
[C---:B------:R-:W-:Y:S01]  /*c200*/  FFMA.FTZ R126, R5.reuse, R126, R142 ;  /* 0x0000007e057e7223 */ /* 0x040fe2000001008e */
[C---:B------:R-:W-:Y:S01]  /*c210*/  FFMA.FTZ R64, R5.reuse, R64, R136 ;  /* 0x0000004005407223 */ /* 0x040fe20000010088 */
        /* <DEDUP_REMOVED lines=8> */
[----:B------:R-:W-:Y:S01]  /*c2a0*/  FMUL.FTZ R146, R125, UR13 ;  /* 0x0000000d7d927c20 */ /* 0x000fe20008410000 */
[----:B------:R-:W-:Y:S01]  /*c2b0*/  LOP3.LUT P5, RZ, R29, 0xff, RZ, 0xc0, !PT ;  /* 0x000000ff1dff7812 */ /* 0x000fe200078ac0ff */
[----:B------:R-:W-:Y:S01]  /*c2c0*/  FMUL.FTZ R145, R66, UR13 ;  /* 0x0000000d42917c20 */ /* 0x000fe20008410000 */
[----:B------:R-:W-:Y:S01]  /*c2d0*/  FSEL R147, R5, RZ, P2 ;  /* 0x000000ff05937208 */ /* 0x000fe20001000000 */
[----:B------:R-:W-:Y:S01]  /*c2e0*/  FMUL.FTZ R5, R124, UR13 ;  /* 0x0000000d7c057c20 */ /* 0x000fe20008410000 */
[----:B------:R-:W-:Y:S01]  /*c2f0*/  LOP3.LUT P2, RZ, R29, 0xff00, RZ, 0xc0, !PT ;  /* 0x0000ff001dff7812 */ /* 0x000fe2000784c0ff */
[----:B------:R-:W-:Y:S01]  /*c300*/  FMUL.FTZ R148, R67, UR13 ;  /* 0x0000000d43947c20 */ /* 0x000fe20008410000 */
[----:B------:R-:W-:-:S02]  /*c310*/  LOP3.LUT P6, RZ, R29, 0xff0000, RZ, 0xc0, !PT ;  /* 0x00ff00001dff7812 */ /* 0x000fc400078cc0ff */
[----:B------:R-:W-:Y:S02]  /*c320*/  FSEL R5, R5, RZ, P5 ;  /* 0x000000ff05057208 */ /* 0x000fe40002800000 */
[----:B------:R-:W-:Y:S02]  /*c330*/  FSEL R146, R146, RZ, P2 ;  /* 0x000000ff92927208 */ /* 0x000fe40001000000 */
[----:B------:R-:W-:Y:S02]  /*c340*/  FSEL R144, R144, RZ, P6 ;  /* 0x000000ff90907208 */ /* 0x000fe40003000000 */
[----:B------:R-:W-:Y:S01]  /*c350*/  F2FP.BF16.F32.PACK_AB R146, R146, R5 ;  /* 0x000000059292723e */ /* 0x000fe200000010ff */
[----:B------:R-:W-:Y:S01]  /*c360*/  FMUL.FTZ R5, R64, UR13 ;  /* 0x0000000d40057c20 */ /* 0x000fe20008410000 */
[----:B------:R-:W-:Y:S02]  /*c370*/  LOP3.LUT P6, RZ, R28, 0xff, RZ, 0xc0, !PT ;  /* 0x000000ff1cff7812 */ /* 0x000fe400078cc0ff */
[----:B------:R-:W-:Y:S01]  /*c380*/  F2FP.BF16.F32.PACK_AB R147, R147, R144 ;  /* 0x000000909393723e */ /* 0x000fe200000010ff */
        /* <DEDUP_REMOVED lines=9> */
[----:B------:R-:W-:Y:S01]  /*c420*/  F2FP.BF16.F32.PACK_AB R144, R144, R5 ;  /* 0x000000059090723e */ /* 0x000fe200000010ff */
[----:B------:R-:W-:Y:S06]  /*c430*/  BRA `(.L_x_1907) ;  /* 0x0000000800947947 */ /* 0x000fec0003800000 */
.L_x_1910:
        /* <DEDUP_REMOVED lines=54> */
.L_x_1909:
        /* <DEDUP_REMOVED lines=21> */
[----:B------:R-:W-:Y:S01]  /*c8f0*/  ISETP.GE.U32.AND P2, PT, R28, RZ, PT ;  /* 0x000000ff1c00720c */ /* 0x000fe20003f46070 */
        /* <DEDUP_REMOVED lines=36> */
.L_x_1911:
        /* <DEDUP_REMOVED lines=53> */
.L_x_1907:
        /* <DEDUP_REMOVED lines=10> */
.L_x_1903:
[----:B------:R-:W-:Y:S05]  /*cf30*/  BSYNC.RECONVERGENT B1 ;  /* 0x0000000000017941 */ /* 0x000fea0003800200 */
.L_x_1902:
[----:B0123--:R-:W0:Y:S02]  /*cf40*/  LDC.64 R144, c[0x0][0x380] ;  /* 0x0000e000ff907b82 */ /* 0x00fe240000000a00 */
[----:B0-----:R-:W-:-:S04]  /*cf50*/  LEA R219, R144, R219, 0x2 ;  /* 0x000000db90db7211 */ /* 0x001fc800078e10ff */
[----:B------:R-:W-:-:S13]  /*cf60*/  ISETP.GE.AND P0, PT, R219, R145, PT ;  /* 0x00000091db00720c */ /* 0x000fda0003f06270 */
[----:B------:R-:W-:Y:S05]  /*cf70*/  @!P0 BRA `(.L_x_1912) ;  /* 0xffffff4400788947 */ /* 0x000fea000383ffff */
.L_x_1862:
[----:B------:R-:W-:Y:S05]  /*cf80*/  BSYNC B0 ;  /* 0x0000000000007941 */ /* 0x000fea0003800000 */
.L_x_1861:
[----:B------:R-:W2:Y:S04]  /*cf90*/  LDL.LU R144, [R1] ;  /* 0x0000000001907983 */ /* 0x000ea80000300800 */
        /* <DEDUP_REMOVED lines=19> */
[----:B------:R-:W4:Y:S04]  /*d0d0*/  LDL.LU R192, [R1+0x50] ;  /* 0x0000500001c07983 */ /* 0x000f280000300800 */
[----:B------:R-:W4:Y:S04]  /*d0e0*/  LDL.LU R193, [R1+0x54] ;  /* 0x0000540001c17983 */ /* 0x000f280000300800 */
[----:B------:R-:W4:Y:S04]  /*d0f0*/  LDL.LU R194, [R1+0x58] ;  /* 0x0000580001c27983 */ /* 0x000f280000300800 */
[----:B------:R-:W4:Y:S01]  /*d100*/  LDL.LU R195, [R1+0x5c] ;  /* 0x00005c0001c37983 */ /* 0x000f220000300800 */
[----:B-----5:R-:W-:Y:S01]  /*d110*/  MOV R5, 0x400 ;  /* 0x0000040000057802 */ /* 0x020fe20000000f00 */
[----:B------:R-:W-:Y:S05]  /*d120*/  WARPSYNC.ALL ;  /* 0x0000000000007948 */ /* 0x000fea0003800000 */
[----:B------:R-:W0:Y:S01]  /*d130*/  S2R R4, SR_TID.X ;  /* 0x0000000000047919 */ /* 0x000e220000002100 */
[----:B------:R-:W1:Y:S01]  /*d140*/  LDCU.128 UR16, c[0x0][0x440] ;  /* 0x00008800ff1077ac */ /* 0x000e620008000c00 */
        /* <DEDUP_REMOVED lines=49> */
[----:B------:R-:W-:Y:S01]  /*d460*/  LDS R2, [R0+0x3e00] ;  /* 0x003e000000027984 */ /* 0x000fe20000000800 */
[----:B------:R-:W-:Y:S06]  /*d470*/  BAR.SYNC.DEFER_BLOCKING 0x0 ;  /* 0x0000000000007b1d */ /* 0x000fec0000010000 */
[----:B--2---:R2:W-:Y:S04]  /*d480*/  STS.128 [R6+0x810], R144 ;  /* 0x0008109006007388 */ /* 0x0045e80000000c00 */
[----:B---3--:R-:W-:Y:S04]  /*d490*/  STS.128 [R6+0x400], R156 ;  /* 0x0004009c06007388 */ /* 0x008fe80000000c00 */
[----:B----4-:R-:W-:Y:S04]  /*d4a0*/  STS.128 [R6+0x410], R152 ;  /* 0x0004109806007388 */ /* 0x010fe80000000c00 */
[----:B------:R-:W-:Y:S04]  /*d4b0*/  STS.128 [R6+0x800], R148 ;  /* 0x0008009406007388 */ /* 0x000fe80000000c00 */
[----:B--2---:R-:W2:Y:S04]  /*d4c0*/  LDL.LU R145, [R1+0xe0] ;  /* 0x0000e00001917983 */ /* 0x004ea80000300800 */
[----:B------:R-:W-:Y:S04]  /*d4d0*/  STS.128 [R6+0x10], R124 ;  /* 0x0000107c06007388 */ /* 0x000fe80000000c00 */
[----:B------:R-:W-:Y:S04]  /*d4e0*/  STS.128 [R6+0xc00], R248 ;  /* 0x000c00f806007388 */ /* 0x000fe80000000c00 */
[----:B------:R-:W-:Y:S04]  /*d4f0*/  STS.128 [R6+0xc10], R244 ;  /* 0x000c10f406007388 */ /* 0x000fe80000000c00 */
[----:B------:R-:W-:Y:S01]  /*d500*/  STS.128 [R6], R192 ;  /* 0x000000c006007388 */ /* 0x000fe20000000c00 */
[----:B------:R-:W-:Y:S06]  /*d510*/  BAR.SYNC.DEFER_BLOCKING 0x0 ;  /* 0x0000000000007b1d */ /* 0x000fec0000010000 */
[----:B------:R-:W-:Y:S04]  /*d520*/  LDS R7, [R0] ;  /* 0x0000000000077984 */ /* 0x000fe80000000800 */
        /* <DEDUP_REMOVED lines=81> */
[----:B---3--:R-:W3:Y:S03]  /*da40*/  LDC R41, c[0x0][0x388] ;  /* 0x0000e200ff297b82 */ /* 0x008ee60000000800 */
[----:B------:R4:W-:Y:S05]  /*da50*/  STS.128 [R6+0xc10], R80 ;  /* 0x000c105006007388 */ /* 0x0009ea0000000c00 */
[----:B------:R-:W-:Y:S08]  /*da60*/  BAR.SYNC.DEFER_BLOCKING 0x0 ;  /* 0x0000000000007b1d */ /* 0x000ff00000010000 */
[----:B------:R-:W3:Y:S01]  /*da70*/  S2UR UR4, SR_CTAID.X ;  /* 0x00000000000479c3 */ /* 0x000ee20000002500 */
[----:B------:R-:W2:Y:S04]  /*da80*/  LDS R17, [R0] ;  /* 0x0000000000117984 */ /* 0x000ea80000000800 */
[----:B------:R-:W2:Y:S04]  /*da90*/  LDS R98, [R0+0x1000] ;  /* 0x0010000000627984 */ /* 0x000ea80000000800 */
[----:B------:R-:W2:Y:S04]  /*daa0*/  LDS R100, [R0+0x2000] ;  /* 0x0020000000647984 */ /* 0x000ea80000000800 */
[----:B------:R-:W2:Y:S01]  /*dab0*/  LDS R60, [R0+0x3000] ;  /* 0x00300000003c7984 */ /* 0x000ea20000000800 */
[----:B0-----:R-:W-:-:S04]  /*dac0*/  FADD.FTZ R5, RZ, R5 ;  /* 0x00000005ff057221 */ /* 0x001fc80000010000 */
[----:B-1----:R-:W-:Y:S01]  /*dad0*/  FADD.FTZ R5, R5, R12 ;  /* 0x0000000c05057221 */ /* 0x002fe20000010000 */
[----:B---3--:R-:W-:-:S03]  /*dae0*/  IMAD R41, R41, UR4, RZ ;  /* 0x0000000429297c24 */ /* 0x008fc6000f8e02ff */
[----:B------:R-:W-:-:S04]  /*daf0*/  FADD.FTZ R5, R5, R16 ;  /* 0x0000001005057221 */ /* 0x000fc80000010000 */
[----:B------:R-:W-:Y:S01]  /*db00*/  FADD.FTZ R47, R5, R122 ;  /* 0x0000007a052f7221 */ /* 0x000fe20000010000 */
[----:B------:R-:W-:Y:S02]  /*db10*/  IADD3 R5, P0, PT, R41, R4, RZ ;  /* 0x0000000429057210 */ /* 0x000fe40007f1e0ff */
[----:B------:R-:W-:Y:S02]  /*db20*/  LOP3.LUT R40, R4, 0x7f, RZ, 0x3c, !PT ;  /* 0x0000007f04287812 */ /* 0x000fe400078e3cff */
[----:B----4-:R-:W-:Y:S02]  /*db30*/  IADD3.X R6, PT, PT, RZ, RZ, RZ, P0, !PT ;  /* 0x000000ffff067210 */ /* 0x010fe400007fe4ff */
[----:B------:R-:W-:Y:S01]  /*db40*/  SHF.L.U32 R4, R5, 0x2, RZ ;  /* 0x0000000205047819 */ /* 0x000fe200000006ff */
[----:B--2---:R-:W-:-:S04]  /*db50*/  FADD.FTZ R17, RZ, R17 ;  /* 0x00000011ff117221 */ /* 0x004fc80000010000 */
[----:B------:R-:W-:Y:S01]  /*db60*/  FADD.FTZ R17, R17, R98 ;  /* 0x0000006211117221 */ /* 0x000fe20000010000 */
[----:B------:R-:W-:Y:S02]  /*db70*/  SHF.L.U64.HI R5, R5, 0x2, R6 ;  /* 0x0000000205057819 */ /* 0x000fe40000010206 */
[----:B------:R-:W-:Y:S01]  /*db80*/  IADD3 R16, P0, PT, R4, UR18, RZ ;  /* 0x0000001204107c10 */ /* 0x000fe2000ff1e0ff */
[----:B------:R-:W-:Y:S01]  /*db90*/  FADD.FTZ R17, R17, R100 ;  /* 0x0000006411117221 */ /* 0x000fe20000010000 */
[----:B------:R-:W-:Y:S01]  /*dba0*/  IADD3 R62, PT, PT, R40, R145, RZ ;  /* 0x00000091283e7210 */ /* 0x000fe20007ffe0ff */
[----:B------:R-:W-:Y:S01]  /*dbb0*/  FADD.FTZ R7, RZ, R7 ;  /* 0x00000007ff077221 */ /* 0x000fe20000010000 */
[----:B------:R-:W-:Y:S01]  /*dbc0*/  FADD.FTZ R13, RZ, R13 ;  /* 0x0000000dff0d7221 */ /* 0x000fe20000010000 */
[----:B------:R-:W-:Y:S01]  /*dbd0*/  FADD.FTZ R63, R17, R60 ;  /* 0x0000003c113f7221 */ /* 0x000fe20000010000 */
[----:B------:R-:W-:Y:S02]  /*dbe0*/  IADD3.X R17, PT, PT, R5, UR19, RZ, P0, !PT ;  /* 0x0000001305117c10 */ /* 0x000fe400087fe4ff */
[----:B------:R-:W-:Y:S01]  /*dbf0*/  ISETP.GE.U32.AND P0, PT, R62, 0x80, PT ;  /* 0x000000803e00780c */ /* 0x000fe20003f06070 */
[----:B------:R-:W-:Y:S01]  /*dc00*/  FADD.FTZ R7, R7, R130 ;  /* 0x0000008207077221 */ /* 0x000fe20000010000 */
[----:B------:R-:W-:Y:S01]  /*dc10*/  FADD.FTZ R13, R13, R148 ;  /* 0x000000940d0d7221 */ /* 0x000fe20000010000 */
[----:B------:R-:W-:-:S02]  /*dc20*/  IADD3 R12, P1, PT, R4, UR16, RZ ;  /* 0x00000010040c7c10 */ /* 0x000fc4000ff3e0ff */
[----:B------:R-:W-:Y:S01]  /*dc30*/  FADD.FTZ R7, R7, R140 ;  /* 0x0000008c07077221 */ /* 0x000fe20000010000 */
[----:B------:R-:W-:Y:S01]  /*dc40*/  FADD.FTZ R13, R13, R44 ;  /* 0x0000002c0d0d7221 */ /* 0x000fe20000010000 */
[C---:B------:R-:W-:Y:S02]  /*dc50*/  IADD3 R6, P2, PT, R4.reuse, UR22, RZ ;  /* 0x0000001604067c10 */ /* 0x040fe4000ff5e0ff */
[----:B------:R-:W-:Y:S01]  /*dc60*/  IADD3 R4, P3, PT, R4, UR20, RZ ;  /* 0x0000001404047c10 */ /* 0x000fe2000ff7e0ff */
[----:B------:R-:W-:Y:S01]  /*dc70*/  FADD.FTZ R57, R7, R146 ;  /* 0x0000009207397221 */ /* 0x000fe20000010000 */
[----:B------:R-:W-:Y:S01]  /*dc80*/  FADD.FTZ R61, R13, R96 ;  /* 0x000000600d3d7221 */ /* 0x000fe20000010000 */
[C---:B------:R-:W-:Y:S01]  /*dc90*/  IADD3.X R13, PT, PT, R5.reuse, UR17, RZ, P1, !PT ;  /* 0x00000011050d7c10 */ /* 0x040fe20008ffe4ff */
[----:B------:R-:W-:Y:S01]  /*dca0*/  BSSY.RECONVERGENT B0, `(.L_x_1913) ;  /* 0x000001a000007945 */ /* 0x000fe20003800200 */
[C---:B------:R-:W-:Y:S02]  /*dcb0*/  IADD3.X R7, PT, PT, R5.reuse, UR23, RZ, P2, !PT ;  /* 0x0000001705077c10 */ /* 0x040fe400097fe4ff */
[----:B------:R-:W-:-:S02]  /*dcc0*/  IADD3.X R5, PT, PT, R5, UR21, RZ, P3, !PT ;  /* 0x0000001505057c10 */ /* 0x000fc40009ffe4ff */
[C---:B------:R-:W-:Y:S02]  /*dcd0*/  ISETP.GE.U32.AND P6, PT, R62.reuse, 0x100, PT ;  /* 0x000001003e00780c */ /* 0x040fe40003fc6070 */
[----:B------:R-:W-:Y:S01]  /*dce0*/  ISETP.GE.U32.AND P5, PT, R62, 0x180, PT ;  /* 0x000001803e00780c */ /* 0x000fe20003fa6070 */
[----:B------:R-:W-:-:S12]  /*dcf0*/  @!P0 BRA `(.L_x_1914) ;  /* 0x0000000000508947 */ /* 0x000fd80003800000 */
[----:B------:R-:W-:Y:S01]  /*dd00*/  MOV R40, R16 ;  /* 0x0000001000287202 */ /* 0x000fe20000000f00 */
[----:B------:R-:W-:Y:S01]  /*dd10*/  IMAD.MOV.U32 R41, RZ, RZ, R17 ;  /* 0x000000ffff297224 */ /* 0x000fe200078e0011 */
[----:B------:R-:W-:Y:S02]  /*dd20*/  MOV R42, R12 ;  /* 0x0000000c002a7202 */ /* 0x000fe40000000f00 */
[----:B------:R-:W-:Y:S02]  /*dd30*/  MOV R43, R13 ;  /* 0x0000000d002b7202 */ /* 0x000fe40000000f00 */
[----:B------:R-:W-:Y:S01]  /*dd40*/  MOV R44, R6 ;  /* 0x00000006002c7202 */ /* 0x000fe20000000f00 */
[----:B------:R0:W-:Y:S01]  /*dd50*/  STG.E desc[UR8][R40.64], R57 ;  /* 0x0000003928007986 */ /* 0x0001e2000c101908 */
[----:B------:R-:W-:Y:S02]  /*dd60*/  MOV R45, R7 ;  /* 0x00000007002d7202 */ /* 0x000fe40000000f00 */
[----:B------:R-:W-:Y:S01]  /*dd70*/  IADD3 R16, P0, PT, R16, 0x200, RZ ;  /* 0x0000020010107810 */ /* 0x000fe20007f1e0ff */
        /* <DEDUP_REMOVED lines=9> */
[----:B------:R-:W-:Y:S01]  /*de10*/  IADD3.X R7, PT, PT, RZ, R7, RZ, P2, !PT ;  /* 0x00000007ff077210 */ /* 0x000fe200017fe4ff */
[----:B------:R1:W-:Y:S02]  /*de20*/  STG.E desc[UR8][R40.64], R61 ;  /* 0x0000003d28007986 */ /* 0x0003e4000c101908 */
[----:B------:R-:W-:-:S08]  /*de30*/  IMAD.X R5, RZ, RZ, R5, P3 ;  /* 0x000000ffff057224 */ /* 0x000fd000018e0605 */
.L_x_1914:
[----:B------:R-:W-:Y:S05]  /*de40*/  BSYNC.RECONVERGENT B0 ;  /* 0x0000000000007941 */ /* 0x000fea0003800200 */
.L_x_1913:
        /* <DEDUP_REMOVED lines=36> */
[----:B------:R-:W-:Y:S01]  /*e090*/  FADD.FTZ R136, R136, R55 ;  /* 0x0000003788887221 */ /* 0x000fe20000010000 */
[----:B------:R-:W-:Y:S01]  /*e0a0*/  FADD.FTZ R138, R138, R51 ;  /* 0x000000338a8a7221 */ /* 0x000fe20000010000 */
[----:B------:R-:W1:Y:S01]  /*e0b0*/  LDS R30, [R0+0xe00] ;  /* 0x000e0000001e7984 */ /* 0x000e620000000800 */
[----:B------:R-:W-:Y:S01]  /*e0c0*/  FADD.FTZ R128, R128, R49 ;  /* 0x0000003180807221 */ /* 0x000fe20000010000 */
[----:B------:R-:W-:Y:S01]  /*e0d0*/  FADD.FTZ R85, RZ, R85 ;  /* 0x00000055ff557221 */ /* 0x000fe20000010000 */
[----:B------:R-:W-:Y:S01]  /*e0e0*/  FADD.FTZ R84, RZ, R84 ;  /* 0x00000054ff547221 */ /* 0x000fe20000010000 */
[----:B------:R-:W2:Y:S01]  /*e0f0*/  LDS R8, [R0+0x400] ;  /* 0x0004000000087984 */ /* 0x000ea20000000800 */
[----:B------:R-:W-:Y:S01]  /*e100*/  FADD.FTZ R46, RZ, R46 ;  /* 0x0000002eff2e7221 */ /* 0x000fe20000010000 */
[----:B------:R-:W-:Y:S01]  /*e110*/  FADD.FTZ R88, R59, R88 ;  /* 0x000000583b587221 */ /* 0x000fe20000010000 */
[----:B------:R-:W-:Y:S01]  /*e120*/  FADD.FTZ R84, R84, R87 ;  /* 0x0000005754547221 */ /* 0x000fe20000010000 */
[----:B------:R-:W3:Y:S01]  /*e130*/  LDS R10, [R0+0x600] ;  /* 0x00060000000a7984 */ /* 0x000ee20000000800 */
[----:B------:R-:W-:Y:S01]  /*e140*/  FADD.FTZ R46, R46, R89 ;  /* 0x000000592e2e7221 */ /* 0x000fe20000010000 */
[----:B------:R-:W-:Y:S01]  /*e150*/  FADD.FTZ R90, R85, R90 ;  /* 0x0000005a555a7221 */ /* 0x000fe20000010000 */
        /* <DEDUP_REMOVED lines=39> */
[----:B------:R-:W-:Y:S01]  /*e3d0*/  BSSY.RECONVERGENT B0, `(.L_x_1915) ;  /* 0x000004f000007945 */ /* 0x000fe20003800200 */
[C---:B------:R-:W-:Y:S01]  /*e3e0*/  ISETP.GE.U32.AND P0, PT, R62.reuse, 0x200, PT ;  /* 0x000002003e00780c */ /* 0x040fe20003f06070 */
        /* <DEDUP_REMOVED lines=65> */
[----:B------:R-:W-:Y:S02]  /*e800*/  IADD3 R12, P6, PT, R12, 0x200, RZ ;  /* 0x000002000c0c7810 */ /* 0x000fe40007fde0ff */
[----:B0-----:R-:W-:-:S03]  /*e810*/  MOV R2, R6 ;  /* 0x0000000600027202 */ /* 0x001fc60000000f00 */
[----:B------:R-:W-:Y:S01]  /*e820*/  IMAD.X R13, RZ, RZ, R13, P6 ;  /* 0x000000ffff0d7224 */ /* 0x000fe200030e060d */
        /* <DEDUP_REMOVED lines=9> */
.L_x_1916:
[----:B------:R-:W-:Y:S05]  /*e8c0*/  BSYNC.RECONVERGENT B0 ;  /* 0x0000000000007941 */ /* 0x000fea0003800200 */
.L_x_1915:
        /* <DEDUP_REMOVED lines=14> */
[----:B------:R-:W-:Y:S01]  /*e9b0*/  IADD3.X R13, PT, PT, RZ, R13, RZ, P5, !PT ;  /* 0x0000000dff0d7210 */ /* 0x000fe20002ffe4ff */
[----:B0-----:R-:W-:Y:S01]  /*e9c0*/  IMAD.MOV.U32 R3, RZ, RZ, R5 ;  /* 0x000000ffff037224 */ /* 0x001fe200078e0005 */
[----:B------:R-:W-:Y:S02]  /*e9d0*/  MOV R2, R4 ;  /* 0x0000000400027202 */ /* 0x000fe40000000f00 */
[----:B------:R-:W-:Y:S02]  /*e9e0*/  IADD3 R6, P6, PT, R6, 0x200, RZ ;  /* 0x0000020006067810 */ /* 0x000fe40007fde0ff */
[----:B------:R-:W-:Y:S01]  /*e9f0*/  IADD3 R4, P5, PT, R4, 0x200, RZ ;  /* 0x0000020004047810 */ /* 0x000fe20007fbe0ff */
[----:B------:R1:W-:Y:S01]  /*ea00*/  STG.E desc[UR8][R2.64], R103 ;  /* 0x0000006702007986 */ /* 0x0003e2000c101908 */
[----:B------:R-:W-:-:S02]  /*ea10*/  IADD3.X R7, PT, PT, RZ, R7, RZ, P6, !PT ;  /* 0x00000007ff077210 */ /* 0x000fc400037fe4ff */
[----:B------:R-:W-:-:S09]  /*ea20*/  IADD3.X R5, PT, PT, RZ, R5, RZ, P5, !PT ;  /* 0x00000005ff057210 */ /* 0x000fd20002ffe4ff */
.L_x_1918:
[----:B------:R-:W-:Y:S05]  /*ea30*/  BSYNC.RECONVERGENT B0 ;  /* 0x0000000000007941 */ /* 0x000fea0003800200 */
.L_x_1917:
[----:B------:R-:W-:Y:S04]  /*ea40*/  BSSY.RECONVERGENT B0, `(.L_x_1919) ;  /* 0x0000016000007945 */ /* 0x000fe80003800200 */
[----:B------:R-:W-:Y:S05]  /*ea50*/  @!P0 BRA `(.L_x_1920) ;  /* 0x0000000000508947 */ /* 0x000fea0003800000 */
[----:B01----:R-:W-:Y:S01]  /*ea60*/  MOV R2, R16 ;  /* 0x0000001000027202 */ /* 0x003fe20000000f00 */
        /* <DEDUP_REMOVED lines=9> */
[----:B------:R-:W-:Y:S01]  /*eb00*/  IADD3.X R17, PT, PT, RZ, R17, RZ, P6, !PT ;  /* 0x00000011ff117210 */ /* 0x000fe200037fe4ff */
        /* <DEDUP_REMOVED lines=8> */
[----:B------:R-:W-:-:S09]  /*eb90*/  IADD3.X R5, PT, PT, RZ, R5, RZ, P6, !PT ;  /* 0x00000005ff057210 */ /* 0x000fd200037fe4ff */
.L_x_1920:
[----:B------:R-:W-:Y:S05]  /*eba0*/  BSYNC.RECONVERGENT B0 ;  /* 0x0000000000007941 */ /* 0x000fea0003800200 */
.L_x_1919:
[----:B------:R-:W-:Y:S04]  /*ebb0*/  BSSY.RECONVERGENT B0, `(.L_x_1921) ;  /* 0x0000016000007945 */ /* 0x000fe80003800200 */
[----:B------:R-:W-:Y:S05]  /*ebc0*/  @!P1 BRA `(.L_x_1922) ;  /* 0x0000000000509947 */ /* 0x000fea0003800000 */
[----:B012---:R-:W-:Y:S01]  /*ebd0*/  MOV R2, R16 ;  /* 0x0000001000027202 */ /* 0x007fe20000000f00 */
        /* <DEDUP_REMOVED lines=17> */
[----:B------:R3:W-:Y:S01]  /*ecf0*/  STG.E desc[UR8][R2.64], R97 ;  /* 0x0000006102007986 */ /* 0x0007e2000c101908 */
[----:B------:R-:W-:-:S09]  /*ed00*/  IADD3.X R5, PT, PT, RZ, R5, RZ, P6, !PT ;  /* 0x00000005ff057210 */ /* 0x000fd200037fe4ff */
.L_x_1922:
[----:B------:R-:W-:Y:S05]  /*ed10*/  BSYNC.RECONVERGENT B0 ;  /* 0x0000000000007941 */ /* 0x000fea0003800200 */
.L_x_1921:
[----:B------:R-:W-:Y:S04]  /*ed20*/  BSSY.RECONVERGENT B0, `(.L_x_1923) ;  /* 0x0000016000007945 */ /* 0x000fe80003800200 */
[----:B------:R-:W-:Y:S05]  /*ed30*/  @!P2 BRA `(.L_x_1924) ;  /* 0x000000000050a947 */ /* 0x000fea0003800000 */
[----:B0123--:R-:W-:Y:S01]  /*ed40*/  MOV R2, R16 ;  /* 0x0000001000027202 */ /* 0x00ffe20000000f00 */
        /* <DEDUP_REMOVED lines=19> */
.L_x_1924:
[----:B------:R-:W-:Y:S05]  /*ee80*/  BSYNC.RECONVERGENT B0 ;  /* 0x0000000000007941 */ /* 0x000fea0003800200 */
.L_x_1923:
        /* <DEDUP_REMOVED lines=13> */
[----:B------:R-:W-:Y:S01]  /*ef60*/  IADD3 R6, P2, PT, R6, 0x200, RZ ;  /* 0x0000020006067810 */ /* 0x000fe20007f5e0ff */
[----:B------:R-:W-:Y:S01]  /*ef70*/  IMAD.X R13, RZ, RZ, R13, P1 ;  /* 0x000000ffff0d7224 */ /* 0x000fe200008e060d */
[----:B------:R-:W-:Y:S02]  /*ef80*/  IADD3.X R17, PT, PT, RZ, R17, RZ, P0, !PT ;  /* 0x00000011ff117210 */ /* 0x000fe400007fe4ff */
[----:B0-----:R-:W-:Y:S02]  /*ef90*/  MOV R2, R4 ;  /* 0x0000000400027202 */ /* 0x001fe40000000f00 */
[----:B------:R-:W-:Y:S02]  /*efa0*/  MOV R3, R5 ;  /* 0x0000000500037202 */ /* 0x000fe40000000f00 */
[----:B------:R-:W-:-:S02]  /*efb0*/  IADD3 R4, P3, PT, R4, 0x200, RZ ;  /* 0x0000020004047810 */ /* 0x000fc40007f7e0ff */
[----:B------:R-:W-:Y:S01]  /*efc0*/  IADD3.X R7, PT, PT, RZ, R7, RZ, P2, !PT ;  /* 0x00000007ff077210 */ /* 0x000fe200017fe4ff */
[----:B------:R1:W-:Y:S01]  /*efd0*/  STG.E desc[UR8][R2.64], R23 ;  /* 0x0000001702007986 */ /* 0x0003e2000c101908 */
[----:B------:R-:W-:-:S09]  /*efe0*/  IADD3.X R5, PT, PT, RZ, R5, RZ, P3, !PT ;  /* 0x00000005ff057210 */ /* 0x000fd20001ffe4ff */
.L_x_1926:
[----:B------:R-:W-:Y:S05]  /*eff0*/  BSYNC.RECONVERGENT B0 ;  /* 0x0000000000007941 */ /* 0x000fea0003800200 */
.L_x_1925:
[----:B------:R-:W-:Y:S05]  /*f000*/  @!P4 EXIT ;  /* 0x000000000000c94d */ /* 0x000fea0003800000 */
[----:B------:R-:W-:Y:S04]  /*f010*/  STG.E desc[UR8][R16.64], R25 ;  /* 0x0000001910007986 */ /* 0x000fe8000c101908 */
[----:B------:R-:W-:Y:S04]  /*f020*/  STG.E desc[UR8][R12.64], R41 ;  /* 0x000000290c007986 */ /* 0x000fe8000c101908 */
[----:B------:R-:W-:Y:S04]  /*f030*/  STG.E desc[UR8][R6.64], R89 ;  /* 0x0000005906007986 */ /* 0x000fe8000c101908 */
[----:B------:R-:W-:Y:S01]  /*f040*/  STG.E desc[UR8][R4.64], R27 ;  /* 0x0000001b04007986 */ /* 0x000fe2000c101908 */
[----:B------:R-:W-:Y:S05]  /*f050*/  EXIT ;  /* 0x000000000000794d */ /* 0x000fea0003800000 */
.L_x_1871:
        /* <DEDUP_REMOVED lines=8> */
.L_x_1928:
[----:B------:R-:W-:Y:S05]  /*f0e0*/  BSYNC B1 ;  /* 0x0000000000017941 */ /* 0x000fea0003800000 */
.L_x_1927:
[----:B------:R-:W-:Y:S01]  /*f0f0*/  MOV R144, R150 ;  /* 0x0000009600907202 */ /* 0x000fe20000000f00 */
        /* <DEDUP_REMOVED lines=8> */
.L_x_1929:
        /* <DEDUP_REMOVED lines=8> */
.L_x_1930:
[----:B------:R-:W-:Y:S02]  /*f200*/  MOV R147, R149 ;  /* 0x0000009500937202 */ /* 0x000fe40000000f00 */
[----:B------:R-:W-:-:S05]  /*f210*/  MOV R144, R150 ;  /* 0x0000009600907202 */ /* 0x000fca0000000f00 */
[----:B------:R-:W-:Y:S01]  /*f220*/  FADD.FTZ R148, R148, R144 ;  /* 0x0000009094947221 */ /* 0x000fe20000010000 */
[----:B------:R-:W-:-:S07]  /*f230*/  MOV R144, 0xffffffff ;  /* 0xffffffff00907802 */ /* 0x000fce0000000f00 */
[----:B------:R-:W-:Y:S05]  /*f240*/  WARPSYNC.COLLECTIVE R144, `(.L_x_1931) ;  /* 0x0000000090087348 */ /* 0x000fea0003c00000 */
[----:B------:R0:W1:Y:S02]  /*f250*/  SHFL.BFLY P0, R150, R147, R146, R145 ;  /* 0x0c00009293967389 */ /* 0x0000640000000091 */
[----:B01----:R-:W-:Y:S05]  /*f260*/  ENDCOLLECTIVE ;  /* 0x000000000000791b */ /* 0x003fea0003800000 */
.L_x_1931:
[----:B------:R-:W-:Y:S02]  /*f270*/  HFMA2 R146, -RZ, RZ, 0, 2.384185791015625e-07 ;  /* 0x00000004ff927431 */ /* 0x000fe400000001ff */
[----:B------:R-:W-:Y:S01]  /*f280*/  IMAD.MOV.U32 R147, RZ, RZ, R148 ;  /* 0x000000ffff937224 */ /* 0x000fe200078e0094 */
[----:B------:R-:W-:-:S05]  /*f290*/  MOV R144, R150 ;  /* 0x0000009600907202 */ /* 0x000fca0000000f00 */
[----:B------:R-:W-:Y:S01]  /*f2a0*/  FADD.FTZ R149, R149, R144 ;  /* 0x0000009095957221 */ /* 0x000fe20000010000 */
[----:B------:R-:W-:-:S07]  /*f2b0*/  MOV R144, 0xffffffff ;  /* 0xffffffff00907802 */ /* 0x000fce0000000f00 */
[----:B------:R-:W-:Y:S05]  /*f2c0*/  WARPSYNC.COLLECTIVE R144, `(.L_x_1932) ;  /* 0x0000000090087348 */ /* 0x000fea0003c00000 */
[----:B------:R0:W1:Y:S02]  /*f2d0*/  SHFL.BFLY P0, R150, R147, R146, R145 ;  /* 0x0c00009293967389 */ /* 0x0000640000000091 */
[----:B01----:R-:W-:Y:S05]  /*f2e0*/  ENDCOLLECTIVE ;  /* 0x000000000000791b */ /* 0x003fea0003800000 */
.L_x_1932:
[----:B------:R-:W-:Y:S02]  /*f2f0*/  MOV R147, R149 ;  /* 0x0000009500937202 */ /* 0x000fe40000000f00 */
[----:B------:R-:W-:-:S05]  /*f300*/  MOV R144, R150 ;  /* 0x0000009600907202 */ /* 0x000fca0000000f00 */
[----:B------:R-:W-:Y:S01]  /*f310*/  FADD.FTZ R148, R148, R144 ;  /* 0x0000009094947221 */ /* 0x000fe20000010000 */
[----:B------:R-:W-:-:S07]  /*f320*/  MOV R144, 0xffffffff ;  /* 0xffffffff00907802 */ /* 0x000fce0000000f00 */
[----:B------:R-:W-:Y:S05]  /*f330*/  WARPSYNC.COLLECTIVE R144, `(.L_x_1933) ;  /* 0x0000000090087348 */ /* 0x000fea0003c00000 */
[----:B------:R0:W1:Y:S02]  /*f340*/  SHFL.BFLY P0, R150, R147, R146, R145 ;  /* 0x0c00009293967389 */ /* 0x0000640000000091 */
[----:B01----:R-:W-:Y:S05]  /*f350*/  ENDCOLLECTIVE ;  /* 0x000000000000791b */ /* 0x003fea0003800000 */
.L_x_1933:
        /* <DEDUP_REMOVED lines=8> */
.L_x_1934:
[----:B------:R-:W-:Y:S01]  /*f3e0*/  MOV R147, R149 ;  /* 0x0000009500937202 */ /* 0x000fe20000000f00 */
[----:B------:R-:W-:-:S04]  /*f3f0*/  IMAD.MOV.U32 R144, RZ, RZ, R150 ;  /* 0x000000ffff907224 */ /* 0x000fc800078e0096 */
[----:B------:R-:W-:Y:S01]  /*f400*/  FADD.FTZ R148, R148, R144 ;  /* 0x0000009094947221 */ /* 0x000fe20000010000 */
[----:B------:R-:W-:-:S07]  /*f410*/  MOV R144, 0xffffffff ;  /* 0xffffffff00907802 */ /* 0x000fce0000000f00 */
[----:B------:R-:W-:Y:S05]  /*f420*/  WARPSYNC.COLLECTIVE R144, `(.L_x_1935) ;  /* 0x0000000090087348 */ /* 0x000fea0003c00000 */
[----:B------:R0:W1:Y:S02]  /*f430*/  SHFL.BFLY P0, R150, R147, R146, R145 ;  /* 0x0c00009293967389 */ /* 0x0000640000000091 */
[----:B01----:R-:W-:Y:S05]  /*f440*/  ENDCOLLECTIVE ;  /* 0x000000000000791b */ /* 0x003fea0003800000 */
.L_x_1935:
        /* <DEDUP_REMOVED lines=8> */
.L_x_1936:
[----:B------:R-:W-:Y:S02]  /*f4d0*/  MOV R147, R149 ;  /* 0x0000009500937202 */ /* 0x000fe40000000f00 */
[----:B------:R-:W-:-:S07]  /*f4e0*/  MOV R151, R150 ;  /* 0x0000009600977202 */ /* 0x000fce0000000f00 */
[----:B------:R-:W-:Y:S05]  /*f4f0*/  WARPSYNC.COLLECTIVE R144, `(.L_x_1937) ;  /* 0x0000000090087348 */ /* 0x000fea0003c00000 */
[----:B------:R0:W1:Y:S02]  /*f500*/  SHFL.BFLY P0, R150, R147, R146, R145 ;  /* 0x0c00009293967389 */ /* 0x0000640000000091 */
[----:B01----:R-:W-:Y:S05]  /*f510*/  ENDCOLLECTIVE ;  /* 0x000000000000791b */ /* 0x003fea0003800000 */
.L_x_1937:
[----:B------:R-:W-:Y:S01]  /*f520*/  MOV R144, R150 ;  /* 0x0000009600907202 */ /* 0x000fe20000000f00 */
[----:B------:R-:W-:Y:S06]  /*f530*/  BRA `(.L_x_1938) ;  /* 0xffffff4c00b07947 */ /* 0x000fec000383ffff */
.L_x_1939:
        /* <DEDUP_REMOVED lines=12> */
.L_x_6050:


//--------------------- .text._ZN10layer_norm31ln_parallel_residual_bwd_kernelINS_13Kernel_traitsI13__nv_bfloat16S2_fS2_fjLj1024ELj1ELj4ELj1ELj16ENS_18Kernel_traits_baseILj1024ES2_S2_fS2_fjLj128EEEEELb1ELb0ELb1EEEvNS_9BwdParamsE --------------------------
	.section	.text._ZN10layer_norm31ln_parallel_residual_bwd_kernelINS_13Kernel_traitsI13__nv_bfloat16S2_fS2_fjLj1024ELj1ELj4ELj1ELj16ENS_18Kernel_traits_baseILj1024ES2_S2_fS2_fjLj128EEEEELb1ELb0ELb1EEEvNS_9BwdParamsE,"ax",@progbits
	.align	128
        .global         _ZN10layer_norm31ln_parallel_residual_bwd_kernelINS_13Kernel_traitsI13__nv_bfloat16S2_fS2_fjLj1024ELj1ELj4ELj1ELj16ENS_18Kernel_traits_baseILj1024ES2_S2_fS2_fjLj128EEEEELb1ELb0ELb1EEEvNS_9BwdParamsE
        .type           _ZN10layer_norm31ln_parallel_residual_bwd_kernelINS_13Kernel_traitsI13__nv_bfloat16S2_fS2_fjLj1024ELj1ELj4ELj1ELj16ENS_18Kernel_traits_baseILj1024ES2_S2_fS2_fjLj128EEEEELb1ELb0ELb1EEEvNS_9BwdParamsE,@function
        .size           _ZN10layer_norm31ln_parallel_residual_bwd_kernelINS_13Kernel_traitsI13__nv_bfloat16S2_fS2_fjLj1024ELj1ELj4ELj1ELj16ENS_18Kernel_traits_baseILj1024ES2_S2_fS2_fjLj128EEEEELb1ELb0ELb1EEEvNS_9BwdParamsE,(.L_x_6051 - _ZN10layer_norm31ln_parallel_residual_bwd_kernelINS_13Kernel_traitsI13__nv_bfloat16S2_fS2_fjLj1024ELj1ELj4ELj1ELj16ENS_18Kernel_traits_baseILj1024ES2_S2_fS2_fjLj128EEEEELb1ELb0ELb1EEEvNS_9BwdParamsE)
        .other          _ZN10layer_norm31ln_parallel_residual_bwd_kernelINS_13Kernel_traitsI13__nv_bfloat16S2_fS2_fjLj1024ELj1ELj4ELj1ELj16ENS_18Kernel_traits_baseILj1024ES2_S2_fS2_fjLj128EEEEELb1ELb0ELb1EEEvNS_9BwdParamsE,@"STO_CUDA_ENTRY STV_DEFAULT"
_ZN10layer_norm31ln_parallel_residual_bwd_kernelINS_13Kernel_traitsI13__nv_bfloat16S2_fS2_fjLj1024ELj1ELj4ELj1ELj16ENS_18Kernel_traits_baseILj1024ES2_S2_fS2_fjLj128EEEEELb1ELb0ELb1EEEvNS_9BwdParamsE:
.text._ZN10layer_norm31ln_parallel_residual_bwd_kernelINS_13Kernel_traitsI13__nv_bfloat16S2_fS2_fjLj1024ELj1ELj4ELj1ELj16ENS_18Kernel_traits_baseILj1024ES2_S2_fS2_fjLj128EEEEELb1ELb0ELb1EEEvNS_9BwdParamsE:
        /* <DEDUP_REMOVED lines=98> */
[----:B------:R-:W-:-:S02]  /*0620*/  HFMA2 R241, -RZ, RZ, 0, 0 ;  /* 0x00000000fff17431 */ /* 0x000fc400000001ff */
[----:B------:R-:W-:Y:S01]  /*0630*/  HFMA2 R237, -RZ, RZ, 0, 0 ;  /* 0x00000000ffed7431 */ /* 0x000fe200000001ff */
        /* <DEDUP_REMOVED lines=100> */
[----:B------:R-:W-:Y:S04]  /*0c80*/  STL [R1+0x58], R2 ;  /* 0x0000580201007387 */ /* 0x000fe80000100800 */
[----:B------:R-:W-:Y:S04]  /*0c90*/  STL [R1+0x48], R0 ;  /* 0x0000480001007387 */ /* 0x000fe80000100800 */
[----:B------:R-:W-:Y:S04]  /*0ca0*/  STL [R1+0x14], RZ ;  /* 0x000014ff01007387 */ /* 0x000fe80000100800 */
[----:B------:R-:W-:Y:S04]  /*0cb0*/  STL [R1+0x10], RZ ;  /* 0x000010ff01007387 */ /* 0x000fe80000100800 */
[----:B------:R-:W-:Y:S04]  /*0cc0*/  STL [R1+0xc], RZ ;  /* 0x00000cff01007387 */ /* 0x000fe80000100800 */
[----:B------:R-:W-:Y:S01]  /*0cd0*/  STL [R1+0x8], RZ ;  /* 0x000008ff01007387 */ /* 0x000fe20000100800 */
[----:B------:R-:W-:-:S03]  /*0ce0*/  PRMT R40, R36, 0x7632, R40 ;  /* 0x0000763224287816 */ /* 0x000fc60000000028 */
[----:B------:R-:W-:Y:S01]  /*0cf0*/  STL [R1+0x30], RZ ;  /* 0x000030ff01007387 */ /* 0x000fe20000100800 */
[----:B------:R-:W-:-:S03]  /*0d00*/  PRMT R42, R37, 0x7632, R42 ;  /* 0x00007632252a7816 */ /* 0x000fc6000000002a */
[----:B------:R-:W-:Y:S04]  /*0d10*/  STL [R1+0x2c], RZ ;  /* 0x00002cff01007387 */ /* 0x000fe80000100800 */
[----:B------:R-:W-:Y:S04]  /*0d20*/  STL [R1+0x28], RZ ;  /* 0x000028ff01007387 */ /* 0x000fe80000100800 */
[----:B------:R-:W-:Y:S01]  /*0d30*/  STL [R1+0x3c], RZ ;  /* 0x00003cff01007387 */ /* 0x000fe20000100800 */
[----:B------:R-:W-:-:S03]  /*0d40*/  SHF.L.U32 R72, R40, 0x10, RZ ;  /* 0x0000001028487819 */ /* 0x000fc600000006ff */
[----:B------:R-:W-:Y:S01]  /*0d50*/  STL [R1+0x38], RZ ;  /* 0x000038ff01007387 */ /* 0x000fe20000100800 */
[----:B------:R-:W-:-:S03]  /*0d60*/  PRMT R44, R38, 0x7632, R44 ;  /* 0x00007632262c7816 */ /* 0x000fc6000000002c */
[----:B------:R-:W-:Y:S01]  /*0d70*/  STL [R1+0x24], RZ ;  /* 0x000024ff01007387 */ /* 0x000fe20000100800 */
[----:B------:R-:W-:-:S03]  /*0d80*/  SHF.L.U32 R40, R42, 0x10, RZ ;  /* 0x000000102a287819 */ /* 0x000fc600000006ff */
[----:B------:R-:W-:Y:S01]  /*0d90*/  STL [R1+0x20], RZ ;  /* 0x000020ff01007387 */ /* 0x000fe20000100800 */
[----:B------:R-:W-:-:S03]  /*0da0*/  PRMT R46, R39, 0x7632, R46 ;  /* 0x00007632272e7816 */ /* 0x000fc6000000002e */
[----:B------:R-:W-:Y:S01]  /*0db0*/  STL [R1+0x1c], RZ ;  /* 0x00001cff01007387 */ /* 0x000fe20000100800 */
[----:B------:R-:W-:-:S03]  /*0dc0*/  PRMT R41, R32, 0x7632, R41 ;  /* 0x0000763220297816 */ /* 0x000fc60000000029 */
[----:B------:R-:W-:Y:S01]  /*0dd0*/  STL [R1+0x4], RZ ;  /* 0x000004ff01007387 */ /* 0x000fe20000100800 */
[----:B------:R-:W-:-:S03]  /*0de0*/  SHF.L.U32 R42, R44, 0x10, RZ ;  /* 0x000000102c2a7819 */ /* 0x000fc600000006ff */
[----:B------:R-:W-:Y:S01]  /*0df0*/  STL [R1], RZ ;  /* 0x000000ff01007387 */ /* 0x000fe20000100800 */
[----:B------:R-:W-:-:S03]  /*0e00*/  SHF.L.U32 R44, R46, 0x10, RZ ;  /* 0x000000102e2c7819 */ /* 0x000fc600000006ff */
[----:B------:R-:W-:Y:S01]  /*0e10*/  STL [R1+0x34], RZ ;  /* 0x000034ff01007387 */ /* 0x000fe20000100800 */
[----:B------:R-:W-:-:S03]  /*0e20*/  PRMT R43, R33, 0x7632, R43 ;  /* 0x00007632212b7816 */ /* 0x000fc6000000002b */
[----:B------:R-:W-:Y:S01]  /*0e30*/  STL [R1+0x18], RZ ;  /* 0x000018ff01007387 */ /* 0x000fe20000100800 */
        /* <DEDUP_REMOVED lines=14> */
[----:B0-----:R-:W-:-:S03]  /*0f20*/  SHF.L.U32 R40, R47, 0x10, RZ ;  /* 0x000000102f287819 */ /* 0x001fc600000006ff */
[----:B------:R0:W-:Y:S01]  /*0f30*/  STL [R1+0x110], R41 ;  /* 0x0001102901007387 */ /* 0x0001e20000100800 */
[----:B------:R-:W-:Y:S02]  /*0f40*/  PRMT R54, R31, 0x7632, R54 ;  /* 0x000076321f367816 */ /* 0x000fe40000000036 */
        /* <DEDUP_REMOVED lines=86> */
[----:B0-----:R-:W-:-:S07]  /*14b0*/  MOV R0, RZ ;  /* 0x000000ff00007202 */ /* 0x001fce0000000f00 */
.L_x_1976:
[----:B------:R-:W0:Y:S01]  /*14c0*/  S2R R88, SR_TID.X ;  /* 0x0000000000587919 */ /* 0x000e220000002100 */
[----:B------:R-:W1:Y:S01]  /*14d0*/  LDC.64 R86, c[0x0][0x3c0] ;  /* 0x0000f000ff567b82 */ /* 0x000e620000000a00 */
[C---:B------:R-:W-:Y:S01]  /*14e0*/  IMAD R191, R187.reuse, UR12, RZ ;  /* 0x0000000cbbbf7c24 */ /* 0x040fe2000f8e02ff */
[----:B------:R2:W-:Y:S04]  /*14f0*/  STL [R1+0x144], R73 ;  /* 0x0001444901007387 */ /* 0x0005e80000100800 */
[----:B------:R-:W-:Y:S01]  /*1500*/  SHF.R.S32.HI R84, RZ, 0x1f, R191 ;  /* 0x0000001fff547819 */ /* 0x000fe200000114bf */
[----:B------:R3:W-:Y:S01]  /*1510*/  STL [R1+0x140], R72 ;  /* 0x0001404801007387 */ /* 0x0007e20000100800 */
[----:B------:R-:W4:Y:S02]  /*1520*/  LDC.64 R204, c[0x0][0x3a8] ;  /* 0x0000ea00ffcc7b82 */ /* 0x000f240000000a00 */
[----:B------:R-:W-:Y:S01]  /*1530*/  LEA.HI R191, R84, R191, RZ, 0x3 ;  /* 0x000000bf54bf7211 */ /* 0x000fe200078f18ff */
[----:B------:R-:W4:Y:S04]  /*1540*/  LDL R197, [R1+0x138] ;  /* 0x0001380001c57983 */ /* 0x000f280000100800 */
[----:B------:R-:W4:Y:S01]  /*1550*/  LDL R196, [R1+0x13c] ;  /* 0x00013c0001c47983 */ /* 0x000f220000100800 */
[----:B------:R-:W4:Y:S03]  /*1560*/  LDC.64 R208, c[0x0][0x430] ;  /* 0x00010c00ffd07b82 */ /* 0x000f260000000a00 */
[----:B--2---:R-:W2:Y:S05]  /*1570*/  LDL R73, [R1+0x128] ;  /* 0x0001280001497983 */ /* 0x004eaa0000100800 */
[----:B------:R-:W4:Y:S01]  /*1580*/  LDC.64 R188, c[0x0][0x3c8] ;  /* 0x0000f200ffbc7b82 */ /* 0x000f220000000a00 */
[----:B-1----:R-:W-:-:S07]  /*1590*/  IMAD.WIDE R84, R187, 0x4, R86 ;  /* 0x00000004bb547825 */ /* 0x002fce00078e0256 */
[----:B------:R-:W1:Y:S01]  /*15a0*/  LDC.64 R206, c[0x0][0x428] ;  /* 0x00010a00ffce7b82 */ /* 0x000e620000000a00 */
[----:B0-----:R-:W-:Y:S01]  /*15b0*/  LOP3.LUT R88, R88, 0x1f, RZ, 0xc0, !PT ;  /* 0x0000001f58587812 */ /* 0x001fe200078ec0ff */
[----:B------:R0:W2:Y:S03]  /*15c0*/  LDG.E R194, desc[UR10][R84.64] ;  /* 0x0000000a54c27981 */ /* 0x0000a6000c1e1900 */
[----:B------:R-:W-:Y:S01]  /*15d0*/  LEA.HI.SX32 R191, R191, R88, 0x1d ;  /* 0x00000058bfbf7211 */ /* 0x000fe200078feaff */
[----:B---3--:R-:W3:Y:S02]  /*15e0*/  LDL R72, [R1+0x12c] ;  /* 0x00012c0001487983 */ /* 0x008ee40000100800 */
[----:B------:R-:W1:Y:S02]  /*15f0*/  LDC.64 R176, c[0x0][0x438] ;  /* 0x00010e00ffb07b82 */ /* 0x000e640000000a00 */
[C---:B----4-:R-:W-:Y:S01]  /*1600*/  IMAD.WIDE.U32 R92, R191.reuse, 0x20, R204 ;  /* 0x00000020bf5c7825 */ /* 0x050fe200078e00cc */
[----:B------:R-:W-:Y:S01]  /*1610*/  ISETP.NE.U32.AND P0, PT, RZ, UR14, PT ;  /* 0x0000000eff007c0c */ /* 0x000fe2000bf05070 */
[----:B------:R-:W4:Y:S02]  /*1620*/  LDL R211, [R1+0x114] ;  /* 0x0001140001d37983 */ /* 0x000f240000100800 */
[----:B0-----:R-:W-:-:S02]  /*1630*/  IMAD.WIDE.U32 R84, R191, 0x10, R208 ;  /* 0x00000010bf547825 */ /* 0x001fc400078e00d0 */
[----:B------:R-:W3:Y:S02]  /*1640*/  LDG.E.128 R128, desc[UR10][R92.64] ;  /* 0x0000000a5c807981 */ /* 0x000ee4000c1e1d00 */
[----:B------:R-:W-:Y:S02]  /*1650*/  IMAD.WIDE R188, R187, 0x4, R188 ;  /* 0x00000004bbbc7825 */ /* 0x000fe400078e02bc */
[----:B------:R-:W4:Y:S02]  /*1660*/  LDG.E.128 R84, desc[UR10][R84.64] ;  /* 0x0000000a54547981 */ /* 0x000f24000c1e1d00 */
[----:B-1----:R-:W-:Y:S02]  /*1670*/  IMAD.WIDE.U32 R88, R191, 0x10, R206 ;  /* 0x00000010bf587825 */ /* 0x002fe400078e00ce */
[----:B------:R0:W4:Y:S01]  /*1680*/  LDG.E R188, desc[UR10][R188.64] ;  /* 0x0000000abcbc7981 */ /* 0x000122000c1e1900 */
[----:B------:R-:W-:Y:S02]  /*1690*/  ISETP.NE.AND.EX P0, PT, RZ, UR15, PT, P0 ;  /* 0x0000000fff007c0c */ /* 0x000fe4000bf05300 */
[----:B------:R-:W-:Y:S01]  /*16a0*/  ISETP.NE.AND P3, PT, RZ, UR7, PT ;  /* 0x00000007ff007c0c */ /* 0x000fe2000bf65270 */
[----:B------:R-:W4:Y:S04]  /*16b0*/  LDG.E.128 R92, desc[UR10][R92.64+0x10] ;  /* 0x0000100a5c5c7981 */ /* 0x000f28000c1e1d00 */
[----:B------:R-:W3:Y:S01]  /*16c0*/  LDG.E.128 R88, desc[UR10][R88.64] ;  /* 0x0000000a58587981 */ /* 0x000ee2000c1e1d00 */
[----:B------:R-:W-:-:S03]  /*16d0*/  ISETP.NE.U32.AND P2, PT, R176, RZ, PT ;  /* 0x000000ffb000720c */ /* 0x000fc60003f45070 */
[----:B------:R-:W4:Y:S01]  /*16e0*/  LDL R210, [R1+0x100] ;  /* 0x0001000001d27983 */ /* 0x000f220000100800 */
[----:B------:R-:W-:Y:S01]  /*16f0*/  ISETP.NE.AND.EX P2, PT, R177, RZ, PT, P2 ;  /* 0x000000ffb100720c */ /* 0x000fe20003f45320 */
[----:B------:R-:W1:Y:S02]  /*1700*/  @P0 LDC.64 R134, c[0x0][0x3b8] ;  /* 0x0000ee00ff860b82 */ /* 0x000e640000000a00 */
[----:B------:R-:W4:Y:S06]  /*1710*/  LDL R212, [R1+0x104] ;  /* 0x0001040001d47983 */ /* 0x000f2c0000100800 */
[----:B------:R-:W0:Y:S08]  /*1720*/  @P0 LDC.64 R126, c[0x0][0x3b8] ;  /* 0x0000ee00ff7e0b82 */ /* 0x000e300000000a00 */
[----:B------:R-:W0:Y:S08]  /*1730*/  @P2 LDC.64 R138, c[0x0][0x438] ;  /* 0x00010e00ff8a2b82 */ /* 0x000e300000000a00 */
[----:B------:R-:W0:Y:S01]  /*1740*/  @P0 LDC.64 R136, c[0x0][0x3b8] ;  /* 0x0000ee00ff880b82 */ /* 0x000e220000000a00 */
[----:B------:R-:W-:-:S02]  /*1750*/  IADD3 R192, PT, PT, R191, 0x60, RZ ;  /* 0x00000060bfc07810 */ /* 0x000fc40007ffe0ff */
[----:B------:R-:W-:-:S03]  /*1760*/  IADD3 R190, PT, PT, R191, 0x20, RZ ;  /* 0x00000020bfbe7810 */ /* 0x000fc60007ffe0ff */
[----:B-1----:R-:W-:Y:S01]  /*1770*/  @P0 IMAD.WIDE.U32 R134, R192, 0x8, R134 ;  /* 0x00000008c0860825 */ /* 0x002fe200078e0086 */
[----:B0-----:R-:W-:Y:S01]  /*1780*/  IADD3 R189, PT, PT, R191, 0x40, RZ ;  /* 0x00000040bfbd7810 */ /* 0x001fe20007ffe0ff */
[----:B------:R-:W0:Y:S02]  /*1790*/  @P0 LDC.64 R132, c[0x0][0x3b8] ;  /* 0x0000ee00ff840b82 */ /* 0x000e240000000a00 */
[C---:B------:R-:W-:Y:S01]  /*17a0*/  @P0 IMAD.WIDE.U32 R126, R190.reuse, 0x8, R126 ;  /* 0x00000008be7e0825 */ /* 0x040fe200078e007e */
[----:B------:R1:W5:Y:S04]  /*17b0*/  @P0 LDG.E.64 R166, desc[UR10][R134.64] ;  /* 0x0000000a86a60981 */ /* 0x000368000c1e1b00 */
[----:B------:R1:W5:Y:S02]  /*17c0*/  @P0 LDG.E.64 R162, desc[UR10][R126.64] ;  /* 0x0000000a7ea20981 */ /* 0x000364000c1e1b00 */
[----:B-1----:R-:W-:-:S04]  /*17d0*/  @P2 IMAD.WIDE.U32 R134, R190, 0x20, R138 ;  /* 0x00000020be862825 */ /* 0x002fc800078e008a */
[----:B------:R-:W-:Y:S01]  /*17e0*/  @P0 IMAD.WIDE.U32 R126, R189, 0x8, R136 ;  /* 0x00000008bd7e0825 */ /* 0x000fe200078e0088 */
[----:B------:R-:W5:Y:S04]  /*17f0*/  @P2 LDG.E.128 R48, desc[UR10][R134.64] ;  /* 0x0000000a86302981 */ /* 0x000f68000c1e1d00 */
[----:B------:R-:W4:Y:S04]  /*1800*/  LDL R136, [R1+0x130] ;  /* 0x0001300001887983 */ /* 0x000f280000100800 */
[----:B------:R-:W5:Y:S01]  /*1810*/  @P2 LDG.E.128 R52, desc[UR10][R134.64+0x10] ;  /* 0x0000100a86342981 */ /* 0x000f62000c1e1d00 */
[----:B--2---:R-:W-:-:S03]  /*1820*/  FSEL R194, R194, RZ, !P3 ;  /* 0x000000ffc2c27208 */ /* 0x004fc60005800000 */
[----:B------:R-:W2:Y:S04]  /*1830*/  LDL R135, [R1+0x134] ;  /* 0x0001340001877983 */ /* 0x000ea80000100800 */
[----:B------:R-:W2:Y:S01]  /*1840*/  LDL R134, [R1+0x120] ;  /* 0x0001200001867983 */ /* 0x000ea20000100800 */
[----:B---3--:R-:W-:Y:S01]  /*1850*/  SHF.L.U32 R195, R88, 0x10, RZ ;  /* 0x0000001058c37819 */ /* 0x008fe200000006ff */
[----:B------:R-:W-:Y:S01]  /*1860*/  FADD.FTZ R193, -R194, R128 ;  /* 0x00000080c2c17221 */ /* 0x000fe20000010100 */
[----:B----4-:R-:W-:Y:S02]  /*1870*/  SHF.L.U32 R128, R84, 0x10, RZ ;  /* 0x0000001054807819 */ /* 0x010fe400000006ff */
[----:B------:R-:W-:Y:S01]  /*1880*/  SHF.L.U32 R203, R90, 0x10, RZ ;  /* 0x000000105acb7819 */ /* 0x000fe200000006ff */
[----:B------:R-:W-:Y:S01]  /*1890*/  FMUL.FTZ R193, R188, R193 ;  /* 0x000000c1bcc17220 */ /* 0x000fe20000410000 */
[----:B------:R-:W-:-:S04]  /*18a0*/  IMAD.WIDE.U32 R108, R190, 0x20, R204 ;  /* 0x00000020be6c7825 */ /* 0x000fc800078e00cc */
[----:B------:R-:W-:Y:S01]  /*18b0*/  FADD.FTZ R221, R128, R221 ;  /* 0x000000dd80dd7221 */ /* 0x000fe20000010000 */
[----:B------:R-:W5:Y:S01]  /*18c0*/  @P0 LDG.E.64 R164, desc[UR10][R126.64] ;  /* 0x0000000a7ea40981 */ /* 0x000f62000c1e1b00 */
[-C--:B------:R-:W-:Y:S01]  /*18d0*/  FFMA.FTZ R155, R193, R128.reuse, R155 ;  /* 0x00000080c19b7223 */ /* 0x080fe2000001009b */
[----:B------:R-:W-:Y:S01]  /*18e0*/  FMUL.FTZ R128, R197, R128 ;  /* 0x00000080c5807220 */ /* 0x000fe20000410000 */
[----:B------:R-:W-:Y:S01]  /*18f0*/  FADD.FTZ R130, -R194, R130 ;  /* 0x00000082c2827221 */ /* 0x000fe20000010100 */
[----:B------:R-:W-:Y:S01]  /*1900*/  FADD.FTZ R33, R195, R33 ;  /* 0x00000021c3217221 */ /* 0x000fe20000010000 */
[-C--:B------:R-:W-:Y:S01]  /*1910*/  FFMA.FTZ R0, R193, R195.reuse, R0 ;  /* 0x000000c3c1007223 */ /* 0x080fe20000010000 */
[----:B------:R-:W-:Y:S01]  /*1920*/  FFMA.FTZ R195, R196, R195, R128 ;  /* 0x000000c3c4c37223 */ /* 0x000fe20000010080 */
[----:B------:R-:W-:Y:S01]  /*1930*/  SHF.L.U32 R128, R85, 0x10, RZ ;  /* 0x0000001055807819 */ /* 0x000fe200000006ff */
[----:B------:R-:W-:Y:S01]  /*1940*/  FMUL.FTZ R196, R188, R130 ;  /* 0x00000082bcc47220 */ /* 0x000fe20000410000 */
[----:B------:R-:W-:-:S02]  /*1950*/  SHF.L.U32 R197, R89, 0x10, RZ ;  /* 0x0000001059c57819 */ /* 0x000fc400000006ff */
[----:B------:R-:W-:Y:S01]  /*1960*/  PRMT R84, R84, 0x7632, R84 ;  /* 0x0000763254547816 */ /* 0x000fe20000000054 */
[----:B------:R-:W-:Y:S01]  /*1970*/  FADD.FTZ R223, R128, R223 ;  /* 0x000000df80df7221 */ /* 0x000fe20000010000 */
[-C--:B------:R-:W-:Y:S01]  /*1980*/  FFMA.FTZ R157, R196, R128.reuse, R157 ;  /* 0x00000080c49d7223 */ /* 0x080fe2000001009d */
[----:B------:R-:W-:Y:S01]  /*1990*/  FMUL.FTZ R128, R73, R128 ;  /* 0x0000008049807220 */ /* 0x000fe20000410000 */
[----:B------:R-:W-:Y:S01]  /*19a0*/  PRMT R88, R88, 0x7632, R88 ;  /* 0x0000763258587816 */ /* 0x000fe20000000058 */
[----:B------:R-:W3:Y:S01]  /*19b0*/  LDL R73, [R1+0x118] ;  /* 0x0001180001497983 */ /* 0x000ee20000100800 */
[----:B------:R-:W-:Y:S01]  /*19c0*/  FADD.FTZ R35, R197, R35 ;  /* 0x00000023c5237221 */ /* 0x000fe20000010000 */
[-C--:B------:R-:W-:Y:S01]  /*19d0*/  FFMA.FTZ R3, R196, R197.reuse, R3 ;  /* 0x000000c5c4037223 */ /* 0x080fe20000010003 */
[----:B------:R-:W-:Y:S01]  /*19e0*/  FFMA.FTZ R197, R72, R197, R128 ;  /* 0x000000c548c57223 */ /* 0x000fe20000010080 */
[----:B------:R-:W-:Y:S01]  /*19f0*/  FADD.FTZ R198, -R194, R129 ;  /* 0x00000081c2c67221 */ /* 0x000fe20000010100 */
[----:B------:R-:W4:Y:S01]  /*1a00*/  LDL R72, [R1+0x11c] ;  /* 0x00011c0001487983 */ /* 0x000f220000100800 */
[----:B------:R-:W-:Y:S01]  /*1a10*/  SHF.L.U32 R84, R84, 0x10, RZ ;  /* 0x0000001054547819 */ /* 0x000fe200000006ff */
[----:B------:R-:W-:Y:S01]  /*1a20*/  FADD.FTZ R131, -R194, R131 ;  /* 0x00000083c2837221 */ /* 0x000fe20000010100 */
[----:B------:R-:W-:Y:S01]  /*1a30*/  SHF.L.U32 R88, R88, 0x10, RZ ;  /* 0x0000001058587819 */ /* 0x000fe200000006ff */
[----:B------:R-:W-:Y:S01]  /*1a40*/  FMUL.FTZ R198, R188, R198 ;  /* 0x000000c6bcc67220 */ /* 0x000fe20000410000 */
[----:B------:R-:W-:Y:S01]  /*1a50*/  PRMT R85, R85, 0x7632, R85 ;  /* 0x0000763255557816 */ /* 0x000fe20000000055 */
[----:B------:R-:W-:Y:S01]  /*1a60*/  FADD.FTZ R222, R84, R222 ;  /* 0x000000de54de7221 */ /* 0x000fe20000010000 */
[----:B------:R-:W-:Y:S01]  /*1a70*/  FMUL.FTZ R200, R188, R131 ;  /* 0x00000083bcc87220 */ /* 0x000fe20000410000 */
[C---:B------:R-:W-:Y:S01]  /*1a80*/  FFMA.FTZ R156, R198.reuse, R84, R156 ;  /* 0x00000054c69c7223 */ /* 0x040fe2000001009c */
[----:B------:R-:W-:Y:S01]  /*1a90*/  SHF.L.U32 R85, R85, 0x10, RZ ;  /* 0x0000001055557819 */ /* 0x000fe200000006ff */
[----:B------:R-:W-:Y:S01]  /*1aa0*/  FFMA.FTZ R2, R198, R88, R2 ;  /* 0x00000058c6027223 */ /* 0x000fe20000010002 */
[----:B------:R-:W-:Y:S01]  /*1ab0*/  FADD.FTZ R34, R88, R34 ;  /* 0x0000002258227221 */ /* 0x000fe20000010000 */
[----:B------:R-:W-:Y:S01]  /*1ac0*/  FADD.FTZ R92, -R194, R92 ;  /* 0x0000005cc25c7221 */ /* 0x000fe20000010100 */
[----:B------:R-:W-:Y:S01]  /*1ad0*/  FADD.FTZ R37, R203, R37 ;  /* 0x00000025cb257221 */ /* 0x000fe20000010000 */
[----:B------:R-:W-:Y:S01]  /*1ae0*/  FFMA.FTZ R158, R200, R85, R158 ;  /* 0x00000055c89e7223 */ /* 0x000fe2000001009e */
[----:B------:R-:W-:Y:S01]  /*1af0*/  FADD.FTZ R224, R85, R224 ;  /* 0x000000e055e07221 */ /* 0x000fe20000010000 */
[----:B------:R-:W4:Y:S01]  /*1b00*/  LDL R130, [R1+0x124] ;  /* 0x0001240001827983 */ /* 0x000f220000100800 */
[----:B------:R-:W-:-:S04]  /*1b10*/  IMAD.WIDE.U32 R100, R190, 0x10, R208 ;  /* 0x00000010be647825 */ /* 0x000fc800078e00d0 */
[----:B------:R-:W-:Y:S01]  /*1b20*/  FADD.FTZ R93, -R194, R93 ;  /* 0x0000005dc25d7221 */ /* 0x000fe20000010100 */
[----:B------:R-:W4:Y:S01]  /*1b30*/  LDG.E.128 R96, desc[UR10][R108.64] ;  /* 0x0000000a6c607981 */ /* 0x000f22000c1e1d00 */
[----:B------:R-:W-:-:S04]  /*1b40*/  IMAD.WIDE.U32 R104, R190, 0x10, R206 ;  /* 0x00000010be687825 */ /* 0x000fc800078e00ce */
[----:B------:R-:W-:-:S04]  /*1b50*/  IMAD.WIDE.U32 R120, R189, 0x10, R206 ;  /* 0x00000010bd787825 */ /* 0x000fc800078e00ce */
[----:B------:R-:W-:-:S04]  /*1b60*/  IMAD.WIDE.U32 R124, R189, 0x20, R204 ;  /* 0x00000020bd7c7825 */ /* 0x000fc800078e00cc */
[----:B0-----:R-:W-:-:S04]  /*1b70*/  @P0 IMAD.WIDE.U32 R132, R191, 0x8, R132 ;  /* 0x00000008bf840825 */ /* 0x001fc800078e0084 */
[----:B------:R-:W-:Y:S01]  /*1b80*/  FMUL.FTZ R199, R136, R84 ;  /* 0x0000005488c77220 */ /* 0x000fe20000410000 */
[----:B------:R-:W-:Y:S01]  /*1b90*/  SHF.L.U32 R84, R86, 0x10, RZ ;  /* 0x0000001056547819 */ /* 0x000fe200000006ff */
[----:B------:R-:W-:Y:S01]  /*1ba0*/  FADD.FTZ R94, -R194, R94 ;  /* 0x0000005ec25e7221 */ /* 0x000fe20000010100 */
[----:B------:R-:W-:Y:S01]  /*1bb0*/  IMAD.WIDE.U32 R116, R189, 0x10, R208 ;  /* 0x00000010bd747825 */ /* 0x000fe200078e00d0 */
[----:B------:R-:W-:-:S03]  /*1bc0*/  PRMT R89, R89, 0x7632, R89 ;  /* 0x0000763259597816 */ /* 0x000fc60000000059 */
[----:B------:R-:W-:Y:S01]  /*1bd0*/  FADD.FTZ R95, -R194, R95 ;  /* 0x0000005fc25f7221 */ /* 0x000fe20000010100 */
[----:B------:R-:W0:Y:S01]  /*1be0*/  @P2 LDC.64 R128, c[0x0][0x438] ;  /* 0x00010e00ff802b82 */ /* 0x000e220000000a00 */
[----:B--2---:R-:W-:Y:S01]  /*1bf0*/  FMUL.FTZ R202, R134, R85 ;  /* 0x0000005586ca7220 */ /* 0x004fe20000410000 */
[----:B------:R-:W-:Y:S01]  /*1c00*/  FFMA.FTZ R199, R135, R88, R199 ;  /* 0x0000005887c77223 */ /* 0x000fe200000100c7 */
[----:B------:R-:W-:Y:S01]  /*1c10*/  FMUL.FTZ R201, R188, R92 ;  /* 0x0000005cbcc97220 */ /* 0x000fe20000410000 */
[----:B------:R-:W2:Y:S01]  /*1c20*/  LDL R88, [R1+0x110] ;  /* 0x0001100001587983 */ /* 0x000ea20000100800 */
[----:B------:R-:W-:Y:S01]  /*1c30*/  PRMT R86, R86, 0x7632, R86 ;  /* 0x0000763256567816 */ /* 0x000fe20000000056 */
[----:B------:R-:W-:Y:S01]  /*1c40*/  FADD.FTZ R232, R84, R232 ;  /* 0x000000e854e87221 */ /* 0x000fe20000010000 */
[----:B------:R-:W-:Y:S01]  /*1c50*/  IMAD.WIDE.U32 R136, R192, 0x10, R206 ;  /* 0x00000010c0887825 */ /* 0x000fe200078e00ce */
[----:B------:R-:W2:Y:S04]  /*1c60*/  LDG.E.128 R100, desc[UR10][R100.64] ;  /* 0x0000000a64647981 */ /* 0x000ea8000c1e1d00 */
[----:B------:R-:W2:Y:S04]  /*1c70*/  LDG.E.128 R104, desc[UR10][R104.64] ;  /* 0x0000000a68687981 */ /* 0x000ea8000c1e1d00 */
[----:B------:R1:W5:Y:S04]  /*1c80*/  @P0 LDG.E.64 R160, desc[UR10][R132.64] ;  /* 0x0000000a84a00981 */ /* 0x000368000c1e1b00 */
[----:B------:R-:W2:Y:S04]  /*1c90*/  LDG.E.128 R108, desc[UR10][R108.64+0x10] ;  /* 0x0000100a6c6c7981 */ /* 0x000ea8000c1e1d00 */
[----:B------:R-:W2:Y:S04]  /*1ca0*/  LDG.E.128 R112, desc[UR10][R124.64] ;  /* 0x0000000a7c707981 */ /* 0x000ea8000c1e1d00 */
[----:B------:R-:W2:Y:S04]  /*1cb0*/  LDG.E.128 R116, desc[UR10][R116.64] ;  /* 0x0000000a74747981 */ /* 0x000ea8000c1e1d00 */
[----:B------:R-:W2:Y:S01]  /*1cc0*/  LDG.E.128 R120, desc[UR10][R120.64] ;  /* 0x0000000a78787981 */ /* 0x000ea2000c1e1d00 */
[----:B---3--:R-:W-:Y:S01]  /*1cd0*/  FMUL.FTZ R85, R73, R84 ;  /* 0x0000005449557220 */ /* 0x008fe20000410000 */
[----:B------:R-:W-:-:S02]  /*1ce0*/  FFMA.FTZ R5, R201, R203, R5 ;  /* 0x000000cbc9057223 */ /* 0x000fc40000010005 */
[----:B------:R-:W3:Y:S01]  /*1cf0*/  LDL R73, [R1+0x108] ;  /* 0x0001080001497983 */ /* 0x000ee20000100800 */
[----:B------:R-:W-:Y:S01]  /*1d00*/  FFMA.FTZ R159, R201, R84, R159 ;  /* 0x00000054c99f7223 */ /* 0x000fe2000001009f */
[----:B------:R-:W-:Y:S01]  /*1d10*/  PRMT R206, R90, 0x7632, R206 ;  /* 0x000076325ace7816 */ /* 0x000fe200000000ce */
[----:B----4-:R-:W-:Y:S01]  /*1d20*/  FFMA.FTZ R203, R72, R203, R85 ;  /* 0x000000cb48cb7223 */ /* 0x010fe20000010055 */
[----:B------:R-:W-:Y:S01]  /*1d30*/  SHF.L.U32 R86, R86, 0x10, RZ ;  /* 0x0000001056567819 */ /* 0x000fe200000006ff */
[----:B------:R-:W4:Y:S01]  /*1d40*/  LDL R72, [R1+0x10c] ;  /* 0x00010c0001487983 */ /* 0x000f220000100800 */
[----:B------:R-:W-:-:S04]  /*1d50*/  IMAD.WIDE.U32 R84, R192, 0x20, R204 ;  /* 0x00000020c0547825 */ /* 0x000fc800078e00cc */
[----:B------:R-:W-:Y:S01]  /*1d60*/  FMUL.FTZ R205, R188, R93 ;  /* 0x0000005dbccd7220 */ /* 0x000fe20000410000 */
[----:B------:R-:W-:Y:S01]  /*1d70*/  SHF.L.U32 R206, R206, 0x10, RZ ;  /* 0x00000010cece7819 */ /* 0x000fe200000006ff */
[----:B------:R-:W-:Y:S01]  /*1d80*/  FADD.FTZ R231, R86, R231 ;  /* 0x000000e756e77221 */ /* 0x000fe20000010000 */
[----:B------:R-:W4:Y:S01]  /*1d90*/  LDL R92, [R1+0xf8] ;  /* 0x0000f800015c7983 */ /* 0x000f220000100800 */
[C---:B------:R-:W-:Y:S01]  /*1da0*/  FFMA.FTZ R168, R205.reuse, R86, R168 ;  /* 0x00000056cda87223 */ /* 0x040fe200000100a8 */
[----:B-1----:R-:W1:Y:S01]  /*1db0*/  @P2 LDC.64 R132, c[0x0][0x438] ;  /* 0x00010e00ff842b82 */ /* 0x002e620000000a00 */
[----:B------:R-:W-:Y:S01]  /*1dc0*/  FADD.FTZ R38, R206, R38 ;  /* 0x00000026ce267221 */ /* 0x000fe20000010000 */
[----:B------:R-:W-:Y:S01]  /*1dd0*/  FFMA.FTZ R6, R205, R206, R6 ;  /* 0x000000cecd067223 */ /* 0x000fe20000010006 */
[----:B------:R-:W-:Y:S01]  /*1de0*/  SHF.L.U32 R207, R91, 0x10, RZ ;  /* 0x000000105bcf7819 */ /* 0x000fe200000006ff */
[----:B------:R-:W4:Y:S01]  /*1df0*/  LDL R93, [R1+0xf0] ;  /* 0x0000f000015d7983 */ /* 0x000f220000100800 */
[----:B------:R-:W-:-:S03]  /*1e00*/  SHF.L.U32 R89, R89, 0x10, RZ ;  /* 0x0000001059597819 */ /* 0x000fc600000006ff */
[----:B------:R-:W4:Y:S01]  /*1e10*/  LDL R90, [R1+0xf4] ;  /* 0x0000f400015a7983 */ /* 0x000f220000100800 */
[C---:B------:R-:W-:Y:S01]  /*1e20*/  FADD.FTZ R96, -R194.reuse, R96 ;  /* 0x00000060c2607221 */ /* 0x040fe20000010100 */
[C---:B------:R-:W-:Y:S01]  /*1e30*/  FADD.FTZ R98, -R194.reuse, R98 ;  /* 0x00000062c2627221 */ /* 0x040fe20000010100 */
[C---:B------:R-:W-:Y:S01]  /*1e40*/  FADD.FTZ R97, -R194.reuse, R97 ;  /* 0x00000061c2617221 */ /* 0x040fe20000010100 */
[----:B------:R-:W-:Y:S01]  /*1e50*/  FADD.FTZ R99, -R194, R99 ;  /* 0x00000063c2637221 */ /* 0x000fe20000010100 */
[----:B0-----:R-:W-:Y:S01]  /*1e60*/  @P2 IMAD.WIDE.U32 R128, R192, 0x20, R128 ;  /* 0x00000020c0802825 */ /* 0x001fe200078e0080 */
[----:B------:R-:W4:Y:S03]  /*1e70*/  LDG.E.128 R136, desc[UR10][R136.64] ;  /* 0x0000000a88887981 */ /* 0x000f26000c1e1d00 */
[----:B--2---:R-:W-:Y:S01]  /*1e80*/  FMUL.FTZ R88, R88, R86 ;  /* 0x0000005658587220 */ /* 0x004fe20000410000 */
[----:B------:R-:W-:Y:S01]  /*1e90*/  SHF.L.U32 R86, R87, 0x10, RZ ;  /* 0x0000001057567819 */ /* 0x000fe200000006ff */
[----:B-1----:R-:W-:-:S04]  /*1ea0*/  @P2 IMAD.WIDE.U32 R126, R191, 0x20, R132 ;  /* 0x00000020bf7e2825 */ /* 0x002fc800078e0084 */
[----:B------:R-:W-:Y:S01]  /*1eb0*/  FADD.FTZ R39, R207, R39 ;  /* 0x00000027cf277221 */ /* 0x000fe20000010000 */
[----:B------:R-:W-:Y:S01]  /*1ec0*/  FFMA.FTZ R206, R211, R206, R88 ;  /* 0x000000ced3ce7223 */ /* 0x000fe20000010058 */
[----:B------:R-:W0:Y:S01]  /*1ed0*/  @P2 LDC.64 R132, c[0x0][0x438] ;  /* 0x00010e00ff842b82 */ /* 0x000e220000000a00 */
[-C--:B------:R-:W-:Y:S01]  /*1ee0*/  FFMA.FTZ R4, R200, R89.reuse, R4 ;  /* 0x00000059c8047223 */ /* 0x080fe20000010004 */
[----:B------:R-:W-:Y:S01]  /*1ef0*/  FADD.FTZ R36, R89, R36 ;  /* 0x0000002459247221 */ /* 0x000fe20000010000 */
[----:B------:R-:W-:Y:S01]  /*1f00*/  FFMA.FTZ R202, R130, R89, R202 ;  /* 0x0000005982ca7223 */ /* 0x000fe200000100ca */
[----:B------:R-:W-:Y:S01]  /*1f10*/  FADD.FTZ R230, R86, R230 ;  /* 0x000000e656e67221 */ /* 0x000fe20000010000 */
[----:B------:R-:W2:Y:S01]  /*1f20*/  LDL R89, [R1+0xec] ;  /* 0x0000ec0001597983 */ /* 0x000ea20000100800 */
[----:B------:R-:W-:Y:S01]  /*1f30*/  FMUL.FTZ R204, R188, R96 ;  /* 0x00000060bccc7220 */ /* 0x000fe20000410000 */
[----:B------:R-:W-:Y:S02]  /*1f40*/  PRMT R91, R91, 0x7632, R91 ;  /* 0x000076325b5b7816 */ /* 0x000fe4000000005b */
[----:B------:R-:W5:Y:S01]  /*1f50*/  @P2 LDG.E.128 R40, desc[UR10][R126.64] ;  /* 0x0000000a7e282981 */ /* 0x000f62000c1e1d00 */
[C---:B------:R-:W-:Y:S01]  /*1f60*/  FADD.FTZ R110, -R194.reuse, R110 ;  /* 0x0000006ec26e7221 */ /* 0x040fe20000010100 */
[----:B------:R-:W-:-:S02]  /*1f70*/  FADD.FTZ R111, -R194, R111 ;  /* 0x0000006fc26f7221 */ /* 0x000fc40000010100 */
[----:B------:R-:W5:Y:S04]  /*1f80*/  @P2 LDG.E.128 R44, desc[UR10][R126.64+0x10] ;  /* 0x0000100a7e2c2981 */ /* 0x000f68000c1e1d00 */
[----:B------:R-:W5:Y:S04]  /*1f90*/  @P2 LDG.E.128 R64, desc[UR10][R128.64] ;  /* 0x0000000a80402981 */ /* 0x000f68000c1e1d00 */
[----:B------:R-:W5:Y:S01]  /*1fa0*/  @P2 LDG.E.128 R68, desc[UR10][R128.64+0x10] ;  /* 0x0000100a80442981 */ /* 0x000f62000c1e1d00 */
[----:B---3--:R-:W-:Y:S01]  /*1fb0*/  FMUL.FTZ R88, R73, R86 ;  /* 0x0000005649587220 */ /* 0x008fe20000410000 */
[----:B0-----:R-:W-:-:S02]  /*1fc0*/  @P2 IMAD.WIDE.U32 R132, R189, 0x20, R132 ;  /* 0x00000020bd842825 */ /* 0x001fc400078e0084 */
[----:B------:R-:W3:Y:S04]  /*1fd0*/  LDL R73, [R1+0xfc] ;  /* 0x0000fc0001497983 */ /* 0x000ee80000100800 */
[----:B------:R-:W5:Y:S04]  /*1fe0*/  @P2 LDG.E.128 R56, desc[UR10][R132.64] ;  /* 0x0000000a84382981 */ /* 0x000f68000c1e1d00 */
[----:B------:R0:W5:Y:S01]  /*1ff0*/  @P2 LDG.E.128 R60, desc[UR10][R132.64+0x10] ;  /* 0x0000100a843c2981 */ /* 0x000162000c1e1d00 */
[----:B------:R-:W-:Y:S01]  /*2000*/  FMUL.FTZ R211, R188, R95 ;  /* 0x0000005fbcd37220 */ /* 0x000fe20000410000 */
[----:B------:R-:W-:-:S02]  /*2010*/  SHF.L.U32 R96, R104, 0x10, RZ ;  /* 0x0000001068607819 */ /* 0x000fc400000006ff */
[----:B------:R-:W-:Y:S01]  /*2020*/  SHF.L.U32 R91, R91, 0x10, RZ ;  /* 0x000000105b5b7819 */ /* 0x000fe200000006ff */
[----:B------:R-:W2:Y:S01]  /*2030*/  LDL R95, [R1+0xc4] ;  /* 0x0000c400015f7983 */ /* 0x000ea20000100800 */
[C---:B------:R-:W-:Y:S01]  /*2040*/  FMUL.FTZ R110, R188.reuse, R110 ;  /* 0x0000006ebc6e7220 */ /* 0x040fe20000410000 */
[----:B------:R-:W-:Y:S02]  /*2050*/  FMUL.FTZ R213, R188, R111 ;  /* 0x0000006fbcd57220 */ /* 0x000fe40000410000 */
[----:B------:R-:W2:Y:S01]  /*2060*/  LDG.E.128 R124, desc[UR10][R124.64+0x10] ;  /* 0x0000100a7c7c7981 */ /* 0x000ea2000c1e1d00 */
[----:B0-----:R-:W-:-:S04]  /*2070*/  IMAD.WIDE.U32 R132, R192, 0x10, R208 ;  /* 0x00000010c0847825 */ /* 0x001fc800078e00d0 */
[----:B------:R-:W-:Y:S01]  /*2080*/  FMUL.FTZ R208, R188, R94 ;  /* 0x0000005ebcd07220 */ /* 0x000fe20000410000 */
[----:B------:R0:W2:Y:S03]  /*2090*/  LDG.E.128 R128, desc[UR10][R84.64] ;  /* 0x0000000a54807981 */ /* 0x0000a6000c1e1d00 */
[-C--:B------:R-:W-:Y:S01]  /*20a0*/  FFMA.FTZ R7, R208, R207.reuse, R7 ;  /* 0x000000cfd0077223 */ /* 0x080fe20000010007 */
[----:B----4-:R-:W-:Y:S01]  /*20b0*/  FFMA.FTZ R207, R72, R207, R88 ;  /* 0x000000cf48cf7223 */ /* 0x010fe20000010058 */
[----:B------:R-:W-:Y:S01]  /*20c0*/  FADD.FTZ R141, R96, R141 ;  /* 0x0000008d608d7221 */ /* 0x000fe20000010000 */
[----:B------:R-:W4:Y:S01]  /*20d0*/  LDL R72, [R1+0xe8] ;  /* 0x0000e80001487983 */ /* 0x000f220000100800 */
[----:B------:R-:W-:Y:S01]  /*20e0*/  FFMA.FTZ R214, R208, R86, R214 ;  /* 0x00000056d0d67223 */ /* 0x000fe200000100d6 */
[----:B------:R-:W-:Y:S01]  /*20f0*/  PRMT R86, R87, 0x7632, R86 ;  /* 0x0000763257567816 */ /* 0x000fe20000000056 */
[----:B------:R-:W-:Y:S01]  /*2100*/  FFMA.FTZ R9, R204, R96, R9 ;  /* 0x00000060cc097223 */ /* 0x000fe20000010009 */
[----:B------:R-:W-:Y:S01]  /*2110*/  FMUL.FTZ R209, R188, R98 ;  /* 0x00000062bcd17220 */ /* 0x000fe20000410000 */
[----:B------:R-:W-:Y:S01]  /*2120*/  PRMT R104, R104, 0x7632, R104 ;  /* 0x0000763268687816 */ /* 0x000fe20000000068 */
[----:B------:R-:W-:Y:S01]  /*2130*/  FADD.FTZ R140, R91, R140 ;  /* 0x0000008c5b8c7221 */ /* 0x000fe20000010000 */
[----:B------:R-:W-:Y:S01]  /*2140*/  SHF.L.U32 R86, R86, 0x10, RZ ;  /* 0x0000001056567819 */ /* 0x000fe200000006ff */
[C---:B------:R-:W-:Y:S01]  /*2150*/  FFMA.FTZ R8, R211.reuse, R91, R8 ;  /* 0x0000005bd3087223 */ /* 0x040fe20000010008 */
[----:B------:R-:W-:Y:S01]  /*2160*/  FADD.FTZ R111, -R194, R114 ;  /* 0x00000072c26f7221 */ /* 0x000fe20000010100 */
[----:B------:R-:W2:Y:S02]  /*2170*/  LDG.E.128 R132, desc[UR10][R132.64] ;  /* 0x0000000a84847981 */ /* 0x000ea4000c1e1d00 */
[-C--:B------:R-:W-:Y:S01]  /*2180*/  FMUL.FTZ R210, R210, R86.reuse ;  /* 0x00000056d2d27220 */ /* 0x080fe20000410000 */
[----:B------:R-:W-:Y:S01]  /*2190*/  FADD.FTZ R229, R86, R229 ;  /* 0x000000e556e57221 */ /* 0x000fe20000010000 */
[----:B------:R-:W-:Y:S01]  /*21a0*/  FFMA.FTZ R216, R211, R86, R216 ;  /* 0x00000056d3d87223 */ /* 0x000fe200000100d8 */
[----:B------:R-:W-:-:S05]  /*21b0*/  SHF.L.U32 R86, R100, 0x10, RZ ;  /* 0x0000001064567819 */ /* 0x000fca00000006ff */
[----:B------:R-:W-:Y:S01]  /*21c0*/  FADD.FTZ R228, R86, R228 ;  /* 0x000000e456e47221 */ /* 0x000fe20000010000 */
[-C--:B------:R-:W-:Y:S01]  /*21d0*/  FFMA.FTZ R217, R204, R86.reuse, R217 ;  /* 0x00000056ccd97223 */ /* 0x080fe200000100d9 */
[----:B------:R-:W-:Y:S01]  /*21e0*/  FMUL.FTZ R86, R92, R86 ;  /* 0x000000565c567220 */ /* 0x000fe20000410000 */
[----:B------:R-:W-:Y:S02]  /*21f0*/  SHF.L.U32 R88, R101, 0x10, RZ ;  /* 0x0000001065587819 */ /* 0x000fe400000006ff */
[----:B------:R-:W-:Y:S01]  /*2200*/  SHF.L.U32 R98, R105, 0x10, RZ ;  /* 0x0000001069627819 */ /* 0x000fe200000006ff */
[----:B------:R-:W-:Y:S01]  /*2210*/  FFMA.FTZ R210, R212, R91, R210 ;  /* 0x0000005bd4d27223 */ /* 0x000fe200000100d2 */
[----:B------:R-:W2:Y:S01]  /*2220*/  LDL R92, [R1+0xdc] ;  /* 0x0000dc00015c7983 */ /* 0x000ea20000100800 */
[----:B---3--:R-:W-:Y:S01]  /*2230*/  FFMA.FTZ R96, R73, R96, R86 ;  /* 0x0000006049607223 */ /* 0x008fe20000010056 */
[----:B------:R-:W-:Y:S02]  /*2240*/  FADD.FTZ R226, R88, R226 ;  /* 0x000000e258e27221 */ /* 0x000fe40000010000 */
[----:B------:R-:W3:Y:S01]  /*2250*/  LDL R73, [R1+0xe0] ;  /* 0x0000e00001497983 */ /* 0x000ee20000100800 */
[C---:B------:R-:W-:Y:S01]  /*2260*/  FFMA.FTZ R219, R209.reuse, R88, R219 ;  /* 0x00000058d1db7223 */ /* 0x040fe200000100db */
[----:B------:R-:W-:Y:S01]  /*2270*/  FADD.FTZ R143, R98, R143 ;  /* 0x0000008f628f7221 */ /* 0x000fe20000010000 */
[----:B------:R-:W-:Y:S01]  /*2280*/  FFMA.FTZ R11, R209, R98, R11 ;  /* 0x00000062d10b7223 */ /* 0x000fe2000001000b */
[----:B------:R-:W-:Y:S01]  /*2290*/  PRMT R101, R101, 0x7632, R101 ;  /* 0x0000763265657816 */ /* 0x000fe20000000065 */
[----:B------:R-:W3:Y:S01]  /*22a0*/  LDL R91, [R1+0xd0] ;  /* 0x0000d000015b7983 */ /* 0x000ee20000100800 */
[----:B------:R-:W-:-:S03]  /*22b0*/  PRMT R105, R105, 0x7632, R105 ;  /* 0x0000763269697816 */ /* 0x000fc60000000069 */
[----:B------:R-:W3:Y:S01]  /*22c0*/  LDL R212, [R1+0xc0] ;  /* 0x0000c00001d47983 */ /* 0x000ee20000100800 */
[----:B------:R-:W-:Y:S01]  /*22d0*/  FMUL.FTZ R111, R188, R111 ;  /* 0x0000006fbc6f7220 */ /* 0x000fe20000410000 */
[----:B------:R-:W-:Y:S02]  /*22e0*/  FADD.FTZ R114, -R194, R115 ;  /* 0x00000073c2727221 */ /* 0x000fe40000010100 */
[----:B------:R-:W0:Y:S01]  /*22f0*/  LDG.E.128 R84, desc[UR10][R84.64+0x10] ;  /* 0x0000100a54547981 */ /* 0x000e22000c1e1d00 */
[----:B----4-:R-:W-:-:S03]  /*2300*/  FMUL.FTZ R88, R72, R88 ;  /* 0x0000005848587220 */ /* 0x010fc60000410000 */
[----:B------:R-:W4:Y:S01]  /*2310*/  LDL R72, [R1+0xe4] ;  /* 0x0000e40001487983 */ /* 0x000f220000100800 */
[--C-:B--2---:R-:W-:Y:S01]  /*2320*/  FFMA.FTZ R98, R89, R98, R88.reuse ;  /* 0x0000006259627223 */ /* 0x104fe20000010058 */
[----:B------:R-:W-:Y:S02]  /*2330*/  PRMT R88, R100, 0x7632, R88 ;  /* 0x0000763264587816 */ /* 0x000fe40000000058 */
[----:B------:R-:W2:Y:S01]  /*2340*/  LDL R89, [R1+0xd8] ;  /* 0x0000d80001597983 */ /* 0x000ea20000100800 */
[----:B------:R-:W-:Y:S01]  /*2350*/  FMUL.FTZ R100, R188, R97 ;  /* 0x00000061bc647220 */ /* 0x000fe20000410000 */
[----:B------:R-:W-:Y:S02]  /*2360*/  SHF.L.U32 R88, R88, 0x10, RZ ;  /* 0x0000001058587819 */ /* 0x000fe400000006ff */
[----:B------:R-:W-:-:S03]  /*2370*/  SHF.L.U32 R97, R104, 0x10, RZ ;  /* 0x0000001068617819 */ /* 0x000fc600000006ff */
[-C--:B------:R-:W-:Y:S01]  /*2380*/  FFMA.FTZ R218, R100, R88.reuse, R218 ;  /* 0x0000005864da7223 */ /* 0x080fe200000100da */
[----:B------:R-:W-:Y:S01]  /*2390*/  FADD.FTZ R227, R88, R227 ;  /* 0x000000e358e37221 */ /* 0x000fe20000010000 */
[----:B------:R-:W-:Y:S01]  /*23a0*/  FMUL.FTZ R88, R93, R88 ;  /* 0x000000585d587220 */ /* 0x000fe20000410000 */
[-C--:B------:R-:W-:Y:S01]  /*23b0*/  FFMA.FTZ R10, R100, R97.reuse, R10 ;  /* 0x00000061640a7223 */ /* 0x080fe2000001000a */
[----:B------:R-:W-:Y:S02]  /*23c0*/  FADD.FTZ R142, R97, R142 ;  /* 0x0000008e618e7221 */ /* 0x000fe40000010000 */
[----:B------:R-:W-:Y:S01]  /*23d0*/  FFMA.FTZ R97, R90, R97, R88 ;  /* 0x000000615a617223 */ /* 0x000fe20000010058 */
[----:B------:R-:W-:Y:S01]  /*23e0*/  SHF.L.U32 R88, R101, 0x10, RZ ;  /* 0x0000001065587819 */ /* 0x000fe200000006ff */
[----:B------:R-:W-:Y:S01]  /*23f0*/  FMUL.FTZ R101, R188, R99 ;  /* 0x00000063bc657220 */ /* 0x000fe20000410000 */
[----:B------:R-:W2:Y:S03]  /*2400*/  LDL R90, [R1+0xd4] ;  /* 0x0000d400015a7983 */ /* 0x000ea60000100800 */
[----:B---3--:R-:W-:-:S02]  /*2410*/  FMUL.FTZ R99, R73, R88 ;  /* 0x0000005849637220 */ /* 0x008fc40000410000 */
[----:B------:R-:W3:Y:S01]  /*2420*/  LDL R73, [R1+0xc8] ;  /* 0x0000c80001497983 */ /* 0x000ee20000100800 */
[----:B------:R-:W-:Y:S01]  /*2430*/  SHF.L.U32 R105, R105, 0x10, RZ ;  /* 0x0000001069697819 */ /* 0x000fe200000006ff */
[----:B------:R-:W-:Y:S01]  /*2440*/  FFMA.FTZ R220, R101, R88, R220 ;  /* 0x0000005865dc7223 */ /* 0x000fe200000100dc */
[----:B------:R-:W-:-:S03]  /*2450*/  FADD.FTZ R225, R88, R225 ;  /* 0x000000e158e17221 */ /* 0x000fc60000010000 */
[----:B------:R-:W-:Y:S01]  /*2460*/  FFMA.FTZ R12, R101, R105, R12 ;  /* 0x00000069650c7223 */ /* 0x000fe2000001000c */
[----:B------:R-:W-:Y:S01]  /*2470*/  FADD.FTZ R144, R105, R144 ;  /* 0x0000009069907221 */ /* 0x000fe20000010000 */
[----:B------:R-:W-:Y:S02]  /*2480*/  SHF.L.U32 R88, R102, 0x10, RZ ;  /* 0x0000001066587819 */ /* 0x000fe400000006ff */
[----:B------:R-:W-:-:S03]  /*2490*/  SHF.L.U32 R104, R106, 0x10, RZ ;  /* 0x000000106a687819 */ /* 0x000fc600000006ff */
[----:B------:R-:W-:Y:S01]  /*24a0*/  FADD.FTZ R246, R88, R246 ;  /* 0x000000f658f67221 */ /* 0x000fe20000010000 */
[----:B----4-:R-:W-:Y:S01]  /*24b0*/  FFMA.FTZ R99, R72, R105, R99 ;  /* 0x0000006948637223 */ /* 0x010fe20000010063 */
[----:B------:R-:W-:Y:S01]  /*24c0*/  FADD.FTZ R105, -R194, R108 ;  /* 0x0000006cc2697221 */ /* 0x000fe20000010100 */
[----:B------:R-:W4:Y:S03]  /*24d0*/  LDL R72, [R1+0xcc] ;  /* 0x0000cc0001487983 */ /* 0x000f260000100800 */
[----:B------:R-:W-:Y:S01]  /*24e0*/  FMUL.FTZ R105, R188, R105 ;  /* 0x00000069bc697220 */ /* 0x000fe20000410000 */
[-C--:B--2---:R-:W-:Y:S01]  /*24f0*/  FMUL.FTZ R89, R89, R88.reuse ;  /* 0x0000005859597220 */ /* 0x084fe20000410000 */
[----:B------:R-:W-:Y:S01]  /*2500*/  FADD.FTZ R108, -R194, R109 ;  /* 0x0000006dc26c7221 */ /* 0x000fe20000010100 */
[----:B------:R-:W-:Y:S01]  /*2510*/  PRMT R106, R106, 0x7632, R106 ;  /* 0x000076326a6a7816 */ /* 0x000fe2000000006a */
[C---:B------:R-:W-:Y:S01]  /*2520*/  FFMA.FTZ R238, R105.reuse, R88, R238 ;  /* 0x0000005869ee7223 */ /* 0x040fe200000100ee */
[----:B------:R-:W-:Y:S01]  /*2530*/  PRMT R88, R102, 0x7632, R88 ;  /* 0x0000763266587816 */ /* 0x000fe20000000058 */
[----:B------:R-:W-:Y:S01]  /*2540*/  FMUL.FTZ R108, R188, R108 ;  /* 0x0000006cbc6c7220 */ /* 0x000fe20000410000 */
[----:B------:R-:W-:Y:S01]  /*2550*/  FADD.FTZ R145, R104, R145 ;  /* 0x0000009168917221 */ /* 0x000fe20000010000 */
[----:B------:R-:W2:Y:S01]  /*2560*/  LDL.LU R94, [R1+0x14] ;  /* 0x00001400015e7983 */ /* 0x000ea20000300800 */
[----:B------:R-:W-:Y:S01]  /*2570*/  SHF.L.U32 R88, R88, 0x10, RZ ;  /* 0x0000001058587819 */ /* 0x000fe200000006ff */
[-C--:B------:R-:W-:Y:S01]  /*2580*/  FFMA.FTZ R13, R105, R104.reuse, R13 ;  /* 0x00000068690d7223 */ /* 0x080fe2000001000d */
[----:B------:R-:W-:Y:S01]  /*2590*/  FFMA.FTZ R104, R92, R104, R89 ;  /* 0x000000685c687223 */ /* 0x000fe20000010059 */
[----:B------:R-:W-:Y:S01]  /*25a0*/  SHF.L.U32 R106, R106, 0x10, RZ ;  /* 0x000000106a6a7819 */ /* 0x000fe200000006ff */
[----:B------:R-:W2:Y:S01]  /*25b0*/  LDL R93, [R1+0xb8] ;  /* 0x0000b800015d7983 */ /* 0x000ea20000100800 */
[-C--:B------:R-:W-:Y:S01]  /*25c0*/  FMUL.FTZ R89, R91, R88.reuse ;  /* 0x000000585b597220 */ /* 0x080fe20000410000 */
[----:B------:R-:W-:Y:S01]  /*25d0*/  FADD.FTZ R245, R88, R245 ;  /* 0x000000f558f57221 */ /* 0x000fe20000010000 */
[----:B------:R-:W-:Y:S01]  /*25e0*/  FFMA.FTZ R239, R108, R88, R239 ;  /* 0x000000586cef7223 */ /* 0x000fe200000100ef */
[----:B------:R-:W-:Y:S01]  /*25f0*/  SHF.L.U32 R88, R103, 0x10, RZ ;  /* 0x0000001067587819 */ /* 0x000fe200000006ff */
[----:B------:R-:W-:Y:S01]  /*2600*/  FADD.FTZ R146, R106, R146 ;  /* 0x000000926a927221 */ /* 0x000fe20000010000 */
[-C--:B------:R-:W-:Y:S01]  /*2610*/  FFMA.FTZ R14, R108, R106.reuse, R14 ;  /* 0x0000006a6c0e7223 */ /* 0x080fe2000001000e */
[----:B------:R-:W-:-:S02]  /*2620*/  FFMA.FTZ R106, R90, R106, R89 ;  /* 0x0000006a5a6a7223 */ /* 0x000fc40000010059 */
[-C--:B---3--:R-:W-:Y:S02]  /*2630*/  FMUL.FTZ R89, R73, R88.reuse ;  /* 0x0000005849597220 */ /* 0x088fe40000410000 */
[----:B------:R-:W3:Y:S01]  /*2640*/  LDL R73, [R1+0xbc] ;  /* 0x0000bc0001497983 */ /* 0x000ee20000100800 */
[----:B------:R-:W-:Y:S01]  /*2650*/  SHF.L.U32 R109, R107, 0x10, RZ ;  /* 0x000000106b6d7819 */ /* 0x000fe200000006ff */
[----:B------:R-:W-:Y:S01]  /*2660*/  FADD.FTZ R244, R88, R244 ;  /* 0x000000f458f47221 */ /* 0x000fe20000010000 */
[C---:B------:R-:W-:Y:S01]  /*2670*/  FFMA.FTZ R241, R110.reuse, R88, R241 ;  /* 0x000000586ef17223 */ /* 0x040fe200000100f1 */
[----:B------:R-:W-:Y:S02]  /*2680*/  PRMT R88, R103, 0x7632, R88 ;  /* 0x0000763267587816 */ /* 0x000fe40000000058 */
[----:B------:R-:W-:Y:S01]  /*2690*/  FADD.FTZ R233, R109, R233 ;  /* 0x000000e96de97221 */ /* 0x000fe20000010000 */
[----:B------:R-:W-:Y:S01]  /*26a0*/  FFMA.FTZ R15, R110, R109, R15 ;  /* 0x0000006d6e0f7223 */ /* 0x000fe2000001000f */
[----:B------:R-:W-:Y:S01]  /*26b0*/  SHF.L.U32 R88, R88, 0x10, RZ ;  /* 0x0000001058587819 */ /* 0x000fe200000006ff */
[----:B------:R-:W-:-:S04]  /*26c0*/  FADD.FTZ R102, -R194, R112 ;  /* 0x00000070c2667221 */ /* 0x000fc80000010100 */
[-C--:B------:R-:W-:Y:S01]  /*26d0*/  FMUL.FTZ R212, R212, R88.reuse ;  /* 0x00000058d4d47220 */ /* 0x080fe20000410000 */
[----:B------:R-:W-:Y:S01]  /*26e0*/  FADD.FTZ R243, R88, R243 ;  /* 0x000000f358f37221 */ /* 0x000fe20000010000 */
[----:B------:R-:W-:Y:S01]  /*26f0*/  FFMA.FTZ R242, R213, R88, R242 ;  /* 0x00000058d5f27223 */ /* 0x000fe200000100f2 */
[----:B------:R-:W-:Y:S01]  /*2700*/  SHF.L.U32 R88, R116, 0x10, RZ ;  /* 0x0000001074587819 */ /* 0x000fe200000006ff */
[----:B------:R-:W-:Y:S01]  /*2710*/  FMUL.FTZ R102, R188, R102 ;  /* 0x00000066bc667220 */ /* 0x000fe20000410000 */
[----:B----4-:R-:W-:Y:S02]  /*2720*/  FFMA.FTZ R109, R72, R109, R89 ;  /* 0x0000006d486d7223 */ /* 0x010fe40000010059 */
[----:B------:R-:W4:Y:S04]  /*2730*/  LDL.LU R72, [R1+0xc] ;  /* 0x00000c0001487983 */ /* 0x000f280000300800 */
[----:B------:R-:W4:Y:S04]  /*2740*/  LDL.LU R90, [R1] ;  /* 0x00000000015a7983 */ /* 0x000f280000300800 */
[----:B------:R-:W4:Y:S01]  /*2750*/  LDL R92, [R1+0xa8] ;  /* 0x0000a800015c7983 */ /* 0x000f220000100800 */
[----:B------:R-:W-:-:S03]  /*2760*/  SHF.L.U32 R103, R120, 0x10, RZ ;  /* 0x0000001078677819 */ /* 0x000fc600000006ff */
[----:B------:R-:W4:Y:S01]  /*2770*/  LDL R91, [R1+0xac] ;  /* 0x0000ac00015b7983 */ /* 0x000f220000100800 */
[----:B--2---:R-:W-:Y:S01]  /*2780*/  FADD.FTZ R94, R88, R94 ;  /* 0x0000005e585e7221 */ /* 0x004fe20000010000 */
[CC--:B------:R-:W-:Y:S01]  /*2790*/  FFMA.FTZ R251, R102.reuse, R88.reuse, R251 ;  /* 0x0000005866fb7223 */ /* 0x0c0fe200000100fb */
[----:B------:R-:W-:Y:S01]  /*27a0*/  FMUL.FTZ R88, R93, R88 ;  /* 0x000000585d587220 */ /* 0x000fe20000410000 */
[----:B------:R-:W-:Y:S01]  /*27b0*/  FADD.FTZ R235, R103, R235 ;  /* 0x000000eb67eb7221 */ /* 0x000fe20000010000 */
[-C--:B------:R-:W-:Y:S01]  /*27c0*/  FFMA.FTZ R17, R102, R103.reuse, R17 ;  /* 0x0000006766117223 */ /* 0x080fe20000010011 */
[----:B------:R-:W-:Y:S01]  /*27d0*/  STL [R1+0x14], R94 ;  /* 0x0000145e01007387 */ /* 0x000fe20000100800 */
[----:B---3--:R-:W-:-:S03]  /*27e0*/  FFMA.FTZ R103, R73, R103, R88 ;  /* 0x0000006749677223 */ /* 0x008fc60000010058 */
[----:B------:R-:W2:Y:S01]  /*27f0*/  LDL.LU R73, [R1+0x10] ;  /* 0x0000100001497983 */ /* 0x000ea20000300800 */
[----:B------:R-:W-:Y:S02]  /*2800*/  PRMT R107, R107, 0x7632, R107 ;  /* 0x000076326b6b7816 */ /* 0x000fe4000000006b */
[----:B------:R-:W-:Y:S02]  /*2810*/  SHF.L.U32 R88, R117, 0x10, RZ ;  /* 0x0000001075587819 */ /* 0x000fe400000006ff */
[----:B------:R-:W-:-:S05]  /*2820*/  SHF.L.U32 R107, R107, 0x10, RZ ;  /* 0x000000106b6b7819 */ /* 0x000fca00000006ff */
[----:B------:R-:W-:Y:S01]  /*2830*/  FADD.FTZ R234, R107, R234 ;  /* 0x000000ea6bea7221 */ /* 0x000fe20000010000 */
[-C--:B------:R-:W-:Y:S01]  /*2840*/  FFMA.FTZ R16, R213, R107.reuse, R16 ;  /* 0x0000006bd5107223 */ /* 0x080fe20000010010 */
[----:B------:R-:W-:Y:S01]  /*2850*/  FFMA.FTZ R212, R95, R107, R212 ;  /* 0x0000006b5fd47223 */ /* 0x000fe200000100d4 */
[----:B------:R-:W-:-:S05]  /*2860*/  SHF.L.U32 R107, R121, 0x10, RZ ;  /* 0x00000010796b7819 */ /* 0x000fca00000006ff */
[----:B------:R-:W-:Y:S01]  /*2870*/  FADD.FTZ R247, R107, R247 ;  /* 0x000000f76bf77221 */ /* 0x000fe20000010000 */
[C---:B------:R-:W-:Y:S01]  /*2880*/  FFMA.FTZ R19, R111.reuse, R107, R19 ;  /* 0x0000006b6f137223 */ /* 0x040fe20000010013 */
[----:B----4-:R-:W-:Y:S01]  /*2890*/  FADD.FTZ R72, R88, R72 ;  /* 0x0000004858487221 */ /* 0x010fe20000010000 */
[-C--:B------:R-:W-:Y:S01]  /*28a0*/  FFMA.FTZ R90, R111, R88.reuse, R90 ;  /* 0x000000586f5a7223 */ /* 0x080fe2000001005a */
[----:B------:R-:W-:-:S03]  /*28b0*/  FMUL.FTZ R88, R92, R88 ;  /* 0x000000585c587220 */ /* 0x000fc60000410000 */
[----:B------:R1:W-:Y:S01]  /*28c0*/  STL [R1+0xc], R72 ;  /* 0x00000c4801007387 */ /* 0x0003e20000100800 */
[--C-:B------:R-:W-:Y:S01]  /*28d0*/  FFMA.FTZ R107, R91, R107, R88.reuse ;  /* 0x0000006b5b6b7223 */ /* 0x100fe20000010058 */
[----:B------:R-:W-:Y:S02]  /*28e0*/  PRMT R88, R116, 0x7632, R88 ;  /* 0x0000763274587816 */ /* 0x000fe40000000058 */
[----:B-1----:R-:W3:Y:S02]  /*28f0*/  LDL R72, [R1+0xb0] ;  /* 0x0000b00001487983 */ /* 0x002ee40000100800 */
[----:B------:R-:W-:Y:S02]  /*2900*/  SHF.L.U32 R88, R88, 0x10, RZ ;  /* 0x0000001058587819 */ /* 0x000fe400000006ff */
[----:B------:R1:W-:Y:S04]  /*2910*/  STL [R1], R90 ;  /* 0x0000005a01007387 */ /* 0x0003e80000100800 */
[----:B-1----:R-:W4:Y:S04]  /*2920*/  LDL R90, [R1+0xb4] ;  /* 0x0000b400015a7983 */ /* 0x002f280000100800 */
[----:B------:R-:W4:Y:S04]  /*2930*/  LDL.LU R215, [R1+0x4] ;  /* 0x0000040001d77983 */ /* 0x000f280000300800 */
[----:B------:R-:W4:Y:S04]  /*2940*/  LDL.LU R95, [R1+0x8] ;  /* 0x00000800015f7983 */ /* 0x000f280000300800 */
[----:B------:R-:W4:Y:S04]  /*2950*/  LDL R94, [R1+0xa0] ;  /* 0x0000a000015e7983 */ /* 0x000f280000100800 */
[----:B------:R-:W4:Y:S04]  /*2960*/  LDL R93, [R1+0xa4] ;  /* 0x0000a400015d7983 */ /* 0x000f280000100800 */
[----:B------:R-:W4:Y:S04]  /*2970*/  LDL R89, [R1+0x98] ;  /* 0x0000980001597983 */ /* 0x000f280000100800 */
[----:B------:R-:W4:Y:S01]  /*2980*/  LDL R92, [R1+0x9c] ;  /* 0x00009c00015c7983 */ /* 0x000f220000100800 */
[----:B--2---:R-:W-:-:S05]  /*2990*/  FADD.FTZ R73, R88, R73 ;  /* 0x0000004958497221 */ /* 0x004fca0000010000 */
[----:B------:R1:W-:Y:S04]  /*29a0*/  STL [R1+0x10], R73 ;  /* 0x0000104901007387 */ /* 0x0003e80000100800 */
[----:B-1----:R-:W2:Y:S01]  /*29b0*/  LDL.LU R73, [R1+0x30] ;  /* 0x0000300001497983 */ /* 0x002ea20000300800 */
[----:B------:R-:W-:-:S04]  /*29c0*/  FADD.FTZ R112, -R194, R113 ;  /* 0x00000071c2707221 */ /* 0x000fc80000010100 */
[----:B------:R-:W-:Y:S01]  /*29d0*/  FMUL.FTZ R112, R188, R112 ;  /* 0x00000070bc707220 */ /* 0x000fe20000410000 */
[----:B------:R-:W-:-:S03]  /*29e0*/  PRMT R113, R120, 0x7632, R113 ;  /* 0x0000763278717816 */ /* 0x000fc60000000071 */
[----:B------:R-:W-:Y:S01]  /*29f0*/  FFMA.FTZ R252, R112, R88, R252 ;  /* 0x0000005870fc7223 */ /* 0x000fe200000100fc */
[----:B------:R-:W-:Y:S02]  /*2a00*/  SHF.L.U32 R113, R113, 0x10, RZ ;  /* 0x0000001071717819 */ /* 0x000fe400000006ff */
[----:B------:R-:W-:Y:S01]  /*2a10*/  PRMT R117, R117, 0x7632, R117 ;  /* 0x0000763275757816 */ /* 0x000fe20000000075 */
[----:B------:R-:W-:Y:S02]  /*2a20*/  FMUL.FTZ R114, R188, R114 ;  /* 0x00000072bc727220 */ /* 0x000fe40000410000 */
[-C--:B------:R-:W-:Y:S01]  /*2a30*/  FFMA.FTZ R18, R112, R113.reuse, R18 ;  /* 0x0000007170127223 */ /* 0x080fe20000010012 */
[----:B------:R-:W-:Y:S01]  /*2a40*/  FADD.FTZ R237, R113, R237 ;  /* 0x000000ed71ed7221 */ /* 0x000fe20000010000 */
[----:B------:R-:W-:Y:S01]  /*2a50*/  SHF.L.U32 R117, R117, 0x10, RZ ;  /* 0x0000001075757819 */ /* 0x000fe200000006ff */
[----:B---3--:R-:W-:Y:S02]  /*2a60*/  FMUL.FTZ R88, R72, R88 ;  /* 0x0000005848587220 */ /* 0x008fe40000410000 */
[----:B------:R-:W3:Y:S02]  /*2a70*/  LDL.LU R72, [R1+0x1c] ;  /* 0x00001c0001487983 */ /* 0x000ee40000300800 */
[----:B----4-:R-:W-:Y:S01]  /*2a80*/  FFMA.FTZ R113, R90, R113, R88 ;  /* 0x000000715a717223 */ /* 0x010fe20000010058 */
[----:B------:R-:W-:-:S02]  /*2a90*/  SHF.L.U32 R88, R118, 0x10, RZ ;  /* 0x0000001076587819 */ /* 0x000fc400000006ff */
[----:B------:R-:W-:Y:S01]  /*2aa0*/  PRMT R121, R121, 0x7632, R121 ;  /* 0x0000763279797816 */ /* 0x000fe20000000079 */
[-C--:B------:R-:W-:Y:S01]  /*2ab0*/  FFMA.FTZ R215, R114, R117.reuse, R215 ;  /* 0x0000007572d77223 */ /* 0x080fe200000100d7 */
[----:B------:R-:W-:Y:S01]  /*2ac0*/  FADD.FTZ R120, -R194, R125 ;  /* 0x0000007dc2787221 */ /* 0x000fe20000010100 */
[----:B------:R-:W-:Y:S01]  /*2ad0*/  SHF.L.U32 R116, R122, 0x10, RZ ;  /* 0x000000107a747819 */ /* 0x000fe200000006ff */
[C---:B------:R-:W-:Y:S01]  /*2ae0*/  FADD.FTZ R127, -R194.reuse, R127 ;  /* 0x0000007fc27f7221 */ /* 0x040fe20000010100 */
[----:B------:R-:W-:Y:S01]  /*2af0*/  FADD.FTZ R95, R117, R95 ;  /* 0x0000005f755f7221 */ /* 0x000fe20000010000 */
[----:B------:R-:W-:Y:S01]  /*2b00*/  STL [R1+0x4], R215 ;  /* 0x000004d701007387 */ /* 0x000fe20000100800 */
[C---:B0-----:R-:W-:Y:S01]  /*2b10*/  FADD.FTZ R85, -R194.reuse, R85 ;  /* 0x00000055c2557221 */ /* 0x041fe20000010100 */
[----:B------:R-:W-:Y:S01]  /*2b20*/  FADD.FTZ R86, -R194, R86 ;  /* 0x00000056c2567221 */ /* 0x000fe20000010100 */
[----:B------:R-:W-:Y:S01]  /*2b30*/  FMUL.FTZ R115, R94, R117 ;  /* 0x000000755e737220 */ /* 0x000fe20000410000 */
[----:B------:R-:W-:Y:S01]  /*2b40*/  STL [R1+0x8], R95 ;  /* 0x0000085f01007387 */ /* 0x000fe20000100800 */
[----:B------:R-:W-:Y:S01]  /*2b50*/  FADD.FTZ R87, -R194, R87 ;  /* 0x00000057c2577221 */ /* 0x000fe20000010100 */
[----:B------:R-:W0:Y:S01]  /*2b60*/  LDC.64 R90, c[0x0][0x3b0] ;  /* 0x0000ec00ff5a7b82 */ /* 0x000e220000000a00 */
[----:B--2---:R-:W-:-:S05]  /*2b70*/  FADD.FTZ R73, R88, R73 ;  /* 0x0000004958497221 */ /* 0x004fca0000010000 */
[----:B------:R1:W-:Y:S04]  /*2b80*/  STL [R1+0x30], R73 ;  /* 0x0000304901007387 */ /* 0x0003e80000100800 */
[----:B-1----:R-:W2:Y:S01]  /*2b90*/  LDL R73, [R1+0x90] ;  /* 0x0000900001497983 */ /* 0x002ea20000100800 */
[----:B------:R-:W-:-:S03]  /*2ba0*/  FADD.FTZ R117, -R194, R124 ;  /* 0x0000007cc2757221 */ /* 0x000fc60000010100 */
[----:B------:R-:W4:Y:S01]  /*2bb0*/  LDL.LU R240, [R1+0x2c] ;  /* 0x00002c0001f07983 */ /* 0x000f220000300800 */
[----:B------:R-:W-:Y:S01]  /*2bc0*/  FMUL.FTZ R117, R188, R117 ;  /* 0x00000075bc757220 */ /* 0x000fe20000410000 */
[----:B------:R-:W-:Y:S02]  /*2bd0*/  SHF.L.U32 R121, R121, 0x10, RZ ;  /* 0x0000001079797819 */ /* 0x000fe400000006ff */
[----:B------:R-:W4:Y:S04]  /*2be0*/  LDL.LU R124, [R1+0x20] ;  /* 0x00002000017c7983 */ /* 0x000f280000300800 */
[----:B------:R-:W4:Y:S01]  /*2bf0*/  LDL R236, [R1+0x88] ;  /* 0x0000880001ec7983 */ /* 0x000f220000100800 */
[----:B---3--:R-:W-:-:S05]  /*2c00*/  FFMA.FTZ R72, R117, R88, R72 ;  /* 0x0000005875487223 */ /* 0x008fca0000010048 */
[----:B------:R1:W-:Y:S01]  /*2c10*/  STL [R1+0x1c], R72 ;  /* 0x00001c4801007387 */ /* 0x0003e20000100800 */
[-C--:B------:R-:W-:Y:S01]  /*2c20*/  FFMA.FTZ R20, R114, R121.reuse, R20 ;  /* 0x0000007972147223 */ /* 0x080fe20000010014 */
[----:B------:R-:W-:Y:S01]  /*2c30*/  FADD.FTZ R248, R121, R248 ;  /* 0x000000f879f87221 */ /* 0x000fe20000010000 */
[----:B------:R-:W-:Y:S01]  /*2c40*/  FFMA.FTZ R115, R93, R121, R115 ;  /* 0x000000795d737223 */ /* 0x000fe20000010073 */
[----:B------:R-:W-:Y:S01]  /*2c50*/  PRMT R121, R118, 0x7632, R121 ;  /* 0x0000763276797816 */ /* 0x000fe20000000079 */
[----:B-1----:R-:W3:Y:S04]  /*2c60*/  LDL.LU R72, [R1+0x18] ;  /* 0x0000180001487983 */ /* 0x002ee80000300800 */
[----:B------:R-:W3:Y:S01]  /*2c70*/  LDL R125, [R1+0x94] ;  /* 0x00009400017d7983 */ /* 0x000ee20000100800 */
[----:B------:R-:W-:-:S05]  /*2c80*/  SHF.L.U32 R121, R121, 0x10, RZ ;  /* 0x0000001079797819 */ /* 0x000fca00000006ff */
[-C--:B--2---:R-:W-:Y:S02]  /*2c90*/  FMUL.FTZ R118, R73, R121.reuse ;  /* 0x0000007949767220 */ /* 0x084fe40000410000 */
[----:B------:R-:W2:Y:S01]  /*2ca0*/  LDL R73, [R1+0x8c] ;  /* 0x00008c0001497983 */ /* 0x000ea20000100800 */
[----:B------:R-:W-:Y:S01]  /*2cb0*/  PRMT R122, R122, 0x7632, R122 ;  /* 0x000076327a7a7816 */ /* 0x000fe2000000007a */
[----:B------:R-:W-:Y:S01]  /*2cc0*/  FMUL.FTZ R120, R188, R120 ;  /* 0x00000078bc787220 */ /* 0x000fe20000410000 */
[----:B----4-:R-:W-:Y:S01]  /*2cd0*/  FADD.FTZ R240, R121, R240 ;  /* 0x000000f079f07221 */ /* 0x010fe20000010000 */
[----:B------:R-:W4:Y:S01]  /*2ce0*/  LDL.LU R215, [R1+0x24] ;  /* 0x0000240001d77983 */ /* 0x000f220000300800 */
[----:B------:R-:W-:Y:S01]  /*2cf0*/  SHF.L.U32 R122, R122, 0x10, RZ ;  /* 0x000000107a7a7819 */ /* 0x000fe200000006ff */
[----:B------:R-:W-:-:S04]  /*2d00*/  FFMA.FTZ R124, R120, R121, R124 ;  /* 0x00000079787c7223 */ /* 0x000fc8000001007c */
[----:B------:R-:W-:Y:S01]  /*2d10*/  FADD.FTZ R250, R122, R250 ;  /* 0x000000fa7afa7221 */ /* 0x000fe20000010000 */
[----:B------:R-:W-:Y:S01]  /*2d20*/  FFMA.FTZ R22, R120, R122, R22 ;  /* 0x0000007a78167223 */ /* 0x000fe20000010016 */
[----:B------:R1:W-:Y:S01]  /*2d30*/  STL [R1+0x20], R124 ;  /* 0x0000207c01007387 */ /* 0x0003e20000100800 */
[----:B------:R-:W-:-:S03]  /*2d40*/  SHF.L.U32 R121, R119, 0x10, RZ ;  /* 0x0000001077797819 */ /* 0x000fc600000006ff */
[----:B------:R-:W-:Y:S01]  /*2d50*/  STL [R1+0x2c], R240 ;  /* 0x00002cf001007387 */ /* 0x000fe20000100800 */
[----:B-1----:R-:W-:-:S03]  /*2d60*/  FADD.FTZ R124, -R194, R126 ;  /* 0x0000007ec27c7221 */ /* 0x002fc60000010100 */
[----:B------:R-:W4:Y:S01]  /*2d70*/  LDL R126, [R1+0x80] ;  /* 0x00008000017e7983 */ /* 0x000f220000100800 */
[----:B---3--:R-:W-:Y:S01]  /*2d80*/  FFMA.FTZ R118, R125, R122, R118 ;  /* 0x0000007a7d767223 */ /* 0x008fe20000010076 */
[----:B------:R-:W-:Y:S01]  /*2d90*/  SHF.L.U32 R122, R123, 0x10, RZ ;  /* 0x000000107b7a7819 */ /* 0x000fe200000006ff */
[----:B------:R-:W-:-:S04]  /*2da0*/  FMUL.FTZ R124, R188, R124 ;  /* 0x0000007cbc7c7220 */ /* 0x000fc80000410000 */
[----:B------:R-:W-:Y:S01]  /*2db0*/  FADD.FTZ R72, R122, R72 ;  /* 0x000000487a487221 */ /* 0x000fe20000010000 */
[----:B------:R-:W-:Y:S01]  /*2dc0*/  FMUL.FTZ R125, R236, R121 ;  /* 0x00000079ec7d7220 */ /* 0x000fe20000410000 */
[----:B------:R-:W-:-:S03]  /*2dd0*/  FFMA.FTZ R23, R124, R122, R23 ;  /* 0x0000007a7c177223 */ /* 0x000fc60000010017 */
[----:B------:R1:W-:Y:S04]  /*2de0*/  STL [R1+0x18], R72 ;  /* 0x0000184801007387 */ /* 0x0003e80000100800 */
[----:B-1----:R-:W3:Y:S04]  /*2df0*/  LDL.LU R72, [R1+0x34] ;  /* 0x0000340001487983 */ /* 0x002ee80000300800 */
[----:B------:R-:W3:Y:S04]  /*2e00*/  LDL.LU R240, [R1+0x3c] ;  /* 0x00003c0001f07983 */ /* 0x000ee80000300800 */
[----:B------:R-:W3:Y:S01]  /*2e10*/  LDL.LU R236, [R1+0x38] ;  /* 0x0000380001ec7983 */ /* 0x000ee20000300800 */
[----:B--2---:R-:W-:-:S03]  /*2e20*/  FFMA.FTZ R122, R73, R122, R125 ;  /* 0x0000007a497a7223 */ /* 0x004fc6000001007d */
[----:B------:R1:W5:Y:S04]  /*2e30*/  LDL.LU R73, [R1+0x144] ;  /* 0x0001440001497983 */ /* 0x0003680000300800 */
[----:B------:R-:W2:Y:S01]  /*2e40*/  LDL.LU R125, [R1+0x28] ;  /* 0x00002800017d7983 */ /* 0x000ea20000300800 */
[----:B----4-:R-:W-:Y:S01]  /*2e50*/  FFMA.FTZ R215, R124, R121, R215 ;  /* 0x000000797cd77223 */ /* 0x010fe200000100d7 */
[----:B------:R-:W-:Y:S02]  /*2e60*/  PRMT R123, R123, 0x7632, R123 ;  /* 0x000076327b7b7816 */ /* 0x000fe4000000007b */
[----:B------:R-:W-:Y:S02]  /*2e70*/  PRMT R119, R119, 0x7632, R119 ;  /* 0x0000763277777816 */ /* 0x000fe40000000077 */
[----:B------:R-:W-:Y:S01]  /*2e80*/  SHF.L.U32 R123, R123, 0x10, RZ ;  /* 0x000000107b7b7819 */ /* 0x000fe200000006ff */
[----:B------:R-:W-:Y:S01]  /*2e90*/  FMUL.FTZ R127, R188, R127 ;  /* 0x0000007fbc7f7220 */ /* 0x000fe20000410000 */
[----:B------:R-:W-:Y:S01]  /*2ea0*/  SHF.L.U32 R119, R119, 0x10, RZ ;  /* 0x0000001077777819 */ /* 0x000fe200000006ff */
[----:B--2---:R-:W-:-:S02]  /*2eb0*/  FADD.FTZ R125, R121, R125 ;  /* 0x0000007d797d7221 */ /* 0x004fc40000010000 */
[----:B------:R-:W2:Y:S04]  /*2ec0*/  LDL R121, [R1+0x84] ;  /* 0x0000840001797983 */ /* 0x000ea80000100800 */
[----:B------:R4:W-:Y:S04]  /*2ed0*/  STL [R1+0x24], R215 ;  /* 0x000024d701007387 */ /* 0x0009e80000100800 */
[----:B------:R0:W-:Y:S04]  /*2ee0*/  STL [R1+0x28], R125 ;  /* 0x0000287d01007387 */ /* 0x0001e80000100800 */
[----:B----4-:R-:W4:Y:S01]  /*2ef0*/  LDL R215, [R1+0x78] ;  /* 0x0000780001d77983 */ /* 0x010f220000100800 */
[----:B---3--:R-:W-:-:S03]  /*2f00*/  FADD.FTZ R72, R123, R72 ;  /* 0x000000487b487221 */ /* 0x008fc60000010000 */
[----:B0-----:R-:W3:Y:S01]  /*2f10*/  LDL R125, [R1+0x7c] ;  /* 0x00007c00017d7983 */ /* 0x001ee20000100800 */
[-C--:B------:R-:W-:Y:S01]  /*2f20*/  FFMA.FTZ R236, R127, R119.reuse, R236 ;  /* 0x000000777fec7223 */ /* 0x080fe200000100ec */
[----:B------:R-:W-:Y:S02]  /*2f30*/  FADD.FTZ R240, R119, R240 ;  /* 0x000000f077f07221 */ /* 0x000fe40000010000 */
[----:B------:R0:W-:Y:S01]  /*2f40*/  STL [R1+0x34], R72 ;  /* 0x0000344801007387 */ /* 0x0001e20000100800 */
[----:B------:R-:W-:Y:S01]  /*2f50*/  FMUL.FTZ R126, R126, R119 ;  /* 0x000000777e7e7220 */ /* 0x000fe20000410000 */
[-C--:B------:R-:W-:Y:S02]  /*2f60*/  FFMA.FTZ R24, R127, R123.reuse, R24 ;  /* 0x0000007b7f187223 */ /* 0x080fe40000010018 */
[----:B0-----:R1:W5:Y:S04]  /*2f70*/  LDL.LU R72, [R1+0x140] ;  /* 0x0001400001487983 */ /* 0x0013680000300800 */
[----:B------:R0:W-:Y:S04]  /*2f80*/  STL [R1+0x38], R236 ;  /* 0x000038ec01007387 */ /* 0x0001e80000100800 */
[----:B0-----:R-:W3:Y:S04]  /*2f90*/  LDL R236, [R1+0x68] ;  /* 0x0000680001ec7983 */ /* 0x001ee80000100800 */
[----:B------:R0:W-:Y:S04]  /*2fa0*/  STL [R1+0x3c], R240 ;  /* 0x00003cf001007387 */ /* 0x0001e80000100800 */
[----:B0-----:R-:W3:Y:S01]  /*2fb0*/  LDL R240, [R1+0x6c] ;  /* 0x00006c0001f07983 */ /* 0x001ee20000100800 */
[----:B--2---:R-:W-:Y:S01]  /*2fc0*/  FFMA.FTZ R126, R121, R123, R126 ;  /* 0x0000007b797e7223 */ /* 0x004fe2000001007e */
[----:B------:R-:W-:Y:S01]  /*2fd0*/  FADD.FTZ R121, -R194, R128 ;  /* 0x00000080c2797221 */ /* 0x000fe20000010100 */
[----:B------:R-:W-:-:S03]  /*2fe0*/  SHF.L.U32 R123, R132, 0x10, RZ ;  /* 0x00000010847b7819 */ /* 0x000fc600000006ff */
[----:B------:R-:W-:Y:S02]  /*2ff0*/  FMUL.FTZ R121, R188, R121 ;  /* 0x00000079bc797220 */ /* 0x000fe40000410000 */
[----:B------:R-:W-:Y:S02]  /*3000*/  FADD.FTZ R186, R123, R186 ;  /* 0x000000ba7bba7221 */ /* 0x000fe40000010000 */
[-C--:B------:R-:W-:Y:S01]  /*3010*/  FFMA.FTZ R169, R121, R123.reuse, R169 ;  /* 0x0000007b79a97223 */ /* 0x080fe200000100a9 */
[----:B----4-:R-:W-:Y:S02]  /*3020*/  FMUL.FTZ R123, R215, R123 ;  /* 0x0000007bd77b7220 */ /* 0x010fe40000410000 */
[----:B------:R-:W2:Y:S01]  /*3030*/  LDL R215, [R1+0x70] ;  /* 0x0000700001d77983 */ /* 0x000ea20000100800 */
[----:B------:R-:W-:-:S05]  /*3040*/  SHF.L.U32 R119, R136, 0x10, RZ ;  /* 0x0000001088777819 */ /* 0x000fca00000006ff */
[----:B------:R-:W-:Y:S01]  /*3050*/  FADD.FTZ R147, R119, R147 ;  /* 0x0000009377937221 */ /* 0x000fe20000010000 */
[-C--:B------:R-:W-:Y:S01]  /*3060*/  FFMA.FTZ R25, R121, R119.reuse, R25 ;  /* 0x0000007779197223 */ /* 0x080fe20000010019 */
[----:B---3--:R-:W-:Y:S01]  /*3070*/  FFMA.FTZ R119, R125, R119, R123 ;  /* 0x000000777d777223 */ /* 0x008fe2000001007b */
[----:B------:R-:W-:Y:S01]  /*3080*/  FADD.FTZ R125, -R194, R130 ;  /* 0x00000082c27d7221 */ /* 0x000fe20000010100 */
[----:B------:R-:W-:-:S03]  /*3090*/  SHF.L.U32 R128, R133, 0x10, RZ ;  /* 0x0000001085807819 */ /* 0x000fc600000006ff */
[----:B------:R-:W-:Y:S01]  /*30a0*/  FMUL.FTZ R125, R188, R125 ;  /* 0x0000007dbc7d7220 */ /* 0x000fe20000410000 */
[----:B------:R-:W-:Y:S01]  /*30b0*/  SHF.L.U32 R123, R137, 0x10, RZ ;  /* 0x00000010897b7819 */ /* 0x000fe200000006ff */
[----:B------:R-:W-:Y:S02]  /*30c0*/  FADD.FTZ R184, R128, R184 ;  /* 0x000000b880b87221 */ /* 0x000fe40000010000 */
[-C--:B------:R-:W-:Y:S01]  /*30d0*/  FFMA.FTZ R171, R125, R128.reuse, R171 ;  /* 0x000000807dab7223 */ /* 0x080fe200000100ab */
[----:B------:R-:W-:Y:S01]  /*30e0*/  PRMT R130, R132, 0x7632, R130 ;  /* 0x0000763284827816 */ /* 0x000fe20000000082 */
[----:B------:R-:W-:Y:S01]  /*30f0*/  FADD.FTZ R149, R123, R149 ;  /* 0x000000957b957221 */ /* 0x000fe20000010000 */
[----:B------:R-:W-:Y:S02]  /*3100*/  FFMA.FTZ R27, R125, R123, R27 ;  /* 0x0000007b7d1b7223 */ /* 0x000fe4000001001b */
[----:B------:R-:W-:Y:S01]  /*3110*/  SHF.L.U32 R130, R130, 0x10, RZ ;  /* 0x0000001082827819 */ /* 0x000fe200000006ff */
[----:B------:R-:W-:-:S02]  /*3120*/  FMUL.FTZ R128, R236, R128 ;  /* 0x00000080ec807220 */ /* 0x000fc40000410000 */
[----:B------:R-:W3:Y:S02]  /*3130*/  LDL R236, [R1+0x74] ;  /* 0x0000740001ec7983 */ /* 0x000ee40000100800 */
[----:B------:R-:W-:Y:S01]  /*3140*/  FADD.FTZ R185, R130, R185 ;  /* 0x000000b982b97221 */ /* 0x000fe20000010000 */
[----:B------:R-:W-:Y:S01]  /*3150*/  FFMA.FTZ R123, R240, R123, R128 ;  /* 0x0000007bf07b7223 */ /* 0x000fe20000010080 */
[----:B------:R-:W-:Y:S01]  /*3160*/  FADD.FTZ R128, -R194, R129 ;  /* 0x00000081c2807221 */ /* 0x000fe20000010100 */
[----:B------:R-:W4:Y:S03]  /*3170*/  LDL R240, [R1+0x60] ;  /* 0x0000600001f07983 */ /* 0x000f260000100800 */
[----:B------:R-:W-:-:S04]  /*3180*/  FMUL.FTZ R128, R188, R128 ;  /* 0x00000080bc807220 */ /* 0x000fc80000410000 */
[-C--:B------:R-:W-:Y:S01]  /*3190*/  FFMA.FTZ R170, R128, R130.reuse, R170 ;  /* 0x0000008280aa7223 */ /* 0x080fe200000100aa */
[----:B--2---:R-:W-:Y:S02]  /*31a0*/  FMUL.FTZ R130, R215, R130 ;  /* 0x00000082d7827220 */ /* 0x004fe40000410000 */
[----:B------:R-:W2:Y:S01]  /*31b0*/  LDL R215, [R1+0x64] ;  /* 0x0000640001d77983 */ /* 0x000ea20000100800 */
[----:B------:R-:W-:Y:S02]  /*31c0*/  PRMT R129, R136, 0x7632, R129 ;  /* 0x0000763288817816 */ /* 0x000fe40000000081 */
[----:B------:R-:W-:Y:S01]  /*31d0*/  PRMT R132, R133, 0x7632, R132 ;  /* 0x0000763285847816 */ /* 0x000fe20000000084 */
[----:B------:R-:W2:Y:S01]  /*31e0*/  LDL R136, [R1+0x58] ;  /* 0x0000580001887983 */ /* 0x000ea20000100800 */
[----:B------:R-:W-:-:S05]  /*31f0*/  SHF.L.U32 R129, R129, 0x10, RZ ;  /* 0x0000001081817819 */ /* 0x000fca00000006ff */
[----:B------:R-:W-:Y:S01]  /*3200*/  FFMA.FTZ R26, R128, R129, R26 ;  /* 0x00000081801a7223 */ /* 0x000fe2000001001a */
[----:B------:R-:W-:Y:S01]  /*3210*/  FADD.FTZ R148, R129, R148 ;  /* 0x0000009481947221 */ /* 0x000fe20000010000 */
[----:B------:R-:W-:-:S05]  /*3220*/  SHF.L.U32 R132, R132, 0x10, RZ ;  /* 0x0000001084847819 */ /* 0x000fca00000006ff */
[----:B------:R-:W-:Y:S01]  /*3230*/  FADD.FTZ R183, R132, R183 ;  /* 0x000000b784b77221 */ /* 0x000fe20000010000 */
[----:B---3--:R-:W-:Y:S01]  /*3240*/  FFMA.FTZ R129, R236, R129, R130 ;  /* 0x00000081ec817223 */ /* 0x008fe20000010082 */
[--C-:B------:R-:W-:Y:S01]  /*3250*/  FADD.FTZ R130, -R194, R131.reuse ;  /* 0x00000083c2827221 */ /* 0x100fe20000010100 */
[----:B------:R-:W-:Y:S01]  /*3260*/  PRMT R131, R137, 0x7632, R131 ;  /* 0x0000763289837816 */ /* 0x000fe20000000083 */
[----:B------:R-:W3:Y:S02]  /*3270*/  LDL R236, [R1+0x5c] ;  /* 0x00005c0001ec7983 */ /* 0x000ee40000100800 */
[----:B------:R-:W-:Y:S01]  /*3280*/  FMUL.FTZ R130, R188, R130 ;  /* 0x00000082bc827220 */ /* 0x000fe20000410000 */
[----:B------:R-:W-:Y:S01]  /*3290*/  SHF.L.U32 R131, R131, 0x10, RZ ;  /* 0x0000001083837819 */ /* 0x000fe200000006ff */
[----:B------:R-:W3:Y:S02]  /*32a0*/  LDL R137, [R1+0x54] ;  /* 0x0000540001897983 */ /* 0x000ee40000100800 */
[----:B------:R-:W-:-:S02]  /*32b0*/  FFMA.FTZ R172, R130, R132, R172 ;  /* 0x0000008482ac7223 */ /* 0x000fc400000100ac */
[-C--:B------:R-:W-:Y:S01]  /*32c0*/  FFMA.FTZ R28, R130, R131.reuse, R28 ;  /* 0x00000083821c7223 */ /* 0x080fe2000001001c */
[----:B----4-:R-:W-:Y:S01]  /*32d0*/  FMUL.FTZ R132, R240, R132 ;  /* 0x00000084f0847220 */ /* 0x010fe20000410000 */
[----:B------:R-:W-:Y:S01]  /*32e0*/  FADD.FTZ R150, R131, R150 ;  /* 0x0000009683967221 */ /* 0x000fe20000010000 */
[----:B------:R-:W4:Y:S02]  /*32f0*/  LDL R240, [R1+0x48] ;  /* 0x0000480001f07983 */ /* 0x000f240000100800 */
[----:B--2---:R-:W-:Y:S02]  /*3300*/  FFMA.FTZ R131, R215, R131, R132 ;  /* 0x00000083d7837223 */ /* 0x004fe40000010084 */
[----:B------:R-:W2:Y:S01]  /*3310*/  LDL R215, [R1+0x50] ;  /* 0x0000500001d77983 */ /* 0x000ea20000100800 */
[----:B------:R-:W-:Y:S01]  /*3320*/  FADD.FTZ R132, -R194, R84 ;  /* 0x00000054c2847221 */ /* 0x000fe20000010100 */
[----:B------:R-:W-:Y:S02]  /*3330*/  SHF.L.U32 R84, R134, 0x10, RZ ;  /* 0x0000001086547819 */ /* 0x000fe400000006ff */
[----:B------:R-:W-:Y:S01]  /*3340*/  SHF.L.U32 R133, R138, 0x10, RZ ;  /* 0x000000108a857819 */ /* 0x000fe200000006ff */
[----:B------:R-:W-:Y:S01]  /*3350*/  FMUL.FTZ R132, R188, R132 ;  /* 0x00000084bc847220 */ /* 0x000fe20000410000 */
[----:B------:R-:W4:Y:S01]  /*3360*/  LDL R194, [R1+0x44] ;  /* 0x0000440001c27983 */ /* 0x000f220000100800 */
[-C--:B------:R-:W-:Y:S01]  /*3370*/  FMUL.FTZ R136, R136, R84.reuse ;  /* 0x0000005488887220 */ /* 0x080fe20000410000 */
[----:B------:R-:W-:Y:S01]  /*3380*/  FADD.FTZ R182, R84, R182 ;  /* 0x000000b654b67221 */ /* 0x000fe20000010000 */
[----:B------:R-:W-:Y:S01]  /*3390*/  FFMA.FTZ R173, R132, R84, R173 ;  /* 0x0000005484ad7223 */ /* 0x000fe200000100ad */
[----:B------:R-:W-:Y:S01]  /*33a0*/  PRMT R84, R134, 0x7632, R84 ;  /* 0x0000763286547816 */ /* 0x000fe20000000054 */
[----:B------:R-:W-:-:S03]  /*33b0*/  FADD.FTZ R151, R133, R151 ;  /* 0x0000009785977221 */ /* 0x000fc60000010000 */
[----:B------:R-:W-:Y:S01]  /*33c0*/  SHF.L.U32 R84, R84, 0x10, RZ ;  /* 0x0000001054547819 */ /* 0x000fe200000006ff */
[----:B------:R-:W-:Y:S01]  /*33d0*/  FFMA.FTZ R29, R132, R133, R29 ;  /* 0x00000085841d7223 */ /* 0x000fe2000001001d */
[----:B------:R-:W-:Y:S01]  /*33e0*/  FMUL.FTZ R134, R188, R85 ;  /* 0x00000055bc867220 */ /* 0x000fe20000410000 */
[----:B---3--:R-:W-:Y:S02]  /*33f0*/  FFMA.FTZ R133, R236, R133, R136 ;  /* 0x00000085ec857223 */ /* 0x008fe40000010088 */
[----:B------:R-:W3:Y:S01]  /*3400*/  LDL R236, [R1+0x4c] ;  /* 0x00004c0001ec7983 */ /* 0x000ee20000100800 */
[----:B------:R-:W-:Y:S01]  /*3410*/  FMUL.FTZ R89, R89, R88 ;  /* 0x0000005859597220 */ /* 0x000fe20000410000 */
[----:B------:R-:W-:Y:S01]  /*3420*/  FADD.FTZ R249, R116, R249 ;  /* 0x000000f974f97221 */ /* 0x000fe20000010000 */
[----:B------:R-:W-:Y:S01]  /*3430*/  FFMA.FTZ R21, R117, R116, R21 ;  /* 0x0000007475157223 */ /* 0x000fe20000010015 */
[----:B------:R-:W-:-:S04]  /*3440*/  IMAD.WIDE.U32 R94, R191, 0x8, R90 ;  /* 0x00000008bf5e7825 */ /* 0x000fc800078e005a */
[----:B------:R-:W-:Y:S01]  /*3450*/  FFMA.FTZ R116, R92, R116, R89 ;  /* 0x000000745c747223 */ /* 0x000fe20000010059 */
[--C-:B------:R-:W-:Y:S01]  /*3460*/  IMAD.WIDE.U32 R92, R190, 0x8, R90.reuse ;  /* 0x00000008be5c7825 */ /* 0x100fe200078e005a */
[----:B------:R-:W5:Y:S03]  /*3470*/  LDG.E.64 R94, desc[UR10][R94.64] ;  /* 0x0000000a5e5e7981 */ /* 0x000f66000c1e1b00 */
[--C-:B------:R-:W-:Y:S02]  /*3480*/  IMAD.WIDE.U32 R88, R189, 0x8, R90.reuse ;  /* 0x00000008bd587825 */ /* 0x100fe400078e005a */
[----:B------:R-:W5:Y:S02]  /*3490*/  LDG.E.64 R92, desc[UR10][R92.64] ;  /* 0x0000000a5c5c7981 */ /* 0x000f64000c1e1b00 */
[----:B------:R-:W-:Y:S02]  /*34a0*/  IMAD.WIDE.U32 R90, R192, 0x8, R90 ;  /* 0x00000008c05a7825 */ /* 0x000fe400078e005a */
[----:B------:R-:W5:Y:S04]  /*34b0*/  LDG.E.64 R88, desc[UR10][R88.64] ;  /* 0x0000000a58587981 */ /* 0x000f68000c1e1b00 */
[----:B------:R-:W5:Y:S01]  /*34c0*/  LDG.E.64 R90, desc[UR10][R90.64] ;  /* 0x0000000a5a5a7981 */ /* 0x000f62000c1e1b00 */
[----:B--2---:R-:W-:-:S03]  /*34d0*/  FMUL.FTZ R85, R215, R84 ;  /* 0x00000054d7557220 */ /* 0x004fc60000410000 */
[----:B------:R-:W2:Y:S01]  /*34e0*/  LDL R215, [R1+0x40] ;  /* 0x0000400001d77983 */ /* 0x000ea20000100800 */
[----:B------:R-:W-:-:S04]  /*34f0*/  PRMT R136, R138, 0x7632, R136 ;  /* 0x000076328a887816 */ /* 0x000fc80000000088 */
[----:B------:R-:W-:Y:S01]  /*3500*/  SHF.L.U32 R136, R136, 0x10, RZ ;  /* 0x0000001088887819 */ /* 0x000fe200000006ff */
[----:B------:R-:W-:Y:S01]  /*3510*/  FADD.FTZ R181, R84, R181 ;  /* 0x000000b554b57221 */ /* 0x000fe20000010000 */
[----:B------:R-:W-:Y:S01]  /*3520*/  FFMA.FTZ R174, R134, R84, R174 ;  /* 0x0000005486ae7223 */ /* 0x000fe200000100ae */
[----:B------:R-:W-:Y:S02]  /*3530*/  SHF.L.U32 R84, R135, 0x10, RZ ;  /* 0x0000001087547819 */ /* 0x000fe400000006ff */
[----:B------:R-:W-:Y:S01]  /*3540*/  FADD.FTZ R152, R136, R152 ;  /* 0x0000009888987221 */ /* 0x000fe20000010000 */
[-C--:B------:R-:W-:Y:S01]  /*3550*/  FFMA.FTZ R30, R134, R136.reuse, R30 ;  /* 0x00000088861e7223 */ /* 0x080fe2000001001e */
[----:B------:R-:W-:Y:S01]  /*3560*/  FFMA.FTZ R136, R137, R136, R85 ;  /* 0x0000008889887223 */ /* 0x000fe20000010055 */
[----:B------:R-:W-:Y:S01]  /*3570*/  FMUL.FTZ R137, R188, R86 ;  /* 0x00000056bc897220 */ /* 0x000fe20000410000 */
[----:B----4-:R-:W-:Y:S01]  /*3580*/  FMUL.FTZ R85, R240, R84 ;  /* 0x00000054f0557220 */ /* 0x010fe20000410000 */
[----:B------:R-:W-:-:S02]  /*3590*/  FADD.FTZ R180, R84, R180 ;  /* 0x000000b454b47221 */ /* 0x000fc40000010000 */
[----:B------:R-:W-:Y:S01]  /*35a0*/  FFMA.FTZ R175, R137, R84, R175 ;  /* 0x0000005489af7223 */ /* 0x000fe200000100af */
[----:B------:R-:W-:Y:S02]  /*35b0*/  PRMT R84, R135, 0x7632, R84 ;  /* 0x0000763287547816 */ /* 0x000fe40000000054 */
[C---:B------:R-:W-:Y:S02]  /*35c0*/  SHF.L.U32 R138, R139.reuse, 0x10, RZ ;  /* 0x000000108b8a7819 */ /* 0x040fe400000006ff */
[----:B------:R-:W-:Y:S02]  /*35d0*/  PRMT R139, R139, 0x7632, R139 ;  /* 0x000076328b8b7816 */ /* 0x000fe4000000008b */
[----:B------:R-:W-:Y:S01]  /*35e0*/  SHF.L.U32 R84, R84, 0x10, RZ ;  /* 0x0000001054547819 */ /* 0x000fe200000006ff */
[----:B------:R-:W-:Y:S01]  /*35f0*/  FADD.FTZ R153, R138, R153 ;  /* 0x000000998a997221 */ /* 0x000fe20000010000 */
[-C--:B------:R-:W-:Y:S01]  /*3600*/  FFMA.FTZ R31, R137, R138.reuse, R31 ;  /* 0x0000008a891f7223 */ /* 0x080fe2000001001f */
[----:B------:R-:W-:Y:S01]  /*3610*/  SHF.L.U32 R139, R139, 0x10, RZ ;  /* 0x000000108b8b7819 */ /* 0x000fe200000006ff */
[----:B------:R-:W-:Y:S01]  /*3620*/  FMUL.FTZ R135, R188, R87 ;  /* 0x00000057bc877220 */ /* 0x000fe20000410000 */
[----:B---3--:R-:W-:-:S03]  /*3630*/  FFMA.FTZ R138, R236, R138, R85 ;  /* 0x0000008aec8a7223 */ /* 0x008fc60000010055 */
[----:B------:R-:W-:Y:S01]  /*3640*/  FADD.FTZ R154, R139, R154 ;  /* 0x0000009a8b9a7221 */ /* 0x000fe20000010000 */
[C---:B------:R-:W-:Y:S01]  /*3650*/  FFMA.FTZ R32, R135.reuse, R139, R32 ;  /* 0x0000008b87207223 */ /* 0x040fe20000010020 */
[----:B------:R-:W-:Y:S01]  /*3660*/  FADD.FTZ R179, R84, R179 ;  /* 0x000000b354b37221 */ /* 0x000fe20000010000 */
[----:B------:R-:W-:Y:S01]  /*3670*/  FFMA.FTZ R178, R135, R84, R178 ;  /* 0x0000005487b27223 */ /* 0x000fe200000100b2 */
[----:B------:R-:W-:Y:S01]  /*3680*/  UMOV UR4, 0xffffffff ;  /* 0xffffffff00047882 */ /* 0x000fe20000000000 */
[----:B------:R-:W-:-:S04]  /*3690*/  ISETP.NE.U32.AND P1, PT, RZ, UR14, PT ;  /* 0x0000000eff007c0c */ /* 0x000fc8000bf25070 */
[----:B------:R-:W-:Y:S01]  /*36a0*/  ISETP.NE.AND.EX P1, PT, RZ, UR15, PT, P1 ;  /* 0x0000000fff007c0c */ /* 0x000fe2000bf25310 */
[----:B--2---:R-:W-:Y:S01]  /*36b0*/  FMUL.FTZ R85, R215, R84 ;  /* 0x00000054d7557220 */ /* 0x004fe20000410000 */
[----:B------:R-:W-:-:S03]  /*36c0*/  FADD.FTZ R84, RZ, R195 ;  /* 0x000000c3ff547221 */ /* 0x000fc60000010000 */
[----:B------:R-:W-:Y:S01]  /*36d0*/  FFMA.FTZ R139, R194, R139, R85 ;  /* 0x0000008bc28b7223 */ /* 0x000fe20000010055 */
[----:B------:R-:W-:Y:S01]  /*36e0*/  FFMA.FTZ R85, R193, R195, RZ ;  /* 0x000000c3c1557223 */ /* 0x000fe200000100ff */
        /* <DEDUP_REMOVED lines=62> */
[----:B-1----:R-:W-:Y:S06]  /*3ad0*/  BRA.DIV UR4, `(.L_x_1943) ;  /* 0x000000a604907947 */ /* 0x002fec000b800000 */
        /* <DEDUP_REMOVED lines=18> */
.L_x_1988:
        /* <DEDUP_REMOVED lines=31> */
[----:B-----5:R-:W-:Y:S01]  /*3df0*/  ISETP.GE.U32.AND P1, PT, R94, RZ, PT ;  /* 0x000000ff5e00720c */ /* 0x020fe20003f26070 */
        /* <DEDUP_REMOVED lines=26> */
[----:B------:R-:W-:Y:S02]  /*3fa0*/  F2FP.BF16.F32.PACK_AB R87, R84, R87 ;  /* 0x000000575457723e */ /* 0x000fe400000010ff */
        /* <DEDUP_REMOVED lines=9> */
.L_x_1946:
[-CC-:B-----5:R-:W-:Y:S01]  /*4040*/  FFMA.FTZ R72, R201, R215.reuse, R194.reuse ;  /* 0x000000d7c9487223 */ /* 0x1a0fe200000100c2 */
        /* <DEDUP_REMOVED lines=9> */
[----:B------:R-:W-:Y:S01]  /*40e0*/  FMUL.FTZ R75, R188, R211 ;  /* 0x000000d3bc4b7220 */ /* 0x000fe20000410000 */
[----:B------:R-:W-:Y:S01]  /*40f0*/  ISETP.GE.U32.AND P1, PT, R94, RZ, PT ;  /* 0x000000ff5e00720c */ /* 0x000fe20003f26070 */
[----:B------:R-:W-:Y:S01]  /*4100*/  FMUL.FTZ R86, R72, UR6 ;  /* 0x0000000648567c20 */ /* 0x000fe20008410000 */
[----:B------:R-:W-:Y:S01]  /*4110*/  LOP3.LUT P6, RZ, R95, 0xff, RZ, 0xc0, !PT ;  /* 0x000000ff5fff7812 */ /* 0x000fe200078cc0ff */
[----:B------:R-:W-:Y:S01]  /*4120*/  FMUL.FTZ R87, R75, UR6 ;  /* 0x000000064b577c20 */ /* 0x000fe20008410000 */
[----:B------:R-:W-:Y:S01]  /*4130*/  FMUL.FTZ R76, R74, UR6 ;  /* 0x000000064a4c7c20 */ /* 0x000fe20008410000 */
[----:B------:R-:W-:Y:S01]  /*4140*/  FMUL.FTZ R73, R188, R205 ;  /* 0x000000cdbc497220 */ /* 0x000fe20000410000 */
[C---:B------:R-:W-:Y:S01]  /*4150*/  LOP3.LUT P4, RZ, R95.reuse, 0xff0000, RZ, 0xc0, !PT ;  /* 0x00ff00005fff7812 */ /* 0x040fe2000788c0ff */
[-CC-:B------:R-:W-:Y:S01]  /*4160*/  FFMA.FTZ R77, R198, R215.reuse, R194.reuse ;  /* 0x000000d7c64d7223 */ /* 0x180fe200000100c2 */
[----:B------:R-:W-:Y:S01]  /*4170*/  ISETP.GE.U32.AND.EX P1, PT, R95, 0x1000000, PT, P1 ;  /* 0x010000005f00780c */ /* 0x000fe20003f26110 */
[-CC-:B------:R-:W-:Y:S01]  /*4180*/  FFMA.FTZ R78, R196, R215.reuse, R194.reuse ;  /* 0x000000d7c44e7223 */ /* 0x180fe200000100c2 */
[-CC-:B------:R-:W-:Y:S01]  /*4190*/  FFMA.FTZ R79, R200, R215.reuse, R194.reuse ;  /* 0x000000d7c84f7223 */ /* 0x180fe200000100c2 */
[----:B------:R-:W-:Y:S01]  /*41a0*/  FFMA.FTZ R193, R193, R215, R194 ;  /* 0x000000d7c1c17223 */ /* 0x000fe200000100c2 */
[----:B------:R-:W-:Y:S01]  /*41b0*/  FSEL R86, R86, RZ, P6 ;  /* 0x000000ff56567208 */ /* 0x000fe20003000000 */
[----:B-1----:R-:W-:Y:S01]  /*41c0*/  FMUL.FTZ R84, R73, UR6 ;  /* 0x0000000649547c20 */ /* 0x002fe20008410000 */
[----:B------:R-:W-:Y:S01]  /*41d0*/  FSEL R87, R87, RZ, P1 ;  /* 0x000000ff57577208 */ /* 0x000fe20000800000 */
[----:B------:R-:W-:Y:S01]  /*41e0*/  FADD.FTZ R77, R199, -R77 ;  /* 0x8000004dc74d7221 */ /* 0x000fe20000010000 */
[----:B------:R-:W-:Y:S01]  /*41f0*/  FSEL R76, R76, RZ, P4 ;  /* 0x000000ff4c4c7208 */ /* 0x000fe20002000000 */
[----:B------:R-:W-:Y:S01]  /*4200*/  FADD.FTZ R78, R197, -R78 ;  /* 0x8000004ec54e7221 */ /* 0x000fe20000010000 */
[----:B------:R-:W-:Y:S01]  /*4210*/  LOP3.LUT P6, RZ, R95, 0xff00, RZ, 0xc0, !PT ;  /* 0x0000ff005fff7812 */ /* 0x000fe200078cc0ff */
[----:B------:R-:W-:Y:S01]  /*4220*/  FADD.FTZ R79, R202, -R79 ;  /* 0x8000004fca4f7221 */ /* 0x000fe20000010000 */
[----:B------:R-:W-:Y:S01]  /*4230*/  FADD.FTZ R195, R195, -R193 ;  /* 0x800000c1c3c37221 */ /* 0x000fe20000010000 */
[----:B------:R-:W-:Y:S01]  /*4240*/  F2FP.BF16.F32.PACK_AB R87, R87, R76 ;  /* 0x0000004c5757723e */ /* 0x000fe200000010ff */
[----:B------:R-:W-:Y:S01]  /*4250*/  FMUL.FTZ R78, R188, R78 ;  /* 0x0000004ebc4e7220 */ /* 0x000fe20000410000 */
[----:B------:R-:W-:Y:S01]  /*4260*/  FSEL R84, R84, RZ, P6 ;  /* 0x000000ff54547208 */ /* 0x000fe20003000000 */
[C---:B------:R-:W-:Y:S01]  /*4270*/  FMUL.FTZ R76, R188.reuse, R195 ;  /* 0x000000c3bc4c7220 */ /* 0x040fe20000410000 */
[C---:B------:R-:W-:Y:S01]  /*4280*/  FMUL.FTZ R79, R188.reuse, R79 ;  /* 0x0000004fbc4f7220 */ /* 0x040fe20000410000 */
[----:B------:R-:W-:Y:S01]  /*4290*/  FMUL.FTZ R77, R188, R77 ;  /* 0x0000004dbc4d7220 */ /* 0x000fe20000410000 */
[----:B------:R-:W-:Y:S01]  /*42a0*/  LOP3.LUT P5, RZ, R94, 0xff, RZ, 0xc0, !PT ;  /* 0x000000ff5eff7812 */ /* 0x000fe200078ac0ff */
[----:B------:R-:W-:Y:S01]  /*42b0*/  FMUL.FTZ R85, R78, UR6 ;  /* 0x000000064e557c20 */ /* 0x000fe20008410000 */
[C---:B------:R-:W-:Y:S01]  /*42c0*/  LOP3.LUT P3, RZ, R94.reuse, 0xff00, RZ, 0xc0, !PT ;  /* 0x0000ff005eff7812 */ /* 0x040fe2000786c0ff */
[----:B------:R-:W-:Y:S01]  /*42d0*/  FMUL.FTZ R95, R79, UR6 ;  /* 0x000000064f5f7c20 */ /* 0x000fe20008410000 */
[----:B------:R-:W-:-:S02]  /*42e0*/  LOP3.LUT P1, RZ, R94, 0xff0000, RZ, 0xc0, !PT ;  /* 0x00ff00005eff7812 */ /* 0x000fc4000782c0ff */
[----:B------:R-:W-:Y:S01]  /*42f0*/  LOP3.LUT P4, RZ, R94, 0xff000000, RZ, 0xc0, !PT ;  /* 0xff0000005eff7812 */ /* 0x000fe2000788c0ff */
[----:B------:R-:W-:Y:S01]  /*4300*/  FMUL.FTZ R94, R77, UR6 ;  /* 0x000000064d5e7c20 */ /* 0x000fe20008410000 */
[----:B------:R-:W-:Y:S01]  /*4310*/  F2FP.BF16.F32.PACK_AB R86, R84, R86 ;  /* 0x000000565456723e */ /* 0x000fe200000010ff */
[----:B------:R-:W-:Y:S01]  /*4320*/  FMUL.FTZ R84, R76, UR6 ;  /* 0x000000064c547c20 */ /* 0x000fe20008410000 */
[----:B------:R-:W-:Y:S02]  /*4330*/  FSEL R85, R85, RZ, P1 ;  /* 0x000000ff55557208 */ /* 0x000fe40000800000 */
[----:B------:R-:W-:Y:S02]  /*4340*/  FSEL R95, R95, RZ, P4 ;  /* 0x000000ff5f5f7208 */ /* 0x000fe40002000000 */
[----:B------:R-:W-:Y:S02]  /*4350*/  FSEL R84, R84, RZ, P5 ;  /* 0x000000ff54547208 */ /* 0x000fe40002800000 */
[----:B------:R-:W-:-:S02]  /*4360*/  FSEL R94, R94, RZ, P3 ;  /* 0x000000ff5e5e7208 */ /* 0x000fc40001800000 */
[----:B------:R-:W-:Y:S02]  /*4370*/  F2FP.BF16.F32.PACK_AB R85, R95, R85 ;  /* 0x000000555f55723e */ /* 0x000fe400000010ff */
[----:B------:R-:W-:Y:S01]  /*4380*/  F2FP.BF16.F32.PACK_AB R84, R94, R84 ;  /* 0x000000545e54723e */ /* 0x000fe200000010ff */
[----:B------:R-:W-:Y:S06]  /*4390*/  BRA `(.L_x_1947) ;  /* 0x0000001800a47947 */ /* 0x000fec0003800000 */
.L_x_1945:
        /* <DEDUP_REMOVED lines=20> */
[----:B------:R-:W-:Y:S01]  /*44e0*/  FADD.FTZ R197, R197, -R196 ;  /* 0x800000c4c5c57221 */ /* 0x000fe20000010000 */
[----:B------:R-:W-:Y:S01]  /*44f0*/  FADD.FTZ R205, R206, -R205 ;  /* 0x800000cdcecd7221 */ /* 0x000fe20000010000 */
[----:B------:R-:W-:Y:S01]  /*4500*/  ISETP.GE.U32.AND P1, PT, R94, RZ, PT ;  /* 0x000000ff5e00720c */ /* 0x000fe20003f26070 */
[----:B------:R-:W-:Y:S01]  /*4510*/  FADD.FTZ R200, R202, -R200 ;  /* 0x800000c8cac87221 */ /* 0x000fe20000010000 */
[----:B------:R-:W-:Y:S01]  /*4520*/  FADD.FTZ R193, R195, -R193 ;  /* 0x800000c1c3c17221 */ /* 0x000fe20000010000 */
[----:B------:R-:W-:Y:S01]  /*4530*/  FMUL.FTZ R84, R84, UR6 ;  /* 0x0000000654547c20 */ /* 0x000fe20008410000 */
[----:B------:R-:W-:Y:S01]  /*4540*/  FMUL.FTZ R208, R208, UR6 ;  /* 0x00000006d0d07c20 */ /* 0x000fe20008410000 */
[----:B------:R-:W-:Y:S01]  /*4550*/  FMUL.FTZ R201, R201, UR6 ;  /* 0x00000006c9c97c20 */ /* 0x000fe20008410000 */
[C---:B------:R-:W-:Y:S01]  /*4560*/  LOP3.LUT P5, RZ, R95.reuse, 0xff0000, RZ, 0xc0, !PT ;  /* 0x00ff00005fff7812 */ /* 0x040fe200078ac0ff */
[C---:B------:R-:W-:Y:S01]  /*4570*/  FFMA.FTZ R205, R188.reuse, R205, R45 ;  /* 0x000000cdbccd7223 */ /* 0x040fe2000001002d */
[C---:B------:R-:W-:Y:S01]  /*4580*/  LOP3.LUT P4, RZ, R95.reuse, 0xff, RZ, 0xc0, !PT ;  /* 0x000000ff5fff7812 */ /* 0x040fe2000788c0ff */
[C---:B------:R-:W-:Y:S01]  /*4590*/  FFMA.FTZ R197, R188.reuse, R197, R42 ;  /* 0x000000c5bcc57223 */ /* 0x040fe2000001002a */
[----:B------:R-:W-:Y:S01]  /*45a0*/  ISETP.GE.U32.AND.EX P1, PT, R95, 0x1000000, PT, P1 ;  /* 0x010000005f00780c */ /* 0x000fe20003f26110 */
[C---:B------:R-:W-:Y:S01]  /*45b0*/  FFMA.FTZ R200, R188.reuse, R200, R43 ;  /* 0x000000c8bcc87223 */ /* 0x040fe2000001002b */
[C---:B------:R-:W-:Y:S01]  /*45c0*/  FFMA.FTZ R193, R188.reuse, R193, R40 ;  /* 0x000000c1bcc17223 */ /* 0x040fe20000010028 */
[----:B------:R-:W-:Y:S01]  /*45d0*/  FFMA.FTZ R199, R188, R199, R41 ;  /* 0x000000c7bcc77223 */ /* 0x000fe20000010029 */
        /* <DEDUP_REMOVED lines=23> */
.L_x_1948:
        /* <DEDUP_REMOVED lines=8> */
[C---:B------:R-:W-:Y:S01]  /*47d0*/  FFMA.FTZ R72, R188.reuse, R72, R44 ;  /* 0x00000048bc487223 */ /* 0x040fe2000001002c */
[C---:B------:R-:W-:Y:S01]  /*47e0*/  FFMA.FTZ R74, R188.reuse, R208, R46 ;  /* 0x000000d0bc4a7223 */ /* 0x040fe2000001002e */
[----:B------:R-:W-:Y:S01]  /*47f0*/  FFMA.FTZ R75, R188, R211, R47 ;  /* 0x000000d3bc4b7223 */ /* 0x000fe2000001002f */
[----:B------:R-:W-:Y:S01]  /*4800*/  ISETP.GE.U32.AND P1, PT, R94, RZ, PT ;  /* 0x000000ff5e00720c */ /* 0x000fe20003f26070 */
[----:B------:R-:W-:Y:S01]  /*4810*/  FMUL.FTZ R86, R72, UR6 ;  /* 0x0000000648567c20 */ /* 0x000fe20008410000 */
[----:B------:R-:W-:Y:S01]  /*4820*/  LOP3.LUT P6, RZ, R95, 0xff, RZ, 0xc0, !PT ;  /* 0x000000ff5fff7812 */ /* 0x000fe200078cc0ff */
[----:B------:R-:W-:Y:S01]  /*4830*/  FMUL.FTZ R87, R75, UR6 ;  /* 0x000000064b577c20 */ /* 0x000fe20008410000 */
[----:B------:R-:W-:Y:S01]  /*4840*/  FMUL.FTZ R76, R74, UR6 ;  /* 0x000000064a4c7c20 */ /* 0x000fe20008410000 */
[----:B------:R-:W-:Y:S01]  /*4850*/  FFMA.FTZ R73, R188, R205, R45 ;  /* 0x000000cdbc497223 */ /* 0x000fe2000001002d */
        /* <DEDUP_REMOVED lines=16> */
[----:B------:R-:W-:Y:S01]  /*4960*/  FFMA.FTZ R78, R188, R78, R42 ;  /* 0x0000004ebc4e7223 */ /* 0x000fe2000001002a */
[----:B------:R-:W-:Y:S01]  /*4970*/  FSEL R84, R84, RZ, P6 ;  /* 0x000000ff54547208 */ /* 0x000fe20003000000 */
[C---:B------:R-:W-:Y:S01]  /*4980*/  FFMA.FTZ R76, R188.reuse, R195, R40 ;  /* 0x000000c3bc4c7223 */ /* 0x040fe20000010028 */
[C---:B------:R-:W-:Y:S01]  /*4990*/  FFMA.FTZ R79, R188.reuse, R79, R43 ;  /* 0x0000004fbc4f7223 */ /* 0x040fe2000001002b */
[----:B------:R-:W-:Y:S01]  /*49a0*/  FFMA.FTZ R77, R188, R77, R41 ;  /* 0x0000004dbc4d7223 */ /* 0x000fe20000010029 */
        /* <DEDUP_REMOVED lines=16> */
.L_x_1944:
        /* <DEDUP_REMOVED lines=10> */
[----:B-----5:R-:W-:Y:S01]  /*4b50*/  ISETP.GE.U32.AND P1, PT, R94, RZ, PT ;  /* 0x000000ff5e00720c */ /* 0x020fe20003f26070 */
[-C--:B------:R-:W-:Y:S01]  /*4b60*/  FFMA.FTZ R201, R201, R215.reuse, R194 ;  /* 0x000000d7c9c97223 */ /* 0x080fe200000100c2 */
[----:B------:R-:W-:Y:S01]  /*4b70*/  FADD.FTZ R211, R210, -R211 ;  /* 0x800000d3d2d37221 */ /* 0x000fe20000010000 */
[----:B------:R-:W-:Y:S01]  /*4b80*/  FADD.FTZ R208, R207, -R208 ;  /* 0x800000d0cfd07221 */ /* 0x000fe20000010000 */
[----:B------:R-:W-:Y:S01]  /*4b90*/  ISETP.GE.U32.AND.EX P4, PT, R95, 0x1000000, PT, P1 ;  /* 0x010000005f00780c */ /* 0x000fe20003f86110 */
[--C-:B------:R-:W-:Y:S01]  /*4ba0*/  FFMA.FTZ R205, R205, R215, R194.reuse ;  /* 0x000000d7cdcd7223 */ /* 0x100fe200000100c2 */
[C---:B------:R-:W-:Y:S01]  /*4bb0*/  FMUL.FTZ R81, R188.reuse, R211 ;  /* 0x000000d3bc517220 */ /* 0x040fe20000410000 */
[----:B------:R-:W-:Y:S01]  /*4bc0*/  FMUL.FTZ R83, R188, R208 ;  /* 0x000000d0bc537220 */ /* 0x000fe20000410000 */
[----:B------:R-:W-:Y:S01]  /*4bd0*/  ISETP.GE.U32.AND P1, PT, R160, RZ, PT ;  /* 0x000000ffa000720c */ /* 0x000fe20003f26070 */
[----:B------:R-:W-:Y:S01]  /*4be0*/  FADD.FTZ R201, R203, -R201 ;  /* 0x800000c9cbc97221 */ /* 0x000fe20000010000 */
[----:B------:R-:W-:Y:S01]  /*4bf0*/  FMUL.FTZ R81, R81, UR6 ;  /* 0x0000000651517c20 */ /* 0x000fe20008410000 */
[----:B------:R-:W-:Y:S01]  /*4c00*/  FMUL.FTZ R83, R83, UR6 ;  /* 0x0000000653537c20 */ /* 0x000fe20008410000 */
[----:B------:R-:W-:Y:S01]  /*4c10*/  LOP3.LUT P3, RZ, R95, 0xff0000, RZ, 0xc0, !PT ;  /* 0x00ff00005fff7812 */ /* 0x000fe2000786c0ff */
[----:B------:R-:W-:Y:S01]  /*4c20*/  FADD.FTZ R205, R206, -R205 ;  /* 0x800000cdcecd7221 */ /* 0x000fe20000010000 */
[C---:B------:R-:W-:Y:S01]  /*4c30*/  LOP3.LUT P6, RZ, R161.reuse, 0xff0000, RZ, 0xc0, !PT ;  /* 0x00ff0000a1ff7812 */ /* 0x040fe200078cc0ff */
[----:B------:R-:W-:Y:S01]  /*4c40*/  FFMA.FTZ R196, R196, R215, R194 ;  /* 0x000000d7c4c47223 */ /* 0x000fe200000100c2 */
[----:B------:R-:W-:Y:S01]  /*4c50*/  ISETP.GE.U32.AND.EX P1, PT, R161, 0x1000000, PT, P1 ;  /* 0x01000000a100780c */ /* 0x000fe20003f26110 */
[C---:B------:R-:W-:Y:S01]  /*4c60*/  FMUL.FTZ R82, R188.reuse, R201 ;  /* 0x000000c9bc527220 */ /* 0x040fe20000410000 */
[----:B------:R-:W-:Y:S01]  /*4c70*/  FSEL R87, R81, RZ, P4 ;  /* 0x000000ff51577208 */ /* 0x000fe20002000000 */
[----:B-1----:R-:W-:Y:S01]  /*4c80*/  FMUL.FTZ R84, R188, R205 ;  /* 0x000000cdbc547220 */ /* 0x002fe20000410000 */
[----:B------:R-:W-:Y:S01]  /*4c90*/  FSEL R80, R83, RZ, P3 ;  /* 0x000000ff53507208 */ /* 0x000fe20001800000 */
[----:B------:R-:W-:Y:S01]  /*4ca0*/  FADD.FTZ R197, R197, -R196 ;  /* 0x800000c4c5c57221 */ /* 0x000fe20000010000 */
[----:B------:R-:W-:Y:S01]  /*4cb0*/  FSEL R83, R83, RZ, P6 ;  /* 0x000000ff53537208 */ /* 0x000fe20003000000 */
[----:B------:R-:W-:Y:S01]  /*4cc0*/  FFMA.FTZ R200, R200, R215, R194 ;  /* 0x000000d7c8c87223 */ /* 0x000fe200000100c2 */
[----:B------:R-:W-:Y:S01]  /*4cd0*/  FSEL R81, R81, RZ, P1 ;  /* 0x000000ff51517208 */ /* 0x000fe20000800000 */
[----:B------:R-:W-:Y:S01]  /*4ce0*/  FMUL.FTZ R82, R82, UR6 ;  /* 0x0000000652527c20 */ /* 0x000fe20008410000 */
[----:B------:R-:W-:Y:S01]  /*4cf0*/  FMUL.FTZ R84, R84, UR6 ;  /* 0x0000000654547c20 */ /* 0x000fe20008410000 */
[----:B------:R-:W-:Y:S01]  /*4d00*/  LOP3.LUT P5, RZ, R95, 0xff, RZ, 0xc0, !PT ;  /* 0x000000ff5fff7812 */ /* 0x000fe200078ac0ff */
[----:B------:R-:W-:Y:S01]  /*4d10*/  FADD.FTZ R202, R202, -R200 ;  /* 0x800000c8caca7221 */ /* 0x000fe20000010000 */
[----:B------:R-:W-:Y:S01]  /*4d20*/  F2FP.BF16.F32.PACK_AB R83, R81, R83 ;  /* 0x000000535153723e */ /* 0x000fe200000010ff */
[----:B------:R-:W-:Y:S01]  /*4d30*/  FMUL.FTZ R81, R188, R197 ;  /* 0x000000c5bc517220 */ /* 0x000fe20000410000 */
[----:B------:R-:W-:Y:S01]  /*4d40*/  LOP3.LUT P3, RZ, R95, 0xff00, RZ, 0xc0, !PT ;  /* 0x0000ff005fff7812 */ /* 0x000fe2000786c0ff */
[-CC-:B------:R-:W-:Y:S01]  /*4d50*/  FFMA.FTZ R198, R198, R215.reuse, R194.reuse ;  /* 0x000000d7c6c67223 */ /* 0x180fe200000100c2 */
[----:B------:R-:W-:Y:S01]  /*4d60*/  FSEL R86, R82, RZ, P5 ;  /* 0x000000ff52567208 */ /* 0x000fe20002800000 */
[----:B------:R-:W-:Y:S01]  /*4d70*/  FMUL.FTZ R81, R81, UR6 ;  /* 0x0000000651517c20 */ /* 0x000fe20008410000 */
        /* <DEDUP_REMOVED lines=8> */
[----:B------:R-:W-:Y:S01]  /*4e00*/  LOP3.LUT P3, RZ, R161, 0xff00, RZ, 0xc0, !PT ;  /* 0x0000ff00a1ff7812 */ /* 0x000fe2000786c0ff */
[----:B------:R-:W-:Y:S01]  /*4e10*/  FADD.FTZ R195, R195, -R193 ;  /* 0x800000c1c3c37221 */ /* 0x000fe20000010000 */
[----:B------:R-:W-:-:S02]  /*4e20*/  F2FP.BF16.F32.PACK_AB R86, R85, R86 ;  /* 0x000000565556723e */ /* 0x000fc400000010ff */
[----:B------:R-:W-:Y:S02]  /*4e30*/  FSEL R82, R82, RZ, P4 ;  /* 0x000000ff52527208 */ /* 0x000fe40002000000 */
[----:B------:R-:W-:Y:S02]  /*4e40*/  FSEL R84, R84, RZ, P3 ;  /* 0x000000ff54547208 */ /* 0x000fe40001800000 */
[----:B------:R-:W-:Y:S02]  /*4e50*/  FSEL R85, R81, RZ, P6 ;  /* 0x000000ff51557208 */ /* 0x000fe40003000000 */
[----:B------:R-:W-:Y:S02]  /*4e60*/  LOP3.LUT P6, RZ, R160, 0xff000000, RZ, 0xc0, !PT ;  /* 0xff000000a0ff7812 */ /* 0x000fe400078cc0ff */
[----:B------:R-:W-:Y:S02]  /*4e70*/  LOP3.LUT P1, RZ, R94, 0xff000000, RZ, 0xc0, !PT ;  /* 0xff0000005eff7812 */ /* 0x000fe4000782c0ff */
[----:B------:R-:W-:-:S02]  /*4e80*/  F2FP.BF16.F32.PACK_AB R82, R84, R82 ;  /* 0x000000525452723e */ /* 0x000fc400000010ff */
[C---:B------:R-:W-:Y:S02]  /*4e90*/  FSEL R84, R80.reuse, RZ, P6 ;  /* 0x000000ff50547208 */ /* 0x040fe40003000000 */
[----:B------:R-:W-:Y:S02]  /*4ea0*/  FSEL R80, R80, RZ, P1 ;  /* 0x000000ff50507208 */ /* 0x000fe40000800000 */
[C---:B------:R-:W-:Y:S02]  /*4eb0*/  LOP3.LUT P5, RZ, R94.reuse, 0xff00, RZ, 0xc0, !PT ;  /* 0x0000ff005eff7812 */ /* 0x040fe400078ac0ff */
[----:B------:R-:W-:Y:S01]  /*4ec0*/  LOP3.LUT P4, RZ, R94, 0xff, RZ, 0xc0, !PT ;  /* 0x000000ff5eff7812 */ /* 0x000fe2000788c0ff */
[----:B------:R-:W-:Y:S01]  /*4ed0*/  FMUL.FTZ R94, R188, R195 ;  /* 0x000000c3bc5e7220 */ /* 0x000fe20000410000 */
[----:B------:R-:W-:Y:S01]  /*4ee0*/  F2FP.BF16.F32.PACK_AB R85, R80, R85 ;  /* 0x000000555055723e */ /* 0x000fe200000010ff */
[----:B------:R-:W-:Y:S01]  /*4ef0*/  FMUL.FTZ R80, R188, R199 ;  /* 0x000000c7bc507220 */ /* 0x000fe20000410000 */
[----:B------:R-:W-:Y:S01]  /*4f00*/  LOP3.LUT P3, RZ, R160, 0xff0000, RZ, 0xc0, !PT ;  /* 0x00ff0000a0ff7812 */ /* 0x000fe2000786c0ff */
[----:B------:R-:W-:Y:S01]  /*4f10*/  FMUL.FTZ R94, R94, UR6 ;  /* 0x000000065e5e7c20 */ /* 0x000fe20008410000 */
[----:B------:R-:W-:Y:S01]  /*4f20*/  LOP3.LUT P1, RZ, R160, 0xff, RZ, 0xc0, !PT ;  /* 0x000000ffa0ff7812 */ /* 0x000fe2000782c0ff */
[----:B------:R-:W-:Y:S01]  /*4f30*/  FMUL.FTZ R80, R80, UR6 ;  /* 0x0000000650507c20 */ /* 0x000fe20008410000 */
[----:B------:R-:W-:-:S02]  /*4f40*/  FSEL R81, R81, RZ, P3 ;  /* 0x000000ff51517208 */ /* 0x000fc40001800000 */
[----:B------:R-:W-:Y:S02]  /*4f50*/  LOP3.LUT P3, RZ, R160, 0xff00, RZ, 0xc0, !PT ;  /* 0x0000ff00a0ff7812 */ /* 0x000fe4000786c0ff */
[----:B------:R-:W-:Y:S02]  /*4f60*/  F2FP.BF16.F32.PACK_AB R81, R84, R81 ;  /* 0x000000515451723e */ /* 0x000fe400000010ff */
[----:B------:R-:W-:Y:S02]  /*4f70*/  FSEL R84, R80, RZ, P5 ;  /* 0x000000ff50547208 */ /* 0x000fe40002800000 */
[----:B------:R-:W-:Y:S02]  /*4f80*/  FSEL R95, R94, RZ, P1 ;  /* 0x000000ff5e5f7208 */ /* 0x000fe40000800000 */
[----:B------:R-:W-:Y:S02]  /*4f90*/  FSEL R80, R80, RZ, P3 ;  /* 0x000000ff50507208 */ /* 0x000fe40001800000 */
[----:B------:R-:W-:-:S02]  /*4fa0*/  FSEL R94, R94, RZ, P4 ;  /* 0x000000ff5e5e7208 */ /* 0x000fc40002000000 */
[----:B------:R-:W-:Y:S02]  /*4fb0*/  F2FP.BF16.F32.PACK_AB R80, R80, R95 ;  /* 0x0000005f5050723e */ /* 0x000fe400000010ff */
[----:B------:R-:W-:Y:S01]  /*4fc0*/  F2FP.BF16.F32.PACK_AB R84, R84, R94 ;  /* 0x0000005e5454723e */ /* 0x000fe200000010ff */
[----:B------:R-:W-:Y:S06]  /*4fd0*/  BRA `(.L_x_1947) ;  /* 0x0000000c00947947 */ /* 0x000fec0003800000 */
.L_x_1950:
[-CC-:B------:R-:W-:Y:S01]  /*4fe0*/  FFMA.FTZ R211, R211, R215.reuse, R194.reuse ;  /* 0x000000d7d3d37223 */ /* 0x180fe200000100c2 */
[-CC-:B------:R-:W-:Y:S01]  /*4ff0*/  FFMA.FTZ R208, R208, R215.reuse, R194.reuse ;  /* 0x000000d7d0d07223 */ /* 0x180fe200000100c2 */
[----:B-----5:R-:W-:Y:S01]  /*5000*/  ISETP.GE.U32.AND P3, PT, R160, RZ, PT ;  /* 0x000000ffa000720c */ /* 0x020fe20003f66070 */
[-C--:B------:R-:W-:Y:S01]  /*5010*/  FFMA.FTZ R73, R205, R215.reuse, R194 ;  /* 0x000000d7cd497223 */ /* 0x080fe200000100c2 */
[----:B------:R-:W-:Y:S01]  /*5020*/  FADD.FTZ R211, R210, -R211 ;  /* 0x800000d3d2d37221 */ /* 0x000fe20000010000 */
[----:B------:R-:W-:Y:S01]  /*5030*/  FADD.FTZ R208, R207, -R208 ;  /* 0x800000d0cfd07221 */ /* 0x000fe20000010000 */
[----:B------:R-:W-:Y:S01]  /*5040*/  ISETP.GE.U32.AND P1, PT, R94, RZ, PT ;  /* 0x000000ff5e00720c */ /* 0x000fe20003f26070 */
[----:B------:R-:W-:Y:S01]  /*5050*/  FFMA.FTZ R72, R201, R215, R194 ;  /* 0x000000d7c9487223 */ /* 0x000fe200000100c2 */
[C---:B------:R-:W-:Y:S01]  /*5060*/  FMUL.FTZ R75, R188.reuse, R211 ;  /* 0x000000d3bc4b7220 */ /* 0x040fe20000410000 */
[----:B------:R-:W-:Y:S01]  /*5070*/  FMUL.FTZ R74, R188, R208 ;  /* 0x000000d0bc4a7220 */ /* 0x000fe20000410000 */
[----:B------:R-:W-:Y:S01]  /*5080*/  ISETP.GE.U32.AND.EX P3, PT, R161, 0x1000000, PT, P3 ;  /* 0x01000000a100780c */ /* 0x000fe20003f66130 */
[----:B------:R-:W-:Y:S01]  /*5090*/  FADD.FTZ R73, R206, -R73 ;  /* 0x80000049ce497221 */ /* 0x000fe20000010000 */
[----:B------:R-:W-:Y:S01]  /*50a0*/  FMUL.FTZ R76, R75, UR6 ;  /* 0x000000064b4c7c20 */ /* 0x000fe20008410000 */
[----:B------:R-:W-:Y:S01]  /*50b0*/  FMUL.FTZ R83, R74, UR6 ;  /* 0x000000064a537c20 */ /* 0x000fe20008410000 */
[----:B------:R-:W-:Y:S01]  /*50c0*/  LOP3.LUT P4, RZ, R95, 0xff0000, RZ, 0xc0, !PT ;  /* 0x00ff00005fff7812 */ /* 0x000fe2000788c0ff */
[----:B------:R-:W-:Y:S01]  /*50d0*/  FADD.FTZ R72, R203, -R72 ;  /* 0x80000048cb487221 */ /* 0x000fe20000010000 */
[----:B------:R-:W-:Y:S01]  /*50e0*/  ISETP.GE.U32.AND.EX P1, PT, R95, 0x1000000, PT, P1 ;  /* 0x010000005f00780c */ /* 0x000fe20003f26110 */
[----:B------:R-:W-:Y:S01]  /*50f0*/  FMUL.FTZ R73, R188, R73 ;  /* 0x00000049bc497220 */ /* 0x000fe20000410000 */
[----:B------:R-:W-:Y:S01]  /*5100*/  FSEL R80, R76, RZ, P3 ;  /* 0x000000ff4c507208 */ /* 0x000fe20001800000 */
[----:B------:R-:W-:Y:S01]  /*5110*/  FMUL.FTZ R72, R188, R72 ;  /* 0x00000048bc487220 */ /* 0x000fe20000410000 */
[----:B------:R-:W-:Y:S01]  /*5120*/  FSEL R87, R83, RZ, P4 ;  /* 0x000000ff53577208 */ /* 0x000fe20002000000 */
[-CC-:B------:R-:W-:Y:S01]  /*5130*/  FFMA.FTZ R79, R200, R215.reuse, R194.reuse ;  /* 0x000000d7c84f7223 */ /* 0x180fe200000100c2 */
[----:B------:R-:W-:Y:S01]  /*5140*/  FSEL R76, R76, RZ, P1 ;  /* 0x000000ff4c4c7208 */ /* 0x000fe20000800000 */
[----:B------:R-:W-:Y:S01]  /*5150*/  FFMA.FTZ R78, R196, R215, R194 ;  /* 0x000000d7c44e7223 */ /* 0x000fe200000100c2 */
[----:B------:R-:W-:Y:S01]  /*5160*/  LOP3.LUT P5, RZ, R161, 0xff0000, RZ, 0xc0, !PT ;  /* 0x00ff0000a1ff7812 */ /* 0x000fe200078ac0ff */
[----:B------:R-:W-:Y:S01]  /*5170*/  FMUL.FTZ R82, R72, UR6 ;  /* 0x0000000648527c20 */ /* 0x000fe20008410000 */
[----:B------:R-:W-:Y:S01]  /*5180*/  F2FP.BF16.F32.PACK_AB R87, R76, R87 ;  /* 0x000000574c57723e */ /* 0x000fe200000010ff */
[----:B------:R-:W-:Y:S01]  /*5190*/  FMUL.FTZ R76, R73, UR6 ;  /* 0x00000006494c7c20 */ /* 0x000fe20008410000 */
[----:B------:R-:W-:Y:S01]  /*51a0*/  FSEL R83, R83, RZ, P5 ;  /* 0x000000ff53537208 */ /* 0x000fe20002800000 */
[----:B------:R-:W-:Y:S01]  /*51b0*/  FADD.FTZ R79, R202, -R79 ;  /* 0x8000004fca4f7221 */ /* 0x000fe20000010000 */
[----:B------:R-:W-:Y:S01]  /*51c0*/  LOP3.LUT P5, RZ, R161, 0xff00, RZ, 0xc0, !PT ;  /* 0x0000ff00a1ff7812 */ /* 0x000fe200078ac0ff */
[----:B------:R-:W-:Y:S01]  /*51d0*/  FADD.FTZ R78, R197, -R78 ;  /* 0x8000004ec54e7221 */ /* 0x000fe20000010000 */
[C---:B------:R-:W-:Y:S01]  /*51e0*/  LOP3.LUT P1, RZ, R95.reuse, 0xff, RZ, 0xc0, !PT ;  /* 0x000000ff5fff7812 */ /* 0x040fe2000782c0ff */
[C---:B------:R-:W-:Y:S01]  /*51f0*/  FMUL.FTZ R79, R188.reuse, R79 ;  /* 0x0000004fbc4f7220 */ /* 0x040fe20000410000 */
[----:B------:R-:W-:Y:S01]  /*5200*/  LOP3.LUT P4, RZ, R95, 0xff00, RZ, 0xc0, !PT ;  /* 0x0000ff005fff7812 */ /* 0x000fe2000788c0ff */
[----:B------:R-:W-:Y:S01]  /*5210*/  FMUL.FTZ R78, R188, R78 ;  /* 0x0000004ebc4e7220 */ /* 0x000fe20000410000 */
[----:B------:R-:W-:Y:S01]  /*5220*/  F2FP.BF16.F32.PACK_AB R83, R80, R83 ;  /* 0x000000535053723e */ /* 0x000fe200000010ff */
        /* <DEDUP_REMOVED lines=9> */
[----:B------:R-:W-:Y:S01]  /*52c0*/  F2FP.BF16.F32.PACK_AB R86, R76, R86 ;  /* 0x000000564c56723e */ /* 0x000fe200000010ff */
[----:B------:R-:W-:Y:S01]  /*52d0*/  FMUL.FTZ R76, R79, UR6 ;  /* 0x000000064f4c7c20 */ /* 0x000fe20008410000 */
[----:B------:R-:W-:Y:S01]  /*52e0*/  FSEL R82, R82, RZ, P3 ;  /* 0x000000ff52527208 */ /* 0x000fe20001800000 */
[----:B------:R-:W-:Y:S01]  /*52f0*/  FMUL.FTZ R77, R188, R77 ;  /* 0x0000004dbc4d7220 */ /* 0x000fe20000410000 */
[----:B------:R-:W-:-:S02]  /*5300*/  LOP3.LUT P5, RZ, R160, 0xff000000, RZ, 0xc0, !PT ;  /* 0xff000000a0ff7812 */ /* 0x000fc400078ac0ff */
[C---:B------:R-:W-:Y:S02]  /*5310*/  LOP3.LUT P1, RZ, R94.reuse, 0xff0000, RZ, 0xc0, !PT ;  /* 0x00ff00005eff7812 */ /* 0x040fe4000782c0ff */
[----:B------:R-:W-:Y:S02]  /*5320*/  LOP3.LUT P4, RZ, R94, 0xff000000, RZ, 0xc0, !PT ;  /* 0xff0000005eff7812 */ /* 0x000fe4000788c0ff */
[----:B------:R-:W-:Y:S02]  /*5330*/  F2FP.BF16.F32.PACK_AB R82, R80, R82 ;  /* 0x000000525052723e */ /* 0x000fe400000010ff */
[----:B------:R-:W-:Y:S02]  /*5340*/  FSEL R80, R76, RZ, P5 ;  /* 0x000000ff4c507208 */ /* 0x000fe40002800000 */
[----:B------:R-:W-:Y:S02]  /*5350*/  LOP3.LUT P3, RZ, R160, 0xff0000, RZ, 0xc0, !PT ;  /* 0x00ff0000a0ff7812 */ /* 0x000fe4000786c0ff */
[----:B-1----:R-:W-:-:S02]  /*5360*/  FSEL R85, R81, RZ, P1 ;  /* 0x000000ff51557208 */ /* 0x002fc40000800000 */
[----:B------:R-:W-:Y:S02]  /*5370*/  FSEL R76, R76, RZ, P4 ;  /* 0x000000ff4c4c7208 */ /* 0x000fe40002000000 */
[----:B------:R-:W-:Y:S02]  /*5380*/  FSEL R81, R81, RZ, P3 ;  /* 0x000000ff51517208 */ /* 0x000fe40001800000 */
[----:B------:R-:W-:Y:S01]  /*5390*/  F2FP.BF16.F32.PACK_AB R85, R76, R85 ;  /* 0x000000554c55723e */ /* 0x000fe200000010ff */
[----:B------:R-:W-:Y:S01]  /*53a0*/  FMUL.FTZ R76, R188, R193 ;  /* 0x000000c1bc4c7220 */ /* 0x000fe20000410000 */
[----:B------:R-:W-:Y:S01]  /*53b0*/  F2FP.BF16.F32.PACK_AB R81, R80, R81 ;  /* 0x000000515051723e */ /* 0x000fe200000010ff */
[----:B------:R-:W-:Y:S01]  /*53c0*/  FMUL.FTZ R80, R77, UR6 ;  /* 0x000000064d507c20 */ /* 0x000fe20008410000 */
[C---:B------:R-:W-:Y:S02]  /*53d0*/  LOP3.LUT P4, RZ, R94.reuse, 0xff00, RZ, 0xc0, !PT ;  /* 0x0000ff005eff7812 */ /* 0x040fe4000788c0ff */
[----:B------:R-:W-:Y:S01]  /*53e0*/  LOP3.LUT P1, RZ, R94, 0xff, RZ, 0xc0, !PT ;  /* 0x000000ff5eff7812 */ /* 0x000fe2000782c0ff */
[----:B------:R-:W-:Y:S01]  /*53f0*/  FMUL.FTZ R94, R76, UR6 ;  /* 0x000000064c5e7c20 */ /* 0x000fe20008410000 */
[----:B------:R-:W-:-:S02]  /*5400*/  LOP3.LUT P3, RZ, R160, 0xff, RZ, 0xc0, !PT ;  /* 0x000000ffa0ff7812 */ /* 0x000fc4000786c0ff */
[----:B------:R-:W-:Y:S02]  /*5410*/  LOP3.LUT P5, RZ, R160, 0xff00, RZ, 0xc0, !PT ;  /* 0x0000ff00a0ff7812 */ /* 0x000fe400078ac0ff */
[----:B------:R-:W-:Y:S02]  /*5420*/  FSEL R84, R80, RZ, P4 ;  /* 0x000000ff50547208 */ /* 0x000fe40002000000 */
[----:B------:R-:W-:Y:S02]  /*5430*/  FSEL R95, R94, RZ, P3 ;  /* 0x000000ff5e5f7208 */ /* 0x000fe40001800000 */
[----:B------:R-:W-:Y:S02]  /*5440*/  FSEL R80, R80, RZ, P5 ;  /* 0x000000ff50507208 */ /* 0x000fe40002800000 */
[----:B------:R-:W-:Y:S02]  /*5450*/  FSEL R94, R94, RZ, P1 ;  /* 0x000000ff5e5e7208 */ /* 0x000fe40000800000 */
[----:B------:R-:W-:-:S02]  /*5460*/  F2FP.BF16.F32.PACK_AB R80, R80, R95 ;  /* 0x0000005f5050723e */ /* 0x000fc400000010ff */
[----:B------:R-:W-:Y:S01]  /*5470*/  F2FP.BF16.F32.PACK_AB R84, R84, R94 ;  /* 0x0000005e5454723e */ /* 0x000fe200000010ff */
[----:B------:R-:W-:Y:S06]  /*5480*/  BRA `(.L_x_1947) ;  /* 0x0000000800687947 */ /* 0x000fec0003800000 */
.L_x_1949:
        /* <DEDUP_REMOVED lines=12> */
[----:B------:R-:W-:Y:S01]  /*5550*/  FFMA.FTZ R205, R205, R215, R194 ;  /* 0x000000d7cdcd7223 */ /* 0x000fe200000100c2 */
[C---:B------:R-:W-:Y:S01]  /*5560*/  FFMA.FTZ R81, R188.reuse, R211, R47 ;  /* 0x000000d3bc517223 */ /* 0x040fe2000001002f */
[----:B------:R-:W-:Y:S01]  /*5570*/  FFMA.FTZ R83, R188, R208, R46 ;  /* 0x000000d0bc537223 */ /* 0x000fe2000001002e */
        /* <DEDUP_REMOVED lines=9> */
[C---:B------:R-:W-:Y:S01]  /*5610*/  FFMA.FTZ R82, R188.reuse, R201, R44 ;  /* 0x000000c9bc527223 */ /* 0x040fe2000001002c */
[----:B------:R-:W-:Y:S01]  /*5620*/  FSEL R87, R81, RZ, P4 ;  /* 0x000000ff51577208 */ /* 0x000fe20002000000 */
[----:B-1----:R-:W-:Y:S01]  /*5630*/  FFMA.FTZ R84, R188, R205, R45 ;  /* 0x000000cdbc547223 */ /* 0x002fe2000001002d */
        /* <DEDUP_REMOVED lines=10> */
[----:B------:R-:W-:Y:S01]  /*56e0*/  FFMA.FTZ R81, R188, R197, R42 ;  /* 0x000000c5bc517223 */ /* 0x000fe2000001002a */
[----:B------:R-:W-:Y:S01]  /*56f0*/  LOP3.LUT P3, RZ, R95, 0xff00, RZ, 0xc0, !PT ;  /* 0x0000ff005fff7812 */ /* 0x000fe2000786c0ff */
[-CC-:B------:R-:W-:Y:S01]  /*5700*/  FFMA.FTZ R198, R198, R215.reuse, R194.reuse ;  /* 0x000000d7c6c67223 */ /* 0x180fe200000100c2 */
[----:B------:R-:W-:Y:S01]  /*5710*/  FSEL R86, R82, RZ, P5 ;  /* 0x000000ff52567208 */ /* 0x000fe20002800000 */
[----:B------:R-:W-:Y:S01]  /*5720*/  FMUL.FTZ R81, R81, UR6 ;  /* 0x0000000651517c20 */ /* 0x000fe20008410000 */
[----:B------:R-:W-:Y:S01]  /*5730*/  FSEL R85, R84, RZ, P3 ;  /* 0x000000ff54557208 */ /* 0x000fe20001800000 */
[----:B------:R-:W-:Y:S01]  /*5740*/  FFMA.FTZ R193, R193, R215, R194 ;  /* 0x000000d7c1c17223 */ /* 0x000fe200000100c2 */
[----:B------:R-:W-:Y:S01]  /*5750*/  F2FP.BF16.F32.PACK_AB R87, R87, R80 ;  /* 0x000000505757723e */ /* 0x000fe200000010ff */
[----:B------:R-:W-:Y:S01]  /*5760*/  FFMA.FTZ R80, R188, R202, R43 ;  /* 0x000000cabc507223 */ /* 0x000fe2000001002b */
        /* <DEDUP_REMOVED lines=17> */
[----:B------:R-:W-:Y:S01]  /*5880*/  FFMA.FTZ R94, R188, R195, R40 ;  /* 0x000000c3bc5e7223 */ /* 0x000fe20000010028 */
[----:B------:R-:W-:Y:S01]  /*5890*/  F2FP.BF16.F32.PACK_AB R85, R80, R85 ;  /* 0x000000555055723e */ /* 0x000fe200000010ff */
[----:B------:R-:W-:Y:S01]  /*58a0*/  FFMA.FTZ R80, R188, R199, R41 ;  /* 0x000000c7bc507223 */ /* 0x000fe20000010029 */
        /* <DEDUP_REMOVED lines=14> */
.L_x_1951:
        /* <DEDUP_REMOVED lines=8> */
[C---:B------:R-:W-:Y:S01]  /*5a10*/  FFMA.FTZ R75, R188.reuse, R211, R47 ;  /* 0x000000d3bc4b7223 */ /* 0x040fe2000001002f */
[----:B------:R-:W-:Y:S01]  /*5a20*/  FFMA.FTZ R74, R188, R208, R46 ;  /* 0x000000d0bc4a7223 */ /* 0x000fe2000001002e */
[----:B------:R-:W-:Y:S01]  /*5a30*/  ISETP.GE.U32.AND.EX P3, PT, R161, 0x1000000, PT, P3 ;  /* 0x01000000a100780c */ /* 0x000fe20003f66130 */
[----:B------:R-:W-:Y:S01]  /*5a40*/  FADD.FTZ R73, R206, -R73 ;  /* 0x80000049ce497221 */ /* 0x000fe20000010000 */
[----:B------:R-:W-:Y:S01]  /*5a50*/  FMUL.FTZ R76, R75, UR6 ;  /* 0x000000064b4c7c20 */ /* 0x000fe20008410000 */
[----:B------:R-:W-:Y:S01]  /*5a60*/  FMUL.FTZ R83, R74, UR6 ;  /* 0x000000064a537c20 */ /* 0x000fe20008410000 */
[----:B------:R-:W-:Y:S01]  /*5a70*/  LOP3.LUT P4, RZ, R95, 0xff0000, RZ, 0xc0, !PT ;  /* 0x00ff00005fff7812 */ /* 0x000fe2000788c0ff */
[----:B------:R-:W-:Y:S01]  /*5a80*/  FADD.FTZ R72, R203, -R72 ;  /* 0x80000048cb487221 */ /* 0x000fe20000010000 */
[----:B------:R-:W-:Y:S01]  /*5a90*/  ISETP.GE.U32.AND.EX P1, PT, R95, 0x1000000, PT, P1 ;  /* 0x010000005f00780c */ /* 0x000fe20003f26110 */
[----:B------:R-:W-:Y:S01]  /*5aa0*/  FFMA.FTZ R73, R188, R73, R45 ;  /* 0x00000049bc497223 */ /* 0x000fe2000001002d */
[----:B------:R-:W-:Y:S01]  /*5ab0*/  FSEL R80, R76, RZ, P3 ;  /* 0x000000ff4c507208 */ /* 0x000fe20001800000 */
[----:B------:R-:W-:Y:S01]  /*5ac0*/  FFMA.FTZ R72, R188, R72, R44 ;  /* 0x00000048bc487223 */ /* 0x000fe2000001002c */
        /* <DEDUP_REMOVED lines=13> */
[C---:B------:R-:W-:Y:S01]  /*5ba0*/  FFMA.FTZ R79, R188.reuse, R79, R43 ;  /* 0x0000004fbc4f7223 */ /* 0x040fe2000001002b */
[----:B------:R-:W-:Y:S01]  /*5bb0*/  LOP3.LUT P4, RZ, R95, 0xff00, RZ, 0xc0, !PT ;  /* 0x0000ff005fff7812 */ /* 0x000fe2000788c0ff */
[----:B------:R-:W-:Y:S01]  /*5bc0*/  FFMA.FTZ R78, R188, R78, R42 ;  /* 0x0000004ebc4e7223 */ /* 0x000fe2000001002a */
        /* <DEDUP_REMOVED lines=13> */
[----:B------:R-:W-:Y:S01]  /*5ca0*/  FFMA.FTZ R77, R188, R77, R41 ;  /* 0x0000004dbc4d7223 */ /* 0x000fe20000010029 */
        /* <DEDUP_REMOVED lines=10> */
[----:B------:R-:W-:Y:S01]  /*5d50*/  FFMA.FTZ R76, R188, R193, R40 ;  /* 0x000000c1bc4c7223 */ /* 0x000fe20000010028 */
        /* <DEDUP_REMOVED lines=12> */
[----:B------:R-:W-:-:S07]  /*5e20*/  F2FP.BF16.F32.PACK_AB R84, R84, R94 ;  /* 0x0000005e5454723e */ /* 0x000fce00000010ff */
.L_x_1947:
[----:B------:R-:W-:-:S04]  /*5e30*/  ISETP.NE.U32.AND P1, PT, RZ, UR4, PT ;  /* 0x00000004ff007c0c */ /* 0x000fc8000bf25070 */
[----:B------:R-:W-:-:S13]  /*5e40*/  ISETP.NE.AND.EX P1, PT, RZ, UR5, PT, P1 ;  /* 0x00000005ff007c0c */ /* 0x000fda000bf25310 */
[----:B------:R-:W0:Y:S02]  /*5e50*/  @P1 LDC.64 R94, c[0x0][0x478] ;  /* 0x00011e00ff5e1b82 */ /* 0x000e240000000a00 */
[----:B0-----:R-:W-:-:S05]  /*5e60*/  @P1 IMAD.WIDE.U32 R94, R191, 0x20, R94 ;  /* 0x00000020bf5e1825 */ /* 0x001fca00078e005e */
[----:B------:R-:W-:Y:S04]  /*5e70*/  @P1 STG.E.128 desc[UR10][R94.64], R76 ;  /* 0x0000004c5e001986 */ /* 0x000fe8000c101d0a */
        /* <DEDUP_REMOVED lines=12> */
[----:B------:R-:W-:Y:S01]  /*5f40*/  ISETP.GE.U32.AND P3, PT, R162, RZ, PT ;  /* 0x000000ffa200720c */ /* 0x000fe20003f66070 */
        /* <DEDUP_REMOVED lines=10> */
[----:B0-----:R-:W-:Y:S01]  /*5ff0*/  FMUL.FTZ R83, R74, UR6 ;  /* 0x000000064a537c20 */ /* 0x001fe20008410000 */
[C---:B------:R-:W-:Y:S01]  /*6000*/  LOP3.LUT P6, RZ, R93.reuse, 0xff0000, RZ, 0xc0, !PT ;  /* 0x00ff00005dff7812 */ /* 0x040fe200078cc0ff */
        /* <DEDUP_REMOVED lines=41> */
[----:B------:R-:W-:-:S02]  /*62a0*/  FSEL R85, R81, RZ, P3 ;  /* 0x000000ff51557208 */ /* 0x000fc40001800000 */
        /* <DEDUP_REMOVED lines=18> */
.L_x_1954:
        /* <DEDUP_REMOVED lines=8> */
[C---:B------:R-:W-:Y:S01]  /*6450*/  FFMA.FTZ R83, R188.reuse, R110, R54 ;  /* 0x0000006ebc537223 */ /* 0x040fe20000010036 */
[----:B------:R-:W-:Y:S01]  /*6460*/  FFMA.FTZ R85, R188, R213, R55 ;  /* 0x000000d5bc557223 */ /* 0x000fe20000010037 */
[----:B------:R-:W-:Y:S01]  /*6470*/  FADD.FTZ R81, R106, -R81 ;  /* 0x800000516a517221 */ /* 0x000fe20000010000 */
[----:B------:R-:W-:Y:S01]  /*6480*/  ISETP.GE.U32.AND.EX P5, PT, R93, 0x1000000, PT, P3 ;  /* 0x010000005d00780c */ /* 0x000fe20003fa6130 */
[----:B------:R-:W-:Y:S01]  /*6490*/  FFMA.FTZ R209, R209, R215, R194 ;  /* 0x000000d7d1d17223 */ /* 0x000fe200000100c2 */
[----:B------:R-:W-:Y:S01]  /*64a0*/  ISETP.GE.U32.AND P3, PT, R162, RZ, PT ;  /* 0x000000ffa200720c */ /* 0x000fe20003f66070 */
[----:B------:R-:W-:Y:S01]  /*64b0*/  FMUL.FTZ R83, R83, UR6 ;  /* 0x0000000653537c20 */ /* 0x000fe20008410000 */
[----:B------:R-:W-:Y:S01]  /*64c0*/  LOP3.LUT P4, RZ, R93, 0xff0000, RZ, 0xc0, !PT ;  /* 0x00ff00005dff7812 */ /* 0x000fe2000788c0ff */
[----:B------:R-:W-:Y:S01]  /*64d0*/  FMUL.FTZ R85, R85, UR6 ;  /* 0x0000000655557c20 */ /* 0x000fe20008410000 */
[C---:B------:R-:W-:Y:S01]  /*64e0*/  LOP3.LUT P6, RZ, R163.reuse, 0xff0000, RZ, 0xc0, !PT ;  /* 0x00ff0000a3ff7812 */ /* 0x040fe200078cc0ff */
[C---:B------:R-:W-:Y:S01]  /*64f0*/  FFMA.FTZ R82, R188.reuse, R105, R52 ;  /* 0x00000069bc527223 */ /* 0x040fe20000010034 */
[----:B------:R-:W-:Y:S01]  /*6500*/  FFMA.FTZ R81, R188, R81, R53 ;  /* 0x00000051bc517223 */ /* 0x000fe20000010035 */
[----:B------:R-:W-:Y:S01]  /*6510*/  FADD.FTZ R98, R98, -R209 ;  /* 0x800000d162627221 */ /* 0x000fe20000010000 */
[----:B------:R-:W-:Y:S01]  /*6520*/  ISETP.GE.U32.AND.EX P3, PT, R163, 0x1000000, PT, P3 ;  /* 0x01000000a300780c */ /* 0x000fe20003f66130 */
[----:B------:R-:W-:Y:S01]  /*6530*/  FMUL.FTZ R82, R82, UR6 ;  /* 0x0000000652527c20 */ /* 0x000fe20008410000 */
[----:B------:R-:W-:Y:S01]  /*6540*/  FSEL R84, R83, RZ, P4 ;  /* 0x000000ff53547208 */ /* 0x000fe20002000000 */
[----:B------:R-:W-:Y:S01]  /*6550*/  FMUL.FTZ R81, R81, UR6 ;  /* 0x0000000651517c20 */ /* 0x000fe20008410000 */
[----:B------:R-:W-:Y:S01]  /*6560*/  FSEL R87, R85, RZ, P5 ;  /* 0x000000ff55577208 */ /* 0x000fe20002800000 */
[----:B------:R-:W-:Y:S01]  /*6570*/  FFMA.FTZ R98, R188, R98, R50 ;  /* 0x00000062bc627223 */ /* 0x000fe20000010032 */
[----:B------:R-:W-:Y:S01]  /*6580*/  FSEL R83, R83, RZ, P6 ;  /* 0x000000ff53537208 */ /* 0x000fe20003000000 */
[-CC-:B------:R-:W-:Y:S01]  /*6590*/  FFMA.FTZ R101, R101, R215.reuse, R194.reuse ;  /* 0x000000d765657223 */ /* 0x180fe200000100c2 */
[C---:B------:R-:W-:Y:S01]  /*65a0*/  LOP3.LUT P5, RZ, R93.reuse, 0xff, RZ, 0xc0, !PT ;  /* 0x000000ff5dff7812 */ /* 0x040fe200078ac0ff */
[----:B------:R-:W-:Y:S01]  /*65b0*/  FMUL.FTZ R98, R98, UR6 ;  /* 0x0000000662627c20 */ /* 0x000fe20008410000 */
[----:B------:R-:W-:Y:S01]  /*65c0*/  LOP3.LUT P6, RZ, R93, 0xff00, RZ, 0xc0, !PT ;  /* 0x0000ff005dff7812 */ /* 0x000fe200078cc0ff */
[----:B------:R-:W-:Y:S01]  /*65d0*/  FADD.FTZ R99, R99, -R101 ;  /* 0x8000006563637221 */ /* 0x000fe20000010000 */
[----:B------:R-:W-:Y:S01]  /*65e0*/  FSEL R85, R85, RZ, P3 ;  /* 0x000000ff55557208 */ /* 0x000fe20001800000 */
[-CC-:B------:R-:W-:Y:S01]  /*65f0*/  FFMA.FTZ R100, R100, R215.reuse, R194.reuse ;  /* 0x000000d764647223 */ /* 0x180fe200000100c2 */
[C---:B------:R-:W-:Y:S01]  /*6600*/  LOP3.LUT P4, RZ, R163.reuse, 0xff, RZ, 0xc0, !PT ;  /* 0x000000ffa3ff7812 */ /* 0x040fe2000788c0ff */
[----:B------:R-:W-:Y:S01]  /*6610*/  FFMA.FTZ R204, R204, R215, R194 ;  /* 0x000000d7cccc7223 */ /* 0x000fe200000100c2 */
[----:B------:R-:W-:Y:S01]  /*6620*/  LOP3.LUT P3, RZ, R163, 0xff00, RZ, 0xc0, !PT ;  /* 0x0000ff00a3ff7812 */ /* 0x000fe2000786c0ff */
[----:B------:R-:W-:Y:S01]  /*6630*/  FADD.FTZ R97, R97, -R100 ;  /* 0x8000006461617221 */ /* 0x000fe20000010000 */
[----:B------:R-:W-:Y:S01]  /*6640*/  FSEL R86, R82, RZ, P5 ;  /* 0x000000ff52567208 */ /* 0x000fe20002800000 */
[----:B------:R-:W-:Y:S01]  /*6650*/  FADD.FTZ R96, R96, -R204 ;  /* 0x800000cc60607221 */ /* 0x000fe20000010000 */
[----:B------:R-:W-:-:S02]  /*6660*/  FSEL R80, R81, RZ, P6 ;  /* 0x000000ff51507208 */ /* 0x000fc40003000000 */
[----:B------:R-:W-:Y:S02]  /*6670*/  LOP3.LUT P5, RZ, R92, 0xff0000, RZ, 0xc0, !PT ;  /* 0x00ff00005cff7812 */ /* 0x000fe400078ac0ff */
[----:B------:R-:W-:Y:S02]  /*6680*/  FSEL R82, R82, RZ, P4 ;  /* 0x000000ff52527208 */ /* 0x000fe40002000000 */
[----:B------:R-:W-:Y:S02]  /*6690*/  FSEL R81, R81, RZ, P3 ;  /* 0x000000ff51517208 */ /* 0x000fe40001800000 */
[----:B------:R-:W-:Y:S02]  /*66a0*/  F2FP.BF16.F32.PACK_AB R83, R85, R83 ;  /* 0x000000535553723e */ /* 0x000fe400000010ff */
[----:B------:R-:W-:Y:S01]  /*66b0*/  F2FP.BF16.F32.PACK_AB R82, R81, R82 ;  /* 0x000000525152723e */ /* 0x000fe200000010ff */
[----:B------:R-:W-:Y:S01]  /*66c0*/  FFMA.FTZ R81, R188, R99, R51 ;  /* 0x00000063bc517223 */ /* 0x000fe20000010033 */
[----:B------:R-:W-:-:S02]  /*66d0*/  FSEL R85, R98, RZ, P5 ;  /* 0x000000ff62557208 */ /* 0x000fc40002800000 */
[----:B------:R-:W-:Y:S01]  /*66e0*/  LOP3.LUT P5, RZ, R162, 0xff0000, RZ, 0xc0, !PT ;  /* 0x00ff0000a2ff7812 */ /* 0x000fe200078ac0ff */
[----:B------:R-:W-:Y:S01]  /*66f0*/  FMUL.FTZ R81, R81, UR6 ;  /* 0x0000000651517c20 */ /* 0x000fe20008410000 */
[----:B------:R-:W-:Y:S02]  /*6700*/  LOP3.LUT P4, RZ, R92, 0xff000000, RZ, 0xc0, !PT ;  /* 0xff0000005cff7812 */ /* 0x000fe4000788c0ff */
[----:B------:R-:W-:Y:S02]  /*6710*/  FSEL R98, R98, RZ, P5 ;  /* 0x000000ff62627208 */ /* 0x000fe40002800000 */
[----:B------:R-:W-:Y:S02]  /*6720*/  LOP3.LUT P5, RZ, R162, 0xff000000, RZ, 0xc0, !PT ;  /* 0xff000000a2ff7812 */ /* 0x000fe400078ac0ff */
[----:B------:R-:W-:Y:S02]  /*6730*/  F2FP.BF16.F32.PACK_AB R86, R80, R86 ;  /* 0x000000565056723e */ /* 0x000fe400000010ff */
[----:B------:R-:W-:-:S02]  /*6740*/  FSEL R80, R81, RZ, P5 ;  /* 0x000000ff51507208 */ /* 0x000fc40002800000 */
[----:B------:R-:W-:Y:S02]  /*6750*/  F2FP.BF16.F32.PACK_AB R87, R87, R84 ;  /* 0x000000545757723e */ /* 0x000fe400000010ff */
        /* <DEDUP_REMOVED lines=10> */
[----:B------:R-:W-:-:S02]  /*6800*/  F2FP.BF16.F32.PACK_AB R85, R84, R85 ;  /* 0x000000555455723e */ /* 0x000fc400000010ff */
[----:B------:R-:W-:Y:S02]  /*6810*/  FSEL R93, R92, RZ, P4 ;  /* 0x000000ff5c5d7208 */ /* 0x000fe40002000000 */
[C---:B------:R-:W-:Y:S02]  /*6820*/  FSEL R84, R80.reuse, RZ, P6 ;  /* 0x000000ff50547208 */ /* 0x040fe40003000000 */
[----:B------:R-:W-:Y:S02]  /*6830*/  FSEL R80, R80, RZ, P5 ;  /* 0x000000ff50507208 */ /* 0x000fe40002800000 */
[----:B------:R-:W-:Y:S02]  /*6840*/  FSEL R92, R92, RZ, P3 ;  /* 0x000000ff5c5c7208 */ /* 0x000fe40001800000 */
[----:B------:R-:W-:Y:S02]  /*6850*/  F2FP.BF16.F32.PACK_AB R80, R80, R93 ;  /* 0x0000005d5050723e */ /* 0x000fe400000010ff */
[----:B------:R-:W-:Y:S01]  /*6860*/  F2FP.BF16.F32.PACK_AB R84, R84, R92 ;  /* 0x0000005c5454723e */ /* 0x000fe200000010ff */
[----:B------:R-:W-:Y:S06]  /*6870*/  BRA `(.L_x_1955) ;  /* 0x0000001400c47947 */ /* 0x000fec0003800000 */
.L_x_1953:
        /* <DEDUP_REMOVED lines=14> */
[----:B0-----:R-:W-:Y:S01]  /*6960*/  FMUL.FTZ R83, R74, UR6 ;  /* 0x000000064a537c20 */ /* 0x001fe20008410000 */
[C---:B------:R-:W-:Y:S01]  /*6970*/  LOP3.LUT P6, RZ, R93.reuse, 0xff0000, RZ, 0xc0, !PT ;  /* 0x00ff00005dff7812 */ /* 0x040fe200078cc0ff */
        /* <DEDUP_REMOVED lines=60> */
.L_x_1956:
        /* <DEDUP_REMOVED lines=13> */
[----:B------:R-:W-:Y:S01]  /*6e10*/  ISETP.GE.U32.AND P3, PT, R162, RZ, PT ;  /* 0x000000ffa200720c */ /* 0x000fe20003f66070 */
[----:B------:R-:W-:Y:S01]  /*6e20*/  FMUL.FTZ R83, R83, UR6 ;  /* 0x0000000653537c20 */ /* 0x000fe20008410000 */
[----:B------:R-:W-:Y:S01]  /*6e30*/  LOP3.LUT P4, RZ, R93, 0xff0000, RZ, 0xc0, !PT ;  /* 0x00ff00005dff7812 */ /* 0x000fe2000788c0ff */
[----:B------:R-:W-:Y:S01]  /*6e40*/  FMUL.FTZ R85, R85, UR6 ;  /* 0x0000000655557c20 */ /* 0x000fe20008410000 */
[C---:B------:R-:W-:Y:S01]  /*6e50*/  LOP3.LUT P6, RZ, R163.reuse, 0xff0000, RZ, 0xc0, !PT ;  /* 0x00ff0000a3ff7812 */ /* 0x040fe200078cc0ff */
[C---:B------:R-:W-:Y:S01]  /*6e60*/  FMUL.FTZ R82, R188.reuse, R105 ;  /* 0x00000069bc527220 */ /* 0x040fe20000410000 */
[----:B------:R-:W-:Y:S01]  /*6e70*/  FMUL.FTZ R81, R188, R81 ;  /* 0x00000051bc517220 */ /* 0x000fe20000410000 */
[----:B------:R-:W-:Y:S01]  /*6e80*/  FADD.FTZ R98, R98, -R209 ;  /* 0x800000d162627221 */ /* 0x000fe20000010000 */
[----:B------:R-:W-:Y:S01]  /*6e90*/  ISETP.GE.U32.AND.EX P3, PT, R163, 0x1000000, PT, P3 ;  /* 0x01000000a300780c */ /* 0x000fe20003f66130 */
[----:B------:R-:W-:Y:S01]  /*6ea0*/  FMUL.FTZ R82, R82, UR6 ;  /* 0x0000000652527c20 */ /* 0x000fe20008410000 */
[----:B------:R-:W-:Y:S01]  /*6eb0*/  FSEL R84, R83, RZ, P4 ;  /* 0x000000ff53547208 */ /* 0x000fe20002000000 */
[----:B------:R-:W-:Y:S01]  /*6ec0*/  FMUL.FTZ R81, R81, UR6 ;  /* 0x0000000651517c20 */ /* 0x000fe20008410000 */
[----:B------:R-:W-:Y:S01]  /*6ed0*/  FSEL R87, R85, RZ, P5 ;  /* 0x000000ff55577208 */ /* 0x000fe20002800000 */
[----:B------:R-:W-:Y:S01]  /*6ee0*/  FMUL.FTZ R98, R188, R98 ;  /* 0x00000062bc627220 */ /* 0x000fe20000410000 */
        /* <DEDUP_REMOVED lines=20> */
[----:B------:R-:W-:Y:S01]  /*7030*/  FMUL.FTZ R81, R188, R99 ;  /* 0x00000063bc517220 */ /* 0x000fe20000410000 */
        /* <DEDUP_REMOVED lines=27> */
.L_x_1952:
[----:B------:R-:W-:Y:S05]  /*71f0*/  @!P2 BRA `(.L_x_1957) ;  /* 0x0000000400b4a947 */ /* 0x000fea0003800000 */
        /* <DEDUP_REMOVED lines=8> */
[----:B------:R-:W-:Y:S01]  /*7280*/  ISETP.GE.U32.AND P3, PT, R92, RZ, PT ;  /* 0x000000ff5c00720c */ /* 0x000fe20003f66070 */
[C---:B------:R-:W-:Y:S01]  /*7290*/  FFMA.FTZ R75, R188.reuse, R213, R55 ;  /* 0x000000d5bc4b7223 */ /* 0x040fe20000010037 */
[----:B------:R-:W-:Y:S01]  /*72a0*/  FADD.FTZ R110, R109, -R110 ;  /* 0x8000006e6d6e7221 */ /* 0x000fe20000010000 */
[C---:B------:R-:W-:Y:S01]  /*72b0*/  FFMA.FTZ R72, R188.reuse, R72, R52 ;  /* 0x00000048bc487223 */ /* 0x040fe20000010034 */
[----:B------:R-:W-:Y:S01]  /*72c0*/  ISETP.GE.U32.AND.EX P3, PT, R93, 0x1000000, PT, P3 ;  /* 0x010000005d00780c */ /* 0x000fe20003f66130 */
[----:B------:R-:W-:Y:S01]  /*72d0*/  FMUL.FTZ R87, R75, UR6 ;  /* 0x000000064b577c20 */ /* 0x000fe20008410000 */
[C---:B------:R-:W-:Y:S01]  /*72e0*/  FFMA.FTZ R73, R188.reuse, R108, R53 ;  /* 0x0000006cbc497223 */ /* 0x040fe20000010035 */
[----:B------:R-:W-:Y:S01]  /*72f0*/  FFMA.FTZ R74, R188, R110, R54 ;  /* 0x0000006ebc4a7223 */ /* 0x000fe20000010036 */
[----:B------:R-:W-:Y:S01]  /*7300*/  FMUL.FTZ R86, R72, UR6 ;  /* 0x0000000648567c20 */ /* 0x000fe20008410000 */
[----:B------:R-:W-:Y:S01]  /*7310*/  LOP3.LUT P4, RZ, R93, 0xff, RZ, 0xc0, !PT ;  /* 0x000000ff5dff7812 */ /* 0x000fe2000788c0ff */
[----:B------:R-:W-:Y:S01]  /*7320*/  FMUL.FTZ R76, R73, UR6 ;  /* 0x00000006494c7c20 */ /* 0x000fe20008410000 */
[----:B------:R-:W-:Y:S01]  /*7330*/  FSEL R87, R87, RZ, P3 ;  /* 0x000000ff57577208 */ /* 0x000fe20001800000 */
[-CC-:B------:R-:W-:Y:S01]  /*7340*/  FFMA.FTZ R77, R100, R215.reuse, R194.reuse ;  /* 0x000000d7644d7223 */ /* 0x180fe200000100c2 */
[----:B------:R-:W-:Y:S01]  /*7350*/  LOP3.LUT P3, RZ, R93, 0xff00, RZ, 0xc0, !PT ;  /* 0x0000ff005dff7812 */ /* 0x000fe2000786c0ff */
[-CC-:B------:R-:W-:Y:S01]  /*7360*/  FFMA.FTZ R78, R209, R215.reuse, R194.reuse ;  /* 0x000000d7d14e7223 */ /* 0x180fe200000100c2 */
[-CC-:B------:R-:W-:Y:S01]  /*7370*/  FFMA.FTZ R79, R101, R215.reuse, R194.reuse ;  /* 0x000000d7654f7223 */ /* 0x180fe200000100c2 */
[----:B------:R-:W-:Y:S01]  /*7380*/  FFMA.FTZ R204, R204, R215, R194 ;  /* 0x000000d7cccc7223 */ /* 0x000fe200000100c2 */
[----:B0-----:R-:W-:Y:S01]  /*7390*/  FMUL.FTZ R84, R74, UR6 ;  /* 0x000000064a547c20 */ /* 0x001fe20008410000 */
[----:B------:R-:W-:Y:S01]  /*73a0*/  LOP3.LUT P6, RZ, R93, 0xff0000, RZ, 0xc0, !PT ;  /* 0x00ff00005dff7812 */ /* 0x000fe200078cc0ff */
[----:B------:R-:W-:Y:S01]  /*73b0*/  FADD.FTZ R77, R97, -R77 ;  /* 0x8000004d614d7221 */ /* 0x000fe20000010000 */
[----:B------:R-:W-:Y:S01]  /*73c0*/  FSEL R86, R86, RZ, P4 ;  /* 0x000000ff56567208 */ /* 0x000fe20002000000 */
[----:B------:R-:W-:Y:S01]  /*73d0*/  FADD.FTZ R78, R98, -R78 ;  /* 0x8000004e624e7221 */ /* 0x000fe20000010000 */
[----:B------:R-:W-:Y:S01]  /*73e0*/  FSEL R76, R76, RZ, P3 ;  /* 0x000000ff4c4c7208 */ /* 0x000fe20001800000 */
[----:B------:R-:W-:Y:S01]  /*73f0*/  FADD.FTZ R79, R99, -R79 ;  /* 0x8000004f634f7221 */ /* 0x000fe20000010000 */
[----:B------:R-:W-:Y:S01]  /*7400*/  FADD.FTZ R96, R96, -R204 ;  /* 0x800000cc60607221 */ /* 0x000fe20000010000 */
[----:B------:R-:W-:Y:S01]  /*7410*/  FSEL R84, R84, RZ, P6 ;  /* 0x000000ff54547208 */ /* 0x000fe20003000000 */
[----:B------:R-:W-:Y:S01]  /*7420*/  FFMA.FTZ R78, R188, R78, R50 ;  /* 0x0000004ebc4e7223 */ /* 0x000fe20000010032 */
[----:B------:R-:W-:Y:S01]  /*7430*/  F2FP.BF16.F32.PACK_AB R86, R76, R86 ;  /* 0x000000564c56723e */ /* 0x000fe200000010ff */
        /* <DEDUP_REMOVED lines=19> */
.L_x_1958:
        /* <DEDUP_REMOVED lines=26> */
[C---:B------:R-:W-:Y:S01]  /*7710*/  FFMA.FTZ R98, R188.reuse, R98, R50 ;  /* 0x00000062bc627223 */ /* 0x040fe20000010032 */
[C---:B------:R-:W-:Y:S01]  /*7720*/  LOP3.LUT P6, RZ, R93.reuse, 0xff, RZ, 0xc0, !PT ;  /* 0x000000ff5dff7812 */ /* 0x040fe200078cc0ff */
[C---:B------:R-:W-:Y:S01]  /*7730*/  FFMA.FTZ R99, R188.reuse, R99, R51 ;  /* 0x00000063bc637223 */ /* 0x040fe20000010033 */
[C---:B------:R-:W-:Y:S01]  /*7740*/  LOP3.LUT P5, RZ, R93.reuse, 0xff00, RZ, 0xc0, !PT ;  /* 0x0000ff005dff7812 */ /* 0x040fe200078ac0ff */
[C---:B------:R-:W-:Y:S01]  /*7750*/  FFMA.FTZ R97, R188.reuse, R97, R49 ;  /* 0x00000061bc617223 */ /* 0x040fe20000010031 */
[----:B------:R-:W-:Y:S01]  /*7760*/  ISETP.GE.U32.AND.EX P3, PT, R93, 0x1000000, PT, P3 ;  /* 0x010000005d00780c */ /* 0x000fe20003f66130 */
[----:B------:R-:W-:Y:S01]  /*7770*/  FFMA.FTZ R96, R188, R96, R48 ;  /* 0x00000060bc607223 */ /* 0x000fe20000010030 */
        /* <DEDUP_REMOVED lines=21> */
.L_x_1957:
        /* <DEDUP_REMOVED lines=9> */
[C---:B------:R-:W-:Y:S01]  /*7960*/  FMUL.FTZ R75, R188.reuse, R213 ;  /* 0x000000d5bc4b7220 */ /* 0x040fe20000410000 */
        /* <DEDUP_REMOVED lines=24> */
[----:B------:R-:W-:Y:S01]  /*7af0*/  FMUL.FTZ R78, R188, R78 ;  /* 0x0000004ebc4e7220 */ /* 0x000fe20000410000 */
[----:B------:R-:W-:Y:S01]  /*7b00*/  F2FP.BF16.F32.PACK_AB R86, R76, R86 ;  /* 0x000000564c56723e */ /* 0x000fe200000010ff */
        /* <DEDUP_REMOVED lines=19> */
.L_x_1959:
        /* <DEDUP_REMOVED lines=53> */
.L_x_1955:
[----:B------:R-:W0:Y:S02]  /*7f90*/  @P1 LDC.64 R92, c[0x0][0x478] ;  /* 0x00011e00ff5c1b82 */ /* 0x000e240000000a00 */
[----:B0-----:R-:W-:-:S05]  /*7fa0*/  @P1 IMAD.WIDE.U32 R92, R190, 0x20, R92 ;  /* 0x00000020be5c1825 */ /* 0x001fca00078e005c */
[----:B------:R-:W-:Y:S04]  /*7fb0*/  @P1 STG.E.128 desc[UR10][R92.64], R76 ;  /* 0x0000004c5c001986 */ /* 0x000fe8000c101d0a */
        /* <DEDUP_REMOVED lines=85> */
.L_x_1962:
        /* <DEDUP_REMOVED lines=17> */
[----:B------:R-:W-:Y:S01]  /*8620*/  LOP3.LUT P6, RZ, R165, 0xff0000, RZ, 0xc0, !PT ;  /* 0x00ff0000a5ff7812 */ /* 0x000fe200078cc0ff */
        /* <DEDUP_REMOVED lines=10> */
[-C--:B------:R-:W-:Y:S01]  /*86d0*/  FFMA.FTZ R114, R114, R215.reuse, R194 ;  /* 0x000000d772727223 */ /* 0x080fe200000100c2 */
[----:B------:R-:W-:Y:S01]  /*86e0*/  LOP3.LUT P5, RZ, R89, 0xff, RZ, 0xc0, !PT ;  /* 0x000000ff59ff7812 */ /* 0x000fe200078ac0ff */
        /* <DEDUP_REMOVED lines=45> */
.L_x_1961:
        /* <DEDUP_REMOVED lines=76> */
.L_x_1964:
        /* <DEDUP_REMOVED lines=17> */
[----:B------:R-:W-:Y:S01]  /*8f90*/  LOP3.LUT P6, RZ, R165, 0xff0000, RZ, 0xc0, !PT ;  /* 0x00ff0000a5ff7812 */ /* 0x000fe200078cc0ff */
        /* <DEDUP_REMOVED lines=57> */
.L_x_1960:
        /* <DEDUP_REMOVED lines=10> */
[----:B------:R-:W-:Y:S01]  /*93d0*/  FFMA.FTZ R75, R188, R127, R63 ;  /* 0x0000007fbc4b7223 */ /* 0x000fe2000001003f */
        /* <DEDUP_REMOVED lines=45> */
.L_x_1966:
        /* <DEDUP_REMOVED lines=54> */
.L_x_1965:
        /* <DEDUP_REMOVED lines=55> */
.L_x_1967:
        /* <DEDUP_REMOVED lines=53> */
.L_x_1963:
        /* <DEDUP_REMOVED lines=16> */
[-CC-:B------:R-:W-:Y:S01]  /*a1d0*/  FFMA.FTZ R132, R132, R215.reuse, R194.reuse ;  /* 0x000000d784847223 */ /* 0x180fe200000100c2 */
[----:B------:R-:W-:Y:S01]  /*a1e0*/  FADD.FTZ R137, R138, -R137 ;  /* 0x800000898a897221 */ /* 0x000fe20000010000 */
[----:B------:R-:W-:Y:S01]  /*a1f0*/  FADD.FTZ R135, R139, -R135 ;  /* 0x800000878b877221 */ /* 0x000fe20000010000 */
[----:B------:R-:W-:Y:S01]  /*a200*/  ISETP.GE.U32.AND P3, PT, R166, RZ, PT ;  /* 0x000000ffa600720c */ /* 0x000fe20003f66070 */
[----:B------:R-:W-:Y:S01]  /*a210*/  FFMA.FTZ R134, R134, R215, R194 ;  /* 0x000000d786867223 */ /* 0x000fe200000100c2 */
[C---:B------:R-:W-:Y:S01]  /*a220*/  FFMA.FTZ R74, R188.reuse, R137, R70 ;  /* 0x00000089bc4a7223 */ /* 0x040fe20000010046 */
[----:B------:R-:W-:Y:S01]  /*a230*/  FFMA.FTZ R75, R188, R135, R71 ;  /* 0x00000087bc4b7223 */ /* 0x000fe20000010047 */
[----:B------:R-:W-:Y:S01]  /*a240*/  LOP3.LUT P5, RZ, R91, 0xff0000, RZ, 0xc0, !PT ;  /* 0x00ff00005bff7812 */ /* 0x000fe200078ac0ff */
[----:B------:R-:W-:Y:S01]  /*a250*/  FADD.FTZ R132, R133, -R132 ;  /* 0x8000008485847221 */ /* 0x000fe20000010000 */
[----:B0-----:R-:W-:Y:S01]  /*a260*/  FMUL.FTZ R83, R74, UR6 ;  /* 0x000000064a537c20 */ /* 0x001fe20008410000 */
[----:B------:R-:W-:Y:S01]  /*a270*/  FMUL.FTZ R73, R75, UR6 ;  /* 0x000000064b497c20 */ /* 0x000fe20008410000 */
[----:B------:R-:W-:Y:S01]  /*a280*/  ISETP.GE.U32.AND.EX P2, PT, R91, 0x1000000, PT, P2 ;  /* 0x010000005b00780c */ /* 0x000fe20003f46120 */
[----:B------:R-:W-:Y:S01]  /*a290*/  FADD.FTZ R134, R136, -R134 ;  /* 0x8000008688867221 */ /* 0x000fe20000010000 */
[C---:B------:R-:W-:Y:S01]  /*a2a0*/  LOP3.LUT P4, RZ, R167.reuse, 0xff0000, RZ, 0xc0, !PT ;  /* 0x00ff0000a7ff7812 */ /* 0x040fe2000788c0ff */
[----:B------:R-:W-:Y:S01]  /*a2b0*/  FFMA.FTZ R72, R188, R132, R68 ;  /* 0x00000084bc487223 */ /* 0x000fe20000010044 */
[----:B------:R-:W-:Y:S01]  /*a2c0*/  ISETP.GE.U32.AND.EX P3, PT, R167, 0x1000000, PT, P3 ;  /* 0x01000000a700780c */ /* 0x000fe20003f66130 */
[-C--:B------:R-:W-:Y:S01]  /*a2d0*/  FFMA.FTZ R78, R125, R215.reuse, R194 ;  /* 0x000000d77d4e7223 */ /* 0x080fe200000100c2 */
[----:B------:R-:W-:Y:S01]  /*a2e0*/  FSEL R76, R83, RZ, P5 ;  /* 0x000000ff534c7208 */ /* 0x000fe20002800000 */
[----:B------:R-:W-:Y:S01]  /*a2f0*/  FMUL.FTZ R82, R72, UR6 ;  /* 0x0000000648527c20 */ /* 0x000fe20008410000 */
[----:B------:R-:W-:Y:S01]  /*a300*/  FSEL R87, R73, RZ, P2 ;  /* 0x000000ff49577208 */ /* 0x000fe20001000000 */
[----:B------:R-:W-:Y:S01]  /*a310*/  FADD.FTZ R78, R123, -R78 ;  /* 0x8000004e7b4e7221 */ /* 0x000fe20000010000 */
[----:B------:R-:W-:Y:S01]  /*a320*/  FSEL R83, R83, RZ, P4 ;  /* 0x000000ff53537208 */ /* 0x000fe20002000000 */
[----:B------:R-:W-:Y:S01]  /*a330*/  FFMA.FTZ R130, R130, R215, R194 ;  /* 0x000000d782827223 */ /* 0x000fe200000100c2 */
[----:B------:R-:W-:Y:S01]  /*a340*/  FSEL R73, R73, RZ, P3 ;  /* 0x000000ff49497208 */ /* 0x000fe20001800000 */
[C---:B------:R-:W-:Y:S01]  /*a350*/  FFMA.FTZ R78, R188.reuse, R78, R66 ;  /* 0x0000004ebc4e7223 */ /* 0x040fe20000010042 */
[----:B------:R-:W-:Y:S01]  /*a360*/  LOP3.LUT P6, RZ, R91, 0xff, RZ, 0xc0, !PT ;  /* 0x000000ff5bff7812 */ /* 0x000fe200078cc0ff */
[----:B------:R-:W-:Y:S01]  /*a370*/  FADD.FTZ R130, R131, -R130 ;  /* 0x8000008283827221 */ /* 0x000fe20000010000 */
[----:B------:R-:W-:Y:S01]  /*a380*/  F2FP.BF16.F32.PACK_AB R83, R73, R83 ;  /* 0x000000534953723e */ /* 0x000fe200000010ff */
[C---:B------:R-:W-:Y:S01]  /*a390*/  FFMA.FTZ R73, R188.reuse, R134, R69 ;  /* 0x00000086bc497223 */ /* 0x040fe20000010045 */
[----:B------:R-:W-:Y:S01]  /*a3a0*/  LOP3.LUT P4, RZ, R91, 0xff00, RZ, 0xc0, !PT ;  /* 0x0000ff005bff7812 */ /* 0x000fe2000788c0ff */
[----:B------:R-:W-:Y:S01]  /*a3b0*/  FFMA.FTZ R79, R188, R130, R67 ;  /* 0x00000082bc4f7223 */ /* 0x000fe20000010043 */
[----:B------:R-:W-:Y:S01]  /*a3c0*/  FSEL R86, R82, RZ, P6 ;  /* 0x000000ff52567208 */ /* 0x000fe20003000000 */
[----:B------:R-:W-:Y:S01]  /*a3d0*/  FMUL.FTZ R81, R73, UR6 ;  /* 0x0000000649517c20 */ /* 0x000fe20008410000 */
[----:B------:R-:W-:Y:S01]  /*a3e0*/  LOP3.LUT P5, RZ, R167, 0xff, RZ, 0xc0, !PT ;  /* 0x000000ffa7ff7812 */ /* 0x000fe200078ac0ff */
[-CC-:B------:R-:W-:Y:S01]  /*a3f0*/  FFMA.FTZ R77, R128, R215.reuse, R194.reuse ;  /* 0x000000d7804d7223 */ /* 0x180fe200000100c2 */
[----:B------:R-:W-:Y:S01]  /*a400*/  LOP3.LUT P2, RZ, R90, 0xff0000, RZ, 0xc0, !PT ;  /* 0x00ff00005aff7812 */ /* 0x000fe2000784c0ff */
[----:B------:R-:W-:Y:S01]  /*a410*/  FFMA.FTZ R121, R121, R215, R194 ;  /* 0x000000d779797223 */ /* 0x000fe200000100c2 */
[----:B------:R-:W-:Y:S01]  /*a420*/  FSEL R80, R81, RZ, P4 ;  /* 0x000000ff51507208 */ /* 0x000fe20002000000 */
[----:B------:R-:W-:Y:S01]  /*a430*/  FMUL.FTZ R84, R79, UR6 ;  /* 0x000000064f547c20 */ /* 0x000fe20008410000 */
[----:B------:R-:W-:Y:S01]  /*a440*/  LOP3.LUT P4, RZ, R167, 0xff00, RZ, 0xc0, !PT ;  /* 0x0000ff00a7ff7812 */ /* 0x000fe2000788c0ff */
[----:B------:R-:W-:Y:S01]  /*a450*/  FADD.FTZ R77, R129, -R77 ;  /* 0x8000004d814d7221 */ /* 0x000fe20000010000 */
[----:B------:R-:W-:Y:S01]  /*a460*/  F2FP.BF16.F32.PACK_AB R86, R80, R86 ;  /* 0x000000565056723e */ /* 0x000fe200000010ff */
[----:B------:R-:W-:Y:S01]  /*a470*/  FMUL.FTZ R80, R78, UR6 ;  /* 0x000000064e507c20 */ /* 0x000fe20008410000 */
[----:B------:R-:W-:Y:S01]  /*a480*/  FSEL R82, R82, RZ, P5 ;  /* 0x000000ff52527208 */ /* 0x000fe20002800000 */
[----:B------:R-:W-:Y:S01]  /*a490*/  FADD.FTZ R121, R119, -R121 ;  /* 0x8000007977797221 */ /* 0x000fe20000010000 */
[----:B------:R-:W-:Y:S01]  /*a4a0*/  FSEL R81, R81, RZ, P4 ;  /* 0x000000ff51517208 */ /* 0x000fe20002000000 */
[----:B------:R-:W-:Y:S01]  /*a4b0*/  FFMA.FTZ R77, R188, R77, R65 ;  /* 0x0000004dbc4d7223 */ /* 0x000fe20000010041 */
[----:B------:R-:W-:-:S02]  /*a4c0*/  LOP3.LUT P4, RZ, R166, 0xff0000, RZ, 0xc0, !PT ;  /* 0x00ff0000a6ff7812 */ /* 0x000fc4000788c0ff */
[----:B------:R-:W-:Y:S02]  /*a4d0*/  FSEL R85, R80, RZ, P2 ;  /* 0x000000ff50557208 */ /* 0x000fe40001000000 */
[----:B------:R-:W-:Y:S02]  /*a4e0*/  LOP3.LUT P2, RZ, R166, 0xff000000, RZ, 0xc0, !PT ;  /* 0xff000000a6ff7812 */ /* 0x000fe4000784c0ff */
[----:B------:R-:W-:Y:S02]  /*a4f0*/  F2FP.BF16.F32.PACK_AB R82, R81, R82 ;  /* 0x000000525152723e */ /* 0x000fe400000010ff */
[----:B------:R-:W-:Y:S02]  /*a500*/  FSEL R81, R80, RZ, P4 ;  /* 0x000000ff50517208 */ /* 0x000fe40002000000 */
[----:B------:R-:W-:Y:S01]  /*a510*/  F2FP.BF16.F32.PACK_AB R87, R87, R76 ;  /* 0x0000004c5757723e */ /* 0x000fe200000010ff */
[----:B------:R-:W-:Y:S01]  /*a520*/  FFMA.FTZ R76, R188, R121, R64 ;  /* 0x00000079bc4c7223 */ /* 0x000fe20000010040 */
[----:B------:R-:W-:-:S02]  /*a530*/  FSEL R80, R84, RZ, P2 ;  /* 0x000000ff54507208 */ /* 0x000fc40001000000 */
[----:B------:R-:W-:Y:S01]  /*a540*/  LOP3.LUT P3, RZ, R90, 0xff000000, RZ, 0xc0, !PT ;  /* 0xff0000005aff7812 */ /* 0x000fe2000786c0ff */
[----:B------:R-:W-:Y:S01]  /*a550*/  FMUL.FTZ R88, R76, UR6 ;  /* 0x000000064c587c20 */ /* 0x000fe20008410000 */
[----:B------:R-:W-:Y:S01]  /*a560*/  F2FP.BF16.F32.PACK_AB R81, R80, R81 ;  /* 0x000000515051723e */ /* 0x000fe200000010ff */
[----:B------:R-:W-:Y:S01]  /*a570*/  FMUL.FTZ R80, R77, UR6 ;  /* 0x000000064d507c20 */ /* 0x000fe20008410000 */
[----:B------:R-:W-:Y:S02]  /*a580*/  FSEL R84, R84, RZ, P3 ;  /* 0x000000ff54547208 */ /* 0x000fe40001800000 */
[----:B------:R-:W-:Y:S02]  /*a590*/  LOP3.LUT P6, RZ, R90, 0xff00, RZ, 0xc0, !PT ;  /* 0x0000ff005aff7812 */ /* 0x000fe400078cc0ff */
[----:B------:R-:W-:Y:S02]  /*a5a0*/  LOP3.LUT P2, RZ, R166, 0xff, RZ, 0xc0, !PT ;  /* 0x000000ffa6ff7812 */ /* 0x000fe4000784c0ff */
        /* <DEDUP_REMOVED lines=10> */
.L_x_1970:
        /* <DEDUP_REMOVED lines=8> */
[C---:B0-----:R-:W-:Y:S01]  /*a6d0*/  FFMA.FTZ R81, R188.reuse, R137, R70 ;  /* 0x00000089bc517223 */ /* 0x041fe20000010046 */
[----:B------:R-:W-:Y:S01]  /*a6e0*/  FFMA.FTZ R125, R125, R215, R194 ;  /* 0x000000d77d7d7223 */ /* 0x000fe200000100c2 */
[----:B------:R-:W-:Y:S01]  /*a6f0*/  LOP3.LUT P3, RZ, R91, 0xff0000, RZ, 0xc0, !PT ;  /* 0x00ff00005bff7812 */ /* 0x000fe2000786c0ff */
[C---:B------:R-:W-:Y:S01]  /*a700*/  FFMA.FTZ R83, R188.reuse, R135, R71 ;  /* 0x00000087bc537223 */ /* 0x040fe20000010047 */
[----:B------:R-:W-:Y:S01]  /*a710*/  FMUL.FTZ R81, R81, UR6 ;  /* 0x0000000651517c20 */ /* 0x000fe20008410000 */
[C---:B------:R-:W-:Y:S01]  /*a720*/  FFMA.FTZ R82, R188.reuse, R132, R68 ;  /* 0x00000084bc527223 */ /* 0x040fe20000010044 */
[----:B------:R-:W-:Y:S01]  /*a730*/  FFMA.FTZ R84, R188, R134, R69 ;  /* 0x00000086bc547223 */ /* 0x000fe20000010045 */
[----:B------:R-:W-:Y:S01]  /*a740*/  FADD.FTZ R125, R123, -R125 ;  /* 0x8000007d7b7d7221 */ /* 0x000fe20000010000 */
[----:B------:R-:W-:Y:S01]  /*a750*/  ISETP.GE.U32.AND P2, PT, R90, RZ, PT ;  /* 0x000000ff5a00720c */ /* 0x000fe20003f46070 */
[----:B------:R-:W-:Y:S01]  /*a760*/  FFMA.FTZ R130, R130, R215, R194 ;  /* 0x000000d782827223 */ /* 0x000fe200000100c2 */
[----:B------:R-:W-:Y:S01]  /*a770*/  FMUL.FTZ R83, R83, UR6 ;  /* 0x0000000653537c20 */ /* 0x000fe20008410000 */
[----:B------:R-:W-:Y:S01]  /*a780*/  FSEL R80, R81, RZ, P3 ;  /* 0x000000ff51507208 */ /* 0x000fe20001800000 */
[----:B------:R-:W-:Y:S01]  /*a790*/  FMUL.FTZ R82, R82, UR6 ;  /* 0x0000000652527c20 */ /* 0x000fe20008410000 */
[----:B------:R-:W-:Y:S01]  /*a7a0*/  FMUL.FTZ R84, R84, UR6 ;  /* 0x0000000654547c20 */ /* 0x000fe20008410000 */
[----:B------:R-:W-:Y:S01]  /*a7b0*/  LOP3.LUT P6, RZ, R167, 0xff0000, RZ, 0xc0, !PT ;  /* 0x00ff0000a7ff7812 */ /* 0x000fe200078cc0ff */
[----:B------:R-:W-:Y:S01]  /*a7c0*/  FFMA.FTZ R125, R188, R125, R66 ;  /* 0x0000007dbc7d7223 */ /* 0x000fe20000010042 */
[C---:B------:R-:W-:Y:S01]  /*a7d0*/  ISETP.GE.U32.AND.EX P4, PT, R91.reuse, 0x1000000, PT, P2 ;  /* 0x010000005b00780c */ /* 0x040fe20003f86120 */
[-C--:B------:R-:W-:Y:S01]  /*a7e0*/  FFMA.FTZ R128, R128, R215.reuse, R194 ;  /* 0x000000d780807223 */ /* 0x080fe200000100c2 */
[----:B------:R-:W-:Y:S01]  /*a7f0*/  LOP3.LUT P5, RZ, R91, 0xff, RZ, 0xc0, !PT ;  /* 0x000000ff5bff7812 */ /* 0x000fe200078ac0ff */
[----:B------:R-:W-:Y:S01]  /*a800*/  FADD.FTZ R130, R131, -R130 ;  /* 0x8000008283827221 */ /* 0x000fe20000010000 */
[----:B------:R-:W-:Y:S01]  /*a810*/  LOP3.LUT P3, RZ, R91, 0xff00, RZ, 0xc0, !PT ;  /* 0x0000ff005bff7812 */ /* 0x000fe2000786c0ff */
[----:B------:R-:W-:Y:S01]  /*a820*/  FFMA.FTZ R121, R121, R215, R194 ;  /* 0x000000d779797223 */ /* 0x000fe200000100c2 */
[----:B------:R-:W-:Y:S01]  /*a830*/  ISETP.GE.U32.AND P2, PT, R166, RZ, PT ;  /* 0x000000ffa600720c */ /* 0x000fe20003f46070 */
[----:B------:R-:W-:Y:S01]  /*a840*/  FMUL.FTZ R125, R125, UR6 ;  /* 0x000000067d7d7c20 */ /* 0x000fe20008410000 */
[----:B------:R-:W-:Y:S01]  /*a850*/  FSEL R87, R83, RZ, P4 ;  /* 0x000000ff53577208 */ /* 0x000fe20002000000 */
[----:B------:R-:W-:Y:S01]  /*a860*/  FADD.FTZ R128, R129, -R128 ;  /* 0x8000008081807221 */ /* 0x000fe20000010000 */
[----:B------:R-:W-:Y:S01]  /*a870*/  FSEL R81, R81, RZ, P6 ;  /* 0x000000ff51517208 */ /* 0x000fe20003000000 */
[----:B------:R-:W-:Y:S01]  /*a880*/  FFMA.FTZ R130, R188, R130, R67 ;  /* 0x00000082bc827223 */ /* 0x000fe20000010043 */
[----:B------:R-:W-:Y:S01]  /*a890*/  FSEL R86, R82, RZ, P5 ;  /* 0x000000ff52567208 */ /* 0x000fe20002800000 */
[----:B------:R-:W-:Y:S01]  /*a8a0*/  FADD.FTZ R121, R119, -R121 ;  /* 0x8000007977797221 */ /* 0x000fe20000010000 */
[----:B------:R-:W-:Y:S01]  /*a8b0*/  FSEL R85, R84, RZ, P3 ;  /* 0x000000ff54557208 */ /* 0x000fe20001800000 */
[----:B------:R-:W-:Y:S01]  /*a8c0*/  FFMA.FTZ R128, R188, R128, R65 ;  /* 0x00000080bc807223 */ /* 0x000fe20000010041 */
[C---:B------:R-:W-:Y:S01]  /*a8d0*/  LOP3.LUT P4, RZ, R167.reuse, 0xff, RZ, 0xc0, !PT ;  /* 0x000000ffa7ff7812 */ /* 0x040fe2000788c0ff */
[----:B------:R-:W-:Y:S01]  /*a8e0*/  FMUL.FTZ R130, R130, UR6 ;  /* 0x0000000682827c20 */ /* 0x000fe20008410000 */
[C---:B------:R-:W-:Y:S01]  /*a8f0*/  ISETP.GE.U32.AND.EX P2, PT, R167.reuse, 0x1000000, PT, P2 ;  /* 0x01000000a700780c */ /* 0x040fe20003f46120 */
[----:B------:R-:W-:Y:S01]  /*a900*/  FFMA.FTZ R188, R188, R121, R64 ;  /* 0x00000079bcbc7223 */ /* 0x000fe20000010040 */
[----:B------:R-:W-:Y:S01]  /*a910*/  LOP3.LUT P6, RZ, R90, 0xff0000, RZ, 0xc0, !PT ;  /* 0x00ff00005aff7812 */ /* 0x000fe200078cc0ff */
[----:B------:R-:W-:Y:S01]  /*a920*/  FMUL.FTZ R128, R128, UR6 ;  /* 0x0000000680807c20 */ /* 0x000fe20008410000 */
[----:B------:R-:W-:Y:S01]  /*a930*/  LOP3.LUT P3, RZ, R167, 0xff00, RZ, 0xc0, !PT ;  /* 0x0000ff00a7ff7812 */ /* 0x000fe2000786c0ff */
[----:B------:R-:W-:Y:S01]  /*a940*/  FMUL.FTZ R188, R188, UR6 ;  /* 0x00000006bcbc7c20 */ /* 0x000fe20008410000 */
[----:B------:R-:W-:-:S02]  /*a950*/  F2FP.BF16.F32.PACK_AB R86, R85, R86 ;  /* 0x000000565556723e */ /* 0x000fc400000010ff */
[----:B------:R-:W-:Y:S02]  /*a960*/  FSEL R83, R83, RZ, P2 ;  /* 0x000000ff53537208 */ /* 0x000fe40001000000 */
[----:B------:R-:W-:Y:S02]  /*a970*/  FSEL R82, R82, RZ, P4 ;  /* 0x000000ff52527208 */ /* 0x000fe40002000000 */
[----:B------:R-:W-:Y:S02]  /*a980*/  FSEL R84, R84, RZ, P3 ;  /* 0x000000ff54547208 */ /* 0x000fe40001800000 */
[----:B------:R-:W-:Y:S02]  /*a990*/  FSEL R85, R125, RZ, P6 ;  /* 0x000000ff7d557208 */ /* 0x000fe40003000000 */
[----:B------:R-:W-:Y:S02]  /*a9a0*/  LOP3.LUT P2, RZ, R90, 0xff000000, RZ, 0xc0, !PT ;  /* 0xff0000005aff7812 */ /* 0x000fe4000784c0ff */
[----:B------:R-:W-:-:S02]  /*a9b0*/  LOP3.LUT P3, RZ, R166, 0xff0000, RZ, 0xc0, !PT ;  /* 0x00ff0000a6ff7812 */ /* 0x000fc4000786c0ff */
[----:B------:R-:W-:Y:S02]  /*a9c0*/  LOP3.LUT P6, RZ, R166, 0xff000000, RZ, 0xc0, !PT ;  /* 0xff000000a6ff7812 */ /* 0x000fe400078cc0ff */
[----:B------:R-:W-:Y:S02]  /*a9d0*/  F2FP.BF16.F32.PACK_AB R83, R83, R81 ;  /* 0x000000515353723e */ /* 0x000fe400000010ff */
[----:B------:R-:W-:Y:S02]  /*a9e0*/  F2FP.BF16.F32.PACK_AB R87, R87, R80 ;  /* 0x000000505757723e */ /* 0x000fe400000010ff */
[----:B------:R-:W-:Y:S02]  /*a9f0*/  F2FP.BF16.F32.PACK_AB R82, R84, R82 ;  /* 0x000000525452723e */ /* 0x000fe400000010ff */
[----:B------:R-:W-:Y:S02]  /*aa00*/  FSEL R81, R125, RZ, P3 ;  /* 0x000000ff7d517208 */ /* 0x000fe40001800000 */
[----:B------:R-:W-:-:S02]  /*aa10*/  FSEL R84, R130, RZ, P6 ;  /* 0x000000ff82547208 */ /* 0x000fc40003000000 */
[----:B------:R-:W-:Y:S02]  /*aa20*/  FSEL R80, R130, RZ, P2 ;  /* 0x000000ff82507208 */ /* 0x000fe40001000000 */
[C---:B------:R-:W-:Y:S02]  /*aa30*/  LOP3.LUT P5, RZ, R90.reuse, 0xff00, RZ, 0xc0, !PT ;  /* 0x0000ff005aff7812 */ /* 0x040fe400078ac0ff */
[----:B------:R-:W-:Y:S02]  /*aa40*/  LOP3.LUT P4, RZ, R90, 0xff, RZ, 0xc0, !PT ;  /* 0x000000ff5aff7812 */ /* 0x000fe4000788c0ff */
[C---:B------:R-:W-:Y:S02]  /*aa50*/  LOP3.LUT P3, RZ, R166.reuse, 0xff00, RZ, 0xc0, !PT ;  /* 0x0000ff00a6ff7812 */ /* 0x040fe4000786c0ff */
[----:B------:R-:W-:Y:S02]  /*aa60*/  LOP3.LUT P2, RZ, R166, 0xff, RZ, 0xc0, !PT ;  /* 0x000000ffa6ff7812 */ /* 0x000fe4000784c0ff */
[----:B------:R-:W-:-:S02]  /*aa70*/  F2FP.BF16.F32.PACK_AB R81, R84, R81 ;  /* 0x000000515451723e */ /* 0x000fc400000010ff */
[----:B------:R-:W-:Y:S02]  /*aa80*/  F2FP.BF16.F32.PACK_AB R85, R80, R85 ;  /* 0x000000555055723e */ /* 0x000fe400000010ff */
[C---:B------:R-:W-:Y:S02]  /*aa90*/  FSEL R84, R128.reuse, RZ, P5 ;  /* 0x000000ff80547208 */ /* 0x040fe40002800000 */
[----:B------:R-:W-:Y:S02]  /*aaa0*/  FSEL R80, R128, RZ, P3 ;  /* 0x000000ff80507208 */ /* 0x000fe40001800000 */
[C---:B------:R-:W-:Y:S02]  /*aab0*/  FSEL R89, R188.reuse, RZ, P2 ;  /* 0x000000ffbc597208 */ /* 0x040fe40001000000 */
[----:B------:R-:W-:Y:S02]  /*aac0*/  FSEL R88, R188, RZ, P4 ;  /* 0x000000ffbc587208 */ /* 0x000fe40002000000 */
[----:B------:R-:W-:-:S02]  /*aad0*/  F2FP.BF16.F32.PACK_AB R80, R80, R89 ;  /* 0x000000595050723e */ /* 0x000fc400000010ff */
[----:B------:R-:W-:Y:S01]  /*aae0*/  F2FP.BF16.F32.PACK_AB R84, R84, R88 ;  /* 0x000000585454723e */ /* 0x000fe200000010ff */
[----:B------:R-:W-:Y:S06]  /*aaf0*/  BRA `(.L_x_1971) ;  /* 0x0000001400c47947 */ /* 0x000fec0003800000 */
.L_x_1969:
        /* <DEDUP_REMOVED lines=17> */
[C---:B------:R-:W-:Y:S01]  /*ac10*/  LOP3.LUT P4, RZ, R167.reuse, 0xff0000, RZ, 0xc0, !PT ;  /* 0x00ff0000a7ff7812 */ /* 0x040fe2000788c0ff */
[----:B------:R-:W-:Y:S01]  /*ac20*/  FMUL.FTZ R72, R188, R132 ;  /* 0x00000084bc487220 */ /* 0x000fe20000410000 */
        /* <DEDUP_REMOVED lines=9> */
[C---:B------:R-:W-:Y:S01]  /*acc0*/  FMUL.FTZ R78, R188.reuse, R78 ;  /* 0x0000004ebc4e7220 */ /* 0x040fe20000410000 */
[----:B------:R-:W-:Y:S01]  /*acd0*/  LOP3.LUT P6, RZ, R91, 0xff, RZ, 0xc0, !PT ;  /* 0x000000ff5bff7812 */ /* 0x000fe200078cc0ff */
[----:B------:R-:W-:Y:S01]  /*ace0*/  FADD.FTZ R130, R131, -R130 ;  /* 0x8000008283827221 */ /* 0x000fe20000010000 */
[----:B------:R-:W-:Y:S01]  /*acf0*/  F2FP.BF16.F32.PACK_AB R83, R73, R83 ;  /* 0x000000534953723e */ /* 0x000fe200000010ff */
[C---:B------:R-:W-:Y:S01]  /*ad00*/  FMUL.FTZ R73, R188.reuse, R134 ;  /* 0x00000086bc497220 */ /* 0x040fe20000410000 */
[----:B------:R-:W-:Y:S01]  /*ad10*/  LOP3.LUT P4, RZ, R91, 0xff00, RZ, 0xc0, !PT ;  /* 0x0000ff005bff7812 */ /* 0x000fe2000788c0ff */
[----:B------:R-:W-:Y:S01]  /*ad20*/  FMUL.FTZ R79, R188, R130 ;  /* 0x00000082bc4f7220 */ /* 0x000fe20000410000 */
        /* <DEDUP_REMOVED lines=15> */
[----:B------:R-:W-:Y:S01]  /*ae20*/  FMUL.FTZ R77, R188, R77 ;  /* 0x0000004dbc4d7220 */ /* 0x000fe20000410000 */
[----:B------:R-:W-:-:S02]  /*ae30*/  LOP3.LUT P4, RZ, R166, 0xff0000, RZ, 0xc0, !PT ;  /* 0x00ff0000a6ff7812 */ /* 0x000fc4000788c0ff */
[----:B------:R-:W-:Y:S02]  /*ae40*/  FSEL R85, R80, RZ, P2 ;  /* 0x000000ff50557208 */ /* 0x000fe40001000000 */
[----:B------:R-:W-:Y:S02]  /*ae50*/  LOP3.LUT P2, RZ, R166, 0xff000000, RZ, 0xc0, !PT ;  /* 0xff000000a6ff7812 */ /* 0x000fe4000784c0ff */
[----:B------:R-:W-:Y:S02]  /*ae60*/  F2FP.BF16.F32.PACK_AB R82, R81, R82 ;  /* 0x000000525152723e */ /* 0x000fe400000010ff */
[----:B------:R-:W-:Y:S02]  /*ae70*/  FSEL R81, R80, RZ, P4 ;  /* 0x000000ff50517208 */ /* 0x000fe40002000000 */
[----:B------:R-:W-:Y:S01]  /*ae80*/  F2FP.BF16.F32.PACK_AB R87, R87, R76 ;  /* 0x0000004c5757723e */ /* 0x000fe200000010ff */
[----:B------:R-:W-:Y:S01]  /*ae90*/  FMUL.FTZ R76, R188, R121 ;  /* 0x00000079bc4c7220 */ /* 0x000fe20000410000 */
        /* <DEDUP_REMOVED lines=18> */
.L_x_1972:
        /* <DEDUP_REMOVED lines=8> */
[C---:B0-----:R-:W-:Y:S01]  /*b040*/  FMUL.FTZ R81, R188.reuse, R137 ;  /* 0x00000089bc517220 */ /* 0x041fe20000410000 */
[--C-:B------:R-:W-:Y:S01]  /*b050*/  FFMA.FTZ R125, R125, R215, R194.reuse ;  /* 0x000000d77d7d7223 */ /* 0x100fe200000100c2 */
[----:B------:R-:W-:Y:S01]  /*b060*/  LOP3.LUT P3, RZ, R91, 0xff0000, RZ, 0xc0, !PT ;  /* 0x00ff00005bff7812 */ /* 0x000fe2000786c0ff */
[C---:B------:R-:W-:Y:S01]  /*b070*/  FMUL.FTZ R83, R188.reuse, R135 ;  /* 0x00000087bc537220 */ /* 0x040fe20000410000 */
[----:B------:R-:W-:Y:S01]  /*b080*/  FMUL.FTZ R81, R81, UR6 ;  /* 0x0000000651517c20 */ /* 0x000fe20008410000 */
[C---:B------:R-:W-:Y:S01]  /*b090*/  FMUL.FTZ R82, R188.reuse, R132 ;  /* 0x00000084bc527220 */ /* 0x040fe20000410000 */
[----:B------:R-:W-:Y:S01]  /*b0a0*/  FMUL.FTZ R84, R188, R134 ;  /* 0x00000086bc547220 */ /* 0x000fe20000410000 */
[----:B------:R-:W-:Y:S01]  /*b0b0*/  FADD.FTZ R125, R123, -R125 ;  /* 0x8000007d7b7d7221 */ /* 0x000fe20000010000 */
[----:B------:R-:W-:Y:S01]  /*b0c0*/  ISETP.GE.U32.AND P2, PT, R90, RZ, PT ;  /* 0x000000ff5a00720c */ /* 0x000fe20003f46070 */
[--C-:B------:R-:W-:Y:S01]  /*b0d0*/  FFMA.FTZ R130, R130, R215, R194.reuse ;  /* 0x000000d782827223 */ /* 0x100fe200000100c2 */
[----:B------:R-:W-:Y:S01]  /*b0e0*/  FMUL.FTZ R83, R83, UR6 ;  /* 0x0000000653537c20 */ /* 0x000fe20008410000 */
[----:B------:R-:W-:Y:S01]  /*b0f0*/  FSEL R80, R81, RZ, P3 ;  /* 0x000000ff51507208 */ /* 0x000fe20001800000 */
[----:B------:R-:W-:Y:S01]  /*b100*/  FMUL.FTZ R82, R82, UR6 ;  /* 0x0000000652527c20 */ /* 0x000fe20008410000 */
[----:B------:R-:W-:Y:S01]  /*b110*/  FMUL.FTZ R84, R84, UR6 ;  /* 0x0000000654547c20 */ /* 0x000fe20008410000 */
[----:B------:R-:W-:Y:S01]  /*b120*/  LOP3.LUT P6, RZ, R167, 0xff0000, RZ, 0xc0, !PT ;  /* 0x00ff0000a7ff7812 */ /* 0x000fe200078cc0ff */
[----:B------:R-:W-:Y:S01]  /*b130*/  FMUL.FTZ R125, R188, R125 ;  /* 0x0000007dbc7d7220 */ /* 0x000fe20000410000 */
        /* <DEDUP_REMOVED lines=11> */
[----:B------:R-:W-:Y:S01]  /*b1f0*/  FMUL.FTZ R130, R188, R130 ;  /* 0x00000082bc827220 */ /* 0x000fe20000410000 */
[----:B------:R-:W-:Y:S01]  /*b200*/  FSEL R86, R82, RZ, P5 ;  /* 0x000000ff52567208 */ /* 0x000fe20002800000 */
[----:B------:R-:W-:Y:S01]  /*b210*/  FADD.FTZ R121, R119, -R121 ;  /* 0x8000007977797221 */ /* 0x000fe20000010000 */
[----:B------:R-:W-:Y:S01]  /*b220*/  FSEL R85, R84, RZ, P3 ;  /* 0x000000ff54557208 */ /* 0x000fe20001800000 */
[----:B------:R-:W-:Y:S01]  /*b230*/  FMUL.FTZ R128, R188, R128 ;  /* 0x00000080bc807220 */ /* 0x000fe20000410000 */
[C---:B------:R-:W-:Y:S01]  /*b240*/  LOP3.LUT P4, RZ, R167.reuse, 0xff, RZ, 0xc0, !PT ;  /* 0x000000ffa7ff7812 */ /* 0x040fe2000788c0ff */
[----:B------:R-:W-:Y:S01]  /*b250*/  FMUL.FTZ R130, R130, UR6 ;  /* 0x0000000682827c20 */ /* 0x000fe20008410000 */
[C---:B------:R-:W-:Y:S01]  /*b260*/  ISETP.GE.U32.AND.EX P2, PT, R167.reuse, 0x1000000, PT, P2 ;  /* 0x01000000a700780c */ /* 0x040fe20003f46120 */
[----:B------:R-:W-:Y:S01]  /*b270*/  FMUL.FTZ R188, R188, R121 ;  /* 0x00000079bcbc7220 */ /* 0x000fe20000410000 */
        /* <DEDUP_REMOVED lines=31> */
.L_x_1968:
        /* <DEDUP_REMOVED lines=11> */
[----:B------:R-:W-:Y:S01]  /*b520*/  LOP3.LUT P6, RZ, R91, 0xff, RZ, 0xc0, !PT ;  /* 0x000000ff5bff7812 */ /* 0x000fe200078cc0ff */
[C---:B------:R-:W-:Y:S01]  /*b530*/  FFMA.FTZ R75, R188.reuse, R135, R71 ;  /* 0x00000087bc4b7223 */ /* 0x040fe20000010047 */
[----:B------:R-:W-:Y:S01]  /*b540*/  FFMA.FTZ R74, R188, R137, R70 ;  /* 0x00000089bc4a7223 */ /* 0x000fe20000010046 */
[----:B------:R-:W-:Y:S01]  /*b550*/  FMUL.FTZ R86, R72, UR6 ;  /* 0x0000000648567c20 */ /* 0x000fe20008410000 */
[----:B------:R-:W-:Y:S01]  /*b560*/  FFMA.FTZ R73, R188, R134, R69 ;  /* 0x00000086bc497223 */ /* 0x000fe20000010045 */
[----:B------:R-:W-:Y:S01]  /*b570*/  ISETP.GE.U32.AND P2, PT, R90, RZ, PT ;  /* 0x000000ff5a00720c */ /* 0x000fe20003f46070 */
[-CC-:B------:R-:W-:Y:S01]  /*b580*/  FFMA.FTZ R77, R128, R215.reuse, R194.reuse ;  /* 0x000000d7804d7223 */ /* 0x180fe200000100c2 */
[-CC-:B------:R-:W-:Y:S01]  /*b590*/  FFMA.FTZ R78, R125, R215.reuse, R194.reuse ;  /* 0x000000d77d4e7223 */ /* 0x180fe200000100c2 */
[-CC-:B------:R-:W-:Y:S01]  /*b5a0*/  FFMA.FTZ R79, R130, R215.reuse, R194.reuse ;  /* 0x000000d7824f7223 */ /* 0x180fe200000100c2 */
[----:B------:R-:W-:Y:S01]  /*b5b0*/  FFMA.FTZ R121, R121, R215, R194 ;  /* 0x000000d779797223 */ /* 0x000fe200000100c2 */
[----:B------:R-:W-:Y:S01]  /*b5c0*/  FMUL.FTZ R87, R75, UR6 ;  /* 0x000000064b577c20 */ /* 0x000fe20008410000 */
[----:B0-----:R-:W-:Y:S01]  /*b5d0*/  FMUL.FTZ R84, R74, UR6 ;  /* 0x000000064a547c20 */ /* 0x001fe20008410000 */
[----:B------:R-:W-:Y:S01]  /*b5e0*/  FSEL R86, R86, RZ, P6 ;  /* 0x000000ff56567208 */ /* 0x000fe20003000000 */
[----:B------:R-:W-:Y:S01]  /*b5f0*/  FMUL.FTZ R85, R73, UR6 ;  /* 0x0000000649557c20 */ /* 0x000fe20008410000 */
[----:B------:R-:W-:Y:S01]  /*b600*/  LOP3.LUT P4, RZ, R91, 0xff0000, RZ, 0xc0, !PT ;  /* 0x00ff00005bff7812 */ /* 0x000fe2000788c0ff */
[----:B------:R-:W-:Y:S01]  /*b610*/  FADD.FTZ R77, R129, -R77 ;  /* 0x8000004d814d7221 */ /* 0x000fe20000010000 */
[----:B------:R-:W-:Y:S01]  /*b620*/  ISETP.GE.U32.AND.EX P2, PT, R91, 0x1000000, PT, P2 ;  /* 0x010000005b00780c */ /* 0x000fe20003f46120 */
[----:B------:R-:W-:Y:S01]  /*b630*/  FADD.FTZ R78, R123, -R78 ;  /* 0x8000004e7b4e7221 */ /* 0x000fe20000010000 */
[----:B------:R-:W-:Y:S01]  /*b640*/  LOP3.LUT P6, RZ, R91, 0xff00, RZ, 0xc0, !PT ;  /* 0x0000ff005bff7812 */ /* 0x000fe200078cc0ff */
[----:B------:R-:W-:Y:S01]  /*b650*/  FADD.FTZ R79, R131, -R79 ;  /* 0x8000004f834f7221 */ /* 0x000fe20000010000 */
[----:B------:R-:W-:Y:S01]  /*b660*/  FADD.FTZ R121, R119, -R121 ;  /* 0x8000007977797221 */ /* 0x000fe20000010000 */
[----:B------:R-:W-:Y:S01]  /*b670*/  FSEL R87, R87, RZ, P2 ;  /* 0x000000ff57577208 */ /* 0x000fe20001000000 */
[----:B------:R-:W-:Y:S01]  /*b680*/  FFMA.FTZ R77, R188, R77, R65 ;  /* 0x0000004dbc4d7223 */ /* 0x000fe20000010041 */
[----:B------:R-:W-:Y:S01]  /*b690*/  FSEL R84, R84, RZ, P4 ;  /* 0x000000ff54547208 */ /* 0x000fe20002000000 */
[C---:B------:R-:W-:Y:S01]  /*b6a0*/  FFMA.FTZ R78, R188.reuse, R78, R66 ;  /* 0x0000004ebc4e7223 */ /* 0x040fe20000010042 */
[----:B------:R-:W-:Y:S01]  /*b6b0*/  FSEL R85, R85, RZ, P6 ;  /* 0x000000ff55557208 */ /* 0x000fe20003000000 */
[C---:B------:R-:W-:Y:S01]  /*b6c0*/  FFMA.FTZ R79, R188.reuse, R79, R67 ;  /* 0x0000004fbc4f7223 */ /* 0x040fe20000010043 */
[----:B------:R-:W-:Y:S01]  /*b6d0*/  FFMA.FTZ R76, R188, R121, R64 ;  /* 0x00000079bc4c7223 */ /* 0x000fe20000010040 */
[----:B------:R-:W-:Y:S01]  /*b6e0*/  F2FP.BF16.F32.PACK_AB R87, R87, R84 ;  /* 0x000000545757723e */ /* 0x000fe200000010ff */
[----:B------:R-:W-:Y:S01]  /*b6f0*/  FMUL.FTZ R88, R77, UR6 ;  /* 0x000000064d587c20 */ /* 0x000fe20008410000 */
[----:B------:R-:W-:Y:S01]  /*b700*/  F2FP.BF16.F32.PACK_AB R86, R85, R86 ;  /* 0x000000565556723e */ /* 0x000fe200000010ff */
[----:B------:R-:W-:Y:S01]  /*b710*/  FMUL.FTZ R84, R76, UR6 ;  /* 0x000000064c547c20 */ /* 0x000fe20008410000 */
        /* <DEDUP_REMOVED lines=11> */
[----:B------:R-:W-:Y:S01]  /*b7d0*/  F2FP.BF16.F32.PACK_AB R84, R88, R84 ;  /* 0x000000545854723e */ /* 0x000fe200000010ff */
[----:B------:R-:W-:Y:S06]  /*b7e0*/  BRA `(.L_x_1971) ;  /* 0x0000000800887947 */ /* 0x000fec0003800000 */
.L_x_1974:
        /* <DEDUP_REMOVED lines=46> */
[----:B------:R-:W-:Y:S02]  /*bad0*/  F2FP.BF16.F32.PACK_AB R86, R85, R86 ;  /* 0x000000565556723e */ /* 0x000fe400000010ff */
[----:B------:R-:W-:-:S02]  /*bae0*/  FSEL R85, R125, RZ, P6 ;  /* 0x000000ff7d557208 */ /* 0x000fc40003000000 */
[----:B------:R-:W-:Y:S02]  /*baf0*/  FSEL R130, R130, RZ, P2 ;  /* 0x000000ff82827208 */ /* 0x000fe40001000000 */
[----:B------:R-:W-:Y:S02]  /*bb00*/  FSEL R84, R121, RZ, P5 ;  /* 0x000000ff79547208 */ /* 0x000fe40002800000 */
[----:B------:R-:W-:Y:S02]  /*bb10*/  FSEL R128, R128, RZ, P4 ;  /* 0x000000ff80807208 */ /* 0x000fe40002000000 */
[----:B------:R-:W-:Y:S02]  /*bb20*/  F2FP.BF16.F32.PACK_AB R85, R130, R85 ;  /* 0x000000558255723e */ /* 0x000fe400000010ff */
[----:B------:R-:W-:Y:S01]  /*bb30*/  F2FP.BF16.F32.PACK_AB R84, R128, R84 ;  /* 0x000000548054723e */ /* 0x000fe200000010ff */
[----:B------:R-:W-:Y:S06]  /*bb40*/  BRA `(.L_x_1971) ;  /* 0x0000000400b07947 */ /* 0x000fec0003800000 */
.L_x_1973:
        /* <DEDUP_REMOVED lines=10> */
[----:B------:R-:W-:Y:S01]  /*bbf0*/  LOP3.LUT P6, RZ, R91, 0xff, RZ, 0xc0, !PT ;  /* 0x000000ff5bff7812 */ /* 0x000fe200078cc0ff */
[C---:B------:R-:W-:Y:S01]  /*bc00*/  FMUL.FTZ R75, R188.reuse, R135 ;  /* 0x00000087bc4b7220 */ /* 0x040fe20000410000 */
[----:B------:R-:W-:Y:S01]  /*bc10*/  FMUL.FTZ R74, R188, R137 ;  /* 0x00000089bc4a7220 */ /* 0x000fe20000410000 */
[----:B------:R-:W-:Y:S01]  /*bc20*/  FMUL.FTZ R86, R72, UR6 ;  /* 0x0000000648567c20 */ /* 0x000fe20008410000 */
[----:B------:R-:W-:Y:S01]  /*bc30*/  FMUL.FTZ R73, R188, R134 ;  /* 0x00000086bc497220 */ /* 0x000fe20000410000 */
        /* <DEDUP_REMOVED lines=17> */
[----:B------:R-:W-:Y:S01]  /*bd50*/  FMUL.FTZ R77, R188, R77 ;  /* 0x0000004dbc4d7220 */ /* 0x000fe20000410000 */
[----:B------:R-:W-:Y:S01]  /*bd60*/  FSEL R84, R84, RZ, P4 ;  /* 0x000000ff54547208 */ /* 0x000fe20002000000 */
[C---:B------:R-:W-:Y:S01]  /*bd70*/  FMUL.FTZ R78, R188.reuse, R78 ;  /* 0x0000004ebc4e7220 */ /* 0x040fe20000410000 */
[----:B------:R-:W-:Y:S01]  /*bd80*/  FSEL R85, R85, RZ, P6 ;  /* 0x000000ff55557208 */ /* 0x000fe20003000000 */
[C---:B------:R-:W-:Y:S01]  /*bd90*/  FMUL.FTZ R79, R188.reuse, R79 ;  /* 0x0000004fbc4f7220 */ /* 0x040fe20000410000 */
[----:B------:R-:W-:Y:S01]  /*bda0*/  FMUL.FTZ R76, R188, R121 ;  /* 0x00000079bc4c7220 */ /* 0x000fe20000410000 */
        /* <DEDUP_REMOVED lines=17> */
.L_x_1975:
        /* <DEDUP_REMOVED lines=52> */
[----:B------:R-:W-:-:S07]  /*c200*/  F2FP.BF16.F32.PACK_AB R84, R128, R84 ;  /* 0x000000548054723e */ /* 0x000fce00000010ff */
.L_x_1971:
[----:B------:R-:W0:Y:S01]  /*c210*/  @P1 LDC.64 R88, c[0x0][0x478] ;  /* 0x00011e00ff581b82 */ /* 0x000e220000000a00 */
[----:B------:R-:W-:Y:S01]  /*c220*/  MOV R91, 0x10 ;  /* 0x00000010005b7802 */ /* 0x000fe20000000f00 */
[----:B0-----:R-:W-:-:S05]  /*c230*/  @P1 IMAD.WIDE.U32 R88, R192, 0x20, R88 ;  /* 0x00000020c0581825 */ /* 0x001fca00078e0058 */
[----:B------:R-:W-:Y:S04]  /*c240*/  @P1 STG.E.128 desc[UR10][R88.64], R76 ;  /* 0x0000004c58001986 */ /* 0x000fe8000c101d0a */
[----:B------:R0:W-:Y:S02]  /*c250*/  @P1 STG.E.128 desc[UR10][R88.64+0x10], R72 ;  /* 0x0000104858001986 */ /* 0x0001e4000c101d0a */
[----:B0-----:R-:W-:-:S05]  /*c260*/  IMAD.WIDE.U32 R88, R192, R91, UR16 ;  /* 0x00000010c0587e25 */ /* 0x001fca000f8e005b */
        /* <DEDUP_REMOVED lines=9> */
.L_x_1942:
[----:B------:R0:W5:Y:S01]  /*c300*/  LDL.LU R56, [R1+0x14] ;  /* 0x0000140001387983 */ /* 0x0001620000300800 */
[----:B------:R-:W-:Y:S02]  /*c310*/  MOV R70, R7 ;  /* 0x0000000700467202 */ /* 0x000fe40000000f00 */
[----:B------:R-:W-:Y:S01]  /*c320*/  MOV R7, R12 ;  /* 0x0000000c00077202 */ /* 0x000fe20000000f00 */
[----:B------:R0:W5:Y:S01]  /*c330*/  LDL.LU R57, [R1+0x10] ;  /* 0x0000100001397983 */ /* 0x0001620000300800 */
[----:B------:R-:W-:Y:S02]  /*c340*/  MOV R12, R13 ;  /* 0x0000000d000c7202 */ /* 0x000fe40000000f00 */
[----:B------:R-:W-:Y:S01]  /*c350*/  MOV R13, R14 ;  /* 0x0000000e000d7202 */ /* 0x000fe20000000f00 */
[----:B------:R0:W5:Y:S01]  /*c360*/  LDL.LU R54, [R1] ;  /* 0x0000000001367983 */ /* 0x0001620000300800 */
        /* <DEDUP_REMOVED lines=118> */
.L_x_1941:
[----:B------:R-:W-:Y:S05]  /*cad0*/  BSYNC B0 ;  /* 0x0000000000007941 */ /* 0x000fea0003800000 */
.L_x_1940:
        /* <DEDUP_REMOVED lines=19> */
[----:B-----5:R-:W-:Y:S04]  /*cc10*/  STS.128 [R2+0x810], R76 ;  /* 0x0008104c02007388 */ /* 0x020fe80000000c00 */
[----:B------:R-:W-:Y:S04]  /*cc20*/  STS.128 [R2+0xc00], R100 ;  /* 0x000c006402007388 */ /* 0x000fe80000000c00 */
[----:B------:R-:W-:Y:S01]  /*cc30*/  STS.128 [R2+0xc10], R120 ;  /* 0x000c107802007388 */ /* 0x000fe20000000c00 */
[----:B------:R-:W-:Y:S06]  /*cc40*/  BAR.SYNC.DEFER_BLOCKING 0x0 ;  /* 0x0000000000007b1d */ /* 0x000fec0000010000 */
[----:B------:R-:W0:Y:S04]  /*cc50*/  LDS R10, [R3+0x800] ;  /* 0x00080000030a7984 */ /* 0x000e280000000800 */
[----:B------:R-:W1:Y:S04]  /*cc60*/  LDS R11, [R3+0xa00] ;  /* 0x000a0000030b7984 */ /* 0x000e680000000800 */
[----:B------:R-:W3:Y:S04]  /*cc70*/  LDS R65, [R3+0x1800] ;  /* 0x0018000003417984 */ /* 0x000ee80000000800 */
[----:B------:R-:W4:Y:S04]  /*cc80*/  LDS R64, [R3+0x1a00] ;  /* 0x001a000003407984 */ /* 0x000f280000000800 */
[----:B------:R-:W2:Y:S04]  /*cc90*/  LDS R32, [R3] ;  /* 0x0000000003207984 */ /* 0x000ea80000000800 */
        /* <DEDUP_REMOVED lines=10> */
[----:B---3--:R-:W-:-:S03]  /*cd40*/  FADD.FTZ R10, R10, R65 ;  /* 0x000000410a0a7221 */ /* 0x008fc60000010000 */
[----:B------:R-:W3:Y:S01]  /*cd50*/  LDS R92, [R3+0x2a00] ;  /* 0x002a0000035c7984 */ /* 0x000ee20000000800 */
[----:B----4-:R-:W-:Y:S01]  /*cd60*/  FADD.FTZ R11, R11, R64 ;  /* 0x000000400b0b7221 */ /* 0x010fe20000010000 */
[----:B--2---:R-:W-:Y:S02]  /*cd70*/  FADD.FTZ R32, RZ, R32 ;  /* 0x00000020ff207221 */ /* 0x004fe40000010000 */
[----:B------:R-:W2:Y:S01]  /*cd80*/  LDS R34, [R3+0xc00] ;  /* 0x000c000003227984 */ /* 0x000ea20000000800 */
        /* <DEDUP_REMOVED lines=16> */
[----:B---3--:R-:W-:-:S03]  /*ce90*/  FADD.FTZ R92, R11, R92 ;  /* 0x0000005c0b5c7221 */ /* 0x008fc60000010000 */
[----:B------:R-:W3:Y:S04]  /*cea0*/  LDS R94, [R3+0x2e00] ;  /* 0x002e0000035e7984 */ /* 0x000ee80000000800 */
[----:B------:R-:W3:Y:S01]  /*ceb0*/  LDS R11, [R3+0x3000] ;  /* 0x00300000030b7984 */ /* 0x000ee20000000800 */
[----:B--2---:R-:W-:-:S03]  /*cec0*/  FADD.FTZ R34, RZ, R34 ;  /* 0x00000022ff227221 */ /* 0x004fc60000010000 */
[----:B------:R-:W2:Y:S01]  /*ced0*/  LDS R10, [R3+0x3200] ;  /* 0x00320000030a7984 */ /* 0x000ea20000000800 */
[----:B----4-:R-:W-:-:S03]  /*cee0*/  FADD.FTZ R35, RZ, R35 ;  /* 0x00000023ff237221 */ /* 0x010fc60000010000 */
        /* <DEDUP_REMOVED lines=14> */
[----:B---3--:R-:W-:Y:S01]  /*cfd0*/  FADD.FTZ R35, R35, R94 ;  /* 0x0000005e23237221 */ /* 0x008fe20000010000 */
[----:B------:R-:W-:Y:S01]  /*cfe0*/  FADD.FTZ R11, R32, R11 ;  /* 0x0000000b200b7221 */ /* 0x000fe20000010000 */
[----:B--2---:R-:W-:Y:S02]  /*cff0*/  FADD.FTZ R10, R33, R10 ;  /* 0x0000000a210a7221 */ /* 0x004fe40000010000 */
[----:B------:R-:W-:Y:S04]  /*d000*/  STS.128 [R2], R96 ;  /* 0x0000006002007388 */ /* 0x000fe80000000c00 */
[----:B------:R-:W-:Y:S04]  /*d010*/  STS.128 [R2+0x10], R68 ;  /* 0x0000104402007388 */ /* 0x000fe80000000c00 */
[----:B------:R4:W-:Y:S04]  /*d020*/  STS.128 [R2+0x400], R4 ;  /* 0x0004000402007388 */ /* 0x0009e80000000c00 */
[----:B------:R-:W-:Y:S04]  /*d030*/  STS.128 [R2+0x410], R12 ;  /* 0x0004100c02007388 */ /* 0x000fe80000000c00 */
[----:B------:R-:W-:Y:S04]  /*d040*/  STS.128 [R2+0x800], R16 ;  /* 0x0008001002007388 */ /* 0x000fe80000000c00 */
[----:B------:R-:W-:Y:S04]  /*d050*/  STS.128 [R2+0x810], R20 ;  /* 0x0008101402007388 */ /* 0x000fe80000000c00 */
[----:B------:R-:W-:Y:S01]  /*d060*/  STS.128 [R2+0xc00], R24 ;  /* 0x000c001802007388 */ /* 0x000fe20000000c00 */
[----:B----4-:R-:W-:Y:S01]  /*d070*/  FADD.FTZ R5, R8, R41 ;  /* 0x0000002908057221 */ /* 0x010fe20000010000 */
[----:B------:R-:W-:Y:S01]  /*d080*/  FADD.FTZ R8, R9, R40 ;  /* 0x0000002809087221 */ /* 0x000fe20000010000 */
[----:B------:R-:W-:Y:S01]  /*d090*/  FADD.FTZ R7, R93, R42 ;  /* 0x0000002a5d077221 */ /* 0x000fe20000010000 */
[----:B------:R-:W-:Y:S01]  /*d0a0*/  STS.128 [R2+0xc10], R116 ;  /* 0x000c107402007388 */ /* 0x000fe20000000c00 */
[----:B------:R-:W-:Y:S01]  /*d0b0*/  FADD.FTZ R4, R92, R43 ;  /* 0x0000002b5c047221 */ /* 0x000fe20000010000 */
[----:B------:R-:W-:Y:S01]  /*d0c0*/  FADD.FTZ R6, R34, R65 ;  /* 0x0000004122067221 */ /* 0x000fe20000010000 */
[----:B------:R-:W-:Y:S01]  /*d0d0*/  FADD.FTZ R9, R35, R64 ;  /* 0x0000004023097221 */ /* 0x000fe20000010000 */
[----:B------:R-:W-:Y:S06]  /*d0e0*/  BAR.SYNC.DEFER_BLOCKING 0x0 ;  /* 0x0000000000007b1d */ /* 0x000fec0000010000 */
[----:B------:R-:W0:Y:S04]  /*d0f0*/  LDS R67, [R3+0x200] ;  /* 0x0002000003437984 */ /* 0x000e280000000800 */
[----:B------:R-:W1:Y:S04]  /*d100*/  LDS R76, [R3+0x400] ;  /* 0x00040000034c7984 */ /* 0x000e680000000800 */
[----:B------:R-:W2:Y:S04]  /*d110*/  LDS R68, [R3+0x600] ;  /* 0x0006000003447984 */ /* 0x000ea80000000800 */
[----:B------:R-:W3:Y:S04]  /*d120*/  LDS R12, [R3+0x800] ;  /* 0x00080000030c7984 */ /* 0x000ee80000000800 */
[----:B------:R-:W4:Y:S04]  /*d130*/  LDS R13, [R3+0xa00] ;  /* 0x000a0000030d7984 */ /* 0x000f280000000800 */
[----:B------:R-:W4:Y:S04]  /*d140*/  LDS R14, [R3+0xc00] ;  /* 0x000c0000030e7984 */ /* 0x000f280000000800 */
[----:B------:R-:W4:Y:S04]  /*d150*/  LDS R15, [R3+0xe00] ;  /* 0x000e0000030f7984 */ /* 0x000f280000000800 */
[----:B------:R-:W4:Y:S04]  /*d160*/  LDS R66, [R3] ;  /* 0x0000000003427984 */ /* 0x000f280000000800 */
        /* <DEDUP_REMOVED lines=91> */
[----:B------:R-:W-:Y:S02]  /*d720*/  FADD.FTZ R15, R15, R22 ;  /* 0x000000160f0f7221 */ /* 0x000fe40000010000 */
[----:B------:R-:W4:Y:S01]  /*d730*/  LDC R22, c[0x0][0x388] ;  /* 0x0000e200ff167b82 */ /* 0x000f220000000800 */
        /* <DEDUP_REMOVED lines=14> */
[----:B------:R-:W-:Y:S01]  /*d820*/  LDS R48, [R3+0x3200] ;  /* 0x0032000003307984 */ /* 0x000fe20000000800 */
[----:B----4-:R-:W-:-:S03]  /*d830*/  FADD.FTZ R19, R19, R26 ;  /* 0x0000001a13137221 */ /* 0x010fc60000010000 */
[----:B------:R-:W3:Y:S01]  /*d840*/  LDS R65, [R3+0x3400] ;  /* 0x0034000003417984 */ /* 0x000ee20000000800 */
        /* <DEDUP_REMOVED lines=15> */
[----:B---3--:R-:W-:Y:S02]  /*d940*/  FADD.FTZ R65, R14, R65 ;  /* 0x000000410e417221 */ /* 0x008fe40000010000 */
[----:B------:R-:W-:Y:S01]  /*d950*/  STS.128 [R2], R88 ;  /* 0x0000005802007388 */ /* 0x000fe20000000c00 */
[----:B----4-:R-:W-:-:S03]  /*d960*/  FADD.FTZ R67, R16, R67 ;  /* 0x0000004310437221 */ /* 0x010fc60000010000 */
        /* <DEDUP_REMOVED lines=8> */
[----:B0-----:R-:W-:-:S03]  /*d9f0*/  FADD.FTZ R37, R19, R58 ;  /* 0x0000003a13257221 */ /* 0x001fc60000010000 */
        /* <DEDUP_REMOVED lines=26> */
[----:B------:R-:W-:Y:S01]  /*dba0*/  LDS R49, [R3+0x2400] ;  /* 0x0024000003317984 */ /* 0x000fe20000000800 */
[----:B0-----:R-:W-:-:S03]  /*dbb0*/  FADD.FTZ R60, RZ, R60 ;  /* 0x0000003cff3c7221 */ /* 0x001fc60000010000 */
[----:B------:R-:W-:Y:S01]  /*dbc0*/  LDS R61, [R3+0x3400] ;  /* 0x00340000033d7984 */ /* 0x000fe20000000800 */
[----:B-1----:R-:W-:-:S03]  /*dbd0*/  FADD.FTZ R62, RZ, R62 ;  /* 0x0000003eff3e7221 */ /* 0x002fc60000010000 */
[----:B------:R-:W-:Y:S01]  /*dbe0*/  LDS R51, [R3+0x2600] ;  /* 0x0026000003337984 */ /* 0x000fe20000000800 */
[----:B--2---:R-:W-:-:S03]  /*dbf0*/  FADD.FTZ R39, R60, R39 ;  /* 0x000000273c277221 */ /* 0x004fc60000010000 */
[----:B------:R-:W0:Y:S01]  /*dc00*/  LDS R22, [R3+0xa00] ;  /* 0x000a000003167984 */ /* 0x000e220000000800 */
[----:B---3--:R-:W-:-:S03]  /*dc10*/  FADD.FTZ R45, R62, R45 ;  /* 0x0000002d3e2d7221 */ /* 0x008fc60000010000 */
[----:B------:R-:W-:Y:S01]  /*dc20*/  LDS R71, [R3+0x3600] ;  /* 0x0036000003477984 */ /* 0x000fe20000000800 */
[----:B----4-:R-:W-:-:S03]  /*dc30*/  FADD.FTZ R2, R39, R2 ;  /* 0x0000000227027221 */ /* 0x010fc60000010000 */
[----:B------:R-:W-:Y:S01]  /*dc40*/  LDS R53, [R3+0x2800] ;  /* 0x0028000003357984 */ /* 0x000fe20000000800 */
[----:B------:R-:W-:-:S03]  /*dc50*/  FADD.FTZ R20, R45, R20 ;  /* 0x000000142d147221 */ /* 0x000fc60000010000 */
[----:B------:R-:W1:Y:S01]  /*dc60*/  LDS R39, [R3+0x1400] ;  /* 0x0014000003277984 */ /* 0x000e620000000800 */
[----:B------:R-:W-:-:S03]  /*dc70*/  FADD.FTZ R57, R2, R41 ;  /* 0x0000002902397221 */ /* 0x000fc60000010000 */
[----:B------:R-:W2:Y:S01]  /*dc80*/  LDS R45, [R3+0x1a00] ;  /* 0x001a0000032d7984 */ /* 0x000ea20000000800 */
[----:B------:R-:W-:-:S03]  /*dc90*/  FADD.FTZ R59, R20, R43 ;  /* 0x0000002b143b7221 */ /* 0x000fc60000010000 */
[----:B------:R-:W3:Y:S01]  /*dca0*/  LDS R2, [R3+0x600] ;  /* 0x0006000003027984 */ /* 0x000ee20000000800 */
[----:B------:R-:W-:-:S03]  /*dcb0*/  FADD.FTZ R0, RZ, R0 ;  /* 0x00000000ff007221 */ /* 0x000fc60000010000 */
[----:B------:R-:W4:Y:S04]  /*dcc0*/  LDS R41, [R3+0x1600] ;  /* 0x0016000003297984 */ /* 0x000f280000000800 */
[----:B------:R-:W4:Y:S04]  /*dcd0*/  LDS R20, [R3+0x800] ;  /* 0x0008000003147984 */ /* 0x000f280000000800 */
[----:B------:R-:W4:Y:S04]  /*dce0*/  LDS R43, [R3+0x1800] ;  /* 0x00180000032b7984 */ /* 0x000f280000000800 */
[----:B------:R-:W4:Y:S04]  /*dcf0*/  LDS R24, [R3+0xc00] ;  /* 0x000c000003187984 */ /* 0x000f280000000800 */
[----:B------:R-:W-:Y:S01]  /*dd00*/  STG.E desc[UR10][R12.64], R25 ;  /* 0x000000190c007986 */ /* 0x000fe2000c10190a */
[----:B0-----:R-:W-:-:S03]  /*dd10*/  FADD.FTZ R22, RZ, R22 ;  /* 0x00000016ff167221 */ /* 0x001fc60000010000 */
[----:B------:R-:W0:Y:S04]  /*dd20*/  LDS R73, [R3+0x3800] ;  /* 0x0038000003497984 */ /* 0x000e280000000800 */
[----:B------:R-:W0:Y:S04]  /*dd30*/  LDS R55, [R3+0x2a00] ;  /* 0x002a000003377984 */ /* 0x000e280000000800 */
[----:B------:R-:W0:Y:S01]  /*dd40*/  LDS R47, [R3+0x1c00] ;  /* 0x001c0000032f7984 */ /* 0x000e220000000800 */
[----:B-1----:R-:W-:-:S03]  /*dd50*/  FADD.FTZ R0, R0, R39 ;  /* 0x0000002700007221 */ /* 0x002fc60000010000 */
[----:B------:R-:W1:Y:S01]  /*dd60*/  LDS R25, [R3+0xe00] ;  /* 0x000e000003197984 */ /* 0x000e620000000800 */
[----:B------:R-:W-:Y:S01]  /*dd70*/  FADD.FTZ R0, R0, R49 ;  /* 0x0000003100007221 */ /* 0x000fe20000010000 */
[----:B--2---:R-:W-:Y:S02]  /*dd80*/  FADD.FTZ R22, R22, R45 ;  /* 0x0000002d16167221 */ /* 0x004fe40000010000 */
[----:B------:R-:W-:Y:S01]  /*dd90*/  STG.E desc[UR10][R14.64], R11 ;  /* 0x0000000b0e007986 */ /* 0x000fe2000c10190a */
[----:B---3--:R-:W-:Y:S01]  /*dda0*/  FADD.FTZ R2, RZ, R2 ;  /* 0x00000002ff027221 */ /* 0x008fe20000010000 */
[----:B------:R-:W-:Y:S02]  /*ddb0*/  FADD.FTZ R61, R0, R61 ;  /* 0x0000003d003d7221 */ /* 0x000fe40000010000 */
[----:B------:R-:W2:Y:S01]  /*ddc0*/  LDS R75, [R3+0x3a00] ;  /* 0x003a0000034b7984 */ /* 0x000ea20000000800 */
[----:B----4-:R-:W-:-:S03]  /*ddd0*/  FADD.FTZ R2, R2, R41 ;  /* 0x0000002902027221 */ /* 0x010fc60000010000 */
[----:B------:R-:W3:Y:S01]  /*dde0*/  LDS R11, [R3+0x2c00] ;  /* 0x002c0000030b7984 */ /* 0x000ee20000000800 */
[----:B------:R-:W-:Y:S01]  /*ddf0*/  FADD.FTZ R20, RZ, R20 ;  /* 0x00000014ff147221 */ /* 0x000fe20000010000 */
[----:B------:R-:W-:Y:S02]  /*de00*/  FADD.FTZ R2, R2, R51 ;  /* 0x0000003302027221 */ /* 0x000fe40000010000 */
[----:B------:R-:W4:Y:S01]  /*de10*/  LDS R26, [R3+0x1e00] ;  /* 0x001e0000031a7984 */ /* 0x000f220000000800 */
[----:B------:R-:W-:Y:S01]  /*de20*/  FADD.FTZ R20, R20, R43 ;  /* 0x0000002b14147221 */ /* 0x000fe20000010000 */
[----:B------:R-:W-:Y:S02]  /*de30*/  FADD.FTZ R71, R2, R71 ;  /* 0x0000004702477221 */ /* 0x000fe40000010000 */
[----:B------:R-:W4:Y:S01]  /*de40*/  LDS R30, [R3+0x3c00] ;  /* 0x003c0000031e7984 */ /* 0x000f220000000800 */
[----:B------:R-:W-:Y:S01]  /*de50*/  FADD.FTZ R20, R20, R53 ;  /* 0x0000003514147221 */ /* 0x000fe20000010000 */
[----:B------:R-:W-:-:S02]  /*de60*/  FADD.FTZ R24, RZ, R24 ;  /* 0x00000018ff187221 */ /* 0x000fc40000010000 */
[----:B------:R-:W4:Y:S04]  /*de70*/  LDS R28, [R3+0x2e00] ;  /* 0x002e0000031c7984 */ /* 0x000f280000000800 */
[----:B------:R-:W4:Y:S01]  /*de80*/  LDS R32, [R3+0x3e00] ;  /* 0x003e000003207984 */ /* 0x000f220000000800 */
[----:B0-----:R-:W-:-:S03]  /*de90*/  FADD.FTZ R73, R20, R73 ;  /* 0x0000004914497221 */ /* 0x001fc60000010000 */
[----:B------:R-:W-:Y:S01]  /*dea0*/  STG.E desc[UR10][R16.64], R57 ;  /* 0x0000003910007986 */ /* 0x000fe2000c10190a */
[----:B------:R-:W-:-:S03]  /*deb0*/  FADD.FTZ R22, R22, R55 ;  /* 0x0000003716167221 */ /* 0x000fc60000010000 */
[----:B------:R-:W-:Y:S01]  /*dec0*/  STG.E desc[UR10][R18.64], R63 ;  /* 0x0000003f12007986 */ /* 0x000fe2000c10190a */
[----:B------:R-:W-:-:S03]  /*ded0*/  FADD.FTZ R24, R24, R47 ;  /* 0x0000002f18187221 */ /* 0x000fc60000010000 */
[----:B------:R-:W-:Y:S01]  /*dee0*/  STG.E desc[UR10][R12.64+0x200], R77 ;  /* 0x0002004d0c007986 */ /* 0x000fe2000c10190a */
[----:B-1----:R-:W-:-:S03]  /*def0*/  FADD.FTZ R25, RZ, R25 ;  /* 0x00000019ff197221 */ /* 0x002fc60000010000 */
[----:B------:R-:W-:Y:S04]  /*df00*/  STG.E desc[UR10][R14.64+0x200], R10 ;  /* 0x0002000a0e007986 */ /* 0x000fe8000c10190a */
        /* <DEDUP_REMOVED lines=33> */
.L_x_1943:
        /* <DEDUP_REMOVED lines=8> */
.L_x_1978:
[----:B------:R-:W-:Y:S05]  /*e1a0*/  BSYNC B2 ;  /* 0x0000000000027941 */ /* 0x000fea0003800000 */
.L_x_1977:
        /* <DEDUP_REMOVED lines=8> */
.L_x_1979:
[----:B------:R-:W-:Y:S01]  /*e230*/  HFMA2 R87, -RZ, RZ, 0, 1.1920928955078125e-07 ;  /* 0x00000002ff577431 */ /* 0x000fe200000001ff */
[----:B------:R-:W-:Y:S01]  /*e240*/  MOV R86, R84 ;  /* 0x0000005400567202 */ /* 0x000fe20000000f00 */
[----:B------:R-:W-:-:S07]  /*e250*/  FADD.FTZ R85, R85, R240 ;  /* 0x000000f055557221 */ /* 0x000fce0000010000 */
[----:B------:R-:W-:Y:S05]  /*e260*/  WARPSYNC.COLLECTIVE R215, `(.L_x_1980) ;  /* 0x00000000d7087348 */ /* 0x000fea0003c00000 */
[----:B------:R0:W1:Y:S02]  /*e270*/  SHFL.BFLY P4, R240, R86, R87, R194 ;  /* 0x0c00005756f07389 */ /* 0x00006400000800c2 */
[----:B01----:R-:W-:Y:S05]  /*e280*/  ENDCOLLECTIVE ;  /* 0x000000000000791b */ /* 0x003fea0003800000 */
.L_x_1980:
[----:B------:R-:W-:Y:S01]  /*e290*/  MOV R86, R85 ;  /* 0x0000005500567202 */ /* 0x000fe20000000f00 */
[----:B------:R-:W-:-:S07]  /*e2a0*/  FADD.FTZ R84, R84, R240 ;  /* 0x000000f054547221 */ /* 0x000fce0000010000 */
[----:B------:R-:W-:Y:S05]  /*e2b0*/  WARPSYNC.COLLECTIVE R215, `(.L_x_1981) ;  /* 0x00000000d7087348 */ /* 0x000fea0003c00000 */
[----:B------:R0:W1:Y:S02]  /*e2c0*/  SHFL.BFLY P4, R240, R86, R87, R194 ;  /* 0x0c00005756f07389 */ /* 0x00006400000800c2 */
[----:B01----:R-:W-:Y:S05]  /*e2d0*/  ENDCOLLECTIVE ;  /* 0x000000000000791b */ /* 0x003fea0003800000 */
.L_x_1981:
[----:B------:R-:W-:Y:S01]  /*e2e0*/  HFMA2 R87, -RZ, RZ, 0, 2.384185791015625e-07 ;  /* 0x00000004ff577431 */ /* 0x000fe200000001ff */
[----:B------:R-:W-:Y:S01]  /*e2f0*/  MOV R86, R84 ;  /* 0x0000005400567202 */ /* 0x000fe20000000f00 */
[----:B------:R-:W-:-:S07]  /*e300*/  FADD.FTZ R85, R85, R240 ;  /* 0x000000f055557221 */ /* 0x000fce0000010000 */
[----:B------:R-:W-:Y:S05]  /*e310*/  WARPSYNC.COLLECTIVE R215, `(.L_x_1982) ;  /* 0x00000000d7087348 */ /* 0x000fea0003c00000 */
[----:B------:R0:W1:Y:S02]  /*e320*/  SHFL.BFLY P4, R240, R86, R87, R194 ;  /* 0x0c00005756f07389 */ /* 0x00006400000800c2 */
[----:B01----:R-:W-:Y:S05]  /*e330*/  ENDCOLLECTIVE ;  /* 0x000000000000791b */ /* 0x003fea0003800000 */
.L_x_1982:
[----:B------:R-:W-:Y:S01]  /*e340*/  MOV R86, R85 ;  /* 0x0000005500567202 */ /* 0x000fe20000000f00 */
[----:B------:R-:W-:-:S07]  /*e350*/  FADD.FTZ R84, R84, R240 ;  /* 0x000000f054547221 */ /* 0x000fce0000010000 */
[----:B------:R-:W-:Y:S05]  /*e360*/  WARPSYNC.COLLECTIVE R215, `(.L_x_1983) ;  /* 0x00000000d7087348 */ /* 0x000fea0003c00000 */
[----:B------:R0:W1:Y:S02]  /*e370*/  SHFL.BFLY P4, R240, R86, R87, R194 ;  /* 0x0c00005756f07389 */ /* 0x00006400000800c2 */
[----:B01----:R-:W-:Y:S05]  /*e380*/  ENDCOLLECTIVE ;  /* 0x000000000000791b */ /* 0x003fea0003800000 */
.L_x_1983:
[----:B------:R-:W-:Y:S01]  /*e390*/  HFMA2 R87, -RZ, RZ, 0, 4.76837158203125e-07 ;  /* 0x00000008ff577431 */ /* 0x000fe200000001ff */
[----:B------:R-:W-:Y:S01]  /*e3a0*/  MOV R86, R84 ;  /* 0x0000005400567202 */ /* 0x000fe20000000f00 */
[----:B------:R-:W-:-:S07]  /*e3b0*/  FADD.FTZ R85, R85, R240 ;  /* 0x000000f055557221 */ /* 0x000fce0000010000 */
[----:B------:R-:W-:Y:S05]  /*e3c0*/  WARPSYNC.COLLECTIVE R215, `(.L_x_1984) ;  /* 0x00000000d7087348 */ /* 0x000fea0003c00000 */
[----:B------:R0:W1:Y:S02]  /*e3d0*/  SHFL.BFLY P4, R240, R86, R87, R194 ;  /* 0x0c00005756f07389 */ /* 0x00006400000800c2 */
[----:B01----:R-:W-:Y:S05]  /*e3e0*/  ENDCOLLECTIVE ;  /* 0x000000000000791b */ /* 0x003fea0003800000 */
.L_x_1984:
[----:B------:R-:W-:Y:S01]  /*e3f0*/  MOV R86, R85 ;  /* 0x0000005500567202 */ /* 0x000fe20000000f00 */
[----:B------:R-:W-:-:S07]  /*e400*/  FADD.FTZ R84, R84, R240 ;  /* 0x000000f054547221 */ /* 0x000fce0000010000 */
[----:B------:R-:W-:Y:S05]  /*e410*/  WARPSYNC.COLLECTIVE R215, `(.L_x_1985) ;  /* 0x00000000d7087348 */ /* 0x000fea0003c00000 */
[----:B------:R0:W1:Y:S02]  /*e420*/  SHFL.BFLY P4, R240, R86, R87, R194 ;  /* 0x0c00005756f07389 */ /* 0x00006400000800c2 */
[----:B01----:R-:W-:Y:S05]  /*e430*/  ENDCOLLECTIVE ;  /* 0x000000000000791b */ /* 0x003fea0003800000 */
.L_x_1985:
[----:B------:R-:W-:Y:S01]  /*e440*/  HFMA2 R87, -RZ, RZ, 0, 9.5367431640625e-07 ;  /* 0x00000010ff577431 */ /* 0x000fe200000001ff */
[----:B------:R-:W-:Y:S01]  /*e450*/  MOV R86, R84 ;  /* 0x0000005400567202 */ /* 0x000fe20000000f00 */
[----:B------:R-:W-:-:S07]  /*e460*/  FADD.FTZ R85, R85, R240 ;  /* 0x000000f055557221 */ /* 0x000fce0000010000 */
[----:B------:R-:W-:Y:S05]  /*e470*/  WARPSYNC.COLLECTIVE R215, `(.L_x_1986) ;  /* 0x00000000d7087348 */ /* 0x000fea0003c00000 */
[----:B------:R0:W1:Y:S02]  /*e480*/  SHFL.BFLY P4, R240, R86, R87, R194 ;  /* 0x0c00005756f07389 */ /* 0x00006400000800c2 */
[----:B01----:R-:W-:Y:S05]  /*e490*/  ENDCOLLECTIVE ;  /* 0x000000000000791b */ /* 0x003fea0003800000 */
.L_x_1986:
[----:B------:R-:W-:Y:S02]  /*e4a0*/  MOV R86, R85 ;  /* 0x0000005500567202 */ /* 0x000fe40000000f00 */
[----:B------:R-:W-:-:S07]  /*e4b0*/  MOV R236, R240 ;  /* 0x000000f000ec7202 */ /* 0x000fce0000000f00 */
[----:B------:R-:W-:Y:S05]  /*e4c0*/  WARPSYNC.COLLECTIVE R215, `(.L_x_1987) ;  /* 0x00000000d7087348 */ /* 0x000fea0003c00000 */
[----:B------:R0:W1:Y:S02]  /*e4d0*/  SHFL.BFLY P4, R240, R86, R87, R194 ;  /* 0x0c00005756f07389 */ /* 0x00006400000800c2 */
[----:B01----:R-:W-:Y:S05]  /*e4e0*/  ENDCOLLECTIVE ;  /* 0x000000000000791b */ /* 0x003fea0003800000 */
.L_x_1987:
[----:B------:R-:W-:Y:S01]  /*e4f0*/  MOV R86, R240 ;  /* 0x000000f000567202 */ /* 0x000fe20000000f00 */
[----:B------:R-:W-:Y:S06]  /*e500*/  BRA `(.L_x_1988) ;  /* 0xffffff5400bc7947 */ /* 0x000fec000383ffff */
.L_x_1989:
        /* <DEDUP_REMOVED lines=15> */
.L_x_6051:


//--------------------- .text._ZN10layer_norm22ln_bwd_finalize_kernelINS_22Kernel_traits_finalizeILj1024E13__nv_bfloat16S2_fS2_fjLb0ELj1024ELj4ENS_18Kernel_traits_baseILj1024ES2_S2_fS2_fjLj1024EEEEELb0ELb0EEEvNS_9BwdParamsE --------------------------
	.section	.text._ZN10layer_norm22ln_bwd_finalize_kernelINS_22Kernel_traits_finalizeILj1024E13__nv_bfloat16S2_fS2_fjLb0ELj1024ELj4ENS_18Kernel_traits_baseILj1024ES2_S2_fS2_fjLj1024EEEEELb0ELb0EEEvNS_9BwdParamsE,"ax",@progbits
	.align	128
        .global         _ZN10layer_norm22ln_bwd_finalize_kernelINS_22Kernel_traits_finalizeILj1024E13__nv_bfloat16S2_fS2_fjLb0ELj1024ELj4ENS_18Kernel_traits_baseILj1024ES2_S2_fS2_fjLj1024EEEEELb0ELb0EEEvNS_9BwdParamsE
        .type           _ZN10layer_norm22ln_bwd_finalize_kernelINS_22Kernel_traits_finalizeILj1024E13__nv_bfloat16S2_fS2_fjLb0ELj1024ELj4ENS_18Kernel_traits_baseILj1024ES2_S2_fS2_fjLj1024EEEEELb0ELb0EEEvNS_9BwdParamsE,@function
        .size           _ZN10layer_norm22ln_bwd_finalize_kernelINS_22Kernel_traits_finalizeILj1024E13__nv_bfloat16S2_fS2_fjLb0ELj1024ELj4ENS_18Kernel_traits_baseILj1024ES2_S2_fS2_fjLj1024EEEEELb0ELb0EEEvNS_9BwdParamsE,(.L_x_6052 - _ZN10layer_norm22ln_bwd_finalize_kernelINS_22Kernel_traits_finalizeILj1024E13__nv_bfloat16S2_fS2_fjLb0ELj1024ELj4ENS_18Kernel_traits_baseILj1024ES2_S2_fS2_fjLj1024EEEEELb0ELb0EEEvNS_9BwdParamsE)
        .other          _ZN10layer_norm22ln_bwd_finalize_kernelINS_22Kernel_traits_finalizeILj1024E13__nv_bfloat16S2_fS2_fjLb0ELj1024ELj4ENS_18Kernel_traits_baseILj1024ES2_S2_fS2_fjLj1024EEEEELb0ELb0EEEvNS_9BwdParamsE,@"STO_CUDA_ENTRY STV_DEFAULT"
_ZN10layer_norm22ln_bwd_finalize_kernelINS_22Kernel_traits_finalizeILj1024E13__nv_bfloat16S2_fS2_fjLb0ELj1024ELj4ENS_18Kernel_traits_baseILj1024ES2_S2_fS2_fjLj1024EEEEELb0ELb0EEEvNS_9BwdParamsE:
.text._ZN10layer_norm22ln_bwd_finalize_kernelINS_22Kernel_traits_finalizeILj1024E13__nv_bfloat16S2_fS2_fjLb0ELj1024ELj4ENS_18Kernel_traits_baseILj1024ES2_S2_fS2_fjLj1024EEEEELb0ELb0EEEvNS_9BwdParamsE:
        /* <DEDUP_REMOVED lines=78> */
.L_x_1994:
        /* <DEDUP_REMOVED lines=118> */
.L_x_1993:
[----:B------:R-:W-:Y:S05]  /*0c40*/  BSYNC.RECONVERGENT B1 ;  /* 0x0000000000017941 */ /* 0x000fea0003800200 */
.L_x_1992:
        /* <DEDUP_REMOVED lines=68> */
.L_x_1996:
[----:B------:R-:W-:Y:S05]  /*1090*/  BSYNC.RECONVERGENT B1 ;  /* 0x0000000000017941 */ /* 0x000fea0003800200 */
.L_x_1995:
        /* <DEDUP_REMOVED lines=37> */
.L_x_1998:
[----:B------:R-:W-:Y:S05]  /*12f0*/  BSYNC.RECONVERGENT B1 ;  /* 0x0000000000017941 */ /* 0x000fea0003800200 */
.L_x_1997:
[----:B------:R-:W-:Y:S05]  /*1300*/  @!P1 BRA `(.L_x_1991) ;  /* 0x00000000003c9947 */ /* 0x000fea0003800000 */
[----:B------:R-:W0:Y:S01]  /*1310*/  LDC.64 R8, c[0x0][0x440] ;  /* 0x00011000ff087b82 */ /* 0x000e220000000a00 */
[----:B------:R-:W-:Y:S01]  /*1320*/  IMAD R2, R2, R54, R7 ;  /* 0x0000003602027224 */ /* 0x000fe200078e0207 */
[----:B------:R-:W-:-:S04]  /*1330*/  IADD3 R0, PT, PT, -R0, RZ, RZ ;  /* 0x000000ff00007210 */ /* 0x000fc80007ffe1ff */
[----:B------:R-:W-:Y:S02]  /*1340*/  IADD3 R13, PT, PT, R57, R2, RZ ;  /* 0x00000002390d7210 */ /* 0x000fe40007ffe0ff */
[----:B------:R-:W1:Y:S05]  /*1350*/  LDC.64 R10, c[0x0][0x448] ;  /* 0x00011200ff0a7b82 */ /* 0x000e6a0000000a00 */
.L_x_1999:
        /* <DEDUP_REMOVED lines=10> */
.L_x_1991:
[----:B------:R-:W-:Y:S05]  /*1400*/  BSYNC.RECONVERGENT B0 ;  /* 0x0000000000007941 */ /* 0x000fea0003800200 */
.L_x_1990:
        /* <DEDUP_REMOVED lines=62> */
.L_x_2000:
        /* <DEDUP_REMOVED lines=9> */
.L_x_6052:


//--------------------- .text._ZN10layer_norm40ln_parallel_residual_bwd_finalize_kernelINS_22Kernel_traits_finalizeILj1024E13__nv_bfloat16S2_fS2_fjLb0ELj1024ELj4ENS_18Kernel_traits_baseILj1024ES2_S2_fS2_fjLj1024EEEEELb0EEEvNS_9BwdParamsE --------------------------
	.section	.text._ZN10layer_norm40ln_parallel_residual_bwd_finalize_kernelINS_22Kernel_traits_finalizeILj1024E13__nv_bfloat16S2_fS2_fjLb0ELj1024ELj4ENS_18Kernel_traits_baseILj1024ES2_S2_fS2_fjLj1024EEEEELb0EEEvNS_9BwdParamsE,"ax",@progbits
	.align	128
        .global         _ZN10layer_norm40ln_parallel_residual_bwd_finalize_kernelINS_22Kernel_traits_finalizeILj1024E13__nv_bfloat16S2_fS2_fjLb0ELj1024ELj4ENS_18Kernel_traits_baseILj1024ES2_S2_fS2_fjLj1024EEEEELb0EEEvNS_9BwdParamsE
        .type           _ZN10layer_norm40ln_parallel_residual_bwd_finalize_kernelINS_22Kernel_traits_finalizeILj1024E13__nv_bfloat16S2_fS2_fjLb0ELj1024ELj4ENS_18Kernel_traits_baseILj1024ES2_S2_fS2_fjLj1024EEEEELb0EEEvNS_9BwdParamsE,@function
        .size           _ZN10layer_norm40ln_parallel_residual_bwd_finalize_kernelINS_22Kernel_traits_finalizeILj1024E13__nv_bfloat16S2_fS2_fjLb0ELj1024ELj4ENS_18Kernel_traits_baseILj1024ES2_S2_fS2_fjLj1024EEEEELb0EEEvNS_9BwdParamsE,(.L_x_6053 - _ZN10layer_norm40ln_parallel_residual_bwd_finalize_kernelINS_22Kernel_traits_finalizeILj1024E13__nv_bfloat16S2_fS2_fjLb0ELj1024ELj4ENS_18Kernel_traits_baseILj1024ES2_S2_fS2_fjLj1024EEEEELb0EEEvNS_9BwdParamsE)
        .other          _ZN10layer_norm40ln_parallel_residual_bwd_finalize_kernelINS_22Kernel_traits_finalizeILj1024E13__nv_bfloat16S2_fS2_fjLb0ELj1024ELj4ENS_18Kernel_traits_baseILj1024ES2_S2_fS2_fjLj1024EEEEELb0EEEvNS_9BwdParamsE,@"STO_CUDA_ENTRY STV_DEFAULT"
_ZN10layer_norm40ln_parallel_residual_bwd_finalize_kernelINS_22Kernel_traits_finalizeILj1024E13__nv_bfloat16S2_fS2_fjLb0ELj1024ELj4ENS_18Kernel_traits_baseILj1024ES2_S2_fS2_fjLj1024EEEEELb0EEEvNS_9BwdParamsE:
.text._ZN10layer_norm40ln_parallel_residual_bwd_finalize_kernelINS_22Kernel_traits_finalizeILj1024E13__nv_bfloat16S2_fS2_fjLb0ELj1024ELj4ENS_18Kernel_traits_baseILj1024ES2_S2_fS2_fjLj1024EEEEELb0EEEvNS_9BwdParamsE:
        /* <DEDUP_REMOVED lines=58> */
.L_x_2005:
        /* <DEDUP_REMOVED lines=112> */
.L_x_2004:
[----:B------:R-:W-:Y:S05]  /*0aa0*/  BSYNC.RECONVERGENT B1 ;  /* 0x0000000000017941 */ /* 0x000fea0003800200 */
.L_x_2003:
        /* <DEDUP_REMOVED lines=66> */
.L_x_2007:
[----:B------:R-:W-:Y:S05]  /*0ed0*/  BSYNC.RECONVERGENT B1 ;  /* 0x0000000000017941 */ /* 0x000fea0003800200 */
.L_x_2006:
        /* <DEDUP_REMOVED lines=36> */
.L_x_2009:
[----:B------:R-:W-:Y:S05]  /*1120*/  BSYNC.RECONVERGENT B1 ;  /* 0x0000000000017941 */ /* 0x000fea0003800200 */
.L_x_2008:
        /* <DEDUP_REMOVED lines=18> */
.L_x_2002:
[----:B------:R-:W-:Y:S05]  /*1250*/  BSYNC.RECONVERGENT B0 ;  /* 0x0000000000007941 */ /* 0x000fea0003800200 */
.L_x_2001:
        /* <DEDUP_REMOVED lines=96> */
.L_x_2010:
        /* <DEDUP_REMOVED lines=10> */
.L_x_6053:


//--------------------- .text._ZN10layer_norm31ln_parallel_residual_bwd_kernelINS_13Kernel_traitsI13__nv_bfloat16S2_fS2_fjLj1024ELj1ELj4ELj1ELj16ENS_18Kernel_traits_baseILj1024ES2_S2_fS2_fjLj128EEEEELb1ELb1ELb0EEEvNS_9BwdParamsE --------------------------
	.section	.text._ZN10layer_norm31ln_parallel_residual_bwd_kernelINS_13Kernel_traitsI13__nv_bfloat16S2_fS2_fjLj1024ELj1ELj4ELj1ELj16ENS_18Kernel_traits_baseILj1024ES2_S2_fS2_fjLj128EEEEELb1ELb1ELb0EEEvNS_9BwdParamsE,"ax",@progbits
	.align	128
        .global         _ZN10layer_norm31ln_parallel_residual_bwd_kernelINS_13Kernel_traitsI13__nv_bfloat16S2_fS2_fjLj1024ELj1ELj4ELj1ELj16ENS_18Kernel_traits_baseILj1024ES2_S2_fS2_fjLj128EEEEELb1ELb1ELb0EEEvNS_9BwdParamsE
        .type           _ZN10layer_norm31ln_parallel_residual_bwd_kernelINS_13Kernel_traitsI13__nv_bfloat16S2_fS2_fjLj1024ELj1ELj4ELj1ELj16ENS_18Kernel_traits_baseILj1024ES2_S2_fS2_fjLj128EEEEELb1ELb1ELb0EEEvNS_9BwdParamsE,@function
        .size           _ZN10layer_norm31ln_parallel_residual_bwd_kernelINS_13Kernel_traitsI13__nv_bfloat16S2_fS2_fjLj1024ELj1ELj4ELj1ELj16ENS_18Kernel_traits_baseILj1024ES2_S2_fS2_fjLj128EEEEELb1ELb1ELb0EEEvNS_9BwdParamsE,(.L_x_6054 - _ZN10layer_norm31ln_parallel_residual_bwd_kernelINS_13Kernel_traitsI13__nv_bfloat16S2_fS2_fjLj1024ELj1ELj4ELj1ELj16ENS_18Kernel_traits_baseILj1024ES2_S2_fS2_fjLj128EEEEELb1ELb1ELb0EEEvNS_9BwdParamsE)
        .other          _ZN10layer_norm31ln_parallel_residual_bwd_kernelINS_13Kernel_traitsI13__nv_bfloat16S2_fS2_fjLj1024ELj1ELj4ELj1ELj16ENS_18Kernel_traits_baseILj1024ES2_S2_fS2_fjLj128EEEEELb1ELb1ELb0EEEvNS_9BwdParamsE,@"STO_CUDA_ENTRY STV_DEFAULT"
_ZN10layer_norm31ln_parallel_residual_bwd_kernelINS_13Kernel_traitsI13__nv_bfloat16S2_fS2_fjLj1024ELj1ELj4ELj1ELj16ENS_18Kernel_traits_baseILj1024ES2_S2_fS2_fjLj128EEEEELb1ELb1ELb0EEEvNS_9BwdParamsE:
.text._ZN10layer_norm31ln_parallel_residual_bwd_kernelINS_13Kernel_traitsI13__nv_bfloat16S2_fS2_fjLj1024ELj1ELj4ELj1ELj16ENS_18Kernel_traits_baseILj1024ES2_S2_fS2_fjLj128EEEEELb1ELb1ELb0EEEvNS_9BwdParamsE:
        /* <DEDUP_REMOVED lines=128> */
.L_x_2062:
        /* <DEDUP_REMOVED lines=22> */
[----:B------:R-:W-:Y:S02]  /*0960*/  ISETP.NE.U32.AND P1, PT, RZ, UR10, PT ;  /* 0x0000000aff007c0c */ /* 0x000fe4000bf25070 */
[----:B------:R-:W-:-:S05]  /*0970*/  ISETP.NE.U32.AND P0, PT, RZ, UR20, PT ;  /* 0x00000014ff007c0c */ /* 0x000fca000bf05070 */
[----:B------:R-:W2:Y:S01]  /*0980*/  LDC.64 R210, c[0x0][0x3b0] ;  /* 0x0000ec00ffd27b82 */ /* 0x000ea20000000a00 */
[----:B0-----:R-:W-:-:S05]  /*0990*/  IMAD.WIDE.U32 R214, R21, 0x20, R214 ;  /* 0x0000002015d67825 */ /* 0x001fca00078e00d6 */
[----:B------:R-:W3:Y:S01]  /*09a0*/  LDG.E.128 R156, desc[UR8][R214.64] ;  /* 0x00000008d69c7981 */ /* 0x000ee2000c1e1d00 */
[----:B-1----:R-:W-:-:S03]  /*09b0*/  IMAD.WIDE.U32 R160, R21, 0x10, R160 ;  /* 0x0000001015a07825 */ /* 0x002fc600078e00a0 */
[----:B------:R0:W4:Y:S04]  /*09c0*/  LDG.E.128 R164, desc[UR8][R214.64+0x10] ;  /* 0x00001008d6a47981 */ /* 0x000128000c1e1d00 */
[----:B------:R-:W4:Y:S01]  /*09d0*/  LDG.E.128 R160, desc[UR8][R160.64] ;  /* 0x00000008a0a07981 */ /* 0x000f22000c1e1d00 */
[----:B------:R-:W-:Y:S02]  /*09e0*/  ISETP.NE.AND.EX P1, PT, RZ, UR11, PT, P1 ;  /* 0x0000000bff007c0c */ /* 0x000fe4000bf25310 */
[----:B------:R-:W-:-:S11]  /*09f0*/  ISETP.NE.AND.EX P0, PT, RZ, UR21, PT, P0 ;  /* 0x00000015ff007c0c */ /* 0x000fd6000bf05300 */
[----:B------:R-:W1:Y:S08]  /*0a00*/  @P1 LDC.64 R208, c[0x0][0x3b8] ;  /* 0x0000ee00ffd01b82 */ /* 0x000e700000000a00 */
[----:B------:R-:W1:Y:S01]  /*0a10*/  @P0 LDC.64 R212, c[0x0][0x438] ;  /* 0x00010e00ffd40b82 */ /* 0x000e620000000a00 */
[----:B------:R-:W-:Y:S02]  /*0a20*/  SHF.L.U32 R221, R40, 0x10, RZ ;  /* 0x0000001028dd7819 */ /* 0x000fe400000006ff */
[----:B------:R-:W-:-:S02]  /*0a30*/  SHF.L.U32 R218, R8, 0x10, RZ ;  /* 0x0000001008da7819 */ /* 0x000fc400000006ff */
[----:B0-----:R-:W-:Y:S02]  /*0a40*/  SHF.L.U32 R214, R7, 0x10, RZ ;  /* 0x0000001007d67819 */ /* 0x001fe400000006ff */
[----:B------:R-:W-:Y:S01]  /*0a50*/  SHF.L.U32 R217, R41, 0x10, RZ ;  /* 0x0000001029d97819 */ /* 0x000fe200000006ff */
[----:B--2---:R-:W-:-:S05]  /*0a60*/  IMAD.WIDE.U32 R210, R21, 0x8, R210 ;  /* 0x0000000815d27825 */ /* 0x004fca00078e00d2 */
[----:B------:R0:W5:Y:S01]  /*0a70*/  LDG.E.64 R234, desc[UR8][R210.64] ;  /* 0x00000008d2ea7981 */ /* 0x000162000c1e1b00 */
[----:B-1----:R-:W-:-:S05]  /*0a80*/  @P1 IMAD.WIDE.U32 R208, R21, 0x8, R208 ;  /* 0x0000000815d01825 */ /* 0x002fca00078e00d0 */
[----:B------:R-:W5:Y:S01]  /*0a90*/  @P1 LDG.E.64 R242, desc[UR8][R208.64] ;  /* 0x00000008d0f21981 */ /* 0x000f62000c1e1b00 */
[----:B------:R-:W-:-:S05]  /*0aa0*/  @P0 IMAD.WIDE.U32 R212, R21, 0x20, R212 ;  /* 0x0000002015d40825 */ /* 0x000fca00078e00d4 */
[----:B------:R-:W5:Y:S04]  /*0ab0*/  @P0 LDG.E.128 R120, desc[UR8][R212.64] ;  /* 0x00000008d4780981 */ /* 0x000f68000c1e1d00 */
[----:B------:R1:W5:Y:S01]  /*0ac0*/  @P0 LDG.E.128 R124, desc[UR8][R212.64+0x10] ;  /* 0x00001008d47c0981 */ /* 0x000362000c1e1d00 */
[----:B0-----:R-:W-:Y:S02]  /*0ad0*/  SHF.L.U32 R210, R6, 0x10, RZ ;  /* 0x0000001006d27819 */ /* 0x001fe400000006ff */
[----:B-1----:R-:W-:Y:S02]  /*0ae0*/  SHF.L.U32 R213, R42, 0x10, RZ ;  /* 0x000000102ad57819 */ /* 0x002fe400000006ff */
[----:B------:R-:W-:Y:S01]  /*0af0*/  IADD3 R226, PT, PT, R21, 0x20, RZ ;  /* 0x0000002015e27810 */ /* 0x000fe20007ffe0ff */
[C---:B---3--:R-:W-:Y:S01]  /*0b00*/  FADD.FTZ R220, -R222.reuse, R157 ;  /* 0x0000009ddedc7221 */ /* 0x048fe20000010100 */
        /* <DEDUP_REMOVED lines=10> */
[-C--:B------:R-:W-:Y:S01]  /*0bb0*/  FMUL.FTZ R221, R221, R160.reuse ;  /* 0x000000a0dddd7220 */ /* 0x080fe20000410000 */
        /* <DEDUP_REMOVED lines=9> */
[C---:B------:R-:W-:Y:S01]  /*0c50*/  FFMA.FTZ R159, R223.reuse, R221, RZ ;  /* 0x000000dddf9f7223 */ /* 0x040fe200000100ff */
[----:B------:R-:W-:Y:S01]  /*0c60*/  FADD.FTZ R84, R84, R160 ;  /* 0x000000a054547221 */ /* 0x000fe20000010000 */
[----:B------:R-:W-:Y:S01]  /*0c70*/  FFMA.FTZ R56, R223, R160, R56 ;  /* 0x000000a0df387223 */ /* 0x000fe20000010038 */
[----:B------:R-:W-:Y:S01]  /*0c80*/  FMUL.FTZ R219, R169, R158 ;  /* 0x0000009ea9db7220 */ /* 0x000fe20000410000 */
[----:B------:R-:W-:Y:S01]  /*0c90*/  FMUL.FTZ R217, R217, R161 ;  /* 0x000000a1d9d97220 */ /* 0x000fe20000410000 */
[----:B------:R-:W-:Y:S01]  /*0ca0*/  FADD.FTZ R158, R157, R218 ;  /* 0x000000da9d9e7221 */ /* 0x000fe20000010000 */
[----:B------:R-:W-:Y:S01]  /*0cb0*/  FFMA.FTZ R160, R220, R218, R159 ;  /* 0x000000dadca07223 */ /* 0x000fe2000001009f */
[----:B------:R-:W-:Y:S01]  /*0cc0*/  PRMT R209, R162, 0x7632, R209 ;  /* 0x00007632a2d17816 */ /* 0x000fe200000000d1 */
[----:B------:R-:W-:Y:S01]  /*0cd0*/  FADD.FTZ R164, -R222, R164 ;  /* 0x000000a4dea47221 */ /* 0x000fe20000010100 */
[----:B------:R-:W-:Y:S01]  /*0ce0*/  SHF.L.U32 R162, R162, 0x10, RZ ;  /* 0x00000010a2a27819 */ /* 0x000fe200000006ff */
[----:B------:R-:W-:Y:S01]  /*0cf0*/  FADD.FTZ R157, R158, R217 ;  /* 0x000000d99e9d7221 */ /* 0x000fe20000010000 */
[----:B------:R-:W-:Y:S01]  /*0d00*/  PRMT R156, R163, 0x7632, R156 ;  /* 0x00007632a39c7816 */ /* 0x000fe2000000009c */
[----:B------:R-:W-:Y:S01]  /*0d10*/  FFMA.FTZ R159, R219, R217, R160 ;  /* 0x000000d9db9f7223 */ /* 0x000fe200000100a0 */
[----:B------:R-:W-:Y:S01]  /*0d20*/  FMUL.FTZ R215, R169, R164 ;  /* 0x000000a4a9d77220 */ /* 0x000fe20000410000 */
[----:B------:R-:W-:Y:S01]  /*0d30*/  FADD.FTZ R212, -R222, R165 ;  /* 0x000000a5ded47221 */ /* 0x000fe20000010100 */
[----:B------:R-:W-:Y:S01]  /*0d40*/  SHF.L.U32 R209, R209, 0x10, RZ ;  /* 0x00000010d1d17819 */ /* 0x000fe200000006ff */
[----:B------:R-:W-:Y:S01]  /*0d50*/  FMUL.FTZ R213, R213, R162 ;  /* 0x000000a2d5d57220 */ /* 0x000fe20000410000 */
[----:B------:R-:W-:Y:S01]  /*0d60*/  SHF.L.U32 R160, R156, 0x10, RZ ;  /* 0x000000109ca07819 */ /* 0x000fe200000006ff */
[----:B------:R-:W-:Y:S01]  /*0d70*/  FADD.FTZ R156, R157, R214 ;  /* 0x000000d69d9c7221 */ /* 0x000fe20000010000 */
[----:B------:R-:W-:Y:S01]  /*0d80*/  FFMA.FTZ R158, R216, R214, R159 ;  /* 0x000000d6d89e7223 */ /* 0x000fe2000001009f */
[----:B------:R-:W-:Y:S01]  /*0d90*/  FADD.FTZ R88, R88, R162 ;  /* 0x000000a258587221 */ /* 0x000fe20000010000 */
        /* <DEDUP_REMOVED lines=10> */
[----:B------:R-:W-:Y:S01]  /*0e40*/  SHF.L.U32 R206, R4, 0x10, RZ ;  /* 0x0000001004ce7819 */ /* 0x000fe200000006ff */
[----:B------:R-:W-:Y:S01]  /*0e50*/  FADD.FTZ R208, -R222, R167 ;  /* 0x000000a7ded07221 */ /* 0x000fe20000010100 */
[----:B------:R-:W-:Y:S01]  /*0e60*/  FMUL.FTZ R209, R162, R163 ;  /* 0x000000a3a2d17220 */ /* 0x000fe20000410000 */
[----:B------:R-:W-:Y:S01]  /*0e70*/  FMUL.FTZ R211, R169, R166 ;  /* 0x000000a6a9d37220 */ /* 0x000fe20000410000 */
        /* <DEDUP_REMOVED lines=14> */
.L_x_2014:
[----:B------:R-:W-:Y:S05]  /*0f60*/  BSYNC.RECONVERGENT B1 ;  /* 0x0000000000017941 */ /* 0x000fea0003800200 */
.L_x_2013:
[----:B------:R-:W-:Y:S04]  /*0f70*/  BSSY.RECONVERGENT B1, `(.L_x_2015) ;  /* 0x0000064000017945 */ /* 0x000fe80003800200 */
[----:B------:R-:W-:Y:S05]  /*0f80*/  @!P5 BRA `(.L_x_2016) ;  /* 0x000000040088d947 */ /* 0x000fea0003800000 */
        /* <DEDUP_REMOVED lines=8> */
[----:B------:R-:W4:Y:S04]  /*1010*/  LDG.E.128 R156, desc[UR8][R164.64+0x10] ;  /* 0x00001008a49c7981 */ /* 0x000f28000c1e1d00 */
[----:B------:R-:W4:Y:S01]  /*1020*/  LDG.E.128 R28, desc[UR8][R28.64] ;  /* 0x000000081c1c7981 */ /* 0x000f22000c1e1d00 */
[----:B------:R-:W-:Y:S02]  /*1030*/  ISETP.NE.AND.EX P1, PT, RZ, UR11, PT, P1 ;  /* 0x0000000bff007c0c */ /* 0x000fe4000bf25310 */
[----:B------:R-:W-:-:S11]  /*1040*/  ISETP.NE.AND.EX P0, PT, RZ, UR21, PT, P0 ;  /* 0x00000015ff007c0c */ /* 0x000fd6000bf05300 */
[----:B------:R-:W0:Y:S08]  /*1050*/  @P1 LDC.64 R22, c[0x0][0x3b8] ;  /* 0x0000ee00ff161b82 */ /* 0x000e300000000a00 */
[----:B------:R-:W1:Y:S01]  /*1060*/  @P0 LDC.64 R162, c[0x0][0x438] ;  /* 0x00010e00ffa20b82 */ /* 0x000e620000000a00 */
[----:B------:R-:W-:Y:S01]  /*1070*/  SHF.L.U32 R205, R44, 0x10, RZ ;  /* 0x000000102ccd7819 */ /* 0x000fe200000006ff */
[----:B--2---:R-:W-:Y:S01]  /*1080*/  IMAD.WIDE.U32 R160, R226, 0x8, R160 ;  /* 0x00000008e2a07825 */ /* 0x004fe200078e00a0 */
[----:B------:R-:W-:-:S02]  /*1090*/  SHF.L.U32 R202, R12, 0x10, RZ ;  /* 0x000000100cca7819 */ /* 0x000fc400000006ff */
[----:B------:R-:W-:Y:S02]  /*10a0*/  SHF.L.U32 R200, R45, 0x10, RZ ;  /* 0x000000102dc87819 */ /* 0x000fe400000006ff */
[----:B------:R2:W5:Y:S01]  /*10b0*/  LDG.E.64 R232, desc[UR8][R160.64] ;  /* 0x00000008a0e87981 */ /* 0x000562000c1e1b00 */
[----:B0-----:R-:W-:-:S05]  /*10c0*/  @P1 IMAD.WIDE.U32 R22, R226, 0x8, R22 ;  /* 0x00000008e2161825 */ /* 0x001fca00078e0016 */
[----:B------:R0:W5:Y:S01]  /*10d0*/  @P1 LDG.E.64 R240, desc[UR8][R22.64] ;  /* 0x0000000816f01981 */ /* 0x000162000c1e1b00 */
[----:B-1----:R-:W-:Y:S01]  /*10e0*/  @P0 IMAD.WIDE.U32 R162, R226, 0x20, R162 ;  /* 0x00000020e2a20825 */ /* 0x002fe200078e00a2 */
[----:B--2---:R-:W-:-:S04]  /*10f0*/  SHF.L.U32 R160, R46, 0x10, RZ ;  /* 0x000000102ea07819 */ /* 0x004fc800000006ff */
[----:B------:R-:W5:Y:S01]  /*1100*/  @P0 LDG.E.128 R128, desc[UR8][R162.64] ;  /* 0x00000008a2800981 */ /* 0x000f62000c1e1d00 */
[----:B0-----:R-:W-:-:S03]  /*1110*/  SHF.L.U32 R23, R11, 0x10, RZ ;  /* 0x000000100b177819 */ /* 0x001fc600000006ff */
[----:B------:R0:W5:Y:S01]  /*1120*/  @P0 LDG.E.128 R132, desc[UR8][R162.64+0x10] ;  /* 0x00001008a2840981 */ /* 0x000162000c1e1d00 */
[----:B------:R-:W-:Y:S02]  /*1130*/  SHF.L.U32 R161, R9, 0x10, RZ ;  /* 0x0000001009a17819 */ /* 0x000fe400000006ff */
[----:B------:R-:W-:Y:S01]  /*1140*/  IADD3 R226, PT, PT, R226, 0x20, RZ ;  /* 0x00000020e2e27810 */ /* 0x000fe20007ffe0ff */
[C---:B---3--:R-:W-:Y:S01]  /*1150*/  FADD.FTZ R164, -R222.reuse, R24 ;  /* 0x00000018dea47221 */ /* 0x048fe20000010100 */
[C---:B------:R-:W-:Y:S01]  /*1160*/  FADD.FTZ R204, -R222.reuse, R25 ;  /* 0x00000019decc7221 */ /* 0x040fe20000010100 */
[C---:B------:R-:W-:Y:S02]  /*1170*/  FADD.FTZ R166, -R222.reuse, R26 ;  /* 0x0000001adea67221 */ /* 0x040fe40000010100 */
[----:B-----5:R-:W-:Y:S01]  /*1180*/  FMUL.FTZ R207, R169, R164 ;  /* 0x000000a4a9cf7220 */ /* 0x020fe20000410000 */
[----:B------:R-:W-:Y:S01]  /*1190*/  FADD.FTZ R244, -R222, R27 ;  /* 0x0000001bdef47221 */ /* 0x000fe20000010100 */
[----:B----4-:R-:W-:-:S02]  /*11a0*/  PRMT R25, R28, 0x7632, R25 ;  /* 0x000076321c197816 */ /* 0x010fc40000000019 */
[----:B------:R-:W-:Y:S02]  /*11b0*/  SHF.L.U32 R26, R28, 0x10, RZ ;  /* 0x000000101c1a7819 */ /* 0x000fe400000006ff */
[----:B------:R-:W-:Y:S01]  /*11c0*/  PRMT R165, R29, 0x7632, R165 ;  /* 0x000076321da57816 */ /* 0x000fe200000000a5 */
[----:B------:R-:W-:Y:S01]  /*11d0*/  FMUL.FTZ R204, R169, R204 ;  /* 0x000000cca9cc7220 */ /* 0x000fe20000410000 */
[----:B------:R-:W-:Y:S01]  /*11e0*/  SHF.L.U32 R25, R25, 0x10, RZ ;  /* 0x0000001019197819 */ /* 0x000fe200000006ff */
[-C--:B------:R-:W-:Y:S01]  /*11f0*/  FMUL.FTZ R205, R205, R26.reuse ;  /* 0x0000001acdcd7220 */ /* 0x080fe20000410000 */
[----:B------:R-:W-:Y:S01]  /*1200*/  FADD.FTZ R92, R92, R26 ;  /* 0x0000001a5c5c7221 */ /* 0x000fe20000010000 */
[----:B------:R-:W-:Y:S01]  /*1210*/  FFMA.FTZ R64, R207, R26, R64 ;  /* 0x0000001acf407223 */ /* 0x000fe20000010040 */
[C---:B------:R-:W-:Y:S01]  /*1220*/  FADD.FTZ R156, -R222.reuse, R156 ;  /* 0x0000009cde9c7221 */ /* 0x040fe20000010100 */
[----:B------:R-:W-:Y:S01]  /*1230*/  SHF.L.U32 R26, R165, 0x10, RZ ;  /* 0x00000010a51a7819 */ /* 0x000fe200000006ff */
[----:B------:R-:W-:Y:S01]  /*1240*/  FMUL.FTZ R22, R169, R244 ;  /* 0x000000f4a9167220 */ /* 0x000fe20000410000 */
[----:B------:R-:W-:Y:S01]  /*1250*/  SHF.L.U32 R29, R29, 0x10, RZ ;  /* 0x000000101d1d7819 */ /* 0x000fe200000006ff */
[----:B0-----:R-:W-:Y:S01]  /*1260*/  FADD.FTZ R162, -R222, R157 ;  /* 0x0000009ddea27221 */ /* 0x001fe20000010100 */
[----:B------:R-:W-:Y:S01]  /*1270*/  PRMT R24, R30, 0x7632, R24 ;  /* 0x000076321e187816 */ /* 0x000fe20000000018 */
[----:B------:R-:W-:Y:S01]  /*1280*/  FMUL.FTZ R203, R169, R166 ;  /* 0x000000a6a9cb7220 */ /* 0x000fe20000410000 */
[-C--:B------:R-:W-:Y:S01]  /*1290*/  FMUL.FTZ R202, R202, R25.reuse ;  /* 0x00000019caca7220 */ /* 0x080fe20000410000 */
[----:B------:R-:W-:Y:S01]  /*12a0*/  FFMA.FTZ R65, R204, R25, R65 ;  /* 0x00000019cc417223 */ /* 0x000fe20000010041 */
[----:B------:R-:W-:Y:S01]  /*12b0*/  FADD.FTZ R93, R93, R25 ;  /* 0x000000195d5d7221 */ /* 0x000fe20000010000 */
[----:B------:R-:W-:Y:S01]  /*12c0*/  SHF.L.U32 R27, R30, 0x10, RZ ;  /* 0x000000101e1b7819 */ /* 0x000fe200000006ff */
[----:B------:R-:W-:Y:S01]  /*12d0*/  FMUL.FTZ R25, R169, R156 ;  /* 0x0000009ca9197220 */ /* 0x000fe20000410000 */
[-C--:B------:R-:W-:Y:S01]  /*12e0*/  FMUL.FTZ R23, R23, R26.reuse ;  /* 0x0000001a17177220 */ /* 0x080fe20000410000 */
[----:B------:R-:W-:Y:S01]  /*12f0*/  FFMA.FTZ R67, R22, R26, R67 ;  /* 0x0000001a16437223 */ /* 0x000fe20000010043 */
[----:B------:R-:W-:Y:S01]  /*1300*/  FADD.FTZ R95, R95, R26 ;  /* 0x0000001a5f5f7221 */ /* 0x000fe20000010000 */
[----:B------:R-:W-:Y:S01]  /*1310*/  SHF.L.U32 R157, R10, 0x10, RZ ;  /* 0x000000100a9d7819 */ /* 0x000fe200000006ff */
[-C--:B------:R-:W-:Y:S01]  /*1320*/  FMUL.FTZ R200, R200, R29.reuse ;  /* 0x0000001dc8c87220 */ /* 0x080fe20000410000 */
[----:B------:R-:W-:Y:S01]  /*1330*/  SHF.L.U32 R156, R24, 0x10, RZ ;  /* 0x00000010189c7819 */ /* 0x000fe200000006ff */
[----:B------:R-:W-:Y:S01]  /*1340*/  FADD.FTZ R94, R94, R29 ;  /* 0x0000001d5e5e7221 */ /* 0x000fe20000010000 */
[----:B------:R-:W-:Y:S01]  /*1350*/  FFMA.FTZ R66, R203, R29, R66 ;  /* 0x0000001dcb427223 */ /* 0x000fe20000010042 */
[----:B------:R-:W-:Y:S01]  /*1360*/  FMUL.FTZ R26, R169, R162 ;  /* 0x000000a2a91a7220 */ /* 0x000fe20000410000 */
        /* <DEDUP_REMOVED lines=9> */
[----:B------:R-:W-:-:S03]  /*1400*/  FFMA.FTZ R156, R204, R202, R29 ;  /* 0x000000cacc9c7223 */ /* 0x000fc6000001001d */
[----:B------:R-:W-:Y:S01]  /*1410*/  FADD.FTZ R160, R227, R200 ;  /* 0x000000c8e3a07221 */ /* 0x000fe20000010000 */
[----:B------:R-:W-:Y:S01]  /*1420*/  FFMA.FTZ R29, R203, R200, R156 ;  /* 0x000000c8cb1d7223 */ /* 0x000fe2000001009c */
[----:B------:R-:W-:Y:S02]  /*1430*/  FADD.FTZ R158, -R222, R158 ;  /* 0x0000009ede9e7221 */ /* 0x000fe40000010100 */
[----:B------:R-:W-:Y:S01]  /*1440*/  FADD.FTZ R157, R160, R23 ;  /* 0x00000017a09d7221 */ /* 0x000fe20000010000 */
[----:B------:R-:W-:Y:S01]  /*1450*/  FFMA.FTZ R156, R22, R23, R29 ;  /* 0x00000017169c7223 */ /* 0x000fe2000001001d */
[----:B------:R-:W-:Y:S01]  /*1460*/  PRMT R28, R31, 0x7632, R28 ;  /* 0x000076321f1c7816 */ /* 0x000fe2000000001c */
[----:B------:R-:W-:Y:S01]  /*1470*/  FMUL.FTZ R29, R169, R158 ;  /* 0x0000009ea91d7220 */ /* 0x000fe20000410000 */
[----:B------:R-:W-:Y:S01]  /*1480*/  SHF.L.U32 R31, R31, 0x10, RZ ;  /* 0x000000101f1f7819 */ /* 0x000fe200000006ff */
[----:B------:R-:W-:Y:S01]  /*1490*/  FADD.FTZ R158, R157, R24 ;  /* 0x000000189d9e7221 */ /* 0x000fe20000010000 */
[----:B------:R-:W-:Y:S01]  /*14a0*/  SHF.L.U32 R162, R47, 0x10, RZ ;  /* 0x000000102fa27819 */ /* 0x000fe200000006ff */
[----:B------:R-:W-:Y:S01]  /*14b0*/  FFMA.FTZ R157, R25, R24, R156 ;  /* 0x00000018199d7223 */ /* 0x000fe2000001009c */
[----:B------:R-:W-:Y:S01]  /*14c0*/  FADD.FTZ R30, -R222, R159 ;  /* 0x0000009fde1e7221 */ /* 0x000fe20000010100 */
[----:B------:R-:W-:Y:S01]  /*14d0*/  SHF.L.U32 R164, R28, 0x10, RZ ;  /* 0x000000101ca47819 */ /* 0x000fe200000006ff */
        /* <DEDUP_REMOVED lines=13> */
.L_x_2016:
[----:B------:R-:W-:Y:S05]  /*15b0*/  BSYNC.RECONVERGENT B1 ;  /* 0x0000000000017941 */ /* 0x000fea0003800200 */
.L_x_2015:
        /* <DEDUP_REMOVED lines=16> */
[----:B--2---:R-:W-:-:S05]  /*16c0*/  IMAD.WIDE.U32 R172, R226, 0x8, R172 ;  /* 0x00000008e2ac7825 */ /* 0x004fca00078e00ac */
[----:B------:R2:W5:Y:S01]  /*16d0*/  LDG.E.64 R224, desc[UR8][R172.64] ;  /* 0x00000008ace07981 */ /* 0x000562000c1e1b00 */
[----:B0-----:R-:W-:-:S05]  /*16e0*/  @P1 IMAD.WIDE.U32 R170, R226, 0x8, R170 ;  /* 0x00000008e2aa1825 */ /* 0x001fca00078e00aa */
[----:B------:R0:W5:Y:S01]  /*16f0*/  @P1 LDG.E.64 R238, desc[UR8][R170.64] ;  /* 0x00000008aaee1981 */ /* 0x000162000c1e1b00 */
[----:B--2---:R-:W-:Y:S01]  /*1700*/  SHF.L.U32 R173, R16, 0x10, RZ ;  /* 0x0000001010ad7819 */ /* 0x004fe200000006ff */
[----:B-1----:R-:W-:Y:S01]  /*1710*/  @P0 IMAD.WIDE.U32 R174, R226, 0x20, R174 ;  /* 0x00000020e2ae0825 */ /* 0x002fe200078e00ae */
[----:B------:R-:W-:-:S04]  /*1720*/  SHF.L.U32 R181, R14, 0x10, RZ ;  /* 0x000000100eb57819 */ /* 0x000fc800000006ff */
[----:B------:R-:W5:Y:S01]  /*1730*/  @P0 LDG.E.128 R36, desc[UR8][R174.64] ;  /* 0x00000008ae240981 */ /* 0x000f62000c1e1d00 */
[----:B0-----:R-:W-:-:S03]  /*1740*/  SHF.L.U32 R170, R48, 0x10, RZ ;  /* 0x0000001030aa7819 */ /* 0x001fc600000006ff */
[----:B------:R0:W5:Y:S02]  /*1750*/  @P0 LDG.E.128 R32, desc[UR8][R174.64+0x10] ;  /* 0x00001008ae200981 */ /* 0x000164000c1e1d00 */
[----:B0-----:R-:W-:Y:S02]  /*1760*/  SHF.L.U32 R174, R49, 0x10, RZ ;  /* 0x0000001031ae7819 */ /* 0x001fe400000006ff */
[----:B------:R-:W-:Y:S02]  /*1770*/  SHF.L.U32 R185, R13, 0x10, RZ ;  /* 0x000000100db97819 */ /* 0x000fe400000006ff */
[----:B------:R-:W-:Y:S01]  /*1780*/  IADD3 R226, PT, PT, R226, 0x20, RZ ;  /* 0x00000020e2e27810 */ /* 0x000fe20007ffe0ff */
[C---:B---3--:R-:W-:Y:S01]  /*1790*/  FADD.FTZ R168, -R222.reuse, R156 ;  /* 0x0000009cdea87221 */ /* 0x048fe20000010100 */
[C---:B------:R-:W-:Y:S01]  /*17a0*/  FADD.FTZ R178, -R222.reuse, R158 ;  /* 0x0000009edeb27221 */ /* 0x040fe20000010100 */
[C---:B------:R-:W-:Y:S02]  /*17b0*/  FADD.FTZ R176, -R222.reuse, R157 ;  /* 0x0000009ddeb07221 */ /* 0x040fe40000010100 */
[----:B-----5:R-:W-:Y:S01]  /*17c0*/  FMUL.FTZ R171, R169, R168 ;  /* 0x000000a8a9ab7220 */ /* 0x020fe20000410000 */
[----:B------:R-:W-:Y:S01]  /*17d0*/  FADD.FTZ R180, -R222, R159 ;  /* 0x0000009fdeb47221 */ /* 0x000fe20000010100 */
[----:B----4-:R-:W-:-:S02]  /*17e0*/  SHF.L.U32 R177, R160, 0x10, RZ ;  /* 0x00000010a0b17819 */ /* 0x010fc400000006ff */
[----:B------:R-:W-:Y:S02]  /*17f0*/  PRMT R158, R160, 0x7632, R158 ;  /* 0x00007632a09e7816 */ /* 0x000fe4000000009e */
[----:B------:R-:W-:Y:S01]  /*1800*/  PRMT R160, R161, 0x7632, R160 ;  /* 0x00007632a1a07816 */ /* 0x000fe200000000a0 */
[-C--:B------:R-:W-:Y:S01]  /*1810*/  FMUL.FTZ R170, R170, R177.reuse ;  /* 0x000000b1aaaa7220 */ /* 0x080fe20000410000 */
[----:B------:R-:W-:Y:S01]  /*1820*/  FADD.FTZ R136, R136, R177 ;  /* 0x000000b188887221 */ /* 0x000fe20000010000 */
[----:B------:R-:W-:Y:S01]  /*1830*/  FFMA.FTZ R100, R171, R177, R100 ;  /* 0x000000b1ab647223 */ /* 0x000fe20000010064 */
[----:B------:R-:W-:Y:S01]  /*1840*/  SHF.L.U32 R158, R158, 0x10, RZ ;  /* 0x000000109e9e7819 */ /* 0x000fe200000006ff */
[----:B------:R-:W-:Y:S01]  /*1850*/  FADD.FTZ R164, -R222, R164 ;  /* 0x000000a4dea47221 */ /* 0x000fe20000010100 */
[----:B------:R-:W-:Y:S01]  /*1860*/  SHF.L.U32 R177, R15, 0x10, RZ ;  /* 0x000000100fb17819 */ /* 0x000fe200000006ff */
[C---:B------:R-:W-:Y:S01]  /*1870*/  FMUL.FTZ R168, R169.reuse, R176 ;  /* 0x000000b0a9a87220 */ /* 0x040fe20000410000 */
[----:B------:R-:W-:Y:S01]  /*1880*/  SHF.L.U32 R160, R160, 0x10, RZ ;  /* 0x00000010a0a07819 */ /* 0x000fe200000006ff */
[----:B------:R-:W-:Y:S01]  /*1890*/  FMUL.FTZ R172, R169, R180 ;  /* 0x000000b4a9ac7220 */ /* 0x000fe20000410000 */
[C---:B------:R-:W-:Y:S01]  /*18a0*/  PRMT R157, R162.reuse, 0x7632, R157 ;  /* 0x00007632a29d7816 */ /* 0x040fe2000000009d */
[-C--:B------:R-:W-:Y:S01]  /*18b0*/  FMUL.FTZ R173, R173, R158.reuse ;  /* 0x0000009eadad7220 */ /* 0x080fe20000410000 */
[----:B------:R-:W-:Y:S01]  /*18c0*/  SHF.L.U32 R159, R162, 0x10, RZ ;  /* 0x00000010a29f7819 */ /* 0x000fe200000006ff */
[----:B------:R-:W-:Y:S01]  /*18d0*/  FFMA.FTZ R101, R168, R158, R101 ;  /* 0x0000009ea8657223 */ /* 0x000fe20000010065 */
[----:B------:R-:W-:Y:S01]  /*18e0*/  SHF.L.U32 R176, R50, 0x10, RZ ;  /* 0x0000001032b07819 */ /* 0x000fe200000006ff */
[----:B------:R-:W-:Y:S01]  /*18f0*/  FADD.FTZ R137, R137, R158 ;  /* 0x0000009e89897221 */ /* 0x000fe20000010000 */
[-C--:B------:R-:W-:Y:S01]  /*1900*/  FMUL.FTZ R177, R177, R160.reuse ;  /* 0x000000a0b1b17220 */ /* 0x080fe20000410000 */
[----:B------:R-:W-:Y:S01]  /*1910*/  FFMA.FTZ R103, R172, R160, R103 ;  /* 0x000000a0ac677223 */ /* 0x000fe20000010067 */
[----:B------:R-:W-:Y:S01]  /*1920*/  FADD.FTZ R139, R139, R160 ;  /* 0x000000a08b8b7221 */ /* 0x000fe20000010000 */
[----:B------:R-:W-:Y:S01]  /*1930*/  FMUL.FTZ R179, R169, R164 ;  /* 0x000000a4a9b37220 */ /* 0x000fe20000410000 */
[----:B------:R-:W-:Y:S01]  /*1940*/  SHF.L.U32 R161, R161, 0x10, RZ ;  /* 0x00000010a1a17819 */ /* 0x000fe200000006ff */
[----:B------:R-:W-:Y:S01]  /*1950*/  FADD.FTZ R162, -R222, R165 ;  /* 0x000000a5dea27221 */ /* 0x000fe20000010100 */
[----:B------:R-:W-:Y:S01]  /*1960*/  SHF.L.U32 R160, R157, 0x10, RZ ;  /* 0x000000109da07819 */ /* 0x000fe200000006ff */
[----:B------:R-:W-:Y:S01]  /*1970*/  FADD.FTZ R158, R227, R170 ;  /* 0x000000aae39e7221 */ /* 0x000fe20000010000 */
[----:B------:R-:W-:Y:S01]  /*1980*/  FFMA.FTZ R157, R171, R170, R228 ;  /* 0x000000aaab9d7223 */ /* 0x000fe200000100e4 */
[----:B------:R-:W-:Y:S01]  /*1990*/  FMUL.FTZ R175, R169, R178 ;  /* 0x000000b2a9af7220 */ /* 0x000fe20000410000 */
[-C--:B------:R-:W-:Y:S01]  /*19a0*/  FMUL.FTZ R176, R176, R159.reuse ;  /* 0x0000009fb0b07220 */ /* 0x080fe20000410000 */
[----:B------:R-:W-:Y:S01]  /*19b0*/  FADD.FTZ R144, R144, R159 ;  /* 0x0000009f90907221 */ /* 0x000fe20000010000 */
[----:B------:R-:W-:Y:S01]  /*19c0*/  FFMA.FTZ R104, R179, R159, R104 ;  /* 0x0000009fb3687223 */ /* 0x000fe20000010068 */
[----:B------:R-:W-:Y:S01]  /*19d0*/  FMUL.FTZ R178, R169, R162 ;  /* 0x000000a2a9b27220 */ /* 0x000fe20000410000 */
[----:B------:R-:W-:Y:S01]  /*19e0*/  FADD.FTZ R159, R158, R173 ;  /* 0x000000ad9e9f7221 */ /* 0x000fe20000010000 */
[----:B------:R-:W-:Y:S01]  /*19f0*/  FMUL.FTZ R174, R174, R161 ;  /* 0x000000a1aeae7220 */ /* 0x000fe20000410000 */
[----:B------:R-:W-:Y:S01]  /*1a00*/  FFMA.FTZ R158, R168, R173, R157 ;  /* 0x000000ada89e7223 */ /* 0x000fe2000001009d */
[----:B------:R-:W-:Y:S01]  /*1a10*/  PRMT R156, R163, 0x7632, R156 ;  /* 0x00007632a39c7816 */ /* 0x000fe2000000009c */
[-C--:B------:R-:W-:Y:S01]  /*1a20*/  FMUL.FTZ R181, R181, R160.reuse ;  /* 0x000000a0b5b57220 */ /* 0x080fe20000410000 */
[----:B------:R-:W-:Y:S01]  /*1a30*/  FADD.FTZ R145, R145, R160 ;  /* 0x000000a091917221 */ /* 0x000fe20000010000 */
[----:B------:R-:W-:Y:S01]  /*1a40*/  FFMA.FTZ R105, R178, R160, R105 ;  /* 0x000000a0b2697223 */ /* 0x000fe20000010069 */
[----:B------:R-:W-:Y:S01]  /*1a50*/  FADD.FTZ R160, R159, R174 ;  /* 0x000000ae9fa07221 */ /* 0x000fe20000010000 */
[----:B------:R-:W-:Y:S01]  /*1a60*/  FFMA.FTZ R157, R175, R174, R158 ;  /* 0x000000aeaf9d7223 */ /* 0x000fe2000001009e */
[----:B------:R-:W-:-:S02]  /*1a70*/  SHF.L.U32 R162, R156, 0x10, RZ ;  /* 0x000000109ca27819 */ /* 0x000fc400000006ff */
[----:B------:R-:W-:Y:S01]  /*1a80*/  FADD.FTZ R159, R160, R177 ;  /* 0x000000b1a09f7221 */ /* 0x000fe20000010000 */
[----:B------:R-:W-:Y:S01]  /*1a90*/  FFMA.FTZ R156, R172, R177, R157 ;  /* 0x000000b1ac9c7223 */ /* 0x000fe2000001009d */
[----:B------:R-:W-:Y:S01]  /*1aa0*/  SHF.L.U32 R163, R163, 0x10, RZ ;  /* 0x00000010a3a37819 */ /* 0x000fe200000006ff */
[C---:B------:R-:W-:Y:S01]  /*1ab0*/  FADD.FTZ R166, -R222.reuse, R166 ;  /* 0x000000a6dea67221 */ /* 0x040fe20000010100 */
[----:B------:R-:W-:Y:S01]  /*1ac0*/  SHF.L.U32 R180, R51, 0x10, RZ ;  /* 0x0000001033b47819 */ /* 0x000fe200000006ff */
[----:B------:R-:W-:Y:S01]  /*1ad0*/  FADD.FTZ R158, R159, R176 ;  /* 0x000000b09f9e7221 */ /* 0x000fe20000010000 */
[----:B------:R-:W-:Y:S01]  /*1ae0*/  FFMA.FTZ R157, R179, R176, R156 ;  /* 0x000000b0b39d7223 */ /* 0x000fe2000001009c */
[----:B------:R-:W-:Y:S01]  /*1af0*/  FADD.FTZ R182, -R222, R167 ;  /* 0x000000a7deb67221 */ /* 0x000fe20000010100 */
        /* <DEDUP_REMOVED lines=16> */
.L_x_2018:
[----:B------:R-:W-:Y:S05]  /*1c00*/  BSYNC.RECONVERGENT B1 ;  /* 0x0000000000017941 */ /* 0x000fea0003800200 */
.L_x_2017:
        /* <DEDUP_REMOVED lines=12> */
[----:B------:R-:W-:Y:S01]  /*1cd0*/  ISETP.NE.AND.EX P1, PT, RZ, UR11, PT, P1 ;  /* 0x0000000bff007c0c */ /* 0x000fe2000bf25310 */
[----:B--2---:R-:W-:Y:S01]  /*1ce0*/  IMAD.WIDE.U32 R188, R226, 0x8, R188 ;  /* 0x00000008e2bc7825 */ /* 0x004fe200078e00bc */
[----:B------:R-:W-:-:S04]  /*1cf0*/  ISETP.NE.AND.EX P0, PT, RZ, UR21, PT, P0 ;  /* 0x00000015ff007c0c */ /* 0x000fc8000bf05300 */
[----:B------:R0:W5:Y:S07]  /*1d00*/  LDG.E.64 R230, desc[UR8][R188.64] ;  /* 0x00000008bce67981 */ /* 0x00016e000c1e1b00 */
[----:B------:R-:W1:Y:S08]  /*1d10*/  @P1 LDC.64 R186, c[0x0][0x3b8] ;  /* 0x0000ee00ffba1b82 */ /* 0x000e700000000a00 */
[----:B------:R-:W2:Y:S01]  /*1d20*/  @P0 LDC.64 R190, c[0x0][0x438] ;  /* 0x00010e00ffbe0b82 */ /* 0x000ea20000000a00 */
[----:B0-----:R-:W-:-:S02]  /*1d30*/  SHF.L.U32 R189, R20, 0x10, RZ ;  /* 0x0000001014bd7819 */ /* 0x001fc400000006ff */
[----:B------:R-:W-:Y:S01]  /*1d40*/  SHF.L.U32 R193, R19, 0x10, RZ ;  /* 0x0000001013c17819 */ /* 0x000fe200000006ff */
[----:B-1----:R-:W-:-:S05]  /*1d50*/  @P1 IMAD.WIDE.U32 R186, R226, 0x8, R186 ;  /* 0x00000008e2ba1825 */ /* 0x002fca00078e00ba */
[----:B------:R0:W5:Y:S01]  /*1d60*/  @P1 LDG.E.64 R236, desc[UR8][R186.64] ;  /* 0x00000008baec1981 */ /* 0x000162000c1e1b00 */
[----:B--2---:R-:W-:Y:S01]  /*1d70*/  @P0 IMAD.WIDE.U32 R190, R226, 0x20, R190 ;  /* 0x00000020e2be0825 */ /* 0x004fe200078e00be */
[----:B------:R-:W-:-:S04]  /*1d80*/  SHF.L.U32 R197, R18, 0x10, RZ ;  /* 0x0000001012c57819 */ /* 0x000fc800000006ff */
[----:B------:R-:W5:Y:S01]  /*1d90*/  @P0 LDG.E.128 R148, desc[UR8][R190.64] ;  /* 0x00000008be940981 */ /* 0x000f62000c1e1d00 */
[----:B0-----:R-:W-:-:S03]  /*1da0*/  SHF.L.U32 R186, R52, 0x10, RZ ;  /* 0x0000001034ba7819 */ /* 0x001fc600000006ff */
[----:B------:R0:W5:Y:S02]  /*1db0*/  @P0 LDG.E.128 R152, desc[UR8][R190.64+0x10] ;  /* 0x00001008be980981 */ /* 0x000164000c1e1d00 */
[----:B0-----:R-:W-:Y:S02]  /*1dc0*/  SHF.L.U32 R190, R53, 0x10, RZ ;  /* 0x0000001035be7819 */ /* 0x001fe400000006ff */
[----:B------:R-:W-:Y:S01]  /*1dd0*/  SHF.L.U32 R201, R17, 0x10, RZ ;  /* 0x0000001011c97819 */ /* 0x000fe200000006ff */
[C---:B---3--:R-:W-:Y:S01]  /*1de0*/  FADD.FTZ R192, -R222.reuse, R157 ;  /* 0x0000009ddec07221 */ /* 0x048fe20000010100 */
[C---:B------:R-:W-:Y:S01]  /*1df0*/  FADD.FTZ R184, -R222.reuse, R156 ;  /* 0x0000009cdeb87221 */ /* 0x040fe20000010100 */
[C---:B------:R-:W-:Y:S01]  /*1e00*/  FADD.FTZ R226, -R222.reuse, R159 ;  /* 0x0000009fdee27221 */ /* 0x040fe20000010100 */
[C---:B----4-:R-:W-:Y:S01]  /*1e10*/  FADD.FTZ R244, -R222.reuse, R160 ;  /* 0x000000a0def47221 */ /* 0x050fe20000010100 */
[----:B------:R-:W-:Y:S01]  /*1e20*/  FADD.FTZ R196, -R222, R158 ;  /* 0x0000009edec47221 */ /* 0x000fe20000010100 */
[----:B------:R-:W-:-:S02]  /*1e30*/  PRMT R157, R164, 0x7632, R157 ;  /* 0x00007632a49d7816 */ /* 0x000fc4000000009d */
[----:B------:R-:W-:Y:S02]  /*1e40*/  SHF.L.U32 R159, R164, 0x10, RZ ;  /* 0x00000010a49f7819 */ /* 0x000fe400000006ff */
[----:B------:R-:W-:Y:S01]  /*1e50*/  PRMT R160, R165, 0x7632, R160 ;  /* 0x00007632a5a07816 */ /* 0x000fe200000000a0 */
[----:B-----5:R-:W-:Y:S01]  /*1e60*/  FMUL.FTZ R187, R169, R184 ;  /* 0x000000b8a9bb7220 */ /* 0x020fe20000410000 */
[----:B------:R-:W-:Y:S01]  /*1e70*/  SHF.L.U32 R158, R157, 0x10, RZ ;  /* 0x000000109d9e7819 */ /* 0x000fe200000006ff */
[C---:B------:R-:W-:Y:S01]  /*1e80*/  FMUL.FTZ R184, R169.reuse, R192 ;  /* 0x000000c0a9b87220 */ /* 0x040fe20000410000 */
[-C--:B------:R-:W-:Y:S01]  /*1e90*/  FMUL.FTZ R186, R186, R159.reuse ;  /* 0x0000009fbaba7220 */ /* 0x080fe20000410000 */
[----:B------:R-:W-:Y:S01]  /*1ea0*/  SHF.L.U32 R160, R160, 0x10, RZ ;  /* 0x00000010a0a07819 */ /* 0x000fe200000006ff */
[--C-:B------:R-:W-:Y:S01]  /*1eb0*/  FADD.FTZ R194, -R222, R161.reuse ;  /* 0x000000a1dec27221 */ /* 0x100fe20000010100 */
[----:B------:R-:W-:Y:S01]  /*1ec0*/  FMUL.FTZ R188, R169, R226 ;  /* 0x000000e2a9bc7220 */ /* 0x000fe20000410000 */
[----:B------:R-:W-:Y:S01]  /*1ed0*/  PRMT R161, R166, 0x7632, R161 ;  /* 0x00007632a6a17816 */ /* 0x000fe200000000a1 */
[-C--:B------:R-:W-:Y:S01]  /*1ee0*/  FMUL.FTZ R189, R189, R158.reuse ;  /* 0x0000009ebdbd7220 */ /* 0x080fe20000410000 */
[----:B------:R-:W-:Y:S01]  /*1ef0*/  SHF.L.U32 R165, R165, 0x10, RZ ;  /* 0x00000010a5a57819 */ /* 0x000fe200000006ff */
[----:B------:R-:W-:Y:S01]  /*1f00*/  FFMA.FTZ R77, R184, R158, R77 ;  /* 0x0000009eb84d7223 */ /* 0x000fe2000001004d */
[----:B------:R-:W-:Y:S01]  /*1f10*/  FADD.FTZ R109, R109, R158 ;  /* 0x0000009e6d6d7221 */ /* 0x000fe20000010000 */
[----:B------:R-:W-:Y:S01]  /*1f20*/  FADD.FTZ R158, R227, R186 ;  /* 0x000000bae39e7221 */ /* 0x000fe20000010000 */
[-C--:B------:R-:W-:Y:S01]  /*1f30*/  FMUL.FTZ R193, R193, R160.reuse ;  /* 0x000000a0c1c17220 */ /* 0x080fe20000410000 */
[----:B------:R-:W-:Y:S01]  /*1f40*/  FFMA.FTZ R79, R188, R160, R79 ;  /* 0x000000a0bc4f7223 */ /* 0x000fe2000001004f */
        /* <DEDUP_REMOVED lines=8> */
[----:B------:R-:W-:Y:S01]  /*1fd0*/  FMUL.FTZ R191, R169, R196 ;  /* 0x000000c4a9bf7220 */ /* 0x000fe20000410000 */
[----:B------:R-:W-:Y:S01]  /*1fe0*/  FFMA.FTZ R158, R184, R189, R157 ;  /* 0x000000bdb89e7223 */ /* 0x000fe2000001009d */
[----:B------:R-:W-:Y:S01]  /*1ff0*/  FADD.FTZ R198, -R222, R163 ;  /* 0x000000a3dec67221 */ /* 0x000fe20000010100 */
[----:B------:R-:W-:Y:S01]  /*2000*/  SHF.L.U32 R163, R166, 0x10, RZ ;  /* 0x00000010a6a37819 */ /* 0x000fe200000006ff */
[-C--:B------:R-:W-:Y:S01]  /*2010*/  FMUL.FTZ R197, R197, R160.reuse ;  /* 0x000000a0c5c57220 */ /* 0x080fe20000410000 */
[----:B------:R-:W-:Y:S01]  /*2020*/  SHF.L.U32 R192, R54, 0x10, RZ ;  /* 0x0000001036c07819 */ /* 0x000fe200000006ff */
[----:B------:R-:W-:Y:S01]  /*2030*/  FFMA.FTZ R81, R194, R160, R81 ;  /* 0x000000a0c2517223 */ /* 0x000fe20000010051 */
[----:B------:R-:W-:Y:S01]  /*2040*/  FADD.FTZ R113, R113, R160 ;  /* 0x000000a071717221 */ /* 0x000fe20000010000 */
[----:B------:R-:W-:Y:S01]  /*2050*/  FADD.FTZ R160, R159, R190 ;  /* 0x000000be9fa07221 */ /* 0x000fe20000010000 */
[----:B------:R-:W-:Y:S01]  /*2060*/  FFMA.FTZ R157, R191, R190, R158 ;  /* 0x000000bebf9d7223 */ /* 0x000fe2000001009e */
[----:B------:R-:W-:Y:S01]  /*2070*/  PRMT R156, R167, 0x7632, R156 ;  /* 0x00007632a79c7816 */ /* 0x000fe2000000009c */
[----:B------:R-:W-:Y:S01]  /*2080*/  FMUL.FTZ R192, R192, R163 ;  /* 0x000000a3c0c07220 */ /* 0x000fe20000410000 */
[----:B------:R-:W-:Y:S01]  /*2090*/  FADD.FTZ R159, R160, R193 ;  /* 0x000000c1a09f7221 */ /* 0x000fe20000010000 */
[----:B------:R-:W-:Y:S01]  /*20a0*/  FMUL.FTZ R195, R169, R244 ;  /* 0x000000f4a9c37220 */ /* 0x000fe20000410000 */
        /* <DEDUP_REMOVED lines=8> */
[----:B------:R-:W-:-:S02]  /*2130*/  FMUL.FTZ R199, R169, R162 ;  /* 0x000000a2a9c77220 */ /* 0x000fc40000410000 */
        /* <DEDUP_REMOVED lines=16> */
.L_x_2020:
[----:B------:R-:W-:Y:S05]  /*2240*/  BSYNC.RECONVERGENT B1 ;  /* 0x0000000000017941 */ /* 0x000fea0003800200 */
.L_x_2019:
        /* <DEDUP_REMOVED lines=23> */
.L_x_2074:
        /* <DEDUP_REMOVED lines=21> */
[----:B------:R-:W-:Y:S01]  /*2510*/  ISETP.GE.U32.AND P0, PT, R234, RZ, PT ;  /* 0x000000ffea00720c */ /* 0x000fe20003f06070 */
[----:B------:R-:W-:Y:S01]  /*2520*/  FADD.FTZ R158, R209, -R156 ;  /* 0x8000009cd19e7221 */ /* 0x000fe20000010000 */
[----:B------:R-:W-:Y:S01]  /*2530*/  FFMA.FTZ R156, R215, R160, R161 ;  /* 0x000000a0d79c7223 */ /* 0x000fe200000100a1 */
[----:B0-----:R-:W-:Y:S01]  /*2540*/  FADD.FTZ R162, R206, -R159 ;  /* 0x8000009fcea27221 */ /* 0x001fe20000010000 */
[----:B------:R-:W-:Y:S01]  /*2550*/  LOP3.LUT P1, RZ, R235, 0xff0000, RZ, 0xc0, !PT ;  /* 0x00ff0000ebff7812 */ /* 0x000fe2000782c0ff */
[----:B-----5:R-:W-:Y:S01]  /*2560*/  FMUL.FTZ R159, R169, R158 ;  /* 0x0000009ea99f7220 */ /* 0x020fe20000410000 */
[----:B------:R-:W-:Y:S01]  /*2570*/  FADD.FTZ R156, R213, -R156 ;  /* 0x8000009cd59c7221 */ /* 0x000fe20000010000 */
[----:B------:R-:W-:Y:S01]  /*2580*/  FMUL.FTZ R162, R169, R162 ;  /* 0x000000a2a9a27220 */ /* 0x000fe20000410000 */
[----:B------:R-:W-:Y:S01]  /*2590*/  FADD.FTZ R158, R210, -R157 ;  /* 0x8000009dd29e7221 */ /* 0x000fe20000010000 */
[----:B------:R-:W-:Y:S01]  /*25a0*/  FMUL.FTZ R159, R159, UR13 ;  /* 0x0000000d9f9f7c20 */ /* 0x000fe20008410000 */
[----:B------:R-:W-:Y:S01]  /*25b0*/  FMUL.FTZ R156, R169, R156 ;  /* 0x0000009ca99c7220 */ /* 0x000fe20000410000 */
[----:B------:R-:W-:Y:S01]  /*25c0*/  FMUL.FTZ R162, R162, UR13 ;  /* 0x0000000da2a27c20 */ /* 0x000fe20008410000 */
[----:B------:R-:W-:Y:S01]  /*25d0*/  ISETP.GE.U32.AND.EX P0, PT, R235, 0x1000000, PT, P0 ;  /* 0x01000000eb00780c */ /* 0x000fe20003f06100 */
[----:B------:R-:W-:Y:S01]  /*25e0*/  FMUL.FTZ R158, R169, R158 ;  /* 0x0000009ea99e7220 */ /* 0x000fe20000410000 */
[----:B------:R-:W-:Y:S01]  /*25f0*/  FSEL R159, R159, RZ, P1 ;  /* 0x000000ff9f9f7208 */ /* 0x000fe20000800000 */
[----:B------:R-:W-:Y:S01]  /*2600*/  FMUL.FTZ R156, R156, UR13 ;  /* 0x0000000d9c9c7c20 */ /* 0x000fe20008410000 */
[C---:B------:R-:W-:Y:S01]  /*2610*/  LOP3.LUT P1, RZ, R235.reuse, 0xff, RZ, 0xc0, !PT ;  /* 0x000000ffebff7812 */ /* 0x040fe2000782c0ff */
[----:B------:R-:W-:Y:S01]  /*2620*/  FMUL.FTZ R157, R158, UR13 ;  /* 0x0000000d9e9d7c20 */ /* 0x000fe20008410000 */
[----:B------:R-:W-:Y:S01]  /*2630*/  FSEL R162, R162, RZ, P0 ;  /* 0x000000ffa2a27208 */ /* 0x000fe20000000000 */
[----:B------:R-:W-:Y:S01]  /*2640*/  FFMA.FTZ R163, R216, R160, R161 ;  /* 0x000000a0d8a37223 */ /* 0x000fe200000100a1 */
[----:B------:R-:W-:-:S02]  /*2650*/  LOP3.LUT P0, RZ, R235, 0xff00, RZ, 0xc0, !PT ;  /* 0x0000ff00ebff7812 */ /* 0x000fc4000780c0ff */
[----:B------:R-:W-:Y:S01]  /*2660*/  FSEL R158, R156, RZ, P1 ;  /* 0x000000ff9c9e7208 */ /* 0x000fe20000800000 */
[----:B------:R-:W-:Y:S01]  /*2670*/  FFMA.FTZ R156, R219, R160, R161 ;  /* 0x000000a0db9c7223 */ /* 0x000fe200000100a1 */
[----:B------:R-:W-:Y:S01]  /*2680*/  FSEL R157, R157, RZ, P0 ;  /* 0x000000ff9d9d7208 */ /* 0x000fe20000000000 */
[----:B------:R-:W-:Y:S01]  /*2690*/  FADD.FTZ R164, R214, -R163 ;  /* 0x800000a3d6a47221 */ /* 0x000fe20000010000 */
[----:B------:R-:W-:Y:S01]  /*26a0*/  F2FP.BF16.F32.PACK_AB R159, R162, R159 ;  /* 0x0000009fa29f723e */ /* 0x000fe200000010ff */
        /* <DEDUP_REMOVED lines=8> */
[----:B------:R-:W-:Y:S01]  /*2730*/  FMUL.FTZ R163, R163, UR13 ;  /* 0x0000000da3a37c20 */ /* 0x000fe20008410000 */
        /* <DEDUP_REMOVED lines=14> */
[----:B------:R-:W-:Y:S01]  /*2820*/  F2FP.BF16.F32.PACK_AB R156, R163, R156 ;  /* 0x0000009ca39c723e */ /* 0x000fe200000010ff */
[----:B------:R-:W-:Y:S06]  /*2830*/  BRA `(.L_x_2027) ;  /* 0x0000001c007c7947 */ /* 0x000fec0003800000 */
.L_x_2026:
[-CC-:B------:R-:W-:Y:S01]  /*2840*/  FFMA.FTZ R72, R211, R160.reuse, R161.reuse ;  /* 0x000000a0d3487223 */ /* 0x180fe200000100a1 */
[-CC-:B------:R-:W-:Y:S01]  /*2850*/  FFMA.FTZ R75, R208, R160.reuse, R161.reuse ;  /* 0x000000a0d04b7223 */ /* 0x180fe200000100a1 */
[-CC-:B------:R-:W-:Y:S01]  /*2860*/  FFMA.FTZ R73, R212, R160.reuse, R161.reuse ;  /* 0x000000a0d4497223 */ /* 0x180fe200000100a1 */
[----:B------:R-:W-:Y:S01]  /*2870*/  ISETP.GE.U32.AND P0, PT, R234, RZ, PT ;  /* 0x000000ffea00720c */ /* 0x000fe20003f06070 */
        /* <DEDUP_REMOVED lines=9> */
[----:B------:R-:W-:Y:S01]  /*2910*/  LOP3.LUT P1, RZ, R235, 0xff0000, RZ, 0xc0, !PT ;  /* 0x00ff0000ebff7812 */ /* 0x000fe2000782c0ff */
[----:B------:R-:W-:Y:S01]  /*2920*/  FMUL.FTZ R140, R169, R72 ;  /* 0x00000048a98c7220 */ /* 0x000fe20000410000 */
        /* <DEDUP_REMOVED lines=8> */
[----:B------:R-:W-:Y:S01]  /*29b0*/  FADD.FTZ R164, R214, -R75 ;  /* 0x8000004bd6a47221 */ /* 0x000fe20000010000 */
[----:B------:R-:W-:-:S02]  /*29c0*/  LOP3.LUT P0, RZ, R235, 0xff00, RZ, 0xc0, !PT ;  /* 0x0000ff00ebff7812 */ /* 0x000fc4000780c0ff */
[----:B------:R-:W-:Y:S01]  /*29d0*/  FSEL R158, R72, RZ, P1 ;  /* 0x000000ff489e7208 */ /* 0x000fe20000800000 */
[-CC-:B------:R-:W-:Y:S01]  /*29e0*/  FFMA.FTZ R72, R223, R160.reuse, R161.reuse ;  /* 0x000000a0df487223 */ /* 0x180fe200000100a1 */
[----:B------:R-:W-:Y:S01]  /*29f0*/  F2FP.BF16.F32.PACK_AB R159, R74, R159 ;  /* 0x0000009f4a9f723e */ /* 0x000fe200000010ff */
[--C-:B------:R-:W-:Y:S01]  /*2a00*/  FFMA.FTZ R74, R219, R160, R161.reuse ;  /* 0x000000a0db4a7223 */ /* 0x100fe200000100a1 */
[----:B------:R-:W-:Y:S01]  /*2a10*/  FSEL R73, R73, RZ, P0 ;  /* 0x000000ff49497208 */ /* 0x000fe20000000000 */
[----:B------:R-:W-:Y:S01]  /*2a20*/  FADD.FTZ R72, R221, -R72 ;  /* 0x80000048dd487221 */ /* 0x000fe20000010000 */
[----:B------:R-:W-:Y:S01]  /*2a30*/  LOP3.LUT P1, RZ, R234, 0xff, RZ, 0xc0, !PT ;  /* 0x000000ffeaff7812 */ /* 0x000fe2000782c0ff */
[----:B------:R-:W-:Y:S01]  /*2a40*/  FADD.FTZ R74, R217, -R74 ;  /* 0x8000004ad94a7221 */ /* 0x000fe20000010000 */
[----:B------:R-:W-:Y:S01]  /*2a50*/  F2FP.BF16.F32.PACK_AB R158, R73, R158 ;  /* 0x0000009e499e723e */ /* 0x000fe200000010ff */
[----:B------:R-:W-:Y:S01]  /*2a60*/  FFMA.FTZ R73, R220, R160, R161 ;  /* 0x000000a0dc497223 */ /* 0x000fe200000100a1 */
[C---:B------:R-:W-:Y:S01]  /*2a70*/  FMUL.FTZ R72, R169.reuse, R72 ;  /* 0x00000048a9487220 */ /* 0x040fe20000410000 */
[C---:B------:R-:W-:Y:S01]  /*2a80*/  FMUL.FTZ R74, R169.reuse, R74 ;  /* 0x0000004aa94a7220 */ /* 0x040fe20000410000 */
[----:B------:R-:W-:Y:S01]  /*2a90*/  LOP3.LUT P0, RZ, R234, 0xff0000, RZ, 0xc0, !PT ;  /* 0x00ff0000eaff7812 */ /* 0x000fe2000780c0ff */
[----:B0-----:R-:W-:Y:S01]  /*2aa0*/  FADD.FTZ R162, R218, -R73 ;  /* 0x80000049daa27221 */ /* 0x001fe20000010000 */
[----:B------:R-:W-:Y:S01]  /*2ab0*/  FMUL.FTZ R156, R72, UR13 ;  /* 0x0000000d489c7c20 */ /* 0x000fe20008410000 */
[----:B------:R-:W-:Y:S01]  /*2ac0*/  FMUL.FTZ R157, R74, UR13 ;  /* 0x0000000d4a9d7c20 */ /* 0x000fe20008410000 */
[C---:B------:R-:W-:Y:S01]  /*2ad0*/  FMUL.FTZ R75, R169.reuse, R164 ;  /* 0x000000a4a94b7220 */ /* 0x040fe20000410000 */
[----:B------:R-:W-:-:S02]  /*2ae0*/  FMUL.FTZ R73, R169, R162 ;  /* 0x000000a2a9497220 */ /* 0x000fc40000410000 */
        /* <DEDUP_REMOVED lines=8> */
[----:B------:R-:W-:Y:S02]  /*2b70*/  F2FP.BF16.F32.PACK_AB R157, R165, R162 ;  /* 0x000000a2a59d723e */ /* 0x000fe400000010ff */
[----:B------:R-:W-:Y:S01]  /*2b80*/  F2FP.BF16.F32.PACK_AB R156, R163, R156 ;  /* 0x0000009ca39c723e */ /* 0x000fe200000010ff */
[----:B------:R-:W-:Y:S06]  /*2b90*/  BRA `(.L_x_2027) ;  /* 0x0000001800a47947 */ /* 0x000fec0003800000 */
.L_x_2025:
        /* <DEDUP_REMOVED lines=13> */
[C---:B-----5:R-:W-:Y:S01]  /*2c70*/  FFMA.FTZ R156, R169.reuse, R156, R126 ;  /* 0x0000009ca99c7223 */ /* 0x060fe2000001007e */
[C---:B------:R-:W-:Y:S01]  /*2c80*/  FFMA.FTZ R159, R169.reuse, R164, R127 ;  /* 0x000000a4a99f7223 */ /* 0x040fe2000001007f */
[----:B------:R-:W-:Y:S01]  /*2c90*/  ISETP.GE.U32.AND P0, PT, R234, RZ, PT ;  /* 0x000000ffea00720c */ /* 0x000fe20003f06070 */
[----:B------:R-:W-:Y:S01]  /*2ca0*/  FFMA.FTZ R163, R216, R160, R161 ;  /* 0x000000a0d8a37223 */ /* 0x000fe200000100a1 */
[----:B------:R-:W-:Y:S01]  /*2cb0*/  FMUL.FTZ R158, R156, UR13 ;  /* 0x0000000d9c9e7c20 */ /* 0x000fe20008410000 */
[----:B------:R-:W-:Y:S01]  /*2cc0*/  FFMA.FTZ R156, R169, R157, R124 ;  /* 0x0000009da99c7223 */ /* 0x000fe2000001007c */
[----:B------:R-:W-:Y:S01]  /*2cd0*/  FMUL.FTZ R159, R159, UR13 ;  /* 0x0000000d9f9f7c20 */ /* 0x000fe20008410000 */
[----:B------:R-:W-:Y:S01]  /*2ce0*/  LOP3.LUT P1, RZ, R235, 0xff0000, RZ, 0xc0, !PT ;  /* 0x00ff0000ebff7812 */ /* 0x000fe2000782c0ff */
[----:B------:R-:W-:Y:S01]  /*2cf0*/  FFMA.FTZ R157, R169, R162, R125 ;  /* 0x000000a2a99d7223 */ /* 0x000fe2000001007d */
[----:B------:R-:W-:Y:S01]  /*2d00*/  ISETP.GE.U32.AND.EX P0, PT, R235, 0x1000000, PT, P0 ;  /* 0x01000000eb00780c */ /* 0x000fe20003f06100 */
[----:B------:R-:W-:Y:S01]  /*2d10*/  FMUL.FTZ R156, R156, UR13 ;  /* 0x0000000d9c9c7c20 */ /* 0x000fe20008410000 */
[----:B------:R-:W-:Y:S01]  /*2d20*/  FSEL R158, R158, RZ, P1 ;  /* 0x000000ff9e9e7208 */ /* 0x000fe20000800000 */
[----:B------:R-:W-:Y:S01]  /*2d30*/  FMUL.FTZ R157, R157, UR13 ;  /* 0x0000000d9d9d7c20 */ /* 0x000fe20008410000 */
[----:B------:R-:W-:Y:S01]  /*2d40*/  FSEL R159, R159, RZ, P0 ;  /* 0x000000ff9f9f7208 */ /* 0x000fe20000000000 */
[----:B------:R-:W-:Y:S01]  /*2d50*/  FFMA.FTZ R162, R219, R160, R161 ;  /* 0x000000a0dba27223 */ /* 0x000fe200000100a1 */
[C---:B------:R-:W-:Y:S01]  /*2d60*/  LOP3.LUT P1, RZ, R235.reuse, 0xff, RZ, 0xc0, !PT ;  /* 0x000000ffebff7812 */ /* 0x040fe2000782c0ff */
[----:B------:R-:W-:Y:S01]  /*2d70*/  FADD.FTZ R166, R214, -R163 ;  /* 0x800000a3d6a67221 */ /* 0x000fe20000010000 */
[----:B------:R-:W-:-:S02]  /*2d80*/  LOP3.LUT P0, RZ, R235, 0xff00, RZ, 0xc0, !PT ;  /* 0x0000ff00ebff7812 */ /* 0x000fc4000780c0ff */
[----:B------:R-:W-:Y:S01]  /*2d90*/  FSEL R156, R156, RZ, P1 ;  /* 0x000000ff9c9c7208 */ /* 0x000fe20000800000 */
[----:B------:R-:W-:Y:S01]  /*2da0*/  FFMA.FTZ R163, R169, R166, R123 ;  /* 0x000000a6a9a37223 */ /* 0x000fe2000001007b */
[----:B------:R-:W-:Y:S02]  /*2db0*/  FSEL R157, R157, RZ, P0 ;  /* 0x000000ff9d9d7208 */ /* 0x000fe40000000000 */
[----:B------:R-:W-:Y:S01]  /*2dc0*/  F2FP.BF16.F32.PACK_AB R159, R159, R158 ;  /* 0x0000009e9f9f723e */ /* 0x000fe200000010ff */
[----:B------:R-:W-:Y:S01]  /*2dd0*/  FMUL.FTZ R163, R163, UR13 ;  /* 0x0000000da3a37c20 */ /* 0x000fe20008410000 */
[----:B------:R-:W-:Y:S01]  /*2de0*/  F2FP.BF16.F32.PACK_AB R158, R157, R156 ;  /* 0x0000009c9d9e723e */ /* 0x000fe200000010ff */
[----:B------:R-:W-:Y:S01]  /*2df0*/  FADD.FTZ R156, R217, -R162 ;  /* 0x800000a2d99c7221 */ /* 0x000fe20000010000 */
[-CC-:B------:R-:W-:Y:S01]  /*2e00*/  FFMA.FTZ R157, R220, R160.reuse, R161.reuse ;  /* 0x000000a0dc9d7223 */ /* 0x180fe200000100a1 */
[----:B------:R-:W-:Y:S01]  /*2e10*/  FFMA.FTZ R162, R223, R160, R161 ;  /* 0x000000a0dfa27223 */ /* 0x000fe200000100a1 */
[----:B------:R-:W-:Y:S01]  /*2e20*/  LOP3.LUT P0, RZ, R234, 0xff0000, RZ, 0xc0, !PT ;  /* 0x00ff0000eaff7812 */ /* 0x000fe2000780c0ff */
[----:B------:R-:W-:Y:S01]  /*2e30*/  FFMA.FTZ R156, R169, R156, R122 ;  /* 0x0000009ca99c7223 */ /* 0x000fe2000001007a */
[----:B------:R-:W-:Y:S01]  /*2e40*/  FADD.FTZ R164, R218, -R157 ;  /* 0x8000009ddaa47221 */ /* 0x000fe20000010000 */
[----:B------:R-:W-:Y:S01]  /*2e50*/  FADD.FTZ R165, R221, -R162 ;  /* 0x800000a2dda57221 */ /* 0x000fe20000010000 */
[----:B------:R-:W-:Y:S01]  /*2e60*/  LOP3.LUT P1, RZ, R234, 0xff000000, RZ, 0xc0, !PT ;  /* 0xff000000eaff7812 */ /* 0x000fe2000782c0ff */
[----:B------:R-:W-:Y:S01]  /*2e70*/  FMUL.FTZ R162, R156, UR13 ;  /* 0x0000000d9ca27c20 */ /* 0x000fe20008410000 */
[C---:B------:R-:W-:Y:S01]  /*2e80*/  FFMA.FTZ R157, R169.reuse, R164, R121 ;  /* 0x000000a4a99d7223 */ /* 0x040fe20000010079 */
[----:B------:R-:W-:Y:S01]  /*2e90*/  FFMA.FTZ R156, R169, R165, R120 ;  /* 0x000000a5a99c7223 */ /* 0x000fe20000010078 */
[----:B------:R-:W-:-:S02]  /*2ea0*/  FSEL R165, R163, RZ, P1 ;  /* 0x000000ffa3a57208 */ /* 0x000fc40000800000 */
[----:B------:R-:W-:Y:S01]  /*2eb0*/  FSEL R162, R162, RZ, P0 ;  /* 0x000000ffa2a27208 */ /* 0x000fe20000000000 */
[----:B------:R-:W-:Y:S01]  /*2ec0*/  FMUL.FTZ R157, R157, UR13 ;  /* 0x0000000d9d9d7c20 */ /* 0x000fe20008410000 */
[----:B------:R-:W-:Y:S01]  /*2ed0*/  FMUL.FTZ R156, R156, UR13 ;  /* 0x0000000d9c9c7c20 */ /* 0x000fe20008410000 */
[C---:B------:R-:W-:Y:S02]  /*2ee0*/  LOP3.LUT P0, RZ, R234.reuse, 0xff00, RZ, 0xc0, !PT ;  /* 0x0000ff00eaff7812 */ /* 0x040fe4000780c0ff */
[----:B------:R-:W-:Y:S02]  /*2ef0*/  LOP3.LUT P1, RZ, R234, 0xff, RZ, 0xc0, !PT ;  /* 0x000000ffeaff7812 */ /* 0x000fe4000782c0ff */
[----:B------:R-:W-:Y:S02]  /*2f00*/  FSEL R163, R157, RZ, P0 ;  /* 0x000000ff9da37208 */ /* 0x000fe40000000000 */
[----:B------:R-:W-:Y:S02]  /*2f10*/  FSEL R156, R156, RZ, P1 ;  /* 0x000000ff9c9c7208 */ /* 0x000fe40000800000 */
[----:B------:R-:W-:-:S02]  /*2f20*/  F2FP.BF16.F32.PACK_AB R157, R165, R162 ;  /* 0x000000a2a59d723e */ /* 0x000fc400000010ff */
[----:B------:R-:W-:Y:S01]  /*2f30*/  F2FP.BF16.F32.PACK_AB R156, R163, R156 ;  /* 0x0000009ca39c723e */ /* 0x000fe200000010ff */
[----:B------:R-:W-:Y:S06]  /*2f40*/  BRA `(.L_x_2027) ;  /* 0x0000001400b87947 */ /* 0x000fec0003800000 */
.L_x_2028:
[-CC-:B------:R-:W-:Y:S01]  /*2f50*/  FFMA.FTZ R72, R211, R160.reuse, R161.reuse ;  /* 0x000000a0d3487223 */ /* 0x180fe200000100a1 */
[-CC-:B------:R-:W-:Y:S01]  /*2f60*/  FFMA.FTZ R73, R208, R160.reuse, R161.reuse ;  /* 0x000000a0d0497223 */ /* 0x180fe200000100a1 */
[-CC-:B------:R-:W-:Y:S01]  /*2f70*/  FFMA.FTZ R75, R212, R160.reuse, R161.reuse ;  /* 0x000000a0d44b7223 */ /* 0x180fe200000100a1 */
[----:B------:R-:W-:Y:S01]  /*2f80*/  ISETP.GE.U32.AND P0, PT, R234, RZ, PT ;  /* 0x000000ffea00720c */ /* 0x000fe20003f06070 */
[----:B------:R-:W-:Y:S01]  /*2f90*/  FADD.FTZ R142, R209, -R72 ;  /* 0x80000048d18e7221 */ /* 0x000fe20000010000 */
[----:B------:R-:W-:Y:S01]  /*2fa0*/  FFMA.FTZ R72, R215, R160, R161 ;  /* 0x000000a0d7487223 */ /* 0x000fe200000100a1 */
[----:B------:R-:W-:Y:S01]  /*2fb0*/  FADD.FTZ R74, R206, -R73 ;  /* 0x80000049ce4a7221 */ /* 0x000fe20000010000 */
[----:B------:R-:W-:Y:S01]  /*2fc0*/  LOP3.LUT P1, RZ, R235, 0xff0000, RZ, 0xc0, !PT ;  /* 0x00ff0000ebff7812 */ /* 0x000fe2000782c0ff */
[----:B-----5:R-:W-:Y:S01]  /*2fd0*/  FFMA.FTZ R142, R169, R142, R126 ;  /* 0x0000008ea98e7223 */ /* 0x020fe2000001007e */
[----:B------:R-:W-:Y:S01]  /*2fe0*/  FADD.FTZ R73, R213, -R72 ;  /* 0x80000048d5497221 */ /* 0x000fe20000010000 */
[C---:B------:R-:W-:Y:S01]  /*2ff0*/  FFMA.FTZ R143, R169.reuse, R74, R127 ;  /* 0x0000004aa98f7223 */ /* 0x040fe2000001007f */
[----:B------:R-:W-:Y:S01]  /*3000*/  FADD.FTZ R72, R210, -R75 ;  /* 0x8000004bd2487221 */ /* 0x000fe20000010000 */
[----:B------:R-:W-:Y:S01]  /*3010*/  FMUL.FTZ R74, R142, UR13 ;  /* 0x0000000d8e4a7c20 */ /* 0x000fe20008410000 */
[----:B------:R-:W-:Y:S01]  /*3020*/  FFMA.FTZ R140, R169, R73, R124 ;  /* 0x00000049a98c7223 */ /* 0x000fe2000001007c */
        /* <DEDUP_REMOVED lines=8> */
[----:B------:R-:W-:Y:S01]  /*30b0*/  FFMA.FTZ R157, R216, R160, R161 ;  /* 0x000000a0d89d7223 */ /* 0x000fe200000100a1 */
[----:B------:R-:W-:-:S02]  /*30c0*/  LOP3.LUT P0, RZ, R235, 0xff00, RZ, 0xc0, !PT ;  /* 0x0000ff00ebff7812 */ /* 0x000fc4000780c0ff */
[----:B------:R-:W-:Y:S01]  /*30d0*/  FSEL R158, R72, RZ, P1 ;  /* 0x000000ff489e7208 */ /* 0x000fe20000800000 */
[--C-:B------:R-:W-:Y:S01]  /*30e0*/  FFMA.FTZ R72, R223, R160, R161.reuse ;  /* 0x000000a0df487223 */ /* 0x100fe200000100a1 */
[----:B------:R-:W-:Y:S01]  /*30f0*/  F2FP.BF16.F32.PACK_AB R159, R75, R74 ;  /* 0x0000004a4b9f723e */ /* 0x000fe200000010ff */
[----:B------:R-:W-:Y:S01]  /*3100*/  FFMA.FTZ R74, R219, R160, R161 ;  /* 0x000000a0db4a7223 */ /* 0x000fe200000100a1 */
[----:B------:R-:W-:Y:S01]  /*3110*/  FSEL R73, R73, RZ, P0 ;  /* 0x000000ff49497208 */ /* 0x000fe20000000000 */
[----:B------:R-:W-:Y:S01]  /*3120*/  FADD.FTZ R72, R221, -R72 ;  /* 0x80000048dd487221 */ /* 0x000fe20000010000 */
[----:B------:R-:W-:Y:S01]  /*3130*/  FADD.FTZ R164, R214, -R157 ;  /* 0x8000009dd6a47221 */ /* 0x000fe20000010000 */
[----:B------:R-:W-:Y:S01]  /*3140*/  FADD.FTZ R75, R217, -R74 ;  /* 0x8000004ad94b7221 */ /* 0x000fe20000010000 */
[----:B------:R-:W-:Y:S01]  /*3150*/  F2FP.BF16.F32.PACK_AB R158, R73, R158 ;  /* 0x0000009e499e723e */ /* 0x000fe200000010ff */
[----:B------:R-:W-:Y:S01]  /*3160*/  FFMA.FTZ R73, R220, R160, R161 ;  /* 0x000000a0dc497223 */ /* 0x000fe200000100a1 */
[C---:B------:R-:W-:Y:S01]  /*3170*/  FFMA.FTZ R72, R169.reuse, R72, R120 ;  /* 0x00000048a9487223 */ /* 0x040fe20000010078 */
[C---:B------:R-:W-:Y:S01]  /*3180*/  FFMA.FTZ R74, R169.reuse, R75, R122 ;  /* 0x0000004ba94a7223 */ /* 0x040fe2000001007a */
[----:B------:R-:W-:Y:S01]  /*3190*/  LOP3.LUT P1, RZ, R234, 0xff, RZ, 0xc0, !PT ;  /* 0x000000ffeaff7812 */ /* 0x000fe2000782c0ff */
[----:B0-----:R-:W-:Y:S01]  /*31a0*/  FADD.FTZ R162, R218, -R73 ;  /* 0x80000049daa27221 */ /* 0x001fe20000010000 */
[----:B------:R-:W-:Y:S01]  /*31b0*/  FMUL.FTZ R156, R72, UR13 ;  /* 0x0000000d489c7c20 */ /* 0x000fe20008410000 */
[----:B------:R-:W-:Y:S01]  /*31c0*/  FMUL.FTZ R157, R74, UR13 ;  /* 0x0000000d4a9d7c20 */ /* 0x000fe20008410000 */
[----:B------:R-:W-:Y:S01]  /*31d0*/  LOP3.LUT P0, RZ, R234, 0xff0000, RZ, 0xc0, !PT ;  /* 0x00ff0000eaff7812 */ /* 0x000fe2000780c0ff */
[C---:B------:R-:W-:Y:S01]  /*31e0*/  FFMA.FTZ R75, R169.reuse, R164, R123 ;  /* 0x000000a4a94b7223 */ /* 0x040fe2000001007b */
[----:B------:R-:W-:Y:S01]  /*31f0*/  FFMA.FTZ R73, R169, R162, R121 ;  /* 0x000000a2a9497223 */ /* 0x000fe20000010079 */
[----:B------:R-:W-:-:S02]  /*3200*/  FSEL R156, R156, RZ, P1 ;  /* 0x000000ff9c9c7208 */ /* 0x000fc40000800000 */
[----:B------:R-:W-:Y:S01]  /*3210*/  FMUL.FTZ R163, R75, UR13 ;  /* 0x0000000d4ba37c20 */ /* 0x000fe20008410000 */
[----:B------:R-:W-:Y:S01]  /*3220*/  FSEL R162, R157, RZ, P0 ;  /* 0x000000ff9da27208 */ /* 0x000fe20000000000 */
        /* <DEDUP_REMOVED lines=8> */
.L_x_2024:
        /* <DEDUP_REMOVED lines=13> */
[----:B------:R-:W-:Y:S01]  /*3380*/  LOP3.LUT P1, RZ, R243, 0xff0000, RZ, 0xc0, !PT ;  /* 0x00ff0000f3ff7812 */ /* 0x000fe2000782c0ff */
[----:B------:R-:W-:Y:S01]  /*3390*/  FADD.FTZ R118, R206, -R117 ;  /* 0x80000075ce767221 */ /* 0x000fe20000010000 */
[----:B------:R-:W-:Y:S01]  /*33a0*/  FFMA.FTZ R117, R212, R160, R161 ;  /* 0x000000a0d4757223 */ /* 0x000fe200000100a1 */
[C---:B-----5:R-:W-:Y:S02]  /*33b0*/  FMUL.FTZ R116, R169.reuse, R116 ;  /* 0x00000074a9747220 */ /* 0x060fe40000410000 */
[----:B------:R-:W-:Y:S01]  /*33c0*/  FMUL.FTZ R156, R169, R118 ;  /* 0x00000076a99c7220 */ /* 0x000fe20000410000 */
[----:B------:R-:W-:Y:S01]  /*33d0*/  FADD.FTZ R118, R210, -R117 ;  /* 0x80000075d2767221 */ /* 0x000fe20000010000 */
[----:B------:R-:W-:Y:S01]  /*33e0*/  FMUL.FTZ R119, R116, UR13 ;  /* 0x0000000d74777c20 */ /* 0x000fe20008410000 */
[----:B------:R-:W-:Y:S01]  /*33f0*/  FFMA.FTZ R116, R215, R160, R161 ;  /* 0x000000a0d7747223 */ /* 0x000fe200000100a1 */
[----:B------:R-:W-:Y:S01]  /*3400*/  FMUL.FTZ R156, R156, UR13 ;  /* 0x0000000d9c9c7c20 */ /* 0x000fe20008410000 */
[----:B------:R-:W-:-:S02]  /*3410*/  FMUL.FTZ R118, R169, R118 ;  /* 0x00000076a9767220 */ /* 0x000fc40000410000 */
[----:B------:R-:W-:Y:S01]  /*3420*/  FSEL R159, R119, RZ, P0 ;  /* 0x000000ff779f7208 */ /* 0x000fe20000000000 */
[----:B------:R-:W-:Y:S01]  /*3430*/  FADD.FTZ R116, R213, -R116 ;  /* 0x80000074d5747221 */ /* 0x000fe20000010000 */
[----:B------:R-:W-:Y:S01]  /*3440*/  FSEL R119, R119, RZ, P1 ;  /* 0x000000ff77777208 */ /* 0x000fe20000800000 */
[----:B0-----:R-:W-:Y:S01]  /*3450*/  FMUL.FTZ R162, R118, UR13 ;  /* 0x0000000d76a27c20 */ /* 0x001fe20008410000 */
[----:B------:R-:W-:Y:S01]  /*3460*/  ISETP.GE.U32.AND P1, PT, R242, RZ, PT ;  /* 0x000000fff200720c */ /* 0x000fe20003f26070 */
[----:B------:R-:W-:Y:S01]  /*3470*/  FMUL.FTZ R116, R169, R116 ;  /* 0x00000074a9747220 */ /* 0x000fe20000410000 */
[----:B------:R-:W-:Y:S02]  /*3480*/  ISETP.GE.U32.AND P0, PT, R234, RZ, PT ;  /* 0x000000ffea00720c */ /* 0x000fe40003f06070 */
[----:B------:R-:W-:Y:S01]  /*3490*/  ISETP.GE.U32.AND.EX P1, PT, R243, 0x1000000, PT, P1 ;  /* 0x01000000f300780c */ /* 0x000fe20003f26110 */
[----:B------:R-:W-:Y:S01]  /*34a0*/  FMUL.FTZ R158, R116, UR13 ;  /* 0x0000000d749e7c20 */ /* 0x000fe20008410000 */
[----:B------:R-:W-:-:S02]  /*34b0*/  ISETP.GE.U32.AND.EX P0, PT, R235, 0x1000000, PT, P0 ;  /* 0x01000000eb00780c */ /* 0x000fc40003f06100 */
[C---:B------:R-:W-:Y:S02]  /*34c0*/  FSEL R116, R156.reuse, RZ, P1 ;  /* 0x000000ff9c747208 */ /* 0x040fe40000800000 */
[----:B------:R-:W-:Y:S01]  /*34d0*/  FSEL R164, R156, RZ, P0 ;  /* 0x000000ff9ca47208 */ /* 0x000fe20000000000 */
[----:B------:R-:W-:Y:S01]  /*34e0*/  FADD.FTZ R156, R214, -R157 ;  /* 0x8000009dd69c7221 */ /* 0x000fe20000010000 */
[----:B------:R-:W-:Y:S01]  /*34f0*/  F2FP.BF16.F32.PACK_AB R119, R116, R119 ;  /* 0x000000777477723e */ /* 0x000fe200000010ff */
[--C-:B------:R-:W-:Y:S01]  /*3500*/  FFMA.FTZ R116, R219, R160, R161.reuse ;  /* 0x000000a0db747223 */ /* 0x100fe200000100a1 */
[----:B------:R-:W-:Y:S01]  /*3510*/  LOP3.LUT P0, RZ, R243, 0xff, RZ, 0xc0, !PT ;  /* 0x000000fff3ff7812 */ /* 0x000fe2000780c0ff */
[----:B------:R-:W-:Y:S01]  /*3520*/  FMUL.FTZ R156, R169, R156 ;  /* 0x0000009ca99c7220 */ /* 0x000fe20000410000 */
[----:B------:R-:W-:Y:S01]  /*3530*/  LOP3.LUT P1, RZ, R243, 0xff00, RZ, 0xc0, !PT ;  /* 0x0000ff00f3ff7812 */ /* 0x000fe2000782c0ff */
[----:B------:R-:W-:Y:S01]  /*3540*/  FADD.FTZ R116, R217, -R116 ;  /* 0x80000074d9747221 */ /* 0x000fe20000010000 */
[----:B------:R-:W-:Y:S01]  /*3550*/  FSEL R118, R158, RZ, P0 ;  /* 0x000000ff9e767208 */ /* 0x000fe20000000000 */
[----:B------:R-:W-:Y:S01]  /*3560*/  FFMA.FTZ R157, R220, R160, R161 ;  /* 0x000000a0dc9d7223 */ /* 0x000fe200000100a1 */
[----:B------:R-:W-:Y:S01]  /*3570*/  FSEL R117, R162, RZ, P1 ;  /* 0x000000ffa2757208 */ /* 0x000fe20000800000 */
[----:B------:R-:W-:Y:S01]  /*3580*/  FMUL.FTZ R116, R169, R116 ;  /* 0x00000074a9747220 */ /* 0x000fe20000410000 */
[----:B------:R-:W-:-:S02]  /*3590*/  LOP3.LUT P1, RZ, R235, 0xff00, RZ, 0xc0, !PT ;  /* 0x0000ff00ebff7812 */ /* 0x000fc4000782c0ff */
[----:B------:R-:W-:Y:S02]  /*35a0*/  LOP3.LUT P0, RZ, R235, 0xff, RZ, 0xc0, !PT ;  /* 0x000000ffebff7812 */ /* 0x000fe4000780c0ff */
[----:B------:R-:W-:Y:S02]  /*35b0*/  F2FP.BF16.F32.PACK_AB R118, R117, R118 ;  /* 0x000000767576723e */ /* 0x000fe400000010ff */
[----:B------:R-:W-:Y:S01]  /*35c0*/  F2FP.BF16.F32.PACK_AB R159, R164, R159 ;  /* 0x0000009fa49f723e */ /* 0x000fe200000010ff */
[----:B------:R-:W-:Y:S01]  /*35d0*/  FMUL.FTZ R164, R156, UR13 ;  /* 0x0000000d9ca47c20 */ /* 0x000fe20008410000 */
[----:B------:R-:W-:Y:S01]  /*35e0*/  FSEL R117, R162, RZ, P1 ;  /* 0x000000ffa2757208 */ /* 0x000fe20000800000 */
[----:B------:R-:W-:Y:S01]  /*35f0*/  FMUL.FTZ R162, R116, UR13 ;  /* 0x0000000d74a27c20 */ /* 0x000fe20008410000 */
[----:B------:R-:W-:Y:S01]  /*3600*/  FSEL R158, R158, RZ, P0 ;  /* 0x000000ff9e9e7208 */ /* 0x000fe20000000000 */
[----:B------:R-:W-:Y:S01]  /*3610*/  FADD.FTZ R156, R218, -R157 ;  /* 0x8000009dda9c7221 */ /* 0x000fe20000010000 */
[----:B------:R-:W-:-:S02]  /*3620*/  LOP3.LUT P0, RZ, R242, 0xff0000, RZ, 0xc0, !PT ;  /* 0x00ff0000f2ff7812 */ /* 0x000fc4000780c0ff */
[----:B------:R-:W-:Y:S01]  /*3630*/  LOP3.LUT P1, RZ, R242, 0xff000000, RZ, 0xc0, !PT ;  /* 0xff000000f2ff7812 */ /* 0x000fe2000782c0ff */
[----:B------:R-:W-:Y:S01]  /*3640*/  FMUL.FTZ R156, R169, R156 ;  /* 0x0000009ca99c7220 */ /* 0x000fe20000410000 */
[----:B------:R-:W-:Y:S02]  /*3650*/  F2FP.BF16.F32.PACK_AB R158, R117, R158 ;  /* 0x0000009e759e723e */ /* 0x000fe400000010ff */
[----:B------:R-:W-:Y:S01]  /*3660*/  FSEL R117, R162, RZ, P0 ;  /* 0x000000ffa2757208 */ /* 0x000fe20000000000 */
[----:B------:R-:W-:Y:S01]  /*3670*/  FMUL.FTZ R163, R156, UR13 ;  /* 0x0000000d9ca37c20 */ /* 0x000fe20008410000 */
[----:B------:R-:W-:Y:S02]  /*3680*/  FSEL R116, R164, RZ, P1 ;  /* 0x000000ffa4747208 */ /* 0x000fe40000800000 */
[----:B------:R-:W-:Y:S02]  /*3690*/  LOP3.LUT P1, RZ, R234, 0xff0000, RZ, 0xc0, !PT ;  /* 0x00ff0000eaff7812 */ /* 0x000fe4000782c0ff */
[----:B------:R-:W-:Y:S01]  /*36a0*/  F2FP.BF16.F32.PACK_AB R117, R116, R117 ;  /* 0x000000757475723e */ /* 0x000fe200000010ff */
[----:B------:R-:W-:Y:S01]  /*36b0*/  FFMA.FTZ R116, R223, R160, R161 ;  /* 0x000000a0df747223 */ /* 0x000fe200000100a1 */
[----:B------:R-:W-:-:S02]  /*36c0*/  LOP3.LUT P0, RZ, R234, 0xff000000, RZ, 0xc0, !PT ;  /* 0xff000000eaff7812 */ /* 0x000fc4000780c0ff */
[----:B------:R-:W-:Y:S01]  /*36d0*/  FSEL R157, R162, RZ, P1 ;  /* 0x000000ffa29d7208 */ /* 0x000fe20000800000 */
[----:B------:R-:W-:Y:S01]  /*36e0*/  FADD.FTZ R116, R221, -R116 ;  /* 0x80000074dd747221 */ /* 0x000fe20000010000 */
[----:B------:R-:W-:Y:S02]  /*36f0*/  LOP3.LUT P1, RZ, R234, 0xff00, RZ, 0xc0, !PT ;  /* 0x0000ff00eaff7812 */ /* 0x000fe4000782c0ff */
[----:B------:R-:W-:Y:S01]  /*3700*/  FSEL R164, R164, RZ, P0 ;  /* 0x000000ffa4a47208 */ /* 0x000fe20000000000 */
[----:B------:R-:W-:Y:S01]  /*3710*/  FMUL.FTZ R116, R169, R116 ;  /* 0x00000074a9747220 */ /* 0x000fe20000410000 */
[----:B------:R-:W-:Y:S02]  /*3720*/  LOP3.LUT P0, RZ, R242, 0xff00, RZ, 0xc0, !PT ;  /* 0x0000ff00f2ff7812 */ /* 0x000fe4000780c0ff */
[----:B------:R-:W-:Y:S01]  /*3730*/  FSEL R165, R163, RZ, P1 ;  /* 0x000000ffa3a57208 */ /* 0x000fe20000800000 */
[----:B------:R-:W-:Y:S01]  /*3740*/  FMUL.FTZ R156, R116, UR13 ;  /* 0x0000000d749c7c20 */ /* 0x000fe20008410000 */
[----:B------:R-:W-:-:S02]  /*3750*/  LOP3.LUT P1, RZ, R242, 0xff, RZ, 0xc0, !PT ;  /* 0x000000fff2ff7812 */ /* 0x000fc4000782c0ff */
[----:B------:R-:W-:Y:S02]  /*3760*/  FSEL R163, R163, RZ, P0 ;  /* 0x000000ffa3a37208 */ /* 0x000fe40000000000 */
[----:B------:R-:W-:Y:S02]  /*3770*/  LOP3.LUT P0, RZ, R234, 0xff, RZ, 0xc0, !PT ;  /* 0x000000ffeaff7812 */ /* 0x000fe4000780c0ff */
[C---:B------:R-:W-:Y:S02]  /*3780*/  FSEL R116, R156.reuse, RZ, P1 ;  /* 0x000000ff9c747208 */ /* 0x040fe40000800000 */
[----:B------:R-:W-:Y:S02]  /*3790*/  FSEL R156, R156, RZ, P0 ;  /* 0x000000ff9c9c7208 */ /* 0x000fe40000000000 */
[----:B------:R-:W-:Y:S02]  /*37a0*/  F2FP.BF16.F32.PACK_AB R157, R164, R157 ;  /* 0x0000009da49d723e */ /* 0x000fe400000010ff */
[----:B------:R-:W-:-:S02]  /*37b0*/  F2FP.BF16.F32.PACK_AB R116, R163, R116 ;  /* 0x00000074a374723e */ /* 0x000fc400000010ff */
[----:B------:R-:W-:Y:S01]  /*37c0*/  F2FP.BF16.F32.PACK_AB R156, R165, R156 ;  /* 0x0000009ca59c723e */ /* 0x000fe200000010ff */
[----:B------:R-:W-:Y:S06]  /*37d0*/  BRA `(.L_x_2027) ;  /* 0x0000000c00947947 */ /* 0x000fec0003800000 */
.L_x_2030:
[-CC-:B------:R-:W-:Y:S01]  /*37e0*/  FFMA.FTZ R73, R208, R160.reuse, R161.reuse ;  /* 0x000000a0d0497223 */ /* 0x180fe200000100a1 */
[-C--:B------:R-:W-:Y:S01]  /*37f0*/  FFMA.FTZ R72, R211, R160.reuse, R161 ;  /* 0x000000a0d3487223 */ /* 0x080fe200000100a1 */
[----:B------:R-:W-:Y:S02]  /*3800*/  ISETP.GE.U32.AND P0, PT, R242, RZ, PT ;  /* 0x000000fff200720c */ /* 0x000fe40003f06070 */
[----:B------:R-:W-:Y:S01]  /*3810*/  FADD.FTZ R74, R206, -R73 ;  /* 0x80000049ce4a7221 */ /* 0x000fe20000010000 */
[----:B------:R-:W-:Y:S01]  /*3820*/  FADD.FTZ R72, R209, -R72 ;  /* 0x80000048d1487221 */ /* 0x000fe20000010000 */
[----:B------:R-:W-:Y:S01]  /*3830*/  ISETP.GE.U32.AND.EX P0, PT, R243, 0x1000000, PT, P0 ;  /* 0x01000000f300780c */ /* 0x000fe20003f06100 */
[--C-:B------:R-:W-:Y:S01]  /*3840*/  FFMA.FTZ R73, R212, R160, R161.reuse ;  /* 0x000000a0d4497223 */ /* 0x100fe200000100a1 */
[C---:B-----5:R-:W-:Y:S01]  /*3850*/  FMUL.FTZ R143, R169.reuse, R74 ;  /* 0x0000004aa98f7220 */ /* 0x060fe20000410000 */
[----:B------:R-:W-:Y:S01]  /*3860*/  FMUL.FTZ R142, R169, R72 ;  /* 0x00000048a98e7220 */ /* 0x000fe20000410000 */
[----:B------:R-:W-:Y:S01]  /*3870*/  LOP3.LUT P1, RZ, R243, 0xff0000, RZ, 0xc0, !PT ;  /* 0x00ff0000f3ff7812 */ /* 0x000fe2000782c0ff */
[----:B------:R-:W-:Y:S01]  /*3880*/  FFMA.FTZ R72, R215, R160, R161 ;  /* 0x000000a0d7487223 */ /* 0x000fe200000100a1 */
[----:B------:R-:W-:Y:S01]  /*3890*/  FMUL.FTZ R75, R143, UR13 ;  /* 0x0000000d8f4b7c20 */ /* 0x000fe20008410000 */
[----:B------:R-:W-:-:S02]  /*38a0*/  FMUL.FTZ R74, R142, UR13 ;  /* 0x0000000d8e4a7c20 */ /* 0x000fc40008410000 */
[----:B------:R-:W-:Y:S02]  /*38b0*/  FADD.FTZ R72, R213, -R72 ;  /* 0x80000048d5487221 */ /* 0x000fe40000010000 */
[----:B------:R-:W-:Y:S02]  /*38c0*/  FSEL R116, R75, RZ, P0 ;  /* 0x000000ff4b747208 */ /* 0x000fe40000000000 */
[----:B------:R-:W-:Y:S01]  /*38d0*/  FSEL R119, R74, RZ, P1 ;  /* 0x000000ff4a777208 */ /* 0x000fe20000800000 */
[----:B------:R-:W-:Y:S01]  /*38e0*/  FMUL.FTZ R140, R169, R72 ;  /* 0x00000048a98c7220 */ /* 0x000fe20000410000 */
[----:B------:R-:W-:Y:S01]  /*38f0*/  ISETP.GE.U32.AND P0, PT, R234, RZ, PT ;  /* 0x000000ffea00720c */ /* 0x000fe20003f06070 */
[-C--:B------:R-:W-:Y:S01]  /*3900*/  FFMA.FTZ R72, R219, R160.reuse, R161 ;  /* 0x000000a0db487223 */ /* 0x080fe200000100a1 */
[C---:B------:R-:W-:Y:S02]  /*3910*/  LOP3.LUT P1, RZ, R235.reuse, 0xff0000, RZ, 0xc0, !PT ;  /* 0x00ff0000ebff7812 */ /* 0x040fe4000782c0ff */
[----:B------:R-:W-:Y:S01]  /*3920*/  F2FP.BF16.F32.PACK_AB R119, R116, R119 ;  /* 0x000000777477723e */ /* 0x000fe200000010ff */
[----:B------:R-:W-:Y:S01]  /*3930*/  FADD.FTZ R116, R210, -R73 ;  /* 0x80000049d2747221 */ /* 0x000fe20000010000 */
[----:B------:R-:W-:Y:S01]  /*3940*/  ISETP.GE.U32.AND.EX P0, PT, R235, 0x1000000, PT, P0 ;  /* 0x01000000eb00780c */ /* 0x000fe20003f06100 */
        /* <DEDUP_REMOVED lines=8> */
[----:B------:R-:W-:Y:S01]  /*39d0*/  FADD.FTZ R116, R214, -R73 ;  /* 0x80000049d6747221 */ /* 0x000fe20000010000 */
[C---:B------:R-:W-:Y:S01]  /*39e0*/  FSEL R158, R74.reuse, RZ, P1 ;  /* 0x000000ff4a9e7208 */ /* 0x040fe20000800000 */
[----:B------:R-:W-:Y:S01]  /*39f0*/  FMUL.FTZ R73, R141, UR13 ;  /* 0x0000000d8d497c20 */ /* 0x000fe20008410000 */
[----:B------:R-:W-:Y:S01]  /*3a00*/  FSEL R118, R74, RZ, P0 ;  /* 0x000000ff4a767208 */ /* 0x000fe20000000000 */
[----:B------:R-:W-:Y:S01]  /*3a10*/  FMUL.FTZ R74, R169, R72 ;  /* 0x00000048a94a7220 */ /* 0x000fe20000410000 */
[----:B------:R-:W-:Y:S01]  /*3a20*/  LOP3.LUT P1, RZ, R235, 0xff00, RZ, 0xc0, !PT ;  /* 0x0000ff00ebff7812 */ /* 0x000fe2000782c0ff */
[----:B------:R-:W-:Y:S01]  /*3a30*/  FMUL.FTZ R75, R169, R116 ;  /* 0x00000074a94b7220 */ /* 0x000fe20000410000 */
[----:B------:R-:W-:Y:S01]  /*3a40*/  LOP3.LUT P0, RZ, R243, 0xff00, RZ, 0xc0, !PT ;  /* 0x0000ff00f3ff7812 */ /* 0x000fe2000780c0ff */
[----:B------:R-:W-:Y:S01]  /*3a50*/  FMUL.FTZ R157, R74, UR13 ;  /* 0x0000000d4a9d7c20 */ /* 0x000fe20008410000 */
[----:B0-----:R-:W-:Y:S01]  /*3a60*/  FSEL R163, R73, RZ, P1 ;  /* 0x000000ff49a37208 */ /* 0x001fe20000800000 */
[----:B------:R-:W-:Y:S01]  /*3a70*/  FMUL.FTZ R162, R75, UR13 ;  /* 0x0000000d4ba27c20 */ /* 0x000fe20008410000 */
[----:B------:R-:W-:Y:S01]  /*3a80*/  FSEL R165, R73, RZ, P0 ;  /* 0x000000ff49a57208 */ /* 0x000fe20000000000 */
[----:B------:R-:W-:Y:S01]  /*3a90*/  FFMA.FTZ R73, R220, R160, R161 ;  /* 0x000000a0dc497223 */ /* 0x000fe200000100a1 */
[----:B------:R-:W-:-:S02]  /*3aa0*/  LOP3.LUT P1, RZ, R242, 0xff0000, RZ, 0xc0, !PT ;  /* 0x00ff0000f2ff7812 */ /* 0x000fc4000782c0ff */
[----:B------:R-:W-:Y:S01]  /*3ab0*/  LOP3.LUT P0, RZ, R242, 0xff000000, RZ, 0xc0, !PT ;  /* 0xff000000f2ff7812 */ /* 0x000fe2000780c0ff */
[----:B------:R-:W-:Y:S01]  /*3ac0*/  FADD.FTZ R116, R218, -R73 ;  /* 0x80000049da747221 */ /* 0x000fe20000010000 */
[----:B------:R-:W-:Y:S02]  /*3ad0*/  FSEL R117, R157, RZ, P1 ;  /* 0x000000ff9d757208 */ /* 0x000fe40000800000 */
[----:B------:R-:W-:Y:S01]  /*3ae0*/  FSEL R72, R162, RZ, P0 ;  /* 0x000000ffa2487208 */ /* 0x000fe20000000000 */
[----:B------:R-:W-:Y:S01]  /*3af0*/  FMUL.FTZ R73, R169, R116 ;  /* 0x00000074a9497220 */ /* 0x000fe20000410000 */
[----:B------:R-:W-:Y:S02]  /*3b00*/  LOP3.LUT P1, RZ, R234, 0xff0000, RZ, 0xc0, !PT ;  /* 0x00ff0000eaff7812 */ /* 0x000fe4000782c0ff */
[----:B------:R-:W-:Y:S01]  /*3b10*/  F2FP.BF16.F32.PACK_AB R117, R72, R117 ;  /* 0x000000754875723e */ /* 0x000fe200000010ff */
[----:B------:R-:W-:Y:S01]  /*3b20*/  FFMA.FTZ R72, R223, R160, R161 ;  /* 0x000000a0df487223 */ /* 0x000fe200000100a1 */
[----:B------:R-:W-:-:S02]  /*3b30*/  LOP3.LUT P0, RZ, R234, 0xff000000, RZ, 0xc0, !PT ;  /* 0xff000000eaff7812 */ /* 0x000fc4000780c0ff */
[----:B------:R-:W-:Y:S01]  /*3b40*/  F2FP.BF16.F32.PACK_AB R159, R156, R159 ;  /* 0x0000009f9c9f723e */ /* 0x000fe200000010ff */
[----:B------:R-:W-:Y:S01]  /*3b50*/  FADD.FTZ R72, R221, -R72 ;  /* 0x80000048dd487221 */ /* 0x000fe20000010000 */
[----:B------:R-:W-:Y:S01]  /*3b60*/  FMUL.FTZ R156, R73, UR13 ;  /* 0x0000000d499c7c20 */ /* 0x000fe20008410000 */
[----:B------:R-:W-:Y:S02]  /*3b70*/  FSEL R157, R157, RZ, P1 ;  /* 0x000000ff9d9d7208 */ /* 0x000fe40000800000 */
[----:B------:R-:W-:Y:S01]  /*3b80*/  FSEL R162, R162, RZ, P0 ;  /* 0x000000ffa2a27208 */ /* 0x000fe20000000000 */
[----:B------:R-:W-:Y:S01]  /*3b90*/  FMUL.FTZ R72, R169, R72 ;  /* 0x00000048a9487220 */ /* 0x000fe20000410000 */
[----:B------:R-:W-:Y:S02]  /*3ba0*/  LOP3.LUT P1, RZ, R234, 0xff00, RZ, 0xc0, !PT ;  /* 0x0000ff00eaff7812 */ /* 0x000fe4000782c0ff */
[----:B------:R-:W-:Y:S01]  /*3bb0*/  LOP3.LUT P0, RZ, R242, 0xff00, RZ, 0xc0, !PT ;  /* 0x0000ff00f2ff7812 */ /* 0x000fe2000780c0ff */
[----:B------:R-:W-:Y:S01]  /*3bc0*/  FMUL.FTZ R116, R72, UR13 ;  /* 0x0000000d48747c20 */ /* 0x000fe20008410000 */
[----:B------:R-:W-:-:S02]  /*3bd0*/  F2FP.BF16.F32.PACK_AB R118, R165, R118 ;  /* 0x00000076a576723e */ /* 0x000fc400000010ff */
        /* <DEDUP_REMOVED lines=9> */
[----:B------:R-:W-:Y:S01]  /*3c70*/  F2FP.BF16.F32.PACK_AB R156, R163, R156 ;  /* 0x0000009ca39c723e */ /* 0x000fe200000010ff */
[----:B------:R-:W-:Y:S06]  /*3c80*/  BRA `(.L_x_2027) ;  /* 0x0000000800687947 */ /* 0x000fec0003800000 */
.L_x_2029:
        /* <DEDUP_REMOVED lines=13> */
[C---:B-----5:R-:W-:Y:S02]  /*3d60*/  FFMA.FTZ R116, R169.reuse, R116, R126 ;  /* 0x00000074a9747223 */ /* 0x060fe4000001007e */
[----:B------:R-:W-:Y:S01]  /*3d70*/  FFMA.FTZ R156, R169, R118, R127 ;  /* 0x00000076a99c7223 */ /* 0x000fe2000001007f */
[----:B------:R-:W-:Y:S01]  /*3d80*/  FADD.FTZ R118, R210, -R117 ;  /* 0x80000075d2767221 */ /* 0x000fe20000010000 */
[----:B------:R-:W-:Y:S01]  /*3d90*/  FMUL.FTZ R119, R116, UR13 ;  /* 0x0000000d74777c20 */ /* 0x000fe20008410000 */
[----:B------:R-:W-:Y:S01]  /*3da0*/  FFMA.FTZ R116, R215, R160, R161 ;  /* 0x000000a0d7747223 */ /* 0x000fe200000100a1 */
[----:B------:R-:W-:Y:S01]  /*3db0*/  FMUL.FTZ R156, R156, UR13 ;  /* 0x0000000d9c9c7c20 */ /* 0x000fe20008410000 */
[----:B------:R-:W-:-:S02]  /*3dc0*/  FFMA.FTZ R118, R169, R118, R125 ;  /* 0x00000076a9767223 */ /* 0x000fc4000001007d */
[----:B------:R-:W-:Y:S01]  /*3dd0*/  FSEL R159, R119, RZ, P0 ;  /* 0x000000ff779f7208 */ /* 0x000fe20000000000 */
[----:B------:R-:W-:Y:S01]  /*3de0*/  FADD.FTZ R116, R213, -R116 ;  /* 0x80000074d5747221 */ /* 0x000fe20000010000 */
[----:B------:R-:W-:Y:S01]  /*3df0*/  FSEL R119, R119, RZ, P1 ;  /* 0x000000ff77777208 */ /* 0x000fe20000800000 */
[----:B0-----:R-:W-:Y:S01]  /*3e00*/  FMUL.FTZ R162, R118, UR13 ;  /* 0x0000000d76a27c20 */ /* 0x001fe20008410000 */
[----:B------:R-:W-:Y:S01]  /*3e10*/  ISETP.GE.U32.AND P1, PT, R242, RZ, PT ;  /* 0x000000fff200720c */ /* 0x000fe20003f26070 */
[----:B------:R-:W-:Y:S01]  /*3e20*/  FFMA.FTZ R116, R169, R116, R124 ;  /* 0x00000074a9747223 */ /* 0x000fe2000001007c */
        /* <DEDUP_REMOVED lines=8> */
[----:B------:R-:W-:Y:S01]  /*3eb0*/  FFMA.FTZ R116, R219, R160, R161 ;  /* 0x000000a0db747223 */ /* 0x000fe200000100a1 */
[----:B------:R-:W-:Y:S01]  /*3ec0*/  LOP3.LUT P0, RZ, R243, 0xff, RZ, 0xc0, !PT ;  /* 0x000000fff3ff7812 */ /* 0x000fe2000780c0ff */
[----:B------:R-:W-:Y:S01]  /*3ed0*/  FFMA.FTZ R156, R169, R156, R123 ;  /* 0x0000009ca99c7223 */ /* 0x000fe2000001007b */
[----:B------:R-:W-:Y:S01]  /*3ee0*/  LOP3.LUT P1, RZ, R243, 0xff00, RZ, 0xc0, !PT ;  /* 0x0000ff00f3ff7812 */ /* 0x000fe2000782c0ff */
[----:B------:R-:W-:Y:S01]  /*3ef0*/  FADD.FTZ R116, R217, -R116 ;  /* 0x80000074d9747221 */ /* 0x000fe20000010000 */
[----:B------:R-:W-:Y:S01]  /*3f00*/  FSEL R118, R158, RZ, P0 ;  /* 0x000000ff9e767208 */ /* 0x000fe20000000000 */
[----:B------:R-:W-:Y:S01]  /*3f10*/  FFMA.FTZ R157, R220, R160, R161 ;  /* 0x000000a0dc9d7223 */ /* 0x000fe200000100a1 */
[----:B------:R-:W-:Y:S01]  /*3f20*/  FSEL R117, R162, RZ, P1 ;  /* 0x000000ffa2757208 */ /* 0x000fe20000800000 */
[----:B------:R-:W-:Y:S01]  /*3f30*/  FFMA.FTZ R116, R169, R116, R122 ;  /* 0x00000074a9747223 */ /* 0x000fe2000001007a */
        /* <DEDUP_REMOVED lines=11> */
[----:B------:R-:W-:Y:S01]  /*3ff0*/  FFMA.FTZ R156, R169, R156, R121 ;  /* 0x0000009ca99c7223 */ /* 0x000fe20000010079 */
        /* <DEDUP_REMOVED lines=12> */
[----:B------:R-:W-:Y:S01]  /*40c0*/  FFMA.FTZ R116, R169, R116, R120 ;  /* 0x00000074a9747223 */ /* 0x000fe20000010078 */
        /* <DEDUP_REMOVED lines=12> */
.L_x_2031:
[-CC-:B------:R-:W-:Y:S01]  /*4190*/  FFMA.FTZ R73, R208, R160.reuse, R161.reuse ;  /* 0x000000a0d0497223 */ /* 0x180fe200000100a1 */
[-C--:B------:R-:W-:Y:S01]  /*41a0*/  FFMA.FTZ R72, R211, R160.reuse, R161 ;  /* 0x000000a0d3487223 */ /* 0x080fe200000100a1 */
[----:B------:R-:W-:Y:S02]  /*41b0*/  ISETP.GE.U32.AND P0, PT, R242, RZ, PT ;  /* 0x000000fff200720c */ /* 0x000fe40003f06070 */
[----:B------:R-:W-:Y:S01]  /*41c0*/  FADD.FTZ R74, R206, -R73 ;  /* 0x80000049ce4a7221 */ /* 0x000fe20000010000 */
[----:B------:R-:W-:Y:S01]  /*41d0*/  FADD.FTZ R72, R209, -R72 ;  /* 0x80000048d1487221 */ /* 0x000fe20000010000 */
[----:B------:R-:W-:Y:S01]  /*41e0*/  ISETP.GE.U32.AND.EX P0, PT, R243, 0x1000000, PT, P0 ;  /* 0x01000000f300780c */ /* 0x000fe20003f06100 */
[----:B------:R-:W-:Y:S01]  /*41f0*/  FFMA.FTZ R73, R212, R160, R161 ;  /* 0x000000a0d4497223 */ /* 0x000fe200000100a1 */
[C---:B-----5:R-:W-:Y:S01]  /*4200*/  FFMA.FTZ R143, R169.reuse, R74, R127 ;  /* 0x0000004aa98f7223 */ /* 0x060fe2000001007f */
[----:B------:R-:W-:Y:S01]  /*4210*/  FFMA.FTZ R142, R169, R72, R126 ;  /* 0x00000048a98e7223 */ /* 0x000fe2000001007e */
[----:B------:R-:W-:Y:S01]  /*4220*/  LOP3.LUT P1, RZ, R243, 0xff0000, RZ, 0xc0, !PT ;  /* 0x00ff0000f3ff7812 */ /* 0x000fe2000782c0ff */
[----:B------:R-:W-:Y:S01]  /*4230*/  FFMA.FTZ R72, R215, R160, R161 ;  /* 0x000000a0d7487223 */ /* 0x000fe200000100a1 */
[----:B------:R-:W-:Y:S01]  /*4240*/  FMUL.FTZ R75, R143, UR13 ;  /* 0x0000000d8f4b7c20 */ /* 0x000fe20008410000 */
[----:B------:R-:W-:-:S02]  /*4250*/  FMUL.FTZ R74, R142, UR13 ;  /* 0x0000000d8e4a7c20 */ /* 0x000fc40008410000 */
[----:B------:R-:W-:Y:S02]  /*4260*/  FADD.FTZ R72, R213, -R72 ;  /* 0x80000048d5487221 */ /* 0x000fe40000010000 */
[----:B------:R-:W-:Y:S02]  /*4270*/  FSEL R116, R75, RZ, P0 ;  /* 0x000000ff4b747208 */ /* 0x000fe40000000000 */
[----:B------:R-:W-:Y:S01]  /*4280*/  FSEL R119, R74, RZ, P1 ;  /* 0x000000ff4a777208 */ /* 0x000fe20000800000 */
[----:B------:R-:W-:Y:S01]  /*4290*/  FFMA.FTZ R140, R169, R72, R124 ;  /* 0x00000048a98c7223 */ /* 0x000fe2000001007c */
        /* <DEDUP_REMOVED lines=10> */
[----:B------:R-:W-:Y:S01]  /*4340*/  FFMA.FTZ R141, R169, R116, R125 ;  /* 0x00000074a98d7223 */ /* 0x000fe2000001007d */
[----:B------:R-:W-:Y:S01]  /*4350*/  LOP3.LUT P1, RZ, R235, 0xff, RZ, 0xc0, !PT ;  /* 0x000000ffebff7812 */ /* 0x000fe2000782c0ff */
[----:B------:R-:W-:Y:S01]  /*4360*/  FADD.FTZ R72, R217, -R72 ;  /* 0x80000048d9487221 */ /* 0x000fe20000010000 */
[----:B------:R-:W-:Y:S01]  /*4370*/  LOP3.LUT P0, RZ, R243, 0xff, RZ, 0xc0, !PT ;  /* 0x000000fff3ff7812 */ /* 0x000fe2000780c0ff */
[----:B------:R-:W-:Y:S01]  /*4380*/  FADD.FTZ R116, R214, -R73 ;  /* 0x80000049d6747221 */ /* 0x000fe20000010000 */
[C---:B------:R-:W-:Y:S01]  /*4390*/  FSEL R158, R74.reuse, RZ, P1 ;  /* 0x000000ff4a9e7208 */ /* 0x040fe20000800000 */
[----:B------:R-:W-:Y:S01]  /*43a0*/  FMUL.FTZ R73, R141, UR13 ;  /* 0x0000000d8d497c20 */ /* 0x000fe20008410000 */
[----:B------:R-:W-:Y:S01]  /*43b0*/  FSEL R118, R74, RZ, P0 ;  /* 0x000000ff4a767208 */ /* 0x000fe20000000000 */
[----:B------:R-:W-:Y:S01]  /*43c0*/  FFMA.FTZ R74, R169, R72, R122 ;  /* 0x00000048a94a7223 */ /* 0x000fe2000001007a */
[----:B------:R-:W-:Y:S01]  /*43d0*/  LOP3.LUT P1, RZ, R235, 0xff00, RZ, 0xc0, !PT ;  /* 0x0000ff00ebff7812 */ /* 0x000fe2000782c0ff */
[----:B------:R-:W-:Y:S01]  /*43e0*/  FFMA.FTZ R75, R169, R116, R123 ;  /* 0x00000074a94b7223 */ /* 0x000fe2000001007b */
        /* <DEDUP_REMOVED lines=11> */
[----:B------:R-:W-:Y:S01]  /*44a0*/  FFMA.FTZ R73, R169, R116, R121 ;  /* 0x00000074a9497223 */ /* 0x000fe20000010079 */
        /* <DEDUP_REMOVED lines=9> */
[----:B------:R-:W-:Y:S01]  /*4540*/  FFMA.FTZ R72, R169, R72, R120 ;  /* 0x00000048a9487223 */ /* 0x000fe20000010078 */
        /* <DEDUP_REMOVED lines=13> */
[----:B------:R-:W-:-:S07]  /*4620*/  F2FP.BF16.F32.PACK_AB R156, R163, R156 ;  /* 0x0000009ca39c723e */ /* 0x000fce00000010ff */
.L_x_2027:
        /* <DEDUP_REMOVED lines=15> */
.L_x_2023:
[----:B------:R-:W-:Y:S05]  /*4720*/  BSYNC.RECONVERGENT B1 ;  /* 0x0000000000017941 */ /* 0x000fea0003800200 */
.L_x_2022:
        /* <DEDUP_REMOVED lines=13> */
[----:B------:R-:W-:Y:S01]  /*4800*/  LOP3.LUT P5, RZ, R233, 0xff0000, RZ, 0xc0, !PT ;  /* 0x00ff0000e9ff7812 */ /* 0x000fe200078ac0ff */
[-C--:B------:R-:W-:Y:S02]  /*4810*/  FFMA.FTZ R74, R30, R160.reuse, R161 ;  /* 0x000000a01e4a7223 */ /* 0x080fe400000100a1 */
[----:B------:R-:W-:Y:S02]  /*4820*/  FADD.FTZ R73, R28, -R73 ;  /* 0x800000491c497221 */ /* 0x000fe40000010000 */
[----:B------:R-:W-:Y:S02]  /*4830*/  FADD.FTZ R74, R31, -R74 ;  /* 0x8000004a1f4a7221 */ /* 0x000fe40000010000 */
[----:B-----5:R-:W-:Y:S01]  /*4840*/  FFMA.FTZ R142, R169, R73, R134 ;  /* 0x00000049a98e7223 */ /* 0x020fe20000010086 */
[----:B------:R-:W-:Y:S01]  /*4850*/  FFMA.FTZ R73, R25, R160, R161 ;  /* 0x000000a019497223 */ /* 0x000fe200000100a1 */
[----:B------:R-:W-:-:S02]  /*4860*/  FFMA.FTZ R143, R169, R74, R135 ;  /* 0x0000004aa98f7223 */ /* 0x000fc40000010087 */
[----:B------:R-:W-:Y:S01]  /*4870*/  FMUL.FTZ R72, R142, UR13 ;  /* 0x0000000d8e487c20 */ /* 0x000fe20008410000 */
[----:B------:R-:W-:Y:S01]  /*4880*/  FADD.FTZ R73, R24, -R73 ;  /* 0x8000004918497221 */ /* 0x000fe20000010000 */
[----:B------:R-:W-:-:S03]  /*4890*/  FMUL.FTZ R75, R143, UR13 ;  /* 0x0000000d8f4b7c20 */ /* 0x000fc60008410000 */
[----:B------:R-:W-:Y:S01]  /*48a0*/  FSEL R159, R72, RZ, P5 ;  /* 0x000000ff489f7208 */ /* 0x000fe20002800000 */
[----:B------:R-:W-:Y:S01]  /*48b0*/  FFMA.FTZ R140, R169, R73, R132 ;  /* 0x00000049a98c7223 */ /* 0x000fe20000010084 */
        /* <DEDUP_REMOVED lines=8> */
[----:B------:R-:W-:Y:S02]  /*4940*/  FMUL.FTZ R72, R140, UR13 ;  /* 0x0000000d8c487c20 */ /* 0x000fe40008410000 */
[----:B------:R-:W-:Y:S01]  /*4950*/  FFMA.FTZ R141, R169, R74, R133 ;  /* 0x0000004aa98d7223 */ /* 0x000fe20000010085 */
[----:B------:R-:W-:Y:S01]  /*4960*/  FSEL R156, R75, RZ, P5 ;  /* 0x000000ff4b9c7208 */ /* 0x000fe20002800000 */
[----:B------:R-:W-:Y:S01]  /*4970*/  FFMA.FTZ R74, R169, R73, R130 ;  /* 0x00000049a94a7223 */ /* 0x000fe20000010082 */
[----:B------:R-:W-:Y:S01]  /*4980*/  ISETP.GE.U32.AND P5, PT, R240, RZ, PT ;  /* 0x000000fff000720c */ /* 0x000fe20003fa6070 */
[----:B------:R-:W-:Y:S01]  /*4990*/  FFMA.FTZ R73, R204, R160, R161 ;  /* 0x000000a0cc497223 */ /* 0x000fe200000100a1 */
[----:B------:R-:W-:-:S02]  /*49a0*/  F2FP.BF16.F32.PACK_AB R159, R156, R159 ;  /* 0x0000009f9c9f723e */ /* 0x000fc400000010ff */
[----:B------:R-:W-:-:S04]  /*49b0*/  ISETP.GE.U32.AND.EX P5, PT, R241, 0x1000000, PT, P5 ;  /* 0x01000000f100780c */ /* 0x000fc80003fa6150 */
[----:B0-----:R-:W-:Y:S01]  /*49c0*/  FSEL R162, R75, RZ, P5 ;  /* 0x000000ff4ba27208 */ /* 0x001fe20002800000 */
[----:B------:R-:W-:Y:S01]  /*49d0*/  FMUL.FTZ R75, R141, UR13 ;  /* 0x0000000d8d4b7c20 */ /* 0x000fe20008410000 */
[----:B------:R-:W-:Y:S02]  /*49e0*/  LOP3.LUT P5, RZ, R233, 0xff, RZ, 0xc0, !PT ;  /* 0x000000ffe9ff7812 */ /* 0x000fe400078ac0ff */
[----:B------:R-:W-:Y:S02]  /*49f0*/  F2FP.BF16.F32.PACK_AB R119, R162, R119 ;  /* 0x00000077a277723e */ /* 0x000fe400000010ff */
[----:B------:R-:W-:Y:S02]  /*4a00*/  FSEL R158, R72, RZ, P5 ;  /* 0x000000ff489e7208 */ /* 0x000fe40002800000 */
[----:B------:R-:W-:-:S04]  /*4a10*/  LOP3.LUT P5, RZ, R241, 0xff, RZ, 0xc0, !PT ;  /* 0x000000fff1ff7812 */ /* 0x000fc800078ac0ff */
[----:B------:R-:W-:Y:S01]  /*4a20*/  FSEL R118, R72, RZ, P5 ;  /* 0x000000ff48767208 */ /* 0x000fe20002800000 */
[----:B------:R-:W-:Y:S01]  /*4a30*/  FFMA.FTZ R72, R22, R160, R161 ;  /* 0x000000a016487223 */ /* 0x000fe200000100a1 */
[----:B------:R-:W-:-:S03]  /*4a40*/  LOP3.LUT P5, RZ, R233, 0xff00, RZ, 0xc0, !PT ;  /* 0x0000ff00e9ff7812 */ /* 0x000fc600078ac0ff */
[----:B------:R-:W-:Y:S01]  /*4a50*/  FADD.FTZ R116, R23, -R72 ;  /* 0x8000004817747221 */ /* 0x000fe20000010000 */
[----:B------:R-:W-:Y:S01]  /*4a60*/  FSEL R163, R75, RZ, P5 ;  /* 0x000000ff4ba37208 */ /* 0x000fe20002800000 */
[----:B------:R-:W-:Y:S01]  /*4a70*/  FMUL.FTZ R72, R74, UR13 ;  /* 0x0000000d4a487c20 */ /* 0x000fe20008410000 */
[----:B------:R-:W-:Y:S02]  /*4a80*/  LOP3.LUT P5, RZ, R241, 0xff00, RZ, 0xc0, !PT ;  /* 0x0000ff00f1ff7812 */ /* 0x000fe400078ac0ff */
[----:B------:R-:W-:Y:S02]  /*4a90*/  F2FP.BF16.F32.PACK_AB R158, R163, R158 ;  /* 0x0000009ea39e723e */ /* 0x000fe400000010ff */
[----:B------:R-:W-:Y:S01]  /*4aa0*/  FSEL R165, R75, RZ, P5 ;  /* 0x000000ff4ba57208 */ /* 0x000fe20002800000 */
[----:B------:R-:W-:Y:S01]  /*4ab0*/  FFMA.FTZ R75, R169, R116, R131 ;  /* 0x00000074a94b7223 */ /* 0x000fe20000010083 */
[----:B------:R-:W-:Y:S02]  /*4ac0*/  LOP3.LUT P5, RZ, R232, 0xff0000, RZ, 0xc0, !PT ;  /* 0x00ff0000e8ff7812 */ /* 0x000fe400078ac0ff */
[----:B------:R-:W-:Y:S01]  /*4ad0*/  F2FP.BF16.F32.PACK_AB R118, R165, R118 ;  /* 0x00000076a576723e */ /* 0x000fe200000010ff */
[----:B------:R-:W-:Y:S01]  /*4ae0*/  FMUL.FTZ R116, R75, UR13 ;  /* 0x0000000d4b747c20 */ /* 0x000fe20008410000 */
[----:B------:R-:W-:-:S02]  /*4af0*/  FSEL R157, R72, RZ, P5 ;  /* 0x000000ff489d7208 */ /* 0x000fc40002800000 */
[----:B------:R-:W-:-:S04]  /*4b00*/  LOP3.LUT P5, RZ, R240, 0xff0000, RZ, 0xc0, !PT ;  /* 0x00ff0000f0ff7812 */ /* 0x000fc800078ac0ff */
[----:B------:R-:W-:Y:S01]  /*4b10*/  FSEL R117, R72, RZ, P5 ;  /* 0x000000ff48757208 */ /* 0x000fe20002800000 */
[----:B------:R-:W-:Y:S01]  /*4b20*/  FADD.FTZ R72, R202, -R73 ;  /* 0x80000049ca487221 */ /* 0x000fe20000010000 */
[----:B------:R-:W-:-:S03]  /*4b30*/  LOP3.LUT P5, RZ, R232, 0xff000000, RZ, 0xc0, !PT ;  /* 0xff000000e8ff7812 */ /* 0x000fc600078ac0ff */
[----:B------:R-:W-:Y:S01]  /*4b40*/  FFMA.FTZ R73, R169, R72, R129 ;  /* 0x00000048a9497223 */ /* 0x000fe20000010081 */
[----:B------:R-:W-:Y:S01]  /*4b50*/  FSEL R162, R116, RZ, P5 ;  /* 0x000000ff74a27208 */ /* 0x000fe20002800000 */
[----:B------:R-:W-:Y:S01]  /*4b60*/  FFMA.FTZ R72, R207, R160, R161 ;  /* 0x000000a0cf487223 */ /* 0x000fe200000100a1 */
[----:B------:R-:W-:Y:S02]  /*4b70*/  LOP3.LUT P5, RZ, R240, 0xff000000, RZ, 0xc0, !PT ;  /* 0xff000000f0ff7812 */ /* 0x000fe400078ac0ff */
[----:B------:R-:W-:Y:S01]  /*4b80*/  F2FP.BF16.F32.PACK_AB R157, R162, R157 ;  /* 0x0000009da29d723e */ /* 0x000fe200000010ff */
[----:B------:R-:W-:Y:S01]  /*4b90*/  FADD.FTZ R72, R205, -R72 ;  /* 0x80000048cd487221 */ /* 0x000fe20000010000 */
[----:B------:R-:W-:Y:S01]  /*4ba0*/  FSEL R164, R116, RZ, P5 ;  /* 0x000000ff74a47208 */ /* 0x000fe20002800000 */
[----:B------:R-:W-:Y:S01]  /*4bb0*/  FMUL.FTZ R116, R73, UR13 ;  /* 0x0000000d49747c20 */ /* 0x000fe20008410000 */
[----:B------:R-:W-:Y:S01]  /*4bc0*/  LOP3.LUT P5, RZ, R232, 0xff00, RZ, 0xc0, !PT ;  /* 0x0000ff00e8ff7812 */ /* 0x000fe200078ac0ff */
[----:B------:R-:W-:Y:S01]  /*4bd0*/  FFMA.FTZ R72, R169, R72, R128 ;  /* 0x00000048a9487223 */ /* 0x000fe20000010080 */
[----:B------:R-:W-:-:S02]  /*4be0*/  F2FP.BF16.F32.PACK_AB R117, R164, R117 ;  /* 0x00000075a475723e */ /* 0x000fc400000010ff */
[----:B------:R-:W-:Y:S02]  /*4bf0*/  FSEL R163, R116, RZ, P5 ;  /* 0x000000ff74a37208 */ /* 0x000fe40002800000 */
[----:B------:R-:W-:-:S04]  /*4c00*/  LOP3.LUT P5, RZ, R240, 0xff00, RZ, 0xc0, !PT ;  /* 0x0000ff00f0ff7812 */ /* 0x000fc800078ac0ff */
[----:B------:R-:W-:Y:S01]  /*4c10*/  FSEL R165, R116, RZ, P5 ;  /* 0x000000ff74a57208 */ /* 0x000fe20002800000 */
[----:B------:R-:W-:Y:S01]  /*4c20*/  FMUL.FTZ R116, R72, UR13 ;  /* 0x0000000d48747c20 */ /* 0x000fe20008410000 */
[----:B------:R-:W-:-:S04]  /*4c30*/  LOP3.LUT P5, RZ, R232, 0xff, RZ, 0xc0, !PT ;  /* 0x000000ffe8ff7812 */ /* 0x000fc800078ac0ff */
[----:B------:R-:W-:Y:S02]  /*4c40*/  FSEL R156, R116, RZ, P5 ;  /* 0x000000ff749c7208 */ /* 0x000fe40002800000 */
[----:B------:R-:W-:Y:S02]  /*4c50*/  LOP3.LUT P5, RZ, R240, 0xff, RZ, 0xc0, !PT ;  /* 0x000000fff0ff7812 */ /* 0x000fe400078ac0ff */
[----:B------:R-:W-:Y:S02]  /*4c60*/  F2FP.BF16.F32.PACK_AB R156, R163, R156 ;  /* 0x0000009ca39c723e */ /* 0x000fe400000010ff */
[----:B------:R-:W-:-:S04]  /*4c70*/  FSEL R116, R116, RZ, P5 ;  /* 0x000000ff74747208 */ /* 0x000fc80002800000 */
[----:B------:R-:W-:Y:S01]  /*4c80*/  F2FP.BF16.F32.PACK_AB R116, R165, R116 ;  /* 0x00000074a574723e */ /* 0x000fe200000010ff */
[----:B------:R-:W-:Y:S06]  /*4c90*/  BRA `(.L_x_2037) ;  /* 0x0000001c001c7947 */ /* 0x000fec0003800000 */
.L_x_2036:
[-CC-:B-1----:R-:W-:Y:S01]  /*4ca0*/  FFMA.FTZ R117, R29, R160.reuse, R161.reuse ;  /* 0x000000a01d757223 */ /* 0x182fe200000100a1 */
[----:B------:R-:W-:Y:S01]  /*4cb0*/  LOP3.LUT P5, RZ, R233, 0xff0000, RZ, 0xc0, !PT ;  /* 0x00ff0000e9ff7812 */ /* 0x000fe200078ac0ff */
[----:B------:R-:W-:Y:S02]  /*4cc0*/  FFMA.FTZ R116, R30, R160, R161 ;  /* 0x000000a01e747223 */ /* 0x000fe400000100a1 */
[----:B------:R-:W-:Y:S02]  /*4cd0*/  FADD.FTZ R117, R28, -R117 ;  /* 0x800000751c757221 */ /* 0x000fe40000010000 */
[----:B------:R-:W-:Y:S02]  /*4ce0*/  FADD.FTZ R116, R31, -R116 ;  /* 0x800000741f747221 */ /* 0x000fe40000010000 */
[C---:B-----5:R-:W-:Y:S02]  /*4cf0*/  FFMA.FTZ R117, R169.reuse, R117, R134 ;  /* 0x00000075a9757223 */ /* 0x060fe40000010086 */
[----:B------:R-:W-:-:S02]  /*4d00*/  FFMA.FTZ R116, R169, R116, R135 ;  /* 0x00000074a9747223 */ /* 0x000fc40000010087 */
[----:B------:R-:W-:Y:S02]  /*4d10*/  FMUL.FTZ R117, R117, UR13 ;  /* 0x0000000d75757c20 */ /* 0x000fe40008410000 */
[----:B------:R-:W-:Y:S01]  /*4d20*/  FMUL.FTZ R156, R116, UR13 ;  /* 0x0000000d749c7c20 */ /* 0x000fe20008410000 */
[----:B------:R-:W-:Y:S02]  /*4d30*/  FFMA.FTZ R116, R26, R160, R161 ;  /* 0x000000a01a747223 */ /* 0x000fe400000100a1 */
[----:B------:R-:W-:Y:S02]  /*4d40*/  FSEL R159, R117, RZ, P5 ;  /* 0x000000ff759f7208 */ /* 0x000fe40002800000 */
[----:B------:R-:W-:Y:S01]  /*4d50*/  LOP3.LUT P5, RZ, R241, 0xff0000, RZ, 0xc0, !PT ;  /* 0x00ff0000f1ff7812 */ /* 0x000fe200078ac0ff */
[----:B------:R-:W-:-:S03]  /*4d60*/  FADD.FTZ R118, R27, -R116 ;  /* 0x800000741b767221 */ /* 0x000fc60000010000 */
[----:B------:R-:W-:Y:S01]  /*4d70*/  FSEL R119, R117, RZ, P5 ;  /* 0x000000ff75777208 */ /* 0x000fe20002800000 */
[----:B------:R-:W-:Y:S01]  /*4d80*/  FFMA.FTZ R117, R25, R160, R161 ;  /* 0x000000a019757223 */ /* 0x000fe200000100a1 */
[----:B------:R-:W-:Y:S01]  /*4d90*/  ISETP.GE.U32.AND P5, PT, R232, RZ, PT ;  /* 0x000000ffe800720c */ /* 0x000fe20003fa6070 */
[----:B------:R-:W-:Y:S02]  /*4da0*/  FFMA.FTZ R118, R169, R118, R133 ;  /* 0x00000076a9767223 */ /* 0x000fe40000010085 */
[----:B------:R-:W-:Y:S01]  /*4db0*/  FADD.FTZ R117, R24, -R117 ;  /* 0x8000007518757221 */ /* 0x000fe20000010000 */
[----:B------:R-:W-:-:S03]  /*4dc0*/  ISETP.GE.U32.AND.EX P5, PT, R233, 0x1000000, PT, P5 ;  /* 0x01000000e900780c */ /* 0x000fc60003fa6150 */
[----:B------:R-:W-:Y:S01]  /*4dd0*/  FFMA.FTZ R117, R169, R117, R132 ;  /* 0x00000075a9757223 */ /* 0x000fe20000010084 */
[----:B0-----:R-:W-:Y:S02]  /*4de0*/  FSEL R162, R156, RZ, P5 ;  /* 0x000000ff9ca27208 */ /* 0x001fe40002800000 */
[----:B------:R-:W-:Y:S01]  /*4df0*/  ISETP.GE.U32.AND P5, PT, R240, RZ, PT ;  /* 0x000000fff000720c */ /* 0x000fe20003fa6070 */
[----:B------:R-:W-:Y:S01]  /*4e00*/  FMUL.FTZ R116, R117, UR13 ;  /* 0x0000000d75747c20 */ /* 0x000fe20008410000 */
[----:B------:R-:W-:Y:S01]  /*4e10*/  FFMA.FTZ R117, R203, R160, R161 ;  /* 0x000000a0cb757223 */ /* 0x000fe200000100a1 */
[----:B------:R-:W-:Y:S02]  /*4e20*/  F2FP.BF16.F32.PACK_AB R159, R162, R159 ;  /* 0x0000009fa29f723e */ /* 0x000fe400000010ff */
[----:B------:R-:W-:-:S04]  /*4e30*/  ISETP.GE.U32.AND.EX P5, PT, R241, 0x1000000, PT, P5 ;  /* 0x01000000f100780c */ /* 0x000fc80003fa6150 */
[----:B------:R-:W-:Y:S01]  /*4e40*/  FSEL R164, R156, RZ, P5 ;  /* 0x000000ff9ca47208 */ /* 0x000fe20002800000 */
[----:B------:R-:W-:Y:S01]  /*4e50*/  FMUL.FTZ R156, R118, UR13 ;  /* 0x0000000d769c7c20 */ /* 0x000fe20008410000 */
[----:B------:R-:W-:Y:S01]  /*4e60*/  LOP3.LUT P5, RZ, R233, 0xff, RZ, 0xc0, !PT ;  /* 0x000000ffe9ff7812 */ /* 0x000fe200078ac0ff */
[----:B------:R-:W-:Y:S01]  /*4e70*/  FFMA.FTZ R118, R22, R160, R161 ;  /* 0x000000a016767223 */ /* 0x000fe200000100a1 */
[----:B------:R-:W-:Y:S02]  /*4e80*/  F2FP.BF16.F32.PACK_AB R119, R164, R119 ;  /* 0x00000077a477723e */ /* 0x000fe400000010ff */
[----:B------:R-:W-:Y:S01]  /*4e90*/  FSEL R158, R116, RZ, P5 ;  /* 0x000000ff749e7208 */ /* 0x000fe20002800000 */
[----:B------:R-:W-:Y:S01]  /*4ea0*/  FADD.FTZ R162, R23, -R118 ;  /* 0x8000007617a27221 */ /* 0x000fe20000010000 */
[----:B------:R-:W-:-:S03]  /*4eb0*/  LOP3.LUT P5, RZ, R241, 0xff, RZ, 0xc0, !PT ;  /* 0x000000fff1ff7812 */ /* 0x000fc600078ac0ff */
[----:B------:R-:W-:Y:S01]  /*4ec0*/  FFMA.FTZ R163, R169, R162, R131 ;  /* 0x000000a2a9a37223 */ /* 0x000fe20000010083 */
[----:B------:R-:W-:Y:S01]  /*4ed0*/  FSEL R157, R116, RZ, P5 ;  /* 0x000000ff749d7208 */ /* 0x000fe20002800000 */
[----:B------:R-:W-:Y:S01]  /*4ee0*/  FADD.FTZ R116, R200, -R117 ;  /* 0x80000075c8747221 */ /* 0x000fe20000010000 */
[----:B------:R-:W-:Y:S01]  /*4ef0*/  LOP3.LUT P5, RZ, R233, 0xff00, RZ, 0xc0, !PT ;  /* 0x0000ff00e9ff7812 */ /* 0x000fe200078ac0ff */
[----:B------:R-:W-:Y:S02]  /*4f00*/  FMUL.FTZ R163, R163, UR13 ;  /* 0x0000000da3a37c20 */ /* 0x000fe40008410000 */
[----:B------:R-:W-:Y:S01]  /*4f10*/  FFMA.FTZ R116, R169, R116, R130 ;  /* 0x00000074a9747223 */ /* 0x000fe20000010082 */
[----:B------:R-:W-:Y:S02]  /*4f20*/  FSEL R117, R156, RZ, P5 ;  /* 0x000000ff9c757208 */ /* 0x000fe40002800000 */
[----:B------:R-:W-:Y:S02]  /*4f30*/  LOP3.LUT P5, RZ, R241, 0xff00, RZ, 0xc0, !PT ;  /* 0x0000ff00f1ff7812 */ /* 0x000fe400078ac0ff */
[----:B------:R-:W-:-:S02]  /*4f40*/  F2FP.BF16.F32.PACK_AB R158, R117, R158 ;  /* 0x0000009e759e723e */ /* 0x000fc400000010ff */
[----:B------:R-:W-:Y:S01]  /*4f50*/  FSEL R164, R156, RZ, P5 ;  /* 0x000000ff9ca47208 */ /* 0x000fe20002800000 */
[----:B------:R-:W-:Y:S01]  /*4f60*/  FMUL.FTZ R156, R116, UR13 ;  /* 0x0000000d749c7c20 */ /* 0x000fe20008410000 */
        /* <DEDUP_REMOVED lines=8> */
[----:B------:R-:W-:Y:S01]  /*4ff0*/  LOP3.LUT P5, RZ, R232, 0xff000000, RZ, 0xc0, !PT ;  /* 0xff000000e8ff7812 */ /* 0x000fe200078ac0ff */
[----:B------:R-:W-:Y:S02]  /*5000*/  FFMA.FTZ R116, R207, R160, R161 ;  /* 0x000000a0cf747223 */ /* 0x000fe400000100a1 */
[----:B------:R-:W-:Y:S01]  /*5010*/  FMUL.FTZ R156, R156, UR13 ;  /* 0x0000000d9c9c7c20 */ /* 0x000fe20008410000 */
[----:B------:R-:W-:Y:S01]  /*5020*/  FSEL R167, R163, RZ, P5 ;  /* 0x000000ffa3a77208 */ /* 0x000fe20002800000 */
[----:B------:R-:W-:Y:S01]  /*5030*/  FADD.FTZ R116, R205, -R116 ;  /* 0x80000074cd747221 */ /* 0x000fe20000010000 */
[----:B------:R-:W-:-:S03]  /*5040*/  LOP3.LUT P5, RZ, R240, 0xff000000, RZ, 0xc0, !PT ;  /* 0xff000000f0ff7812 */ /* 0x000fc600078ac0ff */
[----:B------:R-:W-:Y:S01]  /*5050*/  FFMA.FTZ R116, R169, R116, R128 ;  /* 0x00000074a9747223 */ /* 0x000fe20000010080 */
[----:B------:R-:W-:Y:S02]  /*5060*/  FSEL R164, R163, RZ, P5 ;  /* 0x000000ffa3a47208 */ /* 0x000fe40002800000 */
[----:B------:R-:W-:Y:S01]  /*5070*/  LOP3.LUT P5, RZ, R232, 0xff00, RZ, 0xc0, !PT ;  /* 0x0000ff00e8ff7812 */ /* 0x000fe200078ac0ff */
[----:B------:R-:W-:Y:S01]  /*5080*/  FMUL.FTZ R116, R116, UR13 ;  /* 0x0000000d74747c20 */ /* 0x000fe20008410000 */
[----:B------:R-:W-:Y:S02]  /*5090*/  F2FP.BF16.F32.PACK_AB R117, R164, R157 ;  /* 0x0000009da475723e */ /* 0x000fe400000010ff */
[----:B------:R-:W-:Y:S02]  /*50a0*/  FSEL R163, R156, RZ, P5 ;  /* 0x000000ff9ca37208 */ /* 0x000fe40002800000 */
[----:B------:R-:W-:Y:S02]  /*50b0*/  LOP3.LUT P5, RZ, R240, 0xff00, RZ, 0xc0, !PT ;  /* 0x0000ff00f0ff7812 */ /* 0x000fe400078ac0ff */
[----:B------:R-:W-:-:S02]  /*50c0*/  F2FP.BF16.F32.PACK_AB R157, R167, R162 ;  /* 0x000000a2a79d723e */ /* 0x000fc400000010ff */
[----:B------:R-:W-:Y:S02]  /*50d0*/  FSEL R165, R156, RZ, P5 ;  /* 0x000000ff9ca57208 */ /* 0x000fe40002800000 */
[----:B------:R-:W-:-:S04]  /*50e0*/  LOP3.LUT P5, RZ, R232, 0xff, RZ, 0xc0, !PT ;  /* 0x000000ffe8ff7812 */ /* 0x000fc800078ac0ff */
[----:B------:R-:W-:Y:S02]  /*50f0*/  FSEL R156, R116, RZ, P5 ;  /* 0x000000ff749c7208 */ /* 0x000fe40002800000 */
[----:B------:R-:W-:Y:S02]  /*5100*/  LOP3.LUT P5, RZ, R240, 0xff, RZ, 0xc0, !PT ;  /* 0x000000fff0ff7812 */ /* 0x000fe400078ac0ff */
[----:B------:R-:W-:Y:S02]  /*5110*/  F2FP.BF16.F32.PACK_AB R156, R163, R156 ;  /* 0x0000009ca39c723e */ /* 0x000fe400000010ff */
[----:B------:R-:W-:-:S04]  /*5120*/  FSEL R116, R116, RZ, P5 ;  /* 0x000000ff74747208 */ /* 0x000fc80002800000 */
[----:B------:R-:W-:Y:S01]  /*5130*/  F2FP.BF16.F32.PACK_AB R116, R165, R116 ;  /* 0x00000074a574723e */ /* 0x000fe200000010ff */
[----:B------:R-:W-:Y:S06]  /*5140*/  BRA `(.L_x_2037) ;  /* 0x0000001400f07947 */ /* 0x000fec0003800000 */
.L_x_2035:
[----:B-1----:R-:W1:Y:S02]  /*5150*/  LDC.64 R116, c[0x0][0x478] ;  /* 0x00011e00ff747b82 */ /* 0x002e640000000a00 */
[----:B-1----:R-:W-:-:S04]  /*5160*/  ISETP.NE.U32.AND P1, PT, R116, RZ, PT ;  /* 0x000000ff7400720c */ /* 0x002fc80003f25070 */
[----:B------:R-:W-:-:S13]  /*5170*/  ISETP.NE.AND.EX P1, PT, R117, RZ, PT, P1 ;  /* 0x000000ff7500720c */ /* 0x000fda0003f25310 */
[----:B------:R-:W-:Y:S05]  /*5180*/  @!P1 BRA `(.L_x_2038) ;  /* 0x00000004002c9947 */ /* 0x000fea0003800000 */
[-CC-:B------:R-:W-:Y:S01]  /*5190*/  FFMA.FTZ R73, R29, R160.reuse, R161.reuse ;  /* 0x000000a01d497223 */ /* 0x180fe200000100a1 */
[----:B------:R-:W-:Y:S01]  /*51a0*/  LOP3.LUT P5, RZ, R233, 0xff0000, RZ, 0xc0, !PT ;  /* 0x00ff0000e9ff7812 */ /* 0x000fe200078ac0ff */
[-CC-:B------:R-:W-:Y:S01]  /*51b0*/  FFMA.FTZ R74, R30, R160.reuse, R161.reuse ;  /* 0x000000a01e4a7223 */ /* 0x180fe200000100a1 */
[----:B------:R-:W-:Y:S01]  /*51c0*/  FFMA.FTZ R75, R25, R160, R161 ;  /* 0x000000a0194b7223 */ /* 0x000fe200000100a1 */
[----:B------:R-:W-:Y:S02]  /*51d0*/  FADD.FTZ R142, R28, -R73 ;  /* 0x800000491c8e7221 */ /* 0x000fe40000010000 */
[----:B------:R-:W-:Y:S01]  /*51e0*/  FADD.FTZ R74, R31, -R74 ;  /* 0x8000004a1f4a7221 */ /* 0x000fe20000010000 */
[----:B------:R-:W-:Y:S01]  /*51f0*/  FADD.FTZ R140, R24, -R75 ;  /* 0x8000004b188c7221 */ /* 0x000fe20000010000 */
[C---:B-----5:R-:W-:Y:S02]  /*5200*/  FMUL.FTZ R142, R169.reuse, R142 ;  /* 0x0000008ea98e7220 */ /* 0x060fe40000410000 */
[C---:B------:R-:W-:Y:S01]  /*5210*/  FMUL.FTZ R143, R169.reuse, R74 ;  /* 0x0000004aa98f7220 */ /* 0x040fe20000410000 */
[----:B------:R-:W-:Y:S01]  /*5220*/  FMUL.FTZ R140, R169, R140 ;  /* 0x0000008ca98c7220 */ /* 0x000fe20000410000 */
[----:B------:R-:W-:-:S02]  /*5230*/  FMUL.FTZ R72, R142, UR13 ;  /* 0x0000000d8e487c20 */ /* 0x000fc40008410000 */
[----:B------:R-:W-:-:S03]  /*5240*/  FMUL.FTZ R73, R143, UR13 ;  /* 0x0000000d8f497c20 */ /* 0x000fc60008410000 */
        /* <DEDUP_REMOVED lines=11> */
[----:B------:R-:W-:Y:S02]  /*5300*/  F2FP.BF16.F32.PACK_AB R159, R156, R159 ;  /* 0x0000009f9c9f723e */ /* 0x000fe400000010ff */
[----:B------:R-:W-:-:S04]  /*5310*/  ISETP.GE.U32.AND.EX P5, PT, R241, 0x1000000, PT, P5 ;  /* 0x01000000f100780c */ /* 0x000fc80003fa6150 */
        /* <DEDUP_REMOVED lines=8> */
[----:B------:R-:W-:-:S03]  /*53a0*/  FMUL.FTZ R74, R169, R74 ;  /* 0x0000004aa94a7220 */ /* 0x000fc60000410000 */
[----:B------:R-:W-:Y:S01]  /*53b0*/  FSEL R118, R72, RZ, P5 ;  /* 0x000000ff48767208 */ /* 0x000fe20002800000 */
[----:B------:R-:W-:Y:S01]  /*53c0*/  FFMA.FTZ R72, R22, R160, R161 ;  /* 0x000000a016487223 */ /* 0x000fe200000100a1 */
[----:B------:R-:W-:-:S03]  /*53d0*/  LOP3.LUT P5, RZ, R233, 0xff00, RZ, 0xc0, !PT ;  /* 0x0000ff00e9ff7812 */ /* 0x000fc600078ac0ff */
[----:B0-----:R-:W-:Y:S01]  /*53e0*/  FADD.FTZ R162, R23, -R72 ;  /* 0x8000004817a27221 */ /* 0x001fe20000010000 */
[----:B------:R-:W-:Y:S01]  /*53f0*/  FSEL R163, R73, RZ, P5 ;  /* 0x000000ff49a37208 */ /* 0x000fe20002800000 */
[----:B------:R-:W-:Y:S01]  /*5400*/  FMUL.FTZ R72, R74, UR13 ;  /* 0x0000000d4a487c20 */ /* 0x000fe20008410000 */
[----:B------:R-:W-:Y:S01]  /*5410*/  LOP3.LUT P5, RZ, R241, 0xff00, RZ, 0xc0, !PT ;  /* 0x0000ff00f1ff7812 */ /* 0x000fe200078ac0ff */
[----:B------:R-:W-:Y:S01]  /*5420*/  FMUL.FTZ R75, R169, R162 ;  /* 0x000000a2a94b7220 */ /* 0x000fe20000410000 */
[----:B------:R-:W-:Y:S02]  /*5430*/  F2FP.BF16.F32.PACK_AB R158, R163, R158 ;  /* 0x0000009ea39e723e */ /* 0x000fe400000010ff */
[----:B------:R-:W-:Y:S01]  /*5440*/  FSEL R165, R73, RZ, P5 ;  /* 0x000000ff49a57208 */ /* 0x000fe20002800000 */
[----:B------:R-:W-:Y:S01]  /*5450*/  FFMA.FTZ R73, R204, R160, R161 ;  /* 0x000000a0cc497223 */ /* 0x000fe200000100a1 */
[----:B------:R-:W-:Y:S01]  /*5460*/  LOP3.LUT P5, RZ, R232, 0xff0000, RZ, 0xc0, !PT ;  /* 0x00ff0000e8ff7812 */ /* 0x000fe200078ac0ff */
[----:B------:R-:W-:Y:S01]  /*5470*/  FMUL.FTZ R116, R75, UR13 ;  /* 0x0000000d4b747c20 */ /* 0x000fe20008410000 */
[----:B------:R-:W-:-:S02]  /*5480*/  F2FP.BF16.F32.PACK_AB R118, R165, R118 ;  /* 0x00000076a576723e */ /* 0x000fc400000010ff */
[----:B------:R-:W-:Y:S02]  /*5490*/  FSEL R157, R72, RZ, P5 ;  /* 0x000000ff489d7208 */ /* 0x000fe40002800000 */
[----:B------:R-:W-:-:S04]  /*54a0*/  LOP3.LUT P5, RZ, R240, 0xff0000, RZ, 0xc0, !PT ;  /* 0x00ff0000f0ff7812 */ /* 0x000fc800078ac0ff */
[----:B------:R-:W-:Y:S01]  /*54b0*/  FSEL R117, R72, RZ, P5 ;  /* 0x000000ff48757208 */ /* 0x000fe20002800000 */
[----:B------:R-:W-:Y:S01]  /*54c0*/  FADD.FTZ R72, R202, -R73 ;  /* 0x80000049ca487221 */ /* 0x000fe20000010000 */
[----:B------:R-:W-:-:S03]  /*54d0*/  LOP3.LUT P5, RZ, R232, 0xff000000, RZ, 0xc0, !PT ;  /* 0xff000000e8ff7812 */ /* 0x000fc600078ac0ff */
[----:B------:R-:W-:Y:S01]  /*54e0*/  FMUL.FTZ R73, R169, R72 ;  /* 0x00000048a9497220 */ /* 0x000fe20000410000 */
        /* <DEDUP_REMOVED lines=8> */
[----:B------:R-:W-:Y:S01]  /*5570*/  FMUL.FTZ R72, R169, R72 ;  /* 0x00000048a9487220 */ /* 0x000fe20000410000 */
        /* <DEDUP_REMOVED lines=12> */
.L_x_2038:
[-CC-:B------:R-:W-:Y:S01]  /*5640*/  FFMA.FTZ R117, R29, R160.reuse, R161.reuse ;  /* 0x000000a01d757223 */ /* 0x180fe200000100a1 */
[----:B------:R-:W-:Y:S01]  /*5650*/  LOP3.LUT P5, RZ, R233, 0xff0000, RZ, 0xc0, !PT ;  /* 0x00ff0000e9ff7812 */ /* 0x000fe200078ac0ff */
[-C--:B------:R-:W-:Y:S02]  /*5660*/  FFMA.FTZ R118, R30, R160.reuse, R161 ;  /* 0x000000a01e767223 */ /* 0x080fe400000100a1 */
[----:B------:R-:W-:Y:S01]  /*5670*/  FADD.FTZ R116, R28, -R117 ;  /* 0x800000751c747221 */ /* 0x000fe20000010000 */
[----:B------:R-:W-:Y:S01]  /*5680*/  FFMA.FTZ R117, R25, R160, R161 ;  /* 0x000000a019757223 */ /* 0x000fe200000100a1 */
[----:B------:R-:W-:Y:S02]  /*5690*/  FADD.FTZ R118, R31, -R118 ;  /* 0x800000761f767221 */ /* 0x000fe40000010000 */
        /* <DEDUP_REMOVED lines=14> */
[----:B------:R-:W-:-:S03]  /*5780*/  ISETP.GE.U32.AND.EX P5, PT, R233, 0x1000000, PT, P5 ;  /* 0x01000000e900780c */ /* 0x000fc60003fa6150 */
[----:B------:R-:W-:Y:S01]  /*5790*/  FMUL.FTZ R116, R116, UR13 ;  /* 0x0000000d74747c20 */ /* 0x000fe20008410000 */
[----:B0-----:R-:W-:Y:S02]  /*57a0*/  FSEL R162, R156, RZ, P5 ;  /* 0x000000ff9ca27208 */ /* 0x001fe40002800000 */
[----:B------:R-:W-:Y:S02]  /*57b0*/  ISETP.GE.U32.AND P5, PT, R240, RZ, PT ;  /* 0x000000fff000720c */ /* 0x000fe40003fa6070 */
        /* <DEDUP_REMOVED lines=10> */
[----:B------:R-:W-:Y:S01]  /*5860*/  FMUL.FTZ R163, R169, R162 ;  /* 0x000000a2a9a37220 */ /* 0x000fe20000410000 */
[----:B------:R-:W-:Y:S01]  /*5870*/  FSEL R157, R116, RZ, P5 ;  /* 0x000000ff749d7208 */ /* 0x000fe20002800000 */
[----:B------:R-:W-:Y:S01]  /*5880*/  FADD.FTZ R116, R200, -R117 ;  /* 0x80000075c8747221 */ /* 0x000fe20000010000 */
[----:B------:R-:W-:Y:S01]  /*5890*/  LOP3.LUT P5, RZ, R233, 0xff00, RZ, 0xc0, !PT ;  /* 0x0000ff00e9ff7812 */ /* 0x000fe200078ac0ff */
[----:B------:R-:W-:Y:S02]  /*58a0*/  FMUL.FTZ R163, R163, UR13 ;  /* 0x0000000da3a37c20 */ /* 0x000fe40008410000 */
[----:B------:R-:W-:Y:S01]  /*58b0*/  FMUL.FTZ R116, R169, R116 ;  /* 0x00000074a9747220 */ /* 0x000fe20000410000 */
        /* <DEDUP_REMOVED lines=13> */
[----:B------:R-:W-:Y:S01]  /*5990*/  LOP3.LUT P5, RZ, R232, 0xff000000, RZ, 0xc0, !PT ;  /* 0xff000000e8ff7812 */ /* 0x000fe200078ac0ff */
[----:B------:R-:W-:Y:S02]  /*59a0*/  FFMA.FTZ R116, R207, R160, R161 ;  /* 0x000000a0cf747223 */ /* 0x000fe400000100a1 */
[----:B------:R-:W-:Y:S01]  /*59b0*/  FMUL.FTZ R156, R156, UR13 ;  /* 0x0000000d9c9c7c20 */ /* 0x000fe20008410000 */
[----:B------:R-:W-:Y:S01]  /*59c0*/  FSEL R167, R163, RZ, P5 ;  /* 0x000000ffa3a77208 */ /* 0x000fe20002800000 */
[----:B------:R-:W-:Y:S01]  /*59d0*/  FADD.FTZ R116, R205, -R116 ;  /* 0x80000074cd747221 */ /* 0x000fe20000010000 */
[----:B------:R-:W-:-:S03]  /*59e0*/  LOP3.LUT P5, RZ, R240, 0xff000000, RZ, 0xc0, !PT ;  /* 0xff000000f0ff7812 */ /* 0x000fc600078ac0ff */
[----:B------:R-:W-:Y:S01]  /*59f0*/  FMUL.FTZ R116, R169, R116 ;  /* 0x00000074a9747220 */ /* 0x000fe20000410000 */
        /* <DEDUP_REMOVED lines=15> */
.L_x_2034:
        /* <DEDUP_REMOVED lines=13> */
[-CC-:B------:R-:W-:Y:S01]  /*5bc0*/  FFMA.FTZ R75, R204, R160.reuse, R161.reuse ;  /* 0x000000a0cc4b7223 */ /* 0x180fe200000100a1 */
[----:B------:R-:W-:Y:S01]  /*5bd0*/  FFMA.FTZ R141, R203, R160, R161 ;  /* 0x000000a0cb8d7223 */ /* 0x000fe200000100a1 */
[C---:B-----5:R-:W-:Y:S01]  /*5be0*/  FFMA.FTZ R142, R169.reuse, R73, R134 ;  /* 0x00000049a98e7223 */ /* 0x060fe20000010086 */
[----:B------:R-:W-:Y:S01]  /*5bf0*/  FFMA.FTZ R143, R169, R74, R135 ;  /* 0x0000004aa98f7223 */ /* 0x000fe20000010087 */
[----:B------:R-:W-:Y:S01]  /*5c00*/  FADD.FTZ R73, R205, -R72 ;  /* 0x80000048cd497221 */ /* 0x000fe20000010000 */
[----:B------:R-:W-:Y:S01]  /*5c10*/  FADD.FTZ R74, R202, -R75 ;  /* 0x8000004bca4a7221 */ /* 0x000fe20000010000 */
[----:B------:R-:W-:Y:S01]  /*5c20*/  FMUL.FTZ R159, R142, UR13 ;  /* 0x0000000d8e9f7c20 */ /* 0x000fe20008410000 */
[----:B------:R-:W-:Y:S01]  /*5c30*/  FMUL.FTZ R156, R143, UR13 ;  /* 0x0000000d8f9c7c20 */ /* 0x000fe20008410000 */
[C---:B------:R-:W-:Y:S01]  /*5c40*/  FFMA.FTZ R72, R169.reuse, R73, R128 ;  /* 0x00000049a9487223 */ /* 0x040fe20000010080 */
[----:B------:R-:W-:Y:S01]  /*5c50*/  FFMA.FTZ R140, R22, R160, R161 ;  /* 0x000000a0168c7223 */ /* 0x000fe200000100a1 */
[----:B------:R-:W-:Y:S01]  /*5c60*/  FFMA.FTZ R73, R169, R74, R129 ;  /* 0x0000004aa9497223 */ /* 0x000fe20000010081 */
[----:B------:R-:W-:Y:S01]  /*5c70*/  FSEL R159, R159, RZ, P5 ;  /* 0x000000ff9f9f7208 */ /* 0x000fe20002800000 */
[----:B------:R-:W-:Y:S01]  /*5c80*/  FMUL.FTZ R75, R72, UR13 ;  /* 0x0000000d484b7c20 */ /* 0x000fe20008410000 */
[----:B------:R-:W-:Y:S01]  /*5c90*/  ISETP.GE.U32.AND P5, PT, R232, RZ, PT ;  /* 0x000000ffe800720c */ /* 0x000fe20003fa6070 */
[----:B------:R-:W-:Y:S01]  /*5ca0*/  FADD.FTZ R141, R200, -R141 ;  /* 0x8000008dc88d7221 */ /* 0x000fe20000010000 */
[----:B------:R-:W-:Y:S01]  /*5cb0*/  FADD.FTZ R158, R23, -R140 ;  /* 0x8000008c179e7221 */ /* 0x000fe20000010000 */
[----:B------:R-:W-:Y:S01]  /*5cc0*/  FMUL.FTZ R140, R73, UR13 ;  /* 0x0000000d498c7c20 */ /* 0x000fe20008410000 */
[----:B------:R-:W-:Y:S01]  /*5cd0*/  ISETP.GE.U32.AND.EX P5, PT, R233, 0x1000000, PT, P5 ;  /* 0x01000000e900780c */ /* 0x000fe20003fa6150 */
[----:B------:R-:W-:Y:S01]  /*5ce0*/  FFMA.FTZ R74, R169, R141, R130 ;  /* 0x0000008da94a7223 */ /* 0x000fe20000010082 */
[-CC-:B------:R-:W-:Y:S01]  /*5cf0*/  FFMA.FTZ R157, R25, R160.reuse, R161.reuse ;  /* 0x000000a0199d7223 */ /* 0x180fe200000100a1 */
[----:B------:R-:W-:Y:S01]  /*5d00*/  FFMA.FTZ R164, R26, R160, R161 ;  /* 0x000000a01aa47223 */ /* 0x000fe200000100a1 */
[----:B------:R-:W-:Y:S01]  /*5d10*/  FSEL R166, R156, RZ, P5 ;  /* 0x000000ff9ca67208 */ /* 0x000fe20002800000 */
[----:B------:R-:W-:Y:S01]  /*5d20*/  FMUL.FTZ R141, R74, UR13 ;  /* 0x0000000d4a8d7c20 */ /* 0x000fe20008410000 */
[----:B------:R-:W-:Y:S01]  /*5d30*/  LOP3.LUT P5, RZ, R232, 0xff, RZ, 0xc0, !PT ;  /* 0x000000ffe8ff7812 */ /* 0x000fe200078ac0ff */
[----:B------:R-:W-:Y:S01]  /*5d40*/  FADD.FTZ R164, R27, -R164 ;  /* 0x800000a41ba47221 */ /* 0x000fe20000010000 */
[----:B------:R-:W-:-:S02]  /*5d50*/  F2FP.BF16.F32.PACK_AB R159, R166, R159 ;  /* 0x0000009fa69f723e */ /* 0x000fc400000010ff */
[----:B------:R-:W-:Y:S01]  /*5d60*/  FSEL R156, R75, RZ, P5 ;  /* 0x000000ff4b9c7208 */ /* 0x000fe20002800000 */
[----:B------:R-:W-:Y:S01]  /*5d70*/  FFMA.FTZ R75, R169, R158, R131 ;  /* 0x0000009ea94b7223 */ /* 0x000fe20000010083 */
[----:B------:R-:W-:-:S03]  /*5d80*/  LOP3.LUT P5, RZ, R232, 0xff00, RZ, 0xc0, !PT ;  /* 0x0000ff00e8ff7812 */ /* 0x000fc600078ac0ff */
[----:B------:R-:W-:Y:S01]  /*5d90*/  FMUL.FTZ R158, R75, UR13 ;  /* 0x0000000d4b9e7c20 */ /* 0x000fe20008410000 */
[----:B0-----:R-:W-:Y:S01]  /*5da0*/  FSEL R163, R140, RZ, P5 ;  /* 0x000000ff8ca37208 */ /* 0x001fe20002800000 */
[----:B------:R-:W-:Y:S01]  /*5db0*/  FADD.FTZ R140, R24, -R157 ;  /* 0x8000009d188c7221 */ /* 0x000fe20000010000 */
[C---:B------:R-:W-:Y:S02]  /*5dc0*/  LOP3.LUT P5, RZ, R232.reuse, 0xff0000, RZ, 0xc0, !PT ;  /* 0x00ff0000e8ff7812 */ /* 0x040fe400078ac0ff */
[----:B------:R-:W-:Y:S01]  /*5dd0*/  F2FP.BF16.F32.PACK_AB R156, R163, R156 ;  /* 0x0000009ca39c723e */ /* 0x000fe200000010ff */
[----:B------:R-:W-:Y:S01]  /*5de0*/  FFMA.FTZ R140, R169, R140, R132 ;  /* 0x0000008ca98c7223 */ /* 0x000fe20000010084 */
[----:B------:R-:W-:Y:S01]  /*5df0*/  FSEL R157, R141, RZ, P5 ;  /* 0x000000ff8d9d7208 */ /* 0x000fe20002800000 */
[----:B------:R-:W-:Y:S01]  /*5e00*/  FFMA.FTZ R141, R169, R164, R133 ;  /* 0x000000a4a98d7223 */ /* 0x000fe20000010085 */
[----:B------:R-:W-:-:S03]  /*5e10*/  LOP3.LUT P5, RZ, R232, 0xff000000, RZ, 0xc0, !PT ;  /* 0xff000000e8ff7812 */ /* 0x000fc600078ac0ff */
[----:B------:R-:W-:Y:S01]  /*5e20*/  FMUL.FTZ R164, R141, UR13 ;  /* 0x0000000d8da47c20 */ /* 0x000fe20008410000 */
[----:B------:R-:W-:Y:S01]  /*5e30*/  FSEL R162, R158, RZ, P5 ;  /* 0x000000ff9ea27208 */ /* 0x000fe20002800000 */
[----:B------:R-:W-:Y:S01]  /*5e40*/  FMUL.FTZ R158, R140, UR13 ;  /* 0x0000000d8c9e7c20 */ /* 0x000fe20008410000 */
[C---:B------:R-:W-:Y:S02]  /*5e50*/  LOP3.LUT P5, RZ, R233.reuse, 0xff, RZ, 0xc0, !PT ;  /* 0x000000ffe9ff7812 */ /* 0x040fe400078ac0ff */
[----:B------:R-:W-:Y:S02]  /*5e60*/  F2FP.BF16.F32.PACK_AB R157, R162, R157 ;  /* 0x0000009da29d723e */ /* 0x000fe400000010ff */
[----:B------:R-:W-:Y:S02]  /*5e70*/  FSEL R158, R158, RZ, P5 ;  /* 0x000000ff9e9e7208 */ /* 0x000fe40002800000 */
[----:B------:R-:W-:-:S04]  /*5e80*/  LOP3.LUT P5, RZ, R233, 0xff00, RZ, 0xc0, !PT ;  /* 0x0000ff00e9ff7812 */ /* 0x000fc800078ac0ff */
[----:B------:R-:W-:-:S04]  /*5e90*/  FSEL R165, R164, RZ, P5 ;  /* 0x000000ffa4a57208 */ /* 0x000fc80002800000 */
[----:B------:R-:W-:Y:S01]  /*5ea0*/  F2FP.BF16.F32.PACK_AB R158, R165, R158 ;  /* 0x0000009ea59e723e */ /* 0x000fe200000010ff */
[----:B------:R-:W-:Y:S06]  /*5eb0*/  BRA `(.L_x_2037) ;  /* 0x0000000800947947 */ /* 0x000fec0003800000 */
.L_x_2040:
[-CC-:B------:R-:W-:Y:S01]  /*5ec0*/  FFMA.FTZ R157, R29, R160.reuse, R161.reuse ;  /* 0x000000a01d9d7223 */ /* 0x180fe200000100a1 */
[----:B------:R-:W-:Y:S01]  /*5ed0*/  FFMA.FTZ R156, R30, R160, R161 ;  /* 0x000000a01e9c7223 */ /* 0x000fe200000100a1 */
[----:B------:R-:W-:Y:S02]  /*5ee0*/  LOP3.LUT P5, RZ, R233, 0xff0000, RZ, 0xc0, !PT ;  /* 0x00ff0000e9ff7812 */ /* 0x000fe400078ac0ff */
[----:B------:R-:W-:Y:S01]  /*5ef0*/  FADD.FTZ R157, R28, -R157 ;  /* 0x8000009d1c9d7221 */ /* 0x000fe20000010000 */
[----:B------:R-:W-:-:S03]  /*5f00*/  FADD.FTZ R158, R31, -R156 ;  /* 0x8000009c1f9e7221 */ /* 0x000fc60000010000 */
[C---:B-----5:R-:W-:Y:S01]  /*5f10*/  FFMA.FTZ R157, R169.reuse, R157, R134 ;  /* 0x0000009da99d7223 */ /* 0x060fe20000010086 */
[----:B------:R-:W-:-:S03]  /*5f20*/  FFMA.FTZ R158, R169, R158, R135 ;  /* 0x0000009ea99e7223 */ /* 0x000fc60000010087 */
[----:B------:R-:W-:Y:S01]  /*5f30*/  FMUL.FTZ R156, R157, UR13 ;  /* 0x0000000d9d9c7c20 */ /* 0x000fe20008410000 */
[----:B------:R-:W-:Y:S01]  /*5f40*/  FMUL.FTZ R158, R158, UR13 ;  /* 0x0000000d9e9e7c20 */ /* 0x000fe20008410000 */
[----:B------:R-:W-:-:S03]  /*5f50*/  FFMA.FTZ R157, R25, R160, R161 ;  /* 0x000000a0199d7223 */ /* 0x000fc600000100a1 */
[----:B------:R-:W-:Y:S01]  /*5f60*/  FSEL R156, R156, RZ, P5 ;  /* 0x000000ff9c9c7208 */ /* 0x000fe20002800000 */
[----:B------:R-:W-:Y:S01]  /*5f70*/  FADD.FTZ R157, R24, -R157 ;  /* 0x8000009d189d7221 */ /* 0x000fe20000010000 */
[----:B------:R-:W-:-:S03]  /*5f80*/  ISETP.GE.U32.AND P5, PT, R232, RZ, PT ;  /* 0x000000ffe800720c */ /* 0x000fc60003fa6070 */
[----:B------:R-:W-:Y:S01]  /*5f90*/  FFMA.FTZ R157, R169, R157, R132 ;  /* 0x0000009da99d7223 */ /* 0x000fe20000010084 */
[----:B------:R-:W-:-:S04]  /*5fa0*/  ISETP.GE.U32.AND.EX P5, PT, R233, 0x1000000, PT, P5 ;  /* 0x01000000e900780c */ /* 0x000fc80003fa6150 */
[----:B------:R-:W-:Y:S01]  /*5fb0*/  FSEL R159, R158, RZ, P5 ;  /* 0x000000ff9e9f7208 */ /* 0x000fe20002800000 */
[----:B------:R-:W-:Y:S01]  /*5fc0*/  FMUL.FTZ R158, R157, UR13 ;  /* 0x0000000d9d9e7c20 */ /* 0x000fe20008410000 */
[--C-:B------:R-:W-:Y:S01]  /*5fd0*/  FFMA.FTZ R157, R203, R160, R161.reuse ;  /* 0x000000a0cb9d7223 */ /* 0x100fe200000100a1 */
[----:B------:R-:W-:Y:S02]  /*5fe0*/  LOP3.LUT P5, RZ, R233, 0xff, RZ, 0xc0, !PT ;  /* 0x000000ffe9ff7812 */ /* 0x000fe400078ac0ff */
[----:B------:R-:W-:Y:S01]  /*5ff0*/  F2FP.BF16.F32.PACK_AB R159, R159, R156 ;  /* 0x0000009c9f9f723e */ /* 0x000fe200000010ff */
[-C--:B------:R-:W-:Y:S01]  /*6000*/  FFMA.FTZ R156, R26, R160.reuse, R161 ;  /* 0x000000a01a9c7223 */ /* 0x080fe200000100a1 */
[----:B0-----:R-:W-:Y:S01]  /*6010*/  FADD.FTZ R163, R200, -R157 ;  /* 0x8000009dc8a37221 */ /* 0x001fe20000010000 */
[----:B------:R-:W-:Y:S01]  /*6020*/  FSEL R158, R158, RZ, P5 ;  /* 0x000000ff9e9e7208 */ /* 0x000fe20002800000 */
[-CC-:B------:R-:W-:Y:S01]  /*6030*/  FFMA.FTZ R157, R204, R160.reuse, R161.reuse ;  /* 0x000000a0cc9d7223 */ /* 0x180fe200000100a1 */
[----:B------:R-:W-:Y:S01]  /*6040*/  FADD.FTZ R162, R27, -R156 ;  /* 0x8000009c1ba27221 */ /* 0x000fe20000010000 */
[----:B------:R-:W-:Y:S01]  /*6050*/  FFMA.FTZ R156, R22, R160, R161 ;  /* 0x000000a0169c7223 */ /* 0x000fe200000100a1 */
[----:B------:R-:W-:Y:S01]  /*6060*/  LOP3.LUT P5, RZ, R233, 0xff00, RZ, 0xc0, !PT ;  /* 0x0000ff00e9ff7812 */ /* 0x000fe200078ac0ff */
[C---:B------:R-:W-:Y:S01]  /*6070*/  FFMA.FTZ R163, R169.reuse, R163, R130 ;  /* 0x000000a3a9a37223 */ /* 0x040fe20000010082 */
[----:B------:R-:W-:Y:S01]  /*6080*/  FFMA.FTZ R164, R169, R162, R133 ;  /* 0x000000a2a9a47223 */ /* 0x000fe20000010085 */
[----:B------:R-:W-:Y:S01]  /*6090*/  FADD.FTZ R156, R23, -R156 ;  /* 0x8000009c179c7221 */ /* 0x000fe20000010000 */
[----:B------:R-:W-:Y:S01]  /*60a0*/  FADD.FTZ R162, R202, -R157 ;  /* 0x8000009dcaa27221 */ /* 0x000fe20000010000 */
[----:B------:R-:W-:Y:S01]  /*60b0*/  FMUL.FTZ R163, R163, UR13 ;  /* 0x0000000da3a37c20 */ /* 0x000fe20008410000 */
[----:B------:R-:W-:Y:S01]  /*60c0*/  FMUL.FTZ R164, R164, UR13 ;  /* 0x0000000da4a47c20 */ /* 0x000fe20008410000 */
[----:B------:R-:W-:Y:S01]  /*60d0*/  FFMA.FTZ R157, R169, R156, R131 ;  /* 0x0000009ca99d7223 */ /* 0x000fe20000010083 */
[----:B------:R-:W-:Y:S01]  /*60e0*/  FFMA.FTZ R156, R207, R160, R161 ;  /* 0x000000a0cf9c7223 */ /* 0x000fe200000100a1 */
[----:B------:R-:W-:-:S02]  /*60f0*/  FFMA.FTZ R162, R169, R162, R129 ;  /* 0x000000a2a9a27223 */ /* 0x000fc40000010081 */
[----:B------:R-:W-:Y:S01]  /*6100*/  FSEL R165, R164, RZ, P5 ;  /* 0x000000ffa4a57208 */ /* 0x000fe20002800000 */
[----:B------:R-:W-:Y:S01]  /*6110*/  FMUL.FTZ R164, R157, UR13 ;  /* 0x0000000d9da47c20 */ /* 0x000fe20008410000 */
[----:B------:R-:W-:Y:S01]  /*6120*/  LOP3.LUT P5, RZ, R232, 0xff0000, RZ, 0xc0, !PT ;  /* 0x00ff0000e8ff7812 */ /* 0x000fe200078ac0ff */
[----:B------:R-:W-:Y:S01]  /*6130*/  FADD.FTZ R156, R205, -R156 ;  /* 0x8000009ccd9c7221 */ /* 0x000fe20000010000 */
[----:B------:R-:W-:Y:S01]  /*6140*/  FMUL.FTZ R162, R162, UR13 ;  /* 0x0000000da2a27c20 */ /* 0x000fe20008410000 */
[----:B------:R-:W-:Y:S02]  /*6150*/  F2FP.BF16.F32.PACK_AB R158, R165, R158 ;  /* 0x0000009ea59e723e */ /* 0x000fe400000010ff */
[----:B------:R-:W-:Y:S01]  /*6160*/  FSEL R157, R163, RZ, P5 ;  /* 0x000000ffa39d7208 */ /* 0x000fe20002800000 */
[----:B------:R-:W-:Y:S01]  /*6170*/  FFMA.FTZ R156, R169, R156, R128 ;  /* 0x0000009ca99c7223 */ /* 0x000fe20000010080 */
[----:B------:R-:W-:-:S03]  /*6180*/  LOP3.LUT P5, RZ, R232, 0xff000000, RZ, 0xc0, !PT ;  /* 0xff000000e8ff7812 */ /* 0x000fc600078ac0ff */
[----:B------:R-:W-:Y:S01]  /*6190*/  FMUL.FTZ R156, R156, UR13 ;  /* 0x0000000d9c9c7c20 */ /* 0x000fe20008410000 */
[----:B------:R-:W-:Y:S02]  /*61a0*/  FSEL R164, R164, RZ, P5 ;  /* 0x000000ffa4a47208 */ /* 0x000fe40002800000 */
[----:B------:R-:W-:Y:S02]  /*61b0*/  LOP3.LUT P5, RZ, R232, 0xff00, RZ, 0xc0, !PT ;  /* 0x0000ff00e8ff7812 */ /* 0x000fe400078ac0ff */
[----:B------:R-:W-:Y:S02]  /*61c0*/  F2FP.BF16.F32.PACK_AB R157, R164, R157 ;  /* 0x0000009da49d723e */ /* 0x000fe400000010ff */
[----:B------:R-:W-:Y:S02]  /*61d0*/  FSEL R163, R162, RZ, P5 ;  /* 0x000000ffa2a37208 */ /* 0x000fe40002800000 */
[----:B------:R-:W-:-:S04]  /*61e0*/  LOP3.LUT P5, RZ, R232, 0xff, RZ, 0xc0, !PT ;  /* 0x000000ffe8ff7812 */ /* 0x000fc800078ac0ff */
[----:B------:R-:W-:-:S04]  /*61f0*/  FSEL R156, R156, RZ, P5 ;  /* 0x000000ff9c9c7208 */ /* 0x000fc80002800000 */
[----:B------:R-:W-:Y:S01]  /*6200*/  F2FP.BF16.F32.PACK_AB R156, R163, R156 ;  /* 0x0000009ca39c723e */ /* 0x000fe200000010ff */
[----:B------:R-:W-:Y:S06]  /*6210*/  BRA `(.L_x_2037) ;  /* 0x0000000400bc7947 */ /* 0x000fec0003800000 */
.L_x_2039:
        /* <DEDUP_REMOVED lines=10> */
[--C-:B------:R-:W-:Y:S01]  /*62c0*/  FFMA.FTZ R73, R204, R160, R161.reuse ;  /* 0x000000a0cc497223 */ /* 0x100fe200000100a1 */
[----:B------:R-:W-:Y:S01]  /*62d0*/  FADD.FTZ R72, R205, -R72 ;  /* 0x80000048cd487221 */ /* 0x000fe20000010000 */
[C---:B-----5:R-:W-:Y:S01]  /*62e0*/  FMUL.FTZ R142, R169.reuse, R142 ;  /* 0x0000008ea98e7220 */ /* 0x060fe20000410000 */
[----:B------:R-:W-:Y:S01]  /*62f0*/  FMUL.FTZ R143, R169, R74 ;  /* 0x0000004aa98f7220 */ /* 0x000fe20000410000 */
[----:B------:R-:W-:Y:S01]  /*6300*/  FFMA.FTZ R75, R203, R160, R161 ;  /* 0x000000a0cb4b7223 */ /* 0x000fe200000100a1 */
[----:B------:R-:W-:Y:S01]  /*6310*/  FMUL.FTZ R72, R169, R72 ;  /* 0x00000048a9487220 */ /* 0x000fe20000410000 */
[----:B------:R-:W-:Y:S01]  /*6320*/  FMUL.FTZ R159, R142, UR13 ;  /* 0x0000000d8e9f7c20 */ /* 0x000fe20008410000 */
[----:B------:R-:W-:Y:S01]  /*6330*/  FMUL.FTZ R141, R143, UR13 ;  /* 0x0000000d8f8d7c20 */ /* 0x000fe20008410000 */
[----:B------:R-:W-:Y:S01]  /*6340*/  FADD.FTZ R74, R202, -R73 ;  /* 0x80000049ca4a7221 */ /* 0x000fe20000010000 */
[----:B------:R-:W-:Y:S01]  /*6350*/  FADD.FTZ R140, R200, -R75 ;  /* 0x8000004bc88c7221 */ /* 0x000fe20000010000 */
[--C-:B------:R-:W-:Y:S01]  /*6360*/  FFMA.FTZ R156, R22, R160, R161.reuse ;  /* 0x000000a0169c7223 */ /* 0x100fe200000100a1 */
[----:B------:R-:W-:Y:S01]  /*6370*/  FSEL R159, R159, RZ, P5 ;  /* 0x000000ff9f9f7208 */ /* 0x000fe20002800000 */
[----:B------:R-:W-:Y:S01]  /*6380*/  FMUL.FTZ R75, R72, UR13 ;  /* 0x0000000d484b7c20 */ /* 0x000fe20008410000 */
[----:B------:R-:W-:Y:S01]  /*6390*/  ISETP.GE.U32.AND P5, PT, R232, RZ, PT ;  /* 0x000000ffe800720c */ /* 0x000fe20003fa6070 */
[----:B------:R-:W-:Y:S01]  /*63a0*/  FMUL.FTZ R73, R169, R74 ;  /* 0x0000004aa9497220 */ /* 0x000fe20000410000 */
[----:B------:R-:W-:Y:S01]  /*63b0*/  FADD.FTZ R158, R23, -R156 ;  /* 0x8000009c179e7221 */ /* 0x000fe20000010000 */
[----:B------:R-:W-:Y:S01]  /*63c0*/  FMUL.FTZ R74, R169, R140 ;  /* 0x0000008ca94a7220 */ /* 0x000fe20000410000 */
[----:B------:R-:W-:Y:S01]  /*63d0*/  ISETP.GE.U32.AND.EX P5, PT, R233, 0x1000000, PT, P5 ;  /* 0x01000000e900780c */ /* 0x000fe20003fa6150 */
[----:B------:R-:W-:Y:S01]  /*63e0*/  FMUL.FTZ R140, R73, UR13 ;  /* 0x0000000d498c7c20 */ /* 0x000fe20008410000 */
        /* <DEDUP_REMOVED lines=8> */
[----:B------:R-:W-:Y:S01]  /*6470*/  FMUL.FTZ R75, R169, R158 ;  /* 0x0000009ea94b7220 */ /* 0x000fe20000410000 */
[----:B------:R-:W-:-:S03]  /*6480*/  LOP3.LUT P5, RZ, R232, 0xff00, RZ, 0xc0, !PT ;  /* 0x0000ff00e8ff7812 */ /* 0x000fc600078ac0ff */
[----:B------:R-:W-:Y:S01]  /*6490*/  FMUL.FTZ R158, R75, UR13 ;  /* 0x0000000d4b9e7c20 */ /* 0x000fe20008410000 */
[----:B0-----:R-:W-:Y:S01]  /*64a0*/  FSEL R163, R140, RZ, P5 ;  /* 0x000000ff8ca37208 */ /* 0x001fe20002800000 */
[----:B------:R-:W-:Y:S01]  /*64b0*/  FADD.FTZ R140, R24, -R157 ;  /* 0x8000009d188c7221 */ /* 0x000fe20000010000 */
[C---:B------:R-:W-:Y:S02]  /*64c0*/  LOP3.LUT P5, RZ, R232.reuse, 0xff0000, RZ, 0xc0, !PT ;  /* 0x00ff0000e8ff7812 */ /* 0x040fe400078ac0ff */
[----:B------:R-:W-:Y:S01]  /*64d0*/  F2FP.BF16.F32.PACK_AB R156, R163, R156 ;  /* 0x0000009ca39c723e */ /* 0x000fe200000010ff */
[----:B------:R-:W-:Y:S01]  /*64e0*/  FMUL.FTZ R140, R169, R140 ;  /* 0x0000008ca98c7220 */ /* 0x000fe20000410000 */
[----:B------:R-:W-:Y:S01]  /*64f0*/  FSEL R157, R141, RZ, P5 ;  /* 0x000000ff8d9d7208 */ /* 0x000fe20002800000 */
[----:B------:R-:W-:Y:S01]  /*6500*/  FMUL.FTZ R141, R169, R164 ;  /* 0x000000a4a98d7220 */ /* 0x000fe20000410000 */
        /* <DEDUP_REMOVED lines=11> */
.L_x_2041:
[-CC-:B------:R-:W-:Y:S01]  /*65c0*/  FFMA.FTZ R157, R29, R160.reuse, R161.reuse ;  /* 0x000000a01d9d7223 */ /* 0x180fe200000100a1 */
[-CC-:B------:R-:W-:Y:S01]  /*65d0*/  FFMA.FTZ R158, R30, R160.reuse, R161.reuse ;  /* 0x000000a01e9e7223 */ /* 0x180fe200000100a1 */
[----:B------:R-:W-:Y:S01]  /*65e0*/  LOP3.LUT P5, RZ, R233, 0xff0000, RZ, 0xc0, !PT ;  /* 0x00ff0000e9ff7812 */ /* 0x000fe200078ac0ff */
[-C--:B0-----:R-:W-:Y:S01]  /*65f0*/  FFMA.FTZ R162, R26, R160.reuse, R161 ;  /* 0x000000a01aa27223 */ /* 0x081fe200000100a1 */
[----:B------:R-:W-:Y:S01]  /*6600*/  FADD.FTZ R156, R28, -R157 ;  /* 0x8000009d1c9c7221 */ /* 0x000fe20000010000 */
[----:B------:R-:W-:Y:S01]  /*6610*/  FADD.FTZ R158, R31, -R158 ;  /* 0x8000009e1f9e7221 */ /* 0x000fe20000010000 */
[--C-:B------:R-:W-:Y:S01]  /*6620*/  FFMA.FTZ R157, R25, R160, R161.reuse ;  /* 0x000000a0199d7223 */ /* 0x100fe200000100a1 */
[----:B------:R-:W-:Y:S01]  /*6630*/  FADD.FTZ R164, R27, -R162 ;  /* 0x800000a21ba47221 */ /* 0x000fe20000010000 */
[C---:B-----5:R-:W-:Y:S01]  /*6640*/  FMUL.FTZ R156, R169.reuse, R156 ;  /* 0x0000009ca99c7220 */ /* 0x060fe20000410000 */
[C---:B------:R-:W-:Y:S01]  /*6650*/  FMUL.FTZ R158, R169.reuse, R158 ;  /* 0x0000009ea99e7220 */ /* 0x040fe20000410000 */
[----:B------:R-:W-:Y:S01]  /*6660*/  FFMA.FTZ R162, R22, R160, R161 ;  /* 0x000000a016a27223 */ /* 0x000fe200000100a1 */
[----:B------:R-:W-:Y:S01]  /*6670*/  FMUL.FTZ R163, R169, R164 ;  /* 0x000000a4a9a37220 */ /* 0x000fe20000410000 */
[----:B------:R-:W-:Y:S01]  /*6680*/  FMUL.FTZ R156, R156, UR13 ;  /* 0x0000000d9c9c7c20 */ /* 0x000fe20008410000 */
[----:B------:R-:W-:Y:S01]  /*6690*/  FMUL.FTZ R158, R158, UR13 ;  /* 0x0000000d9e9e7c20 */ /* 0x000fe20008410000 */
[----:B------:R-:W-:Y:S01]  /*66a0*/  FADD.FTZ R164, R23, -R162 ;  /* 0x800000a217a47221 */ /* 0x000fe20000010000 */
[----:B------:R-:W-:-:S02]  /*66b0*/  FMUL.FTZ R163, R163, UR13 ;  /* 0x0000000da3a37c20 */ /* 0x000fc40008410000 */
[----:B------:R-:W-:Y:S01]  /*66c0*/  FSEL R159, R156, RZ, P5 ;  /* 0x000000ff9c9f7208 */ /* 0x000fe20002800000 */
[----:B------:R-:W-:Y:S01]  /*66d0*/  FADD.FTZ R156, R24, -R157 ;  /* 0x8000009d189c7221 */ /* 0x000fe20000010000 */
[----:B------:R-:W-:Y:S01]  /*66e0*/  ISETP.GE.U32.AND P5, PT, R232, RZ, PT ;  /* 0x000000ffe800720c */ /* 0x000fe20003fa6070 */
[----:B------:R-:W-:Y:S01]  /*66f0*/  FFMA.FTZ R157, R203, R160, R161 ;  /* 0x000000a0cb9d7223 */ /* 0x000fe200000100a1 */
[C---:B------:R-:W-:Y:S01]  /*6700*/  FMUL.FTZ R164, R169.reuse, R164 ;  /* 0x000000a4a9a47220 */ /* 0x040fe20000410000 */
[----:B------:R-:W-:Y:S01]  /*6710*/  FMUL.FTZ R156, R169, R156 ;  /* 0x0000009ca99c7220 */ /* 0x000fe20000410000 */
[----:B------:R-:W-:Y:S02]  /*6720*/  ISETP.GE.U32.AND.EX P5, PT, R233, 0x1000000, PT, P5 ;  /* 0x01000000e900780c */ /* 0x000fe40003fa6150 */
[----:B------:R-:W-:Y:S01]  /*6730*/  FMUL.FTZ R164, R164, UR13 ;  /* 0x0000000da4a47c20 */ /* 0x000fe20008410000 */
[----:B------:R-:W-:Y:S01]  /*6740*/  FMUL.FTZ R156, R156, UR13 ;  /* 0x0000000d9c9c7c20 */ /* 0x000fe20008410000 */
[----:B------:R-:W-:-:S02]  /*6750*/  FSEL R158, R158, RZ, P5 ;  /* 0x000000ff9e9e7208 */ /* 0x000fc40002800000 */
[C---:B------:R-:W-:Y:S02]  /*6760*/  LOP3.LUT P5, RZ, R233.reuse, 0xff, RZ, 0xc0, !PT ;  /* 0x000000ffe9ff7812 */ /* 0x040fe400078ac0ff */
[----:B------:R-:W-:Y:S02]  /*6770*/  F2FP.BF16.F32.PACK_AB R159, R158, R159 ;  /* 0x0000009f9e9f723e */ /* 0x000fe400000010ff */
[----:B------:R-:W-:Y:S01]  /*6780*/  FSEL R158, R156, RZ, P5 ;  /* 0x000000ff9c9e7208 */ /* 0x000fe20002800000 */
[----:B------:R-:W-:Y:S01]  /*6790*/  FADD.FTZ R156, R200, -R157 ;  /* 0x8000009dc89c7221 */ /* 0x000fe20000010000 */
[----:B------:R-:W-:Y:S01]  /*67a0*/  FFMA.FTZ R157, R204, R160, R161 ;  /* 0x000000a0cc9d7223 */ /* 0x000fe200000100a1 */
[----:B------:R-:W-:Y:S02]  /*67b0*/  LOP3.LUT P5, RZ, R233, 0xff00, RZ, 0xc0, !PT ;  /* 0x0000ff00e9ff7812 */ /* 0x000fe400078ac0ff */
[----:B------:R-:W-:Y:S01]  /*67c0*/  FMUL.FTZ R156, R169, R156 ;  /* 0x0000009ca99c7220 */ /* 0x000fe20000410000 */
[----:B------:R-:W-:Y:S01]  /*67d0*/  FADD.FTZ R162, R202, -R157 ;  /* 0x8000009dcaa27221 */ /* 0x000fe20000010000 */
[----:B------:R-:W-:-:S02]  /*67e0*/  FSEL R165, R163, RZ, P5 ;  /* 0x000000ffa3a57208 */ /* 0x000fc40002800000 */
[----:B------:R-:W-:Y:S01]  /*67f0*/  FMUL.FTZ R157, R156, UR13 ;  /* 0x0000000d9c9d7c20 */ /* 0x000fe20008410000 */
[C---:B------:R-:W-:Y:S01]  /*6800*/  LOP3.LUT P5, RZ, R232.reuse, 0xff0000, RZ, 0xc0, !PT ;  /* 0x00ff0000e8ff7812 */ /* 0x040fe200078ac0ff */
[----:B------:R-:W-:Y:S01]  /*6810*/  FFMA.FTZ R156, R207, R160, R161 ;  /* 0x000000a0cf9c7223 */ /* 0x000fe200000100a1 */
[----:B------:R-:W-:Y:S01]  /*6820*/  FMUL.FTZ R162, R169, R162 ;  /* 0x000000a2a9a27220 */ /* 0x000fe20000410000 */
[----:B------:R-:W-:Y:S02]  /*6830*/  F2FP.BF16.F32.PACK_AB R158, R165, R158 ;  /* 0x0000009ea59e723e */ /* 0x000fe400000010ff */
[----:B------:R-:W-:Y:S01]  /*6840*/  FSEL R157, R157, RZ, P5 ;  /* 0x000000ff9d9d7208 */ /* 0x000fe20002800000 */
[----:B------:R-:W-:Y:S01]  /*6850*/  FADD.FTZ R156, R205, -R156 ;  /* 0x8000009ccd9c7221 */ /* 0x000fe20000010000 */
[----:B------:R-:W-:Y:S01]  /*6860*/  LOP3.LUT P5, RZ, R232, 0xff000000, RZ, 0xc0, !PT ;  /* 0xff000000e8ff7812 */ /* 0x000fe200078ac0ff */
[----:B------:R-:W-:Y:S02]  /*6870*/  FMUL.FTZ R162, R162, UR13 ;  /* 0x0000000da2a27c20 */ /* 0x000fe40008410000 */
[----:B------:R-:W-:Y:S01]  /*6880*/  FMUL.FTZ R156, R169, R156 ;  /* 0x0000009ca99c7220 */ /* 0x000fe20000410000 */
[----:B------:R-:W-:-:S02]  /*6890*/  FSEL R164, R164, RZ, P5 ;  /* 0x000000ffa4a47208 */ /* 0x000fc40002800000 */
[----:B------:R-:W-:Y:S01]  /*68a0*/  LOP3.LUT P5, RZ, R232, 0xff00, RZ, 0xc0, !PT ;  /* 0x0000ff00e8ff7812 */ /* 0x000fe200078ac0ff */
[----:B------:R-:W-:Y:S01]  /*68b0*/  FMUL.FTZ R156, R156, UR13 ;  /* 0x0000000d9c9c7c20 */ /* 0x000fe20008410000 */
[----:B------:R-:W-:Y:S02]  /*68c0*/  F2FP.BF16.F32.PACK_AB R157, R164, R157 ;  /* 0x0000009da49d723e */ /* 0x000fe400000010ff */
[----:B------:R-:W-:Y:S02]  /*68d0*/  FSEL R163, R162, RZ, P5 ;  /* 0x000000ffa2a37208 */ /* 0x000fe40002800000 */
[----:B------:R-:W-:-:S04]  /*68e0*/  LOP3.LUT P5, RZ, R232, 0xff, RZ, 0xc0, !PT ;  /* 0x000000ffe8ff7812 */ /* 0x000fc800078ac0ff */
[----:B------:R-:W-:-:S04]  /*68f0*/  FSEL R156, R156, RZ, P5 ;  /* 0x000000ff9c9c7208 */ /* 0x000fc80002800000 */
[----:B------:R-:W-:-:S07]  /*6900*/  F2FP.BF16.F32.PACK_AB R156, R163, R156 ;  /* 0x0000009ca39c723e */ /* 0x000fce00000010ff */
.L_x_2037:
[----:B------:R-:W0:Y:S08]  /*6910*/  @P1 LDC.64 R166, c[0x0][0x478] ;  /* 0x00011e00ffa61b82 */ /* 0x000e300000000a00 */
[----:B------:R-:W1:Y:S08]  /*6920*/  LDC.64 R164, c[0x0][0x468] ;  /* 0x00011a00ffa47b82 */ /* 0x000e700000000a00 */
[----:B------:R-:W2:Y:S01]  /*6930*/  @P0 LDC.64 R162, c[0x0][0x470] ;  /* 0x00011c00ffa20b82 */ /* 0x000ea20000000a00 */
[----:B0-----:R-:W-:-:S05]  /*6940*/  @P1 IMAD.WIDE.U32 R166, R21, 0x20, R166 ;  /* 0x0000002015a61825 */ /* 0x001fca00078e00a6 */
[----:B------:R3:W-:Y:S01]  /*6950*/  @P1 STG.E.128 desc[UR8][R166.64], R72 ;  /* 0x00000048a6001986 */ /* 0x0007e2000c101d08 */
[----:B-1----:R-:W-:-:S03]  /*6960*/  IMAD.WIDE.U32 R164, R21, 0x10, R164 ;  /* 0x0000001015a47825 */ /* 0x002fc600078e00a4 */
[----:B------:R3:W-:Y:S04]  /*6970*/  @P1 STG.E.128 desc[UR8][R166.64+0x10], R140 ;  /* 0x0000108ca6001986 */ /* 0x0007e8000c101d08 */
[----:B------:R3:W-:Y:S01]  /*6980*/  STG.E.128 desc[UR8][R164.64], R156 ;  /* 0x0000009ca4007986 */ /* 0x0007e2000c101d08 */
[C---:B--2---:R-:W-:Y:S01]  /*6990*/  @P0 IMAD.WIDE.U32 R162, R21.reuse, 0x10, R162 ;  /* 0x0000001015a20825 */ /* 0x044fe200078e00a2 */
[----:B------:R-:W-:-:S04]  /*69a0*/  IADD3 R21, PT, PT, R21, 0x20, RZ ;  /* 0x0000002015157810 */ /* 0x000fc80007ffe0ff */
[----:B------:R3:W-:Y:S03]  /*69b0*/  @P0 STG.E.128 desc[UR8][R162.64], R116 ;  /* 0x00000074a2000986 */ /* 0x0007e6000c101d08 */
.L_x_2033:
[----:B------:R-:W-:Y:S05]  /*69c0*/  BSYNC.RECONVERGENT B1 ;  /* 0x0000000000017941 */ /* 0x000fea0003800200 */
.L_x_2032:
        /* <DEDUP_REMOVED lines=13> */
[----:B------:R-:W-:Y:S01]  /*6aa0*/  FFMA.FTZ R72, R182, R160, R161 ;  /* 0x000000a0b6487223 */ /* 0x000fe200000100a1 */
[----:B------:R-:W-:Y:S02]  /*6ab0*/  ISETP.GE.U32.AND P5, PT, R238, RZ, PT ;  /* 0x000000ffee00720c */ /* 0x000fe40003fa6070 */
[----:B------:R-:W-:Y:S01]  /*6ac0*/  FADD.FTZ R73, R180, -R73 ;  /* 0x80000049b4497221 */ /* 0x000fe20000010000 */
[----:B------:R-:W-:Y:S01]  /*6ad0*/  FADD.FTZ R72, R185, -R72 ;  /* 0x80000048b9487221 */ /* 0x000fe20000010000 */
[----:B------:R-:W-:Y:S02]  /*6ae0*/  LOP3.LUT P6, RZ, R239, 0xff0000, RZ, 0xc0, !PT ;  /* 0x00ff0000efff7812 */ /* 0x000fe400078cc0ff */
[C---:B-----5:R-:W-:Y:S01]  /*6af0*/  FFMA.FTZ R142, R169.reuse, R73, R34 ;  /* 0x00000049a98e7223 */ /* 0x060fe20000010022 */
[----:B------:R-:W-:Y:S01]  /*6b00*/  FFMA.FTZ R143, R169, R72, R35 ;  /* 0x00000048a98f7223 */ /* 0x000fe20000010023 */
[----:B------:R-:W-:Y:S01]  /*6b10*/  ISETP.GE.U32.AND.EX P5, PT, R239, 0x1000000, PT, P5 ;  /* 0x01000000ef00780c */ /* 0x000fe20003fa6150 */
        /* <DEDUP_REMOVED lines=8> */
[-CC-:B------:R-:W-:Y:S01]  /*6ba0*/  FFMA.FTZ R73, R175, R160.reuse, R161.reuse ;  /* 0x000000a0af497223 */ /* 0x180fe200000100a1 */
[----:B------:R-:W-:Y:S01]  /*6bb0*/  F2FP.BF16.F32.PACK_AB R119, R72, R119 ;  /* 0x000000774877723e */ /* 0x000fe200000010ff */
[----:B------:R-:W-:Y:S01]  /*6bc0*/  FFMA.FTZ R72, R178, R160, R161 ;  /* 0x000000a0b2487223 */ /* 0x000fe200000100a1 */
[C---:B------:R-:W-:Y:S01]  /*6bd0*/  LOP3.LUT P6, RZ, R225.reuse, 0xff0000, RZ, 0xc0, !PT ;  /* 0x00ff0000e1ff7812 */ /* 0x040fe200078cc0ff */
[----:B------:R-:W-:Y:S01]  /*6be0*/  FADD.FTZ R73, R174, -R73 ;  /* 0x80000049ae497221 */ /* 0x000fe20000010000 */
[----:B------:R-:W-:Y:S01]  /*6bf0*/  ISETP.GE.U32.AND.EX P5, PT, R225, 0x1000000, PT, P5 ;  /* 0x01000000e100780c */ /* 0x000fe20003fa6150 */
        /* <DEDUP_REMOVED lines=9> */
[----:B------:R-:W-:Y:S01]  /*6c90*/  FSEL R118, R74, RZ, P5 ;  /* 0x000000ff4a767208 */ /* 0x000fe20002800000 */
[----:B------:R-:W-:Y:S01]  /*6ca0*/  FADD.FTZ R72, R177, -R72 ;  /* 0x80000048b1487221 */ /* 0x000fe20000010000 */
[----:B------:R-:W-:-:S02]  /*6cb0*/  LOP3.LUT P5, RZ, R239, 0xff00, RZ, 0xc0, !PT ;  /* 0x0000ff00efff7812 */ /* 0x000fc400078ac0ff */
[----:B------:R-:W-:Y:S01]  /*6cc0*/  FSEL R158, R74, RZ, P6 ;  /* 0x000000ff4a9e7208 */ /* 0x000fe20003000000 */
[----:B------:R-:W-:Y:S01]  /*6cd0*/  FFMA.FTZ R74, R169, R73, R38 ;  /* 0x00000049a94a7223 */ /* 0x000fe20000010026 */
[----:B------:R-:W-:Y:S01]  /*6ce0*/  LOP3.LUT P6, RZ, R225, 0xff00, RZ, 0xc0, !PT ;  /* 0x0000ff00e1ff7812 */ /* 0x000fe200078cc0ff */
[----:B------:R-:W-:Y:S01]  /*6cf0*/  FFMA.FTZ R75, R169, R72, R39 ;  /* 0x00000048a94b7223 */ /* 0x000fe20000010027 */
[C---:B------:R-:W-:Y:S01]  /*6d00*/  FSEL R157, R117.reuse, RZ, P5 ;  /* 0x000000ff759d7208 */ /* 0x040fe20002800000 */
[--C-:B------:R-:W-:Y:S01]  /*6d10*/  FFMA.FTZ R72, R168, R160, R161.reuse ;  /* 0x000000a0a8487223 */ /* 0x100fe200000100a1 */
[----:B------:R-:W-:Y:S01]  /*6d20*/  FSEL R73, R117, RZ, P6 ;  /* 0x000000ff75497208 */ /* 0x000fe20003000000 */
[----:B------:R-:W-:Y:S01]  /*6d30*/  FMUL.FTZ R116, R74, UR13 ;  /* 0x0000000d4a747c20 */ /* 0x000fe20008410000 */
[----:B0-----:R-:W-:Y:S01]  /*6d40*/  FMUL.FTZ R163, R75, UR13 ;  /* 0x0000000d4ba37c20 */ /* 0x001fe20008410000 */
[----:B------:R-:W-:Y:S01]  /*6d50*/  F2FP.BF16.F32.PACK_AB R118, R157, R118 ;  /* 0x000000769d76723e */ /* 0x000fe200000010ff */
[----:B------:R-:W-:Y:S01]  /*6d60*/  FFMA.FTZ R157, R171, R160, R161 ;  /* 0x000000a0ab9d7223 */ /* 0x000fe200000100a1 */
[C---:B------:R-:W-:Y:S01]  /*6d70*/  LOP3.LUT P6, RZ, R238.reuse, 0xff0000, RZ, 0xc0, !PT ;  /* 0x00ff0000eeff7812 */ /* 0x040fe200078cc0ff */
[----:B------:R-:W-:Y:S01]  /*6d80*/  FADD.FTZ R72, R173, -R72 ;  /* 0x80000048ad487221 */ /* 0x000fe20000010000 */
[----:B------:R-:W-:Y:S01]  /*6d90*/  LOP3.LUT P5, RZ, R238, 0xff000000, RZ, 0xc0, !PT ;  /* 0xff000000eeff7812 */ /* 0x000fe200078ac0ff */
[----:B------:R-:W-:Y:S01]  /*6da0*/  FADD.FTZ R157, R170, -R157 ;  /* 0x8000009daa9d7221 */ /* 0x000fe20000010000 */
[----:B------:R-:W-:-:S02]  /*6db0*/  F2FP.BF16.F32.PACK_AB R159, R156, R159 ;  /* 0x0000009f9c9f723e */ /* 0x000fc400000010ff */
[----:B------:R-:W-:Y:S02]  /*6dc0*/  FSEL R117, R116, RZ, P6 ;  /* 0x000000ff74757208 */ /* 0x000fe40003000000 */
[----:B------:R-:W-:Y:S02]  /*6dd0*/  FSEL R156, R163, RZ, P5 ;  /* 0x000000ffa39c7208 */ /* 0x000fe40002800000 */
[----:B------:R-:W-:Y:S01]  /*6de0*/  F2FP.BF16.F32.PACK_AB R158, R73, R158 ;  /* 0x0000009e499e723e */ /* 0x000fe200000010ff */
[C---:B------:R-:W-:Y:S01]  /*6df0*/  FFMA.FTZ R73, R169.reuse, R72, R37 ;  /* 0x00000048a9497223 */ /* 0x040fe20000010025 */
[C---:B------:R-:W-:Y:S01]  /*6e00*/  LOP3.LUT P6, RZ, R224.reuse, 0xff0000, RZ, 0xc0, !PT ;  /* 0x00ff0000e0ff7812 */ /* 0x040fe200078cc0ff */
[----:B------:R-:W-:Y:S01]  /*6e10*/  FFMA.FTZ R72, R169, R157, R36 ;  /* 0x0000009da9487223 */ /* 0x000fe20000010024 */
[----:B------:R-:W-:Y:S02]  /*6e20*/  LOP3.LUT P5, RZ, R224, 0xff000000, RZ, 0xc0, !PT ;  /* 0xff000000e0ff7812 */ /* 0x000fe400078ac0ff */
        /* <DEDUP_REMOVED lines=15> */
[----:B------:R-:W-:Y:S01]  /*6f20*/  F2FP.BF16.F32.PACK_AB R156, R163, R156 ;  /* 0x0000009ca39c723e */ /* 0x000fe200000010ff */
[----:B------:R-:W-:Y:S06]  /*6f30*/  BRA `(.L_x_2047) ;  /* 0x0000001c001c7947 */ /* 0x000fec0003800000 */
.L_x_2046:
[-CC-:B-1-3--:R-:W-:Y:S01]  /*6f40*/  FFMA.FTZ R117, R183, R160.reuse, R161.reuse ;  /* 0x000000a0b7757223 */ /* 0x18afe200000100a1 */
[-C--:B------:R-:W-:Y:S01]  /*6f50*/  FFMA.FTZ R116, R182, R160.reuse, R161 ;  /* 0x000000a0b6747223 */ /* 0x080fe200000100a1 */
[----:B------:R-:W-:Y:S02]  /*6f60*/  LOP3.LUT P5, RZ, R225, 0xff0000, RZ, 0xc0, !PT ;  /* 0x00ff0000e1ff7812 */ /* 0x000fe400078ac0ff */
[----:B------:R-:W-:Y:S01]  /*6f70*/  FADD.FTZ R117, R180, -R117 ;  /* 0x80000075b4757221 */ /* 0x000fe20000010000 */
[----:B------:R-:W-:Y:S01]  /*6f80*/  FADD.FTZ R156, R185, -R116 ;  /* 0x80000074b99c7221 */ /* 0x000fe20000010000 */
[----:B------:R-:W-:Y:S01]  /*6f90*/  FFMA.FTZ R116, R178, R160, R161 ;  /* 0x000000a0b2747223 */ /* 0x000fe200000100a1 */
[----:B------:R-:W-:Y:S01]  /*6fa0*/  LOP3.LUT P6, RZ, R239, 0xff0000, RZ, 0xc0, !PT ;  /* 0x00ff0000efff7812 */ /* 0x000fe200078cc0ff */
[C---:B-----5:R-:W-:Y:S01]  /*6fb0*/  FFMA.FTZ R117, R169.reuse, R117, R34 ;  /* 0x00000075a9757223 */ /* 0x060fe20000010022 */
[----:B------:R-:W-:Y:S01]  /*6fc0*/  FFMA.FTZ R156, R169, R156, R35 ;  /* 0x0000009ca99c7223 */ /* 0x000fe20000010023 */
[----:B------:R-:W-:-:S02]  /*6fd0*/  FADD.FTZ R116, R181, -R116 ;  /* 0x80000074b5747221 */ /* 0x000fc40000010000 */
[----:B------:R-:W-:Y:S01]  /*6fe0*/  FMUL.FTZ R118, R117, UR13 ;  /* 0x0000000d75767c20 */ /* 0x000fe20008410000 */
[----:B------:R-:W-:Y:S01]  /*6ff0*/  FFMA.FTZ R117, R179, R160, R161 ;  /* 0x000000a0b3757223 */ /* 0x000fe200000100a1 */
[----:B------:R-:W-:-:S03]  /*7000*/  FFMA.FTZ R116, R169, R116, R33 ;  /* 0x00000074a9747223 */ /* 0x000fc60000010021 */
[----:B------:R-:W-:Y:S01]  /*7010*/  FSEL R159, R118, RZ, P5 ;  /* 0x000000ff769f7208 */ /* 0x000fe20002800000 */
[----:B------:R-:W-:Y:S01]  /*7020*/  FADD.FTZ R117, R176, -R117 ;  /* 0x80000075b0757221 */ /* 0x000fe20000010000 */
[----:B------:R-:W-:Y:S01]  /*7030*/  ISETP.GE.U32.AND P5, PT, R224, RZ, PT ;  /* 0x000000ffe000720c */ /* 0x000fe20003fa6070 */
[----:B------:R-:W-:Y:S01]  /*7040*/  FMUL.FTZ R157, R116, UR13 ;  /* 0x0000000d749d7c20 */ /* 0x000fe20008410000 */
[----:B------:R-:W-:Y:S01]  /*7050*/  FSEL R119, R118, RZ, P6 ;  /* 0x000000ff76777208 */ /* 0x000fe20003000000 */
[----:B------:R-:W-:Y:S01]  /*7060*/  FMUL.FTZ R118, R156, UR13 ;  /* 0x0000000d9c767c20 */ /* 0x000fe20008410000 */
[----:B------:R-:W-:Y:S01]  /*7070*/  ISETP.GE.U32.AND P6, PT, R238, RZ, PT ;  /* 0x000000ffee00720c */ /* 0x000fe20003fc6070 */
[----:B------:R-:W-:Y:S01]  /*7080*/  FFMA.FTZ R117, R169, R117, R32 ;  /* 0x00000075a9757223 */ /* 0x000fe20000010020 */
[----:B------:R-:W-:Y:S01]  /*7090*/  ISETP.GE.U32.AND.EX P5, PT, R225, 0x1000000, PT, P5 ;  /* 0x01000000e100780c */ /* 0x000fe20003fa6150 */
[-CC-:B------:R-:W-:Y:S01]  /*70a0*/  FFMA.FTZ R116, R172, R160.reuse, R161.reuse ;  /* 0x000000a0ac747223 */ /* 0x180fe200000100a1 */
[----:B------:R-:W-:Y:S01]  /*70b0*/  ISETP.GE.U32.AND.EX P6, PT, R239, 0x1000000, PT, P6 ;  /* 0x01000000ef00780c */ /* 0x000fe20003fc6160 */
[----:B------:R-:W-:Y:S01]  /*70c0*/  FMUL.FTZ R156, R117, UR13 ;  /* 0x0000000d759c7c20 */ /* 0x000fe20008410000 */
[C---:B------:R-:W-:Y:S01]  /*70d0*/  FSEL R158, R118.reuse, RZ, P5 ;  /* 0x000000ff769e7208 */ /* 0x040fe20002800000 */
[----:B------:R-:W-:Y:S01]  /*70e0*/  FFMA.FTZ R117, R175, R160, R161 ;  /* 0x000000a0af757223 */ /* 0x000fe200000100a1 */
[----:B------:R-:W-:Y:S01]  /*70f0*/  FSEL R118, R118, RZ, P6 ;  /* 0x000000ff76767208 */ /* 0x000fe20003000000 */
[----:B------:R-:W-:Y:S01]  /*7100*/  FADD.FTZ R116, R177, -R116 ;  /* 0x80000074b1747221 */ /* 0x000fe20000010000 */
[C---:B------:R-:W-:Y:S01]  /*7110*/  LOP3.LUT P5, RZ, R239.reuse, 0xff, RZ, 0xc0, !PT ;  /* 0x000000ffefff7812 */ /* 0x040fe200078ac0ff */
[----:B------:R-:W-:Y:S01]  /*7120*/  FADD.FTZ R117, R174, -R117 ;  /* 0x80000075ae757221 */ /* 0x000fe20000010000 */
[----:B------:R-:W-:Y:S01]  /*7130*/  LOP3.LUT P6, RZ, R239, 0xff00, RZ, 0xc0, !PT ;  /* 0x0000ff00efff7812 */ /* 0x000fe200078cc0ff */
[C---:B------:R-:W-:Y:S01]  /*7140*/  FFMA.FTZ R116, R169.reuse, R116, R39 ;  /* 0x00000074a9747223 */ /* 0x040fe20000010027 */
[----:B------:R-:W-:Y:S01]  /*7150*/  F2FP.BF16.F32.PACK_AB R119, R118, R119 ;  /* 0x000000777677723e */ /* 0x000fe200000010ff */
[----:B------:R-:W-:Y:S01]  /*7160*/  FFMA.FTZ R117, R169, R117, R38 ;  /* 0x00000075a9757223 */ /* 0x000fe20000010026 */
[----:B------:R-:W-:-:S02]  /*7170*/  FSEL R118, R156, RZ, P5 ;  /* 0x000000ff9c767208 */ /* 0x000fc40002800000 */
[----:B0-----:R-:W-:Y:S01]  /*7180*/  FSEL R163, R157, RZ, P6 ;  /* 0x000000ff9da37208 */ /* 0x001fe20003000000 */
[----:B------:R-:W-:Y:S01]  /*7190*/  FMUL.FTZ R162, R117, UR13 ;  /* 0x0000000d75a27c20 */ /* 0x000fe20008410000 */
[C---:B------:R-:W-:Y:S02]  /*71a0*/  LOP3.LUT P5, RZ, R225.reuse, 0xff, RZ, 0xc0, !PT ;  /* 0x000000ffe1ff7812 */ /* 0x040fe400078ac0ff */
[----:B------:R-:W-:Y:S02]  /*71b0*/  LOP3.LUT P6, RZ, R225, 0xff00, RZ, 0xc0, !PT ;  /* 0x0000ff00e1ff7812 */ /* 0x000fe400078cc0ff */
[----:B------:R-:W-:Y:S01]  /*71c0*/  F2FP.BF16.F32.PACK_AB R118, R163, R118 ;  /* 0x00000076a376723e */ /* 0x000fe200000010ff */
[----:B------:R-:W-:Y:S01]  /*71d0*/  FMUL.FTZ R163, R116, UR13 ;  /* 0x0000000d74a37c20 */ /* 0x000fe20008410000 */
[----:B------:R-:W-:Y:S01]  /*71e0*/  F2FP.BF16.F32.PACK_AB R159, R158, R159 ;  /* 0x0000009f9e9f723e */ /* 0x000fe200000010ff */
[----:B------:R-:W-:Y:S01]  /*71f0*/  FFMA.FTZ R116, R168, R160, R161 ;  /* 0x000000a0a8747223 */ /* 0x000fe200000100a1 */
[----:B------:R-:W-:-:S02]  /*7200*/  FSEL R158, R156, RZ, P5 ;  /* 0x000000ff9c9e7208 */ /* 0x000fc40002800000 */
[----:B------:R-:W-:Y:S01]  /*7210*/  FSEL R157, R157, RZ, P6 ;  /* 0x000000ff9d9d7208 */ /* 0x000fe20003000000 */
[----:B------:R-:W-:Y:S01]  /*7220*/  FADD.FTZ R116, R173, -R116 ;  /* 0x80000074ad747221 */ /* 0x000fe20000010000 */
[C---:B------:R-:W-:Y:S02]  /*7230*/  LOP3.LUT P5, RZ, R238.reuse, 0xff0000, RZ, 0xc0, !PT ;  /* 0x00ff0000eeff7812 */ /* 0x040fe400078ac0ff */
[----:B------:R-:W-:Y:S01]  /*7240*/  LOP3.LUT P6, RZ, R238, 0xff000000, RZ, 0xc0, !PT ;  /* 0xff000000eeff7812 */ /* 0x000fe200078cc0ff */
[----:B------:R-:W-:Y:S01]  /*7250*/  FFMA.FTZ R116, R169, R116, R37 ;  /* 0x00000074a9747223 */ /* 0x000fe20000010025 */
[----:B------:R-:W-:Y:S01]  /*7260*/  F2FP.BF16.F32.PACK_AB R158, R157, R158 ;  /* 0x0000009e9d9e723e */ /* 0x000fe200000010ff */
[----:B------:R-:W-:Y:S01]  /*7270*/  FFMA.FTZ R157, R171, R160, R161 ;  /* 0x000000a0ab9d7223 */ /* 0x000fe200000100a1 */
[----:B------:R-:W-:Y:S02]  /*7280*/  FSEL R117, R162, RZ, P5 ;  /* 0x000000ffa2757208 */ /* 0x000fe40002800000 */
[----:B------:R-:W-:Y:S01]  /*7290*/  FSEL R156, R163, RZ, P6 ;  /* 0x000000ffa39c7208 */ /* 0x000fe20003000000 */
[----:B------:R-:W-:Y:S01]  /*72a0*/  FADD.FTZ R157, R170, -R157 ;  /* 0x8000009daa9d7221 */ /* 0x000fe20000010000 */
[----:B------:R-:W-:-:S02]  /*72b0*/  LOP3.LUT P6, RZ, R224, 0xff0000, RZ, 0xc0, !PT ;  /* 0x00ff0000e0ff7812 */ /* 0x000fc400078cc0ff */
[----:B------:R-:W-:Y:S01]  /*72c0*/  LOP3.LUT P5, RZ, R224, 0xff000000, RZ, 0xc0, !PT ;  /* 0xff000000e0ff7812 */ /* 0x000fe200078ac0ff */
[----:B------:R-:W-:Y:S01]  /*72d0*/  FFMA.FTZ R157, R169, R157, R36 ;  /* 0x0000009da99d7223 */ /* 0x000fe20000010024 */
[----:B------:R-:W-:Y:S01]  /*72e0*/  F2FP.BF16.F32.PACK_AB R117, R156, R117 ;  /* 0x000000759c75723e */ /* 0x000fe200000010ff */
[----:B------:R-:W-:Y:S01]  /*72f0*/  FMUL.FTZ R156, R116, UR13 ;  /* 0x0000000d749c7c20 */ /* 0x000fe20008410000 */
[----:B------:R-:W-:Y:S01]  /*7300*/  FSEL R162, R162, RZ, P6 ;  /* 0x000000ffa2a27208 */ /* 0x000fe20003000000 */
[----:B------:R-:W-:Y:S01]  /*7310*/  FMUL.FTZ R116, R157, UR13 ;  /* 0x0000000d9d747c20 */ /* 0x000fe20008410000 */
[----:B------:R-:W-:Y:S02]  /*7320*/  FSEL R167, R163, RZ, P5 ;  /* 0x000000ffa3a77208 */ /* 0x000fe40002800000 */
[----:B------:R-:W-:Y:S02]  /*7330*/  LOP3.LUT P6, RZ, R224, 0xff00, RZ, 0xc0, !PT ;  /* 0x0000ff00e0ff7812 */ /* 0x000fe400078cc0ff */
[----:B------:R-:W-:-:S02]  /*7340*/  LOP3.LUT P5, RZ, R238, 0xff00, RZ, 0xc0, !PT ;  /* 0x0000ff00eeff7812 */ /* 0x000fc400078ac0ff */
[C---:B------:R-:W-:Y:S02]  /*7350*/  FSEL R163, R156.reuse, RZ, P6 ;  /* 0x000000ff9ca37208 */ /* 0x040fe40003000000 */
[----:B------:R-:W-:Y:S02]  /*7360*/  FSEL R165, R156, RZ, P5 ;  /* 0x000000ff9ca57208 */ /* 0x000fe40002800000 */
[----:B------:R-:W-:Y:S02]  /*7370*/  LOP3.LUT P6, RZ, R238, 0xff, RZ, 0xc0, !PT ;  /* 0x000000ffeeff7812 */ /* 0x000fe400078cc0ff */
[----:B------:R-:W-:Y:S02]  /*7380*/  LOP3.LUT P5, RZ, R224, 0xff, RZ, 0xc0, !PT ;  /* 0x000000ffe0ff7812 */ /* 0x000fe400078ac0ff */
[----:B------:R-:W-:Y:S02]  /*7390*/  F2FP.BF16.F32.PACK_AB R157, R167, R162 ;  /* 0x000000a2a79d723e */ /* 0x000fe400000010ff */
[----:B------:R-:W-:-:S02]  /*73a0*/  FSEL R162, R116, RZ, P6 ;  /* 0x000000ff74a27208 */ /* 0x000fc40003000000 */
[----:B------:R-:W-:Y:S02]  /*73b0*/  FSEL R156, R116, RZ, P5 ;  /* 0x000000ff749c7208 */ /* 0x000fe40002800000 */
[----:B------:R-:W-:Y:S02]  /*73c0*/  F2FP.BF16.F32.PACK_AB R116, R165, R162 ;  /* 0x000000a2a574723e */ /* 0x000fe400000010ff */
[----:B------:R-:W-:Y:S01]  /*73d0*/  F2FP.BF16.F32.PACK_AB R156, R163, R156 ;  /* 0x0000009ca39c723e */ /* 0x000fe200000010ff */
[----:B------:R-:W-:Y:S06]  /*73e0*/  BRA `(.L_x_2047) ;  /* 0x0000001400f07947 */ /* 0x000fec0003800000 */
.L_x_2045:
[----:B-1-3--:R-:W1:Y:S02]  /*73f0*/  LDC.64 R116, c[0x0][0x478] ;  /* 0x00011e00ff747b82 */ /* 0x00ae640000000a00 */
[----:B-1----:R-:W-:-:S04]  /*7400*/  ISETP.NE.U32.AND P1, PT, R116, RZ, PT ;  /* 0x000000ff7400720c */ /* 0x002fc80003f25070 */
[----:B------:R-:W-:-:S13]  /*7410*/  ISETP.NE.AND.EX P1, PT, R117, RZ, PT, P1 ;  /* 0x000000ff7500720c */ /* 0x000fda0003f25310 */
[----:B------:R-:W-:Y:S05]  /*7420*/  @!P1 BRA `(.L_x_2048) ;  /* 0x00000004002c9947 */ /* 0x000fea0003800000 */
        /* <DEDUP_REMOVED lines=9> */
[----:B------:R-:W-:Y:S01]  /*74c0*/  FMUL.FTZ R143, R169, R72 ;  /* 0x00000048a98f7220 */ /* 0x000fe20000410000 */
[----:B------:R-:W-:Y:S01]  /*74d0*/  ISETP.GE.U32.AND.EX P5, PT, R239, 0x1000000, PT, P5 ;  /* 0x01000000ef00780c */ /* 0x000fe20003fa6150 */
[----:B------:R-:W-:Y:S01]  /*74e0*/  FMUL.FTZ R140, R169, R140 ;  /* 0x0000008ca98c7220 */ /* 0x000fe20000410000 */
[----:B------:R-:W-:Y:S01]  /*74f0*/  FMUL.FTZ R72, R142, UR13 ;  /* 0x0000000d8e487c20 */ /* 0x000fe20008410000 */
[----:B------:R-:W-:Y:S01]  /*7500*/  FMUL.FTZ R73, R143, UR13 ;  /* 0x0000000d8f497c20 */ /* 0x000fe20008410000 */
[-CC-:B------:R-:W-:Y:S01]  /*7510*/  FFMA.FTZ R116, R172, R160.reuse, R161.reuse ;  /* 0x000000a0ac747223 */ /* 0x180fe200000100a1 */
[----:B0-----:R-:W-:-:S02]  /*7520*/  FFMA.FTZ R162, R168, R160, R161 ;  /* 0x000000a0a8a27223 */ /* 0x001fc400000100a1 */
[----:B------:R-:W-:Y:S01]  /*7530*/  FSEL R119, R72, RZ, P6 ;  /* 0x000000ff48777208 */ /* 0x000fe20003000000 */
[----:B------:R-:W-:Y:S01]  /*7540*/  FADD.FTZ R116, R177, -R116 ;  /* 0x80000074b1747221 */ /* 0x000fe20000010000 */
[----:B------:R-:W-:Y:S01]  /*7550*/  FSEL R74, R73, RZ, P5 ;  /* 0x000000ff494a7208 */ /* 0x000fe20002800000 */
[----:B------:R-:W-:Y:S01]  /*7560*/  FADD.FTZ R162, R173, -R162 ;  /* 0x800000a2ada27221 */ /* 0x000fe20000010000 */
[----:B------:R-:W-:Y:S01]  /*7570*/  ISETP.GE.U32.AND P5, PT, R224, RZ, PT ;  /* 0x000000ffe000720c */ /* 0x000fe20003fa6070 */
[----:B------:R-:W-:Y:S01]  /*7580*/  FMUL.FTZ R75, R169, R116 ;  /* 0x00000074a94b7220 */ /* 0x000fe20000410000 */
[----:B------:R-:W-:Y:S01]  /*7590*/  F2FP.BF16.F32.PACK_AB R119, R74, R119 ;  /* 0x000000774a77723e */ /* 0x000fe200000010ff */
[-CC-:B------:R-:W-:Y:S01]  /*75a0*/  FFMA.FTZ R74, R178, R160.reuse, R161.reuse ;  /* 0x000000a0b24a7223 */ /* 0x180fe200000100a1 */
[----:B------:R-:W-:Y:S01]  /*75b0*/  LOP3.LUT P6, RZ, R225, 0xff0000, RZ, 0xc0, !PT ;  /* 0x00ff0000e1ff7812 */ /* 0x000fe200078cc0ff */
[----:B------:R-:W-:Y:S01]  /*75c0*/  FMUL.FTZ R116, R75, UR13 ;  /* 0x0000000d4b747c20 */ /* 0x000fe20008410000 */
[----:B------:R-:W-:Y:S01]  /*75d0*/  ISETP.GE.U32.AND.EX P5, PT, R225, 0x1000000, PT, P5 ;  /* 0x01000000e100780c */ /* 0x000fe20003fa6150 */
[----:B------:R-:W-:Y:S01]  /*75e0*/  FADD.FTZ R74, R181, -R74 ;  /* 0x8000004ab54a7221 */ /* 0x000fe20000010000 */
[----:B------:R-:W-:Y:S01]  /*75f0*/  FSEL R159, R72, RZ, P6 ;  /* 0x000000ff489f7208 */ /* 0x000fe20003000000 */
[----:B------:R-:W-:Y:S01]  /*7600*/  FMUL.FTZ R72, R140, UR13 ;  /* 0x0000000d8c487c20 */ /* 0x000fe20008410000 */
[----:B------:R-:W-:Y:S01]  /*7610*/  FSEL R156, R73, RZ, P5 ;  /* 0x000000ff499c7208 */ /* 0x000fe20002800000 */
[----:B------:R-:W-:Y:S01]  /*7620*/  FFMA.FTZ R73, R175, R160, R161 ;  /* 0x000000a0af497223 */ /* 0x000fe200000100a1 */
[----:B------:R-:W-:Y:S01]  /*7630*/  LOP3.LUT P6, RZ, R225, 0xff, RZ, 0xc0, !PT ;  /* 0x000000ffe1ff7812 */ /* 0x000fe200078cc0ff */
[----:B------:R-:W-:Y:S01]  /*7640*/  FMUL.FTZ R141, R169, R74 ;  /* 0x0000004aa98d7220 */ /* 0x000fe20000410000 */
[----:B------:R-:W-:Y:S01]  /*7650*/  LOP3.LUT P5, RZ, R239, 0xff, RZ, 0xc0, !PT ;  /* 0x000000ffefff7812 */ /* 0x000fe200078ac0ff */
[----:B------:R-:W-:Y:S01]  /*7660*/  FADD.FTZ R74, R174, -R73 ;  /* 0x80000049ae4a7221 */ /* 0x000fe20000010000 */
[C---:B------:R-:W-:Y:S01]  /*7670*/  FSEL R158, R72.reuse, RZ, P6 ;  /* 0x000000ff489e7208 */ /* 0x040fe20003000000 */
[----:B------:R-:W-:Y:S01]  /*7680*/  FMUL.FTZ R73, R141, UR13 ;  /* 0x0000000d8d497c20 */ /* 0x000fe20008410000 */
[----:B------:R-:W-:Y:S01]  /*7690*/  LOP3.LUT P6, RZ, R225, 0xff00, RZ, 0xc0, !PT ;  /* 0x0000ff00e1ff7812 */ /* 0x000fe200078cc0ff */
[----:B------:R-:W-:Y:S01]  /*76a0*/  FMUL.FTZ R74, R169, R74 ;  /* 0x0000004aa94a7220 */ /* 0x000fe20000410000 */
[----:B------:R-:W-:-:S02]  /*76b0*/  FSEL R118, R72, RZ, P5 ;  /* 0x000000ff48767208 */ /* 0x000fc40002800000 */
[----:B------:R-:W-:Y:S01]  /*76c0*/  LOP3.LUT P5, RZ, R239, 0xff00, RZ, 0xc0, !PT ;  /* 0x0000ff00efff7812 */ /* 0x000fe200078ac0ff */
[----:B------:R-:W-:Y:S01]  /*76d0*/  FMUL.FTZ R72, R74, UR13 ;  /* 0x0000000d4a487c20 */ /* 0x000fe20008410000 */
[C---:B------:R-:W-:Y:S02]  /*76e0*/  FSEL R157, R73.reuse, RZ, P6 ;  /* 0x000000ff499d7208 */ /* 0x040fe40003000000 */
[C---:B------:R-:W-:Y:S02]  /*76f0*/  LOP3.LUT P6, RZ, R238.reuse, 0xff0000, RZ, 0xc0, !PT ;  /* 0x00ff0000eeff7812 */ /* 0x040fe400078cc0ff */
[----:B------:R-:W-:Y:S02]  /*7700*/  FSEL R73, R73, RZ, P5 ;  /* 0x000000ff49497208 */ /* 0x000fe40002800000 */
[----:B------:R-:W-:Y:S01]  /*7710*/  F2FP.BF16.F32.PACK_AB R158, R157, R158 ;  /* 0x0000009e9d9e723e */ /* 0x000fe200000010ff */
[----:B------:R-:W-:Y:S01]  /*7720*/  FFMA.FTZ R157, R171, R160, R161 ;  /* 0x000000a0ab9d7223 */ /* 0x000fe200000100a1 */
[----:B------:R-:W-:-:S02]  /*7730*/  LOP3.LUT P5, RZ, R238, 0xff000000, RZ, 0xc0, !PT ;  /* 0xff000000eeff7812 */ /* 0x000fc400078ac0ff */
[----:B------:R-:W-:Y:S02]  /*7740*/  FSEL R117, R72, RZ, P6 ;  /* 0x000000ff48757208 */ /* 0x000fe40003000000 */
[----:B------:R-:W-:Y:S01]  /*7750*/  F2FP.BF16.F32.PACK_AB R118, R73, R118 ;  /* 0x000000764976723e */ /* 0x000fe200000010ff */
[----:B------:R-:W-:Y:S01]  /*7760*/  FMUL.FTZ R73, R169, R162 ;  /* 0x000000a2a9497220 */ /* 0x000fe20000410000 */
[----:B------:R-:W-:Y:S01]  /*7770*/  F2FP.BF16.F32.PACK_AB R159, R156, R159 ;  /* 0x0000009f9c9f723e */ /* 0x000fe200000010ff */
[----:B------:R-:W-:Y:S01]  /*7780*/  FADD.FTZ R162, R170, -R157 ;  /* 0x8000009daaa27221 */ /* 0x000fe20000010000 */
[----:B------:R-:W-:Y:S02]  /*7790*/  LOP3.LUT P6, RZ, R224, 0xff0000, RZ, 0xc0, !PT ;  /* 0x00ff0000e0ff7812 */ /* 0x000fe400078cc0ff */
[----:B------:R-:W-:Y:S02]  /*77a0*/  FSEL R156, R116, RZ, P5 ;  /* 0x000000ff749c7208 */ /* 0x000fe40002800000 */
[----:B------:R-:W-:-:S02]  /*77b0*/  LOP3.LUT P5, RZ, R224, 0xff000000, RZ, 0xc0, !PT ;  /* 0xff000000e0ff7812 */ /* 0x000fc400078ac0ff */
[----:B------:R-:W-:Y:S01]  /*77c0*/  FSEL R157, R72, RZ, P6 ;  /* 0x000000ff489d7208 */ /* 0x000fe20003000000 */
[----:B------:R-:W-:Y:S01]  /*77d0*/  FMUL.FTZ R72, R169, R162 ;  /* 0x000000a2a9487220 */ /* 0x000fe20000410000 */
[----:B------:R-:W-:Y:S01]  /*77e0*/  F2FP.BF16.F32.PACK_AB R117, R156, R117 ;  /* 0x000000759c75723e */ /* 0x000fe200000010ff */
[----:B------:R-:W-:Y:S01]  /*77f0*/  FMUL.FTZ R156, R73, UR13 ;  /* 0x0000000d499c7c20 */ /* 0x000fe20008410000 */
[----:B------:R-:W-:Y:S01]  /*7800*/  FSEL R162, R116, RZ, P5 ;  /* 0x000000ff74a27208 */ /* 0x000fe20002800000 */
[----:B------:R-:W-:Y:S01]  /*7810*/  FMUL.FTZ R116, R72, UR13 ;  /* 0x0000000d48747c20 */ /* 0x000fe20008410000 */
[----:B------:R-:W-:Y:S02]  /*7820*/  LOP3.LUT P6, RZ, R224, 0xff00, RZ, 0xc0, !PT ;  /* 0x0000ff00e0ff7812 */ /* 0x000fe400078cc0ff */
[----:B------:R-:W-:Y:S02]  /*7830*/  LOP3.LUT P5, RZ, R238, 0xff00, RZ, 0xc0, !PT ;  /* 0x0000ff00eeff7812 */ /* 0x000fe400078ac0ff */
        /* <DEDUP_REMOVED lines=8> */
[----:B------:R-:W-:Y:S01]  /*78c0*/  F2FP.BF16.F32.PACK_AB R156, R163, R156 ;  /* 0x0000009ca39c723e */ /* 0x000fe200000010ff */
[----:B------:R-:W-:Y:S06]  /*78d0*/  BRA `(.L_x_2047) ;  /* 0x0000001000b47947 */ /* 0x000fec0003800000 */
.L_x_2048:
[-CC-:B------:R-:W-:Y:S01]  /*78e0*/  FFMA.FTZ R117, R183, R160.reuse, R161.reuse ;  /* 0x000000a0b7757223 */ /* 0x180fe200000100a1 */
[-C--:B------:R-:W-:Y:S01]  /*78f0*/  FFMA.FTZ R118, R182, R160.reuse, R161 ;  /* 0x000000a0b6767223 */ /* 0x080fe200000100a1 */
[----:B------:R-:W-:Y:S02]  /*7900*/  LOP3.LUT P5, RZ, R225, 0xff0000, RZ, 0xc0, !PT ;  /* 0x00ff0000e1ff7812 */ /* 0x000fe400078ac0ff */
[----:B------:R-:W-:Y:S01]  /*7910*/  FADD.FTZ R116, R180, -R117 ;  /* 0x80000075b4747221 */ /* 0x000fe20000010000 */
[----:B------:R-:W-:Y:S01]  /*7920*/  FADD.FTZ R156, R185, -R118 ;  /* 0x80000076b99c7221 */ /* 0x000fe20000010000 */
[----:B------:R-:W-:Y:S01]  /*7930*/  LOP3.LUT P6, RZ, R239, 0xff0000, RZ, 0xc0, !PT ;  /* 0x00ff0000efff7812 */ /* 0x000fe200078cc0ff */
[--C-:B------:R-:W-:Y:S01]  /*7940*/  FFMA.FTZ R118, R178, R160, R161.reuse ;  /* 0x000000a0b2767223 */ /* 0x100fe200000100a1 */
[C---:B-----5:R-:W-:Y:S01]  /*7950*/  FMUL.FTZ R116, R169.reuse, R116 ;  /* 0x00000074a9747220 */ /* 0x060fe20000410000 */
[----:B------:R-:W-:Y:S01]  /*7960*/  FMUL.FTZ R156, R169, R156 ;  /* 0x0000009ca99c7220 */ /* 0x000fe20000410000 */
[----:B------:R-:W-:Y:S01]  /*7970*/  FFMA.FTZ R117, R179, R160, R161 ;  /* 0x000000a0b3757223 */ /* 0x000fe200000100a1 */
[----:B------:R-:W-:Y:S01]  /*7980*/  FADD.FTZ R118, R181, -R118 ;  /* 0x80000076b5767221 */ /* 0x000fe20000010000 */
[----:B------:R-:W-:Y:S01]  /*7990*/  FMUL.FTZ R116, R116, UR13 ;  /* 0x0000000d74747c20 */ /* 0x000fe20008410000 */
[----:B------:R-:W-:-:S02]  /*79a0*/  FMUL.FTZ R156, R156, UR13 ;  /* 0x0000000d9c9c7c20 */ /* 0x000fc40008410000 */
[----:B------:R-:W-:Y:S02]  /*79b0*/  FMUL.FTZ R118, R169, R118 ;  /* 0x00000076a9767220 */ /* 0x000fe40000410000 */
[----:B------:R-:W-:Y:S02]  /*79c0*/  FSEL R159, R116, RZ, P5 ;  /* 0x000000ff749f7208 */ /* 0x000fe40002800000 */
[----:B------:R-:W-:Y:S01]  /*79d0*/  ISETP.GE.U32.AND P5, PT, R224, RZ, PT ;  /* 0x000000ffe000720c */ /* 0x000fe20003fa6070 */
[----:B0-----:R-:W-:Y:S01]  /*79e0*/  FMUL.FTZ R162, R118, UR13 ;  /* 0x0000000d76a27c20 */ /* 0x001fe20008410000 */
[----:B------:R-:W-:Y:S01]  /*79f0*/  FSEL R119, R116, RZ, P6 ;  /* 0x000000ff74777208 */ /* 0x000fe20003000000 */
[----:B------:R-:W-:Y:S01]  /*7a00*/  FADD.FTZ R116, R176, -R117 ;  /* 0x80000075b0747221 */ /* 0x000fe20000010000 */
[----:B------:R-:W-:Y:S01]  /*7a10*/  ISETP.GE.U32.AND P6, PT, R238, RZ, PT ;  /* 0x000000ffee00720c */ /* 0x000fe20003fc6070 */
[----:B------:R-:W-:Y:S01]  /*7a20*/  FFMA.FTZ R117, R175, R160, R161 ;  /* 0x000000a0af757223 */ /* 0x000fe200000100a1 */
[----:B------:R-:W-:Y:S01]  /*7a30*/  ISETP.GE.U32.AND.EX P5, PT, R225, 0x1000000, PT, P5 ;  /* 0x01000000e100780c */ /* 0x000fe20003fa6150 */
[----:B------:R-:W-:Y:S01]  /*7a40*/  FMUL.FTZ R116, R169, R116 ;  /* 0x00000074a9747220 */ /* 0x000fe20000410000 */
[----:B------:R-:W-:-:S02]  /*7a50*/  ISETP.GE.U32.AND.EX P6, PT, R239, 0x1000000, PT, P6 ;  /* 0x01000000ef00780c */ /* 0x000fc40003fc6160 */
[----:B------:R-:W-:Y:S01]  /*7a60*/  FSEL R158, R156, RZ, P5 ;  /* 0x000000ff9c9e7208 */ /* 0x000fe20002800000 */
[----:B------:R-:W-:Y:S01]  /*7a70*/  FMUL.FTZ R157, R116, UR13 ;  /* 0x0000000d749d7c20 */ /* 0x000fe20008410000 */
[----:B------:R-:W-:Y:S01]  /*7a80*/  FSEL R156, R156, RZ, P6 ;  /* 0x000000ff9c9c7208 */ /* 0x000fe20003000000 */
[----:B------:R-:W-:Y:S01]  /*7a90*/  FADD.FTZ R116, R174, -R117 ;  /* 0x80000075ae747221 */ /* 0x000fe20000010000 */
[C---:B------:R-:W-:Y:S02]  /*7aa0*/  LOP3.LUT P6, RZ, R239.reuse, 0xff00, RZ, 0xc0, !PT ;  /* 0x0000ff00efff7812 */ /* 0x040fe400078cc0ff */
[----:B------:R-:W-:Y:S01]  /*7ab0*/  F2FP.BF16.F32.PACK_AB R119, R156, R119 ;  /* 0x000000779c77723e */ /* 0x000fe200000010ff */
[----:B------:R-:W-:Y:S01]  /*7ac0*/  FFMA.FTZ R156, R172, R160, R161 ;  /* 0x000000a0ac9c7223 */ /* 0x000fe200000100a1 */
[----:B------:R-:W-:Y:S01]  /*7ad0*/  LOP3.LUT P5, RZ, R239, 0xff, RZ, 0xc0, !PT ;  /* 0x000000ffefff7812 */ /* 0x000fe200078ac0ff */
[----:B------:R-:W-:Y:S01]  /*7ae0*/  FMUL.FTZ R116, R169, R116 ;  /* 0x00000074a9747220 */ /* 0x000fe20000410000 */
[----:B------:R-:W-:Y:S01]  /*7af0*/  FSEL R163, R162, RZ, P6 ;  /* 0x000000ffa2a37208 */ /* 0x000fe20003000000 */
[----:B------:R-:W-:Y:S01]  /*7b00*/  FADD.FTZ R156, R177, -R156 ;  /* 0x8000009cb19c7221 */ /* 0x000fe20000010000 */
[----:B------:R-:W-:-:S02]  /*7b10*/  FSEL R118, R157, RZ, P5 ;  /* 0x000000ff9d767208 */ /* 0x000fc40002800000 */
[----:B------:R-:W-:Y:S01]  /*7b20*/  LOP3.LUT P6, RZ, R225, 0xff00, RZ, 0xc0, !PT ;  /* 0x0000ff00e1ff7812 */ /* 0x000fe200078cc0ff */
[----:B------:R-:W-:Y:S01]  /*7b30*/  FMUL.FTZ R156, R169, R156 ;  /* 0x0000009ca99c7220 */ /* 0x000fe20000410000 */
[----:B------:R-:W-:Y:S02]  /*7b40*/  LOP3.LUT P5, RZ, R225, 0xff, RZ, 0xc0, !PT ;  /* 0x000000ffe1ff7812 */ /* 0x000fe400078ac0ff */
[----:B------:R-:W-:Y:S02]  /*7b50*/  F2FP.BF16.F32.PACK_AB R159, R158, R159 ;  /* 0x0000009f9e9f723e */ /* 0x000fe400000010ff */
[----:B------:R-:W-:Y:S01]  /*7b60*/  F2FP.BF16.F32.PACK_AB R118, R163, R118 ;  /* 0x00000076a376723e */ /* 0x000fe200000010ff */
[----:B------:R-:W-:Y:S01]  /*7b70*/  FMUL.FTZ R163, R156, UR13 ;  /* 0x0000000d9ca37c20 */ /* 0x000fe20008410000 */
[----:B------:R-:W-:Y:S01]  /*7b80*/  FSEL R117, R162, RZ, P6 ;  /* 0x000000ffa2757208 */ /* 0x000fe20003000000 */
[----:B------:R-:W-:Y:S01]  /*7b90*/  FMUL.FTZ R162, R116, UR13 ;  /* 0x0000000d74a27c20 */ /* 0x000fe20008410000 */
[----:B------:R-:W-:Y:S01]  /*7ba0*/  FSEL R158, R157, RZ, P5 ;  /* 0x000000ff9d9e7208 */ /* 0x000fe20002800000 */
[-CC-:B------:R-:W-:Y:S01]  /*7bb0*/  FFMA.FTZ R116, R168, R160.reuse, R161.reuse ;  /* 0x000000a0a8747223 */ /* 0x180fe200000100a1 */
[C---:B------:R-:W-:Y:S01]  /*7bc0*/  LOP3.LUT P5, RZ, R238.reuse, 0xff0000, RZ, 0xc0, !PT ;  /* 0x00ff0000eeff7812 */ /* 0x040fe200078ac0ff */
[----:B------:R-:W-:Y:S01]  /*7bd0*/  FFMA.FTZ R157, R171, R160, R161 ;  /* 0x000000a0ab9d7223 */ /* 0x000fe200000100a1 */
[----:B------:R-:W-:Y:S01]  /*7be0*/  LOP3.LUT P6, RZ, R238, 0xff000000, RZ, 0xc0, !PT ;  /* 0xff000000eeff7812 */ /* 0x000fe200078cc0ff */
[----:B------:R-:W-:Y:S01]  /*7bf0*/  FADD.FTZ R116, R173, -R116 ;  /* 0x80000074ad747221 */ /* 0x000fe20000010000 */
[----:B------:R-:W-:-:S02]  /*7c00*/  F2FP.BF16.F32.PACK_AB R158, R117, R158 ;  /* 0x0000009e759e723e */ /* 0x000fc400000010ff */
[----:B------:R-:W-:Y:S02]  /*7c10*/  FSEL R117, R162, RZ, P5 ;  /* 0x000000ffa2757208 */ /* 0x000fe40002800000 */
[----:B------:R-:W-:Y:S02]  /*7c20*/  FSEL R156, R163, RZ, P6 ;  /* 0x000000ffa39c7208 */ /* 0x000fe40003000000 */
[----:B------:R-:W-:Y:S02]  /*7c30*/  LOP3.LUT P6, RZ, R224, 0xff0000, RZ, 0xc0, !PT ;  /* 0x00ff0000e0ff7812 */ /* 0x000fe400078cc0ff */
[----:B------:R-:W-:Y:S01]  /*7c40*/  F2FP.BF16.F32.PACK_AB R117, R156, R117 ;  /* 0x000000759c75723e */ /* 0x000fe200000010ff */
[----:B------:R-:W-:Y:S01]  /*7c50*/  FMUL.FTZ R156, R169, R116 ;  /* 0x00000074a99c7220 */ /* 0x000fe20000410000 */
[----:B------:R-:W-:Y:S01]  /*7c60*/  LOP3.LUT P5, RZ, R224, 0xff000000, RZ, 0xc0, !PT ;  /* 0xff000000e0ff7812 */ /* 0x000fe200078ac0ff */
[----:B------:R-:W-:Y:S01]  /*7c70*/  FADD.FTZ R116, R170, -R157 ;  /* 0x8000009daa747221 */ /* 0x000fe20000010000 */
[----:B------:R-:W-:Y:S01]  /*7c80*/  FSEL R157, R162, RZ, P6 ;  /* 0x000000ffa29d7208 */ /* 0x000fe20003000000 */
[----:B------:R-:W-:Y:S01]  /*7c90*/  FMUL.FTZ R156, R156, UR13 ;  /* 0x0000000d9c9c7c20 */ /* 0x000fe20008410000 */
[----:B------:R-:W-:Y:S01]  /*7ca0*/  FSEL R162, R163, RZ, P5 ;  /* 0x000000ffa3a27208 */ /* 0x000fe20002800000 */
[----:B------:R-:W-:Y:S01]  /*7cb0*/  FMUL.FTZ R116, R169, R116 ;  /* 0x00000074a9747220 */ /* 0x000fe20000410000 */
[----:B------:R-:W-:-:S02]  /*7cc0*/  LOP3.LUT P6, RZ, R224, 0xff00, RZ, 0xc0, !PT ;  /* 0x0000ff00e0ff7812 */ /* 0x000fc400078cc0ff */
[----:B------:R-:W-:Y:S01]  /*7cd0*/  LOP3.LUT P5, RZ, R238, 0xff00, RZ, 0xc0, !PT ;  /* 0x0000ff00eeff7812 */ /* 0x000fe200078ac0ff */
        /* <DEDUP_REMOVED lines=11> */
.L_x_2044:
        /* <DEDUP_REMOVED lines=13> */
[----:B------:R-:W-:Y:S01]  /*7e60*/  FFMA.FTZ R73, R179, R160, R161 ;  /* 0x000000a0b3497223 */ /* 0x000fe200000100a1 */
[----:B------:R-:W-:Y:S01]  /*7e70*/  FADD.FTZ R72, R181, -R72 ;  /* 0x80000048b5487221 */ /* 0x000fe20000010000 */
[C---:B-----5:R-:W-:Y:S01]  /*7e80*/  FFMA.FTZ R142, R169.reuse, R142, R34 ;  /* 0x0000008ea98e7223 */ /* 0x060fe20000010022 */
[----:B------:R-:W-:Y:S01]  /*7e90*/  FFMA.FTZ R143, R169, R74, R35 ;  /* 0x0000004aa98f7223 */ /* 0x000fe20000010023 */
[----:B------:R-:W-:Y:S01]  /*7ea0*/  FADD.FTZ R73, R176, -R73 ;  /* 0x80000049b0497221 */ /* 0x000fe20000010000 */
[----:B------:R-:W-:Y:S01]  /*7eb0*/  LOP3.LUT P6, RZ, R225, 0xff0000, RZ, 0xc0, !PT ;  /* 0x00ff0000e1ff7812 */ /* 0x000fe200078cc0ff */
[----:B------:R-:W-:Y:S01]  /*7ec0*/  FMUL.FTZ R74, R142, UR13 ;  /* 0x0000000d8e4a7c20 */ /* 0x000fe20008410000 */
[----:B------:R-:W-:Y:S01]  /*7ed0*/  FMUL.FTZ R75, R143, UR13 ;  /* 0x0000000d8f4b7c20 */ /* 0x000fe20008410000 */
[----:B------:R-:W-:Y:S01]  /*7ee0*/  ISETP.GE.U32.AND.EX P5, PT, R225, 0x1000000, PT, P5 ;  /* 0x01000000e100780c */ /* 0x000fe20003fa6150 */
[C---:B------:R-:W-:Y:S01]  /*7ef0*/  FFMA.FTZ R140, R169.reuse, R73, R32 ;  /* 0x00000049a98c7223 */ /* 0x040fe20000010020 */
[----:B------:R-:W-:Y:S01]  /*7f00*/  FFMA.FTZ R141, R169, R72, R33 ;  /* 0x00000048a98d7223 */ /* 0x000fe20000010021 */
[----:B------:R-:W-:Y:S01]  /*7f10*/  FSEL R74, R74, RZ, P6 ;  /* 0x000000ff4a4a7208 */ /* 0x000fe20003000000 */
[----:B------:R-:W-:Y:S01]  /*7f20*/  FFMA.FTZ R156, R172, R160, R161 ;  /* 0x000000a0ac9c7223 */ /* 0x000fe200000100a1 */
[----:B------:R-:W-:Y:S01]  /*7f30*/  FMUL.FTZ R72, R140, UR13 ;  /* 0x0000000d8c487c20 */ /* 0x000fe20008410000 */
[----:B------:R-:W-:Y:S01]  /*7f40*/  FMUL.FTZ R73, R141, UR13 ;  /* 0x0000000d8d497c20 */ /* 0x000fe20008410000 */
[----:B------:R-:W-:Y:S01]  /*7f50*/  FSEL R159, R75, RZ, P5 ;  /* 0x000000ff4b9f7208 */ /* 0x000fe20002800000 */
[----:B------:R-:W-:Y:S01]  /*7f60*/  FADD.FTZ R164, R177, -R156 ;  /* 0x8000009cb1a47221 */ /* 0x000fe20000010000 */
[----:B------:R-:W-:-:S02]  /*7f70*/  LOP3.LUT P6, RZ, R225, 0xff, RZ, 0xc0, !PT ;  /* 0x000000ffe1ff7812 */ /* 0x000fc400078cc0ff */
[----:B------:R-:W-:Y:S02]  /*7f80*/  LOP3.LUT P5, RZ, R225, 0xff00, RZ, 0xc0, !PT ;  /* 0x0000ff00e1ff7812 */ /* 0x000fe400078ac0ff */
[----:B------:R-:W-:Y:S02]  /*7f90*/  FSEL R72, R72, RZ, P6 ;  /* 0x000000ff48487208 */ /* 0x000fe40003000000 */
[----:B------:R-:W-:Y:S01]  /*7fa0*/  FSEL R75, R73, RZ, P5 ;  /* 0x000000ff494b7208 */ /* 0x000fe20002800000 */
[--C-:B------:R-:W-:Y:S01]  /*7fb0*/  FFMA.FTZ R73, R171, R160, R161.reuse ;  /* 0x000000a0ab497223 */ /* 0x100fe200000100a1 */
[----:B------:R-:W-:Y:S01]  /*7fc0*/  F2FP.BF16.F32.PACK_AB R159, R159, R74 ;  /* 0x0000004a9f9f723e */ /* 0x000fe200000010ff */
[--C-:B------:R-:W-:Y:S01]  /*7fd0*/  FFMA.FTZ R74, R168, R160, R161.reuse ;  /* 0x000000a0a84a7223 */ /* 0x100fe200000100a1 */
[----:B------:R-:W-:Y:S01]  /*7fe0*/  F2FP.BF16.F32.PACK_AB R158, R75, R72 ;  /* 0x000000484b9e723e */ /* 0x000fe200000010ff */
[----:B------:R-:W-:Y:S01]  /*7ff0*/  FFMA.FTZ R75, R175, R160, R161 ;  /* 0x000000a0af4b7223 */ /* 0x000fe200000100a1 */
[----:B------:R-:W-:Y:S01]  /*8000*/  FADD.FTZ R73, R170, -R73 ;  /* 0x80000049aa497221 */ /* 0x000fe20000010000 */
[----:B0-----:R-:W-:Y:S01]  /*8010*/  FADD.FTZ R162, R173, -R74 ;  /* 0x8000004aada27221 */ /* 0x001fe20000010000 */
[----:B------:R-:W-:Y:S01]  /*8020*/  LOP3.LUT P6, RZ, R224, 0xff, RZ, 0xc0, !PT ;  /* 0x000000ffe0ff7812 */ /* 0x000fe200078cc0ff */
[----:B------:R-:W-:Y:S01]  /*8030*/  FADD.FTZ R75, R174, -R75 ;  /* 0x8000004bae4b7221 */ /* 0x000fe20000010000 */
[C---:B------:R-:W-:Y:S01]  /*8040*/  FFMA.FTZ R72, R169.reuse, R73, R36 ;  /* 0x00000049a9487223 */ /* 0x040fe20000010024 */
[----:B------:R-:W-:Y:S01]  /*8050*/  LOP3.LUT P5, RZ, R224, 0xff0000, RZ, 0xc0, !PT ;  /* 0x00ff0000e0ff7812 */ /* 0x000fe200078ac0ff */
[C---:B------:R-:W-:Y:S01]  /*8060*/  FFMA.FTZ R73, R169.reuse, R162, R37 ;  /* 0x000000a2a9497223 */ /* 0x040fe20000010025 */
[C---:B------:R-:W-:Y:S01]  /*8070*/  FFMA.FTZ R74, R169.reuse, R75, R38 ;  /* 0x0000004ba94a7223 */ /* 0x040fe20000010026 */
[----:B------:R-:W-:Y:S01]  /*8080*/  FMUL.FTZ R156, R72, UR13 ;  /* 0x0000000d489c7c20 */ /* 0x000fe20008410000 */
[----:B------:R-:W-:-:S02]  /*8090*/  FFMA.FTZ R75, R169, R164, R39 ;  /* 0x000000a4a94b7223 */ /* 0x000fc40000010027 */
[----:B------:R-:W-:Y:S02]  /*80a0*/  FMUL.FTZ R157, R74, UR13 ;  /* 0x0000000d4a9d7c20 */ /* 0x000fe40008410000 */
[----:B------:R-:W-:Y:S01]  /*80b0*/  FSEL R156, R156, RZ, P6 ;  /* 0x000000ff9c9c7208 */ /* 0x000fe20003000000 */
[----:B------:R-:W-:Y:S01]  /*80c0*/  FMUL.FTZ R163, R75, UR13 ;  /* 0x0000000d4ba37c20 */ /* 0x000fe20008410000 */
[C---:B------:R-:W-:Y:S02]  /*80d0*/  LOP3.LUT P6, RZ, R224.reuse, 0xff000000, RZ, 0xc0, !PT ;  /* 0xff000000e0ff7812 */ /* 0x040fe400078cc0ff */
[----:B------:R-:W-:Y:S01]  /*80e0*/  FSEL R162, R157, RZ, P5 ;  /* 0x000000ff9da27208 */ /* 0x000fe20002800000 */
[----:B------:R-:W-:Y:S01]  /*80f0*/  FMUL.FTZ R157, R73, UR13 ;  /* 0x0000000d499d7c20 */ /* 0x000fe20008410000 */
[----:B------:R-:W-:Y:S02]  /*8100*/  LOP3.LUT P5, RZ, R224, 0xff00, RZ, 0xc0, !PT ;  /* 0x0000ff00e0ff7812 */ /* 0x000fe400078ac0ff */
[----:B------:R-:W-:-:S02]  /*8110*/  FSEL R165, R163, RZ, P6 ;  /* 0x000000ffa3a57208 */ /* 0x000fc40003000000 */
[----:B------:R-:W-:Y:S02]  /*8120*/  FSEL R163, R157, RZ, P5 ;  /* 0x000000ff9da37208 */ /* 0x000fe40002800000 */
[----:B------:R-:W-:Y:S02]  /*8130*/  F2FP.BF16.F32.PACK_AB R157, R165, R162 ;  /* 0x000000a2a59d723e */ /* 0x000fe400000010ff */
[----:B------:R-:W-:Y:S01]  /*8140*/  F2FP.BF16.F32.PACK_AB R156, R163, R156 ;  /* 0x0000009ca39c723e */ /* 0x000fe200000010ff */
[----:B------:R-:W-:Y:S06]  /*8150*/  BRA `(.L_x_2047) ;  /* 0x0000000800947947 */ /* 0x000fec0003800000 */
.L_x_2050:
[-CC-:B------:R-:W-:Y:S01]  /*8160*/  FFMA.FTZ R157, R183, R160.reuse, R161.reuse ;  /* 0x000000a0b79d7223 */ /* 0x180fe200000100a1 */
[-CC-:B0-----:R-:W-:Y:S01]  /*8170*/  FFMA.FTZ R162, R182, R160.reuse, R161.reuse ;  /* 0x000000a0b6a27223 */ /* 0x181fe200000100a1 */
[-C--:B------:R-:W-:Y:S01]  /*8180*/  FFMA.FTZ R156, R178, R160.reuse, R161 ;  /* 0x000000a0b29c7223 */ /* 0x080fe200000100a1 */
[----:B------:R-:W-:Y:S01]  /*8190*/  LOP3.LUT P6, RZ, R225, 0xff0000, RZ, 0xc0, !PT ;  /* 0x00ff0000e1ff7812 */ /* 0x000fe200078cc0ff */
[----:B------:R-:W-:Y:S01]  /*81a0*/  FADD.FTZ R158, R180, -R157 ;  /* 0x8000009db49e7221 */ /* 0x000fe20000010000 */
[----:B------:R-:W-:Y:S01]  /*81b0*/  FFMA.FTZ R157, R179, R160, R161 ;  /* 0x000000a0b39d7223 */ /* 0x000fe200000100a1 */
[----:B------:R-:W-:Y:S01]  /*81c0*/  FADD.FTZ R162, R185, -R162 ;  /* 0x800000a2b9a27221 */ /* 0x000fe20000010000 */
[----:B------:R-:W-:Y:S01]  /*81d0*/  ISETP.GE.U32.AND P5, PT, R224, RZ, PT ;  /* 0x000000ffe000720c */ /* 0x000fe20003fa6070 */
[C---:B-----5:R-:W-:Y:S01]  /*81e0*/  FFMA.FTZ R158, R169.reuse, R158, R34 ;  /* 0x0000009ea99e7223 */ /* 0x060fe20000010022 */
[----:B------:R-:W-:Y:S01]  /*81f0*/  FADD.FTZ R157, R176, -R157 ;  /* 0x8000009db09d7221 */ /* 0x000fe20000010000 */
[----:B------:R-:W-:Y:S01]  /*8200*/  FFMA.FTZ R162, R169, R162, R35 ;  /* 0x000000a2a9a27223 */ /* 0x000fe20000010023 */
        /* <DEDUP_REMOVED lines=13> */
[-C--:B------:R-:W-:Y:S01]  /*82e0*/  FFMA.FTZ R157, R175, R160.reuse, R161 ;  /* 0x000000a0af9d7223 */ /* 0x080fe200000100a1 */
[----:B------:R-:W-:Y:S01]  /*82f0*/  LOP3.LUT P5, RZ, R225, 0xff00, RZ, 0xc0, !PT ;  /* 0x0000ff00e1ff7812 */ /* 0x000fe200078ac0ff */
[----:B------:R-:W-:Y:S01]  /*8300*/  FADD.FTZ R164, R177, -R164 ;  /* 0x800000a4b1a47221 */ /* 0x000fe20000010000 */
[----:B------:R-:W-:Y:S01]  /*8310*/  F2FP.BF16.F32.PACK_AB R159, R162, R159 ;  /* 0x0000009fa29f723e */ /* 0x000fe200000010ff */
[----:B------:R-:W-:Y:S01]  /*8320*/  FADD.FTZ R162, R174, -R157 ;  /* 0x8000009daea27221 */ /* 0x000fe20000010000 */
[----:B------:R-:W-:Y:S01]  /*8330*/  FSEL R163, R156, RZ, P5 ;  /* 0x000000ff9ca37208 */ /* 0x000fe20002800000 */
[-CC-:B------:R-:W-:Y:S01]  /*8340*/  FFMA.FTZ R156, R168, R160.reuse, R161.reuse ;  /* 0x000000a0a89c7223 */ /* 0x180fe200000100a1 */
[----:B------:R-:W-:Y:S01]  /*8350*/  FFMA.FTZ R157, R171, R160, R161 ;  /* 0x000000a0ab9d7223 */ /* 0x000fe200000100a1 */
[C---:B------:R-:W-:Y:S01]  /*8360*/  FFMA.FTZ R162, R169.reuse, R162, R38 ;  /* 0x000000a2a9a27223 */ /* 0x040fe20000010026 */
[----:B------:R-:W-:Y:S01]  /*8370*/  FFMA.FTZ R164, R169, R164, R39 ;  /* 0x000000a4a9a47223 */ /* 0x000fe20000010027 */
[----:B------:R-:W-:Y:S01]  /*8380*/  FADD.FTZ R156, R173, -R156 ;  /* 0x8000009cad9c7221 */ /* 0x000fe20000010000 */
[----:B------:R-:W-:Y:S01]  /*8390*/  FADD.FTZ R157, R170, -R157 ;  /* 0x8000009daa9d7221 */ /* 0x000fe20000010000 */
[----:B------:R-:W-:Y:S01]  /*83a0*/  FMUL.FTZ R162, R162, UR13 ;  /* 0x0000000da2a27c20 */ /* 0x000fe20008410000 */
[----:B------:R-:W-:Y:S01]  /*83b0*/  LOP3.LUT P5, RZ, R224, 0xff0000, RZ, 0xc0, !PT ;  /* 0x00ff0000e0ff7812 */ /* 0x000fe200078ac0ff */
[C---:B------:R-:W-:Y:S01]  /*83c0*/  FFMA.FTZ R156, R169.reuse, R156, R37 ;  /* 0x0000009ca99c7223 */ /* 0x040fe20000010025 */
[----:B------:R-:W-:Y:S01]  /*83d0*/  FMUL.FTZ R164, R164, UR13 ;  /* 0x0000000da4a47c20 */ /* 0x000fe20008410000 */
[----:B------:R-:W-:Y:S01]  /*83e0*/  LOP3.LUT P6, RZ, R224, 0xff000000, RZ, 0xc0, !PT ;  /* 0xff000000e0ff7812 */ /* 0x000fe200078cc0ff */
[----:B------:R-:W-:Y:S01]  /*83f0*/  FFMA.FTZ R157, R169, R157, R36 ;  /* 0x0000009da99d7223 */ /* 0x000fe20000010024 */
[----:B------:R-:W-:Y:S01]  /*8400*/  FSEL R162, R162, RZ, P5 ;  /* 0x000000ffa2a27208 */ /* 0x000fe20002800000 */
        /* <DEDUP_REMOVED lines=8> */
[----:B------:R-:W-:Y:S02]  /*8490*/  F2FP.BF16.F32.PACK_AB R157, R165, R162 ;  /* 0x000000a2a59d723e */ /* 0x000fe400000010ff */
[----:B------:R-:W-:Y:S01]  /*84a0*/  F2FP.BF16.F32.PACK_AB R156, R163, R156 ;  /* 0x0000009ca39c723e */ /* 0x000fe200000010ff */
[----:B------:R-:W-:Y:S06]  /*84b0*/  BRA `(.L_x_2047) ;  /* 0x0000000400bc7947 */ /* 0x000fec0003800000 */
.L_x_2049:
        /* <DEDUP_REMOVED lines=12> */
[C---:B-----5:R-:W-:Y:S01]  /*8580*/  FMUL.FTZ R142, R169.reuse, R142 ;  /* 0x0000008ea98e7220 */ /* 0x060fe20000410000 */
[----:B------:R-:W-:Y:S01]  /*8590*/  FMUL.FTZ R143, R169, R74 ;  /* 0x0000004aa98f7220 */ /* 0x000fe20000410000 */
[----:B------:R-:W-:Y:S01]  /*85a0*/  FADD.FTZ R140, R176, -R73 ;  /* 0x80000049b08c7221 */ /* 0x000fe20000010000 */
[----:B------:R-:W-:Y:S01]  /*85b0*/  LOP3.LUT P6, RZ, R225, 0xff0000, RZ, 0xc0, !PT ;  /* 0x00ff0000e1ff7812 */ /* 0x000fe200078cc0ff */
[----:B------:R-:W-:Y:S01]  /*85c0*/  FMUL.FTZ R73, R142, UR13 ;  /* 0x0000000d8e497c20 */ /* 0x000fe20008410000 */
[----:B------:R-:W-:Y:S01]  /*85d0*/  FMUL.FTZ R74, R143, UR13 ;  /* 0x0000000d8f4a7c20 */ /* 0x000fe20008410000 */
[----:B------:R-:W-:Y:S01]  /*85e0*/  ISETP.GE.U32.AND.EX P5, PT, R225, 0x1000000, PT, P5 ;  /* 0x01000000e100780c */ /* 0x000fe20003fa6150 */
[C---:B------:R-:W-:Y:S01]  /*85f0*/  FMUL.FTZ R140, R169.reuse, R140 ;  /* 0x0000008ca98c7220 */ /* 0x040fe20000410000 */
[----:B------:R-:W-:Y:S01]  /*8600*/  FMUL.FTZ R141, R169, R72 ;  /* 0x00000048a98d7220 */ /* 0x000fe20000410000 */
        /* <DEDUP_REMOVED lines=10> */
[-CC-:B------:R-:W-:Y:S01]  /*86b0*/  FFMA.FTZ R73, R171, R160.reuse, R161.reuse ;  /* 0x000000a0ab497223 */ /* 0x180fe200000100a1 */
        /* <DEDUP_REMOVED lines=8> */
[C---:B------:R-:W-:Y:S01]  /*8740*/  FMUL.FTZ R72, R169.reuse, R72 ;  /* 0x00000048a9487220 */ /* 0x040fe20000410000 */
[----:B------:R-:W-:Y:S01]  /*8750*/  LOP3.LUT P5, RZ, R224, 0xff0000, RZ, 0xc0, !PT ;  /* 0x00ff0000e0ff7812 */ /* 0x000fe200078ac0ff */
[C---:B------:R-:W-:Y:S01]  /*8760*/  FMUL.FTZ R75, R169.reuse, R164 ;  /* 0x000000a4a94b7220 */ /* 0x040fe20000410000 */
[C---:B------:R-:W-:Y:S01]  /*8770*/  FMUL.FTZ R74, R169.reuse, R156 ;  /* 0x0000009ca94a7220 */ /* 0x040fe20000410000 */
[----:B------:R-:W-:Y:S01]  /*8780*/  FMUL.FTZ R156, R72, UR13 ;  /* 0x0000000d489c7c20 */ /* 0x000fe20008410000 */
[----:B------:R-:W-:Y:S01]  /*8790*/  FMUL.FTZ R73, R169, R162 ;  /* 0x000000a2a9497220 */ /* 0x000fe20000410000 */
[----:B------:R-:W-:Y:S01]  /*87a0*/  FMUL.FTZ R163, R75, UR13 ;  /* 0x0000000d4ba37c20 */ /* 0x000fe20008410000 */
[----:B------:R-:W-:-:S02]  /*87b0*/  FMUL.FTZ R157, R74, UR13 ;  /* 0x0000000d4a9d7c20 */ /* 0x000fc40008410000 */
[----:B------:R-:W-:Y:S02]  /*87c0*/  FSEL R156, R156, RZ, P6 ;  /* 0x000000ff9c9c7208 */ /* 0x000fe40003000000 */
[C---:B------:R-:W-:Y:S02]  /*87d0*/  LOP3.LUT P6, RZ, R224.reuse, 0xff000000, RZ, 0xc0, !PT ;  /* 0xff000000e0ff7812 */ /* 0x040fe400078cc0ff */
[----:B------:R-:W-:Y:S01]  /*87e0*/  FSEL R162, R157, RZ, P5 ;  /* 0x000000ff9da27208 */ /* 0x000fe20002800000 */
[----:B------:R-:W-:Y:S01]  /*87f0*/  FMUL.FTZ R157, R73, UR13 ;  /* 0x0000000d499d7c20 */ /* 0x000fe20008410000 */
[----:B------:R-:W-:Y:S02]  /*8800*/  LOP3.LUT P5, RZ, R224, 0xff00, RZ, 0xc0, !PT ;  /* 0x0000ff00e0ff7812 */ /* 0x000fe400078ac0ff */
[----:B------:R-:W-:Y:S02]  /*8810*/  FSEL R165, R163, RZ, P6 ;  /* 0x000000ffa3a57208 */ /* 0x000fe40003000000 */
[----:B------:R-:W-:-:S02]  /*8820*/  FSEL R163, R157, RZ, P5 ;  /* 0x000000ff9da37208 */ /* 0x000fc40002800000 */
[----:B------:R-:W-:Y:S02]  /*8830*/  F2FP.BF16.F32.PACK_AB R157, R165, R162 ;  /* 0x000000a2a59d723e */ /* 0x000fe400000010ff */
[----:B------:R-:W-:Y:S01]  /*8840*/  F2FP.BF16.F32.PACK_AB R156, R163, R156 ;  /* 0x0000009ca39c723e */ /* 0x000fe200000010ff */
[----:B------:R-:W-:Y:S06]  /*8850*/  BRA `(.L_x_2047) ;  /* 0x0000000000d47947 */ /* 0x000fec0003800000 */
.L_x_2051:
[-CC-:B------:R-:W-:Y:S01]  /*8860*/  FFMA.FTZ R157, R183, R160.reuse, R161.reuse ;  /* 0x000000a0b79d7223 */ /* 0x180fe200000100a1 */
[-CC-:B0-----:R-:W-:Y:S01]  /*8870*/  FFMA.FTZ R162, R182, R160.reuse, R161.reuse ;  /* 0x000000a0b6a27223 */ /* 0x181fe200000100a1 */
        /* <DEDUP_REMOVED lines=16> */
[-CC-:B------:R-:W-:Y:S01]  /*8980*/  FFMA.FTZ R157, R175, R160.reuse, R161.reuse ;  /* 0x000000a0af9d7223 */ /* 0x180fe200000100a1 */
[----:B------:R-:W-:Y:S01]  /*8990*/  FMUL.FTZ R156, R156, UR13 ;  /* 0x0000000d9c9c7c20 */ /* 0x000fe20008410000 */
        /* <DEDUP_REMOVED lines=9> */
[----:B------:R-:W-:Y:S01]  /*8a30*/  F2FP.BF16.F32.PACK_AB R159, R162, R159 ;  /* 0x0000009fa29f723e */ /* 0x000fe200000010ff */
[----:B------:R-:W-:Y:S01]  /*8a40*/  FADD.FTZ R162, R174, -R157 ;  /* 0x8000009daea27221 */ /* 0x000fe20000010000 */
[----:B------:R-:W-:Y:S01]  /*8a50*/  F2FP.BF16.F32.PACK_AB R158, R163, R156 ;  /* 0x0000009ca39e723e */ /* 0x000fe200000010ff */
[-CC-:B------:R-:W-:Y:S01]  /*8a60*/  FFMA.FTZ R156, R168, R160.reuse, R161.reuse ;  /* 0x000000a0a89c7223 */ /* 0x180fe200000100a1 */
[----:B------:R-:W-:Y:S01]  /*8a70*/  FFMA.FTZ R157, R171, R160, R161 ;  /* 0x000000a0ab9d7223 */ /* 0x000fe200000100a1 */
[----:B------:R-:W-:Y:S01]  /*8a80*/  FMUL.FTZ R163, R169, R162 ;  /* 0x000000a2a9a37220 */ /* 0x000fe20000410000 */
[----:B------:R-:W-:Y:S01]  /*8a90*/  FMUL.FTZ R164, R164, UR13 ;  /* 0x0000000da4a47c20 */ /* 0x000fe20008410000 */
[----:B------:R-:W-:Y:S01]  /*8aa0*/  FADD.FTZ R162, R173, -R156 ;  /* 0x8000009cada27221 */ /* 0x000fe20000010000 */
[----:B------:R-:W-:Y:S01]  /*8ab0*/  FADD.FTZ R156, R170, -R157 ;  /* 0x8000009daa9c7221 */ /* 0x000fe20000010000 */
        /* <DEDUP_REMOVED lines=14> */
[----:B------:R-:W-:-:S07]  /*8ba0*/  F2FP.BF16.F32.PACK_AB R156, R163, R156 ;  /* 0x0000009ca39c723e */ /* 0x000fce00000010ff */
.L_x_2047:
        /* <DEDUP_REMOVED lines=11> */
.L_x_2043:
[----:B------:R-:W-:Y:S05]  /*8c60*/  BSYNC.RECONVERGENT B1 ;  /* 0x0000000000017941 */ /* 0x000fea0003800200 */
.L_x_2042:
        /* <DEDUP_REMOVED lines=14> */
[-CC-:B------:R-:W-:Y:S01]  /*8d50*/  FFMA.FTZ R116, R194, R160.reuse, R161.reuse ;  /* 0x000000a0c2747223 */ /* 0x180fe200000100a1 */
[----:B------:R-:W-:Y:S01]  /*8d60*/  FFMA.FTZ R75, R195, R160, R161 ;  /* 0x000000a0c34b7223 */ /* 0x000fe200000100a1 */
[----:B------:R-:W-:Y:S01]  /*8d70*/  FADD.FTZ R118, R201, -R72 ;  /* 0x80000048c9767221 */ /* 0x000fe20000010000 */
[----:B------:R-:W-:Y:S01]  /*8d80*/  FADD.FTZ R117, R196, -R117 ;  /* 0x80000075c4757221 */ /* 0x000fe20000010000 */
[----:B------:R-:W-:Y:S01]  /*8d90*/  ISETP.GE.U32.AND P2, PT, R230, RZ, PT ;  /* 0x000000ffe600720c */ /* 0x000fe20003f46070 */
[----:B------:R-:W-:Y:S01]  /*8da0*/  FADD.FTZ R75, R192, -R75 ;  /* 0x8000004bc04b7221 */ /* 0x000fe20000010000 */
[C---:B-----5:R-:W-:Y:S01]  /*8db0*/  FFMA.FTZ R143, R169.reuse, R118, R155 ;  /* 0x00000076a98f7223 */ /* 0x060fe2000001009b */
[----:B------:R-:W-:Y:S01]  /*8dc0*/  FFMA.FTZ R142, R169, R117, R154 ;  /* 0x00000075a98e7223 */ /* 0x000fe2000001009a */
[----:B------:R-:W-:Y:S01]  /*8dd0*/  FADD.FTZ R118, R197, -R116 ;  /* 0x80000074c5767221 */ /* 0x000fe20000010000 */
[----:B------:R-:W-:Y:S01]  /*8de0*/  ISETP.GE.U32.AND P5, PT, R236, RZ, PT ;  /* 0x000000ffec00720c */ /* 0x000fe20003fa6070 */
[----:B------:R-:W-:Y:S01]  /*8df0*/  FFMA.FTZ R73, R191, R160, R161 ;  /* 0x000000a0bf497223 */ /* 0x000fe200000100a1 */
[----:B------:R-:W-:Y:S01]  /*8e00*/  FMUL.FTZ R119, R142, UR13 ;  /* 0x0000000d8e777c20 */ /* 0x000fe20008410000 */
[----:B------:R-:W-:Y:S01]  /*8e10*/  LOP3.LUT P6, RZ, R231, 0xff0000, RZ, 0xc0, !PT ;  /* 0x00ff0000e7ff7812 */ /* 0x000fe200078cc0ff */
[----:B------:R-:W-:Y:S01]  /*8e20*/  FFMA.FTZ R141, R169, R118, R153 ;  /* 0x00000076a98d7223 */ /* 0x000fe20000010099 */
[----:B------:R-:W-:Y:S01]  /*8e30*/  FMUL.FTZ R117, R143, UR13 ;  /* 0x0000000d8f757c20 */ /* 0x000fe20008410000 */
[----:B------:R-:W-:Y:S01]  /*8e40*/  ISETP.GE.U32.AND.EX P2, PT, R231, 0x1000000, PT, P2 ;  /* 0x01000000e700780c */ /* 0x000fe20003f46120 */
[-CC-:B------:R-:W-:Y:S01]  /*8e50*/  FFMA.FTZ R74, R188, R160.reuse, R161.reuse ;  /* 0x000000a0bc4a7223 */ /* 0x180fe200000100a1 */
[----:B------:R-:W-:Y:S01]  /*8e60*/  ISETP.GE.U32.AND.EX P5, PT, R237, 0x1000000, PT, P5 ;  /* 0x01000000ed00780c */ /* 0x000fe20003fa6150 */
[----:B------:R-:W-:Y:S01]  /*8e70*/  FMUL.FTZ R156, R141, UR13 ;  /* 0x0000000d8d9c7c20 */ /* 0x000fe20008410000 */
[----:B------:R-:W-:Y:S01]  /*8e80*/  FSEL R159, R119, RZ, P6 ;  /* 0x000000ff779f7208 */ /* 0x000fe20003000000 */
[----:B------:R-:W-:Y:S01]  /*8e90*/  FFMA.FTZ R140, R169, R75, R152 ;  /* 0x0000004ba98c7223 */ /* 0x000fe20000010098 */
[----:B------:R-:W-:Y:S01]  /*8ea0*/  LOP3.LUT P6, RZ, R237, 0xff00, RZ, 0xc0, !PT ;  /* 0x0000ff00edff7812 */ /* 0x000fe200078cc0ff */
[-C--:B------:R-:W-:Y:S01]  /*8eb0*/  FFMA.FTZ R72, R184, R160.reuse, R161 ;  /* 0x000000a0b8487223 */ /* 0x080fe200000100a1 */
[----:B------:R-:W-:Y:S01]  /*8ec0*/  FADD.FTZ R73, R190, -R73 ;  /* 0x80000049be497221 */ /* 0x000fe20000010000 */
[----:B------:R-:W-:Y:S01]  /*8ed0*/  FFMA.FTZ R161, R187, R160, R161 ;  /* 0x000000a0bba17223 */ /* 0x000fe200000100a1 */
[----:B------:R-:W-:Y:S01]  /*8ee0*/  FSEL R158, R117, RZ, P2 ;  /* 0x000000ff759e7208 */ /* 0x000fe20001000000 */
[----:B------:R-:W-:Y:S01]  /*8ef0*/  FADD.FTZ R116, R193, -R74 ;  /* 0x8000004ac1747221 */ /* 0x000fe20000010000 */
[----:B------:R-:W-:Y:S01]  /*8f00*/  FSEL R160, R117, RZ, P5 ;  /* 0x000000ff75a07208 */ /* 0x000fe20002800000 */
[----:B------:R-:W-:Y:S01]  /*8f10*/  FMUL.FTZ R117, R140, UR13 ;  /* 0x0000000d8c757c20 */ /* 0x000fe20008410000 */
[----:B------:R-:W-:Y:S01]  /*8f20*/  LOP3.LUT P2, RZ, R237, 0xff0000, RZ, 0xc0, !PT ;  /* 0x00ff0000edff7812 */ /* 0x000fe2000784c0ff */
[----:B------:R-:W-:Y:S01]  /*8f30*/  FFMA.FTZ R74, R169, R73, R150 ;  /* 0x00000049a94a7223 */ /* 0x000fe20000010096 */
[----:B------:R-:W-:Y:S01]  /*8f40*/  FSEL R157, R156, RZ, P6 ;  /* 0x000000ff9c9d7208 */ /* 0x000fe20003000000 */
[----:B------:R-:W-:Y:S01]  /*8f50*/  FADD.FTZ R72, R189, -R72 ;  /* 0x80000048bd487221 */ /* 0x000fe20000010000 */
[----:B------:R-:W-:Y:S01]  /*8f60*/  LOP3.LUT P5, RZ, R237, 0xff, RZ, 0xc0, !PT ;  /* 0x000000ffedff7812 */ /* 0x000fe200078ac0ff */
[----:B------:R-:W-:Y:S01]  /*8f70*/  FFMA.FTZ R75, R169, R116, R151 ;  /* 0x00000074a94b7223 */ /* 0x000fe20000010097 */
[----:B------:R-:W-:Y:S01]  /*8f80*/  LOP3.LUT P6, RZ, R231, 0xff, RZ, 0xc0, !PT ;  /* 0x000000ffe7ff7812 */ /* 0x000fe200078cc0ff */
[----:B------:R-:W-:Y:S01]  /*8f90*/  FMUL.FTZ R116, R74, UR13 ;  /* 0x0000000d4a747c20 */ /* 0x000fe20008410000 */
[----:B------:R-:W-:Y:S01]  /*8fa0*/  FSEL R119, R119, RZ, P2 ;  /* 0x000000ff77777208 */ /* 0x000fe20001000000 */
[----:B------:R-:W-:Y:S01]  /*8fb0*/  FFMA.FTZ R73, R169, R72, R149 ;  /* 0x00000048a9497223 */ /* 0x000fe20000010095 */
[----:B------:R-:W-:Y:S01]  /*8fc0*/  F2FP.BF16.F32.PACK_AB R159, R158, R159 ;  /* 0x0000009f9e9f723e */ /* 0x000fe200000010ff */
[----:B------:R-:W-:Y:S01]  /*8fd0*/  FADD.FTZ R161, R186, -R161 ;  /* 0x800000a1baa17221 */ /* 0x000fe20000010000 */
[----:B------:R-:W-:-:S02]  /*8fe0*/  FSEL R118, R117, RZ, P5 ;  /* 0x000000ff75767208 */ /* 0x000fc40002800000 */
[----:B------:R-:W-:Y:S01]  /*8ff0*/  LOP3.LUT P2, RZ, R231, 0xff00, RZ, 0xc0, !PT ;  /* 0x0000ff00e7ff7812 */ /* 0x000fe2000784c0ff */
[----:B------:R-:W-:Y:S01]  /*9000*/  FFMA.FTZ R72, R169, R161, R148 ;  /* 0x000000a1a9487223 */ /* 0x000fe20000010094 */
[----:B------:R-:W-:Y:S01]  /*9010*/  FSEL R158, R117, RZ, P6 ;  /* 0x000000ff759e7208 */ /* 0x000fe20003000000 */
[----:B------:R-:W-:Y:S01]  /*9020*/  FMUL.FTZ R117, R73, UR13 ;  /* 0x0000000d49757c20 */ /* 0x000fe20008410000 */
[----:B------:R-:W-:Y:S02]  /*9030*/  LOP3.LUT P5, RZ, R230, 0xff0000, RZ, 0xc0, !PT ;  /* 0x00ff0000e6ff7812 */ /* 0x000fe400078ac0ff */
[----:B------:R-:W-:Y:S02]  /*9040*/  LOP3.LUT P6, RZ, R236, 0xff0000, RZ, 0xc0, !PT ;  /* 0x00ff0000ecff7812 */ /* 0x000fe400078cc0ff */
[----:B------:R-:W-:Y:S02]  /*9050*/  F2FP.BF16.F32.PACK_AB R118, R157, R118 ;  /* 0x000000769d76723e */ /* 0x000fe400000010ff */
[----:B0-----:R-:W-:Y:S01]  /*9060*/  FSEL R163, R156, RZ, P2 ;  /* 0x000000ff9ca37208 */ /* 0x001fe20001000000 */
[----:B------:R-:W-:Y:S01]  /*9070*/  FMUL.FTZ R156, R75, UR13 ;  /* 0x0000000d4b9c7c20 */ /* 0x000fe20008410000 */
[----:B------:R-:W-:-:S02]  /*9080*/  FSEL R157, R116, RZ, P5 ;  /* 0x000000ff749d7208 */ /* 0x000fc40002800000 */
[----:B------:R-:W-:Y:S01]  /*9090*/  FSEL R162, R116, RZ, P6 ;  /* 0x000000ff74a27208 */ /* 0x000fe20003000000 */
[----:B------:R-:W-:Y:S01]  /*90a0*/  FMUL.FTZ R116, R72, UR13 ;  /* 0x0000000d48747c20 */ /* 0x000fe20008410000 */
[----:B------:R-:W-:Y:S02]  /*90b0*/  LOP3.LUT P2, RZ, R230, 0xff000000, RZ, 0xc0, !PT ;  /* 0xff000000e6ff7812 */ /* 0x000fe4000784c0ff */
[----:B------:R-:W-:Y:S02]  /*90c0*/  LOP3.LUT P5, RZ, R236, 0xff000000, RZ, 0xc0, !PT ;  /* 0xff000000ecff7812 */ /* 0x000fe400078ac0ff */
[----:B------:R-:W-:Y:S02]  /*90d0*/  LOP3.LUT P6, RZ, R230, 0xff00, RZ, 0xc0, !PT ;  /* 0x0000ff00e6ff7812 */ /* 0x000fe400078cc0ff */
[C---:B------:R-:W-:Y:S02]  /*90e0*/  FSEL R164, R156.reuse, RZ, P2 ;  /* 0x000000ff9ca47208 */ /* 0x040fe40001000000 */
[----:B------:R-:W-:-:S02]  /*90f0*/  FSEL R165, R156, RZ, P5 ;  /* 0x000000ff9ca57208 */ /* 0x000fc40002800000 */
[----:B------:R-:W-:Y:S02]  /*9100*/  FSEL R161, R117, RZ, P6 ;  /* 0x000000ff75a17208 */ /* 0x000fe40003000000 */
[C---:B------:R-:W-:Y:S02]  /*9110*/  LOP3.LUT P2, RZ, R236.reuse, 0xff00, RZ, 0xc0, !PT ;  /* 0x0000ff00ecff7812 */ /* 0x040fe4000784c0ff */
[----:B------:R-:W-:Y:S02]  /*9120*/  LOP3.LUT P5, RZ, R236, 0xff, RZ, 0xc0, !PT ;  /* 0x000000ffecff7812 */ /* 0x000fe400078ac0ff */
        /* <DEDUP_REMOVED lines=9> */
[----:B------:R-:W-:Y:S01]  /*91c0*/  F2FP.BF16.F32.PACK_AB R156, R161, R156 ;  /* 0x0000009ca19c723e */ /* 0x000fe200000010ff */
[----:B------:R-:W-:Y:S06]  /*91d0*/  BRA `(.L_x_2057) ;  /* 0x0000001c001c7947 */ /* 0x000fec0003800000 */
.L_x_2056:
[-CC-:B-1-34-:R-:W-:Y:S01]  /*91e0*/  FFMA.FTZ R157, R199, R160.reuse, R161.reuse ;  /* 0x000000a0c79d7223 */ /* 0x19afe200000100a1 */
[-CC-:B------:R-:W-:Y:S01]  /*91f0*/  FFMA.FTZ R158, R198, R160.reuse, R161.reuse ;  /* 0x000000a0c69e7223 */ /* 0x180fe200000100a1 */
[-CC-:B------:R-:W-:Y:S01]  /*9200*/  FFMA.FTZ R119, R195, R160.reuse, R161.reuse ;  /* 0x000000a0c3777223 */ /* 0x180fe200000100a1 */
[----:B------:R-:W-:Y:S01]  /*9210*/  FFMA.FTZ R156, R194, R160, R161 ;  /* 0x000000a0c29c7223 */ /* 0x000fe200000100a1 */
[----:B------:R-:W-:Y:S01]  /*9220*/  FADD.FTZ R157, R196, -R157 ;  /* 0x8000009dc49d7221 */ /* 0x000fe20000010000 */
[----:B------:R-:W-:Y:S01]  /*9230*/  FADD.FTZ R158, R201, -R158 ;  /* 0x8000009ec99e7221 */ /* 0x000fe20000010000 */
[----:B------:R-:W-:Y:S01]  /*9240*/  FADD.FTZ R119, R192, -R119 ;  /* 0x80000077c0777221 */ /* 0x000fe20000010000 */
[----:B------:R-:W-:Y:S01]  /*9250*/  LOP3.LUT P5, RZ, R231, 0xff0000, RZ, 0xc0, !PT ;  /* 0x00ff0000e7ff7812 */ /* 0x000fe200078ac0ff */
[C---:B-----5:R-:W-:Y:S01]  /*9260*/  FFMA.FTZ R157, R169.reuse, R157, R154 ;  /* 0x0000009da99d7223 */ /* 0x060fe2000001009a */
[----:B------:R-:W-:Y:S01]  /*9270*/  FFMA.FTZ R158, R169, R158, R155 ;  /* 0x0000009ea99e7223 */ /* 0x000fe2000001009b */
[----:B------:R-:W-:Y:S01]  /*9280*/  LOP3.LUT P6, RZ, R237, 0xff0000, RZ, 0xc0, !PT ;  /* 0x00ff0000edff7812 */ /* 0x000fe200078cc0ff */
[-CC-:B------:R-:W-:Y:S01]  /*9290*/  FFMA.FTZ R118, R188, R160.reuse, R161.reuse ;  /* 0x000000a0bc767223 */ /* 0x180fe200000100a1 */
[----:B------:R-:W-:Y:S01]  /*92a0*/  FMUL.FTZ R157, R157, UR13 ;  /* 0x0000000d9d9d7c20 */ /* 0x000fe20008410000 */
[----:B------:R-:W-:Y:S01]  /*92b0*/  ISETP.GE.U32.AND P2, PT, R230, RZ, PT ;  /* 0x000000ffe600720c */ /* 0x000fe20003f46070 */
[----:B------:R-:W-:Y:S01]  /*92c0*/  FADD.FTZ R156, R197, -R156 ;  /* 0x8000009cc59c7221 */ /* 0x000fe20000010000 */
[----:B------:R-:W-:Y:S01]  /*92d0*/  FFMA.FTZ R119, R169, R119, R152 ;  /* 0x00000077a9777223 */ /* 0x000fe20000010098 */
[----:B------:R-:W-:Y:S01]  /*92e0*/  FFMA.FTZ R117, R191, R160, R161 ;  /* 0x000000a0bf757223 */ /* 0x000fe200000100a1 */
[----:B0-----:R-:W-:Y:S01]  /*92f0*/  FMUL.FTZ R163, R158, UR13 ;  /* 0x0000000d9ea37c20 */ /* 0x001fe20008410000 */
[----:B------:R-:W-:Y:S01]  /*9300*/  FSEL R159, R157, RZ, P5 ;  /* 0x000000ff9d9f7208 */ /* 0x000fe20002800000 */
[----:B------:R-:W-:Y:S01]  /*9310*/  FADD.FTZ R118, R193, -R118 ;  /* 0x80000076c1767221 */ /* 0x000fe20000010000 */
[----:B------:R-:W-:Y:S01]  /*9320*/  FSEL R162, R157, RZ, P6 ;  /* 0x000000ff9da27208 */ /* 0x000fe20003000000 */
[----:B------:R-:W-:Y:S01]  /*9330*/  FFMA.FTZ R158, R169, R156, R153 ;  /* 0x0000009ca99e7223 */ /* 0x000fe20000010099 */
[----:B------:R-:W-:Y:S01]  /*9340*/  ISETP.GE.U32.AND.EX P2, PT, R231, 0x1000000, PT, P2 ;  /* 0x01000000e700780c */ /* 0x000fe20003f46120 */
[----:B------:R-:W-:Y:S01]  /*9350*/  FMUL.FTZ R157, R119, UR13 ;  /* 0x0000000d779d7c20 */ /* 0x000fe20008410000 */
[----:B------:R-:W-:Y:S01]  /*9360*/  ISETP.GE.U32.AND P5, PT, R236, RZ, PT ;  /* 0x000000ffec00720c */ /* 0x000fe20003fa6070 */
[----:B------:R-:W-:Y:S01]  /*9370*/  FADD.FTZ R117, R190, -R117 ;  /* 0x80000075be757221 */ /* 0x000fe20000010000 */
[----:B------:R-:W-:Y:S01]  /*9380*/  LOP3.LUT P6, RZ, R237, 0xff, RZ, 0xc0, !PT ;  /* 0x000000ffedff7812 */ /* 0x000fe200078cc0ff */
[-CC-:B------:R-:W-:Y:S01]  /*9390*/  FFMA.FTZ R116, R184, R160.reuse, R161.reuse ;  /* 0x000000a0b8747223 */ /* 0x180fe200000100a1 */
[----:B------:R-:W-:Y:S01]  /*93a0*/  FFMA.FTZ R161, R187, R160, R161 ;  /* 0x000000a0bba17223 */ /* 0x000fe200000100a1 */
[----:B------:R-:W-:Y:S01]  /*93b0*/  FSEL R164, R163, RZ, P2 ;  /* 0x000000ffa3a47208 */ /* 0x000fe20001000000 */
[----:B------:R-:W-:Y:S01]  /*93c0*/  FFMA.FTZ R156, R169, R118, R151 ;  /* 0x00000076a99c7223 */ /* 0x000fe20000010097 */
[C---:B------:R-:W-:Y:S01]  /*93d0*/  ISETP.GE.U32.AND.EX P5, PT, R237.reuse, 0x1000000, PT, P5 ;  /* 0x01000000ed00780c */ /* 0x040fe20003fa6150 */
[----:B------:R-:W-:Y:S01]  /*93e0*/  FMUL.FTZ R160, R158, UR13 ;  /* 0x0000000d9ea07c20 */ /* 0x000fe20008410000 */
[----:B------:R-:W-:Y:S01]  /*93f0*/  LOP3.LUT P2, RZ, R237, 0xff00, RZ, 0xc0, !PT ;  /* 0x0000ff00edff7812 */ /* 0x000fe2000784c0ff */
[----:B------:R-:W-:Y:S01]  /*9400*/  FFMA.FTZ R117, R169, R117, R150 ;  /* 0x00000075a9757223 */ /* 0x000fe20000010096 */
[----:B------:R-:W-:Y:S01]  /*9410*/  FSEL R118, R157, RZ, P6 ;  /* 0x000000ff9d767208 */ /* 0x000fe20003000000 */
[----:B------:R-:W-:Y:S01]  /*9420*/  FADD.FTZ R116, R189, -R116 ;  /* 0x80000074bd747221 */ /* 0x000fe20000010000 */
[----:B------:R-:W-:Y:S01]  /*9430*/  LOP3.LUT P6, RZ, R231, 0xff, RZ, 0xc0, !PT ;  /* 0x000000ffe7ff7812 */ /* 0x000fe200078cc0ff */
[----:B------:R-:W-:Y:S01]  /*9440*/  FMUL.FTZ R117, R117, UR13 ;  /* 0x0000000d75757c20 */ /* 0x000fe20008410000 */
[----:B------:R-:W-:Y:S01]  /*9450*/  FSEL R119, R163, RZ, P5 ;  /* 0x000000ffa3777208 */ /* 0x000fe20002800000 */
[----:B------:R-:W-:Y:S01]  /*9460*/  FFMA.FTZ R116, R169, R116, R149 ;  /* 0x00000074a9747223 */ /* 0x000fe20000010095 */
[----:B------:R-:W-:Y:S01]  /*9470*/  FSEL R163, R160, RZ, P2 ;  /* 0x000000ffa0a37208 */ /* 0x000fe20001000000 */
[----:B------:R-:W-:Y:S01]  /*9480*/  FADD.FTZ R161, R186, -R161 ;  /* 0x800000a1baa17221 */ /* 0x000fe20000010000 */
[----:B------:R-:W-:Y:S01]  /*9490*/  LOP3.LUT P2, RZ, R231, 0xff00, RZ, 0xc0, !PT ;  /* 0x0000ff00e7ff7812 */ /* 0x000fe2000784c0ff */
[----:B------:R-:W-:Y:S01]  /*94a0*/  FMUL.FTZ R156, R156, UR13 ;  /* 0x0000000d9c9c7c20 */ /* 0x000fe20008410000 */
[----:B------:R-:W-:Y:S01]  /*94b0*/  LOP3.LUT P5, RZ, R230, 0xff0000, RZ, 0xc0, !PT ;  /* 0x00ff0000e6ff7812 */ /* 0x000fe200078ac0ff */
[----:B------:R-:W-:Y:S01]  /*94c0*/  FMUL.FTZ R116, R116, UR13 ;  /* 0x0000000d74747c20 */ /* 0x000fe20008410000 */
[----:B------:R-:W-:Y:S01]  /*94d0*/  FSEL R158, R157, RZ, P6 ;  /* 0x000000ff9d9e7208 */ /* 0x000fe20003000000 */
[----:B------:R-:W-:Y:S01]  /*94e0*/  FFMA.FTZ R161, R169, R161, R148 ;  /* 0x000000a1a9a17223 */ /* 0x000fe20000010094 */
[----:B------:R-:W-:-:S02]  /*94f0*/  LOP3.LUT P6, RZ, R236, 0xff0000, RZ, 0xc0, !PT ;  /* 0x00ff0000ecff7812 */ /* 0x000fc400078cc0ff */
[----:B------:R-:W-:Y:S01]  /*9500*/  FSEL R165, R160, RZ, P2 ;  /* 0x000000ffa0a57208 */ /* 0x000fe20001000000 */
[----:B------:R-:W-:Y:S01]  /*9510*/  FMUL.FTZ R161, R161, UR13 ;  /* 0x0000000da1a17c20 */ /* 0x000fe20008410000 */
[C---:B------:R-:W-:Y:S02]  /*9520*/  FSEL R157, R117.reuse, RZ, P5 ;  /* 0x000000ff759d7208 */ /* 0x040fe40002800000 */
[----:B------:R-:W-:Y:S02]  /*9530*/  LOP3.LUT P2, RZ, R230, 0xff000000, RZ, 0xc0, !PT ;  /* 0xff000000e6ff7812 */ /* 0x000fe4000784c0ff */
[----:B------:R-:W-:Y:S02]  /*9540*/  FSEL R117, R117, RZ, P6 ;  /* 0x000000ff75757208 */ /* 0x000fe40003000000 */
[----:B------:R-:W-:Y:S02]  /*9550*/  LOP3.LUT P5, RZ, R236, 0xff000000, RZ, 0xc0, !PT ;  /* 0xff000000ecff7812 */ /* 0x000fe400078ac0ff */
[----:B------:R-:W-:-:S02]  /*9560*/  LOP3.LUT P6, RZ, R230, 0xff00, RZ, 0xc0, !PT ;  /* 0x0000ff00e6ff7812 */ /* 0x000fc400078cc0ff */
[----:B------:R-:W-:Y:S02]  /*9570*/  F2FP.BF16.F32.PACK_AB R119, R119, R162 ;  /* 0x000000a27777723e */ /* 0x000fe400000010ff */
[----:B------:R-:W-:Y:S02]  /*9580*/  F2FP.BF16.F32.PACK_AB R118, R163, R118 ;  /* 0x00000076a376723e */ /* 0x000fe400000010ff */
[----:B------:R-:W-:Y:S02]  /*9590*/  FSEL R160, R156, RZ, P2 ;  /* 0x000000ff9ca07208 */ /* 0x000fe40001000000 */
[----:B------:R-:W-:Y:S02]  /*95a0*/  LOP3.LUT P2, RZ, R236, 0xff00, RZ, 0xc0, !PT ;  /* 0x0000ff00ecff7812 */ /* 0x000fe4000784c0ff */
[----:B------:R-:W-:Y:S02]  /*95b0*/  FSEL R162, R156, RZ, P5 ;  /* 0x000000ff9ca27208 */ /* 0x000fe40002800000 */
[----:B------:R-:W-:-:S02]  /*95c0*/  FSEL R163, R116, RZ, P6 ;  /* 0x000000ff74a37208 */ /* 0x000fc40003000000 */
        /* <DEDUP_REMOVED lines=12> */
.L_x_2055:
        /* <DEDUP_REMOVED lines=14> */
[C---:B-----5:R-:W-:Y:S01]  /*9770*/  FMUL.FTZ R143, R169.reuse, R72 ;  /* 0x00000048a98f7220 */ /* 0x060fe20000410000 */
[----:B------:R-:W-:Y:S01]  /*9780*/  FMUL.FTZ R142, R169, R142 ;  /* 0x0000008ea98e7220 */ /* 0x000fe20000410000 */
[----:B------:R-:W-:Y:S01]  /*9790*/  ISETP.GE.U32.AND P2, PT, R230, RZ, PT ;  /* 0x000000ffe600720c */ /* 0x000fe20003f46070 */
[----:B------:R-:W-:Y:S01]  /*97a0*/  FADD.FTZ R160, R197, -R156 ;  /* 0x8000009cc5a07221 */ /* 0x000fe20000010000 */
[----:B------:R-:W-:Y:S01]  /*97b0*/  FMUL.FTZ R73, R143, UR13 ;  /* 0x0000000d8f497c20 */ /* 0x000fe20008410000 */
[----:B------:R-:W-:Y:S01]  /*97c0*/  FMUL.FTZ R72, R142, UR13 ;  /* 0x0000000d8e487c20 */ /* 0x000fe20008410000 */
[----:B------:R-:W-:Y:S01]  /*97d0*/  FADD.FTZ R156, R190, -R75 ;  /* 0x8000004bbe9c7221 */ /* 0x000fe20000010000 */
[----:B------:R-:W-:Y:S01]  /*97e0*/  ISETP.GE.U32.AND.EX P2, PT, R231, 0x1000000, PT, P2 ;  /* 0x01000000e700780c */ /* 0x000fe20003f46120 */
[----:B------:R-:W-:Y:S01]  /*97f0*/  FMUL.FTZ R141, R169, R160 ;  /* 0x000000a0a98d7220 */ /* 0x000fe20000410000 */
[----:B------:R-:W-:Y:S01]  /*9800*/  LOP3.LUT P6, RZ, R231, 0xff0000, RZ, 0xc0, !PT ;  /* 0x00ff0000e7ff7812 */ /* 0x000fe200078cc0ff */
[----:B------:R-:W-:Y:S01]  /*9810*/  FADD.FTZ R140, R192, -R117 ;  /* 0x80000075c08c7221 */ /* 0x000fe20000010000 */
[----:B------:R-:W-:Y:S01]  /*9820*/  ISETP.GE.U32.AND P5, PT, R236, RZ, PT ;  /* 0x000000ffec00720c */ /* 0x000fe20003fa6070 */
[----:B0-----:R-:W-:Y:S01]  /*9830*/  FADD.FTZ R162, R193, -R118 ;  /* 0x80000076c1a27221 */ /* 0x001fe20000010000 */
[----:B------:R-:W-:Y:S01]  /*9840*/  FADD.FTZ R118, R189, -R74 ;  /* 0x8000004abd767221 */ /* 0x000fe20000010000 */
[----:B------:R-:W-:Y:S01]  /*9850*/  FMUL.FTZ R74, R169, R156 ;  /* 0x0000009ca94a7220 */ /* 0x000fe20000410000 */
[----:B------:R-:W-:Y:S01]  /*9860*/  FSEL R116, R73, RZ, P2 ;  /* 0x000000ff49747208 */ /* 0x000fe20001000000 */
[----:B------:R-:W-:Y:S01]  /*9870*/  FMUL.FTZ R156, R141, UR13 ;  /* 0x0000000d8d9c7c20 */ /* 0x000fe20008410000 */
[----:B------:R-:W-:Y:S01]  /*9880*/  FSEL R159, R72, RZ, P6 ;  /* 0x000000ff489f7208 */ /* 0x000fe20003000000 */
[----:B------:R-:W-:Y:S01]  /*9890*/  FMUL.FTZ R140, R169, R140 ;  /* 0x0000008ca98c7220 */ /* 0x000fe20000410000 */
[----:B------:R-:W-:Y:S01]  /*98a0*/  ISETP.GE.U32.AND.EX P5, PT, R237, 0x1000000, PT, P5 ;  /* 0x01000000ed00780c */ /* 0x000fe20003fa6150 */
[----:B------:R-:W-:Y:S01]  /*98b0*/  FMUL.FTZ R75, R169, R162 ;  /* 0x000000a2a94b7220 */ /* 0x000fe20000410000 */
[C---:B------:R-:W-:Y:S01]  /*98c0*/  LOP3.LUT P2, RZ, R237.reuse, 0xff0000, RZ, 0xc0, !PT ;  /* 0x00ff0000edff7812 */ /* 0x040fe2000784c0ff */
[----:B------:R-:W-:Y:S01]  /*98d0*/  FMUL.FTZ R117, R140, UR13 ;  /* 0x0000000d8c757c20 */ /* 0x000fe20008410000 */
[----:B------:R-:W-:Y:S01]  /*98e0*/  LOP3.LUT P6, RZ, R237, 0xff00, RZ, 0xc0, !PT ;  /* 0x0000ff00edff7812 */ /* 0x000fe200078cc0ff */
[----:B------:R-:W-:Y:S01]  /*98f0*/  FADD.FTZ R160, R186, -R161 ;  /* 0x800000a1baa07221 */ /* 0x000fe20000010000 */
[----:B------:R-:W-:Y:S01]  /*9900*/  FSEL R158, R73, RZ, P5 ;  /* 0x000000ff499e7208 */ /* 0x000fe20002800000 */
[C---:B------:R-:W-:Y:S01]  /*9910*/  FMUL.FTZ R73, R169.reuse, R118 ;  /* 0x00000076a9497220 */ /* 0x040fe20000410000 */
[----:B------:R-:W-:Y:S01]  /*9920*/  FSEL R119, R72, RZ, P2 ;  /* 0x000000ff48777208 */ /* 0x000fe20001000000 */
[----:B------:R-:W-:Y:S01]  /*9930*/  FMUL.FTZ R72, R169, R160 ;  /* 0x000000a0a9487220 */ /* 0x000fe20000410000 */
[----:B------:R-:W-:-:S02]  /*9940*/  FSEL R157, R156, RZ, P6 ;  /* 0x000000ff9c9d7208 */ /* 0x000fc40003000000 */
[----:B------:R-:W-:Y:S02]  /*9950*/  LOP3.LUT P5, RZ, R237, 0xff, RZ, 0xc0, !PT ;  /* 0x000000ffedff7812 */ /* 0x000fe400078ac0ff */
[----:B------:R-:W-:Y:S02]  /*9960*/  LOP3.LUT P6, RZ, R231, 0xff, RZ, 0xc0, !PT ;  /* 0x000000ffe7ff7812 */ /* 0x000fe400078cc0ff */
[----:B------:R-:W-:Y:S02]  /*9970*/  F2FP.BF16.F32.PACK_AB R119, R158, R119 ;  /* 0x000000779e77723e */ /* 0x000fe400000010ff */
[----:B------:R-:W-:Y:S01]  /*9980*/  F2FP.BF16.F32.PACK_AB R159, R116, R159 ;  /* 0x0000009f749f723e */ /* 0x000fe200000010ff */
[----:B------:R-:W-:Y:S01]  /*9990*/  FMUL.FTZ R116, R74, UR13 ;  /* 0x0000000d4a747c20 */ /* 0x000fe20008410000 */
[----:B------:R-:W-:Y:S02]  /*99a0*/  FSEL R118, R117, RZ, P5 ;  /* 0x000000ff75767208 */ /* 0x000fe40002800000 */
[----:B------:R-:W-:-:S02]  /*99b0*/  LOP3.LUT P2, RZ, R231, 0xff00, RZ, 0xc0, !PT ;  /* 0x0000ff00e7ff7812 */ /* 0x000fc4000784c0ff */
[----:B------:R-:W-:Y:S01]  /*99c0*/  FSEL R158, R117, RZ, P6 ;  /* 0x000000ff759e7208 */ /* 0x000fe20003000000 */
[----:B------:R-:W-:Y:S01]  /*99d0*/  FMUL.FTZ R117, R73, UR13 ;  /* 0x0000000d49757c20 */ /* 0x000fe20008410000 */
[----:B------:R-:W-:Y:S02]  /*99e0*/  LOP3.LUT P5, RZ, R230, 0xff0000, RZ, 0xc0, !PT ;  /* 0x00ff0000e6ff7812 */ /* 0x000fe400078ac0ff */
[----:B------:R-:W-:Y:S02]  /*99f0*/  LOP3.LUT P6, RZ, R236, 0xff0000, RZ, 0xc0, !PT ;  /* 0x00ff0000ecff7812 */ /* 0x000fe400078cc0ff */
[----:B------:R-:W-:Y:S02]  /*9a00*/  F2FP.BF16.F32.PACK_AB R118, R157, R118 ;  /* 0x000000769d76723e */ /* 0x000fe400000010ff */
[----:B------:R-:W-:Y:S01]  /*9a10*/  FSEL R163, R156, RZ, P2 ;  /* 0x000000ff9ca37208 */ /* 0x000fe20001000000 */
        /* <DEDUP_REMOVED lines=22> */
.L_x_2058:
[-CC-:B------:R-:W-:Y:S01]  /*9b80*/  FFMA.FTZ R157, R199, R160.reuse, R161.reuse ;  /* 0x000000a0c79d7223 */ /* 0x180fe200000100a1 */
[-CC-:B0-----:R-:W-:Y:S01]  /*9b90*/  FFMA.FTZ R162, R198, R160.reuse, R161.reuse ;  /* 0x000000a0c6a27223 */ /* 0x181fe200000100a1 */
[-CC-:B------:R-:W-:Y:S01]  /*9ba0*/  FFMA.FTZ R119, R195, R160.reuse, R161.reuse ;  /* 0x000000a0c3777223 */ /* 0x180fe200000100a1 */
[-C--:B------:R-:W-:Y:S01]  /*9bb0*/  FFMA.FTZ R156, R194, R160.reuse, R161 ;  /* 0x000000a0c29c7223 */ /* 0x080fe200000100a1 */
[----:B------:R-:W-:Y:S01]  /*9bc0*/  FADD.FTZ R158, R196, -R157 ;  /* 0x8000009dc49e7221 */ /* 0x000fe20000010000 */
[----:B------:R-:W-:Y:S01]  /*9bd0*/  FADD.FTZ R162, R201, -R162 ;  /* 0x800000a2c9a27221 */ /* 0x000fe20000010000 */
[-CC-:B------:R-:W-:Y:S01]  /*9be0*/  FFMA.FTZ R117, R191, R160.reuse, R161.reuse ;  /* 0x000000a0bf757223 */ /* 0x180fe200000100a1 */
[--C-:B------:R-:W-:Y:S01]  /*9bf0*/  FFMA.FTZ R118, R188, R160, R161.reuse ;  /* 0x000000a0bc767223 */ /* 0x100fe200000100a1 */
[----:B-----5:R-:W-:Y:S01]  /*9c00*/  FMUL.FTZ R158, R169, R158 ;  /* 0x0000009ea99e7220 */ /* 0x020fe20000410000 */
[-CC-:B------:R-:W-:Y:S01]  /*9c10*/  FFMA.FTZ R116, R184, R160.reuse, R161.reuse ;  /* 0x000000a0b8747223 */ /* 0x180fe200000100a1 */
[----:B------:R-:W-:Y:S01]  /*9c20*/  FFMA.FTZ R161, R187, R160, R161 ;  /* 0x000000a0bba17223 */ /* 0x000fe200000100a1 */
[----:B------:R-:W-:Y:S01]  /*9c30*/  FMUL.FTZ R162, R169, R162 ;  /* 0x000000a2a9a27220 */ /* 0x000fe20000410000 */
[----:B------:R-:W-:Y:S01]  /*9c40*/  FADD.FTZ R160, R192, -R119 ;  /* 0x80000077c0a07221 */ /* 0x000fe20000010000 */
[----:B------:R-:W-:Y:S01]  /*9c50*/  FMUL.FTZ R158, R158, UR13 ;  /* 0x0000000d9e9e7c20 */ /* 0x000fe20008410000 */
[----:B------:R-:W-:Y:S01]  /*9c60*/  LOP3.LUT P5, RZ, R231, 0xff0000, RZ, 0xc0, !PT ;  /* 0x00ff0000e7ff7812 */ /* 0x000fe200078ac0ff */
[----:B------:R-:W-:Y:S01]  /*9c70*/  FMUL.FTZ R157, R162, UR13 ;  /* 0x0000000da29d7c20 */ /* 0x000fe20008410000 */
[----:B------:R-:W-:Y:S01]  /*9c80*/  LOP3.LUT P6, RZ, R237, 0xff0000, RZ, 0xc0, !PT ;  /* 0x00ff0000edff7812 */ /* 0x000fe200078cc0ff */
[----:B------:R-:W-:Y:S01]  /*9c90*/  FADD.FTZ R162, R197, -R156 ;  /* 0x8000009cc5a27221 */ /* 0x000fe20000010000 */
[----:B------:R-:W-:Y:S01]  /*9ca0*/  ISETP.GE.U32.AND P2, PT, R230, RZ, PT ;  /* 0x000000ffe600720c */ /* 0x000fe20003f46070 */
[C---:B------:R-:W-:Y:S01]  /*9cb0*/  FMUL.FTZ R160, R169.reuse, R160 ;  /* 0x000000a0a9a07220 */ /* 0x040fe20000410000 */
        /* <DEDUP_REMOVED lines=15> */
[C---:B------:R-:W-:Y:S01]  /*9db0*/  FMUL.FTZ R156, R169.reuse, R156 ;  /* 0x0000009ca99c7220 */ /* 0x040fe20000410000 */
[----:B------:R-:W-:Y:S01]  /*9dc0*/  FSEL R118, R160, RZ, P6 ;  /* 0x000000ffa0767208 */ /* 0x000fe20003000000 */
[----:B------:R-:W-:Y:S01]  /*9dd0*/  FMUL.FTZ R158, R169, R158 ;  /* 0x0000009ea99e7220 */ /* 0x000fe20000410000 */
[----:B------:R-:W-:Y:S01]  /*9de0*/  LOP3.LUT P6, RZ, R231, 0xff, RZ, 0xc0, !PT ;  /* 0x000000ffe7ff7812 */ /* 0x000fe200078cc0ff */
[----:B------:R-:W-:Y:S01]  /*9df0*/  FMUL.FTZ R156, R156, UR13 ;  /* 0x0000000d9c9c7c20 */ /* 0x000fe20008410000 */
[----:B------:R-:W-:Y:S01]  /*9e00*/  FSEL R166, R157, RZ, P5 ;  /* 0x000000ff9da67208 */ /* 0x000fe20002800000 */
[----:B------:R-:W-:Y:S01]  /*9e10*/  FADD.FTZ R116, R186, -R161 ;  /* 0x800000a1ba747221 */ /* 0x000fe20000010000 */
[----:B------:R-:W-:Y:S01]  /*9e20*/  FSEL R157, R162, RZ, P2 ;  /* 0x000000ffa29d7208 */ /* 0x000fe20001000000 */
[----:B------:R-:W-:Y:S01]  /*9e30*/  FMUL.FTZ R158, R158, UR13 ;  /* 0x0000000d9e9e7c20 */ /* 0x000fe20008410000 */
[----:B------:R-:W-:Y:S01]  /*9e40*/  LOP3.LUT P2, RZ, R231, 0xff00, RZ, 0xc0, !PT ;  /* 0x0000ff00e7ff7812 */ /* 0x000fe2000784c0ff */
[----:B------:R-:W-:Y:S01]  /*9e50*/  FMUL.FTZ R117, R117, UR13 ;  /* 0x0000000d75757c20 */ /* 0x000fe20008410000 */
[----:B------:R-:W-:Y:S01]  /*9e60*/  FSEL R160, R160, RZ, P6 ;  /* 0x000000ffa0a07208 */ /* 0x000fe20003000000 */
[----:B------:R-:W-:Y:S01]  /*9e70*/  FMUL.FTZ R116, R169, R116 ;  /* 0x00000074a9747220 */ /* 0x000fe20000410000 */
[----:B------:R-:W-:-:S02]  /*9e80*/  LOP3.LUT P5, RZ, R230, 0xff0000, RZ, 0xc0, !PT ;  /* 0x00ff0000e6ff7812 */ /* 0x000fc400078ac0ff */
[----:B------:R-:W-:Y:S01]  /*9e90*/  LOP3.LUT P6, RZ, R236, 0xff0000, RZ, 0xc0, !PT ;  /* 0x00ff0000ecff7812 */ /* 0x000fe200078cc0ff */
[----:B------:R-:W-:Y:S01]  /*9ea0*/  FMUL.FTZ R116, R116, UR13 ;  /* 0x0000000d74747c20 */ /* 0x000fe20008410000 */
        /* <DEDUP_REMOVED lines=24> */
.L_x_2054:
        /* <DEDUP_REMOVED lines=13> */
[-C--:B------:R-:W-:Y:S01]  /*a100*/  FFMA.FTZ R140, R188, R160.reuse, R161 ;  /* 0x000000a0bc8c7223 */ /* 0x080fe200000100a1 */
[----:B------:R-:W-:Y:S01]  /*a110*/  FADD.FTZ R73, R186, -R73 ;  /* 0x80000049ba497221 */ /* 0x000fe20000010000 */
[----:B------:R-:W-:Y:S01]  /*a120*/  FFMA.FTZ R141, R195, R160, R161 ;  /* 0x000000a0c38d7223 */ /* 0x000fe200000100a1 */
[----:B------:R-:W-:Y:S01]  /*a130*/  FADD.FTZ R157, R196, -R143 ;  /* 0x8000008fc49d7221 */ /* 0x000fe20000010000 */
[----:B------:R-:W-:Y:S01]  /*a140*/  FADD.FTZ R74, R189, -R72 ;  /* 0x80000048bd4a7221 */ /* 0x000fe20000010000 */
[----:B-----5:R-:W-:Y:S01]  /*a150*/  FFMA.FTZ R143, R169, R142, R155 ;  /* 0x0000008ea98f7223 */ /* 0x020fe2000001009b */
[----:B------:R-:W-:Y:S01]  /*a160*/  ISETP.GE.U32.AND P2, PT, R230, RZ, PT ;  /* 0x000000ffe600720c */ /* 0x000fe20003f46070 */
[----:B------:R-:W-:Y:S01]  /*a170*/  FADD.FTZ R75, R190, -R75 ;  /* 0x8000004bbe4b7221 */ /* 0x000fe20000010000 */
[----:B------:R-:W-:Y:S01]  /*a180*/  FADD.FTZ R140, R193, -R140 ;  /* 0x8000008cc18c7221 */ /* 0x000fe20000010000 */
[C---:B------:R-:W-:Y:S01]  /*a190*/  FFMA.FTZ R72, R169.reuse, R73, R148 ;  /* 0x00000049a9487223 */ /* 0x040fe20000010094 */
[----:B------:R-:W-:Y:S01]  /*a1a0*/  FFMA.FTZ R160, R194, R160, R161 ;  /* 0x000000a0c2a07223 */ /* 0x000fe200000100a1 */
[----:B------:R-:W-:Y:S01]  /*a1b0*/  FADD.FTZ R141, R192, -R141 ;  /* 0x8000008dc08d7221 */ /* 0x000fe20000010000 */
[C---:B------:R-:W-:Y:S01]  /*a1c0*/  FFMA.FTZ R142, R169.reuse, R157, R154 ;  /* 0x0000009da98e7223 */ /* 0x040fe2000001009a */
[----:B------:R-:W-:Y:S01]  /*a1d0*/  FFMA.FTZ R73, R169, R74, R149 ;  /* 0x0000004aa9497223 */ /* 0x000fe20000010095 */
[----:B------:R-:W-:Y:S01]  /*a1e0*/  FMUL.FTZ R157, R143, UR13 ;  /* 0x0000000d8f9d7c20 */ /* 0x000fe20008410000 */
[----:B------:R-:W-:Y:S01]  /*a1f0*/  FFMA.FTZ R74, R169, R75, R150 ;  /* 0x0000004ba94a7223 */ /* 0x000fe20000010096 */
[----:B------:R-:W-:Y:S01]  /*a200*/  ISETP.GE.U32.AND.EX P2, PT, R231, 0x1000000, PT, P2 ;  /* 0x01000000e700780c */ /* 0x000fe20003f46120 */
[----:B------:R-:W-:Y:S01]  /*a210*/  FFMA.FTZ R75, R169, R140, R151 ;  /* 0x0000008ca94b7223 */ /* 0x000fe20000010097 */
[----:B------:R-:W-:Y:S01]  /*a220*/  FMUL.FTZ R156, R72, UR13 ;  /* 0x0000000d489c7c20 */ /* 0x000fe20008410000 */
[----:B------:R-:W-:Y:S01]  /*a230*/  FADD.FTZ R160, R197, -R160 ;  /* 0x800000a0c5a07221 */ /* 0x000fe20000010000 */
[----:B------:R-:W-:Y:S01]  /*a240*/  FFMA.FTZ R140, R169, R141, R152 ;  /* 0x0000008da98c7223 */ /* 0x000fe20000010098 */
[----:B------:R-:W-:Y:S01]  /*a250*/  LOP3.LUT P6, RZ, R230, 0xff, RZ, 0xc0, !PT ;  /* 0x000000ffe6ff7812 */ /* 0x000fe200078cc0ff */
[----:B------:R-:W-:Y:S01]  /*a260*/  FMUL.FTZ R158, R142, UR13 ;  /* 0x0000000d8e9e7c20 */ /* 0x000fe20008410000 */
[----:B------:R-:W-:Y:S01]  /*a270*/  FSEL R167, R157, RZ, P2 ;  /* 0x000000ff9da77208 */ /* 0x000fe20001000000 */
[----:B------:R-:W-:Y:S01]  /*a280*/  FMUL.FTZ R157, R74, UR13 ;  /* 0x0000000d4a9d7c20 */ /* 0x000fe20008410000 */
[----:B------:R-:W-:Y:S01]  /*a290*/  FFMA.FTZ R141, R169, R160, R153 ;  /* 0x000000a0a98d7223 */ /* 0x000fe20000010099 */
[----:B------:R-:W-:Y:S01]  /*a2a0*/  LOP3.LUT P5, RZ, R231, 0xff0000, RZ, 0xc0, !PT ;  /* 0x00ff0000e7ff7812 */ /* 0x000fe200078ac0ff */
[----:B------:R-:W-:Y:S01]  /*a2b0*/  FMUL.FTZ R159, R140, UR13 ;  /* 0x0000000d8c9f7c20 */ /* 0x000fe20008410000 */
[----:B------:R-:W-:Y:S01]  /*a2c0*/  LOP3.LUT P2, RZ, R230, 0xff0000, RZ, 0xc0, !PT ;  /* 0x00ff0000e6ff7812 */ /* 0x000fe2000784c0ff */
[----:B------:R-:W-:Y:S01]  /*a2d0*/  FMUL.FTZ R161, R141, UR13 ;  /* 0x0000000d8da17c20 */ /* 0x000fe20008410000 */
[----:B------:R-:W-:-:S02]  /*a2e0*/  FSEL R156, R156, RZ, P6 ;  /* 0x000000ff9c9c7208 */ /* 0x000fc40003000000 */
[----:B------:R-:W-:Y:S02]  /*a2f0*/  LOP3.LUT P6, RZ, R231, 0xff, RZ, 0xc0, !PT ;  /* 0x000000ffe7ff7812 */ /* 0x000fe400078cc0ff */
[----:B------:R-:W-:Y:S01]  /*a300*/  FSEL R164, R158, RZ, P5 ;  /* 0x000000ff9ea47208 */ /* 0x000fe20002800000 */
[----:B------:R-:W-:Y:S01]  /*a310*/  FMUL.FTZ R158, R75, UR13 ;  /* 0x0000000d4b9e7c20 */ /* 0x000fe20008410000 */
[----:B------:R-:W-:Y:S01]  /*a320*/  FSEL R160, R157, RZ, P2 ;  /* 0x000000ff9da07208 */ /* 0x000fe20001000000 */
[----:B------:R-:W-:Y:S01]  /*a330*/  FMUL.FTZ R157, R73, UR13 ;  /* 0x0000000d499d7c20 */ /* 0x000fe20008410000 */
[----:B------:R-:W-:Y:S02]  /*a340*/  LOP3.LUT P2, RZ, R231, 0xff00, RZ, 0xc0, !PT ;  /* 0x0000ff00e7ff7812 */ /* 0x000fe4000784c0ff */
[----:B0-----:R-:W-:Y:S02]  /*a350*/  FSEL R162, R159, RZ, P6 ;  /* 0x000000ff9fa27208 */ /* 0x001fe40003000000 */
        /* <DEDUP_REMOVED lines=10> */
.L_x_2060:
[-CC-:B0-----:R-:W-:Y:S01]  /*a400*/  FFMA.FTZ R163, R199, R160.reuse, R161.reuse ;  /* 0x000000a0c7a37223 */ /* 0x181fe200000100a1 */
[-CC-:B------:R-:W-:Y:S01]  /*a410*/  FFMA.FTZ R164, R198, R160.reuse, R161.reuse ;  /* 0x000000a0c6a47223 */ /* 0x180fe200000100a1 */
[-CC-:B------:R-:W-:Y:S01]  /*a420*/  FFMA.FTZ R162, R194, R160.reuse, R161.reuse ;  /* 0x000000a0c2a27223 */ /* 0x180fe200000100a1 */
[-C--:B------:R-:W-:Y:S01]  /*a430*/  FFMA.FTZ R159, R195, R160.reuse, R161 ;  /* 0x000000a0c39f7223 */ /* 0x080fe200000100a1 */
[----:B------:R-:W-:Y:S01]  /*a440*/  FADD.FTZ R163, R196, -R163 ;  /* 0x800000a3c4a37221 */ /* 0x000fe20000010000 */
[----:B------:R-:W-:Y:S01]  /*a450*/  FADD.FTZ R164, R201, -R164 ;  /* 0x800000a4c9a47221 */ /* 0x000fe20000010000 */
[----:B------:R-:W-:Y:S01]  /*a460*/  FFMA.FTZ R157, R191, R160, R161 ;  /* 0x000000a0bf9d7223 */ /* 0x000fe200000100a1 */
[----:B------:R-:W-:Y:S01]  /*a470*/  FADD.FTZ R162, R197, -R162 ;  /* 0x800000a2c5a27221 */ /* 0x000fe20000010000 */
[C---:B-----5:R-:W-:Y:S01]  /*a480*/  FFMA.FTZ R163, R169.reuse, R163, R154 ;  /* 0x000000a3a9a37223 */ /* 0x060fe2000001009a */
[----:B------:R-:W-:Y:S01]  /*a490*/  FFMA.FTZ R164, R169, R164, R155 ;  /* 0x000000a4a9a47223 */ /* 0x000fe2000001009b */
[-CC-:B------:R-:W-:Y:S01]  /*a4a0*/  FFMA.FTZ R158, R188, R160.reuse, R161.reuse ;  /* 0x000000a0bc9e7223 */ /* 0x180fe200000100a1 */
[-C--:B------:R-:W-:Y:S01]  /*a4b0*/  FFMA.FTZ R156, R184, R160.reuse, R161 ;  /* 0x000000a0b89c7223 */ /* 0x080fe200000100a1 */
[----:B------:R-:W-:Y:S01]  /*a4c0*/  FADD.FTZ R159, R192, -R159 ;  /* 0x8000009fc09f7221 */ /* 0x000fe20000010000 */
[----:B------:R-:W-:Y:S01]  /*a4d0*/  FADD.FTZ R157, R190, -R157 ;  /* 0x8000009dbe9d7221 */ /* 0x000fe20000010000 */
[----:B------:R-:W-:Y:S01]  /*a4e0*/  ISETP.GE.U32.AND P2, PT, R230, RZ, PT ;  /* 0x000000ffe600720c */ /* 0x000fe20003f46070 */
[----:B------:R-:W-:Y:S01]  /*a4f0*/  FFMA.FTZ R161, R187, R160, R161 ;  /* 0x000000a0bba17223 */ /* 0x000fe200000100a1 */
[----:B------:R-:W-:Y:S01]  /*a500*/  FMUL.FTZ R163, R163, UR13 ;  /* 0x0000000da3a37c20 */ /* 0x000fe20008410000 */
[----:B------:R-:W-:Y:S01]  /*a510*/  FFMA.FTZ R162, R169, R162, R153 ;  /* 0x000000a2a9a27223 */ /* 0x000fe20000010099 */
[----:B------:R-:W-:Y:S01]  /*a520*/  LOP3.LUT P5, RZ, R231, 0xff0000, RZ, 0xc0, !PT ;  /* 0x00ff0000e7ff7812 */ /* 0x000fe200078ac0ff */
[----:B------:R-:W-:Y:S01]  /*a530*/  FMUL.FTZ R165, R164, UR13 ;  /* 0x0000000da4a57c20 */ /* 0x000fe20008410000 */
[----:B------:R-:W-:Y:S01]  /*a540*/  FADD.FTZ R156, R189, -R156 ;  /* 0x8000009cbd9c7221 */ /* 0x000fe20000010000 */
[C---:B------:R-:W-:Y:S01]  /*a550*/  FFMA.FTZ R159, R169.reuse, R159, R152 ;  /* 0x0000009fa99f7223 */ /* 0x040fe20000010098 */
[----:B------:R-:W-:Y:S01]  /*a560*/  FFMA.FTZ R157, R169, R157, R150 ;  /* 0x0000009da99d7223 */ /* 0x000fe20000010096 */
[----:B------:R-:W-:Y:S01]  /*a570*/  ISETP.GE.U32.AND.EX P2, PT, R231, 0x1000000, PT, P2 ;  /* 0x01000000e700780c */ /* 0x000fe20003f46120 */
[----:B------:R-:W-:Y:S01]  /*a580*/  FADD.FTZ R158, R193, -R158 ;  /* 0x8000009ec19e7221 */ /* 0x000fe20000010000 */
[----:B------:R-:W-:Y:S01]  /*a590*/  FADD.FTZ R161, R186, -R161 ;  /* 0x800000a1baa17221 */ /* 0x000fe20000010000 */
[----:B------:R-:W-:Y:S01]  /*a5a0*/  FSEL R164, R163, RZ, P5 ;  /* 0x000000ffa3a47208 */ /* 0x000fe20002800000 */
[----:B------:R-:W-:Y:S01]  /*a5b0*/  FMUL.FTZ R160, R162, UR13 ;  /* 0x0000000da2a07c20 */ /* 0x000fe20008410000 */
[----:B------:R-:W-:Y:S01]  /*a5c0*/  FFMA.FTZ R156, R169, R156, R149 ;  /* 0x0000009ca99c7223 */ /* 0x000fe20000010095 */
[----:B------:R-:W-:Y:S01]  /*a5d0*/  FMUL.FTZ R159, R159, UR13 ;  /* 0x0000000d9f9f7c20 */ /* 0x000fe20008410000 */
[----:B------:R-:W-:Y:S01]  /*a5e0*/  LOP3.LUT P5, RZ, R231, 0xff00, RZ, 0xc0, !PT ;  /* 0x0000ff00e7ff7812 */ /* 0x000fe200078ac0ff */
[----:B------:R-:W-:Y:S01]  /*a5f0*/  FMUL.FTZ R157, R157, UR13 ;  /* 0x0000000d9d9d7c20 */ /* 0x000fe20008410000 */
[----:B------:R-:W-:Y:S01]  /*a600*/  FSEL R167, R165, RZ, P2 ;  /* 0x000000ffa5a77208 */ /* 0x000fe20001000000 */
        /* <DEDUP_REMOVED lines=21> */
.L_x_2059:
        /* <DEDUP_REMOVED lines=13> */
[----:B0-----:R-:W-:Y:S01]  /*a830*/  FADD.FTZ R162, R196, -R143 ;  /* 0x8000008fc4a27221 */ /* 0x001fe20000010000 */
[----:B-----5:R-:W-:Y:S01]  /*a840*/  FMUL.FTZ R143, R169, R164 ;  /* 0x000000a4a98f7220 */ /* 0x020fe20000410000 */
[----:B------:R-:W-:Y:S01]  /*a850*/  ISETP.GE.U32.AND P2, PT, R230, RZ, PT ;  /* 0x000000ffe600720c */ /* 0x000fe20003f46070 */
[----:B------:R-:W-:Y:S01]  /*a860*/  FADD.FTZ R74, R189, -R74 ;  /* 0x8000004abd4a7221 */ /* 0x000fe20000010000 */
[----:B------:R-:W-:Y:S01]  /*a870*/  FADD.FTZ R156, R193, -R142 ;  /* 0x8000008ec19c7221 */ /* 0x000fe20000010000 */
[----:B------:R-:W-:Y:S01]  /*a880*/  FADD.FTZ R140, R190, -R75 ;  /* 0x8000004bbe8c7221 */ /* 0x000fe20000010000 */
[----:B------:R-:W-:Y:S01]  /*a890*/  FMUL.FTZ R72, R169, R72 ;  /* 0x00000048a9487220 */ /* 0x000fe20000410000 */
[----:B------:R-:W-:Y:S01]  /*a8a0*/  FFMA.FTZ R160, R194, R160, R161 ;  /* 0x000000a0c2a07223 */ /* 0x000fe200000100a1 */
[----:B------:R-:W-:Y:S01]  /*a8b0*/  FADD.FTZ R158, R192, -R141 ;  /* 0x8000008dc09e7221 */ /* 0x000fe20000010000 */
[----:B------:R-:W-:Y:S01]  /*a8c0*/  FMUL.FTZ R157, R143, UR13 ;  /* 0x0000000d8f9d7c20 */ /* 0x000fe20008410000 */
[C---:B------:R-:W-:Y:S01]  /*a8d0*/  FMUL.FTZ R73, R169.reuse, R74 ;  /* 0x0000004aa9497220 */ /* 0x040fe20000410000 */
[----:B------:R-:W-:Y:S01]  /*a8e0*/  FMUL.FTZ R75, R169, R156 ;  /* 0x0000009ca94b7220 */ /* 0x000fe20000410000 */
[----:B------:R-:W-:Y:S01]  /*a8f0*/  ISETP.GE.U32.AND.EX P2, PT, R231, 0x1000000, PT, P2 ;  /* 0x01000000e700780c */ /* 0x000fe20003f46120 */
[C---:B------:R-:W-:Y:S01]  /*a900*/  FMUL.FTZ R142, R169.reuse, R162 ;  /* 0x000000a2a98e7220 */ /* 0x040fe20000410000 */
[----:B------:R-:W-:Y:S01]  /*a910*/  FMUL.FTZ R74, R169, R140 ;  /* 0x0000008ca94a7220 */ /* 0x000fe20000410000 */
[----:B------:R-:W-:Y:S01]  /*a920*/  FMUL.FTZ R156, R72, UR13 ;  /* 0x0000000d489c7c20 */ /* 0x000fe20008410000 */
[----:B------:R-:W-:Y:S01]  /*a930*/  FADD.FTZ R160, R197, -R160 ;  /* 0x800000a0c5a07221 */ /* 0x000fe20000010000 */
[----:B------:R-:W-:Y:S01]  /*a940*/  FMUL.FTZ R140, R169, R158 ;  /* 0x0000009ea98c7220 */ /* 0x000fe20000410000 */
[----:B------:R-:W-:Y:S01]  /*a950*/  LOP3.LUT P6, RZ, R230, 0xff, RZ, 0xc0, !PT ;  /* 0x000000ffe6ff7812 */ /* 0x000fe200078cc0ff */
[----:B------:R-:W-:Y:S01]  /*a960*/  FMUL.FTZ R158, R142, UR13 ;  /* 0x0000000d8e9e7c20 */ /* 0x000fe20008410000 */
[----:B------:R-:W-:Y:S01]  /*a970*/  FSEL R167, R157, RZ, P2 ;  /* 0x000000ff9da77208 */ /* 0x000fe20001000000 */
[----:B------:R-:W-:Y:S01]  /*a980*/  FMUL.FTZ R157, R74, UR13 ;  /* 0x0000000d4a9d7c20 */ /* 0x000fe20008410000 */
[----:B------:R-:W-:Y:S01]  /*a990*/  FMUL.FTZ R141, R169, R160 ;  /* 0x000000a0a98d7220 */ /* 0x000fe20000410000 */
        /* <DEDUP_REMOVED lines=22> */
.L_x_2061:
        /* <DEDUP_REMOVED lines=53> */
.L_x_2057:
        /* <DEDUP_REMOVED lines=8> */
[----:B--2---:R-:W-:-:S05]  /*aed0*/  @P0 IMAD.WIDE.U32 R160, R21, 0x10, R160 ;  /* 0x0000001015a00825 */ /* 0x004fca00078e00a0 */
[----:B------:R0:W-:Y:S02]  /*aee0*/  @P0 STG.E.128 desc[UR8][R160.64], R116 ;  /* 0x00000074a0000986 */ /* 0x0001e4000c101d08 */
.L_x_2053:
[----:B------:R-:W-:Y:S05]  /*aef0*/  BSYNC.RECONVERGENT B1 ;  /* 0x0000000000017941 */ /* 0x000fea0003800200 */
.L_x_2052:
[----:B01-34-:R-:W0:Y:S02]  /*af00*/  LDC.64 R156, c[0x0][0x380] ;  /* 0x0000e000ff9c7b82 */ /* 0x01be240000000a00 */
[----:B0-----:R-:W-:-:S04]  /*af10*/  LEA R5, R156, R5, 0x2 ;  /* 0x000000059c057211 */ /* 0x001fc800078e10ff */
[----:B------:R-:W-:-:S13]  /*af20*/  ISETP.GE.AND P0, PT, R5, R157, PT ;  /* 0x0000009d0500720c */ /* 0x000fda0003f06270 */
[----:B------:R-:W-:Y:S05]  /*af30*/  @!P0 BRA `(.L_x_2062) ;  /* 0xffffff5800308947 */ /* 0x000fea000383ffff */
.L_x_2012:
[----:B------:R-:W-:Y:S05]  /*af40*/  BSYNC B0 ;  /* 0x0000000000007941 */ /* 0x000fea0003800000 */
.L_x_2011:
        /* <DEDUP_REMOVED lines=257> */
.L_x_2021:
[----:B------:R-:W-:Y:S01]  /*bf60*/  HFMA2 R166, -RZ, RZ, 0, 5.9604644775390625e-08 ;  /* 0x00000001ffa67431 */ /* 0x000fe200000001ff */
[----:B------:R-:W-:Y:S01]  /*bf70*/  BSSY B1, `(.L_x_2063) ;  /* 0x0000006000017945 */ /* 0x000fe20003800000 */
[----:B------:R-:W-:Y:S02]  /*bf80*/  MOV R167, 0x1f ;  /* 0x0000001f00a77802 */ /* 0x000fe40000000f00 */
[----:B------:R-:W-:-:S07]  /*bf90*/  MOV R164, 0xffffffff ;  /* 0xffffffff00a47802 */ /* 0x000fce0000000f00 */
[----:B-----5:R-:W-:Y:S05]  /*bfa0*/  WARPSYNC.COLLECTIVE R164, `(.L_x_2064) ;  /* 0x00000000a4087348 */ /* 0x020fea0003c00000 */
[----:B------:R0:W1:Y:S02]  /*bfb0*/  SHFL.BFLY P0, R165, R227, R166, R167 ;  /* 0x0c0000a6e3a57389 */ /* 0x00006400000000a7 */
[----:B01---5:R-:W-:Y:S05]  /*bfc0*/  ENDCOLLECTIVE ;  /* 0x000000000000791b */ /* 0x023fea0003800000 */
.L_x_2064:
[----:B------:R-:W-:Y:S05]  /*bfd0*/  BSYNC B1 ;  /* 0x0000000000017941 */ /* 0x000fea0003800000 */
.L_x_2063:
[----:B------:R-:W-:Y:S01]  /*bfe0*/  MOV R156, R165 ;  /* 0x000000a5009c7202 */ /* 0x000fe20000000f00 */
[----:B------:R-:W-:Y:S01]  /*bff0*/  HFMA2 R166, -RZ, RZ, 0, 5.9604644775390625e-08 ;  /* 0x00000001ffa67431 */ /* 0x000fe200000001ff */
[----:B------:R-:W-:Y:S02]  /*c000*/  MOV R167, 0x1f ;  /* 0x0000001f00a77802 */ /* 0x000fe40000000f00 */
[----:B------:R-:W-:Y:S01]  /*c010*/  MOV R164, 0xffffffff ;  /* 0xffffffff00a47802 */ /* 0x000fe20000000f00 */
[----:B------:R-:W-:Y:S01]  /*c020*/  FADD.FTZ R156, R156, R227 ;  /* 0x000000e39c9c7221 */ /* 0x000fe20000010000 */
[----:B------:R-:W-:-:S07]  /*c030*/  MOV R227, R228 ;  /* 0x000000e400e37202 */ /* 0x000fce0000000f00 */
[----:B------:R-:W-:Y:S05]  /*c040*/  WARPSYNC.COLLECTIVE R164, `(.L_x_2065) ;  /* 0x00000000a4087348 */ /* 0x000fea0003c00000 */
[----:B------:R0:W1:Y:S02]  /*c050*/  SHFL.BFLY P0, R165, R227, R166, R167 ;  /* 0x0c0000a6e3a57389 */ /* 0x00006400000000a7 */
[----:B01----:R-:W-:Y:S05]  /*c060*/  ENDCOLLECTIVE ;  /* 0x000000000000791b */ /* 0x003fea0003800000 */
.L_x_2065:
[----:B------:R-:W-:Y:S01]  /*c070*/  HFMA2 R166, -RZ, RZ, 0, 1.1920928955078125e-07 ;  /* 0x00000002ffa67431 */ /* 0x000fe200000001ff */
[----:B------:R-:W-:Y:S02]  /*c080*/  MOV R227, R156 ;  /* 0x0000009c00e37202 */ /* 0x000fe40000000f00 */
[----:B------:R-:W-:-:S07]  /*c090*/  MOV R157, R165 ;  /* 0x000000a5009d7202 */ /* 0x000fce0000000f00 */
[----:B------:R-:W-:Y:S05]  /*c0a0*/  WARPSYNC.COLLECTIVE R164, `(.L_x_2066) ;  /* 0x00000000a4087348 */ /* 0x000fea0003c00000 */
[----:B------:R0:W1:Y:S02]  /*c0b0*/  SHFL.BFLY P0, R165, R227, R166, R167 ;  /* 0x0c0000a6e3a57389 */ /* 0x00006400000000a7 */
[----:B01----:R-:W-:Y:S05]  /*c0c0*/  ENDCOLLECTIVE ;  /* 0x000000000000791b */ /* 0x003fea0003800000 */
.L_x_2066:
[----:B------:R-:W-:-:S05]  /*c0d0*/  FADD.FTZ R157, R157, R228 ;  /* 0x000000e49d9d7221 */ /* 0x000fca0000010000 */
[----:B------:R-:W-:Y:S02]  /*c0e0*/  MOV R227, R157 ;  /* 0x0000009d00e37202 */ /* 0x000fe40000000f00 */
[----:B------:R-:W-:-:S07]  /*c0f0*/  MOV R159, R165 ;  /* 0x000000a5009f7202 */ /* 0x000fce0000000f00 */
[----:B------:R-:W-:Y:S05]  /*c100*/  WARPSYNC.COLLECTIVE R164, `(.L_x_2067) ;  /* 0x00000000a4087348 */ /* 0x000fea0003c00000 */
[----:B------:R0:W1:Y:S02]  /*c110*/  SHFL.BFLY P0, R165, R227, R166, R167 ;  /* 0x0c0000a6e3a57389 */ /* 0x00006400000000a7 */
[----:B01----:R-:W-:Y:S05]  /*c120*/  ENDCOLLECTIVE ;  /* 0x000000000000791b */ /* 0x003fea0003800000 */
.L_x_2067:
[----:B------:R-:W-:Y:S01]  /*c130*/  FADD.FTZ R159, R156, R159 ;  /* 0x0000009f9c9f7221 */ /* 0x000fe20000010000 */
[----:B------:R-:W-:-:S04]  /*c140*/  HFMA2 R166, -RZ, RZ, 0, 2.384185791015625e-07 ;  /* 0x00000004ffa67431 */ /* 0x000fc800000001ff */
[----:B------:R-:W-:Y:S02]  /*c150*/  MOV R227, R159 ;  /* 0x0000009f00e37202 */ /* 0x000fe40000000f00 */
[----:B------:R-:W-:-:S07]  /*c160*/  MOV R158, R165 ;  /* 0x000000a5009e7202 */ /* 0x000fce0000000f00 */
[----:B------:R-:W-:Y:S05]  /*c170*/  WARPSYNC.COLLECTIVE R164, `(.L_x_2068) ;  /* 0x00000000a4087348 */ /* 0x000fea0003c00000 */
[----:B------:R0:W1:Y:S02]  /*c180*/  SHFL.BFLY P0, R165, R227, R166, R167 ;  /* 0x0c0000a6e3a57389 */ /* 0x00006400000000a7 */
[----:B01----:R-:W-:Y:S05]  /*c190*/  ENDCOLLECTIVE ;  /* 0x000000000000791b */ /* 0x003fea0003800000 */
.L_x_2068:
[----:B------:R-:W-:-:S05]  /*c1a0*/  FADD.FTZ R158, R157, R158 ;  /* 0x0000009e9d9e7221 */ /* 0x000fca0000010000 */
[----:B------:R-:W-:Y:S02]  /*c1b0*/  MOV R227, R158 ;  /* 0x0000009e00e37202 */ /* 0x000fe40000000f00 */
[----:B------:R-:W-:-:S07]  /*c1c0*/  MOV R160, R165 ;  /* 0x000000a500a07202 */ /* 0x000fce0000000f00 */
[----:B------:R-:W-:Y:S05]  /*c1d0*/  WARPSYNC.COLLECTIVE R164, `(.L_x_2069) ;  /* 0x00000000a4087348 */ /* 0x000fea0003c00000 */
[----:B------:R0:W1:Y:S02]  /*c1e0*/  SHFL.BFLY P0, R165, R227, R166, R167 ;  /* 0x0c0000a6e3a57389 */ /* 0x00006400000000a7 */
[----:B01----:R-:W-:Y:S05]  /*c1f0*/  ENDCOLLECTIVE ;  /* 0x000000000000791b */ /* 0x003fea0003800000 */
.L_x_2069:
[----:B------:R-:W-:Y:S01]  /*c200*/  FADD.FTZ R160, R159, R160 ;  /* 0x000000a09fa07221 */ /* 0x000fe20000010000 */
[----:B------:R-:W-:-:S04]  /*c210*/  HFMA2 R166, -RZ, RZ, 0, 4.76837158203125e-07 ;  /* 0x00000008ffa67431 */ /* 0x000fc800000001ff */
[----:B------:R-:W-:Y:S02]  /*c220*/  MOV R227, R160 ;  /* 0x000000a000e37202 */ /* 0x000fe40000000f00 */
[----:B------:R-:W-:-:S07]  /*c230*/  MOV R161, R165 ;  /* 0x000000a500a17202 */ /* 0x000fce0000000f00 */
[----:B------:R-:W-:Y:S05]  /*c240*/  WARPSYNC.COLLECTIVE R164, `(.L_x_2070) ;  /* 0x00000000a4087348 */ /* 0x000fea0003c00000 */
[----:B------:R0:W1:Y:S02]  /*c250*/  SHFL.BFLY P0, R165, R227, R166, R167 ;  /* 0x0c0000a6e3a57389 */ /* 0x00006400000000a7 */
[----:B01----:R-:W-:Y:S05]  /*c260*/  ENDCOLLECTIVE ;  /* 0x000000000000791b */ /* 0x003fea0003800000 */
.L_x_2070:
[----:B------:R-:W-:-:S05]  /*c270*/  FADD.FTZ R161, R158, R161 ;  /* 0x000000a19ea17221 */ /* 0x000fca0000010000 */
[----:B------:R-:W-:Y:S02]  /*c280*/  MOV R227, R161 ;  /* 0x000000a100e37202 */ /* 0x000fe40000000f00 */
[----:B------:R-:W-:-:S07]  /*c290*/  MOV R163, R165 ;  /* 0x000000a500a37202 */ /* 0x000fce0000000f00 */
[----:B------:R-:W-:Y:S05]  /*c2a0*/  WARPSYNC.COLLECTIVE R164, `(.L_x_2071) ;  /* 0x00000000a4087348 */ /* 0x000fea0003c00000 */
[----:B------:R0:W1:Y:S02]  /*c2b0*/  SHFL.BFLY P0, R165, R227, R166, R167 ;  /* 0x0c0000a6e3a57389 */ /* 0x00006400000000a7 */
[----:B01----:R-:W-:Y:S05]  /*c2c0*/  ENDCOLLECTIVE ;  /* 0x000000000000791b */ /* 0x003fea0003800000 */
.L_x_2071:
[----:B------:R-:W-:Y:S01]  /*c2d0*/  FADD.FTZ R163, R160, R163 ;  /* 0x000000a3a0a37221 */ /* 0x000fe20000010000 */
[----:B------:R-:W-:-:S04]  /*c2e0*/  HFMA2 R166, -RZ, RZ, 0, 9.5367431640625e-07 ;  /* 0x00000010ffa67431 */ /* 0x000fc800000001ff */
[----:B------:R-:W-:Y:S02]  /*c2f0*/  MOV R227, R163 ;  /* 0x000000a300e37202 */ /* 0x000fe40000000f00 */
[----:B------:R-:W-:-:S07]  /*c300*/  MOV R162, R165 ;  /* 0x000000a500a27202 */ /* 0x000fce0000000f00 */
[----:B------:R-:W-:Y:S05]  /*c310*/  WARPSYNC.COLLECTIVE R164, `(.L_x_2072) ;  /* 0x00000000a4087348 */ /* 0x000fea0003c00000 */
[----:B------:R0:W1:Y:S02]  /*c320*/  SHFL.BFLY P0, R165, R227, R166, R167 ;  /* 0x0c0000a6e3a57389 */ /* 0x00006400000000a7 */
[----:B01----:R-:W-:Y:S05]  /*c330*/  ENDCOLLECTIVE ;  /* 0x000000000000791b */ /* 0x003fea0003800000 */
.L_x_2072:
[----:B------:R-:W-:-:S05]  /*c340*/  FADD.FTZ R162, R161, R162 ;  /* 0x000000a2a1a27221 */ /* 0x000fca0000010000 */
[----:B------:R-:W-:Y:S02]  /*c350*/  MOV R227, R162 ;  /* 0x000000a200e37202 */ /* 0x000fe40000000f00 */
[----:B------:R-:W-:-:S07]  /*c360*/  MOV R156, R165 ;  /* 0x000000a5009c7202 */ /* 0x000fce0000000f00 */
[----:B------:R-:W-:Y:S05]  /*c370*/  WARPSYNC.COLLECTIVE R164, `(.L_x_2073) ;  /* 0x00000000a4087348 */ /* 0x000fea0003c00000 */
[----:B------:R0:W1:Y:S02]  /*c380*/  SHFL.BFLY P0, R165, R227, R166, R167 ;  /* 0x0c0000a6e3a57389 */ /* 0x00006400000000a7 */
[----:B01----:R-:W-:Y:S05]  /*c390*/  ENDCOLLECTIVE ;  /* 0x000000000000791b */ /* 0x003fea0003800000 */
.L_x_2073:
[----:B------:R-:W-:Y:S01]  /*c3a0*/  MOV R157, R165 ;  /* 0x000000a5009d7202 */ /* 0x000fe20000000f00 */
[----:B------:R-:W-:Y:S06]  /*c3b0*/  BRA `(.L_x_2074) ;  /* 0xffffff6000007947 */ /* 0x000fec000383ffff */
.L_x_2075:
        /* <DEDUP_REMOVED lines=12> */
.L_x_6054:


//--------------------- .text._ZN10layer_norm22ln_bwd_finalize_kernelINS_22Kernel_traits_finalizeILj1024E13__nv_bfloat16S2_fS2_fjLb0ELj1024ELj4ENS_18Kernel_traits_baseILj1024ES2_S2_fS2_fjLj1024EEEEELb0ELb1EEEvNS_9BwdParamsE --------------------------
	.section	.text._ZN10layer_norm22ln_bwd_finalize_kernelINS_22Kernel_traits_finalizeILj1024E13__nv_bfloat16S2_fS2_fjLb0ELj1024ELj4ENS_18Kernel_traits_baseILj1024ES2_S2_fS2_fjLj1024EEEEELb0ELb1EEEvNS_9BwdParamsE,"ax",@progbits
	.align	128
        .global         _ZN10layer_norm22ln_bwd_finalize_kernelINS_22Kernel_traits_finalizeILj1024E13__nv_bfloat16S2_fS2_fjLb0ELj1024ELj4ENS_18Kernel_traits_baseILj1024ES2_S2_fS2_fjLj1024EEEEELb0ELb1EEEvNS_9BwdParamsE
        .type           _ZN10layer_norm22ln_bwd_finalize_kernelINS_22Kernel_traits_finalizeILj1024E13__nv_bfloat16S2_fS2_fjLb0ELj1024ELj4ENS_18Kernel_traits_baseILj1024ES2_S2_fS2_fjLj1024EEEEELb0ELb1EEEvNS_9BwdParamsE,@function
        .size           _ZN10layer_norm22ln_bwd_finalize_kernelINS_22Kernel_traits_finalizeILj1024E13__nv_bfloat16S2_fS2_fjLb0ELj1024ELj4ENS_18Kernel_traits_baseILj1024ES2_S2_fS2_fjLj1024EEEEELb0ELb1EEEvNS_9BwdParamsE,(.L_x_6055 - _ZN10layer_norm22ln_bwd_finalize_kernelINS_22Kernel_traits_finalizeILj1024E13__nv_bfloat16S2_fS2_fjLb0ELj1024ELj4ENS_18Kernel_traits_baseILj1024ES2_S2_fS2_fjLj1024EEEEELb0ELb1EEEvNS_9BwdParamsE)
        .other          _ZN10layer_norm22ln_bwd_finalize_kernelINS_22Kernel_traits_finalizeILj1024E13__nv_bfloat16S2_fS2_fjLb0ELj1024ELj4ENS_18Kernel_traits_baseILj1024ES2_S2_fS2_fjLj1024EEEEELb0ELb1EEEvNS_9BwdParamsE,@"STO_CUDA_ENTRY STV_DEFAULT"
_ZN10layer_norm22ln_bwd_finalize_kernelINS_22Kernel_traits_finalizeILj1024E13__nv_bfloat16S2_fS2_fjLb0ELj1024ELj4ENS_18Kernel_traits_baseILj1024ES2_S2_fS2_fjLj1024EEEEELb0ELb1EEEvNS_9BwdParamsE:
.text._ZN10layer_norm22ln_bwd_finalize_kernelINS_22Kernel_traits_finalizeILj1024E13__nv_bfloat16S2_fS2_fjLb0ELj1024ELj4ENS_18Kernel_traits_baseILj1024ES2_S2_fS2_fjLj1024EEEEELb0ELb1EEEvNS_9BwdParamsE:
        /* <DEDUP_REMOVED lines=77> */
.L_x_2080:
        /* <DEDUP_REMOVED lines=118> */
.L_x_2079:
[----:B------:R-:W-:Y:S05]  /*0c30*/  BSYNC.RECONVERGENT B1 ;  /* 0x0000000000017941 */ /* 0x000fea0003800200 */
.L_x_2078:
        /* <DEDUP_REMOVED lines=69> */
.L_x_2082:
[----:B------:R-:W-:Y:S05]  /*1090*/  BSYNC.RECONVERGENT B1 ;  /* 0x0000000000017941 */ /* 0x000fea0003800200 */
.L_x_2081:
        /* <DEDUP_REMOVED lines=38> */
.L_x_2084:
[----:B------:R-:W-:Y:S05]  /*1300*/  BSYNC.RECONVERGENT B1 ;  /* 0x0000000000017941 */ /* 0x000fea0003800200 */
.L_x_2083:
[----:B------:R-:W-:Y:S05]  /*1310*/  @!P1 BRA `(.L_x_2077) ;  /* 0x0000000000409947 */ /* 0x000fea0003800000 */
[----:B------:R-:W0:Y:S01]  /*1320*/  LDC R12, c[0x0][0x388] ;  /* 0x0000e200ff0c7b82 */ /* 0x000e220000000800 */
[----:B------:R-:W-:-:S07]  /*1330*/  IADD3 R0, PT, PT, -R0, RZ, RZ ;  /* 0x000000ff00007210 */ /* 0x000fce0007ffe1ff */
[----:B------:R-:W1:Y:S08]  /*1340*/  LDC.64 R8, c[0x0][0x440] ;  /* 0x00011000ff087b82 */ /* 0x000e700000000a00 */
[----:B------:R-:W2:Y:S01]  /*1350*/  LDC.64 R10, c[0x0][0x448] ;  /* 0x00011200ff0a7b82 */ /* 0x000ea20000000a00 */
[----:B0-----:R-:W-:-:S05]  /*1360*/  IMAD R2, R2, R12, R5 ;  /* 0x0000000c02027224 */ /* 0x001fca00078e0205 */
[----:B------:R-:W-:-:S07]  /*1370*/  IADD3 R13, PT, PT, R57, R2, RZ ;  /* 0x00000002390d7210 */ /* 0x000fce0007ffe0ff */
.L_x_2085:
        /* <DEDUP_REMOVED lines=10> */
.L_x_2077:
[----:B------:R-:W-:Y:S05]  /*1420*/  BSYNC.RECONVERGENT B0 ;  /* 0x0000000000007941 */ /* 0x000fea0003800200 */
.L_x_2076:
        /* <DEDUP_REMOVED lines=59> */
.L_x_2086:
        /* <DEDUP_REMOVED lines=10> */
.L_x_6055:


//--------------------- .text._ZN10layer_norm40ln_parallel_residual_bwd_finalize_kernelINS_22Kernel_traits_finalizeILj1024E13__nv_bfloat16S2_fS2_fjLb0ELj1024ELj4ENS_18Kernel_traits_baseILj1024ES2_S2_fS2_fjLj1024EEEEELb1EEEvNS_9BwdParamsE --------------------------
	.section	.text._ZN10layer_norm40ln_parallel_residual_bwd_finalize_kernelINS_22Kernel_traits_finalizeILj1024E13__nv_bfloat16S2_fS2_fjLb0ELj1024ELj4ENS_18Kernel_traits_baseILj1024ES2_S2_fS2_fjLj1024EEEEELb1EEEvNS_9BwdParamsE,"ax",@progbits
	.align	128
        .global         _ZN10layer_norm40ln_parallel_residual_bwd_finalize_kernelINS_22Kernel_traits_finalizeILj1024E13__nv_bfloat16S2_fS2_fjLb0ELj1024ELj4ENS_18Kernel_traits_baseILj1024ES2_S2_fS2_fjLj1024EEEEELb1EEEvNS_9BwdParamsE
        .type           _ZN10layer_norm40ln_parallel_residual_bwd_finalize_kernelINS_22Kernel_traits_finalizeILj1024E13__nv_bfloat16S2_fS2_fjLb0ELj1024ELj4ENS_18Kernel_traits_baseILj1024ES2_S2_fS2_fjLj1024EEEEELb1EEEvNS_9BwdParamsE,@function
        .size           _ZN10layer_norm40ln_parallel_residual_bwd_finalize_kernelINS_22Kernel_traits_finalizeILj1024E13__nv_bfloat16S2_fS2_fjLb0ELj1024ELj4ENS_18Kernel_traits_baseILj1024ES2_S2_fS2_fjLj1024EEEEELb1EEEvNS_9BwdParamsE,(.L_x_6056 - _ZN10layer_norm40ln_parallel_residual_bwd_finalize_kernelINS_22Kernel_traits_finalizeILj1024E13__nv_bfloat16S2_fS2_fjLb0ELj1024ELj4ENS_18Kernel_traits_baseILj1024ES2_S2_fS2_fjLj1024EEEEELb1EEEvNS_9BwdParamsE)
        .other          _ZN10layer_norm40ln_parallel_residual_bwd_finalize_kernelINS_22Kernel_traits_finalizeILj1024E13__nv_bfloat16S2_fS2_fjLb0ELj1024ELj4ENS_18Kernel_traits_baseILj1024ES2_S2_fS2_fjLj1024EEEEELb1EEEvNS_9BwdParamsE,@"STO_CUDA_ENTRY STV_DEFAULT"
_ZN10layer_norm40ln_parallel_residual_bwd_finalize_kernelINS_22Kernel_traits_finalizeILj1024E13__nv_bfloat16S2_fS2_fjLb0ELj1024ELj4ENS_18Kernel_traits_baseILj1024ES2_S2_fS2_fjLj1024EEEEELb1EEEvNS_9BwdParamsE:
.text._ZN10layer_norm40ln_parallel_residual_bwd_finalize_kernelINS_22Kernel_traits_finalizeILj1024E13__nv_bfloat16S2_fS2_fjLb0ELj1024ELj4ENS_18Kernel_traits_baseILj1024ES2_S2_fS2_fjLj1024EEEEELb1EEEvNS_9BwdParamsE:
        /* <DEDUP_REMOVED lines=57> */
.L_x_2091:
        /* <DEDUP_REMOVED lines=112> */
.L_x_2090:
[----:B------:R-:W-:Y:S05]  /*0a90*/  BSYNC.RECONVERGENT B1 ;  /* 0x0000000000017941 */ /* 0x000fea0003800200 */
.L_x_2089:
        /* <DEDUP_REMOVED lines=67> */
.L_x_2093:
[----:B------:R-:W-:Y:S05]  /*0ed0*/  BSYNC.RECONVERGENT B1 ;  /* 0x0000000000017941 */ /* 0x000fea0003800200 */
.L_x_2092:
        /* <DEDUP_REMOVED lines=37> */
.L_x_2095:
[----:B------:R-:W-:Y:S05]  /*1130*/  BSYNC.RECONVERGENT B1 ;  /* 0x0000000000017941 */ /* 0x000fea0003800200 */
.L_x_2094:
        /* <DEDUP_REMOVED lines=19> */
.L_x_2088:
[----:B------:R-:W-:Y:S05]  /*1270*/  BSYNC.RECONVERGENT B0 ;  /* 0x0000000000007941 */ /* 0x000fea0003800200 */
.L_x_2087:
        /* <DEDUP_REMOVED lines=93> */
.L_x_2096:
        /* <DEDUP_REMOVED lines=11> */
.L_x_6056:


//--------------------- .text._ZN10layer_norm31ln_parallel_residual_bwd_kernelINS_13Kernel_traitsI13__nv_bfloat16S2_fS2_fjLj1024ELj1ELj4ELj1ELj16ENS_18Kernel_traits_baseILj1024ES2_S2_fS2_fjLj128EEEEELb1ELb1ELb1EEEvNS_9BwdParamsE --------------------------
	.section	.text._ZN10layer_norm31ln_parallel_residual_bwd_kernelINS_13Kernel_traitsI13__nv_bfloat16S2_fS2_fjLj1024ELj1ELj4ELj1ELj16ENS_18Kernel_traits_baseILj1024ES2_S2_fS2_fjLj128EEEEELb1ELb1ELb1EEEvNS_9BwdParamsE,"ax",@progbits
	.align	128
        .global         _ZN10layer_norm31ln_parallel_residual_bwd_kernelINS_13Kernel_traitsI13__nv_bfloat16S2_fS2_fjLj1024ELj1ELj4ELj1ELj16ENS_18Kernel_traits_baseILj1024ES2_S2_fS2_fjLj128EEEEELb1ELb1ELb1EEEvNS_9BwdParamsE
        .type           _ZN10layer_norm31ln_parallel_residual_bwd_kernelINS_13Kernel_traitsI13__nv_bfloat16S2_fS2_fjLj1024ELj1ELj4ELj1ELj16ENS_18Kernel_traits_baseILj1024ES2_S2_fS2_fjLj128EEEEELb1ELb1ELb1EEEvNS_9BwdParamsE,@function
        .size           _ZN10layer_norm31ln_parallel_residual_bwd_kernelINS_13Kernel_traitsI13__nv_bfloat16S2_fS2_fjLj1024ELj1ELj4ELj1ELj16ENS_18Kernel_traits_baseILj1024ES2_S2_fS2_fjLj128EEEEELb1ELb1ELb1EEEvNS_9BwdParamsE,(.L_x_6057 - _ZN10layer_norm31ln_parallel_residual_bwd_kernelINS_13Kernel_traitsI13__nv_bfloat16S2_fS2_fjLj1024ELj1ELj4ELj1ELj16ENS_18Kernel_traits_baseILj1024ES2_S2_fS2_fjLj128EEEEELb1ELb1ELb1EEEvNS_9BwdParamsE)
        .other          _ZN10layer_norm31ln_parallel_residual_bwd_kernelINS_13Kernel_traitsI13__nv_bfloat16S2_fS2_fjLj1024ELj1ELj4ELj1ELj16ENS_18Kernel_traits_baseILj1024ES2_S2_fS2_fjLj128EEEEELb1ELb1ELb1EEEvNS_9BwdParamsE,@"STO_CUDA_ENTRY STV_DEFAULT"
_ZN10layer_norm31ln_parallel_residual_bwd_kernelINS_13Kernel_traitsI13__nv_bfloat16S2_fS2_fjLj1024ELj1ELj4ELj1ELj16ENS_18Kernel_traits_baseILj1024ES2_S2_fS2_fjLj128EEEEELb1ELb1ELb1EEEvNS_9BwdParamsE:
.text._ZN10layer_norm31ln_parallel_residual_bwd_kernelINS_13Kernel_traitsI13__nv_bfloat16S2_fS2_fjLj1024ELj1ELj4ELj1ELj16ENS_18Kernel_traits_baseILj1024ES2_S2_fS2_fjLj128EEEEELb1ELb1ELb1EEEvNS_9BwdParamsE:
        /* <DEDUP_REMOVED lines=49> */
[----:B------:R-:W-:-:S07]  /*0310*/  LOP3.LUT R7, R2, 0x1f, RZ, 0xc0, !PT ;  /* 0x0000001f02077812 */ /* 0x000fce00078ec0ff */
[----:B------:R-:W1:Y:S01]  /*0320*/  LDC.U8 R195, c[0x0][0x410] ;  /* 0x00010400ffc37b82 */ /* 0x000e620000000000 */
[----:B0-----:R-:W-:-:S05]  /*0330*/  IMAD.WIDE.U32 R4, R7, 0x10, R4 ;  /* 0x0000001007047825 */ /* 0x001fca00078e0004 */
[----:B------:R-:W2:Y:S04]  /*0340*/  LDG.E.128 R168, desc[UR8][R4.64] ;  /* 0x0000000804a87981 */ /* 0x000ea8000c1e1d00 */
[----:B------:R-:W3:Y:S04]  /*0350*/  LDG.E.128 R16, desc[UR8][R4.64+0x200] ;  /* 0x0002000804107981 */ /* 0x000ee8000c1e1d00 */
[----:B------:R-:W4:Y:S04]  /*0360*/  LDG.E.128 R12, desc[UR8][R4.64+0x400] ;  /* 0x00040008040c7981 */ /* 0x000f28000c1e1d00 */
[----:B------:R0:W5:Y:S01]  /*0370*/  LDG.E.128 R8, desc[UR8][R4.64+0x600] ;  /* 0x0006000804087981 */ /* 0x000162000c1e1d00 */
        /* <DEDUP_REMOVED lines=33> */
[----:B------:R-:W-:Y:S02]  /*0590*/  PRMT R202, R18, 0x7632, R202 ;  /* 0x0000763212ca7816 */ /* 0x000fe400000000ca */
[----:B------:R-:W-:Y:S02]  /*05a0*/  PRMT R203, R19, 0x7632, R203 ;  /* 0x0000763213cb7816 */ /* 0x000fe400000000cb */
[----:B----4-:R-:W-:Y:S02]  /*05b0*/  PRMT R204, R12, 0x7632, R204 ;  /* 0x000076320ccc7816 */ /* 0x010fe400000000cc */
[----:B------:R-:W-:Y:S02]  /*05c0*/  PRMT R205, R13, 0x7632, R205 ;  /* 0x000076320dcd7816 */ /* 0x000fe400000000cd */
[----:B------:R-:W-:-:S02]  /*05d0*/  PRMT R206, R14, 0x7632, R206 ;  /* 0x000076320ece7816 */ /* 0x000fc400000000ce */
[----:B------:R-:W-:Y:S02]  /*05e0*/  PRMT R207, R15, 0x7632, R207 ;  /* 0x000076320fcf7816 */ /* 0x000fe400000000cf */
[----:B-----5:R-:W-:Y:S02]  /*05f0*/  PRMT R208, R8, 0x7632, R208 ;  /* 0x0000763208d07816 */ /* 0x020fe400000000d0 */
[----:B------:R-:W-:Y:S02]  /*0600*/  PRMT R209, R9, 0x7632, R209 ;  /* 0x0000763209d17816 */ /* 0x000fe400000000d1 */
[----:B------:R-:W-:Y:S02]  /*0610*/  PRMT R210, R10, 0x7632, R210 ;  /* 0x000076320ad27816 */ /* 0x000fe400000000d2 */
[----:B------:R-:W-:Y:S02]  /*0620*/  PRMT R211, R11, 0x7632, R211 ;  /* 0x000076320bd37816 */ /* 0x000fe400000000d3 */
[----:B------:R-:W-:-:S02]  /*0630*/  SHF.L.U32 R182, R16, 0x10, RZ ;  /* 0x0000001010b67819 */ /* 0x000fc400000006ff */
[----:B------:R-:W-:Y:S02]  /*0640*/  SHF.L.U32 R183, R17, 0x10, RZ ;  /* 0x0000001011b77819 */ /* 0x000fe400000006ff */
[----:B------:R-:W-:Y:S02]  /*0650*/  CS2R R16, SRZ ;  /* 0x0000000000107805 */ /* 0x000fe4000001ff00 */
[----:B------:R-:W-:Y:S02]  /*0660*/  SHF.L.U32 R184, R18, 0x10, RZ ;  /* 0x0000001012b87819 */ /* 0x000fe400000006ff */
[----:B------:R-:W-:Y:S02]  /*0670*/  SHF.L.U32 R185, R19, 0x10, RZ ;  /* 0x0000001013b97819 */ /* 0x000fe400000006ff */
[----:B------:R-:W-:Y:S02]  /*0680*/  CS2R R18, SRZ ;  /* 0x0000000000127805 */ /* 0x000fe4000001ff00 */
        /* <DEDUP_REMOVED lines=31> */
[----:B-1----:R-:W-:-:S07]  /*0880*/  SHF.L.U32 R211, R211, 0x10, RZ ;  /* 0x00000010d3d37819 */ /* 0x002fce00000006ff */
.L_x_2133:
[----:B0-----:R-:W0:Y:S01]  /*0890*/  LDC.64 R108, c[0x0][0x3c0] ;  /* 0x0000f000ff6c7b82 */ /* 0x001e220000000a00 */
[----:B------:R-:W-:-:S05]  /*08a0*/  IMAD R0, R194, UR12, RZ ;  /* 0x0000000cc2007c24 */ /* 0x000fca000f8e02ff */
[----:B------:R-:W-:Y:S02]  /*08b0*/  SHF.R.S32.HI R89, RZ, 0x1f, R0 ;  /* 0x0000001fff597819 */ /* 0x000fe40000011400 */
[----:B------:R-:W1:Y:S02]  /*08c0*/  LDC.64 R176, c[0x0][0x3a8] ;  /* 0x0000ea00ffb07b82 */ /* 0x000e640000000a00 */
[----:B------:R-:W-:Y:S02]  /*08d0*/  LEA.HI R89, R89, R0, RZ, 0x3 ;  /* 0x0000000059597211 */ /* 0x000fe400078f18ff */
[----:B------:R-:W-:-:S04]  /*08e0*/  LOP3.LUT R0, R2, 0x1f, RZ, 0xc0, !PT ;  /* 0x0000001f02007812 */ /* 0x000fc800078ec0ff */
[----:B------:R-:W2:Y:S01]  /*08f0*/  LDC.64 R132, c[0x0][0x428] ;  /* 0x00010a00ff847b82 */ /* 0x000ea20000000a00 */
[----:B------:R-:W-:-:S07]  /*0900*/  LEA.HI.SX32 R219, R89, R0, 0x1d ;  /* 0x0000000059db7211 */ /* 0x000fce00078feaff */
[----:B------:R-:W3:Y:S01]  /*0910*/  LDC.64 R170, c[0x0][0x3c8] ;  /* 0x0000f200ffaa7b82 */ /* 0x000ee20000000a00 */
[C---:B0-----:R-:W-:Y:S01]  /*0920*/  IMAD.WIDE R108, R194.reuse, 0x4, R108 ;  /* 0x00000004c26c7825 */ /* 0x041fe200078e026c */
[C---:B------:R-:W-:Y:S02]  /*0930*/  IADD3 R217, PT, PT, R219.reuse, 0x20, RZ ;  /* 0x00000020dbd97810 */ /* 0x040fe40007ffe0ff */
[C---:B------:R-:W-:Y:S02]  /*0940*/  IADD3 R215, PT, PT, R219.reuse, 0x40, RZ ;  /* 0x00000040dbd77810 */ /* 0x040fe40007ffe0ff */
[----:B------:R-:W4:Y:S01]  /*0950*/  LDG.E R0, desc[UR8][R108.64] ;  /* 0x000000086c007981 */ /* 0x000f22000c1e1900 */
[C-C-:B-1----:R-:W-:Y:S01]  /*0960*/  IMAD.WIDE.U32 R120, R219.reuse, 0x20, R176.reuse ;  /* 0x00000020db787825 */ /* 0x142fe200078e00b0 */
[----:B------:R-:W-:Y:S01]  /*0970*/  IADD3 R213, PT, PT, R219, 0x60, RZ ;  /* 0x00000060dbd57810 */ /* 0x000fe20007ffe0ff */
[----:B------:R-:W0:Y:S02]  /*0980*/  LDC.64 R178, c[0x0][0x438] ;  /* 0x00010e00ffb27b82 */ /* 0x000e240000000a00 */
[----:B------:R-:W-:Y:S01]  /*0990*/  IMAD.WIDE.U32 R134, R217, 0x20, R176 ;  /* 0x00000020d9867825 */ /* 0x000fe200078e00b0 */
[----:B------:R-:W4:Y:S03]  /*09a0*/  LDG.E.128 R88, desc[UR8][R120.64] ;  /* 0x0000000878587981 */ /* 0x000f26000c1e1d00 */
[--C-:B--2---:R-:W-:Y:S01]  /*09b0*/  IMAD.WIDE.U32 R92, R219, 0x10, R132.reuse ;  /* 0x00000010db5c7825 */ /* 0x104fe200078e0084 */
[----:B------:R-:W2:Y:S01]  /*09c0*/  LDG.E.128 R96, desc[UR8][R120.64+0x10] ;  /* 0x0000100878607981 */ /* 0x000ea2000c1e1d00 */
[----:B------:R-:W-:Y:S01]  /*09d0*/  ISETP.NE.U32.AND P0, PT, RZ, UR14, PT ;  /* 0x0000000eff007c0c */ /* 0x000fe2000bf05070 */
[----:B------:R-:W1:Y:S01]  /*09e0*/  LDC.64 R226, c[0x0][0x3b0] ;  /* 0x0000ec00ffe27b82 */ /* 0x000e620000000a00 */
[----:B------:R-:W-:Y:S01]  /*09f0*/  IMAD.WIDE.U32 R104, R217, 0x10, R132 ;  /* 0x00000010d9687825 */ /* 0x000fe200078e0084 */
[----:B------:R-:W2:Y:S03]  /*0a00*/  LDG.E.128 R100, desc[UR8][R134.64] ;  /* 0x0000000886647981 */ /* 0x000ea6000c1e1d00 */
[C---:B------:R-:W-:Y:S01]  /*0a10*/  IMAD.WIDE.U32 R180, R215.reuse, 0x20, R176 ;  /* 0x00000020d7b47825 */ /* 0x040fe200078e00b0 */
[----:B------:R-:W2:Y:S03]  /*0a20*/  LDG.E.128 R92, desc[UR8][R92.64] ;  /* 0x000000085c5c7981 */ /* 0x000ea6000c1e1d00 */
[----:B------:R-:W-:Y:S01]  /*0a30*/  IMAD.WIDE.U32 R116, R215, 0x10, R132 ;  /* 0x00000010d7747825 */ /* 0x000fe200078e0084 */
[----:B------:R-:W2:Y:S03]  /*0a40*/  LDG.E.128 R104, desc[UR8][R104.64] ;  /* 0x0000000868687981 */ /* 0x000ea6000c1e1d00 */
[C---:B------:R-:W-:Y:S01]  /*0a50*/  IMAD.WIDE.U32 R176, R213.reuse, 0x20, R176 ;  /* 0x00000020d5b07825 */ /* 0x040fe200078e00b0 */
[----:B------:R-:W2:Y:S03]  /*0a60*/  LDG.E.128 R108, desc[UR8][R134.64+0x10] ;  /* 0x00001008866c7981 */ /* 0x000ea6000c1e1d00 */
[----:B------:R-:W-:Y:S01]  /*0a70*/  IMAD.WIDE.U32 R132, R213, 0x10, R132 ;  /* 0x00000010d5847825 */ /* 0x000fe200078e0084 */
[----:B------:R-:W2:Y:S03]  /*0a80*/  LDG.E.128 R112, desc[UR8][R180.64] ;  /* 0x00000008b4707981 */ /* 0x000ea6000c1e1d00 */
[----:B---3--:R-:W-:Y:S01]  /*0a90*/  IMAD.WIDE R172, R194, 0x4, R170 ;  /* 0x00000004c2ac7825 */ /* 0x008fe200078e02aa */
[----:B------:R-:W3:Y:S04]  /*0aa0*/  LDG.E.128 R116, desc[UR8][R116.64] ;  /* 0x0000000874747981 */ /* 0x000ee8000c1e1d00 */
[----:B------:R-:W3:Y:S04]  /*0ab0*/  LDG.E.128 R120, desc[UR8][R180.64+0x10] ;  /* 0x00001008b4787981 */ /* 0x000ee8000c1e1d00 */
[----:B------:R-:W3:Y:S04]  /*0ac0*/  LDG.E.128 R124, desc[UR8][R176.64] ;  /* 0x00000008b07c7981 */ /* 0x000ee8000c1e1d00 */
[----:B------:R1:W3:Y:S04]  /*0ad0*/  LDG.E.128 R128, desc[UR8][R176.64+0x10] ;  /* 0x00001008b0807981 */ /* 0x0002e8000c1e1d00 */
[----:B------:R1:W3:Y:S04]  /*0ae0*/  LDG.E R212, desc[UR8][R172.64] ;  /* 0x00000008acd47981 */ /* 0x0002e8000c1e1900 */
[----:B------:R-:W3:Y:S01]  /*0af0*/  LDG.E.128 R132, desc[UR8][R132.64] ;  /* 0x0000000884847981 */ /* 0x000ee2000c1e1d00 */
[----:B------:R-:W-:-:S02]  /*0b00*/  ISETP.NE.AND.EX P0, PT, RZ, UR15, PT, P0 ;  /* 0x0000000fff007c0c */ /* 0x000fc4000bf05300 */
[----:B0-----:R-:W-:-:S04]  /*0b10*/  ISETP.NE.U32.AND P2, PT, R178, RZ, PT ;  /* 0x000000ffb200720c */ /* 0x001fc80003f45070 */
[----:B------:R-:W-:-:S07]  /*0b20*/  ISETP.NE.AND.EX P2, PT, R179, RZ, PT, P2 ;  /* 0x000000ffb300720c */ /* 0x000fce0003f45320 */
[----:B------:R-:W0:Y:S08]  /*0b30*/  @P0 LDC.64 R224, c[0x0][0x3b8] ;  /* 0x0000ee00ffe00b82 */ /* 0x000e300000000a00 */
[----:B-1----:R-:W1:Y:S08]  /*0b40*/  @P0 LDC.64 R176, c[0x0][0x3b8] ;  /* 0x0000ee00ffb00b82 */ /* 0x002e700000000a00 */
[----:B------:R-:W1:Y:S08]  /*0b50*/  @P0 LDC.64 R170, c[0x0][0x3b8] ;  /* 0x0000ee00ffaa0b82 */ /* 0x000e700000000a00 */
[----:B------:R-:W1:Y:S08]  /*0b60*/  @P2 LDC.64 R180, c[0x0][0x438] ;  /* 0x00010e00ffb42b82 */ /* 0x000e700000000a00 */
[----:B------:R-:W1:Y:S01]  /*0b70*/  @P2 LDC.64 R172, c[0x0][0x438] ;  /* 0x00010e00ffac2b82 */ /* 0x000e620000000a00 */
[----:B0-----:R-:W-:-:S04]  /*0b80*/  @P0 IMAD.WIDE.U32 R224, R219, 0x8, R224 ;  /* 0x00000008dbe00825 */ /* 0x001fc800078e00e0 */
[----:B-1----:R-:W-:Y:S01]  /*0b90*/  @P0 IMAD.WIDE.U32 R176, R215, 0x8, R176 ;  /* 0x00000008d7b00825 */ /* 0x002fe200078e00b0 */
[----:B------:R0:W5:Y:S02]  /*0ba0*/  @P0 LDG.E.64 R160, desc[UR8][R224.64] ;  /* 0x00000008e0a00981 */ /* 0x000164000c1e1b00 */
[----:B------:R-:W1:Y:S01]  /*0bb0*/  @P0 LDC.64 R220, c[0x0][0x3b8] ;  /* 0x0000ee00ffdc0b82 */ /* 0x000e620000000a00 */
[----:B------:R-:W-:Y:S01]  /*0bc0*/  @P0 IMAD.WIDE.U32 R170, R213, 0x8, R170 ;  /* 0x00000008d5aa0825 */ /* 0x000fe200078e00aa */
[----:B------:R0:W5:Y:S04]  /*0bd0*/  @P0 LDG.E.64 R164, desc[UR8][R176.64] ;  /* 0x00000008b0a40981 */ /* 0x000168000c1e1b00 */
[----:B------:R0:W5:Y:S01]  /*0be0*/  @P0 LDG.E.64 R166, desc[UR8][R170.64] ;  /* 0x00000008aaa60981 */ /* 0x000162000c1e1b00 */
[----:B------:R-:W-:Y:S01]  /*0bf0*/  @P2 IMAD.WIDE.U32 R230, R215, 0x20, R180 ;  /* 0x00000020d7e62825 */ /* 0x000fe200078e00b4 */
[----:B------:R-:W1:Y:S03]  /*0c00*/  @P2 LDC.64 R222, c[0x0][0x438] ;  /* 0x00010e00ffde2b82 */ /* 0x000e660000000a00 */
[----:B------:R-:W-:Y:S01]  /*0c10*/  IMAD.WIDE.U32 R180, R219, 0x8, R226 ;  /* 0x00000008dbb47825 */ /* 0x000fe200078e00e2 */
[----:B------:R-:W-:Y:S01]  /*0c20*/  ISETP.NE.AND P3, PT, R195, RZ, PT ;  /* 0x000000ffc300720c */ /* 0x000fe20003f65270 */
[----:B------:R-:W5:Y:S02]  /*0c30*/  @P2 LDG.E.128 R56, desc[UR8][R230.64] ;  /* 0x00000008e6382981 */ /* 0x000f64000c1e1d00 */
[----:B0-----:R-:W-:Y:S01]  /*0c40*/  @P2 IMAD.WIDE.U32 R224, R213, 0x20, R172 ;  /* 0x00000020d5e02825 */ /* 0x001fe200078e00ac */
[----:B------:R-:W0:Y:S01]  /*0c50*/  @P2 LDC.64 R228, c[0x0][0x438] ;  /* 0x00010e00ffe42b82 */ /* 0x000e220000000a00 */
[----:B------:R-:W5:Y:S02]  /*0c60*/  LDG.E.64 R180, desc[UR8][R180.64] ;  /* 0x00000008b4b47981 */ /* 0x000f64000c1e1b00 */
[----:B------:R-:W-:-:S02]  /*0c70*/  IMAD.WIDE.U32 R176, R217, 0x8, R226 ;  /* 0x00000008d9b07825 */ /* 0x000fc400078e00e2 */
[----:B------:R-:W5:Y:S02]  /*0c80*/  @P2 LDG.E.128 R48, desc[UR8][R224.64] ;  /* 0x00000008e0302981 */ /* 0x000f64000c1e1d00 */
[--C-:B------:R-:W-:Y:S02]  /*0c90*/  IMAD.WIDE.U32 R172, R215, 0x8, R226.reuse ;  /* 0x00000008d7ac7825 */ /* 0x100fe400078e00e2 */
[----:B------:R-:W5:Y:S02]  /*0ca0*/  LDG.E.64 R176, desc[UR8][R176.64] ;  /* 0x00000008b0b07981 */ /* 0x000f64000c1e1b00 */
[----:B------:R-:W-:Y:S02]  /*0cb0*/  IMAD.WIDE.U32 R170, R213, 0x8, R226 ;  /* 0x00000008d5aa7825 */ /* 0x000fe400078e00e2 */
[----:B------:R-:W5:Y:S04]  /*0cc0*/  LDG.E.64 R172, desc[UR8][R172.64] ;  /* 0x00000008acac7981 */ /* 0x000f68000c1e1b00 */
[----:B------:R-:W5:Y:S01]  /*0cd0*/  LDG.E.64 R170, desc[UR8][R170.64] ;  /* 0x00000008aaaa7981 */ /* 0x000f62000c1e1b00 */
[----:B-1----:R-:W-:-:S03]  /*0ce0*/  @P0 IMAD.WIDE.U32 R220, R217, 0x8, R220 ;  /* 0x00000008d9dc0825 */ /* 0x002fc600078e00dc */
[----:B------:R-:W5:Y:S01]  /*0cf0*/  @P2 LDG.E.128 R44, desc[UR8][R224.64+0x10] ;  /* 0x00001008e02c2981 */ /* 0x000f62000c1e1d00 */
[----:B------:R-:W-:-:S03]  /*0d00*/  @P2 IMAD.WIDE.U32 R222, R217, 0x20, R222 ;  /* 0x00000020d9de2825 */ /* 0x000fc600078e00de */
[----:B------:R1:W5:Y:S01]  /*0d10*/  @P0 LDG.E.64 R162, desc[UR8][R220.64] ;  /* 0x00000008dca20981 */ /* 0x000362000c1e1b00 */
[----:B0-----:R-:W-:-:S03]  /*0d20*/  @P2 IMAD.WIDE.U32 R228, R219, 0x20, R228 ;  /* 0x00000020dbe42825 */ /* 0x001fc600078e00e4 */
[----:B------:R-:W5:Y:S04]  /*0d30*/  @P2 LDG.E.128 R64, desc[UR8][R222.64] ;  /* 0x00000008de402981 */ /* 0x000f68000c1e1d00 */
[----:B------:R0:W5:Y:S04]  /*0d40*/  @P2 LDG.E.128 R60, desc[UR8][R222.64+0x10] ;  /* 0x00001008de3c2981 */ /* 0x000168000c1e1d00 */
[----:B------:R-:W5:Y:S04]  /*0d50*/  @P2 LDG.E.128 R72, desc[UR8][R228.64] ;  /* 0x00000008e4482981 */ /* 0x000f68000c1e1d00 */
[----:B------:R2:W5:Y:S04]  /*0d60*/  @P2 LDG.E.128 R68, desc[UR8][R228.64+0x10] ;  /* 0x00001008e4442981 */ /* 0x000568000c1e1d00 */
[----:B------:R2:W5:Y:S01]  /*0d70*/  @P2 LDG.E.128 R52, desc[UR8][R230.64+0x10] ;  /* 0x00001008e6342981 */ /* 0x000562000c1e1d00 */
[----:B----4-:R-:W-:-:S05]  /*0d80*/  FSEL R0, R0, RZ, !P3 ;  /* 0x000000ff00007208 */ /* 0x010fca0005800000 */
[C---:B-1----:R-:W-:Y:S01]  /*0d90*/  FADD.FTZ R221, -R0.reuse, R88 ;  /* 0x0000005800dd7221 */ /* 0x042fe20000010100 */
[C---:B0-----:R-:W-:Y:S01]  /*0da0*/  FADD.FTZ R223, -R0.reuse, R90 ;  /* 0x0000005a00df7221 */ /* 0x041fe20000010100 */
[C---:B--2---:R-:W-:Y:S01]  /*0db0*/  FADD.FTZ R229, -R0.reuse, R98 ;  /* 0x0000006200e57221 */ /* 0x044fe20000010100 */
[----:B------:R-:W-:Y:S01]  /*0dc0*/  FADD.FTZ R231, -R0, R100 ;  /* 0x0000006400e77221 */ /* 0x000fe20000010100 */
[C---:B------:R-:W-:Y:S02]  /*0dd0*/  PRMT R88, R92.reuse, 0x7632, R88 ;  /* 0x000076325c587816 */ /* 0x040fe40000000058 */
[----:B------:R-:W-:Y:S02]  /*0de0*/  SHF.L.U32 R225, R92, 0x10, RZ ;  /* 0x000000105ce17819 */ /* 0x000fe400000006ff */
[C---:B------:R-:W-:Y:S02]  /*0df0*/  PRMT R90, R93.reuse, 0x7632, R90 ;  /* 0x000076325d5a7816 */ /* 0x040fe4000000005a */
[----:B------:R-:W-:-:S02]  /*0e00*/  SHF.L.U32 R92, R93, 0x10, RZ ;  /* 0x000000105d5c7819 */ /* 0x000fc400000006ff */
[C---:B------:R-:W-:Y:S02]  /*0e10*/  PRMT R93, R94.reuse, 0x7632, R93 ;  /* 0x000076325e5d7816 */ /* 0x040fe4000000005d */
[----:B------:R-:W-:Y:S01]  /*0e20*/  SHF.L.U32 R227, R94, 0x10, RZ ;  /* 0x000000105ee37819 */ /* 0x000fe200000006ff */
[C---:B------:R-:W-:Y:S01]  /*0e30*/  FADD.FTZ R233, -R0.reuse, R102 ;  /* 0x0000006600e97221 */ /* 0x040fe20000010100 */
[C---:B------:R-:W-:Y:S02]  /*0e40*/  PRMT R94, R95.reuse, 0x7632, R94 ;  /* 0x000076325f5e7816 */ /* 0x040fe4000000005e */
[----:B------:R-:W-:Y:S01]  /*0e50*/  SHF.L.U32 R214, R95, 0x10, RZ ;  /* 0x000000105fd67819 */ /* 0x000fe200000006ff */
[C---:B------:R-:W-:Y:S01]  /*0e60*/  FADD.FTZ R95, -R0.reuse, R96 ;  /* 0x00000060005f7221 */ /* 0x040fe20000010100 */
[C---:B------:R-:W-:Y:S02]  /*0e70*/  PRMT R98, R105.reuse, 0x7632, R98 ;  /* 0x0000763269627816 */ /* 0x040fe40000000062 */
[----:B------:R-:W-:Y:S01]  /*0e80*/  SHF.L.U32 R100, R105, 0x10, RZ ;  /* 0x0000001069647819 */ /* 0x000fe200000006ff */
[----:B------:R-:W-:Y:S01]  /*0e90*/  FADD.FTZ R237, -R0, R110 ;  /* 0x0000006e00ed7221 */ /* 0x000fe20000010100 */
[----:B------:R-:W-:Y:S01]  /*0ea0*/  PRMT R96, R104, 0x7632, R96 ;  /* 0x0000763268607816 */ /* 0x000fe20000000060 */
[----:B------:R-:W-:Y:S01]  /*0eb0*/  FADD.FTZ R239, -R0, R112 ;  /* 0x0000007000ef7221 */ /* 0x000fe20000010100 */
[----:B------:R-:W-:-:S02]  /*0ec0*/  SHF.L.U32 R235, R104, 0x10, RZ ;  /* 0x0000001068eb7819 */ /* 0x000fc400000006ff */
[C---:B------:R-:W-:Y:S02]  /*0ed0*/  PRMT R102, R106.reuse, 0x7632, R102 ;  /* 0x000076326a667816 */ /* 0x040fe40000000066 */
[----:B------:R-:W-:Y:S01]  /*0ee0*/  SHF.L.U32 R105, R106, 0x10, RZ ;  /* 0x000000106a697819 */ /* 0x000fe200000006ff */
[C---:B------:R-:W-:Y:S01]  /*0ef0*/  FADD.FTZ R241, -R0.reuse, R114 ;  /* 0x0000007200f17221 */ /* 0x040fe20000010100 */
[C---:B------:R-:W-:Y:S02]  /*0f00*/  PRMT R104, R107.reuse, 0x7632, R104 ;  /* 0x000076326b687816 */ /* 0x040fe40000000068 */
[----:B------:R-:W-:Y:S01]  /*0f10*/  SHF.L.U32 R106, R107, 0x10, RZ ;  /* 0x000000106b6a7819 */ /* 0x000fe200000006ff */
[C---:B------:R-:W-:Y:S01]  /*0f20*/  FADD.FTZ R107, -R0.reuse, R108 ;  /* 0x0000006c006b7221 */ /* 0x040fe20000010100 */
[C---:B---3--:R-:W-:Y:S02]  /*0f30*/  PRMT R110, R117.reuse, 0x7632, R110 ;  /* 0x00007632756e7816 */ /* 0x048fe4000000006e */
[----:B------:R-:W-:Y:S01]  /*0f40*/  SHF.L.U32 R112, R117, 0x10, RZ ;  /* 0x0000001075707819 */ /* 0x000fe200000006ff */
[----:B------:R-:W-:Y:S01]  /*0f50*/  FADD.FTZ R89, -R0, R89 ;  /* 0x0000005900597221 */ /* 0x000fe20000010100 */
[----:B------:R-:W-:-:S02]  /*0f60*/  PRMT R108, R116, 0x7632, R108 ;  /* 0x00007632746c7816 */ /* 0x000fc4000000006c */
[----:B------:R-:W-:Y:S02]  /*0f70*/  SHF.L.U32 R243, R116, 0x10, RZ ;  /* 0x0000001074f37819 */ /* 0x000fe400000006ff */
[C---:B------:R-:W-:Y:S02]  /*0f80*/  PRMT R114, R118.reuse, 0x7632, R114 ;  /* 0x0000763276727816 */ /* 0x040fe40000000072 */
[----:B------:R-:W-:Y:S01]  /*0f90*/  SHF.L.U32 R117, R118, 0x10, RZ ;  /* 0x0000001076757819 */ /* 0x000fe200000006ff */
[C---:B------:R-:W-:Y:S01]  /*0fa0*/  FADD.FTZ R91, -R0.reuse, R91 ;  /* 0x0000005b005b7221 */ /* 0x040fe20000010100 */
[C---:B------:R-:W-:Y:S01]  /*0fb0*/  PRMT R116, R119.reuse, 0x7632, R116 ;  /* 0x0000763277747816 */ /* 0x040fe20000000074 */
[C---:B------:R-:W-:Y:S01]  /*0fc0*/  FADD.FTZ R97, -R0.reuse, R97 ;  /* 0x0000006100617221 */ /* 0x040fe20000010100 */
        /* <DEDUP_REMOVED lines=21> */
[C---:B------:R-:W-:Y:S01]  /*1120*/  PRMT R122, R133.reuse, 0x7632, R122 ;  /* 0x00007632857a7816 */ /* 0x040fe2000000007a */
[C---:B------:R-:W-:Y:S01]  /*1130*/  FMUL.FTZ R0, R212.reuse, R221 ;  /* 0x000000ddd4007220 */ /* 0x040fe20000410000 */
[----:B------:R-:W-:Y:S01]  /*1140*/  SHF.L.U32 R124, R133, 0x10, RZ ;  /* 0x00000010857c7819 */ /* 0x000fe200000006ff */
[----:B------:R-:W-:Y:S01]  /*1150*/  FMUL.FTZ R216, R212, R89 ;  /* 0x00000059d4d87220 */ /* 0x000fe20000410000 */
[----:B------:R-:W-:-:S02]  /*1160*/  PRMT R126, R134, 0x7632, R126 ;  /* 0x00007632867e7816 */ /* 0x000fc4000000007e */
[----:B------:R-:W-:Y:S01]  /*1170*/  SHF.L.U32 R133, R134, 0x10, RZ ;  /* 0x0000001086857819 */ /* 0x000fe200000006ff */
[----:B------:R-:W-:Y:S01]  /*1180*/  FADD.FTZ R154, R92, R154 ;  /* 0x0000009a5c9a7221 */ /* 0x000fe20000010000 */
[C---:B------:R-:W-:Y:S01]  /*1190*/  PRMT R128, R135.reuse, 0x7632, R128 ;  /* 0x0000763287807816 */ /* 0x040fe20000000080 */
[-C--:B------:R-:W-:Y:S01]  /*11a0*/  FFMA.FTZ R155, R218, R92.reuse, R155 ;  /* 0x0000005cda9b7223 */ /* 0x080fe2000001009b */
[----:B------:R-:W-:Y:S01]  /*11b0*/  SHF.L.U32 R134, R135, 0x10, RZ ;  /* 0x0000001087867819 */ /* 0x000fe200000006ff */
[----:B------:R-:W-:Y:S01]  /*11c0*/  FMUL.FTZ R89, R169, R92 ;  /* 0x0000005ca9597220 */ /* 0x000fe20000410000 */
[----:B------:R-:W-:Y:S01]  /*11d0*/  SHF.L.U32 R135, R88, 0x10, RZ ;  /* 0x0000001058877819 */ /* 0x000fe200000006ff */
[----:B------:R-:W-:Y:S01]  /*11e0*/  FADD.FTZ R158, R225, R158 ;  /* 0x0000009ee19e7221 */ /* 0x000fe20000010000 */
[-C--:B------:R-:W-:Y:S01]  /*11f0*/  FFMA.FTZ R159, R0, R225.reuse, R159 ;  /* 0x000000e1009f7223 */ /* 0x080fe2000001009f */
[----:B------:R-:W-:Y:S01]  /*1200*/  SHF.L.U32 R92, R93, 0x10, RZ ;  /* 0x000000105d5c7819 */ /* 0x000fe200000006ff */
[----:B------:R-:W-:Y:S01]  /*1210*/  FMUL.FTZ R225, R168, R225 ;  /* 0x000000e1a8e17220 */ /* 0x000fe20000410000 */
[----:B------:R-:W-:Y:S01]  /*1220*/  SHF.L.U32 R223, R94, 0x10, RZ ;  /* 0x000000105edf7819 */ /* 0x000fe200000006ff */
[C---:B------:R-:W-:Y:S01]  /*1230*/  FMUL.FTZ R97, R212.reuse, R97 ;  /* 0x00000061d4617220 */ /* 0x040fe20000410000 */
[----:B------:R-:W-:Y:S01]  /*1240*/  FMUL.FTZ R221, R212, R99 ;  /* 0x00000063d4dd7220 */ /* 0x000fe20000410000 */
[-C--:B------:R-:W-:Y:S01]  /*1250*/  FFMA.FTZ R157, R216, R135.reuse, R157 ;  /* 0x00000087d89d7223 */ /* 0x080fe2000001009d */
[----:B------:R-:W-:Y:S01]  /*1260*/  FADD.FTZ R156, R135, R156 ;  /* 0x0000009c879c7221 */ /* 0x000fe20000010000 */
[----:B------:R-:W-:Y:S01]  /*1270*/  FMUL.FTZ R135, R196, R135 ;  /* 0x00000087c4877220 */ /* 0x000fe20000410000 */
[----:B------:R-:W-:Y:S01]  /*1280*/  FADD.FTZ R29, R92, R29 ;  /* 0x0000001d5c1d7221 */ /* 0x000fe20000010000 */
[-C--:B------:R-:W-:Y:S01]  /*1290*/  FFMA.FTZ R20, R97, R92.reuse, R20 ;  /* 0x0000005c61147223 */ /* 0x080fe20000010014 */
[----:B------:R-:W-:Y:S01]  /*12a0*/  FMUL.FTZ R94, R198, R92 ;  /* 0x0000005cc65e7220 */ /* 0x000fe20000410000 */
[----:B------:R-:W-:Y:S01]  /*12b0*/  FADD.FTZ R224, RZ, R225 ;  /* 0x000000e1ffe07221 */ /* 0x000fe20000010000 */
[----:B------:R-:W-:Y:S01]  /*12c0*/  SHF.L.U32 R222, R90, 0x10, RZ ;  /* 0x000000105ade7819 */ /* 0x000fe200000006ff */
[----:B------:R-:W-:Y:S01]  /*12d0*/  FADD.FTZ R30, R223, R30 ;  /* 0x0000001edf1e7221 */ /* 0x000fe20000010000 */
[-C--:B------:R-:W-:Y:S01]  /*12e0*/  FFMA.FTZ R18, R221, R223.reuse, R18 ;  /* 0x000000dfdd127223 */ /* 0x080fe20000010012 */
[----:B------:R-:W-:Y:S01]  /*12f0*/  FMUL.FTZ R92, R199, R223 ;  /* 0x000000dfc75c7220 */ /* 0x000fe20000410000 */
[----:B------:R-:W-:Y:S01]  /*1300*/  FMUL.FTZ R220, R212, R91 ;  /* 0x0000005bd4dc7220 */ /* 0x000fe20000410000 */
[----:B------:R-:W-:Y:S01]  /*1310*/  FFMA.FTZ R223, R0, R225, RZ ;  /* 0x000000e100df7223 */ /* 0x000fe200000100ff */
[----:B------:R-:W-:Y:S01]  /*1320*/  FADD.FTZ R224, R224, R135 ;  /* 0x00000087e0e07221 */ /* 0x000fe20000010000 */
[----:B------:R-:W-:Y:S01]  /*1330*/  FADD.FTZ R152, R222, R152 ;  /* 0x00000098de987221 */ /* 0x000fe20000010000 */
[-C--:B------:R-:W-:Y:S01]  /*1340*/  FFMA.FTZ R153, R220, R222.reuse, R153 ;  /* 0x000000dedc997223 */ /* 0x080fe20000010099 */
[----:B------:R-:W-:Y:S01]  /*1350*/  FMUL.FTZ R93, R197, R222 ;  /* 0x000000dec55d7220 */ /* 0x000fe20000410000 */
[----:B------:R-:W-:Y:S01]  /*1360*/  FFMA.FTZ R223, R216, R135, R223 ;  /* 0x00000087d8df7223 */ /* 0x000fe200000100df */
[----:B------:R-:W-:Y:S01]  /*1370*/  FMUL.FTZ R222, R212, R233 ;  /* 0x000000e9d4de7220 */ /* 0x000fe20000410000 */
[----:B------:R-:W-:Y:S01]  /*1380*/  FADD.FTZ R224, R224, R89 ;  /* 0x00000059e0e07221 */ /* 0x000fe20000010000 */
[----:B------:R-:W-:Y:S01]  /*1390*/  SHF.L.U32 R226, R104, 0x10, RZ ;  /* 0x0000001068e27819 */ /* 0x000fe200000006ff */
[----:B------:R-:W-:Y:S01]  /*13a0*/  FFMA.FTZ R223, R218, R89, R223 ;  /* 0x00000059dadf7223 */ /* 0x000fe200000100df */
[----:B------:R-:W-:Y:S01]  /*13b0*/  FADD.FTZ R38, R100, R38 ;  /* 0x0000002664267221 */ /* 0x000fe20000010000 */
[-C--:B------:R-:W-:Y:S01]  /*13c0*/  FFMA.FTZ R15, R222, R100.reuse, R15 ;  /* 0x00000064de0f7223 */ /* 0x080fe2000001000f */
[----:B------:R-:W-:Y:S01]  /*13d0*/  FMUL.FTZ R99, R183, R100 ;  /* 0x00000064b7637220 */ /* 0x000fe20000410000 */
[C---:B------:R-:W-:Y:S01]  /*13e0*/  FMUL.FTZ R104, R212.reuse, R115 ;  /* 0x00000073d4687220 */ /* 0x040fe20000410000 */
[----:B------:R-:W-:Y:S01]  /*13f0*/  FMUL.FTZ R95, R212, R95 ;  /* 0x0000005fd45f7220 */ /* 0x000fe20000410000 */
[----:B------:R-:W-:Y:S01]  /*1400*/  FMUL.FTZ R90, R174, R227 ;  /* 0x000000e3ae5a7220 */ /* 0x000fe20000410000 */
[----:B------:R-:W-:Y:S01]  /*1410*/  FMUL.FTZ R100, R212, R113 ;  /* 0x00000071d4647220 */ /* 0x000fe20000410000 */
[----:B------:R-:W-:Y:S01]  /*1420*/  FADD.FTZ R115, R224, R93 ;  /* 0x0000005de0737221 */ /* 0x000fe20000010000 */
[----:B------:R-:W-:Y:S01]  /*1430*/  SHF.L.U32 R113, R110, 0x10, RZ ;  /* 0x000000106e717819 */ /* 0x000fe200000006ff */
[----:B------:R-:W-:Y:S01]  /*1440*/  FMUL.FTZ R110, R212, R119 ;  /* 0x00000077d46e7220 */ /* 0x000fe20000410000 */
[----:B------:R-:W-:Y:S01]  /*1450*/  FFMA.FTZ R228, R220, R93, R223 ;  /* 0x0000005ddce47223 */ /* 0x000fe200000100df */
[----:B------:R-:W-:Y:S01]  /*1460*/  PRMT R120, R132, 0x7632, R120 ;  /* 0x0000763284787816 */ /* 0x000fe20000000078 */
[----:B------:R-:W-:Y:S01]  /*1470*/  FMUL.FTZ R107, R212, R107 ;  /* 0x0000006bd46b7220 */ /* 0x000fe20000410000 */
[----:B------:R-:W-:Y:S01]  /*1480*/  SHF.L.U32 R119, R114, 0x10, RZ ;  /* 0x0000001072777819 */ /* 0x000fe200000006ff */
[----:B------:R-:W-:Y:S01]  /*1490*/  FADD.FTZ R26, R227, R26 ;  /* 0x0000001ae31a7221 */ /* 0x000fe20000010000 */
[----:B------:R-:W-:Y:S01]  /*14a0*/  FFMA.FTZ R28, R95, R227, R28 ;  /* 0x000000e35f1c7223 */ /* 0x000fe2000001001c */
[----:B------:R-:W-:Y:S01]  /*14b0*/  FMUL.FTZ R114, R212, R245 ;  /* 0x000000f5d4727220 */ /* 0x000fe20000410000 */
[----:B------:R-:W-:Y:S01]  /*14c0*/  FADD.FTZ R115, R115, R90 ;  /* 0x0000005a73737221 */ /* 0x000fe20000010000 */
[----:B------:R-:W-:Y:S01]  /*14d0*/  SHF.L.U32 R227, R96, 0x10, RZ ;  /* 0x0000001060e37819 */ /* 0x000fe200000006ff */
[----:B------:R-:W-:Y:S01]  /*14e0*/  FMUL.FTZ R88, R212, R229 ;  /* 0x000000e5d4587220 */ /* 0x000fe20000410000 */
[----:B------:R-:W-:Y:S01]  /*14f0*/  SHF.L.U32 R96, R98, 0x10, RZ ;  /* 0x0000001062607819 */ /* 0x000fe200000006ff */
[----:B------:R-:W-:Y:S01]  /*1500*/  FFMA.FTZ R228, R95, R90, R228 ;  /* 0x0000005a5fe47223 */ /* 0x000fe200000100e4 */
[----:B------:R-:W-:Y:S01]  /*1510*/  FADD.FTZ R11, R105, R11 ;  /* 0x0000000b690b7221 */ /* 0x000fe20000010000 */
[-C--:B------:R-:W-:Y:S01]  /*1520*/  FFMA.FTZ R32, R107, R105.reuse, R32 ;  /* 0x000000696b207223 */ /* 0x080fe20000010020 */
[----:B------:R-:W-:Y:S01]  /*1530*/  FMUL.FTZ R98, R184, R105 ;  /* 0x00000069b8627220 */ /* 0x000fe20000410000 */
[----:B------:R-:W-:Y:S01]  /*1540*/  SHF.L.U32 R223, R120, 0x10, RZ ;  /* 0x0000001078df7819 */ /* 0x000fe200000006ff */
[----:B------:R-:W-:Y:S01]  /*1550*/  FMUL.FTZ R91, R175, R214 ;  /* 0x000000d6af5b7220 */ /* 0x000fe20000410000 */
[----:B------:R-:W-:Y:S01]  /*1560*/  FADD.FTZ R140, R118, R140 ;  /* 0x0000008c768c7221 */ /* 0x000fe20000010000 */
[-C--:B------:R-:W-:Y:S01]  /*1570*/  FFMA.FTZ R5, R114, R118.reuse, R5 ;  /* 0x0000007672057223 */ /* 0x080fe20000010005 */
[----:B------:R-:W-:Y:S01]  /*1580*/  FMUL.FTZ R105, R189, R118 ;  /* 0x00000076bd697220 */ /* 0x000fe20000410000 */
[----:B------:R-:W-:Y:S01]  /*1590*/  FADD.FTZ R120, R115, R94 ;  /* 0x0000005e73787221 */ /* 0x000fe20000010000 */
[----:B------:R-:W-:Y:S01]  /*15a0*/  FMUL.FTZ R118, R212, R123 ;  /* 0x0000007bd4767220 */ /* 0x000fe20000410000 */
[----:B------:R-:W-:Y:S01]  /*15b0*/  SHF.L.U32 R132, R132, 0x10, RZ ;  /* 0x0000001084847819 */ /* 0x000fe200000006ff */
[----:B------:R-:W-:Y:S01]  /*15c0*/  FADD.FTZ R25, R214, R25 ;  /* 0x00000019d6197221 */ /* 0x000fe20000010000 */
[----:B------:R-:W-:Y:S01]  /*15d0*/  FFMA.FTZ R19, R88, R214, R19 ;  /* 0x000000d658137223 */ /* 0x000fe20000010013 */
[----:B------:R-:W-:Y:S01]  /*15e0*/  SHF.L.U32 R230, R116, 0x10, RZ ;  /* 0x0000001074e67819 */ /* 0x000fe200000006ff */
[----:B------:R-:W-:Y:S01]  /*15f0*/  FFMA.FTZ R123, R97, R94, R228 ;  /* 0x0000005e617b7223 */ /* 0x000fe200000100e4 */
[C---:B------:R-:W-:Y:S01]  /*1600*/  FMUL.FTZ R214, R212.reuse, R231 ;  /* 0x000000e7d4d67220 */ /* 0x040fe20000410000 */
[----:B------:R-:W-:Y:S01]  /*1610*/  FMUL.FTZ R116, R212, R247 ;  /* 0x000000f7d4747220 */ /* 0x000fe20000410000 */
[----:B------:R-:W-:Y:S01]  /*1620*/  FADD.FTZ R231, R120, R91 ;  /* 0x0000005b78e77221 */ /* 0x000fe20000010000 */
[----:B------:R-:W-:Y:S01]  /*1630*/  FFMA.FTZ R120, R88, R91, R123 ;  /* 0x0000005b58787223 */ /* 0x000fe2000001007b */
        /* <DEDUP_REMOVED lines=8> */
[----:B------:R-:W-:Y:S01]  /*16c0*/  FMUL.FTZ R120, R200, R227 ;  /* 0x000000e3c8787220 */ /* 0x000fe20000410000 */
[----:B------:R-:W-:Y:S01]  /*16d0*/  SHF.L.U32 R232, R122, 0x10, RZ ;  /* 0x000000107ae87819 */ /* 0x000fe200000006ff */
[----:B------:R-:W-:Y:S01]  /*16e0*/  FADD.FTZ R123, R132, R235 ;  /* 0x000000eb847b7221 */ /* 0x000fe20000010000 */
[----:B------:R-:W-:Y:S01]  /*16f0*/  FMUL.FTZ R101, R212, R101 ;  /* 0x00000065d4657220 */ /* 0x000fe20000410000 */
[----:B------:R-:W-:Y:S01]  /*1700*/  FFMA.FTZ R122, R214, R235, R231 ;  /* 0x000000ebd67a7223 */ /* 0x000fe200000100e7 */
[----:B------:R-:W-:Y:S01]  /*1710*/  FMUL.FTZ R103, R212, R103 ;  /* 0x00000067d4677220 */ /* 0x000fe20000410000 */
[----:B------:R-:W-:Y:S01]  /*1720*/  FADD.FTZ R228, R123, R120 ;  /* 0x000000787be47221 */ /* 0x000fe20000010000 */
[C---:B------:R-:W-:Y:S01]  /*1730*/  FFMA.FTZ R16, R101.reuse, R227, R16 ;  /* 0x000000e365107223 */ /* 0x040fe20000010010 */
[----:B------:R-:W-:Y:S01]  /*1740*/  FFMA.FTZ R123, R101, R120, R122 ;  /* 0x00000078657b7223 */ /* 0x000fe2000001007a */
[----:B------:R-:W-:Y:S01]  /*1750*/  FADD.FTZ R36, R227, R36 ;  /* 0x00000024e3247221 */ /* 0x000fe20000010000 */
[-C--:B------:R-:W-:Y:S01]  /*1760*/  FMUL.FTZ R132, R201, R96.reuse ;  /* 0x00000060c9847220 */ /* 0x080fe20000410000 */
[----:B------:R-:W-:Y:S01]  /*1770*/  FADD.FTZ R227, R228, R99 ;  /* 0x00000063e4e37221 */ /* 0x000fe20000010000 */
[----:B------:R-:W-:Y:S01]  /*1780*/  FFMA.FTZ R14, R103, R96, R14 ;  /* 0x00000060670e7223 */ /* 0x000fe2000001000e */
[----:B------:R-:W-:Y:S01]  /*1790*/  FADD.FTZ R37, R96, R37 ;  /* 0x0000002560257221 */ /* 0x000fe20000010000 */
[----:B------:R-:W-:Y:S01]  /*17a0*/  SHF.L.U32 R229, R102, 0x10, RZ ;  /* 0x0000001066e57819 */ /* 0x000fe200000006ff */
[----:B------:R-:W-:Y:S01]  /*17b0*/  FFMA.FTZ R96, R222, R99, R123 ;  /* 0x00000063de607223 */ /* 0x000fe2000001007b */
[C---:B------:R-:W-:Y:S01]  /*17c0*/  FMUL.FTZ R102, R212.reuse, R109 ;  /* 0x0000006dd4667220 */ /* 0x040fe20000410000 */
        /* <DEDUP_REMOVED lines=18> */
[----:B------:R-:W-:Y:S01]  /*18f0*/  SHF.L.U32 R109, R108, 0x10, RZ ;  /* 0x000000106c6d7819 */ /* 0x000fe200000006ff */
[----:B------:R-:W-:Y:S01]  /*1900*/  FFMA.FTZ R96, R237, R106, R96 ;  /* 0x0000006aed607223 */ /* 0x000fe20000010060 */
[----:B------:R-:W-:Y:S01]  /*1910*/  FMUL.FTZ R108, R186, R243 ;  /* 0x000000f3ba6c7220 */ /* 0x000fe20000410000 */
[----:B------:R-:W-:Y:S01]  /*1920*/  FADD.FTZ R227, R227, R226 ;  /* 0x000000e2e3e37221 */ /* 0x000fe20000010000 */
[C---:B------:R-:W-:Y:S01]  /*1930*/  FMUL.FTZ R239, R212.reuse, R239 ;  /* 0x000000efd4ef7220 */ /* 0x040fe20000410000 */
[----:B------:R-:W-:Y:S01]  /*1940*/  FFMA.FTZ R122, R111, R226, R96 ;  /* 0x000000e26f7a7223 */ /* 0x000fe20000010060 */
[----:B------:R-:W-:Y:S01]  /*1950*/  FMUL.FTZ R241, R212, R241 ;  /* 0x000000f1d4f17220 */ /* 0x000fe20000410000 */
[-C--:B------:R-:W-:Y:S01]  /*1960*/  FFMA.FTZ R9, R100, R109.reuse, R9 ;  /* 0x0000006d64097223 */ /* 0x080fe20000010009 */
[----:B------:R-:W-:Y:S01]  /*1970*/  FADD.FTZ R43, R109, R43 ;  /* 0x0000002b6d2b7221 */ /* 0x000fe20000010000 */
        /* <DEDUP_REMOVED lines=8> */
[-C--:B------:R-:W-:Y:S01]  /*1a00*/  FFMA.FTZ R7, R104, R113.reuse, R7 ;  /* 0x0000007168077223 */ /* 0x080fe20000010007 */
[----:B------:R-:W-:Y:S01]  /*1a10*/  FADD.FTZ R136, R113, R136 ;  /* 0x0000008871887221 */ /* 0x000fe20000010000 */
        /* <DEDUP_REMOVED lines=13> */
[----:B------:R-:W-:-:S03]  /*1af0*/  FFMA.FTZ R96, R110, R117, R123 ;  /* 0x000000756e607223 */ /* 0x000fc6000001007b */
[----:B------:R-:W-:Y:S01]  /*1b00*/  FADD.FTZ R122, R119, R228 ;  /* 0x000000e4777a7221 */ /* 0x000fe20000010000 */
[----:B------:R-:W-:Y:S01]  /*1b10*/  FFMA.FTZ R119, R121, R228, R96 ;  /* 0x000000e479777223 */ /* 0x000fe20000010060 */
[----:B------:R-:W-:Y:S02]  /*1b20*/  FMUL.FTZ R123, R207, R230 ;  /* 0x000000e6cf7b7220 */ /* 0x000fe40000410000 */
[----:B------:R-:W-:Y:S01]  /*1b30*/  FADD.FTZ R122, R122, R105 ;  /* 0x000000697a7a7221 */ /* 0x000fe20000010000 */
[----:B------:R-:W-:-:S03]  /*1b40*/  FFMA.FTZ R119, R114, R105, R119 ;  /* 0x0000006972777223 */ /* 0x000fc60000010077 */
[----:B------:R-:W-:Y:S01]  /*1b50*/  FADD.FTZ R96, R122, R123 ;  /* 0x0000007b7a607221 */ /* 0x000fe20000010000 */
[----:B------:R-:W-:Y:S01]  /*1b60*/  FFMA.FTZ R227, R118, R123, R119 ;  /* 0x0000007b76e37223 */ /* 0x000fe20000010077 */
[----:B------:R-:W-:Y:S01]  /*1b70*/  FMUL.FTZ R249, R212, R249 ;  /* 0x000000f9d4f97220 */ /* 0x000fe20000410000 */
[----:B------:R-:W-:Y:S01]  /*1b80*/  FMUL.FTZ R122, R208, R223 ;  /* 0x000000dfd07a7220 */ /* 0x000fe20000410000 */
[----:B------:R-:W-:Y:S01]  /*1b90*/  FADD.FTZ R119, R96, R115 ;  /* 0x0000007360777221 */ /* 0x000fe20000010000 */
[----:B------:R-:W-:Y:S01]  /*1ba0*/  SHF.L.U32 R96, R128, 0x10, RZ ;  /* 0x0000001080607819 */ /* 0x000fe200000006ff */
        /* <DEDUP_REMOVED lines=15> */
[----:B------:R-:W-:Y:S01]  /*1ca0*/  FMUL.FTZ R129, R212, R129 ;  /* 0x00000081d4817220 */ /* 0x000fe20000410000 */
[----:B------:R-:W-:Y:S01]  /*1cb0*/  FADD.FTZ R6, R133, R6 ;  /* 0x0000000685067221 */ /* 0x000fe20000010000 */
[-C--:B------:R-:W-:Y:S01]  /*1cc0*/  FFMA.FTZ R141, R224, R133.reuse, R141 ;  /* 0x00000085e08d7223 */ /* 0x080fe2000001008d */
[----:B------:R-:W-:Y:S01]  /*1cd0*/  FFMA.FTZ R144, R127, R232, R144 ;  /* 0x000000e87f907223 */ /* 0x000fe20000010090 */
[----:B------:R-:W-:Y:S01]  /*1ce0*/  FADD.FTZ R145, R232, R145 ;  /* 0x00000091e8917221 */ /* 0x000fe20000010000 */
[----:B------:R-:W-:Y:S01]  /*1cf0*/  FMUL.FTZ R133, R192, R133 ;  /* 0x00000085c0857220 */ /* 0x000fe20000410000 */
[----:B------:R-:W-:Y:S01]  /*1d00*/  FADD.FTZ R232, R119, R128 ;  /* 0x0000008077e87221 */ /* 0x000fe20000010000 */
[----:B------:R-:W-:Y:S01]  /*1d10*/  FFMA.FTZ R119, R127, R128, R230 ;  /* 0x000000807f777223 */ /* 0x000fe200000100e6 */
[----:B------:R-:W-:Y:S01]  /*1d20*/  FFMA.FTZ R142, R125, R223, R142 ;  /* 0x000000df7d8e7223 */ /* 0x000fe2000001008e */
[----:B------:R-:W-:Y:S01]  /*1d30*/  FADD.FTZ R143, R223, R143 ;  /* 0x0000008fdf8f7221 */ /* 0x000fe20000010000 */
[-C--:B------:R-:W-:Y:S01]  /*1d40*/  FFMA.FTZ R148, R129, R126.reuse, R148 ;  /* 0x0000007e81947223 */ /* 0x080fe20000010094 */
[----:B------:R-:W-:Y:S01]  /*1d50*/  FADD.FTZ R149, R126, R149 ;  /* 0x000000957e957221 */ /* 0x000fe20000010000 */
        /* <DEDUP_REMOVED lines=12> */
[----:B------:R-:W-:Y:S01]  /*1e20*/  FADD.FTZ R232, R232, R119 ;  /* 0x00000077e8e87221 */ /* 0x000fe20000010000 */
[-C--:B------:R-:W-:Y:S01]  /*1e30*/  FMUL.FTZ R131, R211, R96.reuse ;  /* 0x00000060d3837220 */ /* 0x080fe20000410000 */
[----:B------:R-:W-:Y:S01]  /*1e40*/  FFMA.FTZ R230, R130, R119, R223 ;  /* 0x0000007782e67223 */ /* 0x000fe200000100df */
[----:B------:R-:W-:Y:S01]  /*1e50*/  FADD.FTZ R150, R243, R150 ;  /* 0x00000096f3967221 */ /* 0x000fe20000010000 */
[----:B------:R-:W-:Y:S01]  /*1e60*/  FFMA.FTZ R10, R239, R243, R10 ;  /* 0x000000f3ef0a7223 */ /* 0x000fe2000001000a */
[----:B------:R-:W-:Y:S01]  /*1e70*/  ISETP.NE.AND.EX P1, PT, RZ, UR15, PT, P1 ;  /* 0x0000000fff007c0c */ /* 0x000fe2000bf25310 */
[----:B------:R-:W-:Y:S01]  /*1e80*/  FFMA.FTZ R31, R134, R96, R31 ;  /* 0x00000060861f7223 */ /* 0x000fe2000001001f */
[----:B------:R-:W-:Y:S01]  /*1e90*/  FADD.FTZ R27, R96, R27 ;  /* 0x0000001b601b7221 */ /* 0x000fe20000010000 */
[----:B------:R-:W-:Y:S01]  /*1ea0*/  FADD.FTZ R232, R232, R131 ;  /* 0x00000083e8e87221 */ /* 0x000fe20000010000 */
[----:B------:R-:W-:Y:S01]  /*1eb0*/  FFMA.FTZ R230, R134, R131, R230 ;  /* 0x0000008386e67223 */ /* 0x000fe200000100e6 */
[----:B------:R-:W-:Y:S08]  /*1ec0*/  BRA.DIV UR7, `(.L_x_2100) ;  /* 0x0000009607b07947 */ /* 0x000ff0000b800000 */
        /* <DEDUP_REMOVED lines=18> */
.L_x_2145:
[----:B-1----:R-:W-:Y:S01]  /*1ff0*/  FADD.FTZ R227, R96, R227 ;  /* 0x000000e360e37221 */ /* 0x002fe20000010000 */
[----:B0-2---:R-:W-:-:S03]  /*2000*/  FADD.FTZ R223, R223, R230 ;  /* 0x000000e6dfdf7221 */ /* 0x005fc60000010000 */
[----:B------:R-:W-:Y:S01]  /*2010*/  FMUL.FTZ R227, R227, UR13 ;  /* 0x0000000de3e37c20 */ /* 0x000fe20008410000 */
[----:B------:R-:W-:-:S04]  /*2020*/  FMUL.FTZ R223, R223, UR13 ;  /* 0x0000000ddfdf7c20 */ /* 0x000fc80008410000 */
[----:B------:R-:W-:Y:S01]  /*2030*/  FSEL R230, R227, RZ, !P3 ;  /* 0x000000ffe3e67208 */ /* 0x000fe20005800000 */
[----:B------:R-:W-:Y:S06]  /*2040*/  @P1 BRA `(.L_x_2101) ;  /* 0x0000000c00841947 */ /* 0x000fec0003800000 */
[----:B------:R-:W-:-:S04]  /*2050*/  ISETP.NE.U32.AND P1, PT, R178, RZ, PT ;  /* 0x000000ffb200720c */ /* 0x000fc80003f25070 */
[----:B------:R-:W-:-:S13]  /*2060*/  ISETP.NE.AND.EX P1, PT, R179, RZ, PT, P1 ;  /* 0x000000ffb300720c */ /* 0x000fda0003f25310 */
[----:B------:R-:W-:Y:S05]  /*2070*/  @P1 BRA `(.L_x_2102) ;  /* 0x0000000400bc1947 */ /* 0x000fea0003800000 */
        /* <DEDUP_REMOVED lines=57> */
.L_x_2103:
[-CC-:B------:R-:W-:Y:S01]  /*2410*/  FFMA.FTZ R221, R221, R223.reuse, R230.reuse ;  /* 0x000000dfdddd7223 */ /* 0x180fe200000100e6 */
[-CC-:B------:R-:W-:Y:S01]  /*2420*/  FFMA.FTZ R88, R88, R223.reuse, R230.reuse ;  /* 0x000000df58587223 */ /* 0x180fe200000100e6 */
[-C--:B------:R-:W-:Y:S01]  /*2430*/  FFMA.FTZ R0, R0, R223.reuse, R230 ;  /* 0x000000df00007223 */ /* 0x080fe200000100e6 */
[----:B-----5:R-:W-:Y:S01]  /*2440*/  ISETP.GE.U32.AND P1, PT, R180, RZ, PT ;  /* 0x000000ffb400720c */ /* 0x020fe20003f26070 */
        /* <DEDUP_REMOVED lines=8> */
[-CC-:B------:R-:W-:Y:S01]  /*24d0*/  FFMA.FTZ R220, R220, R223.reuse, R230.reuse ;  /* 0x000000dfdcdc7223 */ /* 0x180fe200000100e6 */
[----:B------:R-:W-:Y:S01]  /*24e0*/  FFMA.FTZ R95, R95, R223, R230 ;  /* 0x000000df5f5f7223 */ /* 0x000fe200000100e6 */
[----:B------:R-:W-:Y:S01]  /*24f0*/  FMUL.FTZ R81, R83, UR6 ;  /* 0x0000000653517c20 */ /* 0x000fe20008410000 */
[----:B------:R-:W-:Y:S01]  /*2500*/  FMUL.FTZ R84, R212, R225 ;  /* 0x000000e1d4547220 */ /* 0x000fe20000410000 */
[C---:B------:R-:W-:Y:S01]  /*2510*/  ISETP.GE.U32.AND.EX P1, PT, R181.reuse, 0x1000000, PT, P1 ;  /* 0x01000000b500780c */ /* 0x040fe20003f26110 */
[----:B------:R-:W-:Y:S01]  /*2520*/  FMUL.FTZ R80, R82, UR6 ;  /* 0x0000000652507c20 */ /* 0x000fe20008410000 */
[----:B------:R-:W-:Y:S01]  /*2530*/  LOP3.LUT P4, RZ, R181, 0xff0000, RZ, 0xc0, !PT ;  /* 0x00ff0000b5ff7812 */ /* 0x000fe2000788c0ff */
[----:B------:R-:W-:Y:S01]  /*2540*/  FADD.FTZ R97, R94, -R97 ;  /* 0x800000615e617221 */ /* 0x000fe20000010000 */
[----:B------:R-:W-:Y:S01]  /*2550*/  FADD.FTZ R85, R135, -R216 ;  /* 0x800000d887557221 */ /* 0x000fe20000010000 */
[----:B------:R-:W-:Y:S01]  /*2560*/  FADD.FTZ R89, R89, -R218 ;  /* 0x800000da59597221 */ /* 0x000fe20000010000 */
[----:B------:R-:W-:Y:S01]  /*2570*/  FADD.FTZ R87, R93, -R220 ;  /* 0x800000dc5d577221 */ /* 0x000fe20000010000 */
[----:B------:R-:W-:Y:S01]  /*2580*/  FADD.FTZ R95, R90, -R95 ;  /* 0x8000005f5a5f7221 */ /* 0x000fe20000010000 */
[----:B------:R-:W-:Y:S01]  /*2590*/  FMUL.FTZ R0, R84, UR6 ;  /* 0x0000000654007c20 */ /* 0x000fe20008410000 */
[----:B------:R-:W-:Y:S01]  /*25a0*/  FSEL R179, R81, RZ, P1 ;  /* 0x000000ff51b37208 */ /* 0x000fe20000800000 */
[----:B------:R-:W-:Y:S01]  /*25b0*/  FMUL.FTZ R81, R212, R97 ;  /* 0x00000061d4517220 */ /* 0x000fe20000410000 */
[----:B------:R-:W-:Y:S01]  /*25c0*/  LOP3.LUT P5, RZ, R180, 0xff, RZ, 0xc0, !PT ;  /* 0x000000ffb4ff7812 */ /* 0x000fe200078ac0ff */
[----:B------:R-:W-:Y:S01]  /*25d0*/  FMUL.FTZ R85, R212, R85 ;  /* 0x00000055d4557220 */ /* 0x000fe20000410000 */
[----:B------:R-:W-:Y:S01]  /*25e0*/  FSEL R96, R80, RZ, P4 ;  /* 0x000000ff50607208 */ /* 0x000fe20002000000 */
[C---:B------:R-:W-:Y:S01]  /*25f0*/  FMUL.FTZ R86, R212.reuse, R89 ;  /* 0x00000059d4567220 */ /* 0x040fe20000410000 */
[C---:B------:R-:W-:Y:S01]  /*2600*/  FMUL.FTZ R80, R212.reuse, R95 ;  /* 0x0000005fd4507220 */ /* 0x040fe20000410000 */
[----:B------:R-:W-:Y:S01]  /*2610*/  FMUL.FTZ R87, R212, R87 ;  /* 0x00000057d4577220 */ /* 0x000fe20000410000 */
[----:B------:R-:W-:Y:S01]  /*2620*/  FSEL R0, R0, RZ, P5 ;  /* 0x000000ff00007208 */ /* 0x000fe20002800000 */
[----:B------:R-:W-:Y:S01]  /*2630*/  FMUL.FTZ R92, R81, UR6 ;  /* 0x00000006515c7c20 */ /* 0x000fe20008410000 */
[----:B------:R-:W-:Y:S01]  /*2640*/  LOP3.LUT P5, RZ, R181, 0xff00, RZ, 0xc0, !PT ;  /* 0x0000ff00b5ff7812 */ /* 0x000fe200078ac0ff */
[----:B------:R-:W-:Y:S01]  /*2650*/  FMUL.FTZ R89, R86, UR6 ;  /* 0x0000000656597c20 */ /* 0x000fe20008410000 */
[----:B------:R-:W-:Y:S01]  /*2660*/  FMUL.FTZ R91, R80, UR6 ;  /* 0x00000006505b7c20 */ /* 0x000fe20008410000 */
[----:B------:R-:W-:Y:S01]  /*2670*/  FMUL.FTZ R90, R87, UR6 ;  /* 0x00000006575a7c20 */ /* 0x000fe20008410000 */
[----:B------:R-:W-:Y:S01]  /*2680*/  FMUL.FTZ R88, R85, UR6 ;  /* 0x0000000655587c20 */ /* 0x000fe20008410000 */
[----:B------:R-:W-:-:S02]  /*2690*/  LOP3.LUT P3, RZ, R180, 0xff00, RZ, 0xc0, !PT ;  /* 0x0000ff00b4ff7812 */ /* 0x000fc4000786c0ff */
[C---:B------:R-:W-:Y:S02]  /*26a0*/  LOP3.LUT P6, RZ, R180.reuse, 0xff0000, RZ, 0xc0, !PT ;  /* 0x00ff0000b4ff7812 */ /* 0x040fe400078cc0ff */
[----:B------:R-:W-:Y:S02]  /*26b0*/  LOP3.LUT P1, RZ, R180, 0xff000000, RZ, 0xc0, !PT ;  /* 0xff000000b4ff7812 */ /* 0x000fe4000782c0ff */
        /* <DEDUP_REMOVED lines=9> */
[----:B------:R-:W-:Y:S01]  /*2750*/  F2FP.BF16.F32.PACK_AB R88, R93, R0 ;  /* 0x000000005d58723e */ /* 0x000fe200000010ff */
[----:B------:R-:W-:Y:S06]  /*2760*/  BRA `(.L_x_2104) ;  /* 0x00000018008c7947 */ /* 0x000fec0003800000 */
.L_x_2102:
        /* <DEDUP_REMOVED lines=11> */
[----:B-----5:R-:W-:Y:S01]  /*2820*/  FFMA.FTZ R90, R212, R179, R70 ;  /* 0x000000b3d45a7223 */ /* 0x020fe20000010046 */
[-CC-:B------:R-:W-:Y:S01]  /*2830*/  FFMA.FTZ R218, R218, R223.reuse, R230.reuse ;  /* 0x000000dfdada7223 */ /* 0x180fe200000100e6 */
[-CC-:B------:R-:W-:Y:S01]  /*2840*/  FFMA.FTZ R97, R97, R223.reuse, R230.reuse ;  /* 0x000000df61617223 */ /* 0x180fe200000100e6 */
[----:B------:R-:W-:Y:S01]  /*2850*/  FFMA.FTZ R0, R0, R223, R230 ;  /* 0x000000df00007223 */ /* 0x000fe200000100e6 */
[C---:B------:R-:W-:Y:S01]  /*2860*/  FFMA.FTZ R91, R212.reuse, R91, R71 ;  /* 0x0000005bd45b7223 */ /* 0x040fe20000010047 */
[----:B------:R-:W-:Y:S01]  /*2870*/  FFMA.FTZ R88, R212, R95, R68 ;  /* 0x0000005fd4587223 */ /* 0x000fe20000010044 */
[----:B------:R-:W-:Y:S01]  /*2880*/  FMUL.FTZ R92, R90, UR6 ;  /* 0x000000065a5c7c20 */ /* 0x000fe20008410000 */
[----:B------:R-:W-:Y:S01]  /*2890*/  ISETP.GE.U32.AND P1, PT, R180, RZ, PT ;  /* 0x000000ffb400720c */ /* 0x000fe20003f26070 */
[----:B------:R-:W-:Y:S01]  /*28a0*/  FADD.FTZ R220, R93, -R220 ;  /* 0x800000dc5ddc7221 */ /* 0x000fe20000010000 */
[----:B------:R-:W-:Y:S01]  /*28b0*/  LOP3.LUT P5, RZ, R181, 0xff0000, RZ, 0xc0, !PT ;  /* 0x00ff0000b5ff7812 */ /* 0x000fe200078ac0ff */
[----:B------:R-:W-:Y:S01]  /*28c0*/  FADD.FTZ R216, R135, -R216 ;  /* 0x800000d887d87221 */ /* 0x000fe20000010000 */
[----:B------:R-:W-:Y:S01]  /*28d0*/  FADD.FTZ R95, R89, -R218 ;  /* 0x800000da595f7221 */ /* 0x000fe20000010000 */
[----:B------:R-:W-:Y:S01]  /*28e0*/  FADD.FTZ R94, R94, -R97 ;  /* 0x800000615e5e7221 */ /* 0x000fe20000010000 */
[----:B------:R-:W-:Y:S01]  /*28f0*/  FADD.FTZ R225, R225, -R0 ;  /* 0x80000000e1e17221 */ /* 0x000fe20000010000 */
[----:B------:R-:W-:Y:S01]  /*2900*/  FMUL.FTZ R91, R91, UR6 ;  /* 0x000000065b5b7c20 */ /* 0x000fe20008410000 */
[----:B------:R-:W-:Y:S01]  /*2910*/  FMUL.FTZ R90, R88, UR6 ;  /* 0x00000006585a7c20 */ /* 0x000fe20008410000 */
[C---:B------:R-:W-:Y:S01]  /*2920*/  ISETP.GE.U32.AND.EX P1, PT, R181.reuse, 0x1000000, PT, P1 ;  /* 0x01000000b500780c */ /* 0x040fe20003f26110 */
[----:B------:R-:W-:Y:S01]  /*2930*/  FFMA.FTZ R93, R212, R220, R75 ;  /* 0x000000dcd45d7223 */ /* 0x000fe2000001004b */
        /* <DEDUP_REMOVED lines=8> */
[----:B------:R-:W-:Y:S01]  /*29c0*/  LOP3.LUT P1, RZ, R180, 0xff000000, RZ, 0xc0, !PT ;  /* 0xff000000b4ff7812 */ /* 0x000fe2000782c0ff */
        /* <DEDUP_REMOVED lines=19> */
.L_x_2105:
        /* <DEDUP_REMOVED lines=8> */
[C---:B------:R-:W-:Y:S01]  /*2b80*/  FFMA.FTZ R83, R212.reuse, R221, R71 ;  /* 0x000000ddd4537223 */ /* 0x040fe20000010047 */
[----:B------:R-:W-:Y:S01]  /*2b90*/  FFMA.FTZ R82, R212, R91, R70 ;  /* 0x0000005bd4527223 */ /* 0x000fe20000010046 */
[-CC-:B------:R-:W-:Y:S01]  /*2ba0*/  FFMA.FTZ R216, R216, R223.reuse, R230.reuse ;  /* 0x000000dfd8d87223 */ /* 0x180fe200000100e6 */
[-CC-:B------:R-:W-:Y:S01]  /*2bb0*/  FFMA.FTZ R218, R218, R223.reuse, R230.reuse ;  /* 0x000000dfdada7223 */ /* 0x180fe200000100e6 */
[-CC-:B------:R-:W-:Y:S01]  /*2bc0*/  FFMA.FTZ R220, R220, R223.reuse, R230.reuse ;  /* 0x000000dfdcdc7223 */ /* 0x180fe200000100e6 */
[----:B------:R-:W-:Y:S01]  /*2bd0*/  FFMA.FTZ R95, R95, R223, R230 ;  /* 0x000000df5f5f7223 */ /* 0x000fe200000100e6 */
[----:B------:R-:W-:Y:S01]  /*2be0*/  FMUL.FTZ R81, R83, UR6 ;  /* 0x0000000653517c20 */ /* 0x000fe20008410000 */
[----:B------:R-:W-:Y:S01]  /*2bf0*/  FFMA.FTZ R84, R212, R225, R72 ;  /* 0x000000e1d4547223 */ /* 0x000fe20000010048 */
        /* <DEDUP_REMOVED lines=10> */
[----:B------:R-:W-:Y:S01]  /*2ca0*/  FFMA.FTZ R81, R212, R94, R69 ;  /* 0x0000005ed4517223 */ /* 0x000fe20000010045 */
[----:B------:R-:W-:Y:S01]  /*2cb0*/  LOP3.LUT P5, RZ, R180, 0xff, RZ, 0xc0, !PT ;  /* 0x000000ffb4ff7812 */ /* 0x000fe200078ac0ff */
[----:B------:R-:W-:Y:S01]  /*2cc0*/  FFMA.FTZ R85, R212, R216, R73 ;  /* 0x000000d8d4557223 */ /* 0x000fe20000010049 */
[----:B------:R-:W-:Y:S01]  /*2cd0*/  FSEL R96, R80, RZ, P4 ;  /* 0x000000ff50607208 */ /* 0x000fe20002000000 */
[C---:B------:R-:W-:Y:S01]  /*2ce0*/  FFMA.FTZ R86, R212.reuse, R89, R74 ;  /* 0x00000059d4567223 */ /* 0x040fe2000001004a */
[C---:B------:R-:W-:Y:S01]  /*2cf0*/  FFMA.FTZ R80, R212.reuse, R95, R68 ;  /* 0x0000005fd4507223 */ /* 0x040fe20000010044 */
[----:B------:R-:W-:Y:S01]  /*2d00*/  FFMA.FTZ R87, R212, R220, R75 ;  /* 0x000000dcd4577223 */ /* 0x000fe2000001004b */
        /* <DEDUP_REMOVED lines=21> */
.L_x_2101:
        /* <DEDUP_REMOVED lines=19> */
[----:B------:R-:W-:Y:S01]  /*2f90*/  FMUL.FTZ R91, R91, UR6 ;  /* 0x000000065b5b7c20 */ /* 0x000fe20008410000 */
[C---:B------:R-:W-:Y:S01]  /*2fa0*/  FMUL.FTZ R95, R212.reuse, R95 ;  /* 0x0000005fd45f7220 */ /* 0x040fe20000410000 */
[----:B------:R-:W-:Y:S01]  /*2fb0*/  LOP3.LUT P3, RZ, R181, 0xff0000, RZ, 0xc0, !PT ;  /* 0x00ff0000b5ff7812 */ /* 0x000fe2000786c0ff */
[----:B------:R-:W-:Y:S01]  /*2fc0*/  FMUL.FTZ R97, R212, R97 ;  /* 0x00000061d4617220 */ /* 0x000fe20000410000 */
[-CC-:B------:R-:W-:Y:S01]  /*2fd0*/  FFMA.FTZ R218, R218, R223.reuse, R230.reuse ;  /* 0x000000dfdada7223 */ /* 0x180fe200000100e6 */
[----:B------:R-:W-:Y:S01]  /*2fe0*/  FSEL R179, R221, RZ, P5 ;  /* 0x000000ffddb37208 */ /* 0x000fe20002800000 */
[----:B------:R-:W-:Y:S01]  /*2ff0*/  FMUL.FTZ R95, R95, UR6 ;  /* 0x000000065f5f7c20 */ /* 0x000fe20008410000 */
[-C--:B------:R-:W-:Y:S01]  /*3000*/  FFMA.FTZ R220, R220, R223.reuse, R230 ;  /* 0x000000dfdcdc7223 */ /* 0x080fe200000100e6 */
        /* <DEDUP_REMOVED lines=8> */
[----:B------:R-:W-:Y:S01]  /*3090*/  ISETP.GE.U32.AND P1, PT, R160, RZ, PT ;  /* 0x000000ffa000720c */ /* 0x000fe20003f26070 */
[----:B------:R-:W-:Y:S01]  /*30a0*/  FFMA.FTZ R0, R0, R223, R230 ;  /* 0x000000df00007223 */ /* 0x000fe200000100e6 */
[C---:B------:R-:W-:Y:S01]  /*30b0*/  FSEL R90, R95.reuse, RZ, P4 ;  /* 0x000000ff5f5a7208 */ /* 0x040fe20002000000 */
[C---:B------:R-:W-:Y:S01]  /*30c0*/  FMUL.FTZ R89, R212.reuse, R89 ;  /* 0x00000059d4597220 */ /* 0x040fe20000410000 */
[----:B------:R-:W-:Y:S01]  /*30d0*/  FSEL R78, R95, RZ, P5 ;  /* 0x000000ff5f4e7208 */ /* 0x000fe20002800000 */
[C---:B------:R-:W-:Y:S01]  /*30e0*/  FMUL.FTZ R93, R212.reuse, R93 ;  /* 0x0000005dd45d7220 */ /* 0x040fe20000410000 */
[----:B------:R-:W-:Y:S01]  /*30f0*/  FSEL R95, R97, RZ, P3 ;  /* 0x000000ff615f7208 */ /* 0x000fe20001800000 */
[----:B------:R-:W-:Y:S01]  /*3100*/  FADD.FTZ R135, R135, -R216 ;  /* 0x800000d887877221 */ /* 0x000fe20000010000 */
[----:B------:R-:W-:Y:S01]  /*3110*/  LOP3.LUT P6, RZ, R161, 0xff0000, RZ, 0xc0, !PT ;  /* 0x00ff0000a1ff7812 */ /* 0x000fe200078cc0ff */
[----:B------:R-:W-:Y:S01]  /*3120*/  FADD.FTZ R225, R225, -R0 ;  /* 0x80000000e1e17221 */ /* 0x000fe20000010000 */
[----:B------:R-:W-:Y:S01]  /*3130*/  LOP3.LUT P3, RZ, R161, 0xff00, RZ, 0xc0, !PT ;  /* 0x0000ff00a1ff7812 */ /* 0x000fe2000786c0ff */
[----:B------:R-:W-:Y:S01]  /*3140*/  FMUL.FTZ R89, R89, UR6 ;  /* 0x0000000659597c20 */ /* 0x000fe20008410000 */
[----:B------:R-:W-:Y:S01]  /*3150*/  ISETP.GE.U32.AND.EX P1, PT, R161, 0x1000000, PT, P1 ;  /* 0x01000000a100780c */ /* 0x000fe20003f26110 */
[----:B------:R-:W-:Y:S01]  /*3160*/  FMUL.FTZ R93, R93, UR6 ;  /* 0x000000065d5d7c20 */ /* 0x000fe20008410000 */
[----:B------:R-:W-:Y:S01]  /*3170*/  FSEL R79, R91, RZ, P6 ;  /* 0x000000ff5b4f7208 */ /* 0x000fe20003000000 */
[C---:B------:R-:W-:Y:S01]  /*3180*/  FMUL.FTZ R135, R212.reuse, R135 ;  /* 0x00000087d4877220 */ /* 0x040fe20000410000 */
[----:B------:R-:W-:Y:S01]  /*3190*/  FSEL R77, R97, RZ, P3 ;  /* 0x000000ff614d7208 */ /* 0x000fe20001800000 */
[----:B------:R-:W-:Y:S01]  /*31a0*/  FMUL.FTZ R225, R212, R225 ;  /* 0x000000e1d4e17220 */ /* 0x000fe20000410000 */
[----:B------:R-:W-:Y:S01]  /*31b0*/  LOP3.LUT P6, RZ, R180, 0xff0000, RZ, 0xc0, !PT ;  /* 0x00ff0000b4ff7812 */ /* 0x000fe200078cc0ff */
[----:B------:R-:W-:Y:S01]  /*31c0*/  FMUL.FTZ R135, R135, UR6 ;  /* 0x0000000687877c20 */ /* 0x000fe20008410000 */
[----:B------:R-:W-:Y:S01]  /*31d0*/  FSEL R76, R221, RZ, P1 ;  /* 0x000000ffdd4c7208 */ /* 0x000fe20000800000 */
[----:B------:R-:W-:Y:S01]  /*31e0*/  FMUL.FTZ R225, R225, UR6 ;  /* 0x00000006e1e17c20 */ /* 0x000fe20008410000 */
[----:B------:R-:W-:-:S02]  /*31f0*/  LOP3.LUT P3, RZ, R160, 0xff0000, RZ, 0xc0, !PT ;  /* 0x00ff0000a0ff7812 */ /* 0x000fc4000786c0ff */
[----:B------:R-:W-:Y:S02]  /*3200*/  LOP3.LUT P1, RZ, R180, 0xff000000, RZ, 0xc0, !PT ;  /* 0xff000000b4ff7812 */ /* 0x000fe4000782c0ff */
[----:B------:R-:W-:Y:S02]  /*3210*/  F2FP.BF16.F32.PACK_AB R78, R77, R78 ;  /* 0x0000004e4d4e723e */ /* 0x000fe400000010ff */
[C---:B------:R-:W-:Y:S02]  /*3220*/  FSEL R92, R89.reuse, RZ, P6 ;  /* 0x000000ff595c7208 */ /* 0x040fe40003000000 */
[----:B------:R-:W-:Y:S02]  /*3230*/  FSEL R77, R89, RZ, P3 ;  /* 0x000000ff594d7208 */ /* 0x000fe40001800000 */
[----:B------:R-:W-:Y:S02]  /*3240*/  LOP3.LUT P6, RZ, R160, 0xff000000, RZ, 0xc0, !PT ;  /* 0xff000000a0ff7812 */ /* 0x000fe400078cc0ff */
[----:B------:R-:W-:-:S02]  /*3250*/  FSEL R89, R93, RZ, P1 ;  /* 0x000000ff5d597208 */ /* 0x000fc40000800000 */
[C---:B------:R-:W-:Y:S02]  /*3260*/  LOP3.LUT P4, RZ, R180.reuse, 0xff00, RZ, 0xc0, !PT ;  /* 0x0000ff00b4ff7812 */ /* 0x040fe4000788c0ff */
[----:B------:R-:W-:Y:S02]  /*3270*/  LOP3.LUT P5, RZ, R180, 0xff, RZ, 0xc0, !PT ;  /* 0x000000ffb4ff7812 */ /* 0x000fe400078ac0ff */
[C---:B------:R-:W-:Y:S02]  /*3280*/  LOP3.LUT P3, RZ, R160.reuse, 0xff00, RZ, 0xc0, !PT ;  /* 0x0000ff00a0ff7812 */ /* 0x040fe4000786c0ff */
[----:B------:R-:W-:Y:S02]  /*3290*/  LOP3.LUT P1, RZ, R160, 0xff, RZ, 0xc0, !PT ;  /* 0x000000ffa0ff7812 */ /* 0x000fe4000782c0ff */
[----:B------:R-:W-:Y:S02]  /*32a0*/  F2FP.BF16.F32.PACK_AB R79, R76, R79 ;  /* 0x0000004f4c4f723e */ /* 0x000fe400000010ff */
[----:B------:R-:W-:-:S02]  /*32b0*/  F2FP.BF16.F32.PACK_AB R91, R179, R88 ;  /* 0x00000058b35b723e */ /* 0x000fc400000010ff */
[----:B------:R-:W-:Y:S02]  /*32c0*/  F2FP.BF16.F32.PACK_AB R90, R95, R90 ;  /* 0x0000005a5f5a723e */ /* 0x000fe400000010ff */
[----:B------:R-:W-:Y:S02]  /*32d0*/  FSEL R0, R93, RZ, P6 ;  /* 0x000000ff5d007208 */ /* 0x000fe40003000000 */
[C---:B------:R-:W-:Y:S02]  /*32e0*/  FSEL R95, R135.reuse, RZ, P4 ;  /* 0x000000ff875f7208 */ /* 0x040fe40002000000 */
        /* <DEDUP_REMOVED lines=8> */
.L_x_2107:
[-CC-:B------:R-:W-:Y:S01]  /*3370*/  FFMA.FTZ R88, R88, R223.reuse, R230.reuse ;  /* 0x000000df58587223 */ /* 0x180fe200000100e6 */
[-CC-:B------:R-:W-:Y:S01]  /*3380*/  FFMA.FTZ R95, R95, R223.reuse, R230.reuse ;  /* 0x000000df5f5f7223 */ /* 0x180fe200000100e6 */
[-CC-:B------:R-:W-:Y:S01]  /*3390*/  FFMA.FTZ R221, R221, R223.reuse, R230.reuse ;  /* 0x000000dfdddd7223 */ /* 0x180fe200000100e6 */
[----:B------:R-:W-:Y:S01]  /*33a0*/  FFMA.FTZ R97, R97, R223, R230 ;  /* 0x000000df61617223 */ /* 0x000fe200000100e6 */
        /* <DEDUP_REMOVED lines=14> */
[-CC-:B------:R-:W-:Y:S01]  /*3490*/  FFMA.FTZ R218, R218, R223.reuse, R230.reuse ;  /* 0x000000dfdada7223 */ /* 0x180fe200000100e6 */
[----:B------:R-:W-:Y:S01]  /*34a0*/  FSEL R79, R76, RZ, P4 ;  /* 0x000000ff4c4f7208 */ /* 0x000fe20002000000 */
[----:B------:R-:W-:Y:S01]  /*34b0*/  FMUL.FTZ R76, R80, UR6 ;  /* 0x00000006504c7c20 */ /* 0x000fe20008410000 */
[----:B------:R-:W-:Y:S01]  /*34c0*/  LOP3.LUT P6, RZ, R161, 0xff, RZ, 0xc0, !PT ;  /* 0x000000ffa1ff7812 */ /* 0x000fe200078cc0ff */
[----:B------:R-:W-:Y:S01]  /*34d0*/  FMUL.FTZ R77, R83, UR6 ;  /* 0x00000006534d7c20 */ /* 0x000fe20008410000 */
[----:B------:R-:W-:Y:S01]  /*34e0*/  ISETP.GE.U32.AND P3, PT, R160, RZ, PT ;  /* 0x000000ffa000720c */ /* 0x000fe20003f66070 */
[-C--:B------:R-:W-:Y:S01]  /*34f0*/  FFMA.FTZ R220, R220, R223.reuse, R230 ;  /* 0x000000dfdcdc7223 */ /* 0x080fe200000100e6 */
[C---:B------:R-:W-:Y:S01]  /*3500*/  FSEL R90, R76.reuse, RZ, P5 ;  /* 0x000000ff4c5a7208 */ /* 0x040fe20002800000 */
[----:B------:R-:W-:Y:S01]  /*3510*/  FADD.FTZ R89, R89, -R218 ;  /* 0x800000da59597221 */ /* 0x000fe20000010000 */
[----:B------:R-:W-:Y:S01]  /*3520*/  FSEL R78, R76, RZ, P6 ;  /* 0x000000ff4c4e7208 */ /* 0x000fe20003000000 */
[----:B------:R-:W-:Y:S01]  /*3530*/  FMUL.FTZ R76, R81, UR6 ;  /* 0x00000006514c7c20 */ /* 0x000fe20008410000 */
[----:B------:R-:W-:Y:S01]  /*3540*/  ISETP.GE.U32.AND.EX P1, PT, R181, 0x1000000, PT, P1 ;  /* 0x01000000b500780c */ /* 0x000fe20003f26110 */
[-C--:B------:R-:W-:Y:S01]  /*3550*/  FFMA.FTZ R216, R216, R223.reuse, R230 ;  /* 0x000000dfd8d87223 */ /* 0x080fe200000100e6 */
[----:B------:R-:W-:Y:S01]  /*3560*/  ISETP.GE.U32.AND.EX P3, PT, R161, 0x1000000, PT, P3 ;  /* 0x01000000a100780c */ /* 0x000fe20003f66130 */
[----:B------:R-:W-:Y:S01]  /*3570*/  FADD.FTZ R87, R93, -R220 ;  /* 0x800000dc5d577221 */ /* 0x000fe20000010000 */
[----:B------:R-:W-:Y:S01]  /*3580*/  LOP3.LUT P4, RZ, R181, 0xff00, RZ, 0xc0, !PT ;  /* 0x0000ff00b5ff7812 */ /* 0x000fe2000788c0ff */
[----:B------:R-:W-:Y:S01]  /*3590*/  FFMA.FTZ R0, R0, R223, R230 ;  /* 0x000000df00007223 */ /* 0x000fe200000100e6 */
[C---:B------:R-:W-:Y:S01]  /*35a0*/  FSEL R84, R77.reuse, RZ, P1 ;  /* 0x000000ff4d547208 */ /* 0x040fe20000800000 */
[----:B------:R-:W-:Y:S01]  /*35b0*/  FMUL.FTZ R86, R212, R89 ;  /* 0x00000059d4567220 */ /* 0x000fe20000410000 */
[----:B------:R-:W-:Y:S01]  /*35c0*/  FSEL R88, R77, RZ, P3 ;  /* 0x000000ff4d587208 */ /* 0x000fe20001800000 */
[----:B------:R-:W-:Y:S01]  /*35d0*/  FADD.FTZ R85, R135, -R216 ;  /* 0x800000d887557221 */ /* 0x000fe20000010000 */
[----:B------:R-:W-:Y:S01]  /*35e0*/  FSEL R77, R76, RZ, P4 ;  /* 0x000000ff4c4d7208 */ /* 0x000fe20002000000 */
[----:B------:R-:W-:Y:S01]  /*35f0*/  FMUL.FTZ R87, R212, R87 ;  /* 0x00000057d4577220 */ /* 0x000fe20000410000 */
[----:B------:R-:W-:Y:S01]  /*3600*/  LOP3.LUT P4, RZ, R161, 0xff00, RZ, 0xc0, !PT ;  /* 0x0000ff00a1ff7812 */ /* 0x000fe2000788c0ff */
[----:B------:R-:W-:Y:S01]  /*3610*/  FADD.FTZ R225, R225, -R0 ;  /* 0x80000000e1e17221 */ /* 0x000fe20000010000 */
[----:B------:R-:W-:Y:S01]  /*3620*/  F2FP.BF16.F32.PACK_AB R79, R88, R79 ;  /* 0x0000004f584f723e */ /* 0x000fe200000010ff */
[----:B------:R-:W-:Y:S01]  /*3630*/  FMUL.FTZ R0, R86, UR6 ;  /* 0x0000000656007c20 */ /* 0x000fe20008410000 */
[----:B------:R-:W-:Y:S01]  /*3640*/  FSEL R89, R76, RZ, P4 ;  /* 0x000000ff4c597208 */ /* 0x000fe20002000000 */
[----:B------:R-:W-:Y:S01]  /*3650*/  FMUL.FTZ R85, R212, R85 ;  /* 0x00000055d4557220 */ /* 0x000fe20000410000 */
[----:B------:R-:W-:Y:S01]  /*3660*/  LOP3.LUT P1, RZ, R180, 0xff0000, RZ, 0xc0, !PT ;  /* 0x00ff0000b4ff7812 */ /* 0x000fe2000782c0ff */
[----:B------:R-:W-:Y:S01]  /*3670*/  FMUL.FTZ R88, R87, UR6 ;  /* 0x0000000657587c20 */ /* 0x000fe20008410000 */
[----:B------:R-:W-:Y:S01]  /*3680*/  F2FP.BF16.F32.PACK_AB R91, R84, R91 ;  /* 0x0000005b545b723e */ /* 0x000fe200000010ff */
[----:B------:R-:W-:Y:S01]  /*3690*/  FMUL.FTZ R84, R212, R225 ;  /* 0x000000e1d4547220 */ /* 0x000fe20000410000 */
[----:B------:R-:W-:Y:S01]  /*36a0*/  LOP3.LUT P4, RZ, R160, 0xff0000, RZ, 0xc0, !PT ;  /* 0x00ff0000a0ff7812 */ /* 0x000fe2000788c0ff */
[----:B------:R-:W-:Y:S01]  /*36b0*/  FMUL.FTZ R76, R85, UR6 ;  /* 0x00000006554c7c20 */ /* 0x000fe20008410000 */
[----:B------:R-:W-:-:S02]  /*36c0*/  LOP3.LUT P3, RZ, R180, 0xff000000, RZ, 0xc0, !PT ;  /* 0xff000000b4ff7812 */ /* 0x000fc4000786c0ff */
[----:B------:R-:W-:Y:S02]  /*36d0*/  F2FP.BF16.F32.PACK_AB R78, R89, R78 ;  /* 0x0000004e594e723e */ /* 0x000fe400000010ff */
[----:B------:R-:W-:Y:S02]  /*36e0*/  F2FP.BF16.F32.PACK_AB R90, R77, R90 ;  /* 0x0000005a4d5a723e */ /* 0x000fe400000010ff */
[C---:B------:R-:W-:Y:S02]  /*36f0*/  FSEL R89, R0.reuse, RZ, P1 ;  /* 0x000000ff00597208 */ /* 0x040fe40000800000 */
[----:B------:R-:W-:Y:S01]  /*3700*/  FSEL R77, R0, RZ, P4 ;  /* 0x000000ff004d7208 */ /* 0x000fe20002000000 */
[----:B------:R-:W-:Y:S01]  /*3710*/  FMUL.FTZ R0, R84, UR6 ;  /* 0x0000000654007c20 */ /* 0x000fe20008410000 */
[----:B------:R-:W-:Y:S02]  /*3720*/  LOP3.LUT P5, RZ, R180, 0xff00, RZ, 0xc0, !PT ;  /* 0x0000ff00b4ff7812 */ /* 0x000fe400078ac0ff */
[----:B------:R-:W-:-:S02]  /*3730*/  LOP3.LUT P1, RZ, R160, 0xff000000, RZ, 0xc0, !PT ;  /* 0xff000000a0ff7812 */ /* 0x000fc4000782c0ff */
[----:B------:R-:W-:Y:S02]  /*3740*/  LOP3.LUT P4, RZ, R160, 0xff00, RZ, 0xc0, !PT ;  /* 0x0000ff00a0ff7812 */ /* 0x000fe4000788c0ff */
[----:B------:R-:W-:Y:S02]  /*3750*/  FSEL R92, R88, RZ, P3 ;  /* 0x000000ff585c7208 */ /* 0x000fe40001800000 */
[----:B------:R-:W-:Y:S02]  /*3760*/  LOP3.LUT P6, RZ, R180, 0xff, RZ, 0xc0, !PT ;  /* 0x000000ffb4ff7812 */ /* 0x000fe400078cc0ff */
[----:B------:R-:W-:Y:S02]  /*3770*/  LOP3.LUT P3, RZ, R160, 0xff, RZ, 0xc0, !PT ;  /* 0x000000ffa0ff7812 */ /* 0x000fe4000786c0ff */
[----:B------:R-:W-:Y:S02]  /*3780*/  FSEL R94, R88, RZ, P1 ;  /* 0x000000ff585e7208 */ /* 0x000fe40000800000 */
[----:B------:R-:W-:-:S02]  /*3790*/  FSEL R93, R76, RZ, P5 ;  /* 0x000000ff4c5d7208 */ /* 0x000fc40002800000 */
        /* <DEDUP_REMOVED lines=8> */
.L_x_2106:
        /* <DEDUP_REMOVED lines=11> */
[C---:B------:R-:W-:Y:S01]  /*38d0*/  FFMA.FTZ R221, R212.reuse, R221, R71 ;  /* 0x000000ddd4dd7223 */ /* 0x040fe20000010047 */
[----:B------:R-:W-:Y:S01]  /*38e0*/  FFMA.FTZ R91, R212, R91, R70 ;  /* 0x0000005bd45b7223 */ /* 0x000fe20000010046 */
[----:B------:R-:W-:Y:S01]  /*38f0*/  FADD.FTZ R97, R94, -R97 ;  /* 0x800000615e617221 */ /* 0x000fe20000010000 */
[----:B------:R-:W-:Y:S01]  /*3900*/  ISETP.GE.U32.AND.EX P5, PT, R181, 0x1000000, PT, P1 ;  /* 0x01000000b500780c */ /* 0x000fe20003fa6110 */
[----:B------:R-:W-:Y:S01]  /*3910*/  FMUL.FTZ R221, R221, UR6 ;  /* 0x00000006dddd7c20 */ /* 0x000fe20008410000 */
[----:B------:R-:W-:Y:S01]  /*3920*/  FMUL.FTZ R91, R91, UR6 ;  /* 0x000000065b5b7c20 */ /* 0x000fe20008410000 */
[C---:B------:R-:W-:Y:S01]  /*3930*/  FFMA.FTZ R95, R212.reuse, R95, R68 ;  /* 0x0000005fd45f7223 */ /* 0x040fe20000010044 */
[----:B------:R-:W-:Y:S01]  /*3940*/  LOP3.LUT P3, RZ, R181, 0xff0000, RZ, 0xc0, !PT ;  /* 0x00ff0000b5ff7812 */ /* 0x000fe2000786c0ff */
[----:B------:R-:W-:Y:S01]  /*3950*/  FFMA.FTZ R97, R212, R97, R69 ;  /* 0x00000061d4617223 */ /* 0x000fe20000010045 */
        /* <DEDUP_REMOVED lines=15> */
[C---:B------:R-:W-:Y:S01]  /*3a50*/  FFMA.FTZ R89, R212.reuse, R89, R74 ;  /* 0x00000059d4597223 */ /* 0x040fe2000001004a */
[----:B------:R-:W-:Y:S01]  /*3a60*/  FSEL R78, R95, RZ, P5 ;  /* 0x000000ff5f4e7208 */ /* 0x000fe20002800000 */
[----:B------:R-:W-:Y:S01]  /*3a70*/  FFMA.FTZ R220, R212, R220, R75 ;  /* 0x000000dcd4dc7223 */ /* 0x000fe2000001004b */
        /* <DEDUP_REMOVED lines=9> */
[C---:B------:R-:W-:Y:S01]  /*3b10*/  FFMA.FTZ R216, R212.reuse, R216, R73 ;  /* 0x000000d8d4d87223 */ /* 0x040fe20000010049 */
[----:B------:R-:W-:Y:S01]  /*3b20*/  FSEL R77, R97, RZ, P3 ;  /* 0x000000ff614d7208 */ /* 0x000fe20001800000 */
[----:B------:R-:W-:Y:S01]  /*3b30*/  FFMA.FTZ R225, R212, R225, R72 ;  /* 0x000000e1d4e17223 */ /* 0x000fe20000010048 */
        /* <DEDUP_REMOVED lines=12> */
[C---:B------:R-:W-:Y:S02]  /*3c00*/  LOP3.LUT P6, RZ, R160.reuse, 0xff000000, RZ, 0xc0, !PT ;  /* 0xff000000a0ff7812 */ /* 0x040fe400078cc0ff */
        /* <DEDUP_REMOVED lines=15> */
.L_x_2108:
        /* <DEDUP_REMOVED lines=8> */
[C---:B------:R-:W-:Y:S01]  /*3d80*/  FFMA.FTZ R82, R212.reuse, R91, R70 ;  /* 0x0000005bd4527223 */ /* 0x040fe20000010046 */
[----:B------:R-:W-:Y:S01]  /*3d90*/  LOP3.LUT P4, RZ, R161, 0xff0000, RZ, 0xc0, !PT ;  /* 0x00ff0000a1ff7812 */ /* 0x000fe2000788c0ff */
[----:B------:R-:W-:Y:S01]  /*3da0*/  FFMA.FTZ R80, R212, R95, R68 ;  /* 0x0000005fd4507223 */ /* 0x000fe20000010044 */
[----:B------:R-:W-:Y:S01]  /*3db0*/  FADD.FTZ R97, R94, -R97 ;  /* 0x800000615e617221 */ /* 0x000fe20000010000 */
[----:B------:R-:W-:Y:S01]  /*3dc0*/  FMUL.FTZ R76, R82, UR6 ;  /* 0x00000006524c7c20 */ /* 0x000fe20008410000 */
[----:B------:R-:W-:Y:S01]  /*3dd0*/  LOP3.LUT P5, RZ, R181, 0xff, RZ, 0xc0, !PT ;  /* 0x000000ffb5ff7812 */ /* 0x000fe200078ac0ff */
[----:B------:R-:W-:Y:S01]  /*3de0*/  FFMA.FTZ R83, R212, R221, R71 ;  /* 0x000000ddd4537223 */ /* 0x000fe20000010047 */
[----:B------:R-:W-:Y:S01]  /*3df0*/  ISETP.GE.U32.AND P1, PT, R180, RZ, PT ;  /* 0x000000ffb400720c */ /* 0x000fe20003f26070 */
[----:B------:R-:W-:Y:S01]  /*3e00*/  FFMA.FTZ R81, R212, R97, R69 ;  /* 0x00000061d4517223 */ /* 0x000fe20000010045 */
[C---:B------:R-:W-:Y:S01]  /*3e10*/  FSEL R91, R76.reuse, RZ, P6 ;  /* 0x000000ff4c5b7208 */ /* 0x040fe20003000000 */
[----:B------:R-:W-:Y:S01]  /*3e20*/  FMUL.FTZ R77, R83, UR6 ;  /* 0x00000006534d7c20 */ /* 0x000fe20008410000 */
[----:B------:R-:W-:Y:S01]  /*3e30*/  FSEL R79, R76, RZ, P4 ;  /* 0x000000ff4c4f7208 */ /* 0x000fe20002000000 */
[----:B------:R-:W-:Y:S01]  /*3e40*/  FMUL.FTZ R76, R80, UR6 ;  /* 0x00000006504c7c20 */ /* 0x000fe20008410000 */
[----:B------:R-:W-:Y:S01]  /*3e50*/  LOP3.LUT P6, RZ, R161, 0xff, RZ, 0xc0, !PT ;  /* 0x000000ffa1ff7812 */ /* 0x000fe200078cc0ff */
[-CC-:B------:R-:W-:Y:S01]  /*3e60*/  FFMA.FTZ R218, R218, R223.reuse, R230.reuse ;  /* 0x000000dfdada7223 */ /* 0x180fe200000100e6 */
        /* <DEDUP_REMOVED lines=13> */
[----:B------:R-:W-:Y:S01]  /*3f40*/  FFMA.FTZ R86, R212, R89, R74 ;  /* 0x00000059d4567223 */ /* 0x000fe2000001004a */
[----:B------:R-:W-:Y:S01]  /*3f50*/  FSEL R88, R77, RZ, P3 ;  /* 0x000000ff4d587208 */ /* 0x000fe20001800000 */
[----:B------:R-:W-:Y:S01]  /*3f60*/  FADD.FTZ R216, R135, -R216 ;  /* 0x800000d887d87221 */ /* 0x000fe20000010000 */
[----:B------:R-:W-:Y:S01]  /*3f70*/  FSEL R77, R76, RZ, P4 ;  /* 0x000000ff4c4d7208 */ /* 0x000fe20002000000 */
[----:B------:R-:W-:Y:S01]  /*3f80*/  FFMA.FTZ R87, R212, R220, R75 ;  /* 0x000000dcd4577223 */ /* 0x000fe2000001004b */
[----:B------:R-:W-:Y:S01]  /*3f90*/  LOP3.LUT P4, RZ, R161, 0xff00, RZ, 0xc0, !PT ;  /* 0x0000ff00a1ff7812 */ /* 0x000fe2000788c0ff */
[----:B------:R-:W-:Y:S01]  /*3fa0*/  FADD.FTZ R225, R225, -R0 ;  /* 0x80000000e1e17221 */ /* 0x000fe20000010000 */
[----:B------:R-:W-:Y:S01]  /*3fb0*/  F2FP.BF16.F32.PACK_AB R79, R88, R79 ;  /* 0x0000004f584f723e */ /* 0x000fe200000010ff */
[----:B------:R-:W-:Y:S01]  /*3fc0*/  FMUL.FTZ R0, R86, UR6 ;  /* 0x0000000656007c20 */ /* 0x000fe20008410000 */
[----:B------:R-:W-:Y:S01]  /*3fd0*/  FSEL R85, R76, RZ, P4 ;  /* 0x000000ff4c557208 */ /* 0x000fe20002000000 */
[----:B------:R-:W-:Y:S01]  /*3fe0*/  FMUL.FTZ R88, R87, UR6 ;  /* 0x0000000657587c20 */ /* 0x000fe20008410000 */
[----:B------:R-:W-:-:S02]  /*3ff0*/  LOP3.LUT P1, RZ, R180, 0xff0000, RZ, 0xc0, !PT ;  /* 0x00ff0000b4ff7812 */ /* 0x000fc4000782c0ff */
[----:B------:R-:W-:Y:S01]  /*4000*/  F2FP.BF16.F32.PACK_AB R78, R85, R78 ;  /* 0x0000004e554e723e */ /* 0x000fe200000010ff */
[----:B------:R-:W-:Y:S01]  /*4010*/  FFMA.FTZ R85, R212, R216, R73 ;  /* 0x000000d8d4557223 */ /* 0x000fe20000010049 */
[----:B------:R-:W-:Y:S01]  /*4020*/  F2FP.BF16.F32.PACK_AB R91, R84, R91 ;  /* 0x0000005b545b723e */ /* 0x000fe200000010ff */
[----:B------:R-:W-:Y:S01]  /*4030*/  FFMA.FTZ R84, R212, R225, R72 ;  /* 0x000000e1d4547223 */ /* 0x000fe20000010048 */
[----:B------:R-:W-:Y:S01]  /*4040*/  LOP3.LUT P4, RZ, R160, 0xff0000, RZ, 0xc0, !PT ;  /* 0x00ff0000a0ff7812 */ /* 0x000fe2000788c0ff */
[----:B------:R-:W-:Y:S01]  /*4050*/  FMUL.FTZ R76, R85, UR6 ;  /* 0x00000006554c7c20 */ /* 0x000fe20008410000 */
[----:B------:R-:W-:Y:S02]  /*4060*/  LOP3.LUT P3, RZ, R180, 0xff000000, RZ, 0xc0, !PT ;  /* 0xff000000b4ff7812 */ /* 0x000fe4000786c0ff */
[----:B------:R-:W-:Y:S02]  /*4070*/  F2FP.BF16.F32.PACK_AB R90, R77, R90 ;  /* 0x0000005a4d5a723e */ /* 0x000fe400000010ff */
[----:B------:R-:W-:-:S02]  /*4080*/  FSEL R89, R0, RZ, P1 ;  /* 0x000000ff00597208 */ /* 0x000fc40000800000 */
[----:B------:R-:W-:Y:S01]  /*4090*/  FSEL R77, R0, RZ, P4 ;  /* 0x000000ff004d7208 */ /* 0x000fe20002000000 */
[----:B------:R-:W-:Y:S01]  /*40a0*/  FMUL.FTZ R0, R84, UR6 ;  /* 0x0000000654007c20 */ /* 0x000fe20008410000 */
[----:B------:R-:W-:Y:S02]  /*40b0*/  LOP3.LUT P5, RZ, R180, 0xff00, RZ, 0xc0, !PT ;  /* 0x0000ff00b4ff7812 */ /* 0x000fe400078ac0ff */
[C---:B------:R-:W-:Y:S02]  /*40c0*/  LOP3.LUT P1, RZ, R160.reuse, 0xff000000, RZ, 0xc0, !PT ;  /* 0xff000000a0ff7812 */ /* 0x040fe4000782c0ff */
[----:B------:R-:W-:Y:S02]  /*40d0*/  LOP3.LUT P4, RZ, R160, 0xff00, RZ, 0xc0, !PT ;  /* 0x0000ff00a0ff7812 */ /* 0x000fe4000788c0ff */
[----:B------:R-:W-:Y:S02]  /*40e0*/  FSEL R92, R88, RZ, P3 ;  /* 0x000000ff585c7208 */ /* 0x000fe40001800000 */
[----:B------:R-:W-:-:S02]  /*40f0*/  LOP3.LUT P6, RZ, R180, 0xff, RZ, 0xc0, !PT ;  /* 0x000000ffb4ff7812 */ /* 0x000fc400078cc0ff */
[----:B------:R-:W-:Y:S02]  /*4100*/  LOP3.LUT P3, RZ, R160, 0xff, RZ, 0xc0, !PT ;  /* 0x000000ffa0ff7812 */ /* 0x000fe4000786c0ff */
        /* <DEDUP_REMOVED lines=8> */
[----:B------:R-:W-:-:S07]  /*4190*/  F2FP.BF16.F32.PACK_AB R88, R93, R88 ;  /* 0x000000585d58723e */ /* 0x000fce00000010ff */
.L_x_2104:
        /* <DEDUP_REMOVED lines=19> */
[----:B------:R-:W-:Y:S01]  /*42d0*/  FADD.FTZ R237, R106, -R237 ;  /* 0x800000ed6aed7221 */ /* 0x000fe20000010000 */
[----:B------:R-:W-:Y:S01]  /*42e0*/  FADD.FTZ R107, R98, -R107 ;  /* 0x8000006b626b7221 */ /* 0x000fe20000010000 */
[----:B------:R-:W-:Y:S01]  /*42f0*/  FADD.FTZ R111, R226, -R111 ;  /* 0x8000006fe26f7221 */ /* 0x000fe20000010000 */
[----:B------:R-:W-:Y:S01]  /*4300*/  FFMA.FTZ R102, R102, R223, R230 ;  /* 0x000000df66667223 */ /* 0x000fe200000100e6 */
[C---:B0-----:R-:W-:Y:S01]  /*4310*/  FFMA.FTZ R82, R212.reuse, R237, R62 ;  /* 0x000000edd4527223 */ /* 0x041fe2000001003e */
[----:B------:R-:W-:Y:S01]  /*4320*/  LOP3.LUT P6, RZ, R177, 0xff0000, RZ, 0xc0, !PT ;  /* 0x00ff0000b1ff7812 */ /* 0x000fe200078cc0ff */
[----:B------:R-:W-:Y:S01]  /*4330*/  FFMA.FTZ R83, R212, R111, R63 ;  /* 0x0000006fd4537223 */ /* 0x000fe2000001003f */
[----:B------:R-:W-:Y:S01]  /*4340*/  LOP3.LUT P5, RZ, R163, 0xff0000, RZ, 0xc0, !PT ;  /* 0x00ff0000a3ff7812 */ /* 0x000fe200078ac0ff */
[----:B------:R-:W-:Y:S01]  /*4350*/  FMUL.FTZ R0, R82, UR6 ;  /* 0x0000000652007c20 */ /* 0x000fe20008410000 */
[----:B------:R-:W-:Y:S01]  /*4360*/  FFMA.FTZ R80, R212, R107, R60 ;  /* 0x0000006bd4507223 */ /* 0x000fe2000001003c */
[----:B------:R-:W-:Y:S01]  /*4370*/  ISETP.GE.U32.AND P3, PT, R176, RZ, PT ;  /* 0x000000ffb000720c */ /* 0x000fe20003f66070 */
[----:B------:R-:W-:Y:S01]  /*4380*/  FADD.FTZ R99, R99, -R222 ;  /* 0x800000de63637221 */ /* 0x000fe20000010000 */
[----:B------:R-:W-:Y:S01]  /*4390*/  ISETP.GE.U32.AND P4, PT, R162, RZ, PT ;  /* 0x000000ffa200720c */ /* 0x000fe20003f86070 */
[----:B------:R-:W-:Y:S01]  /*43a0*/  FADD.FTZ R102, R229, -R102 ;  /* 0x80000066e5667221 */ /* 0x000fe20000010000 */
[C---:B------:R-:W-:Y:S01]  /*43b0*/  FSEL R91, R0.reuse, RZ, P6 ;  /* 0x000000ff005b7208 */ /* 0x040fe20003000000 */
[----:B------:R-:W-:Y:S01]  /*43c0*/  FMUL.FTZ R76, R83, UR6 ;  /* 0x00000006534c7c20 */ /* 0x000fe20008410000 */
[----:B------:R-:W-:Y:S01]  /*43d0*/  FSEL R79, R0, RZ, P5 ;  /* 0x000000ff004f7208 */ /* 0x000fe20002800000 */
[----:B------:R-:W-:Y:S01]  /*43e0*/  FMUL.FTZ R0, R80, UR6 ;  /* 0x0000000650007c20 */ /* 0x000fe20008410000 */
[----:B------:R-:W-:Y:S01]  /*43f0*/  LOP3.LUT P6, RZ, R177, 0xff, RZ, 0xc0, !PT ;  /* 0x000000ffb1ff7812 */ /* 0x000fe200078cc0ff */
[C---:B------:R-:W-:Y:S01]  /*4400*/  FFMA.FTZ R81, R212.reuse, R102, R61 ;  /* 0x00000066d4517223 */ /* 0x040fe2000001003d */
[----:B------:R-:W-:Y:S01]  /*4410*/  LOP3.LUT P5, RZ, R163, 0xff, RZ, 0xc0, !PT ;  /* 0x000000ffa3ff7812 */ /* 0x000fe200078ac0ff */
[----:B------:R-:W-:Y:S01]  /*4420*/  FFMA.FTZ R86, R212, R99, R66 ;  /* 0x00000063d4567223 */ /* 0x000fe20000010042 */
[----:B------:R-:W-:Y:S01]  /*4430*/  ISETP.GE.U32.AND.EX P3, PT, R177, 0x1000000, PT, P3 ;  /* 0x01000000b100780c */ /* 0x000fe20003f66130 */
[-CC-:B------:R-:W-:Y:S01]  /*4440*/  FFMA.FTZ R103, R103, R223.reuse, R230.reuse ;  /* 0x000000df67677223 */ /* 0x180fe200000100e6 */
[----:B------:R-:W-:Y:S01]  /*4450*/  ISETP.GE.U32.AND.EX P4, PT, R163, 0x1000000, PT, P4 ;  /* 0x01000000a300780c */ /* 0x000fe20003f86140 */
[-CC-:B------:R-:W-:Y:S01]  /*4460*/  FFMA.FTZ R101, R101, R223.reuse, R230.reuse ;  /* 0x000000df65657223 */ /* 0x180fe200000100e6 */
[----:B------:R-:W-:Y:S01]  /*4470*/  FSEL R84, R76, RZ, P3 ;  /* 0x000000ff4c547208 */ /* 0x000fe20001800000 */
[----:B------:R-:W-:Y:S01]  /*4480*/  FADD.FTZ R103, R132, -R103 ;  /* 0x8000006784677221 */ /* 0x000fe20000010000 */
[----:B------:R-:W-:Y:S01]  /*4490*/  FSEL R88, R76, RZ, P4 ;  /* 0x000000ff4c587208 */ /* 0x000fe20002000000 */
[----:B------:R-:W-:Y:S01]  /*44a0*/  FMUL.FTZ R76, R81, UR6 ;  /* 0x00000006514c7c20 */ /* 0x000fe20008410000 */
[----:B------:R-:W-:Y:S01]  /*44b0*/  FSEL R90, R0, RZ, P6 ;  /* 0x000000ff005a7208 */ /* 0x000fe20003000000 */
[----:B------:R-:W-:Y:S01]  /*44c0*/  FFMA.FTZ R214, R214, R223, R230 ;  /* 0x000000dfd6d67223 */ /* 0x000fe200000100e6 */
[----:B------:R-:W-:Y:S01]  /*44d0*/  FSEL R78, R0, RZ, P5 ;  /* 0x000000ff004e7208 */ /* 0x000fe20002800000 */
[----:B------:R-:W-:Y:S01]  /*44e0*/  FMUL.FTZ R0, R86, UR6 ;  /* 0x0000000656007c20 */ /* 0x000fe20008410000 */
[----:B------:R-:W-:Y:S01]  /*44f0*/  LOP3.LUT P4, RZ, R163, 0xff00, RZ, 0xc0, !PT ;  /* 0x0000ff00a3ff7812 */ /* 0x000fe2000788c0ff */
[----:B------:R-:W-:Y:S01]  /*4500*/  FFMA.FTZ R87, R212, R103, R67 ;  /* 0x00000067d4577223 */ /* 0x000fe20000010043 */
[----:B------:R-:W-:Y:S01]  /*4510*/  LOP3.LUT P6, RZ, R176, 0xff0000, RZ, 0xc0, !PT ;  /* 0x00ff0000b0ff7812 */ /* 0x000fe200078cc0ff */
[----:B------:R-:W-:Y:S01]  /*4520*/  FADD.FTZ R101, R120, -R101 ;  /* 0x8000006578657221 */ /* 0x000fe20000010000 */
[----:B------:R-:W-:Y:S01]  /*4530*/  FSEL R77, R76, RZ, P4 ;  /* 0x000000ff4c4d7208 */ /* 0x000fe20002000000 */
[----:B------:R-:W-:Y:S01]  /*4540*/  FADD.FTZ R235, R235, -R214 ;  /* 0x800000d6ebeb7221 */ /* 0x000fe20000010000 */
[----:B------:R-:W-:Y:S01]  /*4550*/  FSEL R89, R0, RZ, P6 ;  /* 0x000000ff00597208 */ /* 0x000fe20003000000 */
[----:B------:R-:W-:Y:S01]  /*4560*/  FFMA.FTZ R85, R212, R101, R65 ;  /* 0x00000065d4557223 */ /* 0x000fe20000010041 */
[----:B------:R-:W-:-:S02]  /*4570*/  LOP3.LUT P6, RZ, R162, 0xff0000, RZ, 0xc0, !PT ;  /* 0x00ff0000a2ff7812 */ /* 0x000fc400078cc0ff */
[----:B------:R-:W-:Y:S01]  /*4580*/  F2FP.BF16.F32.PACK_AB R79, R88, R79 ;  /* 0x0000004f584f723e */ /* 0x000fe200000010ff */
[----:B------:R-:W-:Y:S01]  /*4590*/  FMUL.FTZ R88, R87, UR6 ;  /* 0x0000000657587c20 */ /* 0x000fe20008410000 */
[----:B------:R-:W-:Y:S02]  /*45a0*/  LOP3.LUT P3, RZ, R177, 0xff00, RZ, 0xc0, !PT ;  /* 0x0000ff00b1ff7812 */ /* 0x000fe4000786c0ff */
[----:B------:R-:W-:Y:S02]  /*45b0*/  F2FP.BF16.F32.PACK_AB R78, R77, R78 ;  /* 0x0000004e4d4e723e */ /* 0x000fe400000010ff */
[----:B------:R-:W-:Y:S02]  /*45c0*/  LOP3.LUT P5, RZ, R176, 0xff000000, RZ, 0xc0, !PT ;  /* 0xff000000b0ff7812 */ /* 0x000fe400078ac0ff */
[----:B------:R-:W-:Y:S01]  /*45d0*/  F2FP.BF16.F32.PACK_AB R91, R84, R91 ;  /* 0x0000005b545b723e */ /* 0x000fe200000010ff */
[----:B------:R-:W-:Y:S01]  /*45e0*/  FFMA.FTZ R84, R212, R235, R64 ;  /* 0x000000ebd4547223 */ /* 0x000fe20000010040 */
[----:B------:R-:W-:-:S02]  /*45f0*/  FSEL R77, R0, RZ, P6 ;  /* 0x000000ff004d7208 */ /* 0x000fc40003000000 */
[----:B------:R-:W-:Y:S01]  /*4600*/  LOP3.LUT P6, RZ, R162, 0xff000000, RZ, 0xc0, !PT ;  /* 0xff000000a2ff7812 */ /* 0x000fe200078cc0ff */
[----:B------:R-:W-:Y:S01]  /*4610*/  FMUL.FTZ R0, R84, UR6 ;  /* 0x0000000654007c20 */ /* 0x000fe20008410000 */
[----:B------:R-:W-:Y:S01]  /*4620*/  FSEL R95, R76, RZ, P3 ;  /* 0x000000ff4c5f7208 */ /* 0x000fe20001800000 */
[----:B------:R-:W-:Y:S01]  /*4630*/  FMUL.FTZ R76, R85, UR6 ;  /* 0x00000006554c7c20 */ /* 0x000fe20008410000 */
[----:B------:R-:W-:Y:S02]  /*4640*/  FSEL R94, R88, RZ, P5 ;  /* 0x000000ff585e7208 */ /* 0x000fe40002800000 */
[----:B------:R-:W-:Y:S02]  /*4650*/  LOP3.LUT P3, RZ, R176, 0xff00, RZ, 0xc0, !PT ;  /* 0x0000ff00b0ff7812 */ /* 0x000fe4000786c0ff */
[----:B------:R-:W-:Y:S02]  /*4660*/  LOP3.LUT P5, RZ, R162, 0xff00, RZ, 0xc0, !PT ;  /* 0x0000ff00a2ff7812 */ /* 0x000fe400078ac0ff */
[----:B------:R-:W-:-:S02]  /*4670*/  FSEL R96, R88, RZ, P6 ;  /* 0x000000ff58607208 */ /* 0x000fc40003000000 */
[----:B------:R-:W-:Y:S02]  /*4680*/  LOP3.LUT P4, RZ, R176, 0xff, RZ, 0xc0, !PT ;  /* 0x000000ffb0ff7812 */ /* 0x000fe4000788c0ff */
[----:B------:R-:W-:Y:S02]  /*4690*/  LOP3.LUT P6, RZ, R162, 0xff, RZ, 0xc0, !PT ;  /* 0x000000ffa2ff7812 */ /* 0x000fe400078cc0ff */
[----:B------:R-:W-:Y:S02]  /*46a0*/  F2FP.BF16.F32.PACK_AB R90, R95, R90 ;  /* 0x0000005a5f5a723e */ /* 0x000fe400000010ff */
        /* <DEDUP_REMOVED lines=9> */
.L_x_2111:
[-CC-:B------:R-:W-:Y:S01]  /*4740*/  FFMA.FTZ R111, R111, R223.reuse, R230.reuse ;  /* 0x000000df6f6f7223 */ /* 0x180fe200000100e6 */
[-CC-:B------:R-:W-:Y:S01]  /*4750*/  FFMA.FTZ R107, R107, R223.reuse, R230.reuse ;  /* 0x000000df6b6b7223 */ /* 0x180fe200000100e6 */
[-CC-:B------:R-:W-:Y:S01]  /*4760*/  FFMA.FTZ R237, R237, R223.reuse, R230.reuse ;  /* 0x000000dfeded7223 */ /* 0x180fe200000100e6 */
[----:B------:R-:W-:Y:S01]  /*4770*/  ISETP.GE.U32.AND P3, PT, R176, RZ, PT ;  /* 0x000000ffb000720c */ /* 0x000fe20003f66070 */
[----:B------:R-:W-:Y:S01]  /*4780*/  FADD.FTZ R111, R226, -R111 ;  /* 0x8000006fe26f7221 */ /* 0x000fe20000010000 */
[----:B------:R-:W-:Y:S01]  /*4790*/  FADD.FTZ R107, R98, -R107 ;  /* 0x8000006b626b7221 */ /* 0x000fe20000010000 */
[----:B------:R-:W-:Y:S01]  /*47a0*/  FADD.FTZ R237, R106, -R237 ;  /* 0x800000ed6aed7221 */ /* 0x000fe20000010000 */
[--C-:B------:R-:W-:Y:S01]  /*47b0*/  FFMA.FTZ R222, R222, R223, R230.reuse ;  /* 0x000000dfdede7223 */ /* 0x100fe200000100e6 */
[----:B------:R-:W-:Y:S01]  /*47c0*/  FFMA.FTZ R111, R212, R111, R63 ;  /* 0x0000006fd46f7223 */ /* 0x000fe2000001003f */
[----:B------:R-:W-:Y:S01]  /*47d0*/  FFMA.FTZ R102, R102, R223, R230 ;  /* 0x000000df66667223 */ /* 0x000fe200000100e6 */
[C---:B------:R-:W-:Y:S01]  /*47e0*/  FFMA.FTZ R237, R212.reuse, R237, R62 ;  /* 0x000000edd4ed7223 */ /* 0x040fe2000001003e */
[----:B------:R-:W-:Y:S01]  /*47f0*/  ISETP.GE.U32.AND.EX P5, PT, R177, 0x1000000, PT, P3 ;  /* 0x01000000b100780c */ /* 0x000fe20003fa6130 */
[----:B------:R-:W-:Y:S01]  /*4800*/  FMUL.FTZ R111, R111, UR6 ;  /* 0x000000066f6f7c20 */ /* 0x000fe20008410000 */
[----:B------:R-:W-:Y:S01]  /*4810*/  FFMA.FTZ R107, R212, R107, R60 ;  /* 0x0000006bd46b7223 */ /* 0x000fe2000001003c */
[----:B------:R-:W-:Y:S01]  /*4820*/  FADD.FTZ R99, R99, -R222 ;  /* 0x800000de63637221 */ /* 0x000fe20000010000 */
[----:B------:R-:W-:Y:S01]  /*4830*/  FADD.FTZ R102, R229, -R102 ;  /* 0x80000066e5667221 */ /* 0x000fe20000010000 */
[----:B------:R-:W-:Y:S01]  /*4840*/  ISETP.GE.U32.AND P3, PT, R162, RZ, PT ;  /* 0x000000ffa200720c */ /* 0x000fe20003f66070 */
[----:B------:R-:W-:Y:S01]  /*4850*/  FMUL.FTZ R237, R237, UR6 ;  /* 0x00000006eded7c20 */ /* 0x000fe20008410000 */
[----:B------:R-:W-:Y:S01]  /*4860*/  FSEL R0, R111, RZ, P5 ;  /* 0x000000ff6f007208 */ /* 0x000fe20002800000 */
[----:B------:R-:W-:Y:S01]  /*4870*/  FMUL.FTZ R107, R107, UR6 ;  /* 0x000000066b6b7c20 */ /* 0x000fe20008410000 */
[C---:B------:R-:W-:Y:S01]  /*4880*/  LOP3.LUT P4, RZ, R177.reuse, 0xff0000, RZ, 0xc0, !PT ;  /* 0x00ff0000b1ff7812 */ /* 0x040fe2000788c0ff */
[C---:B------:R-:W-:Y:S01]  /*4890*/  FFMA.FTZ R102, R212.reuse, R102, R61 ;  /* 0x00000066d4667223 */ /* 0x040fe2000001003d */
[----:B------:R-:W-:Y:S01]  /*48a0*/  LOP3.LUT P5, RZ, R177, 0xff, RZ, 0xc0, !PT ;  /* 0x000000ffb1ff7812 */ /* 0x000fe200078ac0ff */
[----:B------:R-:W-:Y:S01]  /*48b0*/  FFMA.FTZ R99, R212, R99, R66 ;  /* 0x00000063d4637223 */ /* 0x000fe20000010042 */
[----:B------:R-:W-:Y:S01]  /*48c0*/  ISETP.GE.U32.AND.EX P3, PT, R163, 0x1000000, PT, P3 ;  /* 0x01000000a300780c */ /* 0x000fe20003f66130 */
[-CC-:B------:R-:W-:Y:S01]  /*48d0*/  FFMA.FTZ R103, R103, R223.reuse, R230.reuse ;  /* 0x000000df67677223 */ /* 0x180fe200000100e6 */
[----:B0-----:R-:W-:Y:S01]  /*48e0*/  FSEL R91, R237, RZ, P4 ;  /* 0x000000ffed5b7208 */ /* 0x001fe20002000000 */
[----:B------:R-:W-:Y:S01]  /*48f0*/  FMUL.FTZ R102, R102, UR6 ;  /* 0x0000000666667c20 */ /* 0x000fe20008410000 */
[----:B------:R-:W-:Y:S01]  /*4900*/  FSEL R76, R111, RZ, P3 ;  /* 0x000000ff6f4c7208 */ /* 0x000fe20001800000 */
[----:B------:R-:W-:Y:S01]  /*4910*/  FMUL.FTZ R99, R99, UR6 ;  /* 0x0000000663637c20 */ /* 0x000fe20008410000 */
[----:B------:R-:W-:Y:S01]  /*4920*/  FSEL R90, R107, RZ, P5 ;  /* 0x000000ff6b5a7208 */ /* 0x000fe20002800000 */
[-CC-:B------:R-:W-:Y:S01]  /*4930*/  FFMA.FTZ R101, R101, R223.reuse, R230.reuse ;  /* 0x000000df65657223 */ /* 0x180fe200000100e6 */
[C---:B------:R-:W-:Y:S01]  /*4940*/  LOP3.LUT P4, RZ, R163.reuse, 0xff, RZ, 0xc0, !PT ;  /* 0x000000ffa3ff7812 */ /* 0x040fe2000788c0ff */
[----:B------:R-:W-:Y:S01]  /*4950*/  FADD.FTZ R103, R132, -R103 ;  /* 0x8000006784677221 */ /* 0x000fe20000010000 */
[C---:B------:R-:W-:Y:S01]  /*4960*/  LOP3.LUT P3, RZ, R163.reuse, 0xff00, RZ, 0xc0, !PT ;  /* 0x0000ff00a3ff7812 */ /* 0x040fe2000786c0ff */
[----:B------:R-:W-:Y:S01]  /*4970*/  FFMA.FTZ R214, R214, R223, R230 ;  /* 0x000000dfd6d67223 */ /* 0x000fe200000100e6 */
[----:B------:R-:W-:Y:S01]  /*4980*/  LOP3.LUT P5, RZ, R176, 0xff0000, RZ, 0xc0, !PT ;  /* 0x00ff0000b0ff7812 */ /* 0x000fe200078ac0ff */
[----:B------:R-:W-:Y:S01]  /*4990*/  FADD.FTZ R101, R120, -R101 ;  /* 0x8000006578657221 */ /* 0x000fe20000010000 */
[----:B------:R-:W-:Y:S01]  /*49a0*/  LOP3.LUT P6, RZ, R163, 0xff0000, RZ, 0xc0, !PT ;  /* 0x00ff0000a3ff7812 */ /* 0x000fe200078cc0ff */
[----:B------:R-:W-:Y:S01]  /*49b0*/  FFMA.FTZ R103, R212, R103, R67 ;  /* 0x00000067d4677223 */ /* 0x000fe20000010043 */
[----:B------:R-:W-:Y:S01]  /*49c0*/  FSEL R78, R107, RZ, P4 ;  /* 0x000000ff6b4e7208 */ /* 0x000fe20002000000 */
[----:B------:R-:W-:Y:S01]  /*49d0*/  FADD.FTZ R235, R235, -R214 ;  /* 0x800000d6ebeb7221 */ /* 0x000fe20000010000 */
[----:B------:R-:W-:Y:S01]  /*49e0*/  FSEL R77, R102, RZ, P3 ;  /* 0x000000ff664d7208 */ /* 0x000fe20001800000 */
[----:B------:R-:W-:Y:S01]  /*49f0*/  FMUL.FTZ R103, R103, UR6 ;  /* 0x0000000667677c20 */ /* 0x000fe20008410000 */
[----:B------:R-:W-:Y:S01]  /*4a00*/  FSEL R89, R99, RZ, P5 ;  /* 0x000000ff63597208 */ /* 0x000fe20002800000 */
[----:B------:R-:W-:Y:S01]  /*4a10*/  FFMA.FTZ R101, R212, R101, R65 ;  /* 0x00000065d4657223 */ /* 0x000fe20000010041 */
[----:B------:R-:W-:Y:S01]  /*4a20*/  LOP3.LUT P5, RZ, R162, 0xff0000, RZ, 0xc0, !PT ;  /* 0x00ff0000a2ff7812 */ /* 0x000fe200078ac0ff */
[----:B------:R-:W-:Y:S01]  /*4a30*/  FFMA.FTZ R235, R212, R235, R64 ;  /* 0x000000ebd4eb7223 */ /* 0x000fe20000010040 */
[----:B------:R-:W-:Y:S01]  /*4a40*/  FSEL R79, R237, RZ, P6 ;  /* 0x000000ffed4f7208 */ /* 0x000fe20003000000 */
[----:B------:R-:W-:Y:S01]  /*4a50*/  FMUL.FTZ R101, R101, UR6 ;  /* 0x0000000665657c20 */ /* 0x000fe20008410000 */
[----:B------:R-:W-:Y:S01]  /*4a60*/  F2FP.BF16.F32.PACK_AB R78, R77, R78 ;  /* 0x0000004e4d4e723e */ /* 0x000fe200000010ff */
[----:B------:R-:W-:Y:S01]  /*4a70*/  FMUL.FTZ R235, R235, UR6 ;  /* 0x00000006ebeb7c20 */ /* 0x000fe20008410000 */
[----:B------:R-:W-:-:S02]  /*4a80*/  LOP3.LUT P6, RZ, R177, 0xff00, RZ, 0xc0, !PT ;  /* 0x0000ff00b1ff7812 */ /* 0x000fc400078cc0ff */
[----:B------:R-:W-:Y:S02]  /*4a90*/  FSEL R77, R99, RZ, P5 ;  /* 0x000000ff634d7208 */ /* 0x000fe40002800000 */
[----:B------:R-:W-:Y:S02]  /*4aa0*/  LOP3.LUT P4, RZ, R176, 0xff000000, RZ, 0xc0, !PT ;  /* 0xff000000b0ff7812 */ /* 0x000fe4000788c0ff */
[----:B------:R-:W-:Y:S02]  /*4ab0*/  LOP3.LUT P5, RZ, R162, 0xff000000, RZ, 0xc0, !PT ;  /* 0xff000000a2ff7812 */ /* 0x000fe400078ac0ff */
[----:B------:R-:W-:Y:S02]  /*4ac0*/  FSEL R95, R102, RZ, P6 ;  /* 0x000000ff665f7208 */ /* 0x000fe40003000000 */
[----:B------:R-:W-:Y:S02]  /*4ad0*/  F2FP.BF16.F32.PACK_AB R91, R0, R91 ;  /* 0x0000005b005b723e */ /* 0x000fe400000010ff */
[----:B------:R-:W-:-:S02]  /*4ae0*/  LOP3.LUT P6, RZ, R176, 0xff00, RZ, 0xc0, !PT ;  /* 0x0000ff00b0ff7812 */ /* 0x000fc400078cc0ff */
[C---:B------:R-:W-:Y:S02]  /*4af0*/  FSEL R0, R103.reuse, RZ, P4 ;  /* 0x000000ff67007208 */ /* 0x040fe40002000000 */
[----:B------:R-:W-:Y:S02]  /*4b00*/  FSEL R94, R103, RZ, P5 ;  /* 0x000000ff675e7208 */ /* 0x000fe40002800000 */
        /* <DEDUP_REMOVED lines=14> */
.L_x_2110:
        /* <DEDUP_REMOVED lines=9> */
[C---:B0-----:R-:W-:Y:S01]  /*4c80*/  FMUL.FTZ R82, R212.reuse, R237 ;  /* 0x000000edd4527220 */ /* 0x041fe20000410000 */
[----:B------:R-:W-:Y:S01]  /*4c90*/  LOP3.LUT P6, RZ, R177, 0xff0000, RZ, 0xc0, !PT ;  /* 0x00ff0000b1ff7812 */ /* 0x000fe200078cc0ff */
[----:B------:R-:W-:Y:S01]  /*4ca0*/  FMUL.FTZ R83, R212, R111 ;  /* 0x0000006fd4537220 */ /* 0x000fe20000410000 */
[----:B------:R-:W-:Y:S01]  /*4cb0*/  LOP3.LUT P5, RZ, R163, 0xff0000, RZ, 0xc0, !PT ;  /* 0x00ff0000a3ff7812 */ /* 0x000fe200078ac0ff */
[----:B------:R-:W-:Y:S01]  /*4cc0*/  FMUL.FTZ R0, R82, UR6 ;  /* 0x0000000652007c20 */ /* 0x000fe20008410000 */
[----:B------:R-:W-:Y:S01]  /*4cd0*/  FMUL.FTZ R80, R212, R107 ;  /* 0x0000006bd4507220 */ /* 0x000fe20000410000 */
        /* <DEDUP_REMOVED lines=9> */
[C---:B------:R-:W-:Y:S01]  /*4d70*/  FMUL.FTZ R81, R212.reuse, R81 ;  /* 0x00000051d4517220 */ /* 0x040fe20000410000 */
[----:B------:R-:W-:Y:S01]  /*4d80*/  LOP3.LUT P5, RZ, R163, 0xff, RZ, 0xc0, !PT ;  /* 0x000000ffa3ff7812 */ /* 0x000fe200078ac0ff */
[----:B------:R-:W-:Y:S01]  /*4d90*/  FMUL.FTZ R86, R212, R99 ;  /* 0x00000063d4567220 */ /* 0x000fe20000410000 */
        /* <DEDUP_REMOVED lines=13> */
[----:B------:R-:W-:Y:S01]  /*4e70*/  FMUL.FTZ R87, R212, R103 ;  /* 0x00000067d4577220 */ /* 0x000fe20000410000 */
[----:B------:R-:W-:Y:S01]  /*4e80*/  LOP3.LUT P6, RZ, R176, 0xff0000, RZ, 0xc0, !PT ;  /* 0x00ff0000b0ff7812 */ /* 0x000fe200078cc0ff */
[----:B------:R-:W-:Y:S01]  /*4e90*/  FADD.FTZ R101, R120, -R101 ;  /* 0x8000006578657221 */ /* 0x000fe20000010000 */
[----:B------:R-:W-:Y:S01]  /*4ea0*/  FSEL R77, R76, RZ, P4 ;  /* 0x000000ff4c4d7208 */ /* 0x000fe20002000000 */
[----:B------:R-:W-:Y:S01]  /*4eb0*/  FADD.FTZ R235, R235, -R214 ;  /* 0x800000d6ebeb7221 */ /* 0x000fe20000010000 */
[----:B------:R-:W-:Y:S01]  /*4ec0*/  FSEL R89, R0, RZ, P6 ;  /* 0x000000ff00597208 */ /* 0x000fe20003000000 */
[----:B------:R-:W-:Y:S01]  /*4ed0*/  FMUL.FTZ R85, R212, R101 ;  /* 0x00000065d4557220 */ /* 0x000fe20000410000 */
[----:B------:R-:W-:-:S02]  /*4ee0*/  LOP3.LUT P6, RZ, R162, 0xff0000, RZ, 0xc0, !PT ;  /* 0x00ff0000a2ff7812 */ /* 0x000fc400078cc0ff */
[----:B------:R-:W-:Y:S01]  /*4ef0*/  F2FP.BF16.F32.PACK_AB R79, R88, R79 ;  /* 0x0000004f584f723e */ /* 0x000fe200000010ff */
[----:B------:R-:W-:Y:S01]  /*4f00*/  FMUL.FTZ R88, R87, UR6 ;  /* 0x0000000657587c20 */ /* 0x000fe20008410000 */
[----:B------:R-:W-:Y:S02]  /*4f10*/  LOP3.LUT P3, RZ, R177, 0xff00, RZ, 0xc0, !PT ;  /* 0x0000ff00b1ff7812 */ /* 0x000fe4000786c0ff */
[----:B------:R-:W-:Y:S02]  /*4f20*/  F2FP.BF16.F32.PACK_AB R78, R77, R78 ;  /* 0x0000004e4d4e723e */ /* 0x000fe400000010ff */
[----:B------:R-:W-:Y:S02]  /*4f30*/  LOP3.LUT P5, RZ, R176, 0xff000000, RZ, 0xc0, !PT ;  /* 0xff000000b0ff7812 */ /* 0x000fe400078ac0ff */
[----:B------:R-:W-:Y:S01]  /*4f40*/  F2FP.BF16.F32.PACK_AB R91, R84, R91 ;  /* 0x0000005b545b723e */ /* 0x000fe200000010ff */
[----:B------:R-:W-:Y:S01]  /*4f50*/  FMUL.FTZ R84, R212, R235 ;  /* 0x000000ebd4547220 */ /* 0x000fe20000410000 */
        /* <DEDUP_REMOVED lines=21> */
.L_x_2113:
[-CC-:B------:R-:W-:Y:S01]  /*50b0*/  FFMA.FTZ R111, R111, R223.reuse, R230.reuse ;  /* 0x000000df6f6f7223 */ /* 0x180fe200000100e6 */
[-CC-:B------:R-:W-:Y:S01]  /*50c0*/  FFMA.FTZ R107, R107, R223.reuse, R230.reuse ;  /* 0x000000df6b6b7223 */ /* 0x180fe200000100e6 */
[----:B------:R-:W-:Y:S01]  /*50d0*/  ISETP.GE.U32.AND P3, PT, R176, RZ, PT ;  /* 0x000000ffb000720c */ /* 0x000fe20003f66070 */
[-CC-:B------:R-:W-:Y:S01]  /*50e0*/  FFMA.FTZ R222, R222, R223.reuse, R230.reuse ;  /* 0x000000dfdede7223 */ /* 0x180fe200000100e6 */
[----:B------:R-:W-:Y:S01]  /*50f0*/  FADD.FTZ R111, R226, -R111 ;  /* 0x8000006fe26f7221 */ /* 0x000fe20000010000 */
[----:B------:R-:W-:Y:S01]  /*5100*/  FADD.FTZ R107, R98, -R107 ;  /* 0x8000006b626b7221 */ /* 0x000fe20000010000 */
[----:B------:R-:W-:Y:S01]  /*5110*/  FFMA.FTZ R237, R237, R223, R230 ;  /* 0x000000dfeded7223 */ /* 0x000fe200000100e6 */
[----:B------:R-:W-:Y:S01]  /*5120*/  ISETP.GE.U32.AND.EX P5, PT, R177, 0x1000000, PT, P3 ;  /* 0x01000000b100780c */ /* 0x000fe20003fa6130 */
[C---:B------:R-:W-:Y:S01]  /*5130*/  FMUL.FTZ R111, R212.reuse, R111 ;  /* 0x0000006fd46f7220 */ /* 0x040fe20000410000 */
[----:B------:R-:W-:Y:S01]  /*5140*/  FMUL.FTZ R107, R212, R107 ;  /* 0x0000006bd46b7220 */ /* 0x000fe20000410000 */
[----:B------:R-:W-:Y:S01]  /*5150*/  FADD.FTZ R99, R99, -R222 ;  /* 0x800000de63637221 */ /* 0x000fe20000010000 */
[----:B------:R-:W-:Y:S01]  /*5160*/  FADD.FTZ R237, R106, -R237 ;  /* 0x800000ed6aed7221 */ /* 0x000fe20000010000 */
[----:B------:R-:W-:Y:S01]  /*5170*/  FMUL.FTZ R111, R111, UR6 ;  /* 0x000000066f6f7c20 */ /* 0x000fe20008410000 */
[----:B------:R-:W-:Y:S01]  /*5180*/  FMUL.FTZ R107, R107, UR6 ;  /* 0x000000066b6b7c20 */ /* 0x000fe20008410000 */
[C---:B------:R-:W-:Y:S01]  /*5190*/  FMUL.FTZ R99, R212.reuse, R99 ;  /* 0x00000063d4637220 */ /* 0x040fe20000410000 */
[----:B------:R-:W-:Y:S01]  /*51a0*/  FMUL.FTZ R237, R212, R237 ;  /* 0x000000edd4ed7220 */ /* 0x000fe20000410000 */
[-CC-:B------:R-:W-:Y:S01]  /*51b0*/  FFMA.FTZ R102, R102, R223.reuse, R230.reuse ;  /* 0x000000df66667223 */ /* 0x180fe200000100e6 */
[----:B------:R-:W-:Y:S01]  /*51c0*/  FSEL R0, R111, RZ, P5 ;  /* 0x000000ff6f007208 */ /* 0x000fe20002800000 */
[-C--:B------:R-:W-:Y:S01]  /*51d0*/  FFMA.FTZ R103, R103, R223.reuse, R230 ;  /* 0x000000df67677223 */ /* 0x080fe200000100e6 */
[----:B------:R-:W-:Y:S01]  /*51e0*/  LOP3.LUT P5, RZ, R177, 0xff, RZ, 0xc0, !PT ;  /* 0x000000ffb1ff7812 */ /* 0x000fe200078ac0ff */
[----:B------:R-:W-:Y:S01]  /*51f0*/  FMUL.FTZ R237, R237, UR6 ;  /* 0x00000006eded7c20 */ /* 0x000fe20008410000 */
[----:B------:R-:W-:Y:S01]  /*5200*/  FMUL.FTZ R99, R99, UR6 ;  /* 0x0000000663637c20 */ /* 0x000fe20008410000 */
[----:B------:R-:W-:Y:S01]  /*5210*/  FADD.FTZ R229, R229, -R102 ;  /* 0x80000066e5e57221 */ /* 0x000fe20000010000 */
[----:B0-----:R-:W-:Y:S01]  /*5220*/  FSEL R90, R107, RZ, P5 ;  /* 0x000000ff6b5a7208 */ /* 0x001fe20002800000 */
[-CC-:B------:R-:W-:Y:S01]  /*5230*/  FFMA.FTZ R101, R101, R223.reuse, R230.reuse ;  /* 0x000000df65657223 */ /* 0x180fe200000100e6 */
[----:B------:R-:W-:Y:S01]  /*5240*/  LOP3.LUT P4, RZ, R177, 0xff0000, RZ, 0xc0, !PT ;  /* 0x00ff0000b1ff7812 */ /* 0x000fe2000788c0ff */
[----:B------:R-:W-:Y:S01]  /*5250*/  FADD.FTZ R103, R132, -R103 ;  /* 0x8000006784677221 */ /* 0x000fe20000010000 */
[----:B------:R-:W-:Y:S01]  /*5260*/  LOP3.LUT P5, RZ, R176, 0xff0000, RZ, 0xc0, !PT ;  /* 0x00ff0000b0ff7812 */ /* 0x000fe200078ac0ff */
[----:B------:R-:W-:Y:S01]  /*5270*/  FFMA.FTZ R214, R214, R223, R230 ;  /* 0x000000dfd6d67223 */ /* 0x000fe200000100e6 */
[----:B------:R-:W-:Y:S01]  /*5280*/  ISETP.GE.U32.AND P3, PT, R162, RZ, PT ;  /* 0x000000ffa200720c */ /* 0x000fe20003f66070 */
[----:B------:R-:W-:Y:S01]  /*5290*/  FMUL.FTZ R229, R212, R229 ;  /* 0x000000e5d4e57220 */ /* 0x000fe20000410000 */
[----:B------:R-:W-:Y:S01]  /*52a0*/  LOP3.LUT P6, RZ, R163, 0xff0000, RZ, 0xc0, !PT ;  /* 0x00ff0000a3ff7812 */ /* 0x000fe200078cc0ff */
[----:B------:R-:W-:Y:S01]  /*52b0*/  FADD.FTZ R101, R120, -R101 ;  /* 0x8000006578657221 */ /* 0x000fe20000010000 */
[----:B------:R-:W-:Y:S01]  /*52c0*/  FSEL R91, R237, RZ, P4 ;  /* 0x000000ffed5b7208 */ /* 0x000fe20002000000 */
[----:B------:R-:W-:Y:S01]  /*52d0*/  FMUL.FTZ R103, R212, R103 ;  /* 0x00000067d4677220 */ /* 0x000fe20000410000 */
[----:B------:R-:W-:Y:S01]  /*52e0*/  FSEL R89, R99, RZ, P5 ;  /* 0x000000ff63597208 */ /* 0x000fe20002800000 */
[----:B------:R-:W-:Y:S01]  /*52f0*/  FADD.FTZ R235, R235, -R214 ;  /* 0x800000d6ebeb7221 */ /* 0x000fe20000010000 */
[----:B------:R-:W-:Y:S01]  /*5300*/  LOP3.LUT P4, RZ, R163, 0xff, RZ, 0xc0, !PT ;  /* 0x000000ffa3ff7812 */ /* 0x000fe2000788c0ff */
[----:B------:R-:W-:Y:S01]  /*5310*/  FMUL.FTZ R229, R229, UR6 ;  /* 0x00000006e5e57c20 */ /* 0x000fe20008410000 */
[----:B------:R-:W-:Y:S01]  /*5320*/  ISETP.GE.U32.AND.EX P3, PT, R163, 0x1000000, PT, P3 ;  /* 0x01000000a300780c */ /* 0x000fe20003f66130 */
[----:B------:R-:W-:Y:S01]  /*5330*/  FMUL.FTZ R103, R103, UR6 ;  /* 0x0000000667677c20 */ /* 0x000fe20008410000 */
[----:B------:R-:W-:Y:S01]  /*5340*/  LOP3.LUT P5, RZ, R162, 0xff0000, RZ, 0xc0, !PT ;  /* 0x00ff0000a2ff7812 */ /* 0x000fe200078ac0ff */
[C---:B------:R-:W-:Y:S01]  /*5350*/  FMUL.FTZ R101, R212.reuse, R101 ;  /* 0x00000065d4657220 */ /* 0x040fe20000410000 */
[----:B------:R-:W-:Y:S01]  /*5360*/  FSEL R79, R237, RZ, P6 ;  /* 0x000000ffed4f7208 */ /* 0x000fe20003000000 */
[----:B------:R-:W-:Y:S01]  /*5370*/  FMUL.FTZ R235, R212, R235 ;  /* 0x000000ebd4eb7220 */ /* 0x000fe20000410000 */
[----:B------:R-:W-:Y:S01]  /*5380*/  LOP3.LUT P6, RZ, R177, 0xff00, RZ, 0xc0, !PT ;  /* 0x0000ff00b1ff7812 */ /* 0x000fe200078cc0ff */
[----:B------:R-:W-:Y:S01]  /*5390*/  FMUL.FTZ R101, R101, UR6 ;  /* 0x0000000665657c20 */ /* 0x000fe20008410000 */
[----:B------:R-:W-:Y:S01]  /*53a0*/  FSEL R76, R111, RZ, P3 ;  /* 0x000000ff6f4c7208 */ /* 0x000fe20001800000 */
[----:B------:R-:W-:Y:S01]  /*53b0*/  FMUL.FTZ R235, R235, UR6 ;  /* 0x00000006ebeb7c20 */ /* 0x000fe20008410000 */
[----:B------:R-:W-:-:S02]  /*53c0*/  FSEL R78, R107, RZ, P4 ;  /* 0x000000ff6b4e7208 */ /* 0x000fc40002000000 */
[----:B------:R-:W-:Y:S02]  /*53d0*/  FSEL R77, R99, RZ, P5 ;  /* 0x000000ff634d7208 */ /* 0x000fe40002800000 */
[----:B------:R-:W-:Y:S02]  /*53e0*/  LOP3.LUT P3, RZ, R163, 0xff00, RZ, 0xc0, !PT ;  /* 0x0000ff00a3ff7812 */ /* 0x000fe4000786c0ff */
[----:B------:R-:W-:Y:S02]  /*53f0*/  LOP3.LUT P4, RZ, R176, 0xff000000, RZ, 0xc0, !PT ;  /* 0xff000000b0ff7812 */ /* 0x000fe4000788c0ff */
[----:B------:R-:W-:Y:S02]  /*5400*/  LOP3.LUT P5, RZ, R162, 0xff000000, RZ, 0xc0, !PT ;  /* 0xff000000a2ff7812 */ /* 0x000fe400078ac0ff */
[----:B------:R-:W-:Y:S02]  /*5410*/  FSEL R95, R229, RZ, P6 ;  /* 0x000000ffe55f7208 */ /* 0x000fe40003000000 */
[----:B------:R-:W-:-:S02]  /*5420*/  F2FP.BF16.F32.PACK_AB R91, R0, R91 ;  /* 0x0000005b005b723e */ /* 0x000fc400000010ff */
[C---:B------:R-:W-:Y:S02]  /*5430*/  LOP3.LUT P6, RZ, R176.reuse, 0xff00, RZ, 0xc0, !PT ;  /* 0x0000ff00b0ff7812 */ /* 0x040fe400078cc0ff */
[----:B------:R-:W-:Y:S02]  /*5440*/  FSEL R229, R229, RZ, P3 ;  /* 0x000000ffe5e57208 */ /* 0x000fe40001800000 */
[C---:B------:R-:W-:Y:S02]  /*5450*/  FSEL R0, R103.reuse, RZ, P4 ;  /* 0x000000ff67007208 */ /* 0x040fe40002000000 */
[----:B------:R-:W-:Y:S02]  /*5460*/  FSEL R94, R103, RZ, P5 ;  /* 0x000000ff675e7208 */ /* 0x000fe40002800000 */
[----:B------:R-:W-:Y:S02]  /*5470*/  LOP3.LUT P3, RZ, R176, 0xff, RZ, 0xc0, !PT ;  /* 0x000000ffb0ff7812 */ /* 0x000fe4000786c0ff */
[----:B------:R-:W-:-:S02]  /*5480*/  LOP3.LUT P4, RZ, R162, 0xff00, RZ, 0xc0, !PT ;  /* 0x0000ff00a2ff7812 */ /* 0x000fc4000788c0ff */
[----:B------:R-:W-:Y:S02]  /*5490*/  LOP3.LUT P5, RZ, R162, 0xff, RZ, 0xc0, !PT ;  /* 0x000000ffa2ff7812 */ /* 0x000fe400078ac0ff */
[----:B------:R-:W-:Y:S02]  /*54a0*/  F2FP.BF16.F32.PACK_AB R90, R95, R90 ;  /* 0x0000005a5f5a723e */ /* 0x000fe400000010ff */
        /* <DEDUP_REMOVED lines=11> */
.L_x_2109:
        /* <DEDUP_REMOVED lines=10> */
[C---:B0-----:R-:W-:Y:S01]  /*5600*/  FFMA.FTZ R83, R212.reuse, R111, R63 ;  /* 0x0000006fd4537223 */ /* 0x041fe2000001003f */
[----:B------:R-:W-:Y:S01]  /*5610*/  FFMA.FTZ R82, R212, R237, R62 ;  /* 0x000000edd4527223 */ /* 0x000fe2000001003e */
[----:B------:R-:W-:Y:S01]  /*5620*/  FADD.FTZ R99, R99, -R222 ;  /* 0x800000de63637221 */ /* 0x000fe20000010000 */
[-CC-:B------:R-:W-:Y:S01]  /*5630*/  FFMA.FTZ R102, R102, R223.reuse, R230.reuse ;  /* 0x000000df66667223 */ /* 0x180fe200000100e6 */
[-CC-:B------:R-:W-:Y:S01]  /*5640*/  FFMA.FTZ R101, R101, R223.reuse, R230.reuse ;  /* 0x000000df65657223 */ /* 0x180fe200000100e6 */
[-CC-:B------:R-:W-:Y:S01]  /*5650*/  FFMA.FTZ R103, R103, R223.reuse, R230.reuse ;  /* 0x000000df67677223 */ /* 0x180fe200000100e6 */
[----:B------:R-:W-:Y:S01]  /*5660*/  FFMA.FTZ R107, R107, R223, R230 ;  /* 0x000000df6b6b7223 */ /* 0x000fe200000100e6 */
[----:B------:R-:W-:Y:S01]  /*5670*/  FMUL.FTZ R81, R83, UR6 ;  /* 0x0000000653517c20 */ /* 0x000fe20008410000 */
[----:B------:R-:W-:Y:S01]  /*5680*/  FFMA.FTZ R84, R212, R235, R64 ;  /* 0x000000ebd4547223 */ /* 0x000fe20000010040 */
[----:B------:R-:W-:Y:S01]  /*5690*/  ISETP.GE.U32.AND.EX P3, PT, R177, 0x1000000, PT, P3 ;  /* 0x01000000b100780c */ /* 0x000fe20003f66130 */
[----:B------:R-:W-:Y:S01]  /*56a0*/  FMUL.FTZ R80, R82, UR6 ;  /* 0x0000000652507c20 */ /* 0x000fe20008410000 */
[----:B------:R-:W-:Y:S01]  /*56b0*/  FADD.FTZ R102, R229, -R102 ;  /* 0x80000066e5667221 */ /* 0x000fe20000010000 */
[----:B------:R-:W-:Y:S01]  /*56c0*/  LOP3.LUT P5, RZ, R177, 0xff0000, RZ, 0xc0, !PT ;  /* 0x00ff0000b1ff7812 */ /* 0x000fe200078ac0ff */
[----:B------:R-:W-:Y:S01]  /*56d0*/  FFMA.FTZ R86, R212, R99, R66 ;  /* 0x00000063d4567223 */ /* 0x000fe20000010042 */
[----:B------:R-:W-:Y:S01]  /*56e0*/  FADD.FTZ R101, R120, -R101 ;  /* 0x8000006578657221 */ /* 0x000fe20000010000 */
[----:B------:R-:W-:Y:S01]  /*56f0*/  FADD.FTZ R132, R132, -R103 ;  /* 0x8000006784847221 */ /* 0x000fe20000010000 */
[----:B------:R-:W-:Y:S01]  /*5700*/  FADD.FTZ R107, R98, -R107 ;  /* 0x8000006b626b7221 */ /* 0x000fe20000010000 */
[----:B------:R-:W-:Y:S01]  /*5710*/  FMUL.FTZ R0, R84, UR6 ;  /* 0x0000000654007c20 */ /* 0x000fe20008410000 */
[----:B------:R-:W-:Y:S01]  /*5720*/  FSEL R103, R81, RZ, P3 ;  /* 0x000000ff51677208 */ /* 0x000fe20001800000 */
[----:B------:R-:W-:Y:S01]  /*5730*/  FFMA.FTZ R81, R212, R102, R61 ;  /* 0x00000066d4517223 */ /* 0x000fe2000001003d */
[----:B------:R-:W-:Y:S01]  /*5740*/  LOP3.LUT P4, RZ, R176, 0xff, RZ, 0xc0, !PT ;  /* 0x000000ffb0ff7812 */ /* 0x000fe2000788c0ff */
[----:B------:R-:W-:Y:S01]  /*5750*/  FMUL.FTZ R89, R86, UR6 ;  /* 0x0000000656597c20 */ /* 0x000fe20008410000 */
[----:B------:R-:W-:Y:S01]  /*5760*/  FSEL R98, R80, RZ, P5 ;  /* 0x000000ff50627208 */ /* 0x000fe20002800000 */
[----:B------:R-:W-:Y:S01]  /*5770*/  FFMA.FTZ R85, R212, R101, R65 ;  /* 0x00000065d4557223 */ /* 0x000fe20000010041 */
[----:B------:R-:W-:Y:S01]  /*5780*/  LOP3.LUT P6, RZ, R176, 0xff0000, RZ, 0xc0, !PT ;  /* 0x00ff0000b0ff7812 */ /* 0x000fe200078cc0ff */
        /* <DEDUP_REMOVED lines=8> */
[----:B------:R-:W-:-:S02]  /*5810*/  FSEL R89, R89, RZ, P6 ;  /* 0x000000ff59597208 */ /* 0x000fc40003000000 */
[C---:B------:R-:W-:Y:S02]  /*5820*/  LOP3.LUT P3, RZ, R176.reuse, 0xff000000, RZ, 0xc0, !PT ;  /* 0xff000000b0ff7812 */ /* 0x040fe4000786c0ff */
[----:B------:R-:W-:Y:S02]  /*5830*/  LOP3.LUT P5, RZ, R177, 0xff, RZ, 0xc0, !PT ;  /* 0x000000ffb1ff7812 */ /* 0x000fe400078ac0ff */
        /* <DEDUP_REMOVED lines=10> */
.L_x_2115:
        /* <DEDUP_REMOVED lines=19> */
[----:B------:R-:W-:Y:S01]  /*5a10*/  FADD.FTZ R235, R235, -R214 ;  /* 0x800000d6ebeb7221 */ /* 0x000fe20000010000 */
[----:B------:R-:W-:Y:S01]  /*5a20*/  ISETP.GE.U32.AND P3, PT, R176, RZ, PT ;  /* 0x000000ffb000720c */ /* 0x000fe20003f66070 */
        /* <DEDUP_REMOVED lines=8> */
[C---:B------:R-:W-:Y:S01]  /*5ab0*/  ISETP.GE.U32.AND.EX P3, PT, R177.reuse, 0x1000000, PT, P3 ;  /* 0x01000000b100780c */ /* 0x040fe20003f66130 */
[C---:B------:R-:W-:Y:S01]  /*5ac0*/  FFMA.FTZ R132, R212.reuse, R132, R67 ;  /* 0x00000084d4847223 */ /* 0x040fe20000010043 */
[----:B------:R-:W-:Y:S01]  /*5ad0*/  LOP3.LUT P6, RZ, R177, 0xff00, RZ, 0xc0, !PT ;  /* 0x0000ff00b1ff7812 */ /* 0x000fe200078cc0ff */
[----:B------:R-:W-:Y:S01]  /*5ae0*/  FFMA.FTZ R235, R212, R235, R64 ;  /* 0x000000ebd4eb7223 */ /* 0x000fe20000010040 */
[----:B------:R-:W-:Y:S01]  /*5af0*/  FSEL R0, R111, RZ, P3 ;  /* 0x000000ff6f007208 */ /* 0x000fe20001800000 */
[----:B------:R-:W-:Y:S01]  /*5b00*/  FMUL.FTZ R101, R101, UR6 ;  /* 0x0000000665657c20 */ /* 0x000fe20008410000 */
[----:B0-----:R-:W-:Y:S01]  /*5b10*/  FSEL R91, R237, RZ, P4 ;  /* 0x000000ffed5b7208 */ /* 0x001fe20002000000 */
[----:B------:R-:W-:Y:S01]  /*5b20*/  FMUL.FTZ R99, R99, UR6 ;  /* 0x0000000663637c20 */ /* 0x000fe20008410000 */
[----:B------:R-:W-:Y:S01]  /*5b30*/  FSEL R90, R107, RZ, P5 ;  /* 0x000000ff6b5a7208 */ /* 0x000fe20002800000 */
[----:B------:R-:W-:Y:S01]  /*5b40*/  FMUL.FTZ R132, R132, UR6 ;  /* 0x0000000684847c20 */ /* 0x000fe20008410000 */
[----:B------:R-:W-:Y:S01]  /*5b50*/  FMUL.FTZ R235, R235, UR6 ;  /* 0x00000006ebeb7c20 */ /* 0x000fe20008410000 */
[----:B------:R-:W-:-:S02]  /*5b60*/  FSEL R95, R102, RZ, P6 ;  /* 0x000000ff665f7208 */ /* 0x000fc40003000000 */
        /* <DEDUP_REMOVED lines=13> */
.L_x_2114:
        /* <DEDUP_REMOVED lines=10> */
[----:B------:R-:W-:Y:S01]  /*5ce0*/  FMUL.FTZ R83, R212, R111 ;  /* 0x0000006fd4537220 */ /* 0x000fe20000410000 */
[-CC-:B------:R-:W-:Y:S01]  /*5cf0*/  FFMA.FTZ R102, R102, R223.reuse, R230.reuse ;  /* 0x000000df66667223 */ /* 0x180fe200000100e6 */
[----:B------:R-:W-:Y:S01]  /*5d00*/  ISETP.GE.U32.AND P3, PT, R176, RZ, PT ;  /* 0x000000ffb000720c */ /* 0x000fe20003f66070 */
[-CC-:B------:R-:W-:Y:S01]  /*5d10*/  FFMA.FTZ R101, R101, R223.reuse, R230.reuse ;  /* 0x000000df65657223 */ /* 0x180fe200000100e6 */
[-CC-:B------:R-:W-:Y:S01]  /*5d20*/  FFMA.FTZ R103, R103, R223.reuse, R230.reuse ;  /* 0x000000df67677223 */ /* 0x180fe200000100e6 */
[----:B------:R-:W-:Y:S01]  /*5d30*/  FFMA.FTZ R107, R107, R223, R230 ;  /* 0x000000df6b6b7223 */ /* 0x000fe200000100e6 */
[----:B------:R-:W-:Y:S01]  /*5d40*/  FMUL.FTZ R84, R212, R235 ;  /* 0x000000ebd4547220 */ /* 0x000fe20000410000 */
[----:B------:R-:W-:Y:S01]  /*5d50*/  FMUL.FTZ R85, R83, UR6 ;  /* 0x0000000653557c20 */ /* 0x000fe20008410000 */
[----:B------:R-:W-:Y:S01]  /*5d60*/  FMUL.FTZ R80, R82, UR6 ;  /* 0x0000000652507c20 */ /* 0x000fe20008410000 */
[----:B------:R-:W-:Y:S01]  /*5d70*/  FADD.FTZ R81, R229, -R102 ;  /* 0x80000066e5517221 */ /* 0x000fe20000010000 */
[C---:B------:R-:W-:Y:S01]  /*5d80*/  LOP3.LUT P5, RZ, R177.reuse, 0xff0000, RZ, 0xc0, !PT ;  /* 0x00ff0000b1ff7812 */ /* 0x040fe200078ac0ff */
[----:B------:R-:W-:Y:S01]  /*5d90*/  FMUL.FTZ R86, R212, R99 ;  /* 0x00000063d4567220 */ /* 0x000fe20000410000 */
[----:B------:R-:W-:Y:S01]  /*5da0*/  ISETP.GE.U32.AND.EX P3, PT, R177, 0x1000000, PT, P3 ;  /* 0x01000000b100780c */ /* 0x000fe20003f66130 */
[----:B------:R-:W-:Y:S01]  /*5db0*/  FADD.FTZ R101, R120, -R101 ;  /* 0x8000006578657221 */ /* 0x000fe20000010000 */
[----:B------:R-:W-:Y:S01]  /*5dc0*/  FADD.FTZ R103, R132, -R103 ;  /* 0x8000006784677221 */ /* 0x000fe20000010000 */
[----:B------:R-:W-:Y:S01]  /*5dd0*/  FADD.FTZ R107, R98, -R107 ;  /* 0x8000006b626b7221 */ /* 0x000fe20000010000 */
[----:B------:R-:W-:Y:S01]  /*5de0*/  FMUL.FTZ R0, R84, UR6 ;  /* 0x0000000654007c20 */ /* 0x000fe20008410000 */
[----:B------:R-:W-:Y:S01]  /*5df0*/  LOP3.LUT P4, RZ, R176, 0xff, RZ, 0xc0, !PT ;  /* 0x000000ffb0ff7812 */ /* 0x000fe2000788c0ff */
[----:B------:R-:W-:Y:S01]  /*5e00*/  FMUL.FTZ R81, R212, R81 ;  /* 0x00000051d4517220 */ /* 0x000fe20000410000 */
[----:B------:R-:W-:Y:S01]  /*5e10*/  FSEL R111, R85, RZ, P3 ;  /* 0x000000ff556f7208 */ /* 0x000fe20001800000 */
[----:B------:R-:W-:Y:S01]  /*5e20*/  FMUL.FTZ R89, R86, UR6 ;  /* 0x0000000656597c20 */ /* 0x000fe20008410000 */
[----:B------:R-:W-:Y:S01]  /*5e30*/  FSEL R98, R80, RZ, P5 ;  /* 0x000000ff50627208 */ /* 0x000fe20002800000 */
[----:B------:R-:W-:Y:S01]  /*5e40*/  FMUL.FTZ R85, R212, R101 ;  /* 0x00000065d4557220 */ /* 0x000fe20000410000 */
[----:B------:R-:W-:Y:S01]  /*5e50*/  LOP3.LUT P6, RZ, R176, 0xff0000, RZ, 0xc0, !PT ;  /* 0x00ff0000b0ff7812 */ /* 0x000fe200078cc0ff */
        /* <DEDUP_REMOVED lines=21> */
.L_x_2116:
        /* <DEDUP_REMOVED lines=29> */
[C---:B------:R-:W-:Y:S01]  /*6180*/  ISETP.GE.U32.AND.EX P3, PT, R177.reuse, 0x1000000, PT, P3 ;  /* 0x01000000b100780c */ /* 0x040fe20003f66130 */
[C---:B------:R-:W-:Y:S01]  /*6190*/  FMUL.FTZ R103, R212.reuse, R103 ;  /* 0x00000067d4677220 */ /* 0x040fe20000410000 */
[----:B------:R-:W-:Y:S01]  /*61a0*/  LOP3.LUT P6, RZ, R177, 0xff00, RZ, 0xc0, !PT ;  /* 0x0000ff00b1ff7812 */ /* 0x000fe200078cc0ff */
[----:B------:R-:W-:Y:S01]  /*61b0*/  FMUL.FTZ R235, R212, R235 ;  /* 0x000000ebd4eb7220 */ /* 0x000fe20000410000 */
[----:B0-----:R-:W-:Y:S01]  /*61c0*/  FSEL R94, R111, RZ, P3 ;  /* 0x000000ff6f5e7208 */ /* 0x001fe20001800000 */
[----:B------:R-:W-:Y:S01]  /*61d0*/  FMUL.FTZ R101, R101, UR6 ;  /* 0x0000000665657c20 */ /* 0x000fe20008410000 */
        /* <DEDUP_REMOVED lines=17> */
[----:B------:R-:W-:-:S07]  /*62f0*/  F2FP.BF16.F32.PACK_AB R88, R101, R88 ;  /* 0x000000586558723e */ /* 0x000fce00000010ff */
.L_x_2112:
        /* <DEDUP_REMOVED lines=41> */
[-C--:B------:R-:W-:Y:S01]  /*6590*/  FFMA.FTZ R100, R100, R223.reuse, R230 ;  /* 0x000000df64647223 */ /* 0x080fe200000100e6 */
[C---:B------:R-:W-:Y:S01]  /*65a0*/  FSEL R84, R76.reuse, RZ, P3 ;  /* 0x000000ff4c547208 */ /* 0x040fe20001800000 */
[----:B------:R-:W-:Y:S01]  /*65b0*/  FADD.FTZ R104, R113, -R104 ;  /* 0x8000006871687221 */ /* 0x000fe20000010000 */
[----:B------:R-:W-:Y:S01]  /*65c0*/  FSEL R88, R76, RZ, P4 ;  /* 0x000000ff4c587208 */ /* 0x000fe20002000000 */
[----:B------:R-:W-:Y:S01]  /*65d0*/  FMUL.FTZ R76, R81, UR6 ;  /* 0x00000006514c7c20 */ /* 0x000fe20008410000 */
[C---:B------:R-:W-:Y:S01]  /*65e0*/  FSEL R90, R0.reuse, RZ, P6 ;  /* 0x000000ff005a7208 */ /* 0x040fe20003000000 */
        /* <DEDUP_REMOVED lines=40> */
.L_x_2119:
        /* <DEDUP_REMOVED lines=8> */
[C---:B------:R-:W-:Y:S01]  /*68f0*/  FFMA.FTZ R118, R212.reuse, R118, R55 ;  /* 0x00000076d4767223 */ /* 0x040fe20000010037 */
[----:B------:R-:W-:Y:S01]  /*6900*/  ISETP.GE.U32.AND.EX P5, PT, R173, 0x1000000, PT, P3 ;  /* 0x01000000ad00780c */ /* 0x000fe20003fa6130 */
[----:B------:R-:W-:Y:S01]  /*6910*/  FFMA.FTZ R117, R212, R117, R52 ;  /* 0x00000075d4757223 */ /* 0x000fe20000010034 */
[----:B------:R-:W-:Y:S01]  /*6920*/  FADD.FTZ R241, R112, -R241 ;  /* 0x800000f170f17221 */ /* 0x000fe20000010000 */
[----:B------:R-:W-:Y:S01]  /*6930*/  FMUL.FTZ R118, R118, UR6 ;  /* 0x0000000676767c20 */ /* 0x000fe20008410000 */
[C---:B------:R-:W-:Y:S01]  /*6940*/  FFMA.FTZ R105, R212.reuse, R105, R54 ;  /* 0x00000069d4697223 */ /* 0x040fe20000010036 */
[----:B------:R-:W-:Y:S01]  /*6950*/  FMUL.FTZ R117, R117, UR6 ;  /* 0x0000000675757c20 */ /* 0x000fe20008410000 */
[----:B------:R-:W-:Y:S01]  /*6960*/  FFMA.FTZ R241, R212, R241, R58 ;  /* 0x000000f1d4f17223 */ /* 0x000fe2000001003a */
[-CC-:B------:R-:W-:Y:S01]  /*6970*/  FFMA.FTZ R121, R121, R223.reuse, R230.reuse ;  /* 0x000000df79797223 */ /* 0x180fe200000100e6 */
[----:B------:R-:W-:Y:S01]  /*6980*/  FSEL R0, R118, RZ, P5 ;  /* 0x000000ff76007208 */ /* 0x000fe20002800000 */
[-C--:B------:R-:W-:Y:S01]  /*6990*/  FFMA.FTZ R104, R104, R223.reuse, R230 ;  /* 0x000000df68687223 */ /* 0x080fe200000100e6 */
[----:B------:R-:W-:Y:S01]  /*69a0*/  LOP3.LUT P5, RZ, R173, 0xff, RZ, 0xc0, !PT ;  /* 0x000000ffadff7812 */ /* 0x000fe200078ac0ff */
[----:B------:R-:W-:Y:S01]  /*69b0*/  FMUL.FTZ R105, R105, UR6 ;  /* 0x0000000669697c20 */ /* 0x000fe20008410000 */
[----:B------:R-:W-:Y:S01]  /*69c0*/  LOP3.LUT P4, RZ, R173, 0xff0000, RZ, 0xc0, !PT ;  /* 0x00ff0000adff7812 */ /* 0x000fe2000788c0ff */
[----:B------:R-:W-:Y:S01]  /*69d0*/  FMUL.FTZ R241, R241, UR6 ;  /* 0x00000006f1f17c20 */ /* 0x000fe20008410000 */
[----:B0-----:R-:W-:Y:S01]  /*69e0*/  FSEL R90, R117, RZ, P5 ;  /* 0x000000ff755a7208 */ /* 0x001fe20002800000 */
[----:B------:R-:W-:Y:S01]  /*69f0*/  FADD.FTZ R121, R228, -R121 ;  /* 0x80000079e4797221 */ /* 0x000fe20000010000 */
[----:B------:R-:W-:Y:S01]  /*6a00*/  LOP3.LUT P5, RZ, R172, 0xff0000, RZ, 0xc0, !PT ;  /* 0x00ff0000acff7812 */ /* 0x000fe200078ac0ff */
[----:B------:R-:W-:Y:S01]  /*6a10*/  FADD.FTZ R104, R113, -R104 ;  /* 0x8000006871687221 */ /* 0x000fe20000010000 */
[----:B------:R-:W-:Y:S01]  /*6a20*/  ISETP.GE.U32.AND P3, PT, R164, RZ, PT ;  /* 0x000000ffa400720c */ /* 0x000fe20003f66070 */
[-CC-:B------:R-:W-:Y:S01]  /*6a30*/  FFMA.FTZ R100, R100, R223.reuse, R230.reuse ;  /* 0x000000df64647223 */ /* 0x180fe200000100e6 */
[----:B------:R-:W-:Y:S01]  /*6a40*/  FFMA.FTZ R239, R239, R223, R230 ;  /* 0x000000dfefef7223 */ /* 0x000fe200000100e6 */
[----:B------:R-:W-:Y:S01]  /*6a50*/  FSEL R91, R105, RZ, P4 ;  /* 0x000000ff695b7208 */ /* 0x000fe20002000000 */
[C---:B------:R-:W-:Y:S01]  /*6a60*/  FFMA.FTZ R121, R212.reuse, R121, R53 ;  /* 0x00000079d4797223 */ /* 0x040fe20000010035 */
[C---:B------:R-:W-:Y:S01]  /*6a70*/  LOP3.LUT P6, RZ, R165.reuse, 0xff0000, RZ, 0xc0, !PT ;  /* 0x00ff0000a5ff7812 */ /* 0x040fe200078cc0ff */
[----:B------:R-:W-:Y:S01]  /*6a80*/  FFMA.FTZ R104, R212, R104, R59 ;  /* 0x00000068d4687223 */ /* 0x000fe2000001003b */
[----:B------:R-:W-:Y:S01]  /*6a90*/  LOP3.LUT P4, RZ, R165, 0xff, RZ, 0xc0, !PT ;  /* 0x000000ffa5ff7812 */ /* 0x000fe2000788c0ff */
[----:B------:R-:W-:Y:S01]  /*6aa0*/  FADD.FTZ R100, R109, -R100 ;  /* 0x800000646d647221 */ /* 0x000fe20000010000 */
[----:B------:R-:W-:Y:S01]  /*6ab0*/  FSEL R89, R241, RZ, P5 ;  /* 0x000000fff1597208 */ /* 0x000fe20002800000 */
[----:B------:R-:W-:Y:S01]  /*6ac0*/  FADD.FTZ R239, R108, -R239 ;  /* 0x800000ef6cef7221 */ /* 0x000fe20000010000 */
[----:B------:R-:W-:Y:S01]  /*6ad0*/  ISETP.GE.U32.AND.EX P3, PT, R165, 0x1000000, PT, P3 ;  /* 0x01000000a500780c */ /* 0x000fe20003f66130 */
[----:B------:R-:W-:Y:S01]  /*6ae0*/  FMUL.FTZ R121, R121, UR6 ;  /* 0x0000000679797c20 */ /* 0x000fe20008410000 */
[----:B------:R-:W-:Y:S01]  /*6af0*/  LOP3.LUT P5, RZ, R164, 0xff0000, RZ, 0xc0, !PT ;  /* 0x00ff0000a4ff7812 */ /* 0x000fe200078ac0ff */
        /* <DEDUP_REMOVED lines=10> */
[----:B------:R-:W-:Y:S02]  /*6ba0*/  FSEL R77, R241, RZ, P5 ;  /* 0x000000fff14d7208 */ /* 0x000fe40002800000 */
[----:B------:R-:W-:Y:S02]  /*6bb0*/  LOP3.LUT P3, RZ, R165, 0xff00, RZ, 0xc0, !PT ;  /* 0x0000ff00a5ff7812 */ /* 0x000fe4000786c0ff */
[----:B------:R-:W-:Y:S02]  /*6bc0*/  LOP3.LUT P5, RZ, R164, 0xff000000, RZ, 0xc0, !PT ;  /* 0xff000000a4ff7812 */ /* 0x000fe400078ac0ff */
[----:B------:R-:W-:Y:S02]  /*6bd0*/  F2FP.BF16.F32.PACK_AB R91, R0, R91 ;  /* 0x0000005b005b723e */ /* 0x000fe400000010ff */
[----:B------:R-:W-:Y:S02]  /*6be0*/  FSEL R95, R121, RZ, P6 ;  /* 0x000000ff795f7208 */ /* 0x000fe40003000000 */
[----:B------:R-:W-:-:S02]  /*6bf0*/  FSEL R0, R104, RZ, P4 ;  /* 0x000000ff68007208 */ /* 0x000fc40002000000 */
[----:B------:R-:W-:Y:S02]  /*6c00*/  FSEL R121, R121, RZ, P3 ;  /* 0x000000ff79797208 */ /* 0x000fe40001800000 */
[----:B------:R-:W-:Y:S02]  /*6c10*/  FSEL R104, R104, RZ, P5 ;  /* 0x000000ff68687208 */ /* 0x000fe40002800000 */
[C---:B------:R-:W-:Y:S02]  /*6c20*/  LOP3.LUT P6, RZ, R172.reuse, 0xff00, RZ, 0xc0, !PT ;  /* 0x0000ff00acff7812 */ /* 0x040fe400078cc0ff */
[----:B------:R-:W-:Y:S02]  /*6c30*/  LOP3.LUT P3, RZ, R172, 0xff, RZ, 0xc0, !PT ;  /* 0x000000ffacff7812 */ /* 0x000fe4000786c0ff */
[C---:B------:R-:W-:Y:S02]  /*6c40*/  LOP3.LUT P4, RZ, R164.reuse, 0xff00, RZ, 0xc0, !PT ;  /* 0x0000ff00a4ff7812 */ /* 0x040fe4000788c0ff */
[----:B------:R-:W-:-:S02]  /*6c50*/  LOP3.LUT P5, RZ, R164, 0xff, RZ, 0xc0, !PT ;  /* 0x000000ffa4ff7812 */ /* 0x000fc400078ac0ff */
        /* <DEDUP_REMOVED lines=12> */
.L_x_2118:
[----:B------:R-:W-:Y:S05]  /*6d20*/  @!P1 BRA `(.L_x_2121) ;  /* 0x00000004002c9947 */ /* 0x000fea0003800000 */
[-CC-:B------:R-:W-:Y:S01]  /*6d30*/  FFMA.FTZ R114, R114, R223.reuse, R230.reuse ;  /* 0x000000df72727223 */ /* 0x180fe200000100e6 */
[-CC-:B------:R-:W-:Y:S01]  /*6d40*/  FFMA.FTZ R110, R110, R223.reuse, R230.reuse ;  /* 0x000000df6e6e7223 */ /* 0x180fe200000100e6 */
[-CC-:B------:R-:W-:Y:S01]  /*6d50*/  FFMA.FTZ R118, R118, R223.reuse, R230.reuse ;  /* 0x000000df76767223 */ /* 0x180fe200000100e6 */
[-C--:B------:R-:W-:Y:S01]  /*6d60*/  FFMA.FTZ R241, R241, R223.reuse, R230 ;  /* 0x000000dff1f17223 */ /* 0x080fe200000100e6 */
[----:B------:R-:W-:Y:S01]  /*6d70*/  FADD.FTZ R105, R105, -R114 ;  /* 0x8000007269697221 */ /* 0x000fe20000010000 */
[----:B------:R-:W-:Y:S01]  /*6d80*/  FADD.FTZ R117, R117, -R110 ;  /* 0x8000006e75757221 */ /* 0x000fe20000010000 */
[----:B0-----:R-:W-:Y:S01]  /*6d90*/  FADD.FTZ R83, R123, -R118 ;  /* 0x800000767b537221 */ /* 0x001fe20000010000 */
[--C-:B------:R-:W-:Y:S01]  /*6da0*/  FFMA.FTZ R121, R121, R223, R230.reuse ;  /* 0x000000df79797223 */ /* 0x100fe200000100e6 */
[C---:B------:R-:W-:Y:S01]  /*6db0*/  FMUL.FTZ R82, R212.reuse, R105 ;  /* 0x00000069d4527220 */ /* 0x040fe20000410000 */
        /* <DEDUP_REMOVED lines=66> */
.L_x_2121:
[-CC-:B------:R-:W-:Y:S01]  /*71e0*/  FFMA.FTZ R118, R118, R223.reuse, R230.reuse ;  /* 0x000000df76767223 */ /* 0x180fe200000100e6 */
[-CC-:B------:R-:W-:Y:S01]  /*71f0*/  FFMA.FTZ R110, R110, R223.reuse, R230.reuse ;  /* 0x000000df6e6e7223 */ /* 0x180fe200000100e6 */
[----:B------:R-:W-:Y:S01]  /*7200*/  ISETP.GE.U32.AND P3, PT, R172, RZ, PT ;  /* 0x000000ffac00720c */ /* 0x000fe20003f66070 */
[-C--:B------:R-:W-:Y:S01]  /*7210*/  FFMA.FTZ R241, R241, R223.reuse, R230 ;  /* 0x000000dff1f17223 */ /* 0x080fe200000100e6 */
        /* <DEDUP_REMOVED lines=14> */
[-CC-:B------:R-:W-:Y:S01]  /*7300*/  FFMA.FTZ R104, R104, R223.reuse, R230.reuse ;  /* 0x000000df68687223 */ /* 0x180fe200000100e6 */
[----:B------:R-:W-:Y:S01]  /*7310*/  LOP3.LUT P5, RZ, R173, 0xff, RZ, 0xc0, !PT ;  /* 0x000000ffadff7812 */ /* 0x000fe200078ac0ff */
[----:B------:R-:W-:Y:S01]  /*7320*/  FMUL.FTZ R105, R105, UR6 ;  /* 0x0000000669697c20 */ /* 0x000fe20008410000 */
[----:B------:R-:W-:Y:S01]  /*7330*/  FMUL.FTZ R241, R241, UR6 ;  /* 0x00000006f1f17c20 */ /* 0x000fe20008410000 */
[----:B------:R-:W-:Y:S01]  /*7340*/  FADD.FTZ R121, R228, -R121 ;  /* 0x80000079e4797221 */ /* 0x000fe20000010000 */
[----:B0-----:R-:W-:Y:S01]  /*7350*/  FSEL R90, R117, RZ, P5 ;  /* 0x000000ff755a7208 */ /* 0x001fe20002800000 */
[-C--:B------:R-:W-:Y:S01]  /*7360*/  FFMA.FTZ R100, R100, R223.reuse, R230 ;  /* 0x000000df64647223 */ /* 0x080fe200000100e6 */
[----:B------:R-:W-:Y:S01]  /*7370*/  LOP3.LUT P4, RZ, R173, 0xff0000, RZ, 0xc0, !PT ;  /* 0x00ff0000adff7812 */ /* 0x000fe2000788c0ff */
[----:B------:R-:W-:Y:S01]  /*7380*/  FADD.FTZ R113, R113, -R104 ;  /* 0x8000006871717221 */ /* 0x000fe20000010000 */
[----:B------:R-:W-:Y:S01]  /*7390*/  LOP3.LUT P5, RZ, R172, 0xff0000, RZ, 0xc0, !PT ;  /* 0x00ff0000acff7812 */ /* 0x000fe200078ac0ff */
[----:B------:R-:W-:Y:S01]  /*73a0*/  FFMA.FTZ R239, R239, R223, R230 ;  /* 0x000000dfefef7223 */ /* 0x000fe200000100e6 */
[----:B------:R-:W-:Y:S01]  /*73b0*/  ISETP.GE.U32.AND P3, PT, R164, RZ, PT ;  /* 0x000000ffa400720c */ /* 0x000fe20003f66070 */
[C---:B------:R-:W-:Y:S01]  /*73c0*/  FMUL.FTZ R121, R212.reuse, R121 ;  /* 0x00000079d4797220 */ /* 0x040fe20000410000 */
        /* <DEDUP_REMOVED lines=44> */
.L_x_2117:
        /* <DEDUP_REMOVED lines=56> */
.L_x_2123:
        /* <DEDUP_REMOVED lines=54> */
.L_x_2122:
[----:B------:R-:W-:Y:S05]  /*7d70*/  @!P1 BRA `(.L_x_2124) ;  /* 0x0000000000d89947 */ /* 0x000fea0003800000 */
[-CC-:B------:R-:W-:Y:S01]  /*7d80*/  FFMA.FTZ R118, R118, R223.reuse, R230.reuse ;  /* 0x000000df76767223 */ /* 0x180fe200000100e6 */
[-CC-:B------:R-:W-:Y:S01]  /*7d90*/  FFMA.FTZ R114, R114, R223.reuse, R230.reuse ;  /* 0x000000df72727223 */ /* 0x180fe200000100e6 */
[-CC-:B------:R-:W-:Y:S01]  /*7da0*/  FFMA.FTZ R239, R239, R223.reuse, R230.reuse ;  /* 0x000000dfefef7223 */ /* 0x180fe200000100e6 */
[----:B------:R-:W-:Y:S01]  /*7db0*/  FFMA.FTZ R241, R241, R223, R230 ;  /* 0x000000dff1f17223 */ /* 0x000fe200000100e6 */
[----:B0-----:R-:W-:Y:S01]  /*7dc0*/  FADD.FTZ R83, R123, -R118 ;  /* 0x800000767b537221 */ /* 0x001fe20000010000 */
[----:B------:R-:W-:Y:S01]  /*7dd0*/  FADD.FTZ R105, R105, -R114 ;  /* 0x8000007269697221 */ /* 0x000fe20000010000 */
[----:B------:R-:W-:Y:S01]  /*7de0*/  FADD.FTZ R239, R108, -R239 ;  /* 0x800000ef6cef7221 */ /* 0x000fe20000010000 */
[----:B------:R-:W-:Y:S01]  /*7df0*/  ISETP.GE.U32.AND P3, PT, R172, RZ, PT ;  /* 0x000000ffac00720c */ /* 0x000fe20003f66070 */
[C---:B------:R-:W-:Y:S01]  /*7e00*/  FMUL.FTZ R83, R212.reuse, R83 ;  /* 0x00000053d4537220 */ /* 0x040fe20000410000 */
[----:B------:R-:W-:Y:S01]  /*7e10*/  FMUL.FTZ R82, R212, R105 ;  /* 0x00000069d4527220 */ /* 0x000fe20000410000 */
[----:B------:R-:W-:Y:S01]  /*7e20*/  FADD.FTZ R241, R112, -R241 ;  /* 0x800000f170f17221 */ /* 0x000fe20000010000 */
        /* <DEDUP_REMOVED lines=8> */
[----:B------:R-:W-:Y:S01]  /*7eb0*/  FADD.FTZ R121, R228, -R121 ;  /* 0x80000079e4797221 */ /* 0x000fe20000010000 */
[----:B------:R-:W-:Y:S01]  /*7ec0*/  LOP3.LUT P5, RZ, R173, 0xff0000, RZ, 0xc0, !PT ;  /* 0x00ff0000adff7812 */ /* 0x000fe200078ac0ff */
[----:B------:R-:W-:Y:S01]  /*7ed0*/  FMUL.FTZ R86, R212, R241 ;  /* 0x000000f1d4567220 */ /* 0x000fe20000410000 */
[----:B------:R-:W-:Y:S01]  /*7ee0*/  FADD.FTZ R85, R109, -R100 ;  /* 0x800000646d557221 */ /* 0x000fe20000010000 */
[----:B------:R-:W-:Y:S01]  /*7ef0*/  FADD.FTZ R87, R113, -R104 ;  /* 0x8000006871577221 */ /* 0x000fe20000010000 */
[----:B------:R-:W-:Y:S01]  /*7f00*/  FADD.FTZ R117, R117, -R110 ;  /* 0x8000006e75757221 */ /* 0x000fe20000010000 */
[----:B------:R-:W-:Y:S01]  /*7f10*/  FMUL.FTZ R0, R84, UR6 ;  /* 0x0000000654007c20 */ /* 0x000fe20008410000 */
[----:B------:R-:W-:Y:S01]  /*7f20*/  FSEL R99, R81, RZ, P3 ;  /* 0x000000ff51637208 */ /* 0x000fe20001800000 */
[----:B------:R-:W-:Y:S01]  /*7f30*/  FMUL.FTZ R81, R212, R121 ;  /* 0x00000079d4517220 */ /* 0x000fe20000410000 */
[----:B------:R-:W-:Y:S01]  /*7f40*/  LOP3.LUT P4, RZ, R172, 0xff, RZ, 0xc0, !PT ;  /* 0x000000ffacff7812 */ /* 0x000fe2000788c0ff */
        /* <DEDUP_REMOVED lines=25> */
.L_x_2124:
        /* <DEDUP_REMOVED lines=53> */
.L_x_2120:
        /* <DEDUP_REMOVED lines=15> */
[----:B------:R-:W-:Y:S01]  /*8520*/  LOP3.LUT P6, RZ, R171, 0xff0000, RZ, 0xc0, !PT ;  /* 0x00ff0000abff7812 */ /* 0x000fe200078cc0ff */
[----:B------:R-:W-:Y:S01]  /*8530*/  FADD.FTZ R119, R119, -R130 ;  /* 0x8000008277777221 */ /* 0x000fe20000010000 */
[----:B------:R-:W-:Y:S01]  /*8540*/  FADD.FTZ R133, R133, -R224 ;  /* 0x800000e085857221 */ /* 0x000fe20000010000 */
[----:B------:R-:W-:Y:S01]  /*8550*/  LOP3.LUT P4, RZ, R167, 0xff0000, RZ, 0xc0, !PT ;  /* 0x00ff0000a7ff7812 */ /* 0x000fe2000788c0ff */
[----:B------:R-:W-:Y:S01]  /*8560*/  FFMA.FTZ R134, R134, R223, R230 ;  /* 0x000000df86867223 */ /* 0x000fe200000100e6 */
[C---:B0-----:R-:W-:Y:S01]  /*8570*/  FFMA.FTZ R82, R212.reuse, R119, R46 ;  /* 0x00000077d4527223 */ /* 0x041fe2000001002e */
[----:B------:R-:W-:Y:S01]  /*8580*/  FFMA.FTZ R80, R212, R133, R44 ;  /* 0x00000085d4507223 */ /* 0x000fe2000001002c */
[----:B------:R-:W-:Y:S01]  /*8590*/  FADD.FTZ R129, R126, -R129 ;  /* 0x800000817e817221 */ /* 0x000fe20000010000 */
[----:B------:R-:W-:Y:S01]  /*85a0*/  FADD.FTZ R134, R131, -R134 ;  /* 0x8000008683867221 */ /* 0x000fe20000010000 */
[----:B------:R-:W-:Y:S01]  /*85b0*/  FMUL.FTZ R0, R82, UR6 ;  /* 0x0000000652007c20 */ /* 0x000fe20008410000 */
[----:B------:R-:W-:Y:S01]  /*85c0*/  LOP3.LUT P5, RZ, R171, 0xff, RZ, 0xc0, !PT ;  /* 0x000000ffabff7812 */ /* 0x000fe200078ac0ff */
[C---:B------:R-:W-:Y:S01]  /*85d0*/  FFMA.FTZ R81, R212.reuse, R129, R45 ;  /* 0x00000081d4517223 */ /* 0x040fe2000001002d */
[----:B------:R-:W-:Y:S01]  /*85e0*/  FFMA.FTZ R83, R212, R134, R47 ;  /* 0x00000086d4537223 */ /* 0x000fe2000001002f */
        /* <DEDUP_REMOVED lines=8> */
[----:B------:R-:W-:Y:S01]  /*8670*/  FADD.FTZ R249, R124, -R249 ;  /* 0x800000f97cf97221 */ /* 0x000fe20000010000 */
[C---:B------:R-:W-:Y:S01]  /*8680*/  FSEL R90, R0.reuse, RZ, P5 ;  /* 0x000000ff005a7208 */ /* 0x040fe20002800000 */
[-CC-:B------:R-:W-:Y:S01]  /*8690*/  FFMA.FTZ R125, R125, R223.reuse, R230.reuse ;  /* 0x000000df7d7d7223 */ /* 0x180fe200000100e6 */
[----:B------:R-:W-:Y:S01]  /*86a0*/  FSEL R78, R0, RZ, P6 ;  /* 0x000000ff004e7208 */ /* 0x000fe20003000000 */
[----:B------:R-:W-:Y:S01]  /*86b0*/  FMUL.FTZ R0, R81, UR6 ;  /* 0x0000000651007c20 */ /* 0x000fe20008410000 */
[C---:B------:R-:W-:Y:S01]  /*86c0*/  LOP3.LUT P4, RZ, R171.reuse, 0xff00, RZ, 0xc0, !PT ;  /* 0x0000ff00abff7812 */ /* 0x040fe2000788c0ff */
[----:B------:R-:W-:Y:S01]  /*86d0*/  FADD.FTZ R128, R128, -R127 ;  /* 0x8000007f80807221 */ /* 0x000fe20000010000 */
[----:B------:R-:W-:Y:S01]  /*86e0*/  ISETP.GE.U32.AND P3, PT, R166, RZ, PT ;  /* 0x000000ffa600720c */ /* 0x000fe20003f66070 */
[----:B------:R-:W-:Y:S01]  /*86f0*/  FFMA.FTZ R116, R116, R223, R230 ;  /* 0x000000df74747223 */ /* 0x000fe200000100e6 */
[----:B------:R-:W-:Y:S01]  /*8700*/  ISETP.GE.U32.AND.EX P2, PT, R171, 0x1000000, PT, P2 ;  /* 0x01000000ab00780c */ /* 0x000fe20003f46120 */
[----:B------:R-:W-:Y:S01]  /*8710*/  FFMA.FTZ R86, R212, R249, R50 ;  /* 0x000000f9d4567223 */ /* 0x000fe20000010032 */
[----:B------:R-:W-:Y:S01]  /*8720*/  FSEL R77, R0, RZ, P4 ;  /* 0x000000ff004d7208 */ /* 0x000fe20002000000 */
[----:B------:R-:W-:Y:S01]  /*8730*/  FADD.FTZ R125, R122, -R125 ;  /* 0x8000007d7a7d7221 */ /* 0x000fe20000010000 */
[C---:B------:R-:W-:Y:S01]  /*8740*/  LOP3.LUT P4, RZ, R167.reuse, 0xff00, RZ, 0xc0, !PT ;  /* 0x0000ff00a7ff7812 */ /* 0x040fe2000788c0ff */
[----:B------:R-:W-:Y:S01]  /*8750*/  FFMA.FTZ R87, R212, R128, R51 ;  /* 0x00000080d4577223 */ /* 0x000fe20000010033 */
[----:B------:R-:W-:Y:S01]  /*8760*/  ISETP.GE.U32.AND.EX P3, PT, R167, 0x1000000, PT, P3 ;  /* 0x01000000a700780c */ /* 0x000fe20003f66130 */
[----:B------:R-:W-:Y:S01]  /*8770*/  FADD.FTZ R115, R115, -R116 ;  /* 0x8000007473737221 */ /* 0x000fe20000010000 */
[----:B------:R-:W-:Y:S01]  /*8780*/  FSEL R88, R76, RZ, P2 ;  /* 0x000000ff4c587208 */ /* 0x000fe20001000000 */
[----:B------:R-:W-:Y:S01]  /*8790*/  FFMA.FTZ R85, R212, R125, R49 ;  /* 0x0000007dd4557223 */ /* 0x000fe20000010031 */
[----:B------:R-:W-:Y:S01]  /*87a0*/  FSEL R89, R0, RZ, P4 ;  /* 0x000000ff00597208 */ /* 0x000fe20002000000 */
[----:B------:R-:W-:Y:S01]  /*87b0*/  FMUL.FTZ R0, R86, UR6 ;  /* 0x0000000656007c20 */ /* 0x000fe20008410000 */
[----:B------:R-:W-:Y:S01]  /*87c0*/  FSEL R76, R76, RZ, P3 ;  /* 0x000000ff4c4c7208 */ /* 0x000fe20001800000 */
[----:B------:R-:W-:Y:S01]  /*87d0*/  FFMA.FTZ R84, R212, R115, R48 ;  /* 0x00000073d4547223 */ /* 0x000fe20000010030 */
[----:B------:R-:W-:Y:S01]  /*87e0*/  F2FP.BF16.F32.PACK_AB R91, R88, R91 ;  /* 0x0000005b585b723e */ /* 0x000fe200000010ff */
[----:B------:R-:W-:Y:S01]  /*87f0*/  FMUL.FTZ R88, R87, UR6 ;  /* 0x0000000657587c20 */ /* 0x000fe20008410000 */
[----:B------:R-:W-:-:S02]  /*8800*/  LOP3.LUT P2, RZ, R170, 0xff0000, RZ, 0xc0, !PT ;  /* 0x00ff0000aaff7812 */ /* 0x000fc4000784c0ff */
[----:B------:R-:W-:Y:S02]  /*8810*/  LOP3.LUT P4, RZ, R166, 0xff0000, RZ, 0xc0, !PT ;  /* 0x00ff0000a6ff7812 */ /* 0x000fe4000788c0ff */
[----:B------:R-:W-:Y:S02]  /*8820*/  LOP3.LUT P3, RZ, R170, 0xff000000, RZ, 0xc0, !PT ;  /* 0xff000000aaff7812 */ /* 0x000fe4000786c0ff */
[----:B------:R-:W-:Y:S01]  /*8830*/  F2FP.BF16.F32.PACK_AB R79, R76, R79 ;  /* 0x0000004f4c4f723e */ /* 0x000fe200000010ff */
[----:B------:R-:W-:Y:S01]  /*8840*/  FMUL.FTZ R76, R85, UR6 ;  /* 0x00000006554c7c20 */ /* 0x000fe20008410000 */
[----:B------:R-:W-:Y:S02]  /*8850*/  F2FP.BF16.F32.PACK_AB R78, R89, R78 ;  /* 0x0000004e594e723e */ /* 0x000fe400000010ff */
        /* <DEDUP_REMOVED lines=20> */
.L_x_2127:
[-CC-:B------:R-:W-:Y:S01]  /*89a0*/  FFMA.FTZ R130, R130, R223.reuse, R230.reuse ;  /* 0x000000df82827223 */ /* 0x180fe200000100e6 */
[-CC-:B------:R-:W-:Y:S01]  /*89b0*/  FFMA.FTZ R129, R129, R223.reuse, R230.reuse ;  /* 0x000000df81817223 */ /* 0x180fe200000100e6 */
[-CC-:B------:R-:W-:Y:S01]  /*89c0*/  FFMA.FTZ R134, R134, R223.reuse, R230.reuse ;  /* 0x000000df86867223 */ /* 0x180fe200000100e6 */
[----:B------:R-:W-:Y:S01]  /*89d0*/  FFMA.FTZ R224, R224, R223, R230 ;  /* 0x000000dfe0e07223 */ /* 0x000fe200000100e6 */
[----:B------:R-:W-:Y:S01]  /*89e0*/  FADD.FTZ R119, R119, -R130 ;  /* 0x8000008277777221 */ /* 0x000fe20000010000 */
[----:B------:R-:W-:Y:S01]  /*89f0*/  FADD.FTZ R129, R126, -R129 ;  /* 0x800000817e817221 */ /* 0x000fe20000010000 */
[----:B------:R-:W-:Y:S01]  /*8a00*/  FADD.FTZ R134, R131, -R134 ;  /* 0x8000008683867221 */ /* 0x000fe20000010000 */
[----:B------:R-:W-:Y:S01]  /*8a10*/  LOP3.LUT P3, RZ, R171, 0xff0000, RZ, 0xc0, !PT ;  /* 0x00ff0000abff7812 */ /* 0x000fe2000786c0ff */
[C---:B------:R-:W-:Y:S01]  /*8a20*/  FFMA.FTZ R119, R212.reuse, R119, R46 ;  /* 0x00000077d4777223 */ /* 0x040fe2000001002e */
[----:B------:R-:W-:Y:S01]  /*8a30*/  FFMA.FTZ R129, R212, R129, R45 ;  /* 0x00000081d4817223 */ /* 0x000fe2000001002d */
[----:B------:R-:W-:Y:S01]  /*8a40*/  FADD.FTZ R133, R133, -R224 ;  /* 0x800000e085857221 */ /* 0x000fe20000010000 */
[----:B------:R-:W-:Y:S01]  /*8a50*/  ISETP.GE.U32.AND P2, PT, R170, RZ, PT ;  /* 0x000000ffaa00720c */ /* 0x000fe20003f46070 */
[----:B------:R-:W-:Y:S01]  /*8a60*/  FMUL.FTZ R119, R119, UR6 ;  /* 0x0000000677777c20 */ /* 0x000fe20008410000 */
[-CC-:B------:R-:W-:Y:S01]  /*8a70*/  FFMA.FTZ R249, R249, R223.reuse, R230.reuse ;  /* 0x000000dff9f97223 */ /* 0x180fe200000100e6 */
[----:B------:R-:W-:Y:S01]  /*8a80*/  FFMA.FTZ R127, R127, R223, R230 ;  /* 0x000000df7f7f7223 */ /* 0x000fe200000100e6 */
[C---:B------:R-:W-:Y:S01]  /*8a90*/  FFMA.FTZ R134, R212.reuse, R134, R47 ;  /* 0x00000086d4867223 */ /* 0x040fe2000001002f */
[----:B------:R-:W-:Y:S01]  /*8aa0*/  FMUL.FTZ R129, R129, UR6 ;  /* 0x0000000681817c20 */ /* 0x000fe20008410000 */
[----:B0-----:R-:W-:Y:S01]  /*8ab0*/  FSEL R91, R119, RZ, P3 ;  /* 0x000000ff775b7208 */ /* 0x001fe20001800000 */
[----:B------:R-:W-:Y:S01]  /*8ac0*/  FFMA.FTZ R133, R212, R133, R44 ;  /* 0x00000085d4857223 */ /* 0x000fe2000001002c */
[----:B------:R-:W-:Y:S01]  /*8ad0*/  ISETP.GE.U32.AND.EX P5, PT, R171, 0x1000000, PT, P2 ;  /* 0x01000000ab00780c */ /* 0x000fe20003fa6120 */
[-CC-:B------:R-:W-:Y:S01]  /*8ae0*/  FFMA.FTZ R125, R125, R223.reuse, R230.reuse ;  /* 0x000000df7d7d7223 */ /* 0x180fe200000100e6 */
[----:B------:R-:W-:Y:S01]  /*8af0*/  LOP3.LUT P3, RZ, R171, 0xff00, RZ, 0xc0, !PT ;  /* 0x0000ff00abff7812 */ /* 0x000fe2000786c0ff */
[----:B------:R-:W-:Y:S01]  /*8b00*/  FADD.FTZ R249, R124, -R249 ;  /* 0x800000f97cf97221 */ /* 0x000fe20000010000 */
[----:B------:R-:W-:Y:S01]  /*8b10*/  ISETP.GE.U32.AND P2, PT, R166, RZ, PT ;  /* 0x000000ffa600720c */ /* 0x000fe20003f46070 */
[----:B------:R-:W-:Y:S01]  /*8b20*/  FADD.FTZ R128, R128, -R127 ;  /* 0x8000007f80807221 */ /* 0x000fe20000010000 */
[----:B------:R-:W-:Y:S01]  /*8b30*/  FFMA.FTZ R116, R116, R223, R230 ;  /* 0x000000df74747223 */ /* 0x000fe200000100e6 */
[----:B------:R-:W-:Y:S01]  /*8b40*/  FMUL.FTZ R134, R134, UR6 ;  /* 0x0000000686867c20 */ /* 0x000fe20008410000 */
[----:B------:R-:W-:Y:S01]  /*8b50*/  FMUL.FTZ R133, R133, UR6 ;  /* 0x0000000685857c20 */ /* 0x000fe20008410000 */
[----:B------:R-:W-:Y:S01]  /*8b60*/  FSEL R77, R129, RZ, P3 ;  /* 0x000000ff814d7208 */ /* 0x000fe20001800000 */
[----:B------:R-:W-:Y:S01]  /*8b70*/  FADD.FTZ R125, R122, -R125 ;  /* 0x8000007d7a7d7221 */ /* 0x000fe20000010000 */
[----:B------:R-:W-:Y:S01]  /*8b80*/  LOP3.LUT P6, RZ, R167, 0xff0000, RZ, 0xc0, !PT ;  /* 0x00ff0000a7ff7812 */ /* 0x000fe200078cc0ff */
[C---:B------:R-:W-:Y:S01]  /*8b90*/  FFMA.FTZ R249, R212.reuse, R249, R50 ;  /* 0x000000f9d4f97223 */ /* 0x040fe20000010032 */
[----:B------:R-:W-:Y:S01]  /*8ba0*/  LOP3.LUT P4, RZ, R171, 0xff, RZ, 0xc0, !PT ;  /* 0x000000ffabff7812 */ /* 0x000fe2000788c0ff */
[C---:B------:R-:W-:Y:S01]  /*8bb0*/  FFMA.FTZ R128, R212.reuse, R128, R51 ;  /* 0x00000080d4807223 */ /* 0x040fe20000010033 */
[----:B------:R-:W-:Y:S01]  /*8bc0*/  ISETP.GE.U32.AND.EX P2, PT, R167, 0x1000000, PT, P2 ;  /* 0x01000000a700780c */ /* 0x000fe20003f46120 */
[----:B------:R-:W-:Y:S01]  /*8bd0*/  FADD.FTZ R115, R115, -R116 ;  /* 0x8000007473737221 */ /* 0x000fe20000010000 */
[----:B------:R-:W-:Y:S01]  /*8be0*/  LOP3.LUT P3, RZ, R167, 0xff00, RZ, 0xc0, !PT ;  /* 0x0000ff00a7ff7812 */ /* 0x000fe2000786c0ff */
[----:B------:R-:W-:Y:S01]  /*8bf0*/  FFMA.FTZ R125, R212, R125, R49 ;  /* 0x0000007dd47d7223 */ /* 0x000fe20000010031 */
[----:B------:R-:W-:Y:S01]  /*8c00*/  FSEL R0, R134, RZ, P5 ;  /* 0x000000ff86007208 */ /* 0x000fe20002800000 */
[----:B------:R-:W-:Y:S01]  /*8c10*/  FMUL.FTZ R249, R249, UR6 ;  /* 0x00000006f9f97c20 */ /* 0x000fe20008410000 */
[----:B------:R-:W-:Y:S01]  /*8c20*/  FSEL R79, R119, RZ, P6 ;  /* 0x000000ff774f7208 */ /* 0x000fe20003000000 */
[----:B------:R-:W-:Y:S01]  /*8c30*/  FMUL.FTZ R128, R128, UR6 ;  /* 0x0000000680807c20 */ /* 0x000fe20008410000 */
[----:B------:R-:W-:Y:S01]  /*8c40*/  FSEL R134, R134, RZ, P2 ;  /* 0x000000ff86867208 */ /* 0x000fe20001000000 */
[----:B------:R-:W-:Y:S01]  /*8c50*/  FFMA.FTZ R115, R212, R115, R48 ;  /* 0x00000073d4737223 */ /* 0x000fe20000010030 */
[----:B------:R-:W-:Y:S01]  /*8c60*/  FSEL R90, R133, RZ, P4 ;  /* 0x000000ff855a7208 */ /* 0x000fe20002000000 */
[----:B------:R-:W-:Y:S01]  /*8c70*/  FMUL.FTZ R125, R125, UR6 ;  /* 0x000000067d7d7c20 */ /* 0x000fe20008410000 */
[----:B------:R-:W-:Y:S01]  /*8c80*/  FSEL R129, R129, RZ, P3 ;  /* 0x000000ff81817208 */ /* 0x000fe20001800000 */
[----:B------:R-:W-:Y:S01]  /*8c90*/  FMUL.FTZ R115, R115, UR6 ;  /* 0x0000000673737c20 */ /* 0x000fe20008410000 */
[----:B------:R-:W-:-:S02]  /*8ca0*/  LOP3.LUT P5, RZ, R167, 0xff, RZ, 0xc0, !PT ;  /* 0x000000ffa7ff7812 */ /* 0x000fc400078ac0ff */
[C---:B------:R-:W-:Y:S02]  /*8cb0*/  LOP3.LUT P6, RZ, R170.reuse, 0xff0000, RZ, 0xc0, !PT ;  /* 0x00ff0000aaff7812 */ /* 0x040fe400078cc0ff */
[----:B------:R-:W-:Y:S02]  /*8cc0*/  LOP3.LUT P2, RZ, R170, 0xff000000, RZ, 0xc0, !PT ;  /* 0xff000000aaff7812 */ /* 0x000fe4000784c0ff */
[----:B------:R-:W-:Y:S02]  /*8cd0*/  LOP3.LUT P3, RZ, R166, 0xff0000, RZ, 0xc0, !PT ;  /* 0x00ff0000a6ff7812 */ /* 0x000fe4000786c0ff */
[----:B------:R-:W-:Y:S02]  /*8ce0*/  F2FP.BF16.F32.PACK_AB R91, R0, R91 ;  /* 0x0000005b005b723e */ /* 0x000fe400000010ff */
[----:B------:R-:W-:Y:S02]  /*8cf0*/  F2FP.BF16.F32.PACK_AB R90, R77, R90 ;  /* 0x0000005a4d5a723e */ /* 0x000fe400000010ff */
[----:B------:R-:W-:-:S02]  /*8d00*/  LOP3.LUT P4, RZ, R170, 0xff00, RZ, 0xc0, !PT ;  /* 0x0000ff00aaff7812 */ /* 0x000fc4000788c0ff */
[----:B------:R-:W-:Y:S02]  /*8d10*/  FSEL R78, R133, RZ, P5 ;  /* 0x000000ff854e7208 */ /* 0x000fe40002800000 */
[C---:B------:R-:W-:Y:S02]  /*8d20*/  FSEL R89, R249.reuse, RZ, P6 ;  /* 0x000000fff9597208 */ /* 0x040fe40003000000 */
[----:B------:R-:W-:Y:S02]  /*8d30*/  FSEL R77, R249, RZ, P3 ;  /* 0x000000fff94d7208 */ /* 0x000fe40001800000 */
[----:B------:R-:W-:Y:S02]  /*8d40*/  FSEL R0, R128, RZ, P2 ;  /* 0x000000ff80007208 */ /* 0x000fe40001000000 */
[----:B------:R-:W-:Y:S02]  /*8d50*/  LOP3.LUT P5, RZ, R170, 0xff, RZ, 0xc0, !PT ;  /* 0x000000ffaaff7812 */ /* 0x000fe400078ac0ff */
[----:B------:R-:W-:-:S02]  /*8d60*/  LOP3.LUT P6, RZ, R166, 0xff000000, RZ, 0xc0, !PT ;  /* 0xff000000a6ff7812 */ /* 0x000fc400078cc0ff */
[C---:B------:R-:W-:Y:S02]  /*8d70*/  LOP3.LUT P3, RZ, R166.reuse, 0xff00, RZ, 0xc0, !PT ;  /* 0x0000ff00a6ff7812 */ /* 0x040fe4000786c0ff */
[----:B------:R-:W-:Y:S02]  /*8d80*/  LOP3.LUT P2, RZ, R166, 0xff, RZ, 0xc0, !PT ;  /* 0x000000ffa6ff7812 */ /* 0x000fe4000784c0ff */
[C---:B------:R-:W-:Y:S02]  /*8d90*/  FSEL R95, R125.reuse, RZ, P4 ;  /* 0x000000ff7d5f7208 */ /* 0x040fe40002000000 */
        /* <DEDUP_REMOVED lines=11> */
.L_x_2126:
        /* <DEDUP_REMOVED lines=9> */
[C---:B0-----:R-:W-:Y:S01]  /*8ee0*/  FMUL.FTZ R82, R212.reuse, R119 ;  /* 0x00000077d4527220 */ /* 0x041fe20000410000 */
[----:B------:R-:W-:Y:S01]  /*8ef0*/  FMUL.FTZ R80, R212, R133 ;  /* 0x00000085d4507220 */ /* 0x000fe20000410000 */
[----:B------:R-:W-:Y:S01]  /*8f00*/  FADD.FTZ R129, R126, -R129 ;  /* 0x800000817e817221 */ /* 0x000fe20000010000 */
[----:B------:R-:W-:Y:S01]  /*8f10*/  FADD.FTZ R83, R131, -R134 ;  /* 0x8000008683537221 */ /* 0x000fe20000010000 */
[----:B------:R-:W-:Y:S01]  /*8f20*/  FMUL.FTZ R0, R82, UR6 ;  /* 0x0000000652007c20 */ /* 0x000fe20008410000 */
[----:B------:R-:W-:Y:S01]  /*8f30*/  LOP3.LUT P5, RZ, R171, 0xff, RZ, 0xc0, !PT ;  /* 0x000000ffabff7812 */ /* 0x000fe200078ac0ff */
[C---:B------:R-:W-:Y:S01]  /*8f40*/  FMUL.FTZ R81, R212.reuse, R129 ;  /* 0x00000081d4517220 */ /* 0x040fe20000410000 */
[----:B------:R-:W-:Y:S01]  /*8f50*/  FMUL.FTZ R83, R212, R83 ;  /* 0x00000053d4537220 */ /* 0x000fe20000410000 */
        /* <DEDUP_REMOVED lines=18> */
[----:B------:R-:W-:Y:S01]  /*9080*/  FMUL.FTZ R86, R212, R249 ;  /* 0x000000f9d4567220 */ /* 0x000fe20000410000 */
[----:B------:R-:W-:Y:S01]  /*9090*/  FSEL R77, R0, RZ, P4 ;  /* 0x000000ff004d7208 */ /* 0x000fe20002000000 */
[----:B------:R-:W-:Y:S01]  /*90a0*/  FADD.FTZ R125, R122, -R125 ;  /* 0x8000007d7a7d7221 */ /* 0x000fe20000010000 */
[C---:B------:R-:W-:Y:S01]  /*90b0*/  LOP3.LUT P4, RZ, R167.reuse, 0xff00, RZ, 0xc0, !PT ;  /* 0x0000ff00a7ff7812 */ /* 0x040fe2000788c0ff */
[----:B------:R-:W-:Y:S01]  /*90c0*/  FMUL.FTZ R87, R212, R127 ;  /* 0x0000007fd4577220 */ /* 0x000fe20000410000 */
[----:B------:R-:W-:Y:S01]  /*90d0*/  ISETP.GE.U32.AND.EX P3, PT, R167, 0x1000000, PT, P3 ;  /* 0x01000000a700780c */ /* 0x000fe20003f66130 */
[----:B------:R-:W-:Y:S01]  /*90e0*/  FADD.FTZ R115, R115, -R116 ;  /* 0x8000007473737221 */ /* 0x000fe20000010000 */
[----:B------:R-:W-:Y:S01]  /*90f0*/  FSEL R88, R76, RZ, P2 ;  /* 0x000000ff4c587208 */ /* 0x000fe20001000000 */
[----:B------:R-:W-:Y:S01]  /*9100*/  FMUL.FTZ R85, R212, R125 ;  /* 0x0000007dd4557220 */ /* 0x000fe20000410000 */
[----:B------:R-:W-:Y:S01]  /*9110*/  FSEL R89, R0, RZ, P4 ;  /* 0x000000ff00597208 */ /* 0x000fe20002000000 */
[----:B------:R-:W-:Y:S01]  /*9120*/  FMUL.FTZ R0, R86, UR6 ;  /* 0x0000000656007c20 */ /* 0x000fe20008410000 */
[----:B------:R-:W-:Y:S01]  /*9130*/  FSEL R76, R76, RZ, P3 ;  /* 0x000000ff4c4c7208 */ /* 0x000fe20001800000 */
[----:B------:R-:W-:Y:S01]  /*9140*/  FMUL.FTZ R84, R212, R115 ;  /* 0x00000073d4547220 */ /* 0x000fe20000410000 */
        /* <DEDUP_REMOVED lines=28> */
.L_x_2129:
        /* <DEDUP_REMOVED lines=8> */
[C---:B------:R-:W-:Y:S01]  /*9390*/  FMUL.FTZ R119, R212.reuse, R119 ;  /* 0x00000077d4777220 */ /* 0x040fe20000410000 */
[----:B------:R-:W-:Y:S01]  /*93a0*/  FMUL.FTZ R129, R212, R129 ;  /* 0x00000081d4817220 */ /* 0x000fe20000410000 */
[----:B------:R-:W-:Y:S01]  /*93b0*/  FADD.FTZ R131, R131, -R134 ;  /* 0x8000008683837221 */ /* 0x000fe20000010000 */
[----:B------:R-:W-:Y:S01]  /*93c0*/  ISETP.GE.U32.AND P2, PT, R170, RZ, PT ;  /* 0x000000ffaa00720c */ /* 0x000fe20003f46070 */
[----:B------:R-:W-:Y:S01]  /*93d0*/  FMUL.FTZ R119, R119, UR6 ;  /* 0x0000000677777c20 */ /* 0x000fe20008410000 */
[-CC-:B------:R-:W-:Y:S01]  /*93e0*/  FFMA.FTZ R249, R249, R223.reuse, R230.reuse ;  /* 0x000000dff9f97223 */ /* 0x180fe200000100e6 */
[--C-:B------:R-:W-:Y:S01]  /*93f0*/  FFMA.FTZ R127, R127, R223, R230.reuse ;  /* 0x000000df7f7f7223 */ /* 0x100fe200000100e6 */
[----:B------:R-:W-:Y:S01]  /*9400*/  FMUL.FTZ R129, R129, UR6 ;  /* 0x0000000681817c20 */ /* 0x000fe20008410000 */
[C---:B------:R-:W-:Y:S01]  /*9410*/  FMUL.FTZ R131, R212.reuse, R131 ;  /* 0x00000083d4837220 */ /* 0x040fe20000410000 */
[----:B0-----:R-:W-:Y:S01]  /*9420*/  FSEL R91, R119, RZ, P3 ;  /* 0x000000ff775b7208 */ /* 0x001fe20001800000 */
[----:B------:R-:W-:Y:S01]  /*9430*/  FMUL.FTZ R133, R212, R133 ;  /* 0x00000085d4857220 */ /* 0x000fe20000410000 */
        /* <DEDUP_REMOVED lines=12> */
[C---:B------:R-:W-:Y:S01]  /*9500*/  FMUL.FTZ R249, R212.reuse, R249 ;  /* 0x000000f9d4f97220 */ /* 0x040fe20000410000 */
[----:B------:R-:W-:Y:S01]  /*9510*/  LOP3.LUT P4, RZ, R171, 0xff, RZ, 0xc0, !PT ;  /* 0x000000ffabff7812 */ /* 0x000fe2000788c0ff */
[C---:B------:R-:W-:Y:S01]  /*9520*/  FMUL.FTZ R127, R212.reuse, R127 ;  /* 0x0000007fd47f7220 */ /* 0x040fe20000410000 */
[----:B------:R-:W-:Y:S01]  /*9530*/  ISETP.GE.U32.AND.EX P2, PT, R167, 0x1000000, PT, P2 ;  /* 0x01000000a700780c */ /* 0x000fe20003f46120 */
[----:B------:R-:W-:Y:S01]  /*9540*/  FADD.FTZ R115, R115, -R116 ;  /* 0x8000007473737221 */ /* 0x000fe20000010000 */
[----:B------:R-:W-:Y:S01]  /*9550*/  LOP3.LUT P3, RZ, R167, 0xff00, RZ, 0xc0, !PT ;  /* 0x0000ff00a7ff7812 */ /* 0x000fe2000786c0ff */
[C---:B------:R-:W-:Y:S01]  /*9560*/  FMUL.FTZ R125, R212.reuse, R125 ;  /* 0x0000007dd47d7220 */ /* 0x040fe20000410000 */
[----:B------:R-:W-:Y:S01]  /*9570*/  FSEL R0, R131, RZ, P5 ;  /* 0x000000ff83007208 */ /* 0x000fe20002800000 */
[----:B------:R-:W-:Y:S01]  /*9580*/  FMUL.FTZ R249, R249, UR6 ;  /* 0x00000006f9f97c20 */ /* 0x000fe20008410000 */
[----:B------:R-:W-:Y:S01]  /*9590*/  FSEL R79, R119, RZ, P6 ;  /* 0x000000ff774f7208 */ /* 0x000fe20003000000 */
[----:B------:R-:W-:Y:S01]  /*95a0*/  FMUL.FTZ R127, R127, UR6 ;  /* 0x000000067f7f7c20 */ /* 0x000fe20008410000 */
[----:B------:R-:W-:Y:S01]  /*95b0*/  FSEL R76, R131, RZ, P2 ;  /* 0x000000ff834c7208 */ /* 0x000fe20001000000 */
[----:B------:R-:W-:Y:S01]  /*95c0*/  FMUL.FTZ R115, R212, R115 ;  /* 0x00000073d4737220 */ /* 0x000fe20000410000 */
        /* <DEDUP_REMOVED lines=19> */
[----:B------:R-:W-:Y:S02]  /*9700*/  F2FP.BF16.F32.PACK_AB R79, R76, R79 ;  /* 0x0000004f4c4f723e */ /* 0x000fe400000010ff */
[----:B------:R-:W-:Y:S02]  /*9710*/  FSEL R95, R125, RZ, P4 ;  /* 0x000000ff7d5f7208 */ /* 0x000fe40002000000 */
        /* <DEDUP_REMOVED lines=10> */
.L_x_2125:
[----:B------:R-:W-:Y:S05]  /*97c0*/  @!P2 BRA `(.L_x_2130) ;  /* 0x0000000400b4a947 */ /* 0x000fea0003800000 */
        /* <DEDUP_REMOVED lines=8> */
[----:B------:R-:W-:Y:S01]  /*9850*/  FFMA.FTZ R129, R129, R223, R230 ;  /* 0x000000df81817223 */ /* 0x000fe200000100e6 */
[C---:B0-----:R-:W-:Y:S01]  /*9860*/  FFMA.FTZ R83, R212.reuse, R134, R47 ;  /* 0x00000086d4537223 */ /* 0x041fe2000001002f */
        /* <DEDUP_REMOVED lines=45> */
.L_x_2131:
        /* <DEDUP_REMOVED lines=14> */
[----:B------:R-:W-:Y:S01]  /*9c20*/  ISETP.GE.U32.AND P2, PT, R170, RZ, PT ;  /* 0x000000ffaa00720c */ /* 0x000fe20003f46070 */
        /* <DEDUP_REMOVED lines=39> */
.L_x_2130:
[----:B------:R-:W-:Y:S05]  /*9ea0*/  @!P1 BRA `(.L_x_2132) ;  /* 0x0000000000d89947 */ /* 0x000fea0003800000 */
[-CC-:B------:R-:W-:Y:S01]  /*9eb0*/  FFMA.FTZ R134, R134, R223.reuse, R230.reuse ;  /* 0x000000df86867223 */ /* 0x180fe200000100e6 */
[-CC-:B------:R-:W-:Y:S01]  /*9ec0*/  FFMA.FTZ R130, R130, R223.reuse, R230.reuse ;  /* 0x000000df82827223 */ /* 0x180fe200000100e6 */
[-C--:B------:R-:W-:Y:S01]  /*9ed0*/  FFMA.FTZ R116, R116, R223.reuse, R230 ;  /* 0x000000df74747223 */ /* 0x080fe200000100e6 */
[----:B------:R-:W-:Y:S01]  /*9ee0*/  ISETP.GE.U32.AND P2, PT, R170, RZ, PT ;  /* 0x000000ffaa00720c */ /* 0x000fe20003f46070 */
[----:B0-----:R-:W-:Y:S01]  /*9ef0*/  FADD.FTZ R83, R131, -R134 ;  /* 0x8000008683537221 */ /* 0x001fe20000010000 */
        /* <DEDUP_REMOVED lines=49> */
.L_x_2132:
        /* <DEDUP_REMOVED lines=52> */
[----:B------:R-:W-:-:S07]  /*a550*/  F2FP.BF16.F32.PACK_AB R88, R125, R88 ;  /* 0x000000587d58723e */ /* 0x000fce00000010ff */
.L_x_2128:
        /* <DEDUP_REMOVED lines=14> */
.L_x_2099:
[----:B------:R-:W-:Y:S02]  /*a640*/  MOV R54, R19 ;  /* 0x0000001300367202 */ /* 0x000fe40000000f00 */
[----:B------:R-:W-:Y:S02]  /*a650*/  MOV R60, R17 ;  /* 0x00000011003c7202 */ /* 0x000fe40000000f00 */
[----:B------:R-:W-:Y:S02]  /*a660*/  MOV R65, R36 ;  /* 0x0000002400417202 */ /* 0x000fe40000000f00 */
[----:B------:R-:W-:Y:S02]  /*a670*/  MOV R66, R38 ;  /* 0x0000002600427202 */ /* 0x000fe40000000f00 */
[----:B------:R-:W-:Y:S02]  /*a680*/  MOV R67, R37 ;  /* 0x0000002500437202 */ /* 0x000fe40000000f00 */
[----:B0-----:R-:W-:-:S02]  /*a690*/  MOV R78, R137 ;  /* 0x00000089004e7202 */ /* 0x001fc40000000f00 */
        /* <DEDUP_REMOVED lines=54> */
.L_x_2098:
[----:B------:R-:W-:Y:S05]  /*aa00*/  BSYNC B0 ;  /* 0x0000000000007941 */ /* 0x000fea0003800000 */
.L_x_2097:
[----:B------:R-:W0:Y:S01]  /*aa10*/  S2R R5, SR_CgaCtaId ;  /* 0x0000000000057919 */ /* 0x000e220000008800 */
[----:B------:R-:W-:Y:S01]  /*aa20*/  SHF.L.U32 R0, R2, 0x5, RZ ;  /* 0x0000000502007819 */ /* 0x000fe200000006ff */
[----:B------:R-:W-:Y:S05]  /*aa30*/  WARPSYNC.ALL ;  /* 0x0000000000007948 */ /* 0x000fea0003800000 */
[----:B------:R-:W-:Y:S01]  /*aa40*/  MOV R4, 0x400 ;  /* 0x0000040000047802 */ /* 0x000fe20000000f00 */
[----:B------:R-:W1:Y:S01]  /*aa50*/  LDCU.128 UR16, c[0x0][0x440] ;  /* 0x00008800ff1077ac */ /* 0x000e620008000c00 */
[----:B------:R-:W-:-:S04]  /*aa60*/  LOP3.LUT R0, R0, 0x3e0, RZ, 0xc0, !PT ;  /* 0x000003e000007812 */ /* 0x000fc800078ec0ff */
[----:B------:R-:W-:Y:S02]  /*aa70*/  LEA R0, R3, R0, 0xc ;  /* 0x0000000003007211 */ /* 0x000fe400078e60ff */
[----:B0-----:R-:W-:-:S04]  /*aa80*/  LEA R5, R5, R4, 0x18 ;  /* 0x0000000405057211 */ /* 0x001fc800078ec0ff */
        /* <DEDUP_REMOVED lines=12> */
[----:B------:R-:W2:Y:S04]  /*ab50*/  LDS R12, [R6+0x1000] ;  /* 0x00100000060c7984 */ /* 0x000ea80000000800 */
[----:B------:R-:W3:Y:S04]  /*ab60*/  LDS R4, [R6+0x200] ;  /* 0x0002000006047984 */ /* 0x000ee80000000800 */
[----:B------:R-:W4:Y:S04]  /*ab70*/  LDS R13, [R6+0x1200] ;  /* 0x00120000060d7984 */ /* 0x000f280000000800 */
[----:B------:R-:W5:Y:S04]  /*ab80*/  LDS R5, [R6+0x400] ;  /* 0x0004000006057984 */ /* 0x000f680000000800 */
[----:B------:R-:W1:Y:S04]  /*ab90*/  LDS R14, [R6+0x1400] ;  /* 0x00140000060e7984 */ /* 0x000e680000000800 */
[----:B------:R-:W1:Y:S04]  /*aba0*/  LDS R7, [R6+0x600] ;  /* 0x0006000006077984 */ /* 0x000e680000000800 */
[----:B------:R-:W1:Y:S04]  /*abb0*/  LDS R20, [R6+0x1600] ;  /* 0x0016000006147984 */ /* 0x000e680000000800 */
[----:B------:R-:W1:Y:S04]  /*abc0*/  LDS R8, [R6+0x800] ;  /* 0x0008000006087984 */ /* 0x000e680000000800 */
[----:B------:R-:W1:Y:S04]  /*abd0*/  LDS R15, [R6+0x1800] ;  /* 0x00180000060f7984 */ /* 0x000e680000000800 */
[----:B------:R-:W1:Y:S01]  /*abe0*/  LDS R9, [R6+0xa00] ;  /* 0x000a000006097984 */ /* 0x000e620000000800 */
[----:B0-----:R-:W-:-:S03]  /*abf0*/  FADD.FTZ R3, RZ, R3 ;  /* 0x00000003ff037221 */ /* 0x001fc60000010000 */
[----:B------:R-:W0:Y:S01]  /*ac00*/  LDS R22, [R6+0x1a00] ;  /* 0x001a000006167984 */ /* 0x000e220000000800 */
        /* <DEDUP_REMOVED lines=8> */
[----:B-1----:R-:W-:Y:S02]  /*ac90*/  FADD.FTZ R5, R5, R14 ;  /* 0x0000000e05057221 */ /* 0x002fe40000010000 */
[----:B------:R-:W1:Y:S01]  /*aca0*/  LDC R14, c[0x0][0x388] ;  /* 0x0000e200ff0e7b82 */ /* 0x000e620000000800 */
[----:B------:R-:W5:Y:S01]  /*acb0*/  LDS R26, [R6+0x2000] ;  /* 0x00200000061a7984 */ /* 0x000f620000000800 */
[----:B------:R-:W-:-:S03]  /*acc0*/  FADD.FTZ R7, RZ, R7 ;  /* 0x00000007ff077221 */ /* 0x000fc60000010000 */
[----:B------:R-:W1:Y:S01]  /*acd0*/  LDS R23, [R6+0x2200] ;  /* 0x0022000006177984 */ /* 0x000e620000000800 */
[----:B------:R-:W-:-:S03]  /*ace0*/  FADD.FTZ R7, R7, R20 ;  /* 0x0000001407077221 */ /* 0x000fc60000010000 */
[----:B------:R-:W1:Y:S01]  /*acf0*/  LDS R32, [R6+0x2400] ;  /* 0x0024000006207984 */ /* 0x000e620000000800 */
[----:B------:R-:W-:-:S03]  /*ad00*/  FADD.FTZ R8, RZ, R8 ;  /* 0x00000008ff087221 */ /* 0x000fc60000010000 */
[----:B------:R-:W1:Y:S01]  /*ad10*/  LDS R34, [R6+0x2600] ;  /* 0x0026000006227984 */ /* 0x000e620000000800 */
[----:B------:R-:W-:-:S03]  /*ad20*/  FADD.FTZ R8, R8, R15 ;  /* 0x0000000f08087221 */ /* 0x000fc60000010000 */
[----:B------:R-:W1:Y:S01]  /*ad30*/  LDS R25, [R6+0x2800] ;  /* 0x0028000006197984 */ /* 0x000e620000000800 */
[----:B------:R-:W-:-:S03]  /*ad40*/  FADD.FTZ R9, RZ, R9 ;  /* 0x00000009ff097221 */ /* 0x000fc60000010000 */
[----:B------:R-:W1:Y:S01]  /*ad50*/  LDS R36, [R6+0x2a00] ;  /* 0x002a000006247984 */ /* 0x000e620000000800 */
[----:B0-----:R-:W-:-:S03]  /*ad60*/  FADD.FTZ R9, R9, R22 ;  /* 0x0000001609097221 */ /* 0x001fc60000010000 */
[----:B------:R-:W0:Y:S01]  /*ad70*/  LDS R27, [R6+0x2c00] ;  /* 0x002c0000061b7984 */ /* 0x000e220000000800 */
        /* <DEDUP_REMOVED lines=8> */
[----:B------:R-:W-:-:S03]  /*ae00*/  FADD.FTZ R3, R3, R26 ;  /* 0x0000001a03037221 */ /* 0x000fc60000010000 */
[----:B------:R-:W5:Y:S01]  /*ae10*/  LDS R56, [R6+0x3600] ;  /* 0x0036000006387984 */ /* 0x000f620000000800 */
[----:B-1----:R-:W-:-:S03]  /*ae20*/  FADD.FTZ R4, R4, R23 ;  /* 0x0000001704047221 */ /* 0x002fc60000010000 */
[----:B------:R-:W1:Y:S01]  /*ae30*/  LDS R35, [R6+0x3800] ;  /* 0x0038000006237984 */ /* 0x000e620000000800 */
[----:B------:R-:W-:-:S03]  /*ae40*/  FADD.FTZ R5, R5, R32 ;  /* 0x0000002005057221 */ /* 0x000fc60000010000 */
[----:B------:R-:W1:Y:S01]  /*ae50*/  LDS R58, [R6+0x3a00] ;  /* 0x003a0000063a7984 */ /* 0x000e620000000800 */
[----:B------:R-:W-:-:S03]  /*ae60*/  FADD.FTZ R7, R7, R34 ;  /* 0x0000002207077221 */ /* 0x000fc60000010000 */
[----:B------:R-:W1:Y:S01]  /*ae70*/  LDS R37, [R6+0x3c00] ;  /* 0x003c000006257984 */ /* 0x000e620000000800 */
[----:B------:R-:W-:-:S03]  /*ae80*/  FADD.FTZ R8, R8, R25 ;  /* 0x0000001908087221 */ /* 0x000fc60000010000 */
[----:B------:R-:W1:Y:S01]  /*ae90*/  LDS R64, [R6+0x3e00] ;  /* 0x003e000006407984 */ /* 0x000e620000000800 */
[----:B------:R-:W-:Y:S01]  /*aea0*/  FADD.FTZ R9, R9, R36 ;  /* 0x0000002409097221 */ /* 0x000fe20000010000 */
[----:B------:R-:W-:Y:S01]  /*aeb0*/  BAR.SYNC.DEFER_BLOCKING 0x0 ;  /* 0x0000000000007b1d */ /* 0x000fe20000010000 */
[----:B0-----:R-:W-:Y:S01]  /*aec0*/  FADD.FTZ R10, R10, R27 ;  /* 0x0000001b0a0a7221 */ /* 0x001fe20000010000 */
[----:B--2---:R-:W-:Y:S01]  /*aed0*/  FADD.FTZ R11, R11, R38 ;  /* 0x000000260b0b7221 */ /* 0x004fe20000010000 */
[----:B---3--:R-:W-:Y:S01]  /*aee0*/  FADD.FTZ R13, R3, R48 ;  /* 0x00000030030d7221 */ /* 0x008fe20000010000 */
[----:B------:R-:W-:Y:S02]  /*aef0*/  IMAD R3, R14, UR10, RZ ;  /* 0x0000000a0e037c24 */ /* 0x000fe4000f8e02ff */
[----:B----4-:R-:W-:-:S03]  /*af00*/  FADD.FTZ R33, R4, R33 ;  /* 0x0000002104217221 */ /* 0x010fc60000010000 */
[----:B------:R-:W-:Y:S01]  /*af10*/  IADD3 R2, P0, PT, R3, R2, RZ ;  /* 0x0000000203027210 */ /* 0x000fe20007f1e0ff */
[----:B-----5:R-:W-:-:S03]  /*af20*/  FADD.FTZ R15, R5, R50 ;  /* 0x00000032050f7221 */ /* 0x020fc60000010000 */
[----:B------:R-:W-:Y:S02]  /*af30*/  IADD3.X R5, PT, PT, RZ, RZ, RZ, P0, !PT ;  /* 0x000000ffff057210 */ /* 0x000fe400007fe4ff */
[C---:B------:R-:W-:Y:S01]  /*af40*/  SHF.L.U32 R4, R2.reuse, 0x2, RZ ;  /* 0x0000000202047819 */ /* 0x040fe200000006ff */
[----:B------:R-:W-:Y:S01]  /*af50*/  FADD.FTZ R7, R7, R56 ;  /* 0x0000003807077221 */ /* 0x000fe20000010000 */
[----:B------:R-:W-:Y:S01]  /*af60*/  SHF.L.U64.HI R5, R2, 0x2, R5 ;  /* 0x0000000202057819 */ /* 0x000fe20000010205 */
[----:B------:R-:W-:Y:S01]  /*af70*/  STS.128 [R0], R44 ;  /* 0x0000002c00007388 */ /* 0x000fe20000000c00 */
[----:B-1----:R-:W-:Y:S01]  /*af80*/  FADD.FTZ R35, R8, R35 ;  /* 0x0000002308237221 */ /* 0x002fe20000010000 */
[C---:B------:R-:W-:Y:S02]  /*af90*/  IADD3 R2, P0, PT, R4.reuse, UR18, RZ ;  /* 0x0000001204027c10 */ /* 0x040fe4000ff1e0ff */
[----:B------:R-:W-:Y:S01]  /*afa0*/  STS.128 [R0+0x10], R52 ;  /* 0x0000103400007388 */ /* 0x000fe20000000c00 */
[----:B------:R-:W-:Y:S01]  /*afb0*/  IADD3 R4, P1, PT, R4, UR16, RZ ;  /* 0x0000001004047c10 */ /* 0x000fe2000ff3e0ff */
[----:B------:R-:W-:Y:S01]  /*afc0*/  FADD.FTZ R9, R9, R58 ;  /* 0x0000003a09097221 */ /* 0x000fe20000010000 */
[C---:B------:R-:W-:Y:S01]  /*afd0*/  IADD3.X R3, PT, PT, R5.reuse, UR19, RZ, P0, !PT ;  /* 0x0000001305037c10 */ /* 0x040fe200087fe4ff */
[----:B------:R-:W-:Y:S01]  /*afe0*/  STS.128 [R0+0x400], R60 ;  /* 0x0004003c00007388 */ /* 0x000fe20000000c00 */
[----:B------:R-:W-:Y:S01]  /*aff0*/  FADD.FTZ R37, R10, R37 ;  /* 0x000000250a257221 */ /* 0x000fe20000010000 */
[----:B------:R-:W-:-:S02]  /*b000*/  IADD3.X R5, PT, PT, R5, UR17, RZ, P1, !PT ;  /* 0x0000001105057c10 */ /* 0x000fc40008ffe4ff */
        /* <DEDUP_REMOVED lines=31> */
[----:B------:R-:W-:-:S03]  /*b200*/  FADD.FTZ R0, RZ, R0 ;  /* 0x00000000ff007221 */ /* 0x000fc60000010000 */
[----:B------:R-:W5:Y:S01]  /*b210*/  LDS R39, [R6+0x2600] ;  /* 0x0026000006277984 */ /* 0x000f620000000800 */
[----:B------:R-:W-:-:S03]  /*b220*/  FADD.FTZ R8, RZ, R8 ;  /* 0x00000008ff087221 */ /* 0x000fc60000010000 */
[----:B------:R-:W5:Y:S01]  /*b230*/  LDS R23, [R6+0x1a00] ;  /* 0x001a000006177984 */ /* 0x000f620000000800 */
[----:B------:R-:W-:-:S03]  /*b240*/  FADD.FTZ R0, R0, R17 ;  /* 0x0000001100007221 */ /* 0x000fc60000010000 */
        /* <DEDUP_REMOVED lines=52> */
.L_x_2100:
        /* <DEDUP_REMOVED lines=8> */
.L_x_2135:
[----:B------:R-:W-:Y:S05]  /*b610*/  BSYNC B2 ;  /* 0x0000000000027941 */ /* 0x000fea0003800000 */
.L_x_2134:
        /* <DEDUP_REMOVED lines=8> */
.L_x_2136:
[----:B------:R-:W-:Y:S01]  /*b6a0*/  FADD.FTZ R223, R232, R223 ;  /* 0x000000dfe8df7221 */ /* 0x000fe20000010000 */
[----:B------:R-:W-:-:S04]  /*b6b0*/  HFMA2 R240, -RZ, RZ, 0, 1.1920928955078125e-07 ;  /* 0x00000002fff07431 */ /* 0x000fc800000001ff */
[----:B------:R-:W-:Y:S02]  /*b6c0*/  MOV R245, R223 ;  /* 0x000000df00f57202 */ /* 0x000fe40000000f00 */
[----:B------:R-:W-:-:S07]  /*b6d0*/  MOV R227, R243 ;  /* 0x000000f300e37202 */ /* 0x000fce0000000f00 */
[----:B------:R-:W-:Y:S05]  /*b6e0*/  WARPSYNC.COLLECTIVE R238, `(.L_x_2137) ;  /* 0x00000000ee087348 */ /* 0x000fea0003c00000 */
[----:B------:R0:W1:Y:S02]  /*b6f0*/  SHFL.BFLY P4, R243, R245, R240, R247 ;  /* 0x0c0000f0f5f37389 */ /* 0x00006400000800f7 */
[----:B01----:R-:W-:Y:S05]  /*b700*/  ENDCOLLECTIVE ;  /* 0x000000000000791b */ /* 0x003fea0003800000 */
.L_x_2137:
[----:B------:R-:W-:-:S05]  /*b710*/  FADD.FTZ R227, R230, R227 ;  /* 0x000000e3e6e37221 */ /* 0x000fca0000010000 */
[----:B------:R-:W-:Y:S02]  /*b720*/  MOV R245, R227 ;  /* 0x000000e300f57202 */ /* 0x000fe40000000f00 */
[----:B------:R-:W-:-:S07]  /*b730*/  MOV R96, R243 ;  /* 0x000000f300607202 */ /* 0x000fce0000000f00 */
[----:B------:R-:W-:Y:S05]  /*b740*/  WARPSYNC.COLLECTIVE R238, `(.L_x_2138) ;  /* 0x00000000ee087348 */ /* 0x000fea0003c00000 */
[----:B------:R0:W1:Y:S02]  /*b750*/  SHFL.BFLY P4, R243, R245, R240, R247 ;  /* 0x0c0000f0f5f37389 */ /* 0x00006400000800f7 */
[----:B01----:R-:W-:Y:S05]  /*b760*/  ENDCOLLECTIVE ;  /* 0x000000000000791b */ /* 0x003fea0003800000 */
.L_x_2138:
[----:B------:R-:W-:Y:S01]  /*b770*/  FADD.FTZ R231, R223, R96 ;  /* 0x00000060dfe77221 */ /* 0x000fe20000010000 */
[----:B------:R-:W-:-:S04]  /*b780*/  HFMA2 R240, -RZ, RZ, 0, 2.384185791015625e-07 ;  /* 0x00000004fff07431 */ /* 0x000fc800000001ff */
[----:B------:R-:W-:Y:S02]  /*b790*/  MOV R245, R231 ;  /* 0x000000e700f57202 */ /* 0x000fe40000000f00 */
[----:B------:R-:W-:-:S07]  /*b7a0*/  MOV R234, R243 ;  /* 0x000000f300ea7202 */ /* 0x000fce0000000f00 */
[----:B------:R-:W-:Y:S05]  /*b7b0*/  WARPSYNC.COLLECTIVE R238, `(.L_x_2139) ;  /* 0x00000000ee087348 */ /* 0x000fea0003c00000 */
[----:B------:R0:W1:Y:S02]  /*b7c0*/  SHFL.BFLY P4, R243, R245, R240, R247 ;  /* 0x0c0000f0f5f37389 */ /* 0x00006400000800f7 */
[----:B01----:R-:W-:Y:S05]  /*b7d0*/  ENDCOLLECTIVE ;  /* 0x000000000000791b */ /* 0x003fea0003800000 */
.L_x_2139:
[----:B------:R-:W-:-:S05]  /*b7e0*/  FADD.FTZ R234, R227, R234 ;  /* 0x000000eae3ea7221 */ /* 0x000fca0000010000 */
[----:B------:R-:W-:Y:S02]  /*b7f0*/  MOV R245, R234 ;  /* 0x000000ea00f57202 */ /* 0x000fe40000000f00 */
[----:B------:R-:W-:-:S07]  /*b800*/  MOV R96, R243 ;  /* 0x000000f300607202 */ /* 0x000fce0000000f00 */
[----:B------:R-:W-:Y:S05]  /*b810*/  WARPSYNC.COLLECTIVE R238, `(.L_x_2140) ;  /* 0x00000000ee087348 */ /* 0x000fea0003c00000 */
[----:B------:R0:W1:Y:S02]  /*b820*/  SHFL.BFLY P4, R243, R245, R240, R247 ;  /* 0x0c0000f0f5f37389 */ /* 0x00006400000800f7 */
[----:B01----:R-:W-:Y:S05]  /*b830*/  ENDCOLLECTIVE ;  /* 0x000000000000791b */ /* 0x003fea0003800000 */
.L_x_2140:
[----:B------:R-:W-:Y:S01]  /*b840*/  FADD.FTZ R236, R231, R96 ;  /* 0x00000060e7ec7221 */ /* 0x000fe20000010000 */
[----:B------:R-:W-:-:S04]  /*b850*/  HFMA2 R240, -RZ, RZ, 0, 4.76837158203125e-07 ;  /* 0x00000008fff07431 */ /* 0x000fc800000001ff */
[----:B------:R-:W-:Y:S02]  /*b860*/  MOV R245, R236 ;  /* 0x000000ec00f57202 */ /* 0x000fe40000000f00 */
[----:B------:R-:W-:-:S07]  /*b870*/  MOV R233, R243 ;  /* 0x000000f300e97202 */ /* 0x000fce0000000f00 */
[----:B------:R-:W-:Y:S05]  /*b880*/  WARPSYNC.COLLECTIVE R238, `(.L_x_2141) ;  /* 0x00000000ee087348 */ /* 0x000fea0003c00000 */
[----:B------:R0:W1:Y:S02]  /*b890*/  SHFL.BFLY P4, R243, R245, R240, R247 ;  /* 0x0c0000f0f5f37389 */ /* 0x00006400000800f7 */
[----:B01----:R-:W-:Y:S05]  /*b8a0*/  ENDCOLLECTIVE ;  /* 0x000000000000791b */ /* 0x003fea0003800000 */
.L_x_2141:
[----:B------:R-:W-:-:S05]  /*b8b0*/  FADD.FTZ R233, R234, R233 ;  /* 0x000000e9eae97221 */ /* 0x000fca0000010000 */
[----:B------:R-:W-:Y:S01]  /*b8c0*/  MOV R245, R233 ;  /* 0x000000e900f57202 */ /* 0x000fe20000000f00 */
[----:B------:R-:W-:-:S07]  /*b8d0*/  FADD.FTZ R96, R236, R243 ;  /* 0x000000f3ec607221 */ /* 0x000fce0000010000 */
[----:B------:R-:W-:Y:S05]  /*b8e0*/  WARPSYNC.COLLECTIVE R238, `(.L_x_2142) ;  /* 0x00000000ee087348 */ /* 0x000fea0003c00000 */
[----:B------:R0:W1:Y:S02]  /*b8f0*/  SHFL.BFLY P4, R243, R245, R240, R247 ;  /* 0x0c0000f0f5f37389 */ /* 0x00006400000800f7 */
[----:B01----:R-:W-:Y:S05]  /*b900*/  ENDCOLLECTIVE ;  /* 0x000000000000791b */ /* 0x003fea0003800000 */
.L_x_2142:
[----:B------:R-:W-:Y:S01]  /*b910*/  HFMA2 R240, -RZ, RZ, 0, 9.5367431640625e-07 ;  /* 0x00000010fff07431 */ /* 0x000fe200000001ff */
[----:B------:R-:W-:Y:S02]  /*b920*/  MOV R245, R96 ;  /* 0x0000006000f57202 */ /* 0x000fe40000000f00 */
[----:B------:R-:W-:-:S07]  /*b930*/  MOV R230, R243 ;  /* 0x000000f300e67202 */ /* 0x000fce0000000f00 */
[----:B------:R-:W-:Y:S05]  /*b940*/  WARPSYNC.COLLECTIVE R238, `(.L_x_2143) ;  /* 0x00000000ee087348 */ /* 0x000fea0003c00000 */
[----:B------:R0:W1:Y:S02]  /*b950*/  SHFL.BFLY P4, R243, R245, R240, R247 ;  /* 0x0c0000f0f5f37389 */ /* 0x00006400000800f7 */
[----:B01----:R-:W-:Y:S05]  /*b960*/  ENDCOLLECTIVE ;  /* 0x000000000000791b */ /* 0x003fea0003800000 */
.L_x_2143:
[----:B------:R-:W-:-:S05]  /*b970*/  FADD.FTZ R223, R233, R230 ;  /* 0x000000e6e9df7221 */ /* 0x000fca0000010000 */
[----:B------:R-:W-:Y:S02]  /*b980*/  MOV R245, R223 ;  /* 0x000000df00f57202 */ /* 0x000fe40000000f00 */
[----:B------:R-:W-:-:S07]  /*b990*/  MOV R227, R243 ;  /* 0x000000f300e37202 */ /* 0x000fce0000000f00 */
[----:B------:R-:W-:Y:S05]  /*b9a0*/  WARPSYNC.COLLECTIVE R238, `(.L_x_2144) ;  /* 0x00000000ee087348 */ /* 0x000fea0003c00000 */
[----:B------:R0:W1:Y:S02]  /*b9b0*/  SHFL.BFLY P4, R243, R245, R240, R247 ;  /* 0x0c0000f0f5f37389 */ /* 0x00006400000800f7 */
[----:B01----:R-:W-:Y:S05]  /*b9c0*/  ENDCOLLECTIVE ;  /* 0x000000000000791b */ /* 0x003fea0003800000 */
.L_x_2144:
[----:B------:R-:W-:Y:S01]  /*b9d0*/  MOV R230, R243 ;  /* 0x000000f300e67202 */ /* 0x000fe20000000f00 */
[----:B------:R-:W-:Y:S06]  /*b9e0*/  BRA `(.L_x_2145) ;  /* 0xffffff6400807947 */ /* 0x000fec000383ffff */
.L_x_2146:
        /* <DEDUP_REMOVED lines=9> */
.L_x_6057:


//--------------------- .text._ZN10layer_norm31ln_parallel_residual_bwd_kernelINS_13Kernel_traitsIf13__nv_bfloat16fS2_fjLj1024ELj1ELj4ELj1ELj16ENS_18Kernel_traits_baseILj1024EfS2_fS2_fjLj128EEEEELb0ELb0ELb0EEEvNS_9BwdParamsE --------------------------
	.section	.text._ZN10layer_norm31ln_parallel_residual_bwd_kernelINS_13Kernel_traitsIf13__nv_bfloat16fS2_fjLj1024ELj1ELj4ELj1ELj16ENS_18Kernel_traits_baseILj1024EfS2_fS2_fjLj128EEEEELb0ELb0ELb0EEEvNS_9BwdParamsE,"ax",@progbits
	.align	128
        .global         _ZN10layer_norm31ln_parallel_residual_bwd_kernelINS_13Kernel_traitsIf13__nv_bfloat16fS2_fjLj1024ELj1ELj4ELj1ELj16ENS_18Kernel_traits_baseILj1024EfS2_fS2_fjLj128EEEEELb0ELb0ELb0EEEvNS_9BwdParamsE
        .type           _ZN10layer_norm31ln_parallel_residual_bwd_kernelINS_13Kernel_traitsIf13__nv_bfloat16fS2_fjLj1024ELj1ELj4ELj1ELj16ENS_18Kernel_traits_baseILj1024EfS2_fS2_fjLj128EEEEELb0ELb0ELb0EEEvNS_9BwdParamsE,@function
        .size           _ZN10layer_norm31ln_parallel_residual_bwd_kernelINS_13Kernel_traitsIf13__nv_bfloat16fS2_fjLj1024ELj1ELj4ELj1ELj16ENS_18Kernel_traits_baseILj1024EfS2_fS2_fjLj128EEEEELb0ELb0ELb0EEEvNS_9BwdParamsE,(.L_x_6058 - _ZN10layer_norm31ln_parallel_residual_bwd_kernelINS_13Kernel_traitsIf13__nv_bfloat16fS2_fjLj1024ELj1ELj4ELj1ELj16ENS_18Kernel_traits_baseILj1024EfS2_fS2_fjLj128EEEEELb0ELb0ELb0EEEvNS_9BwdParamsE)
        .other          _ZN10layer_norm31ln_parallel_residual_bwd_kernelINS_13Kernel_traitsIf13__nv_bfloat16fS2_fjLj1024ELj1ELj4ELj1ELj16ENS_18Kernel_traits_baseILj1024EfS2_fS2_fjLj128EEEEELb0ELb0ELb0EEEvNS_9BwdParamsE,@"STO_CUDA_ENTRY STV_DEFAULT"
_ZN10layer_norm31ln_parallel_residual_bwd_kernelINS_13Kernel_traitsIf13__nv_bfloat16fS2_fjLj1024ELj1ELj4ELj1ELj16ENS_18Kernel_traits_baseILj1024EfS2_fS2_fjLj128EEEEELb0ELb0ELb0EEEvNS_9BwdParamsE:
.text._ZN10layer_norm31ln_parallel_residual_bwd_kernelINS_13Kernel_traitsIf13__nv_bfloat16fS2_fjLj1024ELj1ELj4ELj1ELj16ENS_18Kernel_traits_baseILj1024EfS2_fS2_fjLj128EEEEELb0ELb0ELb0EEEvNS_9BwdParamsE:
        /* <DEDUP_REMOVED lines=23> */
[----:B------:R0:W4:Y:S01]  /*0170*/  LDL.64 R80, [R1+0x100] ;  /* 0x0001000001507983 */ /* 0x0001220000100a00 */
[----:B------:R-:W-:Y:S01]  /*0180*/  LOP3.LUT R10, R219, 0x1f, RZ, 0xc0, !PT ;  /* 0x0000001fdb0a7812 */ /* 0x000fe200078ec0ff */
[----:B------:R-:W0:Y:S01]  /*0190*/  LDC.64 R16, c[0x0][0x3d8] ;  /* 0x0000f600ff107b82 */ /* 0x000e220000000a00 */
[----:B------:R-:W-:Y:S01]  /*01a0*/  LEA.HI.SX32 R252, R0, R7, 0x1d ;  /* 0x0000000700fc7211 */ /* 0x000fe200078feaff */
[----:B------:R0:W4:Y:S01]  /*01b0*/  LDL.64 R82, [R1+0x108] ;  /* 0x0001080001527983 */ /* 0x0001220000100a00 */
[----:B------:R-:W-:Y:S02]  /*01c0*/  MOV R23, R10 ;  /* 0x0000000a00177202 */ /* 0x000fe40000000f00 */
[C---:B------:R-:W-:Y:S01]  /*01d0*/  ISETP.GE.U32.AND P3, PT, R252.reuse, 0x20, PT ;  /* 0x00000020fc00780c */ /* 0x040fe20003f66070 */
[----:B------:R0:W4:Y:S01]  /*01e0*/  LDL.64 R76, [R1+0xf0] ;  /* 0x0000f000014c7983 */ /* 0x0001220000100a00 */
[C---:B------:R-:W-:Y:S01]  /*01f0*/  ISETP.GE.U32.AND P0, PT, R252.reuse, 0x40, PT ;  /* 0x00000040fc00780c */ /* 0x040fe20003f06070 */
[----:B---3--:R-:W3:Y:S02]  /*0200*/  LDC.64 R6, c[0x0][0x3d0] ;  /* 0x0000f400ff067b82 */ /* 0x008ee40000000a00 */
[----:B------:R0:W4:Y:S04]  /*0210*/  LDL.64 R78, [R1+0xf8] ;  /* 0x0000f800014e7983 */ /* 0x0001280000100a00 */
[----:B------:R0:W4:Y:S02]  /*0220*/  LDL.64 R72, [R1+0xe0] ;  /* 0x0000e00001487983 */ /* 0x0001240000100a00 */
[----:B------:R-:W0:Y:S02]  /*0230*/  LDC.64 R18, c[0x0][0x3d0] ;  /* 0x0000f400ff127b82 */ /* 0x000e240000000a00 */
[----:B------:R0:W4:Y:S04]  /*0240*/  LDL.64 R74, [R1+0xe8] ;  /* 0x0000e800014a7983 */ /* 0x0001280000100a00 */
[----:B------:R0:W4:Y:S02]  /*0250*/  LDL.64 R68, [R1+0xd0] ;  /* 0x0000d00001447983 */ /* 0x0001240000100a00 */
[----:B------:R-:W0:Y:S02]  /*0260*/  LDC.64 R20, c[0x0][0x3d8] ;  /* 0x0000f600ff147b82 */ /* 0x000e240000000a00 */
[----:B------:R0:W4:Y:S04]  /*0270*/  LDL.64 R70, [R1+0xd8] ;  /* 0x0000d80001467983 */ /* 0x0001280000100a00 */
        /* <DEDUP_REMOVED lines=21> */
[----:B------:R0:W4:Y:S01]  /*03d0*/  LDL.64 R26, [R1+0x28] ;  /* 0x00002800011a7983 */ /* 0x0001220000100a00 */
[----:B--2---:R-:W-:Y:S01]  /*03e0*/  @P3 IMAD.WIDE.U32 R2, R23, 0x20, R2 ;  /* 0x0000002017023825 */ /* 0x004fe200078e0002 */
[----:B------:R-:W-:-:S03]  /*03f0*/  ISETP.GE.U32.AND P1, PT, R252, 0x60, PT ;  /* 0x00000060fc00780c */ /* 0x000fc60003f26070 */
[C---:B-----5:R-:W-:Y:S01]  /*0400*/  @P3 IMAD.WIDE.U32 R4, R23.reuse, 0x20, R4 ;  /* 0x0000002017043825 */ /* 0x060fe200078e0004 */
[----:B------:R-:W-:-:S05]  /*0410*/  @P3 LOP3.LUT R23, R23, 0x20, RZ, 0xfc, !PT ;  /* 0x0000002017173812 */ /* 0x000fca00078efcff */
[----:B---3--:R-:W-:Y:S01]  /*0420*/  @P0 IMAD.WIDE.U32 R10, R23, 0x20, R6 ;  /* 0x00000020170a0825 */ /* 0x008fe200078e0006 */
[----:B------:R-:W-:-:S03]  /*0430*/  ISETP.GE.U32.AND P2, PT, R252, 0x80, PT ;  /* 0x00000080fc00780c */ /* 0x000fc60003f46070 */
[C---:B-1----:R-:W-:Y:S01]  /*0440*/  @P0 IMAD.WIDE.U32 R12, R23.reuse, 0x20, R8 ;  /* 0x00000020170c0825 */ /* 0x042fe200078e0008 */
[----:B------:R-:W-:-:S05]  /*0450*/  @P0 IADD3 R23, PT, PT, R23, 0x20, RZ ;  /* 0x0000002017170810 */ /* 0x000fca0007ffe0ff */
[----:B------:R-:W-:-:S04]  /*0460*/  @P1 IMAD.WIDE.U32 R14, R23, 0x20, R14 ;  /* 0x00000020170e1825 */ /* 0x000fc800078e000e */
[C---:B0-----:R-:W-:Y:S01]  /*0470*/  @P1 IMAD.WIDE.U32 R16, R23.reuse, 0x20, R16 ;  /* 0x0000002017101825 */ /* 0x041fe200078e0010 */
[----:B------:R-:W-:-:S05]  /*0480*/  @P1 IADD3 R23, PT, PT, R23, 0x20, RZ ;  /* 0x0000002017171810 */ /* 0x000fca0007ffe0ff */
[----:B------:R-:W-:-:S04]  /*0490*/  @P2 IMAD.WIDE.U32 R6, R23, 0x20, R18 ;  /* 0x0000002017062825 */ /* 0x000fc800078e0012 */
[----:B------:R-:W-:Y:S01]  /*04a0*/  @P2 IMAD.WIDE.U32 R8, R23, 0x20, R20 ;  /* 0x0000002017082825 */ /* 0x000fe200078e0014 */
[----:B----4-:R-:W2:Y:S04]  /*04b0*/  @P3 LDG.E.128 R84, desc[UR10][R2.64] ;  /* 0x0000000a02543981 */ /* 0x010ea8000c1e1d00 */
        /* <DEDUP_REMOVED lines=15> */
[----:B------:R-:W-:Y:S04]  /*05b0*/  STL [R1+0x10], RZ ;  /* 0x000010ff01007387 */ /* 0x000fe80000100800 */
[----:B------:R-:W-:Y:S04]  /*05c0*/  STL [R1+0x14], RZ ;  /* 0x000014ff01007387 */ /* 0x000fe80000100800 */
[----:B------:R-:W-:Y:S01]  /*05d0*/  STL [R1+0x18], RZ ;  /* 0x000018ff01007387 */ /* 0x000fe20000100800 */
        /* <DEDUP_REMOVED lines=41> */
[----:B--2---:R0:W-:Y:S04]  /*0870*/  @P3 STL.64 [R1+0x110], R84 ;  /* 0x0001105401003387 */ /* 0x0041e80000100a00 */
[----:B------:R1:W-:Y:S04]  /*0880*/  @P3 STL.64 [R1+0x118], R86 ;  /* 0x0001185601003387 */ /* 0x0003e80000100a00 */
[----:B------:R-:W-:Y:S04]  /*0890*/  STL [R1+0x1c], RZ ;  /* 0x00001cff01007387 */ /* 0x000fe80000100800 */
[----:B---3--:R2:W-:Y:S04]  /*08a0*/  @P3 STL.64 [R1+0x100], R80 ;  /* 0x0001005001003387 */ /* 0x0085e80000100a00 */
[----:B------:R3:W-:Y:S04]  /*08b0*/  @P3 STL.64 [R1+0x108], R82 ;  /* 0x0001085201003387 */ /* 0x0007e80000100a00 */
[----:B------:R-:W-:Y:S04]  /*08c0*/  STL [R1], RZ ;  /* 0x000000ff01007387 */ /* 0x000fe80000100800 */
[----:B----4-:R4:W-:Y:S04]  /*08d0*/  @P3 STL.64 [R1+0xf0], R76 ;  /* 0x0000f04c01003387 */ /* 0x0109e80000100a00 */
[----:B------:R4:W-:Y:S04]  /*08e0*/  @P3 STL.64 [R1+0xf8], R78 ;  /* 0x0000f84e01003387 */ /* 0x0009e80000100a00 */
[----:B-----5:R5:W-:Y:S04]  /*08f0*/  @P3 STL.64 [R1+0xe0], R72 ;  /* 0x0000e04801003387 */ /* 0x020be80000100a00 */
[----:B------:R5:W-:Y:S04]  /*0900*/  @P3 STL.64 [R1+0xe8], R74 ;  /* 0x0000e84a01003387 */ /* 0x000be80000100a00 */
[----:B------:R-:W-:Y:S04]  /*0910*/  STL [R1+0x4], RZ ;  /* 0x000004ff01007387 */ /* 0x000fe80000100800 */
[----:B------:R5:W-:Y:S04]  /*0920*/  @P0 STL.64 [R1+0xd0], R68 ;  /* 0x0000d04401000387 */ /* 0x000be80000100a00 */
[----:B------:R5:W-:Y:S04]  /*0930*/  @P0 STL.64 [R1+0xd8], R70 ;  /* 0x0000d84601000387 */ /* 0x000be80000100a00 */
[----:B------:R5:W-:Y:S04]  /*0940*/  @P0 STL.64 [R1+0xc0], R64 ;  /* 0x0000c04001000387 */ /* 0x000be80000100a00 */
        /* <DEDUP_REMOVED lines=22> */
[----:B------:R5:W-:Y:S01]  /*0ab0*/  @P2 STL.64 [R1+0x28], R26 ;  /* 0x0000281a01002387 */ /* 0x000be20000100a00 */
[----:B------:R-:W-:-:S02]  /*0ac0*/  ISETP.GE.AND P0, PT, R219, UR5, PT ;  /* 0x00000005db007c0c */ /* 0x000fc4000bf06270 */
[----:B0-----:R-:W-:Y:S02]  /*0ad0*/  CS2R R84, SRZ ;  /* 0x0000000000547805 */ /* 0x001fe4000001ff00 */
[----:B-1----:R-:W-:Y:S02]  /*0ae0*/  CS2R R86, SRZ ;  /* 0x0000000000567805 */ /* 0x002fe4000001ff00 */
[----:B--2---:R-:W-:Y:S02]  /*0af0*/  CS2R R80, SRZ ;  /* 0x0000000000507805 */ /* 0x004fe4000001ff00 */
[----:B---3--:R-:W-:Y:S02]  /*0b00*/  CS2R R82, SRZ ;  /* 0x0000000000527805 */ /* 0x008fe4000001ff00 */
[----:B----4-:R-:W-:Y:S02]  /*0b10*/  CS2R R76, SRZ ;  /* 0x00000000004c7805 */ /* 0x010fe4000001ff00 */
[----:B------:R-:W-:-:S02]  /*0b20*/  CS2R R78, SRZ ;  /* 0x00000000004e7805 */ /* 0x000fc4000001ff00 */
[----:B-----5:R-:W-:Y:S02]  /*0b30*/  CS2R R72, SRZ ;  /* 0x0000000000487805 */ /* 0x020fe4000001ff00 */
        /* <DEDUP_REMOVED lines=17> */
[----:B------:R-:W-:Y:S06]  /*0c50*/  @P0 BRA `(.L_x_2148) ;  /* 0x0000007000ec0947 */ /* 0x000fec0003800000 */
        /* <DEDUP_REMOVED lines=16> */
[----:B------:R0:W-:Y:S01]  /*0d60*/  STL [R1], RZ ;  /* 0x000000ff01007387 */ /* 0x0001e20000100800 */
        /* <DEDUP_REMOVED lines=53> */
[----:B0-----:R-:W-:-:S07]  /*10c0*/  CS2R R42, SRZ ;  /* 0x00000000002a7805 */ /* 0x001fce000001ff00 */
.L_x_2198:
        /* <DEDUP_REMOVED lines=23> */
[----:B------:R-:W2:Y:S01]  /*1240*/  LDL R14, [R1+0xf0] ;  /* 0x0000f000010e7983 */ /* 0x000ea20000100800 */
[----:B------:R-:W-:-:S03]  /*1250*/  ISETP.NE.U32.AND P0, PT, RZ, UR12, PT ;  /* 0x0000000cff007c0c */ /* 0x000fc6000bf05070 */
[----:B------:R-:W3:Y:S03]  /*1260*/  LDL.LU R216, [R1+0x14] ;  /* 0x0000140001d87983 */ /* 0x000ee60000300800 */
[----:B------:R-:W1:Y:S08]  /*1270*/  LDC.64 R156, c[0x0][0x430] ;  /* 0x00010c00ff9c7b82 */ /* 0x000e700000000a00 */
[----:B------:R-:W4:Y:S01]  /*1280*/  LDC.64 R152, c[0x0][0x428] ;  /* 0x00010a00ff987b82 */ /* 0x000f220000000a00 */
[C---:B0-----:R-:W-:Y:S01]  /*1290*/  IMAD.WIDE.U32 R20, R2.reuse, 0x20, R20 ;  /* 0x0000002002147825 */ /* 0x041fe200078e0014 */
[----:B------:R-:W-:Y:S01]  /*12a0*/  ISETP.NE.AND.EX P0, PT, RZ, UR13, PT, P0 ;  /* 0x0000000dff007c0c */ /* 0x000fe2000bf05300 */
[----:B------:R-:W3:Y:S04]  /*12b0*/  LDL R22, [R1+0x114] ;  /* 0x0001140001167983 */ /* 0x000ee80000100800 */
[----:B------:R-:W2:Y:S04]  /*12c0*/  LDG.E.128 R164, desc[UR10][R20.64] ;  /* 0x0000000a14a47981 */ /* 0x000ea8000c1e1d00 */
[----:B------:R0:W3:Y:S04]  /*12d0*/  LDG.E.128 R160, desc[UR10][R20.64+0x10] ;  /* 0x0000100a14a07981 */ /* 0x0000e8000c1e1d00 */
[----:B------:R-:W3:Y:S01]  /*12e0*/  LDL R30, [R1+0xf8] ;  /* 0x0000f800011e7983 */ /* 0x000ee20000100800 */
[----:B-1----:R-:W-:-:S03]  /*12f0*/  IMAD.WIDE.U32 R156, R2, 0x10, R156 ;  /* 0x00000010029c7825 */ /* 0x002fc600078e009c */
[----:B------:R-:W3:Y:S01]  /*1300*/  LDL.LU R179, [R1+0x18] ;  /* 0x0000180001b37983 */ /* 0x000ee20000300800 */
[----:B0-----:R-:W0:Y:S01]  /*1310*/  @P0 LDC.64 R20, c[0x0][0x438] ;  /* 0x00010e00ff140b82 */ /* 0x001e220000000a00 */
[C---:B----4-:R-:W-:Y:S02]  /*1320*/  IMAD.WIDE.U32 R152, R2.reuse, 0x10, R152 ;  /* 0x0000001002987825 */ /* 0x050fe400078e0098 */
[----:B------:R-:W4:Y:S04]  /*1330*/  LDG.E.128 R156, desc[UR10][R156.64] ;  /* 0x0000000a9c9c7981 */ /* 0x000f28000c1e1d00 */
[----:B------:R-:W3:Y:S04]  /*1340*/  LDL R190, [R1+0x118] ;  /* 0x0001180001be7983 */ /* 0x000ee80000100800 */
[----:B------:R-:W3:Y:S04]  /*1350*/  LDL R189, [R1+0xfc] ;  /* 0x0000fc0001bd7983 */ /* 0x000ee80000100800 */
[----:B------:R-:W3:Y:S04]  /*1360*/  LDG.E.128 R152, desc[UR10][R152.64] ;  /* 0x0000000a98987981 */ /* 0x000ee8000c1e1d00 */
[----:B------:R-:W3:Y:S04]  /*1370*/  LDL.LU R217, [R1+0x1c] ;  /* 0x00001c0001d97983 */ /* 0x000ee80000300800 */
[----:B------:R-:W3:Y:S01]  /*1380*/  LDL R218, [R1+0x11c] ;  /* 0x00011c0001da7983 */ /* 0x000ee20000100800 */
[----:B0-----:R-:W-:-:S03]  /*1390*/  @P0 IMAD.WIDE.U32 R20, R2, 0x20, R20 ;  /* 0x0000002002140825 */ /* 0x001fc600078e0014 */
[----:B------:R-:W3:Y:S04]  /*13a0*/  LDL R180, [R1+0xe0] ;  /* 0x0000e00001b47983 */ /* 0x000ee80000100800 */
[----:B------:R-:W3:Y:S04]  /*13b0*/  LDL.LU R196, [R1] ;  /* 0x0000000001c47983 */ /* 0x000ee80000300800 */
[----:B------:R-:W5:Y:S04]  /*13c0*/  @P0 LDG.E.128 R36, desc[UR10][R20.64] ;  /* 0x0000000a14240981 */ /* 0x000f68000c1e1d00 */
[----:B------:R0:W5:Y:S04]  /*13d0*/  @P0 LDG.E.128 R32, desc[UR10][R20.64+0x10] ;  /* 0x0000100a14200981 */ /* 0x000168000c1e1d00 */
[----:B------:R-:W3:Y:S04]  /*13e0*/  LDL R197, [R1+0x100] ;  /* 0x0001000001c57983 */ /* 0x000ee80000100800 */
[----:B------:R-:W3:Y:S04]  /*13f0*/  LDL R20, [R1+0x110] ;  /* 0x0001100001147983 */ /* 0x000ee80000100800 */
[----:B------:R-:W0:Y:S01]  /*1400*/  LDL R21, [R1+0xf4] ;  /* 0x0000f40001157983 */ /* 0x000e220000100800 */
[----:B--2---:R-:W-:-:S03]  /*1410*/  FADD.FTZ R0, -R195, R164 ;  /* 0x000000a4c3007221 */ /* 0x004fc60000010100 */
[----:B------:R-:W2:Y:S01]  /*1420*/  LDL.LU R164, [R1+0x10] ;  /* 0x0000100001a47983 */ /* 0x000ea20000300800 */
[----:B-----5:R-:W-:Y:S01]  /*1430*/  FMUL.FTZ R0, R5, R0 ;  /* 0x0000000005007220 */ /* 0x020fe20000410000 */
[C---:B----4-:R-:W-:Y:S02]  /*1440*/  SHF.L.U32 R13, R156.reuse, 0x10, RZ ;  /* 0x000000109c0d7819 */ /* 0x050fe400000006ff */
[----:B------:R-:W-:-:S03]  /*1450*/  PRMT R19, R156, 0x7632, R19 ;  /* 0x000076329c137816 */ /* 0x000fc60000000013 */
[-C--:B------:R-:W-:Y:S01]  /*1460*/  FMUL.FTZ R14, R14, R13.reuse ;  /* 0x0000000d0e0e7220 */ /* 0x080fe20000410000 */
[--C-:B------:R-:W-:Y:S01]  /*1470*/  FADD.FTZ R68, R68, R13.reuse ;  /* 0x0000000d44447221 */ /* 0x100fe20000010000 */
[----:B------:R-:W-:Y:S01]  /*1480*/  FFMA.FTZ R100, R0, R13, R100 ;  /* 0x0000000d00647223 */ /* 0x000fe20000010064 */
[C---:B---3--:R-:W-:Y:S02]  /*1490*/  SHF.L.U32 R3, R152.reuse, 0x10, RZ ;  /* 0x0000001098037819 */ /* 0x048fe400000006ff */
[----:B------:R-:W-:-:S03]  /*14a0*/  PRMT R13, R152, 0x7632, R13 ;  /* 0x00007632980d7816 */ /* 0x000fc6000000000d */
[----:B------:R-:W-:Y:S01]  /*14b0*/  FADD.FTZ R224, R224, R3 ;  /* 0x00000003e0e07221 */ /* 0x000fe20000010000 */
[----:B------:R-:W-:Y:S02]  /*14c0*/  SHF.L.U32 R19, R19, 0x10, RZ ;  /* 0x0000001013137819 */ /* 0x000fe400000006ff */
[----:B------:R-:W-:-:S05]  /*14d0*/  SHF.L.U32 R13, R13, 0x10, RZ ;  /* 0x000000100d0d7819 */ /* 0x000fca00000006ff */
[----:B------:R-:W-:Y:S01]  /*14e0*/  FADD.FTZ R225, R225, R13 ;  /* 0x0000000de1e17221 */ /* 0x000fe20000010000 */
[----:B------:R-:W-:Y:S01]  /*14f0*/  FADD.FTZ R69, R69, R19 ;  /* 0x0000001345457221 */ /* 0x000fe20000010000 */
[----:B------:R-:W-:-:S04]  /*1500*/  PRMT R29, R157, 0x7632, R29 ;  /* 0x000076329d1d7816 */ /* 0x000fc8000000001d */
[----:B------:R-:W-:Y:S01]  /*1510*/  SHF.L.U32 R29, R29, 0x10, RZ ;  /* 0x000000101d1d7819 */ /* 0x000fe200000006ff */
[-C--:B--2---:R-:W-:Y:S01]  /*1520*/  FFMA.FTZ R164, R0, R3.reuse, R164 ;  /* 0x0000000300a47223 */ /* 0x084fe200000100a4 */
[----:B------:R-:W-:Y:S01]  /*1530*/  FFMA.FTZ R3, R20, R3, R14 ;  /* 0x0000000314037223 */ /* 0x000fe2000001000e */
[----:B------:R-:W-:Y:S01]  /*1540*/  FADD.FTZ R14, -R195, R165 ;  /* 0x000000a5c30e7221 */ /* 0x000fe20000010100 */
[----:B0-----:R-:W-:-:S03]  /*1550*/  FMUL.FTZ R20, R21, R19 ;  /* 0x0000001315147220 */ /* 0x001fc60000410000 */
[----:B------:R-:W-:-:S04]  /*1560*/  FMUL.FTZ R14, R5, R14 ;  /* 0x0000000e050e7220 */ /* 0x000fc80000410000 */
[-C--:B------:R-:W-:Y:S01]  /*1570*/  FFMA.FTZ R216, R14, R13.reuse, R216 ;  /* 0x0000000d0ed87223 */ /* 0x080fe200000100d8 */
[----:B------:R-:W-:Y:S01]  /*1580*/  FFMA.FTZ R13, R22, R13, R20 ;  /* 0x0000000d160d7223 */ /* 0x000fe20000010014 */
[----:B------:R-:W-:Y:S01]  /*1590*/  FADD.FTZ R20, -R195, R166 ;  /* 0x000000a6c3147221 */ /* 0x000fe20000010100 */
[----:B------:R-:W-:Y:S01]  /*15a0*/  FFMA.FTZ R101, R14, R19, R101 ;  /* 0x000000130e657223 */ /* 0x000fe20000010065 */
[----:B------:R-:W-:Y:S02]  /*15b0*/  SHF.L.U32 R19, R153, 0x10, RZ ;  /* 0x0000001099137819 */ /* 0x000fe400000006ff */
[----:B------:R-:W-:Y:S01]  /*15c0*/  SHF.L.U32 R21, R157, 0x10, RZ ;  /* 0x000000109d157819 */ /* 0x000fe200000006ff */
[----:B------:R-:W-:Y:S01]  /*15d0*/  FMUL.FTZ R20, R5, R20 ;  /* 0x0000001405147220 */ /* 0x000fe20000410000 */
[----:B------:R-:W-:Y:S03]  /*15e0*/  STL [R1+0x10], R164 ;  /* 0x000010a401007387 */ /* 0x000fe60000100800 */
[----:B------:R-:W-:Y:S01]  /*15f0*/  FFMA.FTZ R179, R20, R19, R179 ;  /* 0x0000001314b37223 */ /* 0x000fe200000100b3 */
[----:B------:R-:W-:Y:S01]  /*1600*/  FMUL.FTZ R22, R30, R21 ;  /* 0x000000151e167220 */ /* 0x000fe20000410000 */
[----:B------:R-:W-:Y:S01]  /*1610*/  STL [R1+0x14], R216 ;  /* 0x000014d801007387 */ /* 0x000fe20000100800 */
[----:B------:R-:W-:Y:S01]  /*1620*/  FADD.FTZ R226, R226, R19 ;  /* 0x00000013e2e27221 */ /* 0x000fe20000010000 */
[--C-:B------:R-:W-:Y:S01]  /*1630*/  FADD.FTZ R70, R70, R21.reuse ;  /* 0x0000001546467221 */ /* 0x100fe20000010000 */
[----:B------:R-:W-:Y:S01]  /*1640*/  FFMA.FTZ R19, R190, R19, R22 ;  /* 0x00000013be137223 */ /* 0x000fe20000010016 */
[----:B------:R0:W-:Y:S01]  /*1650*/  STL [R1+0x18], R179 ;  /* 0x000018b301007387 */ /* 0x0001e20000100800 */
[----:B------:R-:W-:Y:S01]  /*1660*/  FFMA.FTZ R102, R20, R21, R102 ;  /* 0x0000001514667223 */ /* 0x000fe20000010066 */
[----:B------:R-:W-:-:S02]  /*1670*/  PRMT R21, R153, 0x7632, R21 ;  /* 0x0000763299157816 */ /* 0x000fc40000000015 */
[----:B------:R-:W2:Y:S01]  /*1680*/  LDL R190, [R1+0xe4] ;  /* 0x0000e40001be7983 */ /* 0x000ea20000100800 */
[----:B------:R-:W-:Y:S01]  /*1690*/  FADD.FTZ R22, -R195, R167 ;  /* 0x000000a7c3167221 */ /* 0x000fe20000010100 */
[----:B------:R-:W-:Y:S02]  /*16a0*/  FMUL.FTZ R30, R189, R29 ;  /* 0x0000001dbd1e7220 */ /* 0x000fe40000410000 */
[----:B------:R-:W3:Y:S01]  /*16b0*/  LDL.LU R189, [R1+0x4] ;  /* 0x0000040001bd7983 */ /* 0x000ee20000300800 */
[----:B------:R-:W-:Y:S01]  /*16c0*/  SHF.L.U32 R21, R21, 0x10, RZ ;  /* 0x0000001015157819 */ /* 0x000fe200000006ff */
[----:B------:R-:W-:Y:S02]  /*16d0*/  FMUL.FTZ R22, R5, R22 ;  /* 0x0000001605167220 */ /* 0x000fe40000410000 */
[----:B0-----:R-:W4:Y:S02]  /*16e0*/  LDL R179, [R1+0x104] ;  /* 0x0001040001b37983 */ /* 0x001f240000100800 */
[----:B------:R-:W-:-:S02]  /*16f0*/  FFMA.FTZ R217, R22, R21, R217 ;  /* 0x0000001516d97223 */ /* 0x000fc400000100d9 */
[----:B------:R-:W4:Y:S04]  /*1700*/  LDL R167, [R1+0xe8] ;  /* 0x0000e80001a77983 */ /* 0x000f280000100800 */
[----:B------:R-:W-:Y:S04]  /*1710*/  STL [R1+0x1c], R217 ;  /* 0x00001cd901007387 */ /* 0x000fe80000100800 */
[----:B------:R-:W4:Y:S04]  /*1720*/  LDL.LU R166, [R1+0x8] ;  /* 0x0000080001a67983 */ /* 0x000f280000300800 */
[----:B------:R-:W4:Y:S04]  /*1730*/  LDL R165, [R1+0x108] ;  /* 0x0001080001a57983 */ /* 0x000f280000100800 */
[----:B------:R-:W4:Y:S04]  /*1740*/  LDL R164, [R1+0xec] ;  /* 0x0000ec0001a47983 */ /* 0x000f280000100800 */
[----:B------:R-:W4:Y:S04]  /*1750*/  LDL.LU R157, [R1+0xc] ;  /* 0x00000c00019d7983 */ /* 0x000f280000300800 */
[----:B------:R-:W4:Y:S01]  /*1760*/  LDL R156, [R1+0x10c] ;  /* 0x00010c00019c7983 */ /* 0x000f220000100800 */
[----:B------:R-:W-:Y:S01]  /*1770*/  FADD.FTZ R227, R227, R21 ;  /* 0x00000015e3e37221 */ /* 0x000fe20000010000 */
[----:B------:R-:W-:Y:S01]  /*1780*/  FFMA.FTZ R21, R218, R21, R30 ;  /* 0x00000015da157223 */ /* 0x000fe2000001001e */
[----:B------:R-:W-:Y:S01]  /*1790*/  FADD.FTZ R30, -R195, R160 ;  /* 0x000000a0c31e7221 */ /* 0x000fe20000010100 */
[----:B------:R-:W-:Y:S01]  /*17a0*/  SHF.L.U32 R152, R158, 0x10, RZ ;  /* 0x000000109e987819 */ /* 0x000fe200000006ff */
[----:B------:R-:W-:Y:S01]  /*17b0*/  FFMA.FTZ R103, R22, R29, R103 ;  /* 0x0000001d16677223 */ /* 0x000fe20000010067 */
[----:B------:R-:W-:Y:S01]  /*17c0*/  FADD.FTZ R71, R71, R29 ;  /* 0x0000001d47477221 */ /* 0x000fe20000010000 */
[----:B------:R-:W-:Y:S01]  /*17d0*/  FMUL.FTZ R30, R5, R30 ;  /* 0x0000001e051e7220 */ /* 0x000fe20000410000 */
[----:B------:R-:W-:Y:S01]  /*17e0*/  SHF.L.U32 R29, R154, 0x10, RZ ;  /* 0x000000109a1d7819 */ /* 0x000fe200000006ff */
[-C--:B------:R-:W-:Y:S01]  /*17f0*/  FMUL.FTZ R153, R180, R152.reuse ;  /* 0x00000098b4997220 */ /* 0x080fe20000410000 */
[----:B------:R-:W-:Y:S01]  /*1800*/  FADD.FTZ R64, R64, R152 ;  /* 0x0000009840407221 */ /* 0x000fe20000010000 */
[----:B------:R-:W-:Y:S01]  /*1810*/  FFMA.FTZ R96, R30, R152, R96 ;  /* 0x000000981e607223 */ /* 0x000fe20000010060 */
[----:B------:R-:W-:Y:S01]  /*1820*/  PRMT R152, R158, 0x7632, R152 ;  /* 0x000076329e987816 */ /* 0x000fe20000000098 */
[----:B------:R-:W-:Y:S01]  /*1830*/  FADD.FTZ R220, R220, R29 ;  /* 0x0000001ddcdc7221 */ /* 0x000fe20000010000 */
[-C--:B------:R-:W-:Y:S01]  /*1840*/  FFMA.FTZ R196, R30, R29.reuse, R196 ;  /* 0x0000001d1ec47223 */ /* 0x080fe200000100c4 */
[----:B------:R-:W-:Y:S01]  /*1850*/  FFMA.FTZ R29, R197, R29, R153 ;  /* 0x0000001dc51d7223 */ /* 0x000fe20000010099 */
[----:B------:R-:W-:Y:S01]  /*1860*/  PRMT R154, R154, 0x7632, R154 ;  /* 0x000076329a9a7816 */ /* 0x000fe2000000009a */
[----:B------:R-:W-:Y:S01]  /*1870*/  FADD.FTZ R153, -R195, R161 ;  /* 0x000000a1c3997221 */ /* 0x000fe20000010100 */
[----:B------:R-:W-:-:S02]  /*1880*/  SHF.L.U32 R152, R152, 0x10, RZ ;  /* 0x0000001098987819 */ /* 0x000fc400000006ff */
[----:B------:R-:W-:Y:S01]  /*1890*/  SHF.L.U32 R154, R154, 0x10, RZ ;  /* 0x000000109a9a7819 */ /* 0x000fe200000006ff */
[----:B------:R-:W-:-:S04]  /*18a0*/  FMUL.FTZ R180, R5, R153 ;  /* 0x0000009905b47220 */ /* 0x000fc80000410000 */
[----:B------:R-:W-:Y:S01]  /*18b0*/  FADD.FTZ R221, R221, R154 ;  /* 0x0000009adddd7221 */ /* 0x000fe20000010000 */
[----:B------:R-:W-:Y:S01]  /*18c0*/  FADD.FTZ R65, R65, R152 ;  /* 0x0000009841417221 */ /* 0x000fe20000010000 */
[-C--:B------:R-:W-:Y:S01]  /*18d0*/  FFMA.FTZ R97, R180, R152.reuse, R97 ;  /* 0x00000098b4617223 */ /* 0x080fe20000010061 */
[----:B------:R-:W-:Y:S01]  /*18e0*/  STL [R1], R196 ;  /* 0x000000c401007387 */ /* 0x000fe20000100800 */
[----:B------:R-:W-:Y:S01]  /*18f0*/  IADD3 R218, PT, PT, R2, 0x20, RZ ;  /* 0x0000002002da7810 */ /* 0x000fe20007ffe0ff */
[----:B--2---:R-:W-:Y:S01]  /*1900*/  FMUL.FTZ R153, R190, R152 ;  /* 0x00000098be997220 */ /* 0x004fe20000410000 */
[----:B---3--:R-:W-:-:S03]  /*1910*/  FFMA.FTZ R189, R180, R154, R189 ;  /* 0x0000009ab4bd7223 */ /* 0x008fc600000100bd */
[----:B----4-:R-:W-:Y:S01]  /*1920*/  FFMA.FTZ R179, R179, R154, R153 ;  /* 0x0000009ab3b37223 */ /* 0x010fe20000010099 */
[----:B------:R-:W-:Y:S01]  /*1930*/  FADD.FTZ R154, -R195, R162 ;  /* 0x000000a2c39a7221 */ /* 0x000fe20000010100 */
[----:B------:R-:W-:-:S03]  /*1940*/  SHF.L.U32 R152, R159, 0x10, RZ ;  /* 0x000000109f987819 */ /* 0x000fc600000006ff */
[----:B------:R-:W-:Y:S01]  /*1950*/  FMUL.FTZ R190, R5, R154 ;  /* 0x0000009a05be7220 */ /* 0x000fe20000410000 */
[----:B------:R-:W-:Y:S01]  /*1960*/  SHF.L.U32 R153, R155, 0x10, RZ ;  /* 0x000000109b997819 */ /* 0x000fe200000006ff */
[-C--:B------:R-:W-:Y:S01]  /*1970*/  FMUL.FTZ R154, R167, R152.reuse ;  /* 0x00000098a79a7220 */ /* 0x080fe20000410000 */
[----:B------:R-:W-:Y:S01]  /*1980*/  FADD.FTZ R66, R66, R152 ;  /* 0x0000009842427221 */ /* 0x000fe20000010000 */
[----:B------:R-:W-:Y:S01]  /*1990*/  FFMA.FTZ R98, R190, R152, R98 ;  /* 0x00000098be627223 */ /* 0x000fe20000010062 */
[----:B------:R-:W-:Y:S01]  /*19a0*/  PRMT R152, R159, 0x7632, R152 ;  /* 0x000076329f987816 */ /* 0x000fe20000000098 */
[----:B------:R0:W-:Y:S01]  /*19b0*/  STL [R1+0x4], R189 ;  /* 0x000004bd01007387 */ /* 0x0001e20000100800 */
[----:B------:R-:W-:Y:S01]  /*19c0*/  FADD.FTZ R222, R222, R153 ;  /* 0x00000099dede7221 */ /* 0x000fe20000010000 */
[-C--:B------:R-:W-:Y:S01]  /*19d0*/  FFMA.FTZ R166, R190, R153.reuse, R166 ;  /* 0x00000099bea67223 */ /* 0x080fe200000100a6 */
[----:B------:R-:W-:Y:S02]  /*19e0*/  PRMT R155, R155, 0x7632, R155 ;  /* 0x000076329b9b7816 */ /* 0x000fe4000000009b */
[----:B------:R-:W-:Y:S01]  /*19f0*/  SHF.L.U32 R152, R152, 0x10, RZ ;  /* 0x0000001098987819 */ /* 0x000fe200000006ff */
[----:B0-----:R-:W-:Y:S01]  /*1a00*/  FFMA.FTZ R189, R165, R153, R154 ;  /* 0x00000099a5bd7223 */ /* 0x001fe2000001009a */
        /* <DEDUP_REMOVED lines=8> */
[----:B------:R-:W-:Y:S01]  /*1a90*/  FFMA.FTZ R152, R0, R3, RZ ;  /* 0x0000000300987223 */ /* 0x000fe200000100ff */
[----:B------:R-:W-:Y:S02]  /*1aa0*/  FFMA.FTZ R157, R196, R155, R157 ;  /* 0x0000009bc49d7223 */ /* 0x000fe4000001009d */
        /* <DEDUP_REMOVED lines=14> */
[----:B------:R-:W-:Y:S02]  /*1b90*/  FADD.FTZ R223, R223, R155 ;  /* 0x0000009bdfdf7221 */ /* 0x000fe40000010000 */
[----:B------:R-:W-:Y:S01]  /*1ba0*/  FADD.FTZ R216, R153, R197 ;  /* 0x000000c599d87221 */ /* 0x000fe20000010000 */
[----:B0-----:R-:W-:-:S07]  /*1bb0*/  FFMA.FTZ R217, R196, R197, R152 ;  /* 0x000000c5c4d97223 */ /* 0x001fce0000010098 */
.L_x_2150:
[----:B------:R-:W-:Y:S05]  /*1bc0*/  BSYNC.RECONVERGENT B1 ;  /* 0x0000000000017941 */ /* 0x000fea0003800200 */
.L_x_2149:
        /* <DEDUP_REMOVED lines=16> */
[----:B------:R-:W4:Y:S01]  /*1cd0*/  LDL R187, [R1+0xc4] ;  /* 0x0000c40001bb7983 */ /* 0x000f220000100800 */
[----:B------:R-:W-:-:S03]  /*1ce0*/  IMAD.WIDE.U32 R152, R218, 0x10, R152 ;  /* 0x00000010da987825 */ /* 0x000fc600078e0098 */
[----:B------:R-:W3:Y:S01]  /*1cf0*/  LDG.E.128 R156, desc[UR10][R156.64] ;  /* 0x0000000a9c9c7981 */ /* 0x000ee2000c1e1d00 */
[----:B------:R-:W-:-:S03]  /*1d00*/  ISETP.NE.U32.AND P0, PT, RZ, UR12, PT ;  /* 0x0000000cff007c0c */ /* 0x000fc6000bf05070 */
[----:B------:R-:W4:Y:S04]  /*1d10*/  LDG.E.128 R160, desc[UR10][R160.64+0x10] ;  /* 0x0000100aa0a07981 */ /* 0x000f28000c1e1d00 */
[----:B------:R-:W4:Y:S01]  /*1d20*/  LDG.E.128 R152, desc[UR10][R152.64] ;  /* 0x0000000a98987981 */ /* 0x000f22000c1e1d00 */
[----:B------:R-:W-:-:S13]  /*1d30*/  ISETP.NE.AND.EX P0, PT, RZ, UR13, PT, P0 ;  /* 0x0000000dff007c0c */ /* 0x000fda000bf05300 */
[----:B------:R-:W0:Y:S01]  /*1d40*/  @P0 LDC.64 R198, c[0x0][0x438] ;  /* 0x00010e00ffc60b82 */ /* 0x000e220000000a00 */
[----:B--2---:R-:W-:Y:S02]  /*1d50*/  FADD.FTZ R4, -R195, R164 ;  /* 0x000000a4c3047221 */ /* 0x004fe40000010100 */
[----:B------:R-:W2:Y:S01]  /*1d60*/  LDL R164, [R1+0xd0] ;  /* 0x0000d00001a47983 */ /* 0x000ea20000100800 */
[----:B0-----:R-:W-:-:S05]  /*1d70*/  @P0 IMAD.WIDE.U32 R198, R218, 0x20, R198 ;  /* 0x00000020dac60825 */ /* 0x001fca00078e00c6 */
[----:B------:R-:W5:Y:S04]  /*1d80*/  @P0 LDG.E.128 R116, desc[UR10][R198.64] ;  /* 0x0000000ac6740981 */ /* 0x000f68000c1e1d00 */
[----:B------:R0:W5:Y:S04]  /*1d90*/  @P0 LDG.E.128 R120, desc[UR10][R198.64+0x10] ;  /* 0x0000100ac6780981 */ /* 0x000168000c1e1d00 */
[----:B------:R-:W2:Y:S04]  /*1da0*/  LDL R198, [R1+0xbc] ;  /* 0x0000bc0001c67983 */ /* 0x000ea80000100800 */
[----:B------:R-:W2:Y:S01]  /*1db0*/  LDL R199, [R1+0xdc] ;  /* 0x0000dc0001c77983 */ /* 0x000ea20000100800 */
[----:B---3--:R-:W-:Y:S01]  /*1dc0*/  SHF.L.U32 R11, R156, 0x10, RZ ;  /* 0x000000109c0b7819 */ /* 0x008fe200000006ff */
[----:B-----5:R-:W-:Y:S01]  /*1dd0*/  FMUL.FTZ R4, R5, R4 ;  /* 0x0000000405047220 */ /* 0x020fe20000410000 */
[----:B----4-:R-:W-:-:S02]  /*1de0*/  SHF.L.U32 R6, R152, 0x10, RZ ;  /* 0x0000001098067819 */ /* 0x010fc400000006ff */
[----:B------:R-:W-:Y:S01]  /*1df0*/  PRMT R17, R156, 0x7632, R17 ;  /* 0x000076329c117816 */ /* 0x000fe20000000011 */
[-C--:B------:R-:W-:Y:S01]  /*1e00*/  FMUL.FTZ R12, R12, R11.reuse ;  /* 0x0000000b0c0c7220 */ /* 0x080fe20000410000 */
[--C-:B------:R-:W-:Y:S01]  /*1e10*/  FADD.FTZ R60, R60, R11.reuse ;  /* 0x0000000b3c3c7221 */ /* 0x100fe20000010000 */
[----:B------:R-:W-:Y:S01]  /*1e20*/  FADD.FTZ R212, R212, R6 ;  /* 0x00000006d4d47221 */ /* 0x000fe20000010000 */
[C---:B------:R-:W-:Y:S01]  /*1e30*/  FFMA.FTZ R248, R4.reuse, R6, R248 ;  /* 0x0000000604f87223 */ /* 0x040fe200000100f8 */
[----:B------:R-:W-:Y:S01]  /*1e40*/  FFMA.FTZ R92, R4, R11, R92 ;  /* 0x0000000b045c7223 */ /* 0x000fe2000001005c */
[----:B------:R-:W-:Y:S01]  /*1e50*/  PRMT R11, R152, 0x7632, R11 ;  /* 0x00007632980b7816 */ /* 0x000fe2000000000b */
[----:B------:R-:W3:Y:S01]  /*1e60*/  LDL R156, [R1+0xcc] ;  /* 0x0000cc00019c7983 */ /* 0x000ee20000100800 */
[----:B------:R-:W-:Y:S02]  /*1e70*/  SHF.L.U32 R17, R17, 0x10, RZ ;  /* 0x0000001011117819 */ /* 0x000fe400000006ff */
[----:B------:R-:W-:-:S03]  /*1e80*/  SHF.L.U32 R11, R11, 0x10, RZ ;  /* 0x000000100b0b7819 */ /* 0x000fc600000006ff */
[----:B------:R-:W-:Y:S02]  /*1e90*/  FMUL.FTZ R18, R18, R17 ;  /* 0x0000001112127220 */ /* 0x000fe40000410000 */
[----:B------:R-:W-:Y:S01]  /*1ea0*/  FADD.FTZ R213, R213, R11 ;  /* 0x0000000bd5d57221 */ /* 0x000fe20000010000 */
[----:B------:R-:W-:Y:S01]  /*1eb0*/  PRMT R27, R157, 0x7632, R27 ;  /* 0x000076329d1b7816 */ /* 0x000fe2000000001b */
[----:B------:R-:W-:Y:S01]  /*1ec0*/  FADD.FTZ R61, R61, R17 ;  /* 0x000000113d3d7221 */ /* 0x000fe20000010000 */
[----:B--2---:R-:W-:Y:S01]  /*1ed0*/  FFMA.FTZ R6, R164, R6, R12 ;  /* 0x00000006a4067223 */ /* 0x004fe2000001000c */
[----:B------:R-:W-:Y:S01]  /*1ee0*/  FADD.FTZ R12, -R195, R165 ;  /* 0x000000a5c30c7221 */ /* 0x000fe20000010100 */
[----:B------:R-:W2:Y:S04]  /*1ef0*/  LDL R164, [R1+0xc8] ;  /* 0x0000c80001a47983 */ /* 0x000ea80000100800 */
[----:B------:R-:W4:Y:S01]  /*1f00*/  LDL R165, [R1+0xa8] ;  /* 0x0000a80001a57983 */ /* 0x000f220000100800 */
[----:B------:R-:W-:-:S04]  /*1f10*/  FMUL.FTZ R12, R5, R12 ;  /* 0x0000000c050c7220 */ /* 0x000fc80000410000 */
[CC--:B------:R-:W-:Y:S01]  /*1f20*/  FFMA.FTZ R249, R12.reuse, R11.reuse, R249 ;  /* 0x0000000b0cf97223 */ /* 0x0c0fe200000100f9 */
[----:B------:R-:W-:Y:S01]  /*1f30*/  FFMA.FTZ R11, R23, R11, R18 ;  /* 0x0000000b170b7223 */ /* 0x000fe20000010012 */
[----:B------:R-:W-:Y:S02]  /*1f40*/  SHF.L.U32 R23, R157, 0x10, RZ ;  /* 0x000000109d177819 */ /* 0x000fe400000006ff */
[----:B------:R-:W3:Y:S01]  /*1f50*/  LDL R157, [R1+0xac] ;  /* 0x0000ac00019d7983 */ /* 0x000ee20000100800 */
[----:B------:R-:W-:Y:S01]  /*1f60*/  FADD.FTZ R18, -R195, R166 ;  /* 0x000000a6c3127221 */ /* 0x000fe20000010100 */
[----:B------:R-:W-:Y:S01]  /*1f70*/  FFMA.FTZ R93, R12, R17, R93 ;  /* 0x000000110c5d7223 */ /* 0x000fe2000001005d */
[----:B------:R-:W-:Y:S01]  /*1f80*/  SHF.L.U32 R17, R153, 0x10, RZ ;  /* 0x0000001099117819 */ /* 0x000fe200000006ff */
[----:B------:R-:W-:Y:S01]  /*1f90*/  FMUL.FTZ R24, R24, R23 ;  /* 0x0000001718187220 */ /* 0x000fe20000410000 */
[----:B------:R-:W-:Y:S01]  /*1fa0*/  FMUL.FTZ R18, R5, R18 ;  /* 0x0000001205127220 */ /* 0x000fe20000410000 */
[----:B------:R-:W-:-:S02]  /*1fb0*/  FADD.FTZ R62, R62, R23 ;  /* 0x000000173e3e7221 */ /* 0x000fc40000010000 */
[----:B------:R-:W-:Y:S01]  /*1fc0*/  FADD.FTZ R214, R214, R17 ;  /* 0x00000011d6d67221 */ /* 0x000fe20000010000 */
[C---:B------:R-:W-:Y:S01]  /*1fd0*/  FFMA.FTZ R250, R18.reuse, R17, R250 ;  /* 0x0000001112fa7223 */ /* 0x040fe200000100fa */
[----:B------:R-:W-:Y:S01]  /*1fe0*/  FFMA.FTZ R94, R18, R23, R94 ;  /* 0x00000017125e7223 */ /* 0x000fe2000001005e */
[----:B------:R-:W-:Y:S01]  /*1ff0*/  FFMA.FTZ R17, R28, R17, R24 ;  /* 0x000000111c117223 */ /* 0x000fe20000010018 */
[----:B------:R-:W-:Y:S01]  /*2000*/  PRMT R23, R153, 0x7632, R23 ;  /* 0x0000763299177816 */ /* 0x000fe20000000017 */
[----:B------:R-:W-:Y:S01]  /*2010*/  FADD.FTZ R24, -R195, R167 ;  /* 0x000000a7c3187221 */ /* 0x000fe20000010100 */
[----:B------:R-:W-:Y:S02]  /*2020*/  SHF.L.U32 R27, R27, 0x10, RZ ;  /* 0x000000101b1b7819 */ /* 0x000fe400000006ff */
[----:B------:R-:W-:Y:S01]  /*2030*/  SHF.L.U32 R28, R23, 0x10, RZ ;  /* 0x00000010171c7819 */ /* 0x000fe200000006ff */
[----:B------:R-:W-:Y:S02]  /*2040*/  FMUL.FTZ R23, R5, R24 ;  /* 0x0000001805177220 */ /* 0x000fe40000410000 */
[----:B------:R-:W-:-:S02]  /*2050*/  FMUL.FTZ R24, R198, R27 ;  /* 0x0000001bc6187220 */ /* 0x000fc40000410000 */
[----:B------:R-:W-:Y:S01]  /*2060*/  FADD.FTZ R215, R215, R28 ;  /* 0x0000001cd7d77221 */ /* 0x000fe20000010000 */
[-C--:B------:R-:W-:Y:S01]  /*2070*/  FFMA.FTZ R251, R23, R28.reuse, R251 ;  /* 0x0000001c17fb7223 */ /* 0x080fe200000100fb */
[----:B------:R-:W-:Y:S01]  /*2080*/  FFMA.FTZ R24, R199, R28, R24 ;  /* 0x0000001cc7187223 */ /* 0x000fe20000010018 */
[----:B------:R-:W-:Y:S01]  /*2090*/  FADD.FTZ R28, -R195, R160 ;  /* 0x000000a0c31c7221 */ /* 0x000fe20000010100 */
[----:B------:R-:W-:Y:S01]  /*20a0*/  SHF.L.U32 R152, R158, 0x10, RZ ;  /* 0x000000109e987819 */ /* 0x000fe200000006ff */
[----:B------:R-:W-:Y:S01]  /*20b0*/  FADD.FTZ R63, R63, R27 ;  /* 0x0000001b3f3f7221 */ /* 0x000fe20000010000 */
[----:B------:R-:W-:Y:S01]  /*20c0*/  FFMA.FTZ R95, R23, R27, R95 ;  /* 0x0000001b175f7223 */ /* 0x000fe2000001005f */
        /* <DEDUP_REMOVED lines=13> */
[----:B------:R-:W-:Y:S02]  /*21a0*/  FMUL.FTZ R178, R5, R153 ;  /* 0x0000009905b27220 */ /* 0x000fe40000410000 */
[----:B------:R-:W-:Y:S02]  /*21b0*/  FMUL.FTZ R153, R188, R152 ;  /* 0x00000098bc997220 */ /* 0x000fe40000410000 */
        /* <DEDUP_REMOVED lines=8> */
[----:B------:R-:W-:-:S03]  /*2240*/  SHF.L.U32 R153, R155, 0x10, RZ ;  /* 0x000000109b997819 */ /* 0x000fc600000006ff */
[----:B------:R-:W-:Y:S01]  /*2250*/  FADD.FTZ R58, R58, R152 ;  /* 0x000000983a3a7221 */ /* 0x000fe20000010000 */
[----:B------:R-:W-:Y:S01]  /*2260*/  FFMA.FTZ R90, R188, R152, R90 ;  /* 0x00000098bc5a7223 */ /* 0x000fe2000001005a */
[----:B------:R-:W-:Y:S01]  /*2270*/  FADD.FTZ R210, R210, R153 ;  /* 0x00000099d2d27221 */ /* 0x000fe20000010000 */
[----:B------:R-:W-:Y:S01]  /*2280*/  FFMA.FTZ R246, R188, R153, R246 ;  /* 0x00000099bcf67223 */ /* 0x000fe200000100f6 */
[----:B------:R-:W-:-:S04]  /*2290*/  PRMT R155, R155, 0x7632, R155 ;  /* 0x000076329b9b7816 */ /* 0x000fc8000000009b */
[----:B------:R-:W-:Y:S02]  /*22a0*/  SHF.L.U32 R155, R155, 0x10, RZ ;  /* 0x000000109b9b7819 */ /* 0x000fe400000006ff */
[----:B------:R-:W-:-:S03]  /*22b0*/  IADD3 R218, PT, PT, R218, 0x20, RZ ;  /* 0x00000020dada7810 */ /* 0x000fc60007ffe0ff */
[----:B------:R-:W-:Y:S01]  /*22c0*/  FADD.FTZ R211, R211, R155 ;  /* 0x0000009bd3d37221 */ /* 0x000fe20000010000 */
[----:B----4-:R-:W-:Y:S01]  /*22d0*/  FMUL.FTZ R154, R165, R152 ;  /* 0x00000098a59a7220 */ /* 0x010fe20000410000 */
[----:B------:R-:W-:-:S03]  /*22e0*/  PRMT R152, R159, 0x7632, R152 ;  /* 0x000076329f987816 */ /* 0x000fc60000000098 */
[----:B--2---:R-:W-:Y:S01]  /*22f0*/  FFMA.FTZ R187, R164, R153, R154 ;  /* 0x00000099a4bb7223 */ /* 0x004fe2000001009a */
[----:B------:R-:W-:Y:S01]  /*2300*/  FADD.FTZ R153, -R195, R163 ;  /* 0x000000a3c3997221 */ /* 0x000fe20000010100 */
[----:B------:R-:W-:-:S03]  /*2310*/  SHF.L.U32 R152, R152, 0x10, RZ ;  /* 0x0000001098987819 */ /* 0x000fc600000006ff */
[----:B0-----:R-:W-:Y:S02]  /*2320*/  FMUL.FTZ R198, R5, R153 ;  /* 0x0000009905c67220 */ /* 0x001fe40000410000 */
[-C--:B---3--:R-:W-:Y:S01]  /*2330*/  FMUL.FTZ R153, R157, R152.reuse ;  /* 0x000000989d997220 */ /* 0x088fe20000410000 */
[----:B------:R-:W-:Y:S01]  /*2340*/  FADD.FTZ R59, R59, R152 ;  /* 0x000000983b3b7221 */ /* 0x000fe20000010000 */
[----:B------:R-:W-:Y:S01]  /*2350*/  FFMA.FTZ R91, R198, R152, R91 ;  /* 0x00000098c65b7223 */ /* 0x000fe2000001005b */
[----:B------:R-:W-:Y:S01]  /*2360*/  FADD.FTZ R152, R216, R6 ;  /* 0x00000006d8987221 */ /* 0x000fe20000010000 */
[----:B------:R-:W-:Y:S01]  /*2370*/  FFMA.FTZ R199, R156, R155, R153 ;  /* 0x0000009b9cc77223 */ /* 0x000fe20000010099 */
        /* <DEDUP_REMOVED lines=12> */
[----:B------:R-:W-:Y:S01]  /*2440*/  FFMA.FTZ R153, R188, R187, R153 ;  /* 0x000000bbbc997223 */ /* 0x000fe20000010099 */
[----:B------:R-:W-:Y:S01]  /*2450*/  FFMA.FTZ R247, R198, R155, R247 ;  /* 0x0000009bc6f77223 */ /* 0x000fe200000100f7 */
[----:B------:R-:W-:Y:S02]  /*2460*/  FADD.FTZ R216, R152, R199 ;  /* 0x000000c798d87221 */ /* 0x000fe40000010000 */
[----:B------:R-:W-:-:S07]  /*2470*/  FFMA.FTZ R217, R198, R199, R153 ;  /* 0x000000c7c6d97223 */ /* 0x000fce0000010099 */
.L_x_2152:
[----:B------:R-:W-:Y:S05]  /*2480*/  BSYNC.RECONVERGENT B1 ;  /* 0x0000000000017941 */ /* 0x000fea0003800200 */
.L_x_2151:
        /* <DEDUP_REMOVED lines=15> */
[----:B------:R-:W2:Y:S04]  /*2580*/  LDG.E.128 R156, desc[UR10][R156.64] ;  /* 0x0000000a9c9c7981 */ /* 0x000ea8000c1e1d00 */
[----:B------:R-:W3:Y:S01]  /*2590*/  LDG.E.128 R164, desc[UR10][R8.64] ;  /* 0x0000000a08a47981 */ /* 0x000ee2000c1e1d00 */
[----:B------:R-:W-:Y:S01]  /*25a0*/  IMAD.WIDE.U32 R152, R218, 0x10, R152 ;  /* 0x00000010da987825 */ /* 0x000fe200078e0098 */
[----:B------:R-:W-:Y:S02]  /*25b0*/  ISETP.NE.U32.AND P0, PT, RZ, UR12, PT ;  /* 0x0000000cff007c0c */ /* 0x000fe4000bf05070 */
[----:B------:R0:W4:Y:S04]  /*25c0*/  LDG.E.128 R160, desc[UR10][R8.64+0x10] ;  /* 0x0000100a08a07981 */ /* 0x000128000c1e1d00 */
[----:B------:R-:W4:Y:S01]  /*25d0*/  LDG.E.128 R152, desc[UR10][R152.64] ;  /* 0x0000000a98987981 */ /* 0x000f22000c1e1d00 */
[----:B------:R-:W-:-:S03]  /*25e0*/  ISETP.NE.AND.EX P0, PT, RZ, UR13, PT, P0 ;  /* 0x0000000dff007c0c */ /* 0x000fc6000bf05300 */
[----:B------:R-:W4:Y:S04]  /*25f0*/  LDL R186, [R1+0x60] ;  /* 0x0000600001ba7983 */ /* 0x000f280000100800 */
[----:B------:R-:W4:Y:S04]  /*2600*/  LDL R185, [R1+0x80] ;  /* 0x0000800001b97983 */ /* 0x000f280000100800 */
[----:B------:R-:W4:Y:S02]  /*2610*/  LDL R200, [R1+0x64] ;  /* 0x0000640001c87983 */ /* 0x000f240000100800 */
[----:B0-----:R-:W0:Y:S02]  /*2620*/  @P0 LDC.64 R8, c[0x0][0x438] ;  /* 0x00010e00ff080b82 */ /* 0x001e240000000a00 */
[----:B------:R-:W4:Y:S01]  /*2630*/  LDL R201, [R1+0x84] ;  /* 0x0000840001c97983 */ /* 0x000f220000100800 */
[----:B0-----:R-:W-:-:S05]  /*2640*/  @P0 IMAD.WIDE.U32 R8, R218, 0x20, R8 ;  /* 0x00000020da080825 */ /* 0x001fca00078e0008 */
[----:B------:R-:W5:Y:S04]  /*2650*/  @P0 LDG.E.128 R124, desc[UR10][R8.64] ;  /* 0x0000000a087c0981 */ /* 0x000f68000c1e1d00 */
[----:B------:R2:W5:Y:S02]  /*2660*/  @P0 LDG.E.128 R128, desc[UR10][R8.64+0x10] ;  /* 0x0000100a08800981 */ /* 0x000564000c1e1d00 */
[----:B--2---:R-:W-:Y:S01]  /*2670*/  SHF.L.U32 R9, R156, 0x10, RZ ;  /* 0x000000109c097819 */ /* 0x004fe200000006ff */
[----:B---3--:R-:W-:-:S04]  /*2680*/  FADD.FTZ R7, -R195, R164 ;  /* 0x000000a4c3077221 */ /* 0x008fc80000010100 */
[----:B------:R-:W-:Y:S01]  /*2690*/  FMUL.FTZ R10, R10, R9 ;  /* 0x000000090a0a7220 */ /* 0x000fe20000410000 */
[----:B------:R-:W-:Y:S01]  /*26a0*/  PRMT R15, R156, 0x7632, R15 ;  /* 0x000076329c0f7816 */ /* 0x000fe2000000000f */
[--C-:B------:R-:W-:Y:S01]  /*26b0*/  FADD.FTZ R52, R52, R9.reuse ;  /* 0x0000000934347221 */ /* 0x100fe20000010000 */
[----:B-----5:R-:W-:Y:S01]  /*26c0*/  FMUL.FTZ R7, R5, R7 ;  /* 0x0000000705077220 */ /* 0x020fe20000410000 */
[----:B------:R-:W2:Y:S01]  /*26d0*/  LDL R164, [R1+0x6c] ;  /* 0x00006c0001a47983 */ /* 0x000ea20000100800 */
[C---:B----4-:R-:W-:Y:S02]  /*26e0*/  SHF.L.U32 R8, R152.reuse, 0x10, RZ ;  /* 0x0000001098087819 */ /* 0x050fe400000006ff */
[C---:B------:R-:W-:Y:S01]  /*26f0*/  FFMA.FTZ R84, R7.reuse, R9, R84 ;  /* 0x0000000907547223 */ /* 0x040fe20000010054 */
[----:B------:R-:W-:Y:S02]  /*2700*/  PRMT R9, R152, 0x7632, R9 ;  /* 0x0000763298097816 */ /* 0x000fe40000000009 */
[----:B------:R-:W-:Y:S01]  /*2710*/  FADD.FTZ R204, R204, R8 ;  /* 0x00000008cccc7221 */ /* 0x000fe20000010000 */
[-C--:B------:R-:W-:Y:S01]  /*2720*/  FFMA.FTZ R240, R7, R8.reuse, R240 ;  /* 0x0000000807f07223 */ /* 0x080fe200000100f0 */
[----:B------:R-:W-:Y:S01]  /*2730*/  FFMA.FTZ R8, R16, R8, R10 ;  /* 0x0000000810087223 */ /* 0x000fe2000001000a */
[----:B------:R-:W-:Y:S01]  /*2740*/  FADD.FTZ R10, -R195, R165 ;  /* 0x000000a5c30a7221 */ /* 0x000fe20000010100 */
[----:B------:R-:W-:Y:S01]  /*2750*/  SHF.L.U32 R15, R15, 0x10, RZ ;  /* 0x000000100f0f7819 */ /* 0x000fe200000006ff */
[----:B------:R-:W3:Y:S01]  /*2760*/  LDL R165, [R1+0x88] ;  /* 0x0000880001a57983 */ /* 0x000ee20000100800 */
[----:B------:R-:W-:Y:S01]  /*2770*/  SHF.L.U32 R9, R9, 0x10, RZ ;  /* 0x0000001009097819 */ /* 0x000fe200000006ff */
[----:B------:R-:W-:-:S02]  /*2780*/  FMUL.FTZ R10, R5, R10 ;  /* 0x0000000a050a7220 */ /* 0x000fc40000410000 */
[----:B------:R-:W-:Y:S02]  /*2790*/  FMUL.FTZ R16, R25, R15 ;  /* 0x0000000f19107220 */ /* 0x000fe40000410000 */
[----:B------:R-:W-:Y:S01]  /*27a0*/  FADD.FTZ R205, R205, R9 ;  /* 0x00000009cdcd7221 */ /* 0x000fe20000010000 */
[-C--:B------:R-:W-:Y:S01]  /*27b0*/  FFMA.FTZ R241, R10, R9.reuse, R241 ;  /* 0x000000090af17223 */ /* 0x080fe200000100f1 */
[----:B------:R-:W-:Y:S01]  /*27c0*/  FFMA.FTZ R9, R26, R9, R16 ;  /* 0x000000091a097223 */ /* 0x000fe20000010010 */
[----:B------:R-:W-:Y:S02]  /*27d0*/  FADD.FTZ R16, -R195, R166 ;  /* 0x000000a6c3107221 */ /* 0x000fe40000010100 */
[----:B------:R-:W4:Y:S01]  /*27e0*/  LDL R166, [R1+0x68] ;  /* 0x0000680001a67983 */ /* 0x000f220000100800 */
[C---:B------:R-:W-:Y:S02]  /*27f0*/  SHF.L.U32 R25, R157.reuse, 0x10, RZ ;  /* 0x000000109d197819 */ /* 0x040fe400000006ff */
[----:B------:R-:W-:-:S02]  /*2800*/  PRMT R152, R157, 0x7632, R152 ;  /* 0x000076329d987816 */ /* 0x000fc40000000098 */
[----:B------:R-:W2:Y:S01]  /*2810*/  LDL R157, [R1+0x8c] ;  /* 0x00008c00019d7983 */ /* 0x000ea20000100800 */
[----:B------:R-:W-:Y:S01]  /*2820*/  FADD.FTZ R53, R53, R15 ;  /* 0x0000000f35357221 */ /* 0x000fe20000010000 */
[----:B------:R-:W-:Y:S01]  /*2830*/  FFMA.FTZ R85, R10, R15, R85 ;  /* 0x0000000f0a557223 */ /* 0x000fe20000010055 */
[----:B------:R-:W-:Y:S01]  /*2840*/  SHF.L.U32 R15, R153, 0x10, RZ ;  /* 0x00000010990f7819 */ /* 0x000fe200000006ff */
[----:B------:R-:W-:Y:S01]  /*2850*/  FMUL.FTZ R16, R5, R16 ;  /* 0x0000001005107220 */ /* 0x000fe20000410000 */
[----:B------:R-:W-:Y:S01]  /*2860*/  FMUL.FTZ R26, R169, R25 ;  /* 0x00000019a91a7220 */ /* 0x000fe20000410000 */
[----:B------:R-:W-:Y:S02]  /*2870*/  FADD.FTZ R54, R54, R25 ;  /* 0x0000001936367221 */ /* 0x000fe40000010000 */
[----:B------:R-:W-:Y:S01]  /*2880*/  FADD.FTZ R206, R206, R15 ;  /* 0x0000000fcece7221 */ /* 0x000fe20000010000 */
[C---:B------:R-:W-:Y:S01]  /*2890*/  FFMA.FTZ R242, R16.reuse, R15, R242 ;  /* 0x0000000f10f27223 */ /* 0x040fe200000100f2 */
[----:B------:R-:W-:Y:S01]  /*28a0*/  FFMA.FTZ R86, R16, R25, R86 ;  /* 0x0000001910567223 */ /* 0x000fe20000010056 */
[----:B------:R-:W-:Y:S01]  /*28b0*/  FFMA.FTZ R15, R170, R15, R26 ;  /* 0x0000000faa0f7223 */ /* 0x000fe2000001001a */
[----:B------:R-:W-:Y:S01]  /*28c0*/  PRMT R25, R153, 0x7632, R25 ;  /* 0x0000763299197816 */ /* 0x000fe20000000019 */
[----:B------:R-:W-:Y:S01]  /*28d0*/  FADD.FTZ R26, -R195, R167 ;  /* 0x000000a7c31a7221 */ /* 0x000fe20000010100 */
[----:B------:R-:W-:-:S02]  /*28e0*/  SHF.L.U32 R152, R152, 0x10, RZ ;  /* 0x0000001098987819 */ /* 0x000fc400000006ff */
[----:B------:R-:W-:Y:S01]  /*28f0*/  SHF.L.U32 R153, R25, 0x10, RZ ;  /* 0x0000001019997819 */ /* 0x000fe200000006ff */
[----:B------:R-:W-:Y:S01]  /*2900*/  FMUL.FTZ R25, R5, R26 ;  /* 0x0000001a05197220 */ /* 0x000fe20000410000 */
[----:B------:R-:W-:Y:S01]  /*2910*/  FADD.FTZ R156, -R195, R160 ;  /* 0x000000a0c39c7221 */ /* 0x000fe20000010100 */
        /* <DEDUP_REMOVED lines=11> */
[C---:B------:R-:W-:Y:S01]  /*29d0*/  FFMA.FTZ R80, R169.reuse, R152, R80 ;  /* 0x00000098a9507223 */ /* 0x040fe20000010050 */
        /* <DEDUP_REMOVED lines=29> */
[----:B---3--:R-:W-:Y:S01]  /*2bb0*/  FFMA.FTZ R185, R165, R153, R154 ;  /* 0x00000099a5b97223 */ /* 0x008fe2000001009a */
[----:B------:R-:W-:Y:S01]  /*2bc0*/  FADD.FTZ R153, -R195, R163 ;  /* 0x000000a3c3997221 */ /* 0x000fe20000010100 */
[----:B------:R-:W-:-:S03]  /*2bd0*/  SHF.L.U32 R152, R152, 0x10, RZ ;  /* 0x0000001098987819 */ /* 0x000fc600000006ff */
[----:B------:R-:W-:Y:S02]  /*2be0*/  FMUL.FTZ R200, R5, R153 ;  /* 0x0000009905c87220 */ /* 0x000fe40000410000 */
[-C--:B--2---:R-:W-:Y:S01]  /*2bf0*/  FMUL.FTZ R153, R164, R152.reuse ;  /* 0x00000098a4997220 */ /* 0x084fe20000410000 */
        /* <DEDUP_REMOVED lines=20> */
.L_x_2154:
[----:B------:R-:W-:Y:S05]  /*2d40*/  BSYNC.RECONVERGENT B1 ;  /* 0x0000000000017941 */ /* 0x000fea0003800200 */
.L_x_2153:
        /* <DEDUP_REMOVED lines=18> */
[----:B------:R-:W3:Y:S04]  /*2e70*/  LDG.E.128 R156, desc[UR10][R156.64+0x10] ;  /* 0x0000100a9c9c7981 */ /* 0x000ee8000c1e1d00 */
[----:B------:R-:W4:Y:S04]  /*2e80*/  LDG.E.128 R160, desc[UR10][R160.64] ;  /* 0x0000000aa0a07981 */ /* 0x000f28000c1e1d00 */
[----:B------:R-:W4:Y:S01]  /*2e90*/  LDG.E.128 R164, desc[UR10][R164.64] ;  /* 0x0000000aa4a47981 */ /* 0x000f22000c1e1d00 */
[----:B------:R-:W-:-:S03]  /*2ea0*/  ISETP.NE.U32.AND P0, PT, RZ, UR12, PT ;  /* 0x0000000cff007c0c */ /* 0x000fc6000bf05070 */
[----:B------:R-:W4:Y:S01]  /*2eb0*/  LDL R191, [R1+0x40] ;  /* 0x0000400001bf7983 */ /* 0x000f220000100800 */
[----:B------:R-:W-:-:S03]  /*2ec0*/  ISETP.NE.AND.EX P0, PT, RZ, UR13, PT, P0 ;  /* 0x0000000dff007c0c */ /* 0x000fc6000bf05300 */
[----:B------:R-:W4:Y:S04]  /*2ed0*/  LDL R202, [R1+0x24] ;  /* 0x0000240001ca7983 */ /* 0x000f280000100800 */
[----:B------:R-:W4:Y:S06]  /*2ee0*/  LDL R203, [R1+0x44] ;  /* 0x0000440001cb7983 */ /* 0x000f2c0000100800 */
[----:B------:R-:W0:Y:S02]  /*2ef0*/  @P0 LDC.64 R172, c[0x0][0x438] ;  /* 0x00010e00ffac0b82 */ /* 0x000e240000000a00 */
[----:B0-----:R-:W-:-:S05]  /*2f00*/  @P0 IMAD.WIDE.U32 R172, R218, 0x20, R172 ;  /* 0x00000020daac0825 */ /* 0x001fca00078e00ac */
[----:B------:R-:W5:Y:S04]  /*2f10*/  @P0 LDG.E.128 R132, desc[UR10][R172.64] ;  /* 0x0000000aac840981 */ /* 0x000f68000c1e1d00 */
[----:B------:R0:W5:Y:S01]  /*2f20*/  @P0 LDG.E.128 R136, desc[UR10][R172.64+0x10] ;  /* 0x0000100aac880981 */ /* 0x000162000c1e1d00 */
[C---:B--2---:R-:W-:Y:S01]  /*2f30*/  FADD.FTZ R31, -R195.reuse, R152 ;  /* 0x00000098c31f7221 */ /* 0x044fe20000010100 */
[----:B------:R-:W-:-:S03]  /*2f40*/  FADD.FTZ R171, -R195, R153 ;  /* 0x00000099c3ab7221 */ /* 0x000fc60000010100 */
[----:B-----5:R-:W-:Y:S01]  /*2f50*/  FMUL.FTZ R31, R5, R31 ;  /* 0x0000001f051f7220 */ /* 0x020fe20000410000 */
[C---:B---3--:R-:W-:Y:S01]  /*2f60*/  FADD.FTZ R153, -R195.reuse, R156 ;  /* 0x0000009cc3997221 */ /* 0x048fe20000010100 */
[----:B------:R-:W-:Y:S01]  /*2f70*/  FADD.FTZ R152, -R195, R157 ;  /* 0x0000009dc3987221 */ /* 0x000fe20000010100 */
[----:B----4-:R-:W-:Y:S02]  /*2f80*/  SHF.L.U32 R156, R160, 0x10, RZ ;  /* 0x00000010a09c7819 */ /* 0x010fe400000006ff */
[----:B------:R-:W-:-:S03]  /*2f90*/  SHF.L.U32 R157, R164, 0x10, RZ ;  /* 0x00000010a49d7819 */ /* 0x000fc600000006ff */
[-C--:B------:R-:W-:Y:S01]  /*2fa0*/  FMUL.FTZ R168, R168, R156.reuse ;  /* 0x0000009ca8a87220 */ /* 0x080fe20000410000 */
[----:B------:R-:W-:Y:S01]  /*2fb0*/  FADD.FTZ R44, R44, R156 ;  /* 0x0000009c2c2c7221 */ /* 0x000fe20000010000 */
[C---:B------:R-:W-:Y:S01]  /*2fc0*/  FFMA.FTZ R76, R31.reuse, R156, R76 ;  /* 0x0000009c1f4c7223 */ /* 0x040fe2000001004c */
[----:B------:R-:W-:Y:S01]  /*2fd0*/  PRMT R156, R160, 0x7632, R156 ;  /* 0x00007632a09c7816 */ /* 0x000fe2000000009c */
[--C-:B------:R-:W-:Y:S01]  /*2fe0*/  FADD.FTZ R108, R108, R157.reuse ;  /* 0x0000009d6c6c7221 */ /* 0x100fe20000010000 */
[-C--:B------:R-:W-:Y:S01]  /*2ff0*/  FFMA.FTZ R232, R31, R157.reuse, R232 ;  /* 0x0000009d1fe87223 */ /* 0x080fe200000100e8 */
[----:B------:R-:W-:Y:S01]  /*3000*/  FFMA.FTZ R168, R174, R157, R168 ;  /* 0x0000009daea87223 */ /* 0x000fe200000100a8 */
[----:B------:R-:W-:Y:S01]  /*3010*/  PRMT R157, R164, 0x7632, R157 ;  /* 0x00007632a49d7816 */ /* 0x000fe2000000009d */
[----:B------:R-:W-:Y:S01]  /*3020*/  FMUL.FTZ R171, R5, R171 ;  /* 0x000000ab05ab7220 */ /* 0x000fe20000410000 */
[----:B------:R-:W-:Y:S01]  /*3030*/  SHF.L.U32 R156, R156, 0x10, RZ ;  /* 0x000000109c9c7819 */ /* 0x000fe200000006ff */
[----:B------:R-:W-:Y:S01]  /*3040*/  FADD.FTZ R154, -R195, R154 ;  /* 0x0000009ac39a7221 */ /* 0x000fe20000010100 */
[----:B------:R-:W-:Y:S01]  /*3050*/  SHF.L.U32 R157, R157, 0x10, RZ ;  /* 0x000000109d9d7819 */ /* 0x000fe200000006ff */
[----:B------:R-:W2:Y:S02]  /*3060*/  LDL R164, [R1+0x28] ;  /* 0x0000280001a47983 */ /* 0x000ea40000100800 */
[-C--:B------:R-:W-:Y:S01]  /*3070*/  FMUL.FTZ R160, R181, R156.reuse ;  /* 0x0000009cb5a07220 */ /* 0x080fe20000410000 */
[----:B------:R-:W-:Y:S01]  /*3080*/  FADD.FTZ R45, R45, R156 ;  /* 0x0000009c2d2d7221 */ /* 0x000fe20000010000 */
[----:B------:R-:W-:Y:S01]  /*3090*/  FFMA.FTZ R77, R171, R156, R77 ;  /* 0x0000009cab4d7223 */ /* 0x000fe2000001004d */
[----:B------:R-:W-:Y:S01]  /*30a0*/  SHF.L.U32 R156, R161, 0x10, RZ ;  /* 0x00000010a19c7819 */ /* 0x000fe200000006ff */
[----:B------:R-:W-:Y:S01]  /*30b0*/  FADD.FTZ R109, R109, R157 ;  /* 0x0000009d6d6d7221 */ /* 0x000fe20000010000 */
[-C--:B------:R-:W-:Y:S01]  /*30c0*/  FFMA.FTZ R233, R171, R157.reuse, R233 ;  /* 0x0000009dabe97223 */ /* 0x080fe200000100e9 */
[----:B0-----:R-:W-:Y:S01]  /*30d0*/  FFMA.FTZ R172, R182, R157, R160 ;  /* 0x0000009db6ac7223 */ /* 0x001fe200000100a0 */
[----:B------:R-:W-:Y:S01]  /*30e0*/  SHF.L.U32 R157, R165, 0x10, RZ ;  /* 0x00000010a59d7819 */ /* 0x000fe200000006ff */
[----:B------:R-:W-:Y:S01]  /*30f0*/  FMUL.FTZ R173, R5, R154 ;  /* 0x0000009a05ad7220 */ /* 0x000fe20000410000 */
[----:B------:R-:W-:Y:S01]  /*3100*/  FMUL.FTZ R154, R183, R156 ;  /* 0x0000009cb79a7220 */ /* 0x000fe20000410000 */
[----:B------:R-:W3:Y:S03]  /*3110*/  LDL R160, [R1+0x2c] ;  /* 0x00002c0001a07983 */ /* 0x000ee60000100800 */
[--C-:B------:R-:W-:Y:S01]  /*3120*/  FFMA.FTZ R174, R184, R157, R154.reuse ;  /* 0x0000009db8ae7223 */ /* 0x100fe2000001009a */
[----:B------:R-:W-:-:S02]  /*3130*/  PRMT R154, R161, 0x7632, R154 ;  /* 0x00007632a19a7816 */ /* 0x000fc4000000009a */
[----:B------:R-:W4:Y:S01]  /*3140*/  LDL R161, [R1+0x48] ;  /* 0x0000480001a17983 */ /* 0x000f220000100800 */
[----:B------:R-:W-:Y:S01]  /*3150*/  FADD.FTZ R110, R110, R157 ;  /* 0x0000009d6e6e7221 */ /* 0x000fe20000010000 */
[----:B------:R-:W-:Y:S02]  /*3160*/  FFMA.FTZ R234, R173, R157, R234 ;  /* 0x0000009dadea7223 */ /* 0x000fe400000100ea */
[----:B------:R-:W3:Y:S01]  /*3170*/  LDL R157, [R1+0x4c] ;  /* 0x00004c00019d7983 */ /* 0x000ee20000100800 */
[----:B------:R-:W-:Y:S01]  /*3180*/  FADD.FTZ R155, -R195, R155 ;  /* 0x0000009bc39b7221 */ /* 0x000fe20000010100 */
[----:B------:R-:W-:Y:S01]  /*3190*/  FADD.FTZ R46, R46, R156 ;  /* 0x0000009c2e2e7221 */ /* 0x000fe20000010000 */
[----:B------:R-:W-:Y:S01]  /*31a0*/  FFMA.FTZ R78, R173, R156, R78 ;  /* 0x0000009cad4e7223 */ /* 0x000fe2000001004e */
[----:B------:R-:W-:Y:S01]  /*31b0*/  PRMT R156, R165, 0x7632, R156 ;  /* 0x00007632a59c7816 */ /* 0x000fe2000000009c */
[----:B------:R-:W-:Y:S01]  /*31c0*/  FMUL.FTZ R181, R5, R155 ;  /* 0x0000009b05b57220 */ /* 0x000fe20000410000 */
[----:B------:R-:W-:-:S02]  /*31d0*/  SHF.L.U32 R154, R154, 0x10, RZ ;  /* 0x000000109a9a7819 */ /* 0x000fc400000006ff */
[----:B------:R-:W-:-:S03]  /*31e0*/  SHF.L.U32 R156, R156, 0x10, RZ ;  /* 0x000000109c9c7819 */ /* 0x000fc600000006ff */
[-C--:B------:R-:W-:Y:S01]  /*31f0*/  FMUL.FTZ R155, R194, R154.reuse ;  /* 0x0000009ac29b7220 */ /* 0x080fe20000410000 */
[----:B------:R-:W-:Y:S01]  /*3200*/  FADD.FTZ R47, R47, R154 ;  /* 0x0000009a2f2f7221 */ /* 0x000fe20000010000 */
[----:B------:R-:W-:Y:S01]  /*3210*/  FFMA.FTZ R79, R181, R154, R79 ;  /* 0x0000009ab54f7223 */ /* 0x000fe2000001004f */
[----:B------:R-:W-:Y:S01]  /*3220*/  SHF.L.U32 R154, R162, 0x10, RZ ;  /* 0x00000010a29a7819 */ /* 0x000fe200000006ff */
[----:B------:R-:W-:Y:S01]  /*3230*/  FFMA.FTZ R182, R193, R156, R155 ;  /* 0x0000009cc1b67223 */ /* 0x000fe2000001009b */
[----:B------:R-:W-:Y:S01]  /*3240*/  SHF.L.U32 R155, R166, 0x10, RZ ;  /* 0x00000010a69b7819 */ /* 0x000fe200000006ff */
[----:B------:R-:W-:Y:S02]  /*3250*/  FMUL.FTZ R183, R5, R153 ;  /* 0x0000009905b77220 */ /* 0x000fe40000410000 */
[----:B------:R-:W-:-:S04]  /*3260*/  FMUL.FTZ R153, R192, R154 ;  /* 0x0000009ac0997220 */ /* 0x000fc80000410000 */
[--C-:B------:R-:W-:Y:S01]  /*3270*/  FFMA.FTZ R184, R191, R155, R153.reuse ;  /* 0x0000009bbfb87223 */ /* 0x100fe20000010099 */
[----:B------:R-:W-:Y:S01]  /*3280*/  PRMT R153, R162, 0x7632, R153 ;  /* 0x00007632a2997816 */ /* 0x000fe20000000099 */
[----:B------:R-:W-:Y:S01]  /*3290*/  FADD.FTZ R40, R40, R154 ;  /* 0x0000009a28287221 */ /* 0x000fe20000010000 */
[----:B------:R-:W-:Y:S01]  /*32a0*/  FFMA.FTZ R72, R183, R154, R72 ;  /* 0x0000009ab7487223 */ /* 0x000fe20000010048 */
[----:B------:R-:W-:Y:S02]  /*32b0*/  PRMT R154, R166, 0x7632, R154 ;  /* 0x00007632a69a7816 */ /* 0x000fe4000000009a */
[----:B------:R-:W-:Y:S01]  /*32c0*/  SHF.L.U32 R153, R153, 0x10, RZ ;  /* 0x0000001099997819 */ /* 0x000fe200000006ff */
[----:B------:R-:W-:Y:S01]  /*32d0*/  FMUL.FTZ R194, R5, R152 ;  /* 0x0000009805c27220 */ /* 0x000fe20000410000 */
[----:B------:R-:W-:Y:S01]  /*32e0*/  SHF.L.U32 R154, R154, 0x10, RZ ;  /* 0x000000109a9a7819 */ /* 0x000fe200000006ff */
[----:B------:R-:W-:Y:S02]  /*32f0*/  FADD.FTZ R158, -R195, R158 ;  /* 0x0000009ec39e7221 */ /* 0x000fe40000010100 */
[----:B------:R-:W-:-:S02]  /*3300*/  FMUL.FTZ R152, R202, R153 ;  /* 0x00000099ca987220 */ /* 0x000fc40000410000 */
[----:B------:R-:W-:Y:S02]  /*3310*/  FMUL.FTZ R192, R5, R158 ;  /* 0x0000009e05c07220 */ /* 0x000fe40000410000 */
[-C--:B------:R-:W-:Y:S01]  /*3320*/  FFMA.FTZ R193, R203, R154.reuse, R152 ;  /* 0x0000009acbc17223 */ /* 0x080fe20000010098 */
[----:B------:R-:W-:Y:S01]  /*3330*/  SHF.L.U32 R152, R163, 0x10, RZ ;  /* 0x00000010a3987819 */ /* 0x000fe200000006ff */
[----:B------:R-:W-:Y:S01]  /*3340*/  FADD.FTZ R41, R41, R153 ;  /* 0x0000009929297221 */ /* 0x000fe20000010000 */
[C---:B------:R-:W-:Y:S01]  /*3350*/  FFMA.FTZ R73, R194.reuse, R153, R73 ;  /* 0x00000099c2497223 */ /* 0x040fe20000010049 */
[----:B------:R-:W-:Y:S01]  /*3360*/  FADD.FTZ R105, R105, R154 ;  /* 0x0000009a69697221 */ /* 0x000fe20000010000 */
[----:B------:R-:W-:Y:S01]  /*3370*/  FFMA.FTZ R229, R194, R154, R229 ;  /* 0x0000009ac2e57223 */ /* 0x000fe200000100e5 */
[----:B------:R-:W-:Y:S01]  /*3380*/  SHF.L.U32 R153, R167, 0x10, RZ ;  /* 0x00000010a7997819 */ /* 0x000fe200000006ff */
[----:B------:R-:W-:Y:S01]  /*3390*/  FADD.FTZ R42, R42, R152 ;  /* 0x000000982a2a7221 */ /* 0x000fe20000010000 */
[----:B------:R-:W-:Y:S01]  /*33a0*/  FFMA.FTZ R74, R192, R152, R74 ;  /* 0x00000098c04a7223 */ /* 0x000fe2000001004a */
[----:B------:R-:W-:-:S02]  /*33b0*/  FADD.FTZ R159, -R195, R159 ;  /* 0x0000009fc39f7221 */ /* 0x000fc40000010100 */
[----:B------:R-:W-:Y:S01]  /*33c0*/  FADD.FTZ R106, R106, R153 ;  /* 0x000000996a6a7221 */ /* 0x000fe20000010000 */
[----:B------:R-:W-:Y:S01]  /*33d0*/  FFMA.FTZ R230, R192, R153, R230 ;  /* 0x00000099c0e67223 */ /* 0x000fe200000100e6 */
[----:B------:R-:W-:Y:S01]  /*33e0*/  FMUL.FTZ R202, R5, R159 ;  /* 0x0000009f05ca7220 */ /* 0x000fe20000410000 */
[----:B------:R-:W-:Y:S01]  /*33f0*/  FADD.FTZ R111, R111, R156 ;  /* 0x0000009c6f6f7221 */ /* 0x000fe20000010000 */
[----:B------:R-:W-:Y:S01]  /*3400*/  FFMA.FTZ R235, R181, R156, R235 ;  /* 0x0000009cb5eb7223 */ /* 0x000fe200000100eb */
[----:B------:R-:W-:Y:S01]  /*3410*/  FADD.FTZ R104, R104, R155 ;  /* 0x0000009b68687221 */ /* 0x000fe20000010000 */
[----:B------:R-:W-:Y:S01]  /*3420*/  FFMA.FTZ R228, R183, R155, R228 ;  /* 0x0000009bb7e47223 */ /* 0x000fe200000100e4 */
[----:B--2---:R-:W-:Y:S01]  /*3430*/  FMUL.FTZ R154, R164, R152 ;  /* 0x00000098a49a7220 */ /* 0x004fe20000410000 */
[----:B------:R-:W-:-:S04]  /*3440*/  PRMT R152, R163, 0x7632, R152 ;  /* 0x00007632a3987816 */ /* 0x000fc80000000098 */
[----:B------:R-:W-:Y:S01]  /*3450*/  SHF.L.U32 R152, R152, 0x10, RZ ;  /* 0x0000001098987819 */ /* 0x000fe200000006ff */
[----:B----4-:R-:W-:Y:S01]  /*3460*/  FFMA.FTZ R191, R161, R153, R154 ;  /* 0x00000099a1bf7223 */ /* 0x010fe2000001009a */
[----:B------:R-:W-:-:S03]  /*3470*/  PRMT R153, R167, 0x7632, R153 ;  /* 0x00007632a7997816 */ /* 0x000fc60000000099 */
[-C--:B---3--:R-:W-:Y:S01]  /*3480*/  FMUL.FTZ R154, R160, R152.reuse ;  /* 0x00000098a09a7220 */ /* 0x088fe20000410000 */
[----:B------:R-:W-:Y:S01]  /*3490*/  SHF.L.U32 R153, R153, 0x10, RZ ;  /* 0x0000001099997819 */ /* 0x000fe200000006ff */
[----:B------:R-:W-:Y:S01]  /*34a0*/  FADD.FTZ R43, R43, R152 ;  /* 0x000000982b2b7221 */ /* 0x000fe20000010000 */
[----:B------:R-:W-:Y:S01]  /*34b0*/  FFMA.FTZ R75, R202, R152, R75 ;  /* 0x00000098ca4b7223 */ /* 0x000fe2000001004b */
[----:B------:R-:W-:Y:S02]  /*34c0*/  FADD.FTZ R152, R216, R168 ;  /* 0x000000a8d8987221 */ /* 0x000fe40000010000 */
        /* <DEDUP_REMOVED lines=18> */
.L_x_2156:
[----:B------:R-:W-:Y:S05]  /*35f0*/  BSYNC.RECONVERGENT B1 ;  /* 0x0000000000017941 */ /* 0x000fea0003800200 */
.L_x_2155:
        /* <DEDUP_REMOVED lines=23> */
.L_x_2224:
        /* <DEDUP_REMOVED lines=47> */
.L_x_2162:
        /* <DEDUP_REMOVED lines=33> */
.L_x_2161:
        /* <DEDUP_REMOVED lines=32> */
.L_x_2164:
        /* <DEDUP_REMOVED lines=33> */
.L_x_2160:
        /* <DEDUP_REMOVED lines=37> */
.L_x_2166:
        /* <DEDUP_REMOVED lines=33> */
.L_x_2165:
        /* <DEDUP_REMOVED lines=32> */
.L_x_2167:
        /* <DEDUP_REMOVED lines=32> */
.L_x_2163:
        /* <DEDUP_REMOVED lines=15> */
.L_x_2159:
[----:B------:R-:W-:Y:S05]  /*49d0*/  BSYNC.RECONVERGENT B1 ;  /* 0x0000000000017941 */ /* 0x000fea0003800200 */
.L_x_2158:
        /* <DEDUP_REMOVED lines=46> */
.L_x_2172:
        /* <DEDUP_REMOVED lines=29> */
.L_x_2171:
        /* <DEDUP_REMOVED lines=37> */
.L_x_2174:
        /* <DEDUP_REMOVED lines=29> */
.L_x_2170:
        /* <DEDUP_REMOVED lines=41> */
.L_x_2176:
        /* <DEDUP_REMOVED lines=29> */
.L_x_2175:
        /* <DEDUP_REMOVED lines=37> */
.L_x_2177:
        /* <DEDUP_REMOVED lines=28> */
.L_x_2173:
        /* <DEDUP_REMOVED lines=11> */
.L_x_2169:
[----:B------:R-:W-:Y:S05]  /*5bd0*/  BSYNC.RECONVERGENT B1 ;  /* 0x0000000000017941 */ /* 0x000fea0003800200 */
.L_x_2168:
        /* <DEDUP_REMOVED lines=46> */
.L_x_2182:
        /* <DEDUP_REMOVED lines=29> */
.L_x_2181:
        /* <DEDUP_REMOVED lines=37> */
.L_x_2184:
        /* <DEDUP_REMOVED lines=29> */
.L_x_2180:
        /* <DEDUP_REMOVED lines=41> */
.L_x_2186:
        /* <DEDUP_REMOVED lines=29> */
.L_x_2185:
        /* <DEDUP_REMOVED lines=37> */
.L_x_2187:
        /* <DEDUP_REMOVED lines=28> */
.L_x_2183:
        /* <DEDUP_REMOVED lines=11> */
.L_x_2179:
[----:B------:R-:W-:Y:S05]  /*6dd0*/  BSYNC.RECONVERGENT B1 ;  /* 0x0000000000017941 */ /* 0x000fea0003800200 */
.L_x_2178:
        /* <DEDUP_REMOVED lines=46> */
.L_x_2192:
        /* <DEDUP_REMOVED lines=29> */
.L_x_2191:
        /* <DEDUP_REMOVED lines=37> */
.L_x_2194:
        /* <DEDUP_REMOVED lines=29> */
.L_x_2190:
        /* <DEDUP_REMOVED lines=41> */
.L_x_2196:
        /* <DEDUP_REMOVED lines=29> */
.L_x_2195:
        /* <DEDUP_REMOVED lines=37> */
.L_x_2197:
        /* <DEDUP_REMOVED lines=28> */
.L_x_2193:
        /* <DEDUP_REMOVED lines=10> */
.L_x_2189:
[----:B------:R-:W-:Y:S05]  /*7fc0*/  BSYNC.RECONVERGENT B1 ;  /* 0x0000000000017941 */ /* 0x000fea0003800200 */
.L_x_2188:
[----:B0123--:R-:W0:Y:S02]  /*7fd0*/  LDC.64 R152, c[0x0][0x380] ;  /* 0x0000e000ff987b82 */ /* 0x00fe240000000a00 */
[----:B0-----:R-:W-:-:S04]  /*7fe0*/  LEA R219, R152, R219, 0x2 ;  /* 0x000000db98db7211 */ /* 0x001fc800078e10ff */
[----:B------:R-:W-:-:S13]  /*7ff0*/  ISETP.GE.AND P0, PT, R219, R153, PT ;  /* 0x00000099db00720c */ /* 0x000fda0003f06270 */
[----:B------:R-:W-:Y:S05]  /*8000*/  @!P0 BRA `(.L_x_2198) ;  /* 0xffffff9000308947 */ /* 0x000fea000383ffff */
.L_x_2148:
[----:B------:R-:W-:Y:S05]  /*8010*/  BSYNC B0 ;  /* 0x0000000000007941 */ /* 0x000fea0003800000 */
.L_x_2147:
        /* <DEDUP_REMOVED lines=220> */
.L_x_2200:
[----:B------:R-:W-:Y:S05]  /*8de0*/  BSYNC.RECONVERGENT B0 ;  /* 0x0000000000007941 */ /* 0x000fea0003800200 */
.L_x_2199:
        /* <DEDUP_REMOVED lines=167> */
.L_x_2202:
[----:B------:R-:W-:Y:S05]  /*9860*/  BSYNC.RECONVERGENT B0 ;  /* 0x0000000000007941 */ /* 0x000fea0003800200 */
.L_x_2201:
        /* <DEDUP_REMOVED lines=22> */
.L_x_2204:
[----:B------:R-:W-:Y:S05]  /*99d0*/  BSYNC.RECONVERGENT B0 ;  /* 0x0000000000007941 */ /* 0x000fea0003800200 */
.L_x_2203:
        /* <DEDUP_REMOVED lines=22> */
.L_x_2206:
[----:B------:R-:W-:Y:S05]  /*9b40*/  BSYNC.RECONVERGENT B0 ;  /* 0x0000000000007941 */ /* 0x000fea0003800200 */
.L_x_2205:
        /* <DEDUP_REMOVED lines=22> */
.L_x_2208:
[----:B------:R-:W-:Y:S05]  /*9cb0*/  BSYNC.RECONVERGENT B0 ;  /* 0x0000000000007941 */ /* 0x000fea0003800200 */
.L_x_2207:
        /* <DEDUP_REMOVED lines=22> */
.L_x_2210:
[----:B------:R-:W-:Y:S05]  /*9e20*/  BSYNC.RECONVERGENT B0 ;  /* 0x0000000000007941 */ /* 0x000fea0003800200 */
.L_x_2209:
        /* <DEDUP_REMOVED lines=22> */
.L_x_2212:
[----:B------:R-:W-:Y:S05]  /*9f90*/  BSYNC.RECONVERGENT B0 ;  /* 0x0000000000007941 */ /* 0x000fea0003800200 */
.L_x_2211:
[----:B------:R-:W-:Y:S05]  /*9fa0*/  @!P4 EXIT ;  /* 0x000000000000c94d */ /* 0x000fea0003800000 */
[----:B------:R-:W-:Y:S04]  /*9fb0*/  STG.E desc[UR10][R16.64], R25 ;  /* 0x0000001910007986 */ /* 0x000fe8000c10190a */
[----:B------:R-:W-:Y:S04]  /*9fc0*/  STG.E desc[UR10][R12.64], R41 ;  /* 0x000000290c007986 */ /* 0x000fe8000c10190a */
[----:B------:R-:W-:Y:S04]  /*9fd0*/  STG.E desc[UR10][R6.64], R89 ;  /* 0x0000005906007986 */ /* 0x000fe8000c10190a */
[----:B------:R-:W-:Y:S01]  /*9fe0*/  STG.E desc[UR10][R4.64], R27 ;  /* 0x0000001b04007986 */ /* 0x000fe2000c10190a */
[----:B------:R-:W-:Y:S05]  /*9ff0*/  EXIT ;  /* 0x000000000000794d */ /* 0x000fea0003800000 */
.L_x_2157:
        /* <DEDUP_REMOVED lines=8> */
.L_x_2214:
[----:B------:R-:W-:Y:S05]  /*a080*/  BSYNC B1 ;  /* 0x0000000000017941 */ /* 0x000fea0003800000 */
.L_x_2213:
        /* <DEDUP_REMOVED lines=9> */
.L_x_2215:
        /* <DEDUP_REMOVED lines=8> */
.L_x_2216:
[----:B------:R-:W-:Y:S02]  /*a1a0*/  MOV R155, R157 ;  /* 0x0000009d009b7202 */ /* 0x000fe40000000f00 */
[----:B------:R-:W-:-:S05]  /*a1b0*/  MOV R152, R158 ;  /* 0x0000009e00987202 */ /* 0x000fca0000000f00 */
[----:B------:R-:W-:Y:S01]  /*a1c0*/  FADD.FTZ R156, R156, R152 ;  /* 0x000000989c9c7221 */ /* 0x000fe20000010000 */
[----:B------:R-:W-:-:S07]  /*a1d0*/  MOV R152, 0xffffffff ;  /* 0xffffffff00987802 */ /* 0x000fce0000000f00 */
[----:B------:R-:W-:Y:S05]  /*a1e0*/  WARPSYNC.COLLECTIVE R152, `(.L_x_2217) ;  /* 0x0000000098087348 */ /* 0x000fea0003c00000 */
[----:B------:R0:W1:Y:S02]  /*a1f0*/  SHFL.BFLY P0, R158, R155, R154, R153 ;  /* 0x0c00009a9b9e7389 */ /* 0x0000640000000099 */
[----:B01----:R-:W-:Y:S05]  /*a200*/  ENDCOLLECTIVE ;  /* 0x000000000000791b */ /* 0x003fea0003800000 */
.L_x_2217:
        /* <DEDUP_REMOVED lines=8> */
.L_x_2218:
[----:B------:R-:W-:Y:S02]  /*a290*/  MOV R155, R157 ;  /* 0x0000009d009b7202 */ /* 0x000fe40000000f00 */
[----:B------:R-:W-:-:S05]  /*a2a0*/  MOV R152, R158 ;  /* 0x0000009e00987202 */ /* 0x000fca0000000f00 */
[----:B------:R-:W-:Y:S01]  /*a2b0*/  FADD.FTZ R156, R156, R152 ;  /* 0x000000989c9c7221 */ /* 0x000fe20000010000 */
[----:B------:R-:W-:-:S07]  /*a2c0*/  MOV R152, 0xffffffff ;  /* 0xffffffff00987802 */ /* 0x000fce0000000f00 */
[----:B------:R-:W-:Y:S05]  /*a2d0*/  WARPSYNC.COLLECTIVE R152, `(.L_x_2219) ;  /* 0x0000000098087348 */ /* 0x000fea0003c00000 */
[----:B------:R0:W1:Y:S02]  /*a2e0*/  SHFL.BFLY P0, R158, R155, R154, R153 ;  /* 0x0c00009a9b9e7389 */ /* 0x0000640000000099 */
[----:B01----:R-:W-:Y:S05]  /*a2f0*/  ENDCOLLECTIVE ;  /* 0x000000000000791b */ /* 0x003fea0003800000 */
.L_x_2219:
        /* <DEDUP_REMOVED lines=8> */
.L_x_2220:
[----:B------:R-:W-:Y:S02]  /*a380*/  MOV R155, R157 ;  /* 0x0000009d009b7202 */ /* 0x000fe40000000f00 */
[----:B------:R-:W-:-:S05]  /*a390*/  MOV R152, R158 ;  /* 0x0000009e00987202 */ /* 0x000fca0000000f00 */
[----:B------:R-:W-:Y:S01]  /*a3a0*/  FADD.FTZ R156, R156, R152 ;  /* 0x000000989c9c7221 */ /* 0x000fe20000010000 */
[----:B------:R-:W-:-:S07]  /*a3b0*/  MOV R152, 0xffffffff ;  /* 0xffffffff00987802 */ /* 0x000fce0000000f00 */
[----:B------:R-:W-:Y:S05]  /*a3c0*/  WARPSYNC.COLLECTIVE R152, `(.L_x_2221) ;  /* 0x0000000098087348 */ /* 0x000fea0003c00000 */
[----:B------:R0:W1:Y:S02]  /*a3d0*/  SHFL.BFLY P0, R158, R155, R154, R153 ;  /* 0x0c00009a9b9e7389 */ /* 0x0000640000000099 */
[----:B01----:R-:W-:Y:S05]  /*a3e0*/  ENDCOLLECTIVE ;  /* 0x000000000000791b */ /* 0x003fea0003800000 */
.L_x_2221:
        /* <DEDUP_REMOVED lines=8> */
.L_x_2222:
[----:B------:R-:W-:Y:S02]  /*a470*/  MOV R155, R157 ;  /* 0x0000009d009b7202 */ /* 0x000fe40000000f00 */
[----:B------:R-:W-:-:S07]  /*a480*/  MOV R159, R158 ;  /* 0x0000009e009f7202 */ /* 0x000fce0000000f00 */
[----:B------:R-:W-:Y:S05]  /*a490*/  WARPSYNC.COLLECTIVE R152, `(.L_x_2223) ;  /* 0x0000000098087348 */ /* 0x000fea0003c00000 */
[----:B------:R0:W1:Y:S02]  /*a4a0*/  SHFL.BFLY P0, R158, R155, R154, R153 ;  /* 0x0c00009a9b9e7389 */ /* 0x0000640000000099 */
[----:B01----:R-:W-:Y:S05]  /*a4b0*/  ENDCOLLECTIVE ;  /* 0x000000000000791b */ /* 0x003fea0003800000 */
.L_x_2223:
[----:B------:R-:W-:Y:S01]  /*a4c0*/  MOV R152, R158 ;  /* 0x0000009e00987202 */ /* 0x000fe20000000f00 */
[----:B------:R-:W-:Y:S06]  /*a4d0*/  BRA `(.L_x_2224) ;  /* 0xffffff9000a47947 */ /* 0x000fec000383ffff */
.L_x_2225:
        /* <DEDUP_REMOVED lines=10> */
.L_x_6058:


//--------------------- .text._ZN10layer_norm31ln_parallel_residual_bwd_kernelINS_13Kernel_traitsIf13__nv_bfloat16fS2_fjLj1024ELj1ELj4ELj1ELj16ENS_18Kernel_traits_baseILj1024EfS2_fS2_fjLj128EEEEELb0ELb0ELb1EEEvNS_9BwdParamsE --------------------------
	.section	.text._ZN10layer_norm31ln_parallel_residual_bwd_kernelINS_13Kernel_traitsIf13__nv_bfloat16fS2_fjLj1024ELj1ELj4ELj1ELj16ENS_18Kernel_traits_baseILj1024EfS2_fS2_fjLj128EEEEELb0ELb0ELb1EEEvNS_9BwdParamsE,"ax",@progbits
	.align	128
        .global         _ZN10layer_norm31ln_parallel_residual_bwd_kernelINS_13Kernel_traitsIf13__nv_bfloat16fS2_fjLj1024ELj1ELj4ELj1ELj16ENS_18Kernel_traits_baseILj1024EfS2_fS2_fjLj128EEEEELb0ELb0ELb1EEEvNS_9BwdParamsE
        .type           _ZN10layer_norm31ln_parallel_residual_bwd_kernelINS_13Kernel_traitsIf13__nv_bfloat16fS2_fjLj1024ELj1ELj4ELj1ELj16ENS_18Kernel_traits_baseILj1024EfS2_fS2_fjLj128EEEEELb0ELb0ELb1EEEvNS_9BwdParamsE,@function
        .size           _ZN10layer_norm31ln_parallel_residual_bwd_kernelINS_13Kernel_traitsIf13__nv_bfloat16fS2_fjLj1024ELj1ELj4ELj1ELj16ENS_18Kernel_traits_baseILj1024EfS2_fS2_fjLj128EEEEELb0ELb0ELb1EEEvNS_9BwdParamsE,(.L_x_6059 - _ZN10layer_norm31ln_parallel_residual_bwd_kernelINS_13Kernel_traitsIf13__nv_bfloat16fS2_fjLj1024ELj1ELj4ELj1ELj16ENS_18Kernel_traits_baseILj1024EfS2_fS2_fjLj128EEEEELb0ELb0ELb1EEEvNS_9BwdParamsE)
        .other          _ZN10layer_norm31ln_parallel_residual_bwd_kernelINS_13Kernel_traitsIf13__nv_bfloat16fS2_fjLj1024ELj1ELj4ELj1ELj16ENS_18Kernel_traits_baseILj1024EfS2_fS2_fjLj128EEEEELb0ELb0ELb1EEEvNS_9BwdParamsE,@"STO_CUDA_ENTRY STV_DEFAULT"
_ZN10layer_norm31ln_parallel_residual_bwd_kernelINS_13Kernel_traitsIf13__nv_bfloat16fS2_fjLj1024ELj1ELj4ELj1ELj16ENS_18Kernel_traits_baseILj1024EfS2_fS2_fjLj128EEEEELb0ELb0ELb1EEEvNS_9BwdParamsE:
.text._ZN10layer_norm31ln_parallel_residual_bwd_kernelINS_13Kernel_traitsIf13__nv_bfloat16fS2_fjLj1024ELj1ELj4ELj1ELj16ENS_18Kernel_traits_baseILj1024EfS2_fS2_fjLj128EEEEELb0ELb0ELb1EEEvNS_9BwdParamsE:
        /* <DEDUP_REMOVED lines=170> */
[----:B------:R-:W-:-:S02]  /*0aa0*/  MOV R241, RZ ;  /* 0x000000ff00f17202 */ /* 0x000fc40000000f00 */
        /* <DEDUP_REMOVED lines=8> */
[----:B------:R-:W-:Y:S01]  /*0b30*/  MOV R237, RZ ;  /* 0x000000ff00ed7202 */ /* 0x000fe20000000f00 */
[----:B------:R1:W5:Y:S01]  /*0b40*/  LDG.E.128 R56, desc[UR10][R2.64+0xc10] ;  /* 0x000c100a02387981 */ /* 0x000362000c1e1d00 */
        /* <DEDUP_REMOVED lines=14> */
[----:B-1----:R-:W-:Y:S01]  /*0c30*/  MOV R3, RZ ;  /* 0x000000ff00037202 */ /* 0x002fe20000000f00 */
[----:B------:R-:W5:Y:S04]  /*0c40*/  LDG.E.128 R40, desc[UR10][R4.64+0x410] ;  /* 0x0004100a04287981 */ /* 0x000f68000c1e1d00 */
[----:B------:R-:W5:Y:S04]  /*0c50*/  LDG.E.128 R36, desc[UR10][R4.64+0x800] ;  /* 0x0008000a04247981 */ /* 0x000f68000c1e1d00 */
[----:B------:R-:W5:Y:S04]  /*0c60*/  LDG.E.128 R32, desc[UR10][R4.64+0x810] ;  /* 0x0008100a04207981 */ /* 0x000f68000c1e1d00 */
[----:B------:R-:W5:Y:S04]  /*0c70*/  LDG.E.128 R28, desc[UR10][R4.64+0xc00] ;  /* 0x000c000a041c7981 */ /* 0x000f68000c1e1d00 */
[----:B------:R1:W5:Y:S02]  /*0c80*/  LDG.E.128 R24, desc[UR10][R4.64+0xc10] ;  /* 0x000c100a04187981 */ /* 0x000364000c1e1d00 */
[----:B01----:R-:W-:-:S07]  /*0c90*/  CS2R R4, SRZ ;  /* 0x0000000000047805 */ /* 0x003fce000001ff00 */
.L_x_2262:
[----:B------:R-:W0:Y:S01]  /*0ca0*/  S2R R2, SR_TID.X ;  /* 0x0000000000027919 */ /* 0x000e220000002100 */
[----:B------:R-:W1:Y:S01]  /*0cb0*/  LDC.64 R212, c[0x0][0x3c0] ;  /* 0x0000f000ffd47b82 */ /* 0x000e620000000a00 */
[----:B------:R-:W-:Y:S01]  /*0cc0*/  IMAD R0, R207, UR13, RZ ;  /* 0x0000000dcf007c24 */ /* 0x000fe2000f8e02ff */
[----:B------:R-:W-:Y:S04]  /*0cd0*/  STL [R1+0x100], R122 ;  /* 0x0001007a01007387 */ /* 0x000fe80000100800 */
[----:B------:R-:W-:Y:S01]  /*0ce0*/  SHF.R.S32.HI R133, RZ, 0x1f, R0 ;  /* 0x0000001fff857819 */ /* 0x000fe20000011400 */
[----:B------:R2:W-:Y:S01]  /*0cf0*/  STL [R1+0xfc], R121 ;  /* 0x0000fc7901007387 */ /* 0x0005e20000100800 */
[----:B------:R-:W3:Y:S02]  /*0d00*/  LDC.64 R180, c[0x0][0x430] ;  /* 0x00010c00ffb47b82 */ /* 0x000ee40000000a00 */
[----:B------:R-:W-:Y:S01]  /*0d10*/  LEA.HI R133, R133, R0, RZ, 0x3 ;  /* 0x0000000085857211 */ /* 0x000fe200078f18ff */
[----:B------:R4:W-:Y:S05]  /*0d20*/  STL [R1+0xf8], R120 ;  /* 0x0000f87801007387 */ /* 0x0009ea0000100800 */
[----:B------:R-:W3:Y:S01]  /*0d30*/  LDC.64 R182, c[0x0][0x3a8] ;  /* 0x0000ea00ffb67b82 */ /* 0x000ee20000000a00 */
[----:B--2---:R-:W2:Y:S04]  /*0d40*/  LDL.LU R121, [R1+0x10] ;  /* 0x0000100001797983 */ /* 0x004ea80000300800 */
[----:B------:R-:W2:Y:S03]  /*0d50*/  LDL.LU R219, [R1] ;  /* 0x0000000001db7983 */ /* 0x000ea60000300800 */
[----:B------:R-:W3:Y:S01]  /*0d60*/  LDC.64 R138, c[0x0][0x3c8] ;  /* 0x0000f200ff8a7b82 */ /* 0x000ee20000000a00 */
[----:B-1----:R-:W-:Y:S01]  /*0d70*/  IMAD.WIDE R212, R207, 0x4, R212 ;  /* 0x00000004cfd47825 */ /* 0x002fe200078e02d4 */
[----:B----4-:R-:W4:Y:S06]  /*0d80*/  LDL.LU R120, [R1+0x14] ;  /* 0x0000140001787983 */ /* 0x010f2c0000300800 */
[----:B------:R-:W1:Y:S01]  /*0d90*/  LDC.64 R184, c[0x0][0x428] ;  /* 0x00010a00ffb87b82 */ /* 0x000e620000000a00 */
[----:B0-----:R-:W-:Y:S01]  /*0da0*/  LOP3.LUT R2, R2, 0x1f, RZ, 0xc0, !PT ;  /* 0x0000001f02027812 */ /* 0x001fe200078ec0ff */
[----:B------:R-:W2:Y:S03]  /*0db0*/  LDG.E R212, desc[UR10][R212.64] ;  /* 0x0000000ad4d47981 */ /* 0x000ea6000c1e1900 */
[----:B------:R-:W-:Y:S01]  /*0dc0*/  LEA.HI.SX32 R211, R133, R2, 0x1d ;  /* 0x0000000285d37211 */ /* 0x000fe200078feaff */
[----:B------:R-:W4:Y:S04]  /*0dd0*/  LDL.LU R122, [R1+0x4] ;  /* 0x00000400017a7983 */ /* 0x000f280000300800 */
[----:B---3--:R-:W-:-:S04]  /*0de0*/  IMAD.WIDE.U32 R132, R211, 0x10, R180 ;  /* 0x00000010d3847825 */ /* 0x008fc800078e00b4 */
[----:B------:R-:W-:Y:S02]  /*0df0*/  IMAD.WIDE.U32 R140, R211, 0x20, R182 ;  /* 0x00000020d38c7825 */ /* 0x000fe400078e00b6 */
[----:B------:R-:W3:Y:S02]  /*0e00*/  LDG.E.128 R132, desc[UR10][R132.64] ;  /* 0x0000000a84847981 */ /* 0x000ee4000c1e1d00 */
[----:B------:R-:W-:Y:S02]  /*0e10*/  IMAD.WIDE R138, R207, 0x4, R138 ;  /* 0x00000004cf8a7825 */ /* 0x000fe400078e028a */
[----:B------:R-:W4:Y:S02]  /*0e20*/  LDG.E.128 R176, desc[UR10][R140.64] ;  /* 0x0000000a8cb07981 */ /* 0x000f24000c1e1d00 */
[----:B-1----:R-:W-:Y:S02]  /*0e30*/  IMAD.WIDE.U32 R136, R211, 0x10, R184 ;  /* 0x00000010d3887825 */ /* 0x002fe400078e00b8 */
[----:B------:R-:W4:Y:S04]  /*0e40*/  LDG.E R209, desc[UR10][R138.64] ;  /* 0x0000000a8ad17981 */ /* 0x000f28000c1e1900 */
[----:B------:R-:W4:Y:S04]  /*0e50*/  LDG.E.128 R140, desc[UR10][R140.64+0x10] ;  /* 0x0000100a8c8c7981 */ /* 0x000f28000c1e1d00 */
[----:B------:R-:W4:Y:S01]  /*0e60*/  LDG.E.128 R136, desc[UR10][R136.64] ;  /* 0x0000000a88887981 */ /* 0x000f22000c1e1d00 */
[----:B------:R-:W-:-:S04]  /*0e70*/  ISETP.NE.U32.AND P0, PT, RZ, UR14, PT ;  /* 0x0000000eff007c0c */ /* 0x000fc8000bf05070 */
[----:B------:R-:W-:-:S13]  /*0e80*/  ISETP.NE.AND.EX P0, PT, RZ, UR15, PT, P0 ;  /* 0x0000000fff007c0c */ /* 0x000fda000bf05300 */
[----:B------:R-:W0:Y:S08]  /*0e90*/  @P0 LDC.64 R174, c[0x0][0x438] ;  /* 0x00010e00ffae0b82 */ /* 0x000e300000000a00 */
[----:B------:R-:W1:Y:S01]  /*0ea0*/  @P0 LDC.64 R186, c[0x0][0x438] ;  /* 0x00010e00ffba0b82 */ /* 0x000e620000000a00 */
[C---:B------:R-:W-:Y:S02]  /*0eb0*/  IADD3 R208, PT, PT, R211.reuse, 0x40, RZ ;  /* 0x00000040d3d07810 */ /* 0x040fe40007ffe0ff */
[----:B------:R-:W-:-:S02]  /*0ec0*/  IADD3 R2, PT, PT, R211, 0x60, RZ ;  /* 0x00000060d3027810 */ /* 0x000fc40007ffe0ff */
[----:B------:R-:W-:Y:S02]  /*0ed0*/  ISETP.NE.AND P2, PT, RZ, UR12, PT ;  /* 0x0000000cff007c0c */ /* 0x000fe4000bf45270 */
[----:B------:R-:W-:Y:S01]  /*0ee0*/  IADD3 R210, PT, PT, R211, 0x20, RZ ;  /* 0x00000020d3d27810 */ /* 0x000fe20007ffe0ff */
[----:B------:R-:W4:Y:S01]  /*0ef0*/  @P0 LDC.64 R162, c[0x0][0x438] ;  /* 0x00010e00ffa20b82 */ /* 0x000f220000000a00 */
[----:B0-----:R-:W-:-:S07]  /*0f00*/  @P0 IMAD.WIDE.U32 R174, R208, 0x20, R174 ;  /* 0x00000020d0ae0825 */ /* 0x001fce00078e00ae */
[----:B------:R-:W0:Y:S01]  /*0f10*/  @P0 LDC.64 R160, c[0x0][0x438] ;  /* 0x00010e00ffa00b82 */ /* 0x000e220000000a00 */
[----:B-----5:R-:W5:Y:S04]  /*0f20*/  @P0 LDG.E.128 R104, desc[UR10][R174.64] ;  /* 0x0000000aae680981 */ /* 0x020f68000c1e1d00 */
[----:B------:R1:W5:Y:S02]  /*0f30*/  @P0 LDG.E.128 R108, desc[UR10][R174.64+0x10] ;  /* 0x0000100aae6c0981 */ /* 0x000364000c1e1d00 */
[----:B-1----:R-:W-:-:S05]  /*0f40*/  @P0 IMAD.WIDE.U32 R174, R2, 0x20, R186 ;  /* 0x0000002002ae0825 */ /* 0x002fca00078e00ba */
[----:B------:R-:W5:Y:S04]  /*0f50*/  @P0 LDG.E.128 R112, desc[UR10][R174.64] ;  /* 0x0000000aae700981 */ /* 0x000f68000c1e1d00 */
[----:B------:R3:W5:Y:S01]  /*0f60*/  @P0 LDG.E.128 R116, desc[UR10][R174.64+0x10] ;  /* 0x0000100aae740981 */ /* 0x000762000c1e1d00 */
[----:B--2---:R-:W-:Y:S02]  /*0f70*/  FSEL R212, R212, RZ, !P2 ;  /* 0x000000ffd4d47208 */ /* 0x004fe40005000000 */
[C---:B---3--:R-:W-:Y:S02]  /*0f80*/  SHF.L.U32 R174, R132.reuse, 0x10, RZ ;  /* 0x0000001084ae7819 */ /* 0x048fe400000006ff */
[----:B------:R-:W-:Y:S01]  /*0f90*/  PRMT R132, R132, 0x7632, R132 ;  /* 0x0000763284847816 */ /* 0x000fe20000000084 */
[----:B----4-:R-:W-:-:S03]  /*0fa0*/  FADD.FTZ R177, -R212, R177 ;  /* 0x000000b1d4b17221 */ /* 0x010fc60000010100 */
[----:B------:R-:W-:Y:S01]  /*0fb0*/  SHF.L.U32 R132, R132, 0x10, RZ ;  /* 0x0000001084847819 */ /* 0x000fe200000006ff */
[----:B------:R-:W-:-:S04]  /*0fc0*/  FMUL.FTZ R216, R209, R177 ;  /* 0x000000b1d1d87220 */ /* 0x000fc80000410000 */
[----:B------:R-:W-:Y:S01]  /*0fd0*/  FADD.FTZ R246, R132, R246 ;  /* 0x000000f684f67221 */ /* 0x000fe20000010000 */
[-C--:B------:R-:W-:Y:S01]  /*0fe0*/  FFMA.FTZ R242, R216, R132.reuse, R242 ;  /* 0x00000084d8f27223 */ /* 0x080fe200000100f2 */
[C---:B------:R-:W-:Y:S02]  /*0ff0*/  SHF.L.U32 R213, R136.reuse, 0x10, RZ ;  /* 0x0000001088d57819 */ /* 0x040fe400000006ff */
[----:B------:R-:W-:Y:S01]  /*1000*/  PRMT R136, R136, 0x7632, R136 ;  /* 0x0000763288887816 */ /* 0x000fe20000000088 */
[----:B------:R-:W-:-:S03]  /*1010*/  FMUL.FTZ R132, R53, R132 ;  /* 0x0000008435847220 */ /* 0x000fc60000410000 */
[----:B------:R-:W-:-:S05]  /*1020*/  SHF.L.U32 R136, R136, 0x10, RZ ;  /* 0x0000001088887819 */ /* 0x000fca00000006ff */
[-C--:B------:R-:W-:Y:S01]  /*1030*/  FFMA.FTZ R4, R216, R136.reuse, R4 ;  /* 0x00000088d8047223 */ /* 0x080fe20000010004 */
[----:B------:R-:W-:Y:S01]  /*1040*/  FADD.FTZ R237, R136, R237 ;  /* 0x000000ed88ed7221 */ /* 0x000fe20000010000 */
[----:B------:R-:W-:Y:S01]  /*1050*/  FFMA.FTZ R136, R85, R136, R132 ;  /* 0x0000008855887223 */ /* 0x000fe20000010084 */
[----:B------:R-:W-:-:S05]  /*1060*/  SHF.L.U32 R132, R134, 0x10, RZ ;  /* 0x0000001086847819 */ /* 0x000fca00000006ff */
[----:B------:R-:W-:Y:S01]  /*1070*/  FADD.FTZ R121, R132, R121 ;  /* 0x0000007984797221 */ /* 0x000fe20000010000 */
[----:B------:R-:W-:Y:S01]  /*1080*/  FADD.FTZ R218, -R212, R140 ;  /* 0x0000008cd4da7221 */ /* 0x000fe20000010100 */
[----:B------:R-:W-:-:S03]  /*1090*/  PRMT R134, R134, 0x7632, R134 ;  /* 0x0000763286867816 */ /* 0x000fc60000000086 */
[----:B------:R1:W-:Y:S01]  /*10a0*/  STL [R1+0x10], R121 ;  /* 0x0000107901007387 */ /* 0x0003e20000100800 */
[----:B------:R-:W-:Y:S01]  /*10b0*/  FMUL.FTZ R218, R209, R218 ;  /* 0x000000dad1da7220 */ /* 0x000fe20000410000 */
[----:B------:R-:W-:Y:S02]  /*10c0*/  SHF.L.U32 R134, R134, 0x10, RZ ;  /* 0x0000001086867819 */ /* 0x000fe400000006ff */
[----:B-1----:R-:W2:Y:S01]  /*10d0*/  LDL.LU R121, [R1+0x18] ;  /* 0x0000180001797983 */ /* 0x002ea20000300800 */
[----:B------:R-:W-:-:S03]  /*10e0*/  FFMA.FTZ R219, R218, R132, R219 ;  /* 0x00000084dadb7223 */ /* 0x000fc600000100db */
[----:B------:R-:W3:Y:S01]  /*10f0*/  LDL.LU R221, [R1+0x8] ;  /* 0x0000080001dd7983 */ /* 0x000ee20000300800 */
[----:B------:R-:W-:-:S03]  /*1100*/  FADD.FTZ R120, R134, R120 ;  /* 0x0000007886787221 */ /* 0x000fc60000010000 */
[----:B------:R-:W-:Y:S04]  /*1110*/  STL [R1], R219 ;  /* 0x000000db01007387 */ /* 0x000fe80000100800 */
[----:B------:R1:W-:Y:S04]  /*1120*/  STL [R1+0x14], R120 ;  /* 0x0000147801007387 */ /* 0x0003e80000100800 */
[----:B-1----:R-:W4:Y:S01]  /*1130*/  LDL.LU R120, [R1+0x1c] ;  /* 0x00001c0001787983 */ /* 0x002f220000300800 */
[----:B------:R-:W-:Y:S01]  /*1140*/  SHF.L.U32 R140, R138, 0x10, RZ ;  /* 0x000000108a8c7819 */ /* 0x000fe200000006ff */
[----:B------:R-:W-:Y:S01]  /*1150*/  FADD.FTZ R141, -R212, R141 ;  /* 0x0000008dd48d7221 */ /* 0x000fe20000010100 */
[----:B------:R-:W-:Y:S01]  /*1160*/  PRMT R138, R138, 0x7632, R138 ;  /* 0x000076328a8a7816 */ /* 0x000fe2000000008a */
[----:B------:R-:W-:-:S02]  /*1170*/  FMUL.FTZ R219, R49, R134 ;  /* 0x0000008631db7220 */ /* 0x000fc40000410000 */
[----:B------:R-:W-:Y:S01]  /*1180*/  FMUL.FTZ R141, R209, R141 ;  /* 0x0000008dd18d7220 */ /* 0x000fe20000410000 */
[----:B------:R-:W-:Y:S01]  /*1190*/  SHF.L.U32 R138, R138, 0x10, RZ ;  /* 0x000000108a8a7819 */ /* 0x000fe200000006ff */
[----:B------:R-:W-:-:S04]  /*11a0*/  IMAD.WIDE.U32 R156, R210, 0x20, R182 ;  /* 0x00000020d29c7825 */ /* 0x000fc800078e00b6 */
[----:B------:R-:W-:Y:S01]  /*11b0*/  FFMA.FTZ R122, R141, R134, R122 ;  /* 0x000000868d7a7223 */ /* 0x000fe2000001007a */
[----:B------:R-:W-:Y:S01]  /*11c0*/  SHF.L.U32 R134, R135, 0x10, RZ ;  /* 0x0000001087867819 */ /* 0x000fe200000006ff */
[----:B------:R-:W-:Y:S01]  /*11d0*/  FADD.FTZ R250, R138, R250 ;  /* 0x000000fa8afa7221 */ /* 0x000fe20000010000 */
[----:B------:R-:W-:Y:S01]  /*11e0*/  FFMA.FTZ R8, R141, R138, R8 ;  /* 0x0000008a8d087223 */ /* 0x000fe20000010008 */
[----:B------:R-:W-:-:S04]  /*11f0*/  IMAD.WIDE.U32 R148, R210, 0x10, R180 ;  /* 0x00000010d2947825 */ /* 0x000fc800078e00b4 */
[----:B------:R-:W-:Y:S01]  /*1200*/  FFMA.FTZ R138, R81, R138, R219 ;  /* 0x0000008a518a7223 */ /* 0x000fe200000100db */
[----:B------:R-:W-:Y:S01]  /*1210*/  FADD.FTZ R219, -R212, R142 ;  /* 0x0000008ed4db7221 */ /* 0x000fe20000010100 */
[----:B------:R-:W4:Y:S01]  /*1220*/  LDG.E.128 R144, desc[UR10][R156.64] ;  /* 0x0000000a9c907981 */ /* 0x000f22000c1e1d00 */
[----:B------:R-:W-:-:S04]  /*1230*/  IMAD.WIDE.U32 R152, R210, 0x10, R184 ;  /* 0x00000010d2987825 */ /* 0x000fc800078e00b8 */
[----:B------:R-:W-:Y:S01]  /*1240*/  FMUL.FTZ R219, R209, R219 ;  /* 0x000000dbd1db7220 */ /* 0x000fe20000410000 */
[----:B------:R-:W4:Y:S01]  /*1250*/  LDG.E.128 R148, desc[UR10][R148.64] ;  /* 0x0000000a94947981 */ /* 0x000f22000c1e1d00 */
[----:B------:R-:W-:-:S03]  /*1260*/  FMUL.FTZ R220, R50, R134 ;  /* 0x0000008632dc7220 */ /* 0x000fc60000410000 */
[----:B------:R1:W-:Y:S04]  /*1270*/  STL [R1+0x4], R122 ;  /* 0x0000047a01007387 */ /* 0x0003e80000100800 */
[----:B------:R-:W4:Y:S01]  /*1280*/  LDG.E.128 R152, desc[UR10][R152.64] ;  /* 0x0000000a98987981 */ /* 0x000f22000c1e1d00 */
[----:B--2---:R-:W-:-:S03]  /*1290*/  FADD.FTZ R121, R134, R121 ;  /* 0x0000007986797221 */ /* 0x004fc60000010000 */
[----:B-1----:R-:W2:Y:S01]  /*12a0*/  LDL.LU R122, [R1+0xc] ;  /* 0x00000c00017a7983 */ /* 0x002ea20000300800 */
[----:B---3--:R-:W-:-:S03]  /*12b0*/  FFMA.FTZ R221, R219, R134, R221 ;  /* 0x00000086dbdd7223 */ /* 0x008fc600000100dd */
[----:B------:R1:W-:Y:S01]  /*12c0*/  STL [R1+0x18], R121 ;  /* 0x0000187901007387 */ /* 0x0003e20000100800 */
[----:B------:R-:W-:Y:S02]  /*12d0*/  PRMT R134, R135, 0x7632, R134 ;  /* 0x0000763287867816 */ /* 0x000fe40000000086 */
[----:B------:R-:W-:Y:S01]  /*12e0*/  SHF.L.U32 R142, R139, 0x10, RZ ;  /* 0x000000108b8e7819 */ /* 0x000fe200000006ff */
[----:B------:R-:W-:Y:S01]  /*12f0*/  FADD.FTZ R143, -R212, R143 ;  /* 0x0000008fd48f7221 */ /* 0x000fe20000010100 */
[----:B------:R-:W-:Y:S01]  /*1300*/  SHF.L.U32 R134, R134, 0x10, RZ ;  /* 0x0000001086867819 */ /* 0x000fe200000006ff */
[----:B------:R-:W3:Y:S04]  /*1310*/  LDG.E.128 R156, desc[UR10][R156.64+0x10] ;  /* 0x0000100a9c9c7981 */ /* 0x000ee8000c1e1d00 */
[----:B-1----:R-:W3:Y:S04]  /*1320*/  LDL.LU R121, [R1+0x40] ;  /* 0x0000400001797983 */ /* 0x002ee80000300800 */
[----:B------:R-:W3:Y:S04]  /*1330*/  LDL.LU R223, [R1+0x30] ;  /* 0x0000300001df7983 */ /* 0x000ee80000300800 */
[----:B------:R-:W3:Y:S01]  /*1340*/  LDL.LU R222, [R1+0x20] ;  /* 0x0000200001de7983 */ /* 0x000ee20000300800 */
[----:B----4-:R-:W-:-:S03]  /*1350*/  FADD.FTZ R120, R134, R120 ;  /* 0x0000007886787221 */ /* 0x010fc60000010000 */
[----:B------:R-:W-:Y:S04]  /*1360*/  STL [R1+0x8], R221 ;  /* 0x000008dd01007387 */ /* 0x000fe80000100800 */
[----:B------:R1:W-:Y:S04]  /*1370*/  STL [R1+0x1c], R120 ;  /* 0x00001c7801007387 */ /* 0x0003e80000100800 */
[----:B-1----:R-:W4:Y:S01]  /*1380*/  LDL.LU R120, [R1+0x48] ;  /* 0x0000480001787983 */ /* 0x002f220000300800 */
[----:B------:R-:W-:Y:S01]  /*1390*/  PRMT R139, R139, 0x7632, R139 ;  /* 0x000076328b8b7816 */ /* 0x000fe2000000008b */
[----:B------:R-:W-:Y:S01]  /*13a0*/  FADD.FTZ R251, R142, R251 ;  /* 0x000000fb8efb7221 */ /* 0x000fe20000010000 */
[-C--:B------:R-:W-:Y:S01]  /*13b0*/  FFMA.FTZ R9, R219, R142.reuse, R9 ;  /* 0x0000008edb097223 */ /* 0x080fe20000010009 */
[----:B------:R-:W-:Y:S01]  /*13c0*/  FFMA.FTZ R142, R82, R142, R220 ;  /* 0x0000008e528e7223 */ /* 0x000fe200000100dc */
[----:B------:R-:W-:Y:S01]  /*13d0*/  SHF.L.U32 R139, R139, 0x10, RZ ;  /* 0x000000108b8b7819 */ /* 0x000fe200000006ff */
[----:B------:R-:W-:Y:S01]  /*13e0*/  FMUL.FTZ R221, R209, R143 ;  /* 0x0000008fd1dd7220 */ /* 0x000fe20000410000 */
[----:B------:R-:W-:Y:S01]  /*13f0*/  FMUL.FTZ R220, R51, R134 ;  /* 0x0000008633dc7220 */ /* 0x000fe20000410000 */
[----:B------:R-:W-:-:S02]  /*1400*/  SHF.L.U32 R143, R148, 0x10, RZ ;  /* 0x00000010948f7819 */ /* 0x000fc400000006ff */
[----:B------:R-:W-:Y:S01]  /*1410*/  FADD.FTZ R252, R139, R252 ;  /* 0x000000fc8bfc7221 */ /* 0x000fe20000010000 */
[-C--:B------:R-:W-:Y:S01]  /*1420*/  FFMA.FTZ R10, R221, R139.reuse, R10 ;  /* 0x0000008bdd0a7223 */ /* 0x080fe2000001000a */
[----:B------:R-:W-:Y:S01]  /*1430*/  FFMA.FTZ R220, R83, R139, R220 ;  /* 0x0000008b53dc7223 */ /* 0x000fe200000100dc */
[----:B------:R-:W-:Y:S01]  /*1440*/  FADD.FTZ R139, -R212, R144 ;  /* 0x00000090d48b7221 */ /* 0x000fe20000010100 */
[----:B------:R-:W-:-:S03]  /*1450*/  SHF.L.U32 R144, R152, 0x10, RZ ;  /* 0x0000001098907819 */ /* 0x000fc600000006ff */
[----:B------:R-:W-:Y:S01]  /*1460*/  FMUL.FTZ R139, R209, R139 ;  /* 0x0000008bd18b7220 */ /* 0x000fe20000410000 */
[----:B--2---:R-:W-:-:S05]  /*1470*/  FFMA.FTZ R122, R221, R134, R122 ;  /* 0x00000086dd7a7223 */ /* 0x004fca000001007a */
[----:B------:R1:W-:Y:S01]  /*1480*/  STL [R1+0xc], R122 ;  /* 0x00000c7a01007387 */ /* 0x0003e20000100800 */
[----:B---3--:R-:W-:-:S03]  /*1490*/  FADD.FTZ R121, R143, R121 ;  /* 0x000000798f797221 */ /* 0x008fc60000010000 */
[----:B-1----:R-:W2:Y:S01]  /*14a0*/  LDL.LU R122, [R1+0x38] ;  /* 0x00003800017a7983 */ /* 0x002ea20000300800 */
[----:B------:R-:W-:-:S03]  /*14b0*/  FFMA.FTZ R223, R139, R143, R223 ;  /* 0x0000008f8bdf7223 */ /* 0x000fc600000100df */
[----:B------:R1:W-:Y:S01]  /*14c0*/  STL [R1+0x40], R121 ;  /* 0x0000407901007387 */ /* 0x0003e20000100800 */
[----:B------:R-:W-:-:S03]  /*14d0*/  FADD.FTZ R222, R144, R222 ;  /* 0x000000de90de7221 */ /* 0x000fc60000010000 */
[----:B-1----:R-:W3:Y:S04]  /*14e0*/  LDL.LU R121, [R1+0x28] ;  /* 0x0000280001797983 */ /* 0x002ee80000300800 */
[----:B------:R-:W-:Y:S04]  /*14f0*/  STL [R1+0x30], R223 ;  /* 0x000030df01007387 */ /* 0x000fe80000100800 */
[----:B------:R1:W-:Y:S02]  /*1500*/  STL [R1+0x20], R222 ;  /* 0x000020de01007387 */ /* 0x0003e40000100800 */
[----:B-1----:R-:W-:-:S05]  /*1510*/  SHF.L.U32 R222, R149, 0x10, RZ ;  /* 0x0000001095de7819 */ /* 0x002fca00000006ff */
[----:B----4-:R-:W-:-:S05]  /*1520*/  FADD.FTZ R120, R222, R120 ;  /* 0x00000078de787221 */ /* 0x010fca0000010000 */
[----:B------:R1:W-:Y:S04]  /*1530*/  STL [R1+0x48], R120 ;  /* 0x0000487801007387 */ /* 0x0003e80000100800 */
[----:B-1----:R-:W4:Y:S01]  /*1540*/  LDL.LU R120, [R1+0x34] ;  /* 0x0000340001787983 */ /* 0x002f220000300800 */
[----:B------:R-:W-:Y:S01]  /*1550*/  FMUL.FTZ R143, R44, R143 ;  /* 0x0000008f2c8f7220 */ /* 0x000fe20000410000 */
[-C--:B------:R-:W-:Y:S02]  /*1560*/  FFMA.FTZ R224, R139, R144.reuse, R224 ;  /* 0x000000908be07223 */ /* 0x080fe400000100e0 */
[----:B------:R-:W4:Y:S01]  /*1570*/  LDL.LU R225, [R1+0x44] ;  /* 0x0000440001e17983 */ /* 0x000f220000300800 */
[----:B------:R-:W-:Y:S01]  /*1580*/  FFMA.FTZ R143, R76, R144, R143 ;  /* 0x000000904c8f7223 */ /* 0x000fe2000001008f */
[----:B------:R-:W-:Y:S01]  /*1590*/  FADD.FTZ R144, -R212, R146 ;  /* 0x00000092d4907221 */ /* 0x000fe20000010100 */
[----:B------:R-:W-:Y:S01]  /*15a0*/  SHF.L.U32 R146, R153, 0x10, RZ ;  /* 0x0000001099927819 */ /* 0x000fe200000006ff */
[----:B------:R-:W4:Y:S02]  /*15b0*/  LDL.LU R223, [R1+0x24] ;  /* 0x0000240001df7983 */ /* 0x000f240000300800 */
[----:B------:R-:W-:Y:S01]  /*15c0*/  FMUL.FTZ R144, R209, R144 ;  /* 0x00000090d1907220 */ /* 0x000fe20000410000 */
[----:B------:R-:W-:Y:S01]  /*15d0*/  PRMT R148, R148, 0x7632, R148 ;  /* 0x0000763294947816 */ /* 0x000fe20000000094 */
[----:B------:R-:W-:-:S03]  /*15e0*/  FADD.FTZ R145, -R212, R145 ;  /* 0x00000091d4917221 */ /* 0x000fc60000010100 */
[----:B------:R-:W-:Y:S01]  /*15f0*/  SHF.L.U32 R148, R148, 0x10, RZ ;  /* 0x0000001094947819 */ /* 0x000fe200000006ff */
[----:B------:R-:W-:Y:S01]  /*1600*/  FMUL.FTZ R145, R209, R145 ;  /* 0x00000091d1917220 */ /* 0x000fe20000410000 */
[----:B--2---:R-:W-:-:S05]  /*1610*/  FFMA.FTZ R122, R144, R222, R122 ;  /* 0x000000de907a7223 */ /* 0x004fca000001007a */
[----:B------:R1:W-:Y:S01]  /*1620*/  STL [R1+0x38], R122 ;  /* 0x0000387a01007387 */ /* 0x0003e20000100800 */
[----:B---3--:R-:W-:-:S03]  /*1630*/  FADD.FTZ R121, R146, R121 ;  /* 0x0000007992797221 */ /* 0x008fc60000010000 */
[----:B-1----:R-:W2:Y:S04]  /*1640*/  LDL.LU R122, [R1+0x3c] ;  /* 0x00003c00017a7983 */ /* 0x002ea80000300800 */
[----:B------:R1:W-:Y:S04]  /*1650*/  STL [R1+0x28], R121 ;  /* 0x0000287901007387 */ /* 0x0003e80000100800 */
[----:B-1----:R-:W3:Y:S01]  /*1660*/  LDL.LU R121, [R1+0x4c] ;  /* 0x00004c0001797983 */ /* 0x002ee20000300800 */
[----:B----4-:R-:W-:-:S05]  /*1670*/  FFMA.FTZ R120, R145, R148, R120 ;  /* 0x0000009491787223 */ /* 0x010fca0000010078 */
[----:B------:R1:W-:Y:S04]  /*1680*/  STL [R1+0x34], R120 ;  /* 0x0000347801007387 */ /* 0x0003e80000100800 */
[----:B-1----:R-:W4:Y:S01]  /*1690*/  LDL.LU R120, [R1+0x2c] ;  /* 0x00002c0001787983 */ /* 0x002f220000300800 */
[----:B------:R-:W-:Y:S01]  /*16a0*/  PRMT R152, R152, 0x7632, R152 ;  /* 0x0000763298987816 */ /* 0x000fe20000000098 */
[----:B------:R-:W-:Y:S01]  /*16b0*/  FADD.FTZ R225, R148, R225 ;  /* 0x000000e194e17221 */ /* 0x000fe20000010000 */
[----:B------:R-:W-:Y:S02]  /*16c0*/  FMUL.FTZ R148, R45, R148 ;  /* 0x000000942d947220 */ /* 0x000fe40000410000 */
[----:B------:R-:W-:Y:S01]  /*16d0*/  SHF.L.U32 R152, R152, 0x10, RZ ;  /* 0x0000001098987819 */ /* 0x000fe200000006ff */
[----:B------:R-:W-:Y:S01]  /*16e0*/  FADD.FTZ R147, -R212, R147 ;  /* 0x00000093d4937221 */ /* 0x000fe20000010100 */
[----:B------:R-:W-:-:S03]  /*16f0*/  PRMT R149, R149, 0x7632, R149 ;  /* 0x0000763295957816 */ /* 0x000fc60000000095 */
[-C--:B------:R-:W-:Y:S01]  /*1700*/  FFMA.FTZ R226, R145, R152.reuse, R226 ;  /* 0x0000009891e27223 */ /* 0x080fe200000100e2 */
[----:B------:R-:W-:Y:S01]  /*1710*/  FADD.FTZ R223, R152, R223 ;  /* 0x000000df98df7221 */ /* 0x000fe20000010000 */
[----:B------:R-:W-:Y:S01]  /*1720*/  FFMA.FTZ R148, R77, R152, R148 ;  /* 0x000000984d947223 */ /* 0x000fe20000010094 */
[----:B------:R-:W-:Y:S01]  /*1730*/  SHF.L.U32 R152, R149, 0x10, RZ ;  /* 0x0000001095987819 */ /* 0x000fe200000006ff */
[----:B------:R-:W-:Y:S01]  /*1740*/  FMUL.FTZ R149, R209, R147 ;  /* 0x00000093d1957220 */ /* 0x000fe20000410000 */
[----:B------:R-:W-:Y:S01]  /*1750*/  PRMT R153, R153, 0x7632, R153 ;  /* 0x0000763299997816 */ /* 0x000fe20000000099 */
[----:B------:R-:W-:Y:S03]  /*1760*/  STL [R1+0x44], R225 ;  /* 0x000044e101007387 */ /* 0x000fe60000100800 */
[----:B------:R-:W-:Y:S01]  /*1770*/  SHF.L.U32 R153, R153, 0x10, RZ ;  /* 0x0000001099997819 */ /* 0x000fe200000006ff */
[----:B------:R1:W-:Y:S04]  /*1780*/  STL [R1+0x24], R223 ;  /* 0x000024df01007387 */ /* 0x0003e80000100800 */
[----:B-1----:R-:W4:Y:S01]  /*1790*/  LDL.LU R223, [R1+0x50] ;  /* 0x0000500001df7983 */ /* 0x002f220000300800 */
[----:B--2---:R-:W-:-:S05]  /*17a0*/  FFMA.FTZ R122, R149, R152, R122 ;  /* 0x00000098957a7223 */ /* 0x004fca000001007a */
[----:B------:R1:W-:Y:S01]  /*17b0*/  STL [R1+0x3c], R122 ;  /* 0x00003c7a01007387 */ /* 0x0003e20000100800 */
[----:B---3--:R-:W-:-:S03]  /*17c0*/  FADD.FTZ R121, R152, R121 ;  /* 0x0000007998797221 */ /* 0x008fc60000010000 */
[----:B-1----:R-:W2:Y:S04]  /*17d0*/  LDL.LU R122, [R1+0x70] ;  /* 0x00007000017a7983 */ /* 0x002ea80000300800 */
[----:B------:R1:W-:Y:S04]  /*17e0*/  STL [R1+0x4c], R121 ;  /* 0x00004c7901007387 */ /* 0x0003e80000100800 */
[----:B-1----:R-:W3:Y:S01]  /*17f0*/  LDL.LU R121, [R1+0x60] ;  /* 0x0000600001797983 */ /* 0x002ee20000300800 */
[----:B----4-:R-:W-:-:S05]  /*1800*/  FADD.FTZ R120, R153, R120 ;  /* 0x0000007899787221 */ /* 0x010fca0000010000 */
[----:B------:R1:W-:Y:S04]  /*1810*/  STL [R1+0x2c], R120 ;  /* 0x00002c7801007387 */ /* 0x0003e80000100800 */
[----:B-1----:R-:W4:Y:S01]  /*1820*/  LDL.LU R120, [R1+0x54] ;  /* 0x0000540001787983 */ /* 0x002f220000300800 */
[----:B------:R-:W-:Y:S01]  /*1830*/  FMUL.FTZ R147, R47, R152 ;  /* 0x000000982f937220 */ /* 0x000fe20000410000 */
[-C--:B------:R-:W-:Y:S01]  /*1840*/  FFMA.FTZ R228, R149, R153.reuse, R228 ;  /* 0x0000009995e47223 */ /* 0x080fe200000100e4 */
[----:B------:R-:W-:Y:S01]  /*1850*/  FMUL.FTZ R222, R46, R222 ;  /* 0x000000de2ede7220 */ /* 0x000fe20000410000 */
[-C--:B------:R-:W-:Y:S01]  /*1860*/  FFMA.FTZ R227, R144, R146.reuse, R227 ;  /* 0x0000009290e37223 */ /* 0x080fe200000100e3 */
[----:B------:R-:W-:Y:S01]  /*1870*/  FFMA.FTZ R147, R79, R153, R147 ;  /* 0x000000994f937223 */ /* 0x000fe20000010093 */
[----:B------:R-:W-:Y:S01]  /*1880*/  FADD.FTZ R153, -R212, R156 ;  /* 0x0000009cd4997221 */ /* 0x000fe20000010100 */
[----:B------:R-:W-:Y:S01]  /*1890*/  SHF.L.U32 R152, R154, 0x10, RZ ;  /* 0x000000109a987819 */ /* 0x000fe200000006ff */
[----:B------:R-:W4:Y:S01]  /*18a0*/  LDL.LU R225, [R1+0x74] ;  /* 0x0000740001e17983 */ /* 0x000f220000300800 */
[----:B------:R-:W-:Y:S01]  /*18b0*/  SHF.L.U32 R156, R150, 0x10, RZ ;  /* 0x00000010969c7819 */ /* 0x000fe200000006ff */
[----:B------:R-:W-:Y:S01]  /*18c0*/  FMUL.FTZ R153, R209, R153 ;  /* 0x00000099d1997220 */ /* 0x000fe20000410000 */
[----:B------:R-:W-:Y:S01]  /*18d0*/  PRMT R154, R154, 0x7632, R154 ;  /* 0x000076329a9a7816 */ /* 0x000fe2000000009a */
[----:B------:R-:W-:-:S02]  /*18e0*/  FFMA.FTZ R146, R78, R146, R222 ;  /* 0x000000924e927223 */ /* 0x000fc400000100de */
[----:B------:R-:W-:Y:S01]  /*18f0*/  FMUL.FTZ R222, R40, R156 ;  /* 0x0000009c28de7220 */ /* 0x000fe20000410000 */
[----:B------:R-:W-:-:S05]  /*1900*/  FADD.FTZ R223, R152, R223 ;  /* 0x000000df98df7221 */ /* 0x000fca0000010000 */
[----:B------:R1:W-:Y:S04]  /*1910*/  STL [R1+0x50], R223 ;  /* 0x000050df01007387 */ /* 0x0003e80000100800 */
[----:B-1----:R-:W4:Y:S01]  /*1920*/  LDL.LU R223, [R1+0x64] ;  /* 0x0000640001df7983 */ /* 0x002f220000300800 */
[----:B--2---:R-:W-:-:S05]  /*1930*/  FADD.FTZ R122, R156, R122 ;  /* 0x0000007a9c7a7221 */ /* 0x004fca0000010000 */
[----:B------:R1:W-:Y:S01]  /*1940*/  STL [R1+0x70], R122 ;  /* 0x0000707a01007387 */ /* 0x0003e20000100800 */
[----:B---3--:R-:W-:Y:S01]  /*1950*/  FFMA.FTZ R121, R153, R156, R121 ;  /* 0x0000009c99797223 */ /* 0x008fe20000010079 */
[----:B------:R-:W-:Y:S02]  /*1960*/  PRMT R156, R150, 0x7632, R156 ;  /* 0x00007632969c7816 */ /* 0x000fe4000000009c */
[----:B-1----:R-:W2:Y:S01]  /*1970*/  LDL.LU R122, [R1+0x58] ;  /* 0x00005800017a7983 */ /* 0x002ea20000300800 */
[----:B------:R-:W-:-:S03]  /*1980*/  SHF.L.U32 R150, R154, 0x10, RZ ;  /* 0x000000109a967819 */ /* 0x000fc600000006ff */
[----:B------:R1:W-:Y:S04]  /*1990*/  STL [R1+0x60], R121 ;  /* 0x0000607901007387 */ /* 0x0003e80000100800 */
[----:B-1----:R-:W3:Y:S01]  /*19a0*/  LDL.LU R121, [R1+0x78] ;  /* 0x0000780001797983 */ /* 0x002ee20000300800 */
[----:B----4-:R-:W-:-:S05]  /*19b0*/  FADD.FTZ R120, R150, R120 ;  /* 0x0000007896787221 */ /* 0x010fca0000010000 */
[----:B------:R1:W-:Y:S04]  /*19c0*/  STL [R1+0x54], R120 ;  /* 0x0000547801007387 */ /* 0x0003e80000100800 */
[----:B-1----:R-:W4:Y:S01]  /*19d0*/  LDL.LU R120, [R1+0x68] ;  /* 0x0000680001787983 */ /* 0x002f220000300800 */
[----:B------:R-:W-:Y:S01]  /*19e0*/  FADD.FTZ R157, -R212, R157 ;  /* 0x0000009dd49d7221 */ /* 0x000fe20000010100 */
[----:B------:R-:W-:-:S03]  /*19f0*/  SHF.L.U32 R156, R156, 0x10, RZ ;  /* 0x000000109c9c7819 */ /* 0x000fc600000006ff */
[----:B------:R-:W-:Y:S02]  /*1a00*/  FMUL.FTZ R154, R209, R157 ;  /* 0x0000009dd19a7220 */ /* 0x000fe40000410000 */
[----:B------:R-:W-:Y:S02]  /*1a10*/  FMUL.FTZ R157, R41, R156 ;  /* 0x0000009c299d7220 */ /* 0x000fe40000410000 */
[-C--:B------:R-:W-:Y:S01]  /*1a20*/  FFMA.FTZ R230, R154, R150.reuse, R230 ;  /* 0x000000969ae67223 */ /* 0x080fe200000100e6 */
[----:B------:R-:W-:Y:S01]  /*1a30*/  FADD.FTZ R225, R156, R225 ;  /* 0x000000e19ce17221 */ /* 0x000fe20000010000 */
[----:B------:R-:W-:Y:S01]  /*1a40*/  FFMA.FTZ R150, R73, R150, R157 ;  /* 0x0000009649967223 */ /* 0x000fe2000001009d */
[----:B------:R-:W-:Y:S01]  /*1a50*/  FADD.FTZ R157, -R212, R158 ;  /* 0x0000009ed49d7221 */ /* 0x000fe20000010100 */
[----:B------:R-:W-:Y:S01]  /*1a60*/  FFMA.FTZ R223, R154, R156, R223 ;  /* 0x0000009c9adf7223 */ /* 0x000fe200000100df */
[----:B------:R-:W-:Y:S01]  /*1a70*/  SHF.L.U32 R156, R155, 0x10, RZ ;  /* 0x000000109b9c7819 */ /* 0x000fe200000006ff */
[----:B------:R-:W-:Y:S01]  /*1a80*/  IMAD.WIDE.U32 R164, R208, 0x10, R180 ;  /* 0x00000010d0a47825 */ /* 0x000fe200078e00b4 */
[----:B------:R-:W-:-:S03]  /*1a90*/  SHF.L.U32 R158, R151, 0x10, RZ ;  /* 0x00000010979e7819 */ /* 0x000fc600000006ff */
[----:B------:R-:W-:Y:S01]  /*1aa0*/  FMUL.FTZ R157, R209, R157 ;  /* 0x0000009dd19d7220 */ /* 0x000fe20000410000 */
[----:B------:R1:W-:Y:S04]  /*1ab0*/  STL [R1+0x74], R225 ;  /* 0x000074e101007387 */ /* 0x0003e80000100800 */
[----:B------:R-:W-:Y:S04]  /*1ac0*/  STL [R1+0x64], R223 ;  /* 0x000064df01007387 */ /* 0x000fe80000100800 */
[----:B------:R-:W4:Y:S04]  /*1ad0*/  LDG.E.128 R164, desc[UR10][R164.64] ;  /* 0x0000000aa4a47981 */ /* 0x000f28000c1e1d00 */
[----:B------:R-:W4:Y:S04]  /*1ae0*/  LDL.LU R236, [R1+0x5c] ;  /* 0x00005c0001ec7983 */ /* 0x000f280000300800 */
[----:B-1----:R-:W4:Y:S01]  /*1af0*/  LDL.LU R225, [R1+0x7c] ;  /* 0x00007c0001e17983 */ /* 0x002f220000300800 */
[----:B------:R-:W-:-:S04]  /*1b00*/  @P0 IMAD.WIDE.U32 R162, R211, 0x20, R162 ;  /* 0x00000020d3a20825 */ /* 0x000fc800078e00a2 */
[----:B0-----:R-:W-:Y:S01]  /*1b10*/  @P0 IMAD.WIDE.U32 R160, R210, 0x20, R160 ;  /* 0x00000020d2a00825 */ /* 0x001fe200078e00a0 */
[----:B------:R-:W5:Y:S03]  /*1b20*/  @P0 LDG.E.128 R88, desc[UR10][R162.64] ;  /* 0x0000000aa2580981 */ /* 0x000f66000c1e1d00 */
[C---:B------:R-:W-:Y:S01]  /*1b30*/  IMAD.WIDE.U32 R172, R208.reuse, 0x20, R182 ;  /* 0x00000020d0ac7825 */ /* 0x040fe200078e00b6 */
[----:B------:R-:W5:Y:S03]  /*1b40*/  @P0 LDG.E.128 R92, desc[UR10][R162.64+0x10] ;  /* 0x0000100aa25c0981 */ /* 0x000f66000c1e1d00 */
[----:B------:R-:W-:Y:S01]  /*1b50*/  IMAD.WIDE.U32 R168, R208, 0x10, R184 ;  /* 0x00000010d0a87825 */ /* 0x000fe200078e00b8 */
[----:B------:R-:W5:Y:S04]  /*1b60*/  @P0 LDG.E.128 R96, desc[UR10][R160.64] ;  /* 0x0000000aa0600981 */ /* 0x000f68000c1e1d00 */
[----:B------:R0:W5:Y:S04]  /*1b70*/  @P0 LDG.E.128 R100, desc[UR10][R160.64+0x10] ;  /* 0x0000100aa0640981 */ /* 0x000168000c1e1d00 */
[----:B------:R-:W4:Y:S04]  /*1b80*/  LDG.E.128 R168, desc[UR10][R168.64] ;  /* 0x0000000aa8a87981 */ /* 0x000f28000c1e1d00 */
[----:B------:R-:W4:Y:S01]  /*1b90*/  LDG.E.128 R160, desc[UR10][R172.64] ;  /* 0x0000000aaca07981 */ /* 0x000f22000c1e1d00 */
[----:B--2---:R-:W-:-:S05]  /*1ba0*/  FADD.FTZ R122, R156, R122 ;  /* 0x0000007a9c7a7221 */ /* 0x004fca0000010000 */
[----:B------:R1:W-:Y:S04]  /*1bb0*/  STL [R1+0x58], R122 ;  /* 0x0000587a01007387 */ /* 0x0003e80000100800 */
[----:B-1----:R-:W2:Y:S01]  /*1bc0*/  LDL.LU R122, [R1+0x6c] ;  /* 0x00006c00017a7983 */ /* 0x002ea20000300800 */
[----:B---3--:R-:W-:Y:S01]  /*1bd0*/  FADD.FTZ R121, R158, R121 ;  /* 0x000000799e797221 */ /* 0x008fe20000010000 */
[----:B----4-:R-:W-:-:S05]  /*1be0*/  FFMA.FTZ R120, R157, R158, R120 ;  /* 0x0000009e9d787223 */ /* 0x010fca0000010078 */
[----:B------:R1:W-:Y:S04]  /*1bf0*/  STL [R1+0x68], R120 ;  /* 0x0000687801007387 */ /* 0x0003e80000100800 */
[----:B-1----:R-:W3:Y:S04]  /*1c00*/  LDL.LU R120, [R1+0xa4] ;  /* 0x0000a40001787983 */ /* 0x002ee80000300800 */
[----:B------:R1:W-:Y:S04]  /*1c10*/  STL [R1+0x78], R121 ;  /* 0x0000787901007387 */ /* 0x0003e80000100800 */
[----:B------:R-:W4:Y:S04]  /*1c20*/  LDL.LU R240, [R1+0x98] ;  /* 0x0000980001f07983 */ /* 0x000f280000300800 */
[----:B-1----:R-:W4:Y:S01]  /*1c30*/  LDL.LU R121, [R1+0x88] ;  /* 0x0000880001797983 */ /* 0x002f220000300800 */
[----:B------:R-:W-:-:S02]  /*1c40*/  PRMT R155, R155, 0x7632, R155 ;  /* 0x000076329b9b7816 */ /* 0x000fc4000000009b */
[----:B------:R-:W-:Y:S01]  /*1c50*/  PRMT R151, R151, 0x7632, R151 ;  /* 0x0000763297977816 */ /* 0x000fe20000000097 */
[----:B------:R-:W-:Y:S01]  /*1c60*/  FADD.FTZ R159, -R212, R159 ;  /* 0x0000009fd49f7221 */ /* 0x000fe20000010100 */
[----:B------:R-:W-:Y:S01]  /*1c70*/  SHF.L.U32 R155, R155, 0x10, RZ ;  /* 0x000000109b9b7819 */ /* 0x000fe200000006ff */
[-C--:B------:R-:W-:Y:S01]  /*1c80*/  FFMA.FTZ R229, R153, R152.reuse, R229 ;  /* 0x0000009899e57223 */ /* 0x080fe200000100e5 */
[----:B------:R-:W-:Y:S01]  /*1c90*/  SHF.L.U32 R151, R151, 0x10, RZ ;  /* 0x0000001097977819 */ /* 0x000fe200000006ff */
[----:B------:R-:W-:Y:S01]  /*1ca0*/  FFMA.FTZ R152, R72, R152, R222 ;  /* 0x0000009848987223 */ /* 0x000fe200000100de */
[----:B------:R-:W-:Y:S01]  /*1cb0*/  FMUL.FTZ R222, R42, R158 ;  /* 0x0000009e2ade7220 */ /* 0x000fe20000410000 */
[----:B------:R-:W-:Y:S01]  /*1cc0*/  FMUL.FTZ R223, R209, R159 ;  /* 0x0000009fd1df7220 */ /* 0x000fe20000410000 */
[----:B------:R-:W-:Y:S01]  /*1cd0*/  FADD.FTZ R236, R155, R236 ;  /* 0x000000ec9bec7221 */ /* 0x000fe20000010000 */
[----:B------:R-:W-:Y:S01]  /*1ce0*/  SHF.L.U32 R158, R164, 0x10, RZ ;  /* 0x00000010a49e7819 */ /* 0x000fe200000006ff */
[----:B------:R-:W-:-:S03]  /*1cf0*/  FADD.FTZ R225, R151, R225 ;  /* 0x000000e197e17221 */ /* 0x000fc60000010000 */
[----:B------:R-:W-:Y:S04]  /*1d00*/  STL [R1+0x5c], R236 ;  /* 0x00005cec01007387 */ /* 0x000fe80000100800 */
[----:B------:R1:W-:Y:S01]  /*1d10*/  STL [R1+0x7c], R225 ;  /* 0x00007ce101007387 */ /* 0x0003e20000100800 */
[-C--:B------:R-:W-:Y:S01]  /*1d20*/  FFMA.FTZ R231, R157, R156.reuse, R231 ;  /* 0x0000009c9de77223 */ /* 0x080fe200000100e7 */
[----:B------:R-:W-:Y:S02]  /*1d30*/  FFMA.FTZ R156, R74, R156, R222 ;  /* 0x0000009c4a9c7223 */ /* 0x000fe400000100de */
[----:B-1----:R-:W4:Y:S04]  /*1d40*/  LDL.LU R225, [R1+0xac] ;  /* 0x0000ac0001e17983 */ /* 0x002f280000300800 */
[----:B------:R-:W4:Y:S01]  /*1d50*/  LDL.LU R236, [R1+0xa0] ;  /* 0x0000a00001ec7983 */ /* 0x000f220000300800 */
[----:B------:R-:W-:Y:S01]  /*1d60*/  FMUL.FTZ R222, R43, R151 ;  /* 0x000000972bde7220 */ /* 0x000fe20000410000 */
[----:B------:R-:W-:-:S03]  /*1d70*/  FFMA.FTZ R232, R223, R155, R232 ;  /* 0x0000009bdfe87223 */ /* 0x000fc600000100e8 */
[----:B------:R-:W-:Y:S01]  /*1d80*/  FFMA.FTZ R222, R75, R155, R222 ;  /* 0x0000009b4bde7223 */ /* 0x000fe200000100de */
[----:B------:R-:W-:-:S04]  /*1d90*/  FADD.FTZ R155, -R212, R160 ;  /* 0x000000a0d49b7221 */ /* 0x000fc80000010100 */
[----:B------:R-:W-:Y:S01]  /*1da0*/  FMUL.FTZ R155, R209, R155 ;  /* 0x0000009bd19b7220 */ /* 0x000fe20000410000 */
[----:B--2---:R-:W-:-:S05]  /*1db0*/  FFMA.FTZ R122, R223, R151, R122 ;  /* 0x00000097df7a7223 */ /* 0x004fca000001007a */
[----:B------:R-:W-:Y:S01]  /*1dc0*/  STL [R1+0x6c], R122 ;  /* 0x00006c7a01007387 */ /* 0x000fe20000100800 */
[----:B------:R-:W-:Y:S01]  /*1dd0*/  SHF.L.U32 R151, R168, 0x10, RZ ;  /* 0x00000010a8977819 */ /* 0x000fe200000006ff */
[----:B---3--:R-:W-:-:S05]  /*1de0*/  FADD.FTZ R120, R158, R120 ;  /* 0x000000789e787221 */ /* 0x008fca0000010000 */
[----:B------:R1:W-:Y:S04]  /*1df0*/  STL [R1+0xa4], R120 ;  /* 0x0000a47801007387 */ /* 0x0003e80000100800 */
[----:B-1----:R-:W2:Y:S04]  /*1e00*/  LDL.LU R120, [R1+0x90] ;  /* 0x0000900001787983 */ /* 0x002ea80000300800 */
[----:B------:R-:W3:Y:S01]  /*1e10*/  LDL.LU R122, [R1+0x80] ;  /* 0x00008000017a7983 */ /* 0x000ee20000300800 */
[----:B----4-:R-:W-:Y:S01]  /*1e20*/  FADD.FTZ R121, R151, R121 ;  /* 0x0000007997797221 */ /* 0x010fe20000010000 */
[----:B------:R-:W-:-:S04]  /*1e30*/  FFMA.FTZ R240, R155, R158, R240 ;  /* 0x0000009e9bf07223 */ /* 0x000fc800000100f0 */
[----:B------:R1:W-:Y:S04]  /*1e40*/  STL [R1+0x88], R121 ;  /* 0x0000887901007387 */ /* 0x0003e80000100800 */
[----:B------:R-:W-:Y:S04]  /*1e50*/  STL [R1+0x98], R240 ;  /* 0x000098f001007387 */ /* 0x000fe80000100800 */
[----:B-1----:R-:W4:Y:S01]  /*1e60*/  LDL.LU R121, [R1+0x9c] ;  /* 0x00009c0001797983 */ /* 0x002f220000300800 */
[----:B------:R-:W-:Y:S01]  /*1e70*/  FMUL.FTZ R158, R36, R158 ;  /* 0x0000009e249e7220 */ /* 0x000fe20000410000 */
[-C--:B------:R-:W-:Y:S01]  /*1e80*/  FFMA.FTZ R233, R155, R151.reuse, R233 ;  /* 0x000000979be97223 */ /* 0x080fe200000100e9 */
[----:B------:R-:W-:Y:S01]  /*1e90*/  FADD.FTZ R159, -R212, R162 ;  /* 0x000000a2d49f7221 */ /* 0x000fe20000010100 */
[----:B0-----:R-:W-:Y:S01]  /*1ea0*/  SHF.L.U32 R160, R165, 0x10, RZ ;  /* 0x00000010a5a07819 */ /* 0x001fe200000006ff */
[----:B------:R-:W-:Y:S01]  /*1eb0*/  FFMA.FTZ R151, R68, R151, R158 ;  /* 0x0000009744977223 */ /* 0x000fe2000001009e */
[----:B------:R-:W-:Y:S01]  /*1ec0*/  SHF.L.U32 R158, R169, 0x10, RZ ;  /* 0x00000010a99e7819 */ /* 0x000fe200000006ff */
[----:B------:R-:W-:-:S02]  /*1ed0*/  FMUL.FTZ R159, R209, R159 ;  /* 0x0000009fd19f7220 */ /* 0x000fc40000410000 */
[----:B------:R-:W-:Y:S02]  /*1ee0*/  FADD.FTZ R225, R160, R225 ;  /* 0x000000e1a0e17221 */ /* 0x000fe40000010000 */
[----:B------:R-:W-:-:S03]  /*1ef0*/  FFMA.FTZ R236, R159, R160, R236 ;  /* 0x000000a09fec7223 */ /* 0x000fc600000100ec */
[----:B------:R0:W-:Y:S01]  /*1f00*/  STL [R1+0xac], R225 ;  /* 0x0000ace101007387 */ /* 0x0001e20000100800 */
[----:B------:R-:W-:-:S03]  /*1f10*/  FMUL.FTZ R160, R38, R160 ;  /* 0x000000a026a07220 */ /* 0x000fc60000410000 */
[----:B0-----:R-:W4:Y:S01]  /*1f20*/  LDL.LU R225, [R1+0xa8] ;  /* 0x0000a80001e17983 */ /* 0x001f220000300800 */
[----:B------:R-:W-:-:S04]  /*1f30*/  FADD.FTZ R161, -R212, R161 ;  /* 0x000000a1d4a17221 */ /* 0x000fc80000010100 */
[----:B------:R-:W-:Y:S01]  /*1f40*/  FMUL.FTZ R161, R209, R161 ;  /* 0x000000a1d1a17220 */ /* 0x000fe20000410000 */
[----:B--2---:R-:W-:-:S05]  /*1f50*/  FADD.FTZ R120, R158, R120 ;  /* 0x000000789e787221 */ /* 0x004fca0000010000 */
[----:B------:R0:W-:Y:S04]  /*1f60*/  STL [R1+0x90], R120 ;  /* 0x0000907801007387 */ /* 0x0001e80000100800 */
[----:B------:R-:W-:Y:S01]  /*1f70*/  STL [R1+0xa0], R236 ;  /* 0x0000a0ec01007387 */ /* 0x000fe20000100800 */
[----:B---3--:R-:W-:-:S03]  /*1f80*/  FFMA.FTZ R122, R159, R158, R122 ;  /* 0x0000009e9f7a7223 */ /* 0x008fc6000001007a */
[----:B0-----:R-:W2:Y:S01]  /*1f90*/  LDL.LU R120, [R1+0x8c] ;  /* 0x00008c0001787983 */ /* 0x001ea20000300800 */
[--C-:B------:R-:W-:Y:S01]  /*1fa0*/  FFMA.FTZ R158, R70, R158, R160.reuse ;  /* 0x0000009e469e7223 */ /* 0x100fe200000100a0 */
[----:B------:R-:W-:-:S04]  /*1fb0*/  PRMT R160, R164, 0x7632, R160 ;  /* 0x00007632a4a07816 */ /* 0x000fc800000000a0 */
[----:B------:R-:W-:Y:S01]  /*1fc0*/  SHF.L.U32 R160, R160, 0x10, RZ ;  /* 0x00000010a0a07819 */ /* 0x000fe200000006ff */
[----:B------:R0:W-:Y:S04]  /*1fd0*/  STL [R1+0x80], R122 ;  /* 0x0000807a01007387 */ /* 0x0001e80000100800 */
[----:B----4-:R-:W-:Y:S01]  /*1fe0*/  FFMA.FTZ R121, R161, R160, R121 ;  /* 0x000000a0a1797223 */ /* 0x010fe20000010079 */
[----:B0-----:R-:W3:Y:S04]  /*1ff0*/  LDL.LU R122, [R1+0xb0] ;  /* 0x0000b000017a7983 */ /* 0x001ee80000300800 */
[----:B------:R0:W-:Y:S04]  /*2000*/  STL [R1+0x9c], R121 ;  /* 0x00009c7901007387 */ /* 0x0001e80000100800 */
[----:B0-----:R-:W4:Y:S01]  /*2010*/  LDL.LU R121, [R1+0xb4] ;  /* 0x0000b40001797983 */ /* 0x001f220000300800 */
[----:B------:R-:W-:-:S04]  /*2020*/  FADD.FTZ R0, -R212, R176 ;  /* 0x000000b0d4007221 */ /* 0x000fc80000010100 */
[----:B------:R-:W-:Y:S01]  /*2030*/  FMUL.FTZ R0, R209, R0 ;  /* 0x00000000d1007220 */ /* 0x000fe20000410000 */
[----:B------:R-:W-:-:S03]  /*2040*/  FADD.FTZ R245, R174, R245 ;  /* 0x000000f5aef57221 */ /* 0x000fc60000010000 */
        /* <DEDUP_REMOVED lines=8> */
[----:B------:R-:W-:Y:S02]  /*20d0*/  PRMT R162, R168, 0x7632, R162 ;  /* 0x00007632a8a27816 */ /* 0x000fe400000000a2 */
[----:B------:R-:W-:Y:S01]  /*20e0*/  SHF.L.U32 R214, R137, 0x10, RZ ;  /* 0x0000001089d67819 */ /* 0x000fe200000006ff */
[----:B------:R-:W-:Y:S01]  /*20f0*/  FADD.FTZ R247, R174, R247 ;  /* 0x000000f7aef77221 */ /* 0x000fe20000010000 */
[----:B------:R-:W-:Y:S01]  /*2100*/  SHF.L.U32 R162, R162, 0x10, RZ ;  /* 0x00000010a2a27819 */ /* 0x000fe200000006ff */
[-C--:B------:R-:W-:Y:S01]  /*2110*/  FFMA.FTZ R243, R215, R174.reuse, R243 ;  /* 0x000000aed7f37223 */ /* 0x080fe200000100f3 */
[----:B------:R-:W4:Y:S01]  /*2120*/  LDL.LU R168, [R1+0x84] ;  /* 0x0000840001a87983 */ /* 0x000f220000300800 */
[----:B------:R-:W-:Y:S01]  /*2130*/  FMUL.FTZ R174, R54, R174 ;  /* 0x000000ae36ae7220 */ /* 0x000fe20000410000 */
[----:B------:R-:W-:-:S02]  /*2140*/  FADD.FTZ R225, R160, R225 ;  /* 0x000000e1a0e17221 */ /* 0x000fc40000010000 */
[----:B------:R-:W4:Y:S01]  /*2150*/  LDL.LU R164, [R1+0x94] ;  /* 0x0000940001a47983 */ /* 0x000f220000300800 */
[----:B------:R-:W-:Y:S01]  /*2160*/  FADD.FTZ R238, R214, R238 ;  /* 0x000000eed6ee7221 */ /* 0x000fe20000010000 */
[-C--:B------:R-:W-:Y:S01]  /*2170*/  FFMA.FTZ R5, R215, R214.reuse, R5 ;  /* 0x000000d6d7057223 */ /* 0x080fe20000010005 */
[----:B------:R-:W-:Y:S01]  /*2180*/  FFMA.FTZ R214, R86, R214, R174 ;  /* 0x000000d656d67223 */ /* 0x000fe200000100ae */
[----:B------:R-:W-:Y:S04]  /*2190*/  STL [R1+0xa8], R225 ;  /* 0x0000a8e101007387 */ /* 0x000fe80000100800 */
[----:B------:R-:W4:Y:S01]  /*21a0*/  LDG.E.128 R172, desc[UR10][R172.64+0x10] ;  /* 0x0000100aacac7981 */ /* 0x000f22000c1e1d00 */
[----:B------:R-:W-:Y:S01]  /*21b0*/  FMUL.FTZ R160, R37, R160 ;  /* 0x000000a025a07220 */ /* 0x000fe20000410000 */
[----:B------:R-:W-:Y:S01]  /*21c0*/  FFMA.FTZ R234, R161, R162, R234 ;  /* 0x000000a2a1ea7223 */ /* 0x000fe200000100ea */
[----:B------:R-:W-:-:S02]  /*21d0*/  PRMT R165, R165, 0x7632, R165 ;  /* 0x00007632a5a57816 */ /* 0x000fc400000000a5 */
[----:B------:R-:W-:Y:S02]  /*21e0*/  FFMA.FTZ R160, R69, R162, R160 ;  /* 0x000000a245a07223 */ /* 0x000fe400000100a0 */
[----:B------:R-:W-:Y:S01]  /*21f0*/  SHF.L.U32 R165, R165, 0x10, RZ ;  /* 0x00000010a5a57819 */ /* 0x000fe200000006ff */
[----:B--2---:R-:W-:-:S05]  /*2200*/  FADD.FTZ R120, R162, R120 ;  /* 0x00000078a2787221 */ /* 0x004fca0000010000 */
[----:B------:R0:W-:Y:S01]  /*2210*/  STL [R1+0x8c], R120 ;  /* 0x00008c7801007387 */ /* 0x0001e20000100800 */
[----:B------:R-:W-:-:S03]  /*2220*/  FADD.FTZ R162, -R212, R163 ;  /* 0x000000a3d4a27221 */ /* 0x000fc60000010100 */
[----:B0-----:R-:W2:Y:S04]  /*2230*/  LDL.LU R120, [R1+0xc4] ;  /* 0x0000c40001787983 */ /* 0x001ea80000300800 */
[----:B------:R-:W2:Y:S01]  /*2240*/  LDL.LU R225, [R1+0xb8] ;  /* 0x0000b80001e17983 */ /* 0x000ea20000300800 */
[----:B------:R-:W-:-:S04]  /*2250*/  FMUL.FTZ R162, R209, R162 ;  /* 0x000000a2d1a27220 */ /* 0x000fc80000410000 */
[----:B---3--:R-:W-:Y:S01]  /*2260*/  FFMA.FTZ R122, R162, R165, R122 ;  /* 0x000000a5a27a7223 */ /* 0x008fe2000001007a */
[----:B----4-:R-:W-:-:S04]  /*2270*/  FADD.FTZ R121, R165, R121 ;  /* 0x00000079a5797221 */ /* 0x010fc80000010000 */
[----:B------:R0:W-:Y:S04]  /*2280*/  STL [R1+0xb0], R122 ;  /* 0x0000b07a01007387 */ /* 0x0001e80000100800 */
[----:B0-----:R-:W3:Y:S04]  /*2290*/  LDL.LU R122, [R1+0xd8] ;  /* 0x0000d800017a7983 */ /* 0x001ee80000300800 */
[----:B------:R0:W-:Y:S04]  /*22a0*/  STL [R1+0xb4], R121 ;  /* 0x0000b47901007387 */ /* 0x0001e80000100800 */
[----:B0-----:R-:W4:Y:S01]  /*22b0*/  LDL.LU R121, [R1+0xd0] ;  /* 0x0000d00001797983 */ /* 0x001f220000300800 */
[----:B------:R-:W-:-:S04]  /*22c0*/  PRMT R169, R169, 0x7632, R169 ;  /* 0x00007632a9a97816 */ /* 0x000fc800000000a9 */
[----:B------:R-:W-:Y:S01]  /*22d0*/  SHF.L.U32 R169, R169, 0x10, RZ ;  /* 0x00000010a9a97819 */ /* 0x000fe200000006ff */
[----:B------:R-:W-:-:S04]  /*22e0*/  FMUL.FTZ R163, R39, R165 ;  /* 0x000000a527a37220 */ /* 0x000fc80000410000 */
[----:B------:R-:W-:Y:S01]  /*22f0*/  FADD.FTZ R164, R169, R164 ;  /* 0x000000a4a9a47221 */ /* 0x000fe20000010000 */
[----:B------:R-:W-:Y:S01]  /*2300*/  SHF.L.U32 R165, R170, 0x10, RZ ;  /* 0x00000010aaa57819 */ /* 0x000fe200000006ff */
[----:B------:R-:W-:-:S03]  /*2310*/  FFMA.FTZ R168, R162, R169, R168 ;  /* 0x000000a9a2a87223 */ /* 0x000fc600000100a8 */
[----:B------:R0:W-:Y:S04]  /*2320*/  STL [R1+0x94], R164 ;  /* 0x000094a401007387 */ /* 0x0001e80000100800 */
[----:B------:R1:W-:Y:S04]  /*2330*/  STL [R1+0x84], R168 ;  /* 0x000084a801007387 */ /* 0x0003e80000100800 */
[----:B------:R-:W4:Y:S01]  /*2340*/  LDL.LU R236, [R1+0xc8] ;  /* 0x0000c80001ec7983 */ /* 0x000f220000300800 */
[----:B0-----:R-:W-:-:S04]  /*2350*/  FADD.FTZ R164, -R212, R172 ;  /* 0x000000acd4a47221 */ /* 0x001fc80000010100 */
[----:B------:R-:W-:Y:S01]  /*2360*/  FMUL.FTZ R164, R209, R164 ;  /* 0x000000a4d1a47220 */ /* 0x000fe20000410000 */
[----:B-1----:R-:W-:Y:S01]  /*2370*/  SHF.L.U32 R168, R166, 0x10, RZ ;  /* 0x00000010a6a87819 */ /* 0x002fe200000006ff */
[----:B--2---:R-:W-:Y:S02]  /*2380*/  FADD.FTZ R120, R165, R120 ;  /* 0x00000078a5787221 */ /* 0x004fe40000010000 */
[----:B------:R-:W-:-:S03]  /*2390*/  FFMA.FTZ R225, R164, R165, R225 ;  /* 0x000000a5a4e17223 */ /* 0x000fc600000100e1 */
[----:B------:R0:W-:Y:S04]  /*23a0*/  STL [R1+0xc4], R120 ;  /* 0x0000c47801007387 */ /* 0x0001e80000100800 */
[----:B0-----:R-:W2:Y:S04]  /*23b0*/  LDL.LU R120, [R1+0xbc] ;  /* 0x0000bc0001787983 */ /* 0x001ea80000300800 */
[----:B------:R0:W-:Y:S04]  /*23c0*/  STL [R1+0xb8], R225 ;  /* 0x0000b8e101007387 */ /* 0x0001e80000100800 */
[----:B0-----:R-:W2:Y:S04]  /*23d0*/  LDL.LU R225, [R1+0xdc] ;  /* 0x0000dc0001e17983 */ /* 0x001ea80000300800 */
[----:B------:R-:W2:Y:S01]  /*23e0*/  LDL.LU R172, [R1+0xd4] ;  /* 0x0000d40001ac7983 */ /* 0x000ea20000300800 */
[----:B---3--:R-:W-:Y:S01]  /*23f0*/  FADD.FTZ R122, R168, R122 ;  /* 0x0000007aa87a7221 */ /* 0x008fe20000010000 */
[----:B----4-:R-:W-:-:S04]  /*2400*/  FFMA.FTZ R121, R164, R168, R121 ;  /* 0x000000a8a4797223 */ /* 0x010fc80000010079 */
[----:B------:R0:W-:Y:S04]  /*2410*/  STL [R1+0xd8], R122 ;  /* 0x0000d87a01007387 */ /* 0x0001e80000100800 */
[----:B0-----:R-:W3:Y:S04]  /*2420*/  LDL.LU R122, [R1+0xcc] ;  /* 0x0000cc00017a7983 */ /* 0x001ee80000300800 */
[----:B------:R0:W-:Y:S04]  /*2430*/  STL [R1+0xd0], R121 ;  /* 0x0000d07901007387 */ /* 0x0001e80000100800 */
[----:B0-----:R-:W4:Y:S01]  /*2440*/  LDL.LU R121, [R1+0xc0] ;  /* 0x0000c00001797983 */ /* 0x001f220000300800 */
[----:B------:R-:W-:Y:S01]  /*2450*/  FFMA.FTZ R163, R71, R169, R163 ;  /* 0x000000a947a37223 */ /* 0x000fe200000100a3 */
[----:B------:R-:W-:Y:S01]  /*2460*/  FMUL.FTZ R169, R32, R168 ;  /* 0x000000a820a97220 */ /* 0x000fe20000410000 */
[----:B------:R-:W-:-:S03]  /*2470*/  PRMT R170, R170, 0x7632, R170 ;  /* 0x00007632aaaa7816 */ /* 0x000fc600000000aa */
[--C-:B------:R-:W-:Y:S01]  /*2480*/  FFMA.FTZ R165, R64, R165, R169.reuse ;  /* 0x000000a540a57223 */ /* 0x100fe200000100a9 */
[----:B------:R-:W-:Y:S01]  /*2490*/  PRMT R169, R166, 0x7632, R169 ;  /* 0x00007632a6a97816 */ /* 0x000fe200000000a9 */
[----:B------:R-:W-:Y:S01]  /*24a0*/  FADD.FTZ R166, -R212, R173 ;  /* 0x000000add4a67221 */ /* 0x000fe20000010100 */
[----:B------:R-:W-:-:S03]  /*24b0*/  SHF.L.U32 R170, R170, 0x10, RZ ;  /* 0x00000010aaaa7819 */ /* 0x000fc600000006ff */
[----:B------:R-:W-:Y:S01]  /*24c0*/  FMUL.FTZ R166, R209, R166 ;  /* 0x000000a6d1a67220 */ /* 0x000fe20000410000 */
[----:B------:R-:W-:Y:S01]  /*24d0*/  SHF.L.U32 R169, R169, 0x10, RZ ;  /* 0x00000010a9a97819 */ /* 0x000fe200000006ff */
[----:B------:R-:W-:Y:S01]  /*24e0*/  FADD.FTZ R236, R170, R236 ;  /* 0x000000ecaaec7221 */ /* 0x000fe20000010000 */
[----:B------:R-:W-:Y:S01]  /*24f0*/  PRMT R133, R133, 0x7632, R133 ;  /* 0x0000763285857816 */ /* 0x000fe20000000085 */
[----:B------:R-:W-:Y:S01]  /*2500*/  FADD.FTZ R179, -R212, R179 ;  /* 0x000000b3d4b37221 */ /* 0x000fe20000010100 */
[----:B------:R-:W-:Y:S02]  /*2510*/  PRMT R137, R137, 0x7632, R137 ;  /* 0x0000763289897816 */ /* 0x000fe40000000089 */
[----:B------:R-:W-:Y:S01]  /*2520*/  SHF.L.U32 R133, R133, 0x10, RZ ;  /* 0x0000001085857819 */ /* 0x000fe200000006ff */
[----:B------:R-:W-:Y:S01]  /*2530*/  FMUL.FTZ R217, R209, R179 ;  /* 0x000000b3d1d97220 */ /* 0x000fe20000410000 */
[----:B------:R-:W-:Y:S01]  /*2540*/  FMUL.FTZ R168, R33, R169 ;  /* 0x000000a921a87220 */ /* 0x000fe20000410000 */
[----:B------:R-:W-:-:S02]  /*2550*/  SHF.L.U32 R137, R137, 0x10, RZ ;  /* 0x0000001089897819 */ /* 0x000fc400000006ff */
[-C--:B------:R-:W-:Y:S01]  /*2560*/  FFMA.FTZ R244, R217, R133.reuse, R244 ;  /* 0x00000085d9f47223 */ /* 0x080fe200000100f4 */
[----:B------:R-:W-:Y:S01]  /*2570*/  FADD.FTZ R248, R133, R248 ;  /* 0x000000f885f87221 */ /* 0x000fe20000010000 */
[----:B------:R-:W-:Y:S01]  /*2580*/  FMUL.FTZ R133, R55, R133 ;  /* 0x0000008537857220 */ /* 0x000fe20000410000 */
[----:B------:R-:W-:Y:S01]  /*2590*/  FFMA.FTZ R168, R65, R170, R168 ;  /* 0x000000aa41a87223 */ /* 0x000fe200000100a8 */
[-C--:B------:R-:W-:Y:S01]  /*25a0*/  FFMA.FTZ R6, R217, R137.reuse, R6 ;  /* 0x00000089d9067223 */ /* 0x080fe20000010006 */
[----:B------:R-:W-:Y:S01]  /*25b0*/  FADD.FTZ R239, R137, R239 ;  /* 0x000000ef89ef7221 */ /* 0x000fe20000010000 */
[----:B------:R-:W-:Y:S01]  /*25c0*/  FFMA.FTZ R137, R87, R137, R133 ;  /* 0x0000008957897223 */ /* 0x000fe20000010085 */
[----:B------:R-:W-:Y:S01]  /*25d0*/  FMUL.FTZ R133, R48, R132 ;  /* 0x0000008430857220 */ /* 0x000fe20000410000 */
[----:B------:R-:W-:Y:S01]  /*25e0*/  FADD.FTZ R249, R140, R249 ;  /* 0x000000f98cf97221 */ /* 0x000fe20000010000 */
[-C--:B------:R-:W-:Y:S02]  /*25f0*/  FFMA.FTZ R7, R218, R140.reuse, R7 ;  /* 0x0000008cda077223 */ /* 0x080fe40000010007 */
[----:B------:R-:W-:Y:S01]  /*2600*/  FFMA.FTZ R140, R80, R140, R133 ;  /* 0x0000008c508c7223 */ /* 0x000fe20000010085 */
[----:B------:R-:W-:-:S04]  /*2610*/  IMAD.WIDE.U32 R132, R2, 0x20, R182 ;  /* 0x0000002002847825 */ /* 0x000fc800078e00b6 */
[C---:B------:R-:W-:Y:S02]  /*2620*/  IMAD.WIDE.U32 R176, R2.reuse, 0x10, R180 ;  /* 0x0000001002b07825 */ /* 0x040fe400078e00b4 */
[----:B------:R0:W4:Y:S02]  /*2630*/  LDG.E.128 R180, desc[UR10][R132.64] ;  /* 0x0000000a84b47981 */ /* 0x000124000c1e1d00 */
[----:B------:R-:W-:Y:S02]  /*2640*/  IMAD.WIDE.U32 R184, R2, 0x10, R184 ;  /* 0x0000001002b87825 */ /* 0x000fe400078e00b8 */
[----:B------:R-:W4:Y:S04]  /*2650*/  LDG.E.128 R176, desc[UR10][R176.64] ;  /* 0x0000000ab0b07981 */ /* 0x000f28000c1e1d00 */
[----:B------:R-:W4:Y:S04]  /*2660*/  LDG.E.128 R184, desc[UR10][R184.64] ;  /* 0x0000000ab8b87981 */ /* 0x000f28000c1e1d00 */
[----:B------:R-:W0:Y:S01]  /*2670*/  LDG.E.128 R132, desc[UR10][R132.64+0x10] ;  /* 0x0000100a84847981 */ /* 0x000e22000c1e1d00 */
[----:B--2---:R-:W-:-:S05]  /*2680*/  FFMA.FTZ R120, R166, R170, R120 ;  /* 0x000000aaa6787223 */ /* 0x004fca0000010078 */
[----:B------:R1:W-:Y:S01]  /*2690*/  STL [R1+0xbc], R120 ;  /* 0x0000bc7801007387 */ /* 0x0003e20000100800 */
[----:B------:R-:W-:-:S03]  /*26a0*/  FADD.FTZ R225, R169, R225 ;  /* 0x000000e1a9e17221 */ /* 0x000fc60000010000 */
[----:B-1----:R-:W2:Y:S01]  /*26b0*/  LDL.LU R120, [R1+0xe4] ;  /* 0x0000e40001787983 */ /* 0x002ea20000300800 */
[----:B------:R-:W-:-:S03]  /*26c0*/  FFMA.FTZ R172, R166, R169, R172 ;  /* 0x000000a9a6ac7223 */ /* 0x000fc600000100ac */
[----:B------:R1:W-:Y:S04]  /*26d0*/  STL [R1+0xc8], R236 ;  /* 0x0000c8ec01007387 */ /* 0x0003e80000100800 */
[----:B------:R-:W2:Y:S01]  /*26e0*/  LDL.LU R240, [R1+0xe8] ;  /* 0x0000e80001f07983 */ /* 0x000ea20000300800 */
[----:B------:R-:W-:-:S03]  /*26f0*/  FADD.FTZ R169, -R212, R174 ;  /* 0x000000aed4a97221 */ /* 0x000fc60000010100 */
[----:B-1----:R-:W2:Y:S04]  /*2700*/  LDL.LU R236, [R1+0xf4] ;  /* 0x0000f40001ec7983 */ /* 0x002ea80000300800 */
[----:B------:R1:W-:Y:S01]  /*2710*/  STL [R1+0xdc], R225 ;  /* 0x0000dce101007387 */ /* 0x0003e20000100800 */
[----:B------:R-:W-:Y:S01]  /*2720*/  SHF.L.U32 R170, R171, 0x10, RZ ;  /* 0x00000010abaa7819 */ /* 0x000fe200000006ff */
[----:B------:R-:W-:Y:S02]  /*2730*/  FMUL.FTZ R169, R209, R169 ;  /* 0x000000a9d1a97220 */ /* 0x000fe40000410000 */
[----:B-1----:R-:W2:Y:S04]  /*2740*/  LDL.LU R225, [R1+0xf0] ;  /* 0x0000f00001e17983 */ /* 0x002ea80000300800 */
[----:B------:R1:W-:Y:S04]  /*2750*/  STL [R1+0xd4], R172 ;  /* 0x0000d4ac01007387 */ /* 0x0003e80000100800 */
[----:B------:R-:W2:Y:S01]  /*2760*/  LDL.LU R174, [R1+0xe0] ;  /* 0x0000e00001ae7983 */ /* 0x000ea20000300800 */
[----:B---3--:R-:W-:Y:S01]  /*2770*/  FADD.FTZ R122, R170, R122 ;  /* 0x0000007aaa7a7221 */ /* 0x008fe20000010000 */
[----:B----4-:R-:W-:Y:S01]  /*2780*/  FFMA.FTZ R121, R169, R170, R121 ;  /* 0x000000aaa9797223 */ /* 0x010fe20000010079 */
[----:B-1----:R-:W-:-:S03]  /*2790*/  SHF.L.U32 R172, R167, 0x10, RZ ;  /* 0x00000010a7ac7819 */ /* 0x002fc600000006ff */
[----:B------:R1:W-:Y:S02]  /*27a0*/  STL [R1+0xcc], R122 ;  /* 0x0000cc7a01007387 */ /* 0x0003e40000100800 */
[----:B------:R-:W-:-:S04]  /*27b0*/  FMUL.FTZ R173, R34, R172 ;  /* 0x000000ac22ad7220 */ /* 0x000fc80000410000 */
[----:B------:R-:W-:Y:S01]  /*27c0*/  FFMA.FTZ R170, R66, R170, R173 ;  /* 0x000000aa42aa7223 */ /* 0x000fe200000100ad */
[----:B-1----:R1:W5:Y:S04]  /*27d0*/  LDL.LU R122, [R1+0x100] ;  /* 0x00010000017a7983 */ /* 0x0023680000300800 */
[----:B------:R3:W-:Y:S04]  /*27e0*/  STL [R1+0xc0], R121 ;  /* 0x0000c07901007387 */ /* 0x0007e80000100800 */
[----:B---3--:R1:W5:Y:S04]  /*27f0*/  LDL.LU R121, [R1+0xfc] ;  /* 0x0000fc0001797983 */ /* 0x0083680000300800 */
[----:B------:R-:W3:Y:S01]  /*2800*/  LDL.LU R173, [R1+0xec] ;  /* 0x0000ec0001ad7983 */ /* 0x000ee20000300800 */
[----:B------:R-:W-:-:S02]  /*2810*/  PRMT R167, R167, 0x7632, R167 ;  /* 0x00007632a7a77816 */ /* 0x000fc400000000a7 */
[----:B------:R-:W-:Y:S02]  /*2820*/  PRMT R171, R171, 0x7632, R171 ;  /* 0x00007632abab7816 */ /* 0x000fe400000000ab */
[----:B------:R-:W-:Y:S02]  /*2830*/  SHF.L.U32 R167, R167, 0x10, RZ ;  /* 0x00000010a7a77819 */ /* 0x000fe400000006ff */
[----:B------:R-:W-:Y:S01]  /*2840*/  SHF.L.U32 R171, R171, 0x10, RZ ;  /* 0x00000010abab7819 */ /* 0x000fe200000006ff */
[C---:B0-----:R-:W-:Y:S01]  /*2850*/  FADD.FTZ R133, -R212.reuse, R133 ;  /* 0x00000085d4857221 */ /* 0x041fe20000010100 */
[C---:B------:R-:W-:Y:S01]  /*2860*/  FADD.FTZ R134, -R212.reuse, R134 ;  /* 0x00000086d4867221 */ /* 0x040fe20000010100 */
[----:B------:R-:W-:Y:S01]  /*2870*/  FADD.FTZ R135, -R212, R135 ;  /* 0x00000087d4877221 */ /* 0x000fe20000010100 */
[----:B------:R-:W-:Y:S01]  /*2880*/  UMOV UR4, 0xffffffff ;  /* 0xffffffff00047882 */ /* 0x000fe20000000000 */
[----:B------:R-:W-:Y:S01]  /*2890*/  ISETP.NE.U32.AND P1, PT, RZ, UR14, PT ;  /* 0x0000000eff007c0c */ /* 0x000fe2000bf25070 */
[----:B--2---:R-:W-:-:S05]  /*28a0*/  FADD.FTZ R120, R172, R120 ;  /* 0x00000078ac787221 */ /* 0x004fca0000010000 */
[----:B------:R0:W-:Y:S04]  /*28b0*/  STL [R1+0xe4], R120 ;  /* 0x0000e47801007387 */ /* 0x0001e80000100800 */
[----:B0-----:R1:W5:Y:S01]  /*28c0*/  LDL.LU R120, [R1+0xf8] ;  /* 0x0000f80001787983 */ /* 0x0013620000300800 */
[----:B------:R-:W-:Y:S01]  /*28d0*/  FADD.FTZ R236, R167, R236 ;  /* 0x000000eca7ec7221 */ /* 0x000fe20000010000 */
[----:B------:R-:W-:-:S05]  /*28e0*/  FFMA.FTZ R174, R169, R172, R174 ;  /* 0x000000aca9ae7223 */ /* 0x000fca00000100ae */
[----:B------:R0:W-:Y:S02]  /*28f0*/  STL [R1+0xe0], R174 ;  /* 0x0000e0ae01007387 */ /* 0x0001e40000100800 */
[----:B0-----:R-:W-:-:S04]  /*2900*/  FADD.FTZ R174, -R212, R175 ;  /* 0x000000afd4ae7221 */ /* 0x001fc80000010100 */
[----:B------:R-:W-:Y:S01]  /*2910*/  FMUL.FTZ R174, R209, R174 ;  /* 0x000000aed1ae7220 */ /* 0x000fe20000410000 */
[----:B------:R-:W-:-:S03]  /*2920*/  FMUL.FTZ R175, R35, R167 ;  /* 0x000000a723af7220 */ /* 0x000fc60000410000 */
[----:B------:R-:W-:Y:S01]  /*2930*/  FFMA.FTZ R225, R174, R167, R225 ;  /* 0x000000a7aee17223 */ /* 0x000fe200000100e1 */
[----:B------:R-:W-:Y:S01]  /*2940*/  FADD.FTZ R167, -R212, R180 ;  /* 0x000000b4d4a77221 */ /* 0x000fe20000010100 */
[----:B------:R-:W-:Y:S01]  /*2950*/  SHF.L.U32 R172, R176, 0x10, RZ ;  /* 0x00000010b0ac7819 */ /* 0x000fe200000006ff */
[----:B------:R-:W-:Y:S02]  /*2960*/  FFMA.FTZ R240, R174, R171, R240 ;  /* 0x000000abaef07223 */ /* 0x000fe400000100f0 */
[----:B------:R-:W-:Y:S01]  /*2970*/  FMUL.FTZ R167, R209, R167 ;  /* 0x000000a7d1a77220 */ /* 0x000fe20000410000 */
[----:B------:R-:W-:Y:S01]  /*2980*/  FFMA.FTZ R175, R67, R171, R175 ;  /* 0x000000ab43af7223 */ /* 0x000fe200000100af */
[----:B---3--:R-:W-:Y:S01]  /*2990*/  FADD.FTZ R173, R171, R173 ;  /* 0x000000adabad7221 */ /* 0x008fe20000010000 */
[----:B------:R-:W-:Y:S01]  /*29a0*/  SHF.L.U32 R171, R184, 0x10, RZ ;  /* 0x00000010b8ab7819 */ /* 0x000fe200000006ff */
[----:B------:R-:W-:Y:S01]  /*29b0*/  FADD.FTZ R199, R172, R199 ;  /* 0x000000c7acc77221 */ /* 0x000fe20000010000 */
[----:B------:R-:W-:-:S02]  /*29c0*/  FFMA.FTZ R191, R167, R172, R191 ;  /* 0x000000aca7bf7223 */ /* 0x000fc400000100bf */
[----:B------:R0:W-:Y:S01]  /*29d0*/  STL [R1+0xec], R173 ;  /* 0x0000ecad01007387 */ /* 0x0001e20000100800 */
[----:B------:R-:W-:Y:S01]  /*29e0*/  FMUL.FTZ R172, R28, R172 ;  /* 0x000000ac1cac7220 */ /* 0x000fe20000410000 */
[----:B------:R-:W-:Y:S01]  /*29f0*/  SHF.L.U32 R180, R177, 0x10, RZ ;  /* 0x00000010b1b47819 */ /* 0x000fe200000006ff */
[----:B------:R-:W-:Y:S01]  /*2a00*/  FADD.FTZ R19, R171, R19 ;  /* 0x00000013ab137221 */ /* 0x000fe20000010000 */
[-C--:B------:R-:W-:Y:S01]  /*2a10*/  FFMA.FTZ R11, R167, R171.reuse, R11 ;  /* 0x000000aba70b7223 */ /* 0x080fe2000001000b */
[----:B0-----:R-:W-:Y:S01]  /*2a20*/  FADD.FTZ R173, -R212, R182 ;  /* 0x000000b6d4ad7221 */ /* 0x001fe20000010100 */
[----:B------:R-:W-:-:S03]  /*2a30*/  FFMA.FTZ R171, R60, R171, R172 ;  /* 0x000000ab3cab7223 */ /* 0x000fc600000100ac */
[----:B------:R-:W-:Y:S01]  /*2a40*/  FMUL.FTZ R173, R209, R173 ;  /* 0x000000add1ad7220 */ /* 0x000fe20000410000 */
[----:B------:R-:W-:Y:S01]  /*2a50*/  SHF.L.U32 R172, R185, 0x10, RZ ;  /* 0x00000010b9ac7819 */ /* 0x000fe200000006ff */
[----:B------:R-:W-:Y:S02]  /*2a60*/  FADD.FTZ R201, R180, R201 ;  /* 0x000000c9b4c97221 */ /* 0x000fe40000010000 */
[CC--:B------:R-:W-:Y:S01]  /*2a70*/  FFMA.FTZ R193, R173.reuse, R180.reuse, R193 ;  /* 0x000000b4adc17223 */ /* 0x0c0fe200000100c1 */
[----:B------:R-:W-:Y:S01]  /*2a80*/  FMUL.FTZ R180, R30, R180 ;  /* 0x000000b41eb47220 */ /* 0x000fe20000410000 */
[----:B------:R-:W-:Y:S01]  /*2a90*/  PRMT R177, R176, 0x7632, R177 ;  /* 0x00007632b0b17816 */ /* 0x000fe200000000b1 */
[----:B------:R-:W-:Y:S01]  /*2aa0*/  FADD.FTZ R176, -R212, R181 ;  /* 0x000000b5d4b07221 */ /* 0x000fe20000010100 */
[----:B------:R-:W-:Y:S01]  /*2ab0*/  FADD.FTZ R21, R172, R21 ;  /* 0x00000015ac157221 */ /* 0x000fe20000010000 */
[-C--:B------:R-:W-:Y:S01]  /*2ac0*/  FFMA.FTZ R13, R173, R172.reuse, R13 ;  /* 0x000000acad0d7223 */ /* 0x080fe2000001000d */
[--C-:B------:R-:W-:Y:S01]  /*2ad0*/  FFMA.FTZ R172, R62, R172, R180.reuse ;  /* 0x000000ac3eac7223 */ /* 0x100fe200000100b4 */
[----:B------:R-:W-:Y:S01]  /*2ae0*/  PRMT R180, R184, 0x7632, R180 ;  /* 0x00007632b8b47816 */ /* 0x000fe200000000b4 */
[----:B------:R-:W-:Y:S01]  /*2af0*/  FMUL.FTZ R176, R209, R176 ;  /* 0x000000b0d1b07220 */ /* 0x000fe20000410000 */
[----:B------:R-:W-:-:S02]  /*2b00*/  SHF.L.U32 R181, R177, 0x10, RZ ;  /* 0x00000010b1b57819 */ /* 0x000fc400000006ff */
[----:B------:R-:W-:-:S03]  /*2b10*/  SHF.L.U32 R180, R180, 0x10, RZ ;  /* 0x00000010b4b47819 */ /* 0x000fc600000006ff */
[-C--:B------:R-:W-:Y:S01]  /*2b20*/  FFMA.FTZ R192, R176, R181.reuse, R192 ;  /* 0x000000b5b0c07223 */ /* 0x080fe200000100c0 */
[----:B------:R-:W-:Y:S01]  /*2b30*/  FADD.FTZ R200, R181, R200 ;  /* 0x000000c8b5c87221 */ /* 0x000fe20000010000 */
[----:B------:R-:W-:Y:S01]  /*2b40*/  FMUL.FTZ R181, R29, R181 ;  /* 0x000000b51db57220 */ /* 0x000fe20000410000 */
[----:B------:R-:W-:Y:S01]  /*2b50*/  PRMT R182, R177, 0x7632, R182 ;  /* 0x00007632b1b67816 */ /* 0x000fe200000000b6 */
[----:B------:R-:W-:Y:S01]  /*2b60*/  FADD.FTZ R177, -R212, R183 ;  /* 0x000000b7d4b17221 */ /* 0x000fe20000010100 */
[-C--:B------:R-:W-:Y:S01]  /*2b70*/  FFMA.FTZ R12, R176, R180.reuse, R12 ;  /* 0x000000b4b00c7223 */ /* 0x080fe2000001000c */
[----:B------:R-:W-:Y:S01]  /*2b80*/  FADD.FTZ R20, R180, R20 ;  /* 0x00000014b4147221 */ /* 0x000fe20000010000 */
[----:B------:R-:W-:Y:S01]  /*2b90*/  FADD.FTZ R183, -R212, R132 ;  /* 0x00000084d4b77221 */ /* 0x000fe20000010100 */
[--C-:B------:R-:W-:Y:S01]  /*2ba0*/  FFMA.FTZ R180, R61, R180, R181.reuse ;  /* 0x000000b43db47223 */ /* 0x100fe200000100b5 */
[----:B------:R-:W-:Y:S01]  /*2bb0*/  PRMT R181, R185, 0x7632, R181 ;  /* 0x00007632b9b57816 */ /* 0x000fe200000000b5 */
[C---:B------:R-:W-:Y:S01]  /*2bc0*/  FMUL.FTZ R177, R209.reuse, R177 ;  /* 0x000000b1d1b17220 */ /* 0x040fe20000410000 */
[----:B------:R-:W-:Y:S01]  /*2bd0*/  SHF.L.U32 R182, R182, 0x10, RZ ;  /* 0x00000010b6b67819 */ /* 0x000fe200000006ff */
[----:B------:R-:W-:Y:S01]  /*2be0*/  FMUL.FTZ R183, R209, R183 ;  /* 0x000000b7d1b77220 */ /* 0x000fe20000410000 */
[----:B------:R-:W-:-:S02]  /*2bf0*/  SHF.L.U32 R132, R178, 0x10, RZ ;  /* 0x00000010b2847819 */ /* 0x000fc400000006ff */
[----:B------:R-:W-:Y:S01]  /*2c00*/  SHF.L.U32 R181, R181, 0x10, RZ ;  /* 0x00000010b5b57819 */ /* 0x000fe200000006ff */
[-C--:B------:R-:W-:Y:S01]  /*2c10*/  FFMA.FTZ R194, R177, R182.reuse, R194 ;  /* 0x000000b6b1c27223 */ /* 0x080fe200000100c2 */
[----:B------:R-:W-:Y:S01]  /*2c20*/  FADD.FTZ R202, R182, R202 ;  /* 0x000000cab6ca7221 */ /* 0x000fe20000010000 */
[----:B------:R-:W-:Y:S01]  /*2c30*/  FMUL.FTZ R182, R31, R182 ;  /* 0x000000b61fb67220 */ /* 0x000fe20000410000 */
[-C--:B------:R-:W-:Y:S01]  /*2c40*/  FMUL.FTZ R184, R24, R132.reuse ;  /* 0x0000008418b87220 */ /* 0x080fe20000410000 */
[----:B------:R-:W-:Y:S01]  /*2c50*/  FADD.FTZ R203, R132, R203 ;  /* 0x000000cb84cb7221 */ /* 0x000fe20000010000 */
[----:B------:R-:W-:Y:S01]  /*2c60*/  FFMA.FTZ R195, R183, R132, R195 ;  /* 0x00000084b7c37223 */ /* 0x000fe200000100c3 */
[----:B------:R-:W-:Y:S01]  /*2c70*/  PRMT R132, R178, 0x7632, R132 ;  /* 0x00007632b2847816 */ /* 0x000fe20000000084 */
[-C--:B------:R-:W-:Y:S01]  /*2c80*/  FFMA.FTZ R14, R177, R181.reuse, R14 ;  /* 0x000000b5b10e7223 */ /* 0x080fe2000001000e */
[----:B------:R-:W-:Y:S01]  /*2c90*/  FADD.FTZ R22, R181, R22 ;  /* 0x00000016b5167221 */ /* 0x000fe20000010000 */
[----:B------:R-:W-:Y:S01]  /*2ca0*/  FFMA.FTZ R181, R63, R181, R182 ;  /* 0x000000b53fb57223 */ /* 0x000fe200000100b6 */
[----:B------:R-:W-:-:S02]  /*2cb0*/  SHF.L.U32 R182, R186, 0x10, RZ ;  /* 0x00000010bab67819 */ /* 0x000fc400000006ff */
[----:B------:R-:W-:Y:S01]  /*2cc0*/  PRMT R185, R186, 0x7632, R185 ;  /* 0x00007632bab97816 */ /* 0x000fe200000000b9 */
[----:B------:R-:W-:Y:S01]  /*2cd0*/  FMUL.FTZ R186, R209, R133 ;  /* 0x00000085d1ba7220 */ /* 0x000fe20000410000 */
[----:B------:R-:W-:Y:S01]  /*2ce0*/  SHF.L.U32 R132, R132, 0x10, RZ ;  /* 0x0000001084847819 */ /* 0x000fe200000006ff */
[----:B------:R-:W-:Y:S01]  /*2cf0*/  FADD.FTZ R23, R182, R23 ;  /* 0x00000017b6177221 */ /* 0x000fe20000010000 */
[----:B------:R-:W-:Y:S01]  /*2d00*/  SHF.L.U32 R185, R185, 0x10, RZ ;  /* 0x00000010b9b97819 */ /* 0x000fe200000006ff */
[-C--:B------:R-:W-:Y:S01]  /*2d10*/  FFMA.FTZ R15, R183, R182.reuse, R15 ;  /* 0x000000b6b70f7223 */ /* 0x080fe2000001000f */
[----:B------:R-:W-:Y:S01]  /*2d20*/  FFMA.FTZ R182, R56, R182, R184 ;  /* 0x000000b638b67223 */ /* 0x000fe200000100b8 */
[-C--:B------:R-:W-:Y:S01]  /*2d30*/  FMUL.FTZ R133, R25, R132.reuse ;  /* 0x0000008419857220 */ /* 0x080fe20000410000 */
[----:B------:R-:W-:Y:S01]  /*2d40*/  FADD.FTZ R204, R132, R204 ;  /* 0x000000cc84cc7221 */ /* 0x000fe20000010000 */
[C---:B------:R-:W-:Y:S01]  /*2d50*/  FFMA.FTZ R196, R186.reuse, R132, R196 ;  /* 0x00000084bac47223 */ /* 0x040fe200000100c4 */
        /* <DEDUP_REMOVED lines=9> */
[C---:B------:R-:W-:Y:S02]  /*2df0*/  SHF.L.U32 R178, R187.reuse, 0x10, RZ ;  /* 0x00000010bbb27819 */ /* 0x040fe400000006ff */
[----:B------:R-:W-:Y:S02]  /*2e00*/  PRMT R187, R187, 0x7632, R187 ;  /* 0x00007632bbbb7816 */ /* 0x000fe400000000bb */
[----:B------:R-:W-:Y:S01]  /*2e10*/  SHF.L.U32 R132, R132, 0x10, RZ ;  /* 0x0000001084847819 */ /* 0x000fe200000006ff */
[----:B------:R-:W-:Y:S01]  /*2e20*/  FADD.FTZ R189, R178, R189 ;  /* 0x000000bdb2bd7221 */ /* 0x000fe20000010000 */
[-C--:B------:R-:W-:Y:S01]  /*2e30*/  FFMA.FTZ R17, R184, R178.reuse, R17 ;  /* 0x000000b2b8117223 */ /* 0x080fe20000010011 */
[----:B------:R-:W-:Y:S01]  /*2e40*/  SHF.L.U32 R187, R187, 0x10, RZ ;  /* 0x00000010bbbb7819 */ /* 0x000fe200000006ff */
[----:B------:R-:W-:Y:S01]  /*2e50*/  FFMA.FTZ R178, R58, R178, R133 ;  /* 0x000000b23ab27223 */ /* 0x000fe20000010085 */
        /* <DEDUP_REMOVED lines=57> */
[----:B------:R1:W-:Y:S02]  /*31f0*/  STL [R1+0xe8], R240 ;  /* 0x0000e8f001007387 */ /* 0x0003e40000100800 */
        /* <DEDUP_REMOVED lines=14> */
[----:B------:R-:W-:Y:S02]  /*32e0*/  ISETP.NE.AND.EX P1, PT, RZ, UR15, PT, P1 ;  /* 0x0000000fff007c0c */ /* 0x000fe4000bf25310 */
[----:B------:R-:W-:Y:S01]  /*32f0*/  FADD.FTZ R132, R132, R187 ;  /* 0x000000bb84847221 */ /* 0x000fe20000010000 */
[----:B------:R-:W-:Y:S01]  /*3300*/  FFMA.FTZ R133, R179, R187, R133 ;  /* 0x000000bbb3857223 */ /* 0x000fe20000010085 */
[----:B-1----:R-:W-:Y:S09]  /*3310*/  BRA.DIV UR4, `(.L_x_2229) ;  /* 0x0000006204b87947 */ /* 0x002ff2000b800000 */
        /* <DEDUP_REMOVED lines=18> */
.L_x_2274:
        /* <DEDUP_REMOVED lines=43> */
.L_x_2232:
        /* <DEDUP_REMOVED lines=29> */
[----:B-----5:R-:W-:Y:S02]  /*38c0*/  MOV R122, R134 ;  /* 0x00000086007a7202 */ /* 0x020fe40000000f00 */
[----:B------:R-:W-:-:S02]  /*38d0*/  MOV R121, R133 ;  /* 0x0000008500797202 */ /* 0x000fc40000000f00 */
[----:B------:R-:W-:Y:S01]  /*38e0*/  MOV R120, R132 ;  /* 0x0000008400787202 */ /* 0x000fe20000000f00 */
[----:B------:R-:W-:Y:S06]  /*38f0*/  BRA `(.L_x_2233) ;  /* 0x0000000c001c7947 */ /* 0x000fec0003800000 */
.L_x_2231:
        /* <DEDUP_REMOVED lines=32> */
.L_x_2234:
        /* <DEDUP_REMOVED lines=29> */
[----:B-----5:R-:W-:-:S02]  /*3cd0*/  MOV R122, R134 ;  /* 0x00000086007a7202 */ /* 0x020fc40000000f00 */
[----:B------:R-:W-:Y:S02]  /*3ce0*/  MOV R121, R133 ;  /* 0x0000008500797202 */ /* 0x000fe40000000f00 */
[----:B------:R-:W-:Y:S01]  /*3cf0*/  MOV R120, R132 ;  /* 0x0000008400787202 */ /* 0x000fe20000000f00 */
[----:B------:R-:W-:Y:S06]  /*3d00*/  BRA `(.L_x_2233) ;  /* 0x0000000800187947 */ /* 0x000fec0003800000 */
.L_x_2230:
        /* <DEDUP_REMOVED lines=37> */
.L_x_2236:
        /* <DEDUP_REMOVED lines=33> */
.L_x_2235:
        /* <DEDUP_REMOVED lines=32> */
.L_x_2237:
        /* <DEDUP_REMOVED lines=32> */
.L_x_2233:
        /* <DEDUP_REMOVED lines=13> */
[----:B-----5:R0:W-:Y:S01]  /*4640*/  @P2 STG.E.128 desc[UR10][R132.64], R120 ;  /* 0x0000007884002986 */ /* 0x0201e2000c101d0a */
        /* <DEDUP_REMOVED lines=36> */
.L_x_2240:
        /* <DEDUP_REMOVED lines=29> */
.L_x_2239:
        /* <DEDUP_REMOVED lines=34> */
.L_x_2242:
        /* <DEDUP_REMOVED lines=29> */
.L_x_2238:
        /* <DEDUP_REMOVED lines=35> */
.L_x_2244:
        /* <DEDUP_REMOVED lines=29> */
.L_x_2243:
        /* <DEDUP_REMOVED lines=34> */
.L_x_2245:
        /* <DEDUP_REMOVED lines=28> */
.L_x_2241:
        /* <DEDUP_REMOVED lines=45> */
.L_x_2248:
        /* <DEDUP_REMOVED lines=29> */
.L_x_2247:
        /* <DEDUP_REMOVED lines=34> */
.L_x_2250:
        /* <DEDUP_REMOVED lines=29> */
.L_x_2246:
        /* <DEDUP_REMOVED lines=35> */
.L_x_2252:
        /* <DEDUP_REMOVED lines=29> */
.L_x_2251:
        /* <DEDUP_REMOVED lines=34> */
.L_x_2253:
        /* <DEDUP_REMOVED lines=28> */
.L_x_2249:
        /* <DEDUP_REMOVED lines=45> */
.L_x_2256:
        /* <DEDUP_REMOVED lines=29> */
.L_x_2255:
        /* <DEDUP_REMOVED lines=34> */
.L_x_2258:
        /* <DEDUP_REMOVED lines=29> */
.L_x_2254:
        /* <DEDUP_REMOVED lines=35> */
.L_x_2260:
        /* <DEDUP_REMOVED lines=29> */
.L_x_2259:
        /* <DEDUP_REMOVED lines=34> */
.L_x_2261:
        /* <DEDUP_REMOVED lines=17> */
[C---:B0-----:R-:W-:Y:S01]  /*7660*/  FMUL.FTZ R132, R209.reuse, R167 ;  /* 0x000000a7d1847220 */ /* 0x041fe20000410000 */
        /* <DEDUP_REMOVED lines=10> */
.L_x_2257:
        /* <DEDUP_REMOVED lines=14> */
.L_x_2228:
        /* <DEDUP_REMOVED lines=22> */
[----:B------:R-:W-:-:S03]  /*7950*/  MOV R36, R249 ;  /* 0x000000f900247202 */ /* 0x000fc60000000f00 */
        /* <DEDUP_REMOVED lines=100> */
[----:B0-----:R-:W-:-:S07]  /*7fa0*/  MOV R23, R206 ;  /* 0x000000ce00177202 */ /* 0x001fce0000000f00 */
.L_x_2227:
[----:B------:R-:W-:Y:S05]  /*7fb0*/  BSYNC B0 ;  /* 0x0000000000007941 */ /* 0x000fea0003800000 */
.L_x_2226:
        /* <DEDUP_REMOVED lines=89> */
[----:B------:R0:W-:Y:S01]  /*8550*/  STS.128 [R2+0xc00], R8 ;  /* 0x000c000802007388 */ /* 0x0001e20000000c00 */
[----:B------:R-:W-:-:S03]  /*8560*/  FADD.FTZ R6, R38, R67 ;  /* 0x0000004326067221 */ /* 0x000fc60000010000 */
[----:B------:R-:W-:Y:S01]  /*8570*/  STS.128 [R2+0xc10], R120 ;  /* 0x000c107802007388 */ /* 0x000fe20000000c00 */
[----:B------:R-:W-:Y:S01]  /*8580*/  BAR.SYNC.DEFER_BLOCKING 0x0 ;  /* 0x0000000000007b1d */ /* 0x000fe20000010000 */
[----:B0-----:R-:W-:Y:S01]  /*8590*/  FADD.FTZ R11, R16, R49 ;  /* 0x00000031100b7221 */ /* 0x001fe20000010000 */
[----:B------:R-:W-:Y:S01]  /*85a0*/  FADD.FTZ R10, R17, R48 ;  /* 0x00000030110a7221 */ /* 0x000fe20000010000 */
[----:B------:R-:W-:Y:S01]  /*85b0*/  FADD.FTZ R8, R19, R50 ;  /* 0x0000003213087221 */ /* 0x000fe20000010000 */
[----:B------:R-:W-:Y:S02]  /*85c0*/  FADD.FTZ R9, R39, R66 ;  /* 0x0000004227097221 */ /* 0x000fe40000010000 */
[----:B------:R-:W0:Y:S04]  /*85d0*/  LDS R24, [R3+0x400] ;  /* 0x0004000003187984 */ /* 0x000e280000000800 */
[----:B------:R-:W1:Y:S04]  /*85e0*/  LDS R26, [R3+0x800] ;  /* 0x00080000031a7984 */ /* 0x000e680000000800 */
[----:B------:R-:W2:Y:S04]  /*85f0*/  LDS R61, [R3+0xe00] ;  /* 0x000e0000033d7984 */ /* 0x000ea80000000800 */
[----:B------:R-:W3:Y:S04]  /*8600*/  LDS R80, [R3] ;  /* 0x0000000003507984 */ /* 0x000ee80000000800 */
        /* <DEDUP_REMOVED lines=27> */
[----:B------:R-:W-:-:S03]  /*87c0*/  FADD.FTZ R27, RZ, R27 ;  /* 0x0000001bff1b7221 */ /* 0x000fc60000010000 */
        /* <DEDUP_REMOVED lines=101> */
[----:B------:R0:W-:Y:S01]  /*8e20*/  STS.128 [R2], R28 ;  /* 0x0000001c02007388 */ /* 0x0001e20000000c00 */
[----:B----4-:R-:W-:-:S03]  /*8e30*/  FADD.FTZ R63, R20, R63 ;  /* 0x0000003f143f7221 */ /* 0x010fc60000010000 */
[----:B------:R-:W-:Y:S01]  /*8e40*/  STS.128 [R2+0x10], R40 ;  /* 0x0000102802007388 */ /* 0x000fe20000000c00 */
[----:B------:R-:W-:-:S03]  /*8e50*/  FADD.FTZ R21, R21, R56 ;  /* 0x0000003815157221 */ /* 0x000fc60000010000 */
[----:B------:R-:W-:Y:S01]  /*8e60*/  STS.128 [R2+0x400], R52 ;  /* 0x0004003402007388 */ /* 0x000fe20000000c00 */
[----:B------:R-:W-:-:S03]  /*8e70*/  FADD.FTZ R65, R22, R65 ;  /* 0x0000004116417221 */ /* 0x000fc60000010000 */
[----:B------:R-:W-:Y:S01]  /*8e80*/  STS.128 [R2+0x410], R68 ;  /* 0x0004104402007388 */ /* 0x000fe20000000c00 */
[----:B------:R-:W-:-:S03]  /*8e90*/  FADD.FTZ R23, R23, R58 ;  /* 0x0000003a17177221 */ /* 0x000fc60000010000 */
[----:B------:R-:W-:Y:S01]  /*8ea0*/  STS.128 [R2+0x800], R84 ;  /* 0x0008005402007388 */ /* 0x000fe20000000c00 */
[----:B0-----:R-:W-:Y:S01]  /*8eb0*/  FADD.FTZ R31, R19, R50 ;  /* 0x00000032131f7221 */ /* 0x001fe20000010000 */
[----:B------:R-:W-:Y:S02]  /*8ec0*/  FADD.FTZ R29, R17, R48 ;  /* 0x00000030111d7221 */ /* 0x000fe40000010000 */
        /* <DEDUP_REMOVED lines=13> */
[----:B------:R-:W-:Y:S02]  /*8fa0*/  IADD3.X R12, PT, PT, RZ, RZ, RZ, P0, !PT ;  /* 0x000000ffff0c7210 */ /* 0x000fe400007fe4ff */
[----:B------:R-:W0:Y:S01]  /*8fb0*/  LDS R15, [R3+0x2200] ;  /* 0x00220000030f7984 */ /* 0x000e220000000800 */
[C---:B------:R-:W-:Y:S02]  /*8fc0*/  SHF.L.U32 R18, R19.reuse, 0x2, RZ ;  /* 0x0000000213127819 */ /* 0x040fe400000006ff */
[----:B------:R-:W-:Y:S01]  /*8fd0*/  SHF.L.U64.HI R19, R19, 0x2, R12 ;  /* 0x0000000213137819 */ /* 0x000fe2000001020c */
[----:B------:R-:W0:Y:S01]  /*8fe0*/  LDS R24, [R3+0x3200] ;  /* 0x0032000003187984 */ /* 0x000e220000000800 */
[----:B------:R-:W-:-:S02]  /*8ff0*/  IADD3 R12, P0, PT, R18, UR22, RZ ;  /* 0x00000016120c7c10 */ /* 0x000fc4000ff1e0ff */
[----:B------:R-:W-:Y:S01]  /*9000*/  IADD3 R14, P1, PT, R18, UR20, RZ ;  /* 0x00000014120e7c10 */ /* 0x000fe2000ff3e0ff */
[----:B------:R-:W0:Y:S04]  /*9010*/  LDS R0, [R3+0x400] ;  /* 0x0004000003007984 */ /* 0x000e280000000800 */
[----:B------:R-:W-:Y:S01]  /*9020*/  LDS R43, [R3+0x2400] ;  /* 0x00240000032b7984 */ /* 0x000fe20000000800 */
[----:B-1----:R-:W-:-:S03]  /*9030*/  FADD.FTZ R28, RZ, R28 ;  /* 0x0000001cff1c7221 */ /* 0x002fc60000010000 */
[----:B------:R-:W-:Y:S01]  /*9040*/  LDS R35, [R3+0x1600] ;  /* 0x0016000003237984 */ /* 0x000fe20000000800 */
[----:B--2---:R-:W-:-:S03]  /*9050*/  FADD.FTZ R28, R28, R33 ;  /* 0x000000211c1c7221 */ /* 0x004fc60000010000 */
[----:B------:R-:W1:Y:S01]  /*9060*/  LDS R20, [R3+0x800] ;  /* 0x0008000003147984 */ /* 0x000e620000000800 */
[----:B---3--:R-:W-:-:S03]  /*9070*/  FADD.FTZ R13, R28, R13 ;  /* 0x0000000d1c0d7221 */ /* 0x008fc60000010000 */
[----:B------:R-:W2:Y:S01]  /*9080*/  LDS R33, [R3+0x1400] ;  /* 0x0014000003217984 */ /* 0x000ea20000000800 */
[----:B----4-:R-:W-:-:S03]  /*9090*/  FADD.FTZ R30, RZ, R30 ;  /* 0x0000001eff1e7221 */ /* 0x010fc60000010000 */
[----:B------:R-:W3:Y:S01]  /*90a0*/  LDS R67, [R3+0x3400] ;  /* 0x0034000003437984 */ /* 0x000ee20000000800 */
[----:B0-----:R-:W-:-:S03]  /*90b0*/  FADD.FTZ R53, R13, R2 ;  /* 0x000000020d357221 */ /* 0x001fc60000010000 */
[----:B------:R-:W-:Y:S01]  /*90c0*/  LDS R45, [R3+0x2600] ;  /* 0x00260000032d7984 */ /* 0x000fe20000000800 */
[C---:B------:R-:W-:Y:S01]  /*90d0*/  IADD3.X R13, PT, PT, R19.reuse, UR23, RZ, P0, !PT ;  /* 0x00000017130d7c10 */ /* 0x040fe200087fe4ff */
[----:B------:R-:W-:Y:S02]  /*90e0*/  FADD.FTZ R30, R30, R41 ;  /* 0x000000291e1e7221 */ /* 0x000fe40000010000 */
[----:B------:R-:W0:Y:S01]  /*90f0*/  LDS R2, [R3+0x600] ;  /* 0x0006000003027984 */ /* 0x000e220000000800 */
[----:B------:R-:W-:Y:S01]  /*9100*/  IADD3 R16, P0, PT, R18, UR26, RZ ;  /* 0x0000001a12107c10 */ /* 0x000fe2000ff1e0ff */
[----:B------:R-:W-:Y:S02]  /*9110*/  FADD.FTZ R15, R30, R15 ;  /* 0x0000000f1e0f7221 */ /* 0x000fe40000010000 */
[----:B------:R-:W4:Y:S01]  /*9120*/  LDS R37, [R3+0x1800] ;  /* 0x0018000003257984 */ /* 0x000f220000000800 */
[----:B------:R-:W-:Y:S01]  /*9130*/  IADD3.X R17, PT, PT, R19, UR27, RZ, P0, !PT ;  /* 0x0000001b13117c10 */ /* 0x000fe200087fe4ff */
[----:B------:R-:W-:-:S02]  /*9140*/  FADD.FTZ R55, R15, R24 ;  /* 0x000000180f377221 */ /* 0x000fc40000010000 */
[----:B------:R-:W4:Y:S01]  /*9150*/  LDS R22, [R3+0xa00] ;  /* 0x000a000003167984 */ /* 0x000f220000000800 */
[----:B------:R-:W-:Y:S01]  /*9160*/  IADD3.X R15, PT, PT, R19, UR21, RZ, P1, !PT ;  /* 0x00000015130f7c10 */ /* 0x000fe20008ffe4ff */
[----:B------:R-:W-:Y:S02]  /*9170*/  FADD.FTZ R0, RZ, R0 ;  /* 0x00000000ff007221 */ /* 0x000fe40000010000 */
[----:B------:R-:W4:Y:S01]  /*9180*/  LDS R69, [R3+0x3600] ;  /* 0x0036000003457984 */ /* 0x000f220000000800 */
[----:B------:R-:W-:-:S03]  /*9190*/  IADD3 R18, P1, PT, R18, UR24, RZ ;  /* 0x0000001812127c10 */ /* 0x000fc6000ff3e0ff */
[----:B------:R-:W4:Y:S01]  /*91a0*/  LDS R47, [R3+0x2800] ;  /* 0x00280000032f7984 */ /* 0x000f220000000800 */
[----:B------:R-:W-:-:S03]  /*91b0*/  IADD3.X R19, PT, PT, R19, UR25, RZ, P1, !PT ;  /* 0x0000001913137c10 */ /* 0x000fc60008ffe4ff */
[----:B------:R-:W4:Y:S04]  /*91c0*/  LDS R39, [R3+0x1a00] ;  /* 0x001a000003277984 */ /* 0x000f280000000800 */
[----:B------:R-:W4:Y:S01]  /*91d0*/  LDS R24, [R3+0xc00] ;  /* 0x000c000003187984 */ /* 0x000f220000000800 */
[----:B-1----:R-:W-:-:S03]  /*91e0*/  FADD.FTZ R20, RZ, R20 ;  /* 0x00000014ff147221 */ /* 0x002fc60000010000 */
[----:B------:R-:W1:Y:S01]  /*91f0*/  LDS R71, [R3+0x3800] ;  /* 0x0038000003477984 */ /* 0x000e620000000800 */
[----:B--2---:R-:W-:-:S03]  /*9200*/  FADD.FTZ R0, R0, R33 ;  /* 0x0000002100007221 */ /* 0x004fc60000010000 */
[----:B------:R-:W2:Y:S01]  /*9210*/  LDS R49, [R3+0x2a00] ;  /* 0x002a000003317984 */ /* 0x000ea20000000800 */
[----:B------:R-:W-:-:S03]  /*9220*/  FADD.FTZ R0, R0, R43 ;  /* 0x0000002b00007221 */ /* 0x000fc60000010000 */
[----:B------:R-:W2:Y:S01]  /*9230*/  LDS R41, [R3+0x1c00] ;  /* 0x001c000003297984 */ /* 0x000ea20000000800 */
[----:B---3--:R-:W-:-:S03]  /*9240*/  FADD.FTZ R67, R0, R67 ;  /* 0x0000004300437221 */ /* 0x008fc60000010000 */
[----:B------:R-:W3:Y:S01]  /*9250*/  LDS R26, [R3+0xe00] ;  /* 0x000e0000031a7984 */ /* 0x000ee20000000800 */
[----:B0-----:R-:W-:-:S03]  /*9260*/  FADD.FTZ R2, RZ, R2 ;  /* 0x00000002ff027221 */ /* 0x001fc60000010000 */
[----:B------:R-:W-:Y:S01]  /*9270*/  STG.E desc[UR10][R12.64], R111 ;  /* 0x0000006f0c007986 */ /* 0x000fe2000c10190a */
[----:B------:R-:W-:Y:S01]  /*9280*/  FADD.FTZ R2, R2, R35 ;  /* 0x0000002302027221 */ /* 0x000fe20000010000 */
[----:B----4-:R-:W-:Y:S02]  /*9290*/  FADD.FTZ R20, R20, R37 ;  /* 0x0000002514147221 */ /* 0x010fe40000010000 */
[----:B------:R-:W-:Y:S01]  /*92a0*/  STG.E desc[UR10][R14.64], R11 ;  /* 0x0000000b0e007986 */ /* 0x000fe2000c10190a */
[----:B------:R-:W-:Y:S01]  /*92b0*/  FADD.FTZ R2, R2, R45 ;  /* 0x0000002d02027221 */ /* 0x000fe20000010000 */
[----:B------:R-:W-:Y:S02]  /*92c0*/  FADD.FTZ R22, RZ, R22 ;  /* 0x00000016ff167221 */ /* 0x000fe40000010000 */
[----:B------:R-:W0:Y:S01]  /*92d0*/  LDS R73, [R3+0x3a00] ;  /* 0x003a000003497984 */ /* 0x000e220000000800 */
        /* <DEDUP_REMOVED lines=18> */
[----:B0-----:R-:W-:-:S03]  /*9400*/  FADD.FTZ R73, R22, R73 ;  /* 0x0000004916497221 */ /* 0x001fc60000010000 */
        /* <DEDUP_REMOVED lines=31> */
.L_x_2229:
        /* <DEDUP_REMOVED lines=8> */
.L_x_2264:
[----:B------:R-:W-:Y:S05]  /*9680*/  BSYNC B2 ;  /* 0x0000000000027941 */ /* 0x000fea0003800000 */
.L_x_2263:
        /* <DEDUP_REMOVED lines=8> */
.L_x_2265:
[----:B------:R-:W-:Y:S01]  /*9710*/  HFMA2 R135, -RZ, RZ, 0, 1.1920928955078125e-07 ;  /* 0x00000002ff877431 */ /* 0x000fe200000001ff */
[----:B------:R-:W-:Y:S01]  /*9720*/  MOV R134, R132 ;  /* 0x0000008400867202 */ /* 0x000fe20000000f00 */
[----:B------:R-:W-:-:S07]  /*9730*/  FADD.FTZ R133, R133, R240 ;  /* 0x000000f085857221 */ /* 0x000fce0000010000 */
[----:B------:R-:W-:Y:S05]  /*9740*/  WARPSYNC.COLLECTIVE R225, `(.L_x_2266) ;  /* 0x00000000e1087348 */ /* 0x000fea0003c00000 */
[----:B------:R0:W1:Y:S02]  /*9750*/  SHFL.BFLY P3, R240, R134, R135, R212 ;  /* 0x0c00008786f07389 */ /* 0x00006400000600d4 */
[----:B01----:R-:W-:Y:S05]  /*9760*/  ENDCOLLECTIVE ;  /* 0x000000000000791b */ /* 0x003fea0003800000 */
.L_x_2266:
[----:B------:R-:W-:Y:S01]  /*9770*/  MOV R134, R133 ;  /* 0x0000008500867202 */ /* 0x000fe20000000f00 */
[----:B------:R-:W-:-:S07]  /*9780*/  FADD.FTZ R132, R132, R240 ;  /* 0x000000f084847221 */ /* 0x000fce0000010000 */
[----:B------:R-:W-:Y:S05]  /*9790*/  WARPSYNC.COLLECTIVE R225, `(.L_x_2267) ;  /* 0x00000000e1087348 */ /* 0x000fea0003c00000 */
[----:B------:R0:W1:Y:S02]  /*97a0*/  SHFL.BFLY P3, R240, R134, R135, R212 ;  /* 0x0c00008786f07389 */ /* 0x00006400000600d4 */
[----:B01----:R-:W-:Y:S05]  /*97b0*/  ENDCOLLECTIVE ;  /* 0x000000000000791b */ /* 0x003fea0003800000 */
.L_x_2267:
[----:B------:R-:W-:Y:S01]  /*97c0*/  HFMA2 R135, -RZ, RZ, 0, 2.384185791015625e-07 ;  /* 0x00000004ff877431 */ /* 0x000fe200000001ff */
[----:B------:R-:W-:Y:S01]  /*97d0*/  MOV R134, R132 ;  /* 0x0000008400867202 */ /* 0x000fe20000000f00 */
[----:B------:R-:W-:-:S07]  /*97e0*/  FADD.FTZ R133, R133, R240 ;  /* 0x000000f085857221 */ /* 0x000fce0000010000 */
[----:B------:R-:W-:Y:S05]  /*97f0*/  WARPSYNC.COLLECTIVE R225, `(.L_x_2268) ;  /* 0x00000000e1087348 */ /* 0x000fea0003c00000 */
[----:B------:R0:W1:Y:S02]  /*9800*/  SHFL.BFLY P3, R240, R134, R135, R212 ;  /* 0x0c00008786f07389 */ /* 0x00006400000600d4 */
[----:B01----:R-:W-:Y:S05]  /*9810*/  ENDCOLLECTIVE ;  /* 0x000000000000791b */ /* 0x003fea0003800000 */
.L_x_2268:
[----:B------:R-:W-:Y:S01]  /*9820*/  MOV R134, R133 ;  /* 0x0000008500867202 */ /* 0x000fe20000000f00 */
[----:B------:R-:W-:-:S07]  /*9830*/  FADD.FTZ R132, R132, R240 ;  /* 0x000000f084847221 */ /* 0x000fce0000010000 */
[----:B------:R-:W-:Y:S05]  /*9840*/  WARPSYNC.COLLECTIVE R225, `(.L_x_2269) ;  /* 0x00000000e1087348 */ /* 0x000fea0003c00000 */
[----:B------:R0:W1:Y:S02]  /*9850*/  SHFL.BFLY P3, R240, R134, R135, R212 ;  /* 0x0c00008786f07389 */ /* 0x00006400000600d4 */
[----:B01----:R-:W-:Y:S05]  /*9860*/  ENDCOLLECTIVE ;  /* 0x000000000000791b */ /* 0x003fea0003800000 */
.L_x_2269:
[----:B------:R-:W-:Y:S01]  /*9870*/  HFMA2 R135, -RZ, RZ, 0, 4.76837158203125e-07 ;  /* 0x00000008ff877431 */ /* 0x000fe200000001ff */
[----:B------:R-:W-:Y:S01]  /*9880*/  MOV R134, R132 ;  /* 0x0000008400867202 */ /* 0x000fe20000000f00 */
[----:B------:R-:W-:-:S07]  /*9890*/  FADD.FTZ R133, R133, R240 ;  /* 0x000000f085857221 */ /* 0x000fce0000010000 */
[----:B------:R-:W-:Y:S05]  /*98a0*/  WARPSYNC.COLLECTIVE R225, `(.L_x_2270) ;  /* 0x00000000e1087348 */ /* 0x000fea0003c00000 */
[----:B------:R0:W1:Y:S02]  /*98b0*/  SHFL.BFLY P3, R240, R134, R135, R212 ;  /* 0x0c00008786f07389 */ /* 0x00006400000600d4 */
[----:B01----:R-:W-:Y:S05]  /*98c0*/  ENDCOLLECTIVE ;  /* 0x000000000000791b */ /* 0x003fea0003800000 */
.L_x_2270:
[----:B------:R-:W-:Y:S01]  /*98d0*/  MOV R134, R133 ;  /* 0x0000008500867202 */ /* 0x000fe20000000f00 */
[----:B------:R-:W-:-:S07]  /*98e0*/  FADD.FTZ R132, R132, R240 ;  /* 0x000000f084847221 */ /* 0x000fce0000010000 */
[----:B------:R-:W-:Y:S05]  /*98f0*/  WARPSYNC.COLLECTIVE R225, `(.L_x_2271) ;  /* 0x00000000e1087348 */ /* 0x000fea0003c00000 */
[----:B------:R0:W1:Y:S02]  /*9900*/  SHFL.BFLY P3, R240, R134, R135, R212 ;  /* 0x0c00008786f07389 */ /* 0x00006400000600d4 */
[----:B01----:R-:W-:Y:S05]  /*9910*/  ENDCOLLECTIVE ;  /* 0x000000000000791b */ /* 0x003fea0003800000 */
.L_x_2271:
[----:B------:R-:W-:Y:S01]  /*9920*/  HFMA2 R135, -RZ, RZ, 0, 9.5367431640625e-07 ;  /* 0x00000010ff877431 */ /* 0x000fe200000001ff */
[----:B------:R-:W-:Y:S01]  /*9930*/  MOV R134, R132 ;  /* 0x0000008400867202 */ /* 0x000fe20000000f00 */
[----:B------:R-:W-:-:S07]  /*9940*/  FADD.FTZ R133, R133, R240 ;  /* 0x000000f085857221 */ /* 0x000fce0000010000 */
[----:B------:R-:W-:Y:S05]  /*9950*/  WARPSYNC.COLLECTIVE R225, `(.L_x_2272) ;  /* 0x00000000e1087348 */ /* 0x000fea0003c00000 */
[----:B------:R0:W1:Y:S02]  /*9960*/  SHFL.BFLY P3, R240, R134, R135, R212 ;  /* 0x0c00008786f07389 */ /* 0x00006400000600d4 */
[----:B01----:R-:W-:Y:S05]  /*9970*/  ENDCOLLECTIVE ;  /* 0x000000000000791b */ /* 0x003fea0003800000 */
.L_x_2272:
[----:B------:R-:W-:Y:S02]  /*9980*/  MOV R134, R133 ;  /* 0x0000008500867202 */ /* 0x000fe40000000f00 */
[----:B------:R-:W-:-:S07]  /*9990*/  MOV R236, R240 ;  /* 0x000000f000ec7202 */ /* 0x000fce0000000f00 */
[----:B------:R-:W-:Y:S05]  /*99a0*/  WARPSYNC.COLLECTIVE R225, `(.L_x_2273) ;  /* 0x00000000e1087348 */ /* 0x000fea0003c00000 */
[----:B------:R0:W1:Y:S02]  /*99b0*/  SHFL.BFLY P3, R240, R134, R135, R212 ;  /* 0x0c00008786f07389 */ /* 0x00006400000600d4 */
[----:B01----:R-:W-:Y:S05]  /*99c0*/  ENDCOLLECTIVE ;  /* 0x000000000000791b */ /* 0x003fea0003800000 */
.L_x_2273:
[----:B------:R-:W-:Y:S01]  /*99d0*/  MOV R134, R240 ;  /* 0x000000f000867202 */ /* 0x000fe20000000f00 */
[----:B------:R-:W-:Y:S06]  /*99e0*/  BRA `(.L_x_2274) ;  /* 0xffffff9800947947 */ /* 0x000fec000383ffff */
.L_x_2275:
        /* <DEDUP_REMOVED lines=9> */
.L_x_6059:


//--------------------- .text._ZN10layer_norm31ln_parallel_residual_bwd_kernelINS_13Kernel_traitsIf13__nv_bfloat16fS2_fjLj1024ELj1ELj4ELj1ELj16ENS_18Kernel_traits_baseILj1024EfS2_fS2_fjLj128EEEEELb0ELb1ELb0EEEvNS_9BwdParamsE --------------------------
	.section	.text._ZN10layer_norm31ln_parallel_residual_bwd_kernelINS_13Kernel_traitsIf13__nv_bfloat16fS2_fjLj1024ELj1ELj4ELj1ELj16ENS_18Kernel_traits_baseILj1024EfS2_fS2_fjLj128EEEEELb0ELb1ELb0EEEvNS_9BwdParamsE,"ax",@progbits
	.align	128
        .global         _ZN10layer_norm31ln_parallel_residual_bwd_kernelINS_13Kernel_traitsIf13__nv_bfloat16fS2_fjLj1024ELj1ELj4ELj1ELj16ENS_18Kernel_traits_baseILj1024EfS2_fS2_fjLj128EEEEELb0ELb1ELb0EEEvNS_9BwdParamsE
        .type           _ZN10layer_norm31ln_parallel_residual_bwd_kernelINS_13Kernel_traitsIf13__nv_bfloat16fS2_fjLj1024ELj1ELj4ELj1ELj16ENS_18Kernel_traits_baseILj1024EfS2_fS2_fjLj128EEEEELb0ELb1ELb0EEEvNS_9BwdParamsE,@function
        .size           _ZN10layer_norm31ln_parallel_residual_bwd_kernelINS_13Kernel_traitsIf13__nv_bfloat16fS2_fjLj1024ELj1ELj4ELj1ELj16ENS_18Kernel_traits_baseILj1024EfS2_fS2_fjLj128EEEEELb0ELb1ELb0EEEvNS_9BwdParamsE,(.L_x_6060 - _ZN10layer_norm31ln_parallel_residual_bwd_kernelINS_13Kernel_traitsIf13__nv_bfloat16fS2_fjLj1024ELj1ELj4ELj1ELj16ENS_18Kernel_traits_baseILj1024EfS2_fS2_fjLj128EEEEELb0ELb1ELb0EEEvNS_9BwdParamsE)
        .other          _ZN10layer_norm31ln_parallel_residual_bwd_kernelINS_13Kernel_traitsIf13__nv_bfloat16fS2_fjLj1024ELj1ELj4ELj1ELj16ENS_18Kernel_traits_baseILj1024EfS2_fS2_fjLj128EEEEELb0ELb1ELb0EEEvNS_9BwdParamsE,@"STO_CUDA_ENTRY STV_DEFAULT"
_ZN10layer_norm31ln_parallel_residual_bwd_kernelINS_13Kernel_traitsIf13__nv_bfloat16fS2_fjLj1024ELj1ELj4ELj1ELj16ENS_18Kernel_traits_baseILj1024EfS2_fS2_fjLj128EEEEELb0ELb1ELb0EEEvNS_9BwdParamsE:
.text._ZN10layer_norm31ln_parallel_residual_bwd_kernelINS_13Kernel_traitsIf13__nv_bfloat16fS2_fjLj1024ELj1ELj4ELj1ELj16ENS_18Kernel_traits_baseILj1024EfS2_fS2_fjLj128EEEEELb0ELb1ELb0EEEvNS_9BwdParamsE:
        /* <DEDUP_REMOVED lines=35> */
[C---:B----4-:R-:W-:Y:S01]  /*0230*/  @P1 IMAD.WIDE.U32 R12, R17.reuse, 0x20, R12 ;  /* 0x00000020110c1825 */ /* 0x050fe200078e000c */
[----:B------:R-:W-:-:S02]  /*0240*/  @P1 IADD3 R17, PT, PT, R17, 0x20, RZ ;  /* 0x0000002011111810 */ /* 0x000fc40007ffe0ff */
[----:B------:R2:W5:Y:S04]  /*0250*/  @P0 LDG.E.128 R48, desc[UR10][R10.64+0x10] ;  /* 0x0000100a0a300981 */ /* 0x000568000c1e1d00 */
        /* <DEDUP_REMOVED lines=77> */
.L_x_2327:
        /* <DEDUP_REMOVED lines=9> */
[----:B------:R-:W-:Y:S02]  /*07c0*/  ISETP.GE.U32.AND P6, PT, R4, 0x40, PT ;  /* 0x000000400400780c */ /* 0x000fe40003fc6070 */
        /* <DEDUP_REMOVED lines=20> */
[C---:B------:R-:W-:Y:S01]  /*0910*/  IADD3 R225, PT, PT, R0.reuse, 0x20, RZ ;  /* 0x0000002000e17810 */ /* 0x040fe20007ffe0ff */
[----:B0-----:R-:W-:-:S05]  /*0920*/  @P0 IMAD.WIDE.U32 R208, R0, 0x20, R208 ;  /* 0x0000002000d00825 */ /* 0x001fca00078e00d0 */
[----:B------:R-:W5:Y:S04]  /*0930*/  @P0 LDG.E.128 R132, desc[UR10][R208.64] ;  /* 0x0000000ad0840981 */ /* 0x000f68000c1e1d00 */
[----:B------:R0:W5:Y:S01]  /*0940*/  @P0 LDG.E.128 R136, desc[UR10][R208.64+0x10] ;  /* 0x0000100ad0880981 */ /* 0x000162000c1e1d00 */
[C---:B--2---:R-:W-:Y:S01]  /*0950*/  FADD.FTZ R168, -R222.reuse, R168 ;  /* 0x000000a8dea87221 */ /* 0x044fe20000010100 */
[----:B------:R-:W-:-:S03]  /*0960*/  FADD.FTZ R220, -R222, R169 ;  /* 0x000000a9dedc7221 */ /* 0x000fc60000010100 */
[C---:B-----5:R-:W-:Y:S01]  /*0970*/  FMUL.FTZ R223, R191.reuse, R168 ;  /* 0x000000a8bfdf7220 */ /* 0x060fe20000410000 */
[----:B------:R-:W-:Y:S01]  /*0980*/  FADD.FTZ R216, -R222, R171 ;  /* 0x000000abded87221 */ /* 0x000fe20000010100 */
[C---:B----4-:R-:W-:Y:S02]  /*0990*/  PRMT R169, R172.reuse, 0x7632, R169 ;  /* 0x00007632aca97816 */ /* 0x050fe400000000a9 */
[----:B------:R-:W-:Y:S01]  /*09a0*/  SHF.L.U32 R221, R172, 0x10, RZ ;  /* 0x00000010acdd7819 */ /* 0x000fe200000006ff */
[----:B------:R-:W-:Y:S01]  /*09b0*/  FMUL.FTZ R220, R191, R220 ;  /* 0x000000dcbfdc7220 */ /* 0x000fe20000410000 */
[----:B------:R-:W-:Y:S02]  /*09c0*/  SHF.L.U32 R218, R169, 0x10, RZ ;  /* 0x00000010a9da7819 */ /* 0x000fe400000006ff */
[----:B------:R-:W-:Y:S01]  /*09d0*/  PRMT R171, R173, 0x7632, R171 ;  /* 0x00007632adab7816 */ /* 0x000fe200000000ab */
[----:B------:R-:W-:Y:S01]  /*09e0*/  FADD.FTZ R92, R92, R221 ;  /* 0x000000dd5c5c7221 */ /* 0x000fe20000010000 */
[-C--:B------:R-:W-:Y:S01]  /*09f0*/  FFMA.FTZ R68, R223, R221.reuse, R68 ;  /* 0x000000dddf447223 */ /* 0x080fe20000010044 */
[----:B------:R-:W-:Y:S01]  /*0a00*/  FMUL.FTZ R221, R36, R221 ;  /* 0x000000dd24dd7220 */ /* 0x000fe20000410000 */
[----:B------:R-:W-:Y:S01]  /*0a10*/  FADD.FTZ R170, -R222, R170 ;  /* 0x000000aadeaa7221 */ /* 0x000fe20000010100 */
[----:B------:R-:W-:Y:S01]  /*0a20*/  SHF.L.U32 R173, R173, 0x10, RZ ;  /* 0x00000010adad7819 */ /* 0x000fe200000006ff */
[-C--:B------:R-:W-:Y:S01]  /*0a30*/  FFMA.FTZ R69, R220, R218.reuse, R69 ;  /* 0x000000dadc457223 */ /* 0x080fe20000010045 */
[----:B------:R-:W-:Y:S01]  /*0a40*/  SHF.L.U32 R214, R171, 0x10, RZ ;  /* 0x00000010abd67819 */ /* 0x000fe200000006ff */
[----:B------:R-:W-:Y:S01]  /*0a50*/  FADD.FTZ R93, R93, R218 ;  /* 0x000000da5d5d7221 */ /* 0x000fe20000010000 */
[----:B------:R-:W-:Y:S01]  /*0a60*/  FMUL.FTZ R218, R37, R218 ;  /* 0x000000da25da7220 */ /* 0x000fe20000410000 */
[----:B------:R-:W-:Y:S01]  /*0a70*/  FADD.FTZ R169, RZ, R221 ;  /* 0x000000ddffa97221 */ /* 0x000fe20000010000 */
[----:B------:R-:W-:Y:S01]  /*0a80*/  FFMA.FTZ R171, R223, R221, RZ ;  /* 0x000000dddfab7223 */ /* 0x000fe200000100ff */
[----:B---3--:R-:W-:Y:S01]  /*0a90*/  FADD.FTZ R176, -R222, R176 ;  /* 0x000000b0deb07221 */ /* 0x008fe20000010100 */
[C---:B------:R-:W-:Y:S01]  /*0aa0*/  FMUL.FTZ R219, R191.reuse, R170 ;  /* 0x000000aabfdb7220 */ /* 0x040fe20000410000 */
[----:B------:R-:W-:Y:S01]  /*0ab0*/  FMUL.FTZ R216, R191, R216 ;  /* 0x000000d8bfd87220 */ /* 0x000fe20000410000 */
[----:B------:R-:W-:Y:S01]  /*0ac0*/  FMUL.FTZ R217, R38, R173 ;  /* 0x000000ad26d97220 */ /* 0x000fe20000410000 */
[----:B------:R-:W-:Y:S01]  /*0ad0*/  FADD.FTZ R168, R169, R218 ;  /* 0x000000daa9a87221 */ /* 0x000fe20000010000 */
[----:B------:R-:W-:Y:S01]  /*0ae0*/  FFMA.FTZ R170, R220, R218, R171 ;  /* 0x000000dadcaa7223 */ /* 0x000fe200000100ab */
[C---:B------:R-:W-:Y:S01]  /*0af0*/  SHF.L.U32 R213, R174.reuse, 0x10, RZ ;  /* 0x00000010aed57819 */ /* 0x040fe200000006ff */
[----:B------:R-:W-:Y:S01]  /*0b00*/  FMUL.FTZ R215, R191, R176 ;  /* 0x000000b0bfd77220 */ /* 0x000fe20000410000 */
[----:B------:R-:W-:Y:S01]  /*0b10*/  PRMT R172, R174, 0x7632, R172 ;  /* 0x00007632aeac7816 */ /* 0x000fe200000000ac */
[-C--:B------:R-:W-:Y:S01]  /*0b20*/  FFMA.FTZ R71, R216, R214.reuse, R71 ;  /* 0x000000d6d8477223 */ /* 0x080fe20000010047 */
[----:B------:R-:W-:Y:S01]  /*0b30*/  FADD.FTZ R95, R95, R214 ;  /* 0x000000d65f5f7221 */ /* 0x000fe20000010000 */
[----:B------:R-:W-:Y:S01]  /*0b40*/  FMUL.FTZ R214, R39, R214 ;  /* 0x000000d627d67220 */ /* 0x000fe20000410000 */
[----:B------:R-:W-:Y:S01]  /*0b50*/  FADD.FTZ R169, R168, R217 ;  /* 0x000000d9a8a97221 */ /* 0x000fe20000010000 */
[----:B------:R-:W-:Y:S01]  /*0b60*/  FFMA.FTZ R171, R219, R217, R170 ;  /* 0x000000d9dbab7223 */ /* 0x000fe200000100aa */
[----:B------:R-:W-:Y:S01]  /*0b70*/  SHF.L.U32 R172, R172, 0x10, RZ ;  /* 0x00000010acac7819 */ /* 0x000fe200000006ff */
[----:B------:R-:W-:Y:S01]  /*0b80*/  FADD.FTZ R96, R96, R213 ;  /* 0x000000d560607221 */ /* 0x000fe20000010000 */
[-C--:B------:R-:W-:Y:S01]  /*0b90*/  FFMA.FTZ R72, R215, R213.reuse, R72 ;  /* 0x000000d5d7487223 */ /* 0x080fe20000010048 */
[----:B------:R-:W-:Y:S01]  /*0ba0*/  FADD.FTZ R212, -R222, R177 ;  /* 0x000000b1ded47221 */ /* 0x000fe20000010100 */
[----:B------:R-:W-:Y:S01]  /*0bb0*/  FMUL.FTZ R213, R40, R213 ;  /* 0x000000d528d57220 */ /* 0x000fe20000410000 */
[----:B------:R-:W-:Y:S01]  /*0bc0*/  FADD.FTZ R168, R169, R214 ;  /* 0x000000d6a9a87221 */ /* 0x000fe20000010000 */
[----:B------:R-:W-:Y:S01]  /*0bd0*/  FFMA.FTZ R170, R216, R214, R171 ;  /* 0x000000d6d8aa7223 */ /* 0x000fe200000100ab */
[C---:B------:R-:W-:Y:S01]  /*0be0*/  PRMT R174, R175.reuse, 0x7632, R174 ;  /* 0x00007632afae7816 */ /* 0x040fe200000000ae */
[----:B------:R-:W-:Y:S01]  /*0bf0*/  FADD.FTZ R178, -R222, R178 ;  /* 0x000000b2deb27221 */ /* 0x000fe20000010100 */
[----:B------:R-:W-:Y:S01]  /*0c00*/  SHF.L.U32 R175, R175, 0x10, RZ ;  /* 0x00000010afaf7819 */ /* 0x000fe200000006ff */
[----:B------:R-:W-:Y:S01]  /*0c10*/  FMUL.FTZ R212, R191, R212 ;  /* 0x000000d4bfd47220 */ /* 0x000fe20000410000 */
[----:B------:R-:W-:Y:S01]  /*0c20*/  FMUL.FTZ R210, R41, R172 ;  /* 0x000000ac29d27220 */ /* 0x000fe20000410000 */
[----:B------:R-:W-:Y:S01]  /*0c30*/  FADD.FTZ R169, R168, R213 ;  /* 0x000000d5a8a97221 */ /* 0x000fe20000010000 */
[----:B------:R-:W-:Y:S01]  /*0c40*/  FFMA.FTZ R171, R215, R213, R170 ;  /* 0x000000d5d7ab7223 */ /* 0x000fe200000100aa */
[----:B------:R-:W-:Y:S01]  /*0c50*/  SHF.L.U32 R174, R174, 0x10, RZ ;  /* 0x00000010aeae7819 */ /* 0x000fe200000006ff */
[----:B0-----:R-:W-:Y:S01]  /*0c60*/  FADD.FTZ R208, -R222, R179 ;  /* 0x000000b3ded07221 */ /* 0x001fe20000010100 */
        /* <DEDUP_REMOVED lines=17> */
[----:B------:R-:W-:-:S07]  /*0d80*/  FFMA.FTZ R224, R208, R206, R169 ;  /* 0x000000ced0e07223 */ /* 0x000fce00000100a9 */
.L_x_2279:
[----:B------:R-:W-:Y:S05]  /*0d90*/  BSYNC.RECONVERGENT B1 ;  /* 0x0000000000017941 */ /* 0x000fea0003800200 */
.L_x_2278:
        /* <DEDUP_REMOVED lines=11> */
[----:B------:R-:W0:Y:S02]  /*0e50*/  @P0 LDC.64 R6, c[0x0][0x438] ;  /* 0x00010e00ff060b82 */ /* 0x000e240000000a00 */
[----:B0-----:R-:W-:-:S05]  /*0e60*/  @P0 IMAD.WIDE.U32 R6, R225, 0x20, R6 ;  /* 0x00000020e1060825 */ /* 0x001fca00078e0006 */
[----:B------:R-:W5:Y:S04]  /*0e70*/  @P0 LDG.E.128 R140, desc[UR10][R6.64] ;  /* 0x0000000a068c0981 */ /* 0x000f68000c1e1d00 */
[----:B------:R0:W5:Y:S01]  /*0e80*/  @P0 LDG.E.128 R144, desc[UR10][R6.64+0x10] ;  /* 0x0000100a06900981 */ /* 0x000162000c1e1d00 */
[----:B------:R-:W-:Y:S01]  /*0e90*/  IADD3 R225, PT, PT, R225, 0x20, RZ ;  /* 0x00000020e1e17810 */ /* 0x000fe20007ffe0ff */
[C---:B--2---:R-:W-:Y:S01]  /*0ea0*/  FADD.FTZ R170, -R222.reuse, R10 ;  /* 0x0000000adeaa7221 */ /* 0x044fe20000010100 */
[C---:B------:R-:W-:Y:S01]  /*0eb0*/  FADD.FTZ R172, -R222.reuse, R11 ;  /* 0x0000000bdeac7221 */ /* 0x040fe20000010100 */
[C---:B------:R-:W-:Y:S01]  /*0ec0*/  FADD.FTZ R168, -R222.reuse, R9 ;  /* 0x00000009dea87221 */ /* 0x040fe20000010100 */
[C---:B------:R-:W-:Y:S01]  /*0ed0*/  FADD.FTZ R8, -R222.reuse, R8 ;  /* 0x00000008de087221 */ /* 0x040fe20000010100 */
[----:B-----5:R-:W-:Y:S01]  /*0ee0*/  FMUL.FTZ R9, R191, R170 ;  /* 0x000000aabf097220 */ /* 0x020fe20000410000 */
[----:B---3--:R-:W-:Y:S01]  /*0ef0*/  FADD.FTZ R18, -R222, R18 ;  /* 0x00000012de127221 */ /* 0x008fe20000010100 */
[----:B----4-:R-:W-:-:S02]  /*0f00*/  PRMT R10, R12, 0x7632, R10 ;  /* 0x000076320c0a7816 */ /* 0x010fc4000000000a */
[----:B------:R-:W-:Y:S02]  /*0f10*/  SHF.L.U32 R11, R12, 0x10, RZ ;  /* 0x000000100c0b7819 */ /* 0x000fe400000006ff */
[C---:B------:R-:W-:Y:S02]  /*0f20*/  PRMT R12, R13.reuse, 0x7632, R12 ;  /* 0x000076320d0c7816 */ /* 0x040fe4000000000c */
[----:B------:R-:W-:Y:S01]  /*0f30*/  SHF.L.U32 R13, R13, 0x10, RZ ;  /* 0x000000100d0d7819 */ /* 0x000fe200000006ff */
[C---:B0-----:R-:W-:Y:S01]  /*0f40*/  FMUL.FTZ R6, R191.reuse, R168 ;  /* 0x000000a8bf067220 */ /* 0x041fe20000410000 */
[----:B------:R-:W-:Y:S01]  /*0f50*/  SHF.L.U32 R20, R10, 0x10, RZ ;  /* 0x000000100a147819 */ /* 0x000fe200000006ff */
[----:B------:R-:W-:Y:S01]  /*0f60*/  FMUL.FTZ R10, R44, R11 ;  /* 0x0000000b2c0a7220 */ /* 0x000fe20000410000 */
[----:B------:R-:W-:Y:S01]  /*0f70*/  FMUL.FTZ R7, R191, R8 ;  /* 0x00000008bf077220 */ /* 0x000fe20000410000 */
[----:B------:R-:W-:Y:S01]  /*0f80*/  SHF.L.U32 R168, R12, 0x10, RZ ;  /* 0x000000100ca87819 */ /* 0x000fe200000006ff */
[----:B------:R-:W-:Y:S01]  /*0f90*/  FADD.FTZ R102, R102, R13 ;  /* 0x0000000d66667221 */ /* 0x000fe20000010000 */
[-C--:B------:R-:W-:Y:S01]  /*0fa0*/  FFMA.FTZ R78, R9, R13.reuse, R78 ;  /* 0x0000000d094e7223 */ /* 0x080fe2000001004e */
[----:B------:R-:W-:Y:S01]  /*0fb0*/  FMUL.FTZ R12, R46, R13 ;  /* 0x0000000d2e0c7220 */ /* 0x000fe20000410000 */
[----:B------:R-:W-:Y:S01]  /*0fc0*/  PRMT R171, R15, 0x7632, R171 ;  /* 0x000076320fab7816 */ /* 0x000fe200000000ab */
[----:B------:R-:W-:Y:S01]  /*0fd0*/  FMUL.FTZ R13, R191, R18 ;  /* 0x00000012bf0d7220 */ /* 0x000fe20000410000 */
[----:B------:R-:W-:Y:S01]  /*0fe0*/  SHF.L.U32 R173, R15, 0x10, RZ ;  /* 0x000000100fad7819 */ /* 0x000fe200000006ff */
[C---:B------:R-:W-:Y:S01]  /*0ff0*/  FADD.FTZ R174, -R222.reuse, R17 ;  /* 0x00000011deae7221 */ /* 0x040fe20000010100 */
[----:B------:R-:W-:Y:S01]  /*1000*/  FADD.FTZ R18, R227, R10 ;  /* 0x0000000ae3127221 */ /* 0x000fe20000010000 */
[----:B------:R-:W-:Y:S01]  /*1010*/  FMUL.FTZ R15, R45, R20 ;  /* 0x000000142d0f7220 */ /* 0x000fe20000410000 */
[----:B------:R-:W-:Y:S01]  /*1020*/  FFMA.FTZ R17, R7, R10, R224 ;  /* 0x0000000a07117223 */ /* 0x000fe200000100e0 */
[----:B------:R-:W-:-:S02]  /*1030*/  FADD.FTZ R176, -R222, R19 ;  /* 0x00000013deb07221 */ /* 0x000fc40000010100 */
[----:B------:R-:W-:Y:S01]  /*1040*/  FADD.FTZ R19, R18, R15 ;  /* 0x0000000f12137221 */ /* 0x000fe20000010000 */
[----:B------:R-:W-:Y:S01]  /*1050*/  FFMA.FTZ R18, R6, R15, R17 ;  /* 0x0000000f06127223 */ /* 0x000fe20000010011 */
[----:B------:R-:W-:Y:S01]  /*1060*/  PRMT R21, R14, 0x7632, R21 ;  /* 0x000076320e157816 */ /* 0x000fe20000000015 */
[----:B------:R-:W-:Y:S01]  /*1070*/  FFMA.FTZ R77, R6, R20, R77 ;  /* 0x00000014064d7223 */ /* 0x000fe2000001004d */
[----:B------:R-:W-:Y:S01]  /*1080*/  SHF.L.U32 R169, R14, 0x10, RZ ;  /* 0x000000100ea97819 */ /* 0x000fe200000006ff */
[----:B------:R-:W-:Y:S01]  /*1090*/  FADD.FTZ R101, R101, R20 ;  /* 0x0000001465657221 */ /* 0x000fe20000010000 */
[----:B------:R-:W-:Y:S01]  /*10a0*/  FMUL.FTZ R17, R47, R168 ;  /* 0x000000a82f117220 */ /* 0x000fe20000410000 */
[----:B------:R-:W-:Y:S01]  /*10b0*/  FADD.FTZ R20, R19, R12 ;  /* 0x0000000c13147221 */ /* 0x000fe20000010000 */
[----:B------:R-:W-:Y:S01]  /*10c0*/  FADD.FTZ R16, -R222, R16 ;  /* 0x00000010de107221 */ /* 0x000fe20000010100 */
[----:B------:R-:W-:Y:S01]  /*10d0*/  FMUL.FTZ R8, R191, R172 ;  /* 0x000000acbf087220 */ /* 0x000fe20000410000 */
[----:B------:R-:W-:Y:S01]  /*10e0*/  FFMA.FTZ R19, R9, R12, R18 ;  /* 0x0000000c09137223 */ /* 0x000fe20000010012 */
[----:B------:R-:W-:Y:S01]  /*10f0*/  SHF.L.U32 R170, R21, 0x10, RZ ;  /* 0x0000001015aa7819 */ /* 0x000fe200000006ff */
[----:B------:R-:W-:Y:S01]  /*1100*/  FADD.FTZ R100, R100, R11 ;  /* 0x0000000b64647221 */ /* 0x000fe20000010000 */
[----:B------:R-:W-:Y:S01]  /*1110*/  FFMA.FTZ R76, R7, R11, R76 ;  /* 0x0000000b074c7223 */ /* 0x000fe2000001004c */
[----:B------:R-:W-:Y:S01]  /*1120*/  FMUL.FTZ R14, R48, R169 ;  /* 0x000000a9300e7220 */ /* 0x000fe20000410000 */
[----:B------:R-:W-:Y:S01]  /*1130*/  FADD.FTZ R21, R20, R17 ;  /* 0x0000001114157221 */ /* 0x000fe20000010000 */
[----:B------:R-:W-:Y:S01]  /*1140*/  FMUL.FTZ R11, R191, R16 ;  /* 0x00000010bf0b7220 */ /* 0x000fe20000410000 */
[C---:B------:R-:W-:Y:S01]  /*1150*/  FFMA.FTZ R18, R8.reuse, R17, R19 ;  /* 0x0000001108127223 */ /* 0x040fe20000010013 */
[----:B------:R-:W-:Y:S01]  /*1160*/  FFMA.FTZ R79, R8, R168, R79 ;  /* 0x000000a8084f7223 */ /* 0x000fe2000001004f */
[----:B------:R-:W-:Y:S01]  /*1170*/  FADD.FTZ R103, R103, R168 ;  /* 0x000000a867677221 */ /* 0x000fe20000010000 */
[----:B------:R-:W-:Y:S01]  /*1180*/  FMUL.FTZ R19, R49, R170 ;  /* 0x000000aa31137220 */ /* 0x000fe20000410000 */
[----:B------:R-:W-:Y:S01]  /*1190*/  FADD.FTZ R168, R21, R14 ;  /* 0x0000000e15a87221 */ /* 0x000fe20000010000 */
[----:B------:R-:W-:Y:S01]  /*11a0*/  FMUL.FTZ R16, R191, R174 ;  /* 0x000000aebf107220 */ /* 0x000fe20000410000 */
[C---:B------:R-:W-:Y:S01]  /*11b0*/  FFMA.FTZ R21, R11.reuse, R14, R18 ;  /* 0x0000000e0b157223 */ /* 0x040fe20000010012 */
[----:B------:R-:W-:Y:S01]  /*11c0*/  FADD.FTZ R104, R104, R169 ;  /* 0x000000a968687221 */ /* 0x000fe20000010000 */
[----:B------:R-:W-:Y:S01]  /*11d0*/  FFMA.FTZ R80, R11, R169, R80 ;  /* 0x000000a90b507223 */ /* 0x000fe20000010050 */
[----:B------:R-:W-:Y:S01]  /*11e0*/  SHF.L.U32 R172, R171, 0x10, RZ ;  /* 0x00000010abac7819 */ /* 0x000fe200000006ff */
[----:B------:R-:W-:Y:S01]  /*11f0*/  FADD.FTZ R169, R168, R19 ;  /* 0x00000013a8a97221 */ /* 0x000fe20000010000 */
[----:B------:R-:W-:Y:S01]  /*1200*/  FMUL.FTZ R18, R50, R173 ;  /* 0x000000ad32127220 */ /* 0x000fe20000410000 */
[C---:B------:R-:W-:Y:S01]  /*1210*/  FFMA.FTZ R168, R16.reuse, R19, R21 ;  /* 0x0000001310a87223 */ /* 0x040fe20000010015 */
        /* <DEDUP_REMOVED lines=12> */
.L_x_2281:
[----:B------:R-:W-:Y:S05]  /*12e0*/  BSYNC.RECONVERGENT B1 ;  /* 0x0000000000017941 */ /* 0x000fea0003800200 */
.L_x_2280:
        /* <DEDUP_REMOVED lines=11> */
[----:B------:R-:W1:Y:S02]  /*13a0*/  @P0 LDC.64 R22, c[0x0][0x438] ;  /* 0x00010e00ff160b82 */ /* 0x000e640000000a00 */
[----:B-1----:R-:W-:-:S05]  /*13b0*/  @P0 IMAD.WIDE.U32 R22, R225, 0x20, R22 ;  /* 0x00000020e1160825 */ /* 0x002fca00078e0016 */
        /* <DEDUP_REMOVED lines=10> */
[C---:B------:R-:W-:Y:S02]  /*1460*/  PRMT R168, R169.reuse, 0x7632, R168 ;  /* 0x00007632a9a87816 */ /* 0x040fe400000000a8 */
[C---:B0-----:R-:W-:Y:S02]  /*1470*/  PRMT R176, R170.reuse, 0x7632, R176 ;  /* 0x00007632aab07816 */ /* 0x041fe400000000b0 */
[----:B------:R-:W-:Y:S02]  /*1480*/  SHF.L.U32 R177, R170, 0x10, RZ ;  /* 0x00000010aab17819 */ /* 0x000fe400000006ff */
[----:B------:R-:W-:Y:S02]  /*1490*/  SHF.L.U32 R169, R169, 0x10, RZ ;  /* 0x00000010a9a97819 */ /* 0x000fe400000006ff */
[----:B------:R-:W-:Y:S01]  /*14a0*/  SHF.L.U32 R170, R26, 0x10, RZ ;  /* 0x000000101aaa7819 */ /* 0x000fe200000006ff */
[----:B------:R-:W-:Y:S01]  /*14b0*/  FMUL.FTZ R26, R52, R27 ;  /* 0x0000001b341a7220 */ /* 0x000fe20000410000 */
[C---:B-1----:R-:W-:Y:S01]  /*14c0*/  FMUL.FTZ R23, R191.reuse, R24 ;  /* 0x00000018bf177220 */ /* 0x042fe20000410000 */
[----:B---3--:R-:W-:Y:S01]  /*14d0*/  FADD.FTZ R186, -R222, R172 ;  /* 0x000000acdeba7221 */ /* 0x008fe20000010100 */
[----:B------:R-:W-:Y:S01]  /*14e0*/  FMUL.FTZ R22, R191, R180 ;  /* 0x000000b4bf167220 */ /* 0x000fe20000410000 */
[----:B------:R-:W-:Y:S01]  /*14f0*/  SHF.L.U32 R172, R168, 0x10, RZ ;  /* 0x00000010a8ac7819 */ /* 0x000fe200000006ff */
[----:B------:R-:W-:Y:S01]  /*1500*/  FADD.FTZ R110, R110, R169 ;  /* 0x000000a96e6e7221 */ /* 0x000fe20000010000 */
[-C--:B------:R-:W-:Y:S01]  /*1510*/  FFMA.FTZ R86, R25, R169.reuse, R86 ;  /* 0x000000a919567223 */ /* 0x080fe20000010056 */
[----:B------:R-:W-:Y:S01]  /*1520*/  FMUL.FTZ R180, R54, R169 ;  /* 0x000000a936b47220 */ /* 0x000fe20000410000 */
[----:B------:R-:W-:Y:S01]  /*1530*/  FADD.FTZ R168, R227, R26 ;  /* 0x0000001ae3a87221 */ /* 0x000fe20000010000 */
[----:B------:R-:W-:Y:S01]  /*1540*/  FMUL.FTZ R183, R53, R170 ;  /* 0x000000aa35b77220 */ /* 0x000fe20000410000 */
[----:B------:R-:W-:Y:S01]  /*1550*/  FFMA.FTZ R169, R23, R26, R224 ;  /* 0x0000001a17a97223 */ /* 0x000fe200000100e0 */
[----:B------:R-:W-:-:S02]  /*1560*/  PRMT R178, R171, 0x7632, R178 ;  /* 0x00007632abb27816 */ /* 0x000fc400000000b2 */
[----:B------:R-:W-:Y:S01]  /*1570*/  SHF.L.U32 R179, R171, 0x10, RZ ;  /* 0x00000010abb37819 */ /* 0x000fe200000006ff */
[----:B------:R-:W-:Y:S01]  /*1580*/  FADD.FTZ R171, R168, R183 ;  /* 0x000000b7a8ab7221 */ /* 0x000fe20000010000 */
[C---:B------:R-:W-:Y:S01]  /*1590*/  FFMA.FTZ R168, R22.reuse, R183, R169 ;  /* 0x000000b716a87223 */ /* 0x040fe200000100a9 */
[----:B------:R-:W-:Y:S01]  /*15a0*/  FFMA.FTZ R85, R22, R170, R85 ;  /* 0x000000aa16557223 */ /* 0x000fe20000010055 */
[----:B------:R-:W-:Y:S01]  /*15b0*/  FADD.FTZ R109, R109, R170 ;  /* 0x000000aa6d6d7221 */ /* 0x000fe20000010000 */
[----:B------:R-:W-:Y:S01]  /*15c0*/  FMUL.FTZ R24, R191, R184 ;  /* 0x000000b8bf187220 */ /* 0x000fe20000410000 */
[----:B------:R-:W-:Y:S01]  /*15d0*/  FMUL.FTZ R185, R55, R172 ;  /* 0x000000ac37b97220 */ /* 0x000fe20000410000 */
[----:B------:R-:W-:Y:S01]  /*15e0*/  FADD.FTZ R170, R171, R180 ;  /* 0x000000b4abaa7221 */ /* 0x000fe20000010000 */
[----:B------:R-:W-:Y:S01]  /*15f0*/  FFMA.FTZ R169, R25, R180, R168 ;  /* 0x000000b419a97223 */ /* 0x000fe200000100a8 */
[----:B------:R-:W-:Y:S01]  /*1600*/  FADD.FTZ R108, R108, R27 ;  /* 0x0000001b6c6c7221 */ /* 0x000fe20000010000 */
[----:B------:R-:W-:Y:S01]  /*1610*/  FFMA.FTZ R84, R23, R27, R84 ;  /* 0x0000001b17547223 */ /* 0x000fe20000010054 */
[----:B------:R-:W-:Y:S01]  /*1620*/  SHF.L.U32 R176, R176, 0x10, RZ ;  /* 0x00000010b0b07819 */ /* 0x000fe200000006ff */
[----:B------:R-:W-:Y:S01]  /*1630*/  FADD.FTZ R188, -R222, R173 ;  /* 0x000000addebc7221 */ /* 0x000fe20000010100 */
[C---:B------:R-:W-:Y:S01]  /*1640*/  FMUL.FTZ R27, R191.reuse, R186 ;  /* 0x000000babf1b7220 */ /* 0x040fe20000410000 */
[----:B------:R-:W-:Y:S01]  /*1650*/  FMUL.FTZ R182, R56, R177 ;  /* 0x000000b138b67220 */ /* 0x000fe20000410000 */
[----:B------:R-:W-:Y:S01]  /*1660*/  FADD.FTZ R171, R170, R185 ;  /* 0x000000b9aaab7221 */ /* 0x000fe20000010000 */
[----:B------:R-:W-:Y:S01]  /*1670*/  FFMA.FTZ R168, R24, R185, R169 ;  /* 0x000000b918a87223 */ /* 0x000fe200000100a9 */
[----:B------:R-:W-:Y:S01]  /*1680*/  FADD.FTZ R174, -R222, R174 ;  /* 0x000000aedeae7221 */ /* 0x000fe20000010100 */
[----:B------:R-:W-:Y:S01]  /*1690*/  FMUL.FTZ R184, R191, R188 ;  /* 0x000000bcbfb87220 */ /* 0x000fe20000410000 */
[----:B------:R-:W-:Y:S01]  /*16a0*/  FMUL.FTZ R187, R57, R176 ;  /* 0x000000b039bb7220 */ /* 0x000fe20000410000 */
        /* <DEDUP_REMOVED lines=24> */
.L_x_2283:
[----:B------:R-:W-:Y:S05]  /*1830*/  BSYNC.RECONVERGENT B1 ;  /* 0x0000000000017941 */ /* 0x000fea0003800200 */
.L_x_2282:
        /* <DEDUP_REMOVED lines=15> */
[C---:B--2---:R-:W-:Y:S01]  /*1930*/  FADD.FTZ R190, -R222.reuse, R169 ;  /* 0x000000a9debe7221 */ /* 0x044fe20000010100 */
[C---:B------:R-:W-:Y:S01]  /*1940*/  FADD.FTZ R170, -R222.reuse, R170 ;  /* 0x000000aadeaa7221 */ /* 0x040fe20000010100 */
[C---:B0-----:R-:W-:Y:S01]  /*1950*/  FADD.FTZ R194, -R222.reuse, R171 ;  /* 0x000000abdec27221 */ /* 0x041fe20000010100 */
[C---:B------:R-:W-:Y:S01]  /*1960*/  FADD.FTZ R168, -R222.reuse, R168 ;  /* 0x000000a8dea87221 */ /* 0x040fe20000010100 */
[C-C-:B---3--:R-:W-:Y:S01]  /*1970*/  FADD.FTZ R196, -R222.reuse, R172.reuse ;  /* 0x000000acdec47221 */ /* 0x148fe20000010100 */
[C---:B-----5:R-:W-:Y:S01]  /*1980*/  FMUL.FTZ R195, R191.reuse, R170 ;  /* 0x000000aabfc37220 */ /* 0x060fe20000410000 */
[----:B------:R-:W-:Y:S01]  /*1990*/  FADD.FTZ R198, -R222, R173 ;  /* 0x000000addec67221 */ /* 0x000fe20000010100 */
[C---:B-1----:R-:W-:Y:S01]  /*19a0*/  FMUL.FTZ R193, R191.reuse, R168 ;  /* 0x000000a8bfc17220 */ /* 0x042fe20000410000 */
[C---:B------:R-:W-:Y:S01]  /*19b0*/  FMUL.FTZ R197, R191.reuse, R196 ;  /* 0x000000c4bfc57220 */ /* 0x040fe20000410000 */
[C---:B----4-:R-:W-:Y:S01]  /*19c0*/  PRMT R169, R176.reuse, 0x7632, R169 ;  /* 0x00007632b0a97816 */ /* 0x050fe200000000a9 */
[C---:B------:R-:W-:Y:S01]  /*19d0*/  FMUL.FTZ R190, R191.reuse, R190 ;  /* 0x000000bebfbe7220 */ /* 0x040fe20000410000 */
[----:B------:R-:W-:Y:S01]  /*19e0*/  SHF.L.U32 R171, R176, 0x10, RZ ;  /* 0x00000010b0ab7819 */ /* 0x000fe200000006ff */
[----:B------:R-:W-:Y:S01]  /*19f0*/  FMUL.FTZ R192, R191, R194 ;  /* 0x000000c2bfc07220 */ /* 0x000fe20000410000 */
[----:B------:R-:W-:Y:S01]  /*1a00*/  SHF.L.U32 R170, R169, 0x10, RZ ;  /* 0x00000010a9aa7819 */ /* 0x000fe200000006ff */
[----:B------:R-:W-:Y:S01]  /*1a10*/  FMUL.FTZ R194, R191, R198 ;  /* 0x000000c6bfc27220 */ /* 0x000fe20000410000 */
[C---:B------:R-:W-:Y:S01]  /*1a20*/  PRMT R172, R177.reuse, 0x7632, R172 ;  /* 0x00007632b1ac7816 */ /* 0x040fe200000000ac */
[-C--:B------:R-:W-:Y:S01]  /*1a30*/  FMUL.FTZ R196, R60, R171.reuse ;  /* 0x000000ab3cc47220 */ /* 0x080fe20000410000 */
[----:B------:R-:W-:Y:S01]  /*1a40*/  SHF.L.U32 R177, R177, 0x10, RZ ;  /* 0x00000010b1b17819 */ /* 0x000fe200000006ff */
[----:B------:R-:W-:Y:S01]  /*1a50*/  FMUL.FTZ R201, R61, R170 ;  /* 0x000000aa3dc97220 */ /* 0x000fe20000410000 */
[----:B------:R-:W-:Y:S01]  /*1a60*/  FADD.FTZ R120, R120, R171 ;  /* 0x000000ab78787221 */ /* 0x000fe20000010000 */
[----:B------:R-:W-:Y:S01]  /*1a70*/  FADD.FTZ R168, R227, R196 ;  /* 0x000000c4e3a87221 */ /* 0x000fe20000010000 */
[C---:B------:R-:W-:Y:S01]  /*1a80*/  FFMA.FTZ R169, R193.reuse, R196, R224 ;  /* 0x000000c4c1a97223 */ /* 0x040fe200000100e0 */
[----:B------:R-:W-:Y:S01]  /*1a90*/  FFMA.FTZ R116, R193, R171, R116 ;  /* 0x000000abc1747223 */ /* 0x000fe20000010074 */
[----:B------:R-:W-:Y:S01]  /*1aa0*/  SHF.L.U32 R172, R172, 0x10, RZ ;  /* 0x00000010acac7819 */ /* 0x000fe200000006ff */
[----:B------:R-:W-:Y:S01]  /*1ab0*/  FADD.FTZ R171, R168, R201 ;  /* 0x000000c9a8ab7221 */ /* 0x000fe20000010000 */
[----:B------:R-:W-:Y:S01]  /*1ac0*/  FMUL.FTZ R198, R62, R177 ;  /* 0x000000b13ec67220 */ /* 0x000fe20000410000 */
[----:B------:R-:W-:Y:S01]  /*1ad0*/  FFMA.FTZ R168, R190, R201, R169 ;  /* 0x000000c9bea87223 */ /* 0x000fe200000100a9 */
[C---:B------:R-:W-:Y:S01]  /*1ae0*/  FADD.FTZ R174, -R222.reuse, R174 ;  /* 0x000000aedeae7221 */ /* 0x040fe20000010100 */
[----:B------:R-:W-:Y:S01]  /*1af0*/  FADD.FTZ R204, -R222, R175 ;  /* 0x000000afdecc7221 */ /* 0x000fe20000010100 */
[----:B------:R-:W-:Y:S01]  /*1b00*/  PRMT R173, R178, 0x7632, R173 ;  /* 0x00007632b2ad7816 */ /* 0x000fe200000000ad */
[----:B------:R-:W-:Y:S01]  /*1b10*/  FFMA.FTZ R117, R190, R170, R117 ;  /* 0x000000aabe757223 */ /* 0x000fe20000010075 */
[----:B------:R-:W-:Y:S01]  /*1b20*/  SHF.L.U32 R175, R178, 0x10, RZ ;  /* 0x00000010b2af7819 */ /* 0x000fe200000006ff */
[----:B------:R-:W-:Y:S01]  /*1b30*/  FADD.FTZ R121, R121, R170 ;  /* 0x000000aa79797221 */ /* 0x000fe20000010000 */
        /* <DEDUP_REMOVED lines=11> */
[----:B------:R-:W-:Y:S01]  /*1bf0*/  FADD.FTZ R170, R171, R200 ;  /* 0x000000c8abaa7221 */ /* 0x000fe20000010000 */
[----:B------:R-:W-:Y:S01]  /*1c00*/  FFMA.FTZ R169, R197, R200, R168 ;  /* 0x000000c8c5a97223 */ /* 0x000fe200000100a8 */
[----:B------:R-:W-:Y:S01]  /*1c10*/  SHF.L.U32 R176, R176, 0x10, RZ ;  /* 0x00000010b0b07819 */ /* 0x000fe200000006ff */
[----:B------:R-:W-:Y:S01]  /*1c20*/  FMUL.FTZ R204, R191, R204 ;  /* 0x000000ccbfcc7220 */ /* 0x000fe20000410000 */
        /* <DEDUP_REMOVED lines=20> */
.L_x_2285:
[----:B------:R-:W-:Y:S05]  /*1d70*/  BSYNC.RECONVERGENT B1 ;  /* 0x0000000000017941 */ /* 0x000fea0003800200 */
.L_x_2284:
        /* <DEDUP_REMOVED lines=23> */
.L_x_2339:
        /* <DEDUP_REMOVED lines=47> */
.L_x_2291:
        /* <DEDUP_REMOVED lines=33> */
.L_x_2290:
        /* <DEDUP_REMOVED lines=32> */
.L_x_2293:
        /* <DEDUP_REMOVED lines=33> */
.L_x_2289:
        /* <DEDUP_REMOVED lines=37> */
.L_x_2295:
        /* <DEDUP_REMOVED lines=33> */
.L_x_2294:
        /* <DEDUP_REMOVED lines=32> */
.L_x_2296:
        /* <DEDUP_REMOVED lines=32> */
.L_x_2292:
        /* <DEDUP_REMOVED lines=15> */
.L_x_2288:
[----:B------:R-:W-:Y:S05]  /*3150*/  BSYNC.RECONVERGENT B1 ;  /* 0x0000000000017941 */ /* 0x000fea0003800200 */
.L_x_2287:
        /* <DEDUP_REMOVED lines=46> */
.L_x_2301:
        /* <DEDUP_REMOVED lines=29> */
.L_x_2300:
        /* <DEDUP_REMOVED lines=37> */
.L_x_2303:
        /* <DEDUP_REMOVED lines=29> */
.L_x_2299:
        /* <DEDUP_REMOVED lines=41> */
.L_x_2305:
        /* <DEDUP_REMOVED lines=29> */
.L_x_2304:
        /* <DEDUP_REMOVED lines=37> */
.L_x_2306:
        /* <DEDUP_REMOVED lines=28> */
.L_x_2302:
        /* <DEDUP_REMOVED lines=11> */
.L_x_2298:
[----:B------:R-:W-:Y:S05]  /*4350*/  BSYNC.RECONVERGENT B1 ;  /* 0x0000000000017941 */ /* 0x000fea0003800200 */
.L_x_2297:
        /* <DEDUP_REMOVED lines=46> */
.L_x_2311:
        /* <DEDUP_REMOVED lines=29> */
.L_x_2310:
        /* <DEDUP_REMOVED lines=37> */
.L_x_2313:
        /* <DEDUP_REMOVED lines=29> */
.L_x_2309:
        /* <DEDUP_REMOVED lines=41> */
.L_x_2315:
        /* <DEDUP_REMOVED lines=29> */
.L_x_2314:
        /* <DEDUP_REMOVED lines=37> */
.L_x_2316:
        /* <DEDUP_REMOVED lines=28> */
.L_x_2312:
        /* <DEDUP_REMOVED lines=11> */
.L_x_2308:
[----:B------:R-:W-:Y:S05]  /*5550*/  BSYNC.RECONVERGENT B1 ;  /* 0x0000000000017941 */ /* 0x000fea0003800200 */
.L_x_2307:
        /* <DEDUP_REMOVED lines=46> */
.L_x_2321:
        /* <DEDUP_REMOVED lines=29> */
.L_x_2320:
        /* <DEDUP_REMOVED lines=37> */
.L_x_2323:
        /* <DEDUP_REMOVED lines=29> */
.L_x_2319:
        /* <DEDUP_REMOVED lines=41> */
.L_x_2325:
        /* <DEDUP_REMOVED lines=29> */
.L_x_2324:
        /* <DEDUP_REMOVED lines=37> */
.L_x_2326:
        /* <DEDUP_REMOVED lines=28> */
.L_x_2322:
        /* <DEDUP_REMOVED lines=10> */
.L_x_2318:
[----:B------:R-:W-:Y:S05]  /*6740*/  BSYNC.RECONVERGENT B1 ;  /* 0x0000000000017941 */ /* 0x000fea0003800200 */
.L_x_2317:
[----:B-1-34-:R-:W1:Y:S02]  /*6750*/  LDC.64 R168, c[0x0][0x380] ;  /* 0x0000e000ffa87b82 */ /* 0x01ae640000000a00 */
[----:B-1----:R-:W-:-:S04]  /*6760*/  LEA R2, R168, R2, 0x2 ;  /* 0x00000002a8027211 */ /* 0x002fc800078e10ff */
[----:B------:R-:W-:-:S13]  /*6770*/  ISETP.GE.AND P0, PT, R2, R169, PT ;  /* 0x000000a90200720c */ /* 0x000fda0003f06270 */
[----:B------:R-:W-:Y:S05]  /*6780*/  @!P0 BRA `(.L_x_2327) ;  /* 0xffffff9c00e88947 */ /* 0x000fea000383ffff */
.L_x_2277:
[----:B------:R-:W-:Y:S05]  /*6790*/  BSYNC B0 ;  /* 0x0000000000007941 */ /* 0x000fea0003800000 */
.L_x_2276:
[----:B------:R-:W1:Y:S01]  /*67a0*/  S2R R34, SR_TID.X ;  /* 0x0000000000227919 */ /* 0x000e620000002100 */
[----:B------:R-:W-:Y:S01]  /*67b0*/  MOV R4, 0x400 ;  /* 0x0000040000047802 */ /* 0x000fe20000000f00 */
[----:B------:R-:W-:Y:S05]  /*67c0*/  WARPSYNC.ALL ;  /* 0x0000000000007948 */ /* 0x000fea0003800000 */
[----:B------:R-:W2:Y:S01]  /*67d0*/  S2R R7, SR_CgaCtaId ;  /* 0x0000000000077919 */ /* 0x000ea20000008800 */
[----:B------:R-:W3:Y:S01]  /*67e0*/  S2UR UR4, SR_CTAID.X ;  /* 0x00000000000479c3 */ /* 0x000ee20000002500 */
[----:B------:R-:W4:Y:S01]  /*67f0*/  LDCU.128 UR16, c[0x0][0x440] ;  /* 0x00008800ff1077ac */ /* 0x000f220008000c00 */
[C---:B-1----:R-:W-:Y:S01]  /*6800*/  SHF.L.U32 R2, R34.reuse, 0x7, RZ ;  /* 0x0000000722027819 */ /* 0x042fe200000006ff */
[----:B---3-5:R-:W-:Y:S01]  /*6810*/  IMAD R49, R5, UR4, RZ ;  /* 0x0000000405317c24 */ /* 0x028fe2000f8e02ff */
[----:B------:R-:W-:-:S02]  /*6820*/  SHF.L.U32 R0, R34, 0x5, RZ ;  /* 0x0000000522007819 */ /* 0x000fc400000006ff */
[----:B------:R-:W-:Y:S02]  /*6830*/  LOP3.LUT R3, R2, 0x3000, RZ, 0xc0, !PT ;  /* 0x0000300002037812 */ /* 0x000fe400078ec0ff */
[----:B------:R-:W-:Y:S02]  /*6840*/  LOP3.LUT R32, R34, 0x7f, RZ, 0x3c, !PT ;  /* 0x0000007f22207812 */ /* 0x000fe400078e3cff */
[----:B--2---:R-:W-:Y:S02]  /*6850*/  LEA R7, R7, R4, 0x18 ;  /* 0x0000000407077211 */ /* 0x004fe400078ec0ff */
        /* <DEDUP_REMOVED lines=57> */
[----:B------:R-:W3:Y:S01]  /*6bf0*/  LDS R33, [R7+0x3000] ;  /* 0x0030000007217984 */ /* 0x000ee20000000800 */
[----:B0-----:R-:W-:-:S03]  /*6c00*/  FADD.FTZ R13, RZ, R13 ;  /* 0x0000000dff0d7221 */ /* 0x001fc60000010000 */
[----:B------:R-:W0:Y:S01]  /*6c10*/  LDS R35, [R7+0x3200] ;  /* 0x0032000007237984 */ /* 0x000e220000000800 */
        /* <DEDUP_REMOVED lines=16> */
[----:B---3--:R-:W-:Y:S01]  /*6d20*/  FADD.FTZ R33, R2, R33 ;  /* 0x0000002102217221 */ /* 0x008fe20000010000 */
[----:B0-----:R-:W-:Y:S01]  /*6d30*/  FADD.FTZ R35, R6, R35 ;  /* 0x0000002306237221 */ /* 0x001fe20000010000 */
        /* <DEDUP_REMOVED lines=167> */
.L_x_2286:
        /* <DEDUP_REMOVED lines=8> */
.L_x_2329:
[----:B------:R-:W-:Y:S05]  /*7830*/  BSYNC B1 ;  /* 0x0000000000017941 */ /* 0x000fea0003800000 */
.L_x_2328:
        /* <DEDUP_REMOVED lines=8> */
.L_x_2330:
[----:B------:R-:W-:Y:S01]  /*78c0*/  FADD.FTZ R168, R168, R227 ;  /* 0x000000e3a8a87221 */ /* 0x000fe20000010000 */
[----:B------:R-:W-:-:S04]  /*78d0*/  HFMA2 R178, -RZ, RZ, 0, 1.1920928955078125e-07 ;  /* 0x00000002ffb27431 */ /* 0x000fc800000001ff */
[----:B------:R-:W-:Y:S02]  /*78e0*/  MOV R179, R168 ;  /* 0x000000a800b37202 */ /* 0x000fe40000000f00 */
[----:B------:R-:W-:-:S07]  /*78f0*/  MOV R169, R177 ;  /* 0x000000b100a97202 */ /* 0x000fce0000000f00 */
[----:B------:R-:W-:Y:S05]  /*7900*/  WARPSYNC.COLLECTIVE R176, `(.L_x_2331) ;  /* 0x00000000b0087348 */ /* 0x000fea0003c00000 */
[----:B------:R0:W1:Y:S02]  /*7910*/  SHFL.BFLY P0, R177, R179, R178, R225 ;  /* 0x0c0000b2b3b17389 */ /* 0x00006400000000e1 */
[----:B01----:R-:W-:Y:S05]  /*7920*/  ENDCOLLECTIVE ;  /* 0x000000000000791b */ /* 0x003fea0003800000 */
.L_x_2331:
[----:B------:R-:W-:-:S05]  /*7930*/  FADD.FTZ R169, R169, R224 ;  /* 0x000000e0a9a97221 */ /* 0x000fca0000010000 */
[----:B------:R-:W-:Y:S02]  /*7940*/  MOV R179, R169 ;  /* 0x000000a900b37202 */ /* 0x000fe40000000f00 */
[----:B------:R-:W-:-:S07]  /*7950*/  MOV R171, R177 ;  /* 0x000000b100ab7202 */ /* 0x000fce0000000f00 */
[----:B------:R-:W-:Y:S05]  /*7960*/  WARPSYNC.COLLECTIVE R176, `(.L_x_2332) ;  /* 0x00000000b0087348 */ /* 0x000fea0003c00000 */
[----:B------:R0:W1:Y:S02]  /*7970*/  SHFL.BFLY P0, R177, R179, R178, R225 ;  /* 0x0c0000b2b3b17389 */ /* 0x00006400000000e1 */
[----:B01----:R-:W-:Y:S05]  /*7980*/  ENDCOLLECTIVE ;  /* 0x000000000000791b */ /* 0x003fea0003800000 */
.L_x_2332:
[----:B------:R-:W-:Y:S01]  /*7990*/  FADD.FTZ R171, R168, R171 ;  /* 0x000000aba8ab7221 */ /* 0x000fe20000010000 */
[----:B------:R-:W-:-:S04]  /*79a0*/  HFMA2 R178, -RZ, RZ, 0, 2.384185791015625e-07 ;  /* 0x00000004ffb27431 */ /* 0x000fc800000001ff */
[----:B------:R-:W-:Y:S02]  /*79b0*/  MOV R179, R171 ;  /* 0x000000ab00b37202 */ /* 0x000fe40000000f00 */
[----:B------:R-:W-:-:S07]  /*79c0*/  MOV R170, R177 ;  /* 0x000000b100aa7202 */ /* 0x000fce0000000f00 */
[----:B------:R-:W-:Y:S05]  /*79d0*/  WARPSYNC.COLLECTIVE R176, `(.L_x_2333) ;  /* 0x00000000b0087348 */ /* 0x000fea0003c00000 */
[----:B------:R0:W1:Y:S02]  /*79e0*/  SHFL.BFLY P0, R177, R179, R178, R225 ;  /* 0x0c0000b2b3b17389 */ /* 0x00006400000000e1 */
[----:B01----:R-:W-:Y:S05]  /*79f0*/  ENDCOLLECTIVE ;  /* 0x000000000000791b */ /* 0x003fea0003800000 */
.L_x_2333:
[----:B------:R-:W-:-:S05]  /*7a00*/  FADD.FTZ R170, R169, R170 ;  /* 0x000000aaa9aa7221 */ /* 0x000fca0000010000 */
[----:B------:R-:W-:Y:S02]  /*7a10*/  MOV R179, R170 ;  /* 0x000000aa00b37202 */ /* 0x000fe40000000f00 */
[----:B------:R-:W-:-:S07]  /*7a20*/  MOV R172, R177 ;  /* 0x000000b100ac7202 */ /* 0x000fce0000000f00 */
[----:B------:R-:W-:Y:S05]  /*7a30*/  WARPSYNC.COLLECTIVE R176, `(.L_x_2334) ;  /* 0x00000000b0087348 */ /* 0x000fea0003c00000 */
[----:B------:R0:W1:Y:S02]  /*7a40*/  SHFL.BFLY P0, R177, R179, R178, R225 ;  /* 0x0c0000b2b3b17389 */ /* 0x00006400000000e1 */
[----:B01----:R-:W-:Y:S05]  /*7a50*/  ENDCOLLECTIVE ;  /* 0x000000000000791b */ /* 0x003fea0003800000 */
.L_x_2334:
[----:B------:R-:W-:Y:S01]  /*7a60*/  FADD.FTZ R172, R171, R172 ;  /* 0x000000acabac7221 */ /* 0x000fe20000010000 */
[----:B------:R-:W-:-:S04]  /*7a70*/  HFMA2 R178, -RZ, RZ, 0, 4.76837158203125e-07 ;  /* 0x00000008ffb27431 */ /* 0x000fc800000001ff */
[----:B------:R-:W-:Y:S02]  /*7a80*/  MOV R179, R172 ;  /* 0x000000ac00b37202 */ /* 0x000fe40000000f00 */
[----:B------:R-:W-:-:S07]  /*7a90*/  MOV R173, R177 ;  /* 0x000000b100ad7202 */ /* 0x000fce0000000f00 */
[----:B------:R-:W-:Y:S05]  /*7aa0*/  WARPSYNC.COLLECTIVE R176, `(.L_x_2335) ;  /* 0x00000000b0087348 */ /* 0x000fea0003c00000 */
[----:B------:R0:W1:Y:S02]  /*7ab0*/  SHFL.BFLY P0, R177, R179, R178, R225 ;  /* 0x0c0000b2b3b17389 */ /* 0x00006400000000e1 */
[----:B01----:R-:W-:Y:S05]  /*7ac0*/  ENDCOLLECTIVE ;  /* 0x000000000000791b */ /* 0x003fea0003800000 */
.L_x_2335:
[----:B------:R-:W-:-:S05]  /*7ad0*/  FADD.FTZ R173, R170, R173 ;  /* 0x000000adaaad7221 */ /* 0x000fca0000010000 */
[----:B------:R-:W-:Y:S02]  /*7ae0*/  MOV R179, R173 ;  /* 0x000000ad00b37202 */ /* 0x000fe40000000f00 */
[----:B------:R-:W-:-:S07]  /*7af0*/  MOV R175, R177 ;  /* 0x000000b100af7202 */ /* 0x000fce0000000f00 */
[----:B------:R-:W-:Y:S05]  /*7b00*/  WARPSYNC.COLLECTIVE R176, `(.L_x_2336) ;  /* 0x00000000b0087348 */ /* 0x000fea0003c00000 */
[----:B------:R0:W1:Y:S02]  /*7b10*/  SHFL.BFLY P0, R177, R179, R178, R225 ;  /* 0x0c0000b2b3b17389 */ /* 0x00006400000000e1 */
[----:B01----:R-:W-:Y:S05]  /*7b20*/  ENDCOLLECTIVE ;  /* 0x000000000000791b */ /* 0x003fea0003800000 */
.L_x_2336:
[----:B------:R-:W-:Y:S01]  /*7b30*/  FADD.FTZ R175, R172, R175 ;  /* 0x000000afacaf7221 */ /* 0x000fe20000010000 */
[----:B------:R-:W-:-:S04]  /*7b40*/  HFMA2 R178, -RZ, RZ, 0, 9.5367431640625e-07 ;  /* 0x00000010ffb27431 */ /* 0x000fc800000001ff */
[----:B------:R-:W-:Y:S02]  /*7b50*/  MOV R179, R175 ;  /* 0x000000af00b37202 */ /* 0x000fe40000000f00 */
[----:B------:R-:W-:-:S07]  /*7b60*/  MOV R174, R177 ;  /* 0x000000b100ae7202 */ /* 0x000fce0000000f00 */
[----:B------:R-:W-:Y:S05]  /*7b70*/  WARPSYNC.COLLECTIVE R176, `(.L_x_2337) ;  /* 0x00000000b0087348 */ /* 0x000fea0003c00000 */
[----:B------:R0:W1:Y:S02]  /*7b80*/  SHFL.BFLY P0, R177, R179, R178, R225 ;  /* 0x0c0000b2b3b17389 */ /* 0x00006400000000e1 */
[----:B01----:R-:W-:Y:S05]  /*7b90*/  ENDCOLLECTIVE ;  /* 0x000000000000791b */ /* 0x003fea0003800000 */
.L_x_2337:
[----:B------:R-:W-:-:S05]  /*7ba0*/  FADD.FTZ R174, R173, R174 ;  /* 0x000000aeadae7221 */ /* 0x000fca0000010000 */
[----:B------:R-:W-:Y:S02]  /*7bb0*/  MOV R179, R174 ;  /* 0x000000ae00b37202 */ /* 0x000fe40000000f00 */
[----:B------:R-:W-:-:S07]  /*7bc0*/  MOV R168, R177 ;  /* 0x000000b100a87202 */ /* 0x000fce0000000f00 */
[----:B------:R-:W-:Y:S05]  /*7bd0*/  WARPSYNC.COLLECTIVE R176, `(.L_x_2338) ;  /* 0x00000000b0087348 */ /* 0x000fea0003c00000 */
[----:B------:R0:W1:Y:S02]  /*7be0*/  SHFL.BFLY P0, R177, R179, R178, R225 ;  /* 0x0c0000b2b3b17389 */ /* 0x00006400000000e1 */
[----:B01----:R-:W-:Y:S05]  /*7bf0*/  ENDCOLLECTIVE ;  /* 0x000000000000791b */ /* 0x003fea0003800000 */
.L_x_2338:
[----:B------:R-:W-:Y:S01]  /*7c00*/  MOV R169, R177 ;  /* 0x000000b100a97202 */ /* 0x000fe20000000f00 */
[----:B------:R-:W-:Y:S06]  /*7c10*/  BRA `(.L_x_2339) ;  /* 0xffffffa000b47947 */ /* 0x000fec000383ffff */
.L_x_2340:
        /* <DEDUP_REMOVED lines=14> */
.L_x_6060:


//--------------------- .text._ZN10layer_norm31ln_parallel_residual_bwd_kernelINS_13Kernel_traitsIf13__nv_bfloat16fS2_fjLj1024ELj1ELj4ELj1ELj16ENS_18Kernel_traits_baseILj1024EfS2_fS2_fjLj128EEEEELb0ELb1ELb1EEEvNS_9BwdParamsE --------------------------
	.section	.text._ZN10layer_norm31ln_parallel_residual_bwd_kernelINS_13Kernel_traitsIf13__nv_bfloat16fS2_fjLj1024ELj1ELj4ELj1ELj16ENS_18Kernel_traits_baseILj1024EfS2_fS2_fjLj128EEEEELb0ELb1ELb1EEEvNS_9BwdParamsE,"ax",@progbits
	.align	128
        .global         _ZN10layer_norm31ln_parallel_residual_bwd_kernelINS_13Kernel_traitsIf13__nv_bfloat16fS2_fjLj1024ELj1ELj4ELj1ELj16ENS_18Kernel_traits_baseILj1024EfS2_fS2_fjLj128EEEEELb0ELb1ELb1EEEvNS_9BwdParamsE
        .type           _ZN10layer_norm31ln_parallel_residual_bwd_kernelINS_13Kernel_traitsIf13__nv_bfloat16fS2_fjLj1024ELj1ELj4ELj1ELj16ENS_18Kernel_traits_baseILj1024EfS2_fS2_fjLj128EEEEELb0ELb1ELb1EEEvNS_9BwdParamsE,@function
        .size           _ZN10layer_norm31ln_parallel_residual_bwd_kernelINS_13Kernel_traitsIf13__nv_bfloat16fS2_fjLj1024ELj1ELj4ELj1ELj16ENS_18Kernel_traits_baseILj1024EfS2_fS2_fjLj128EEEEELb0ELb1ELb1EEEvNS_9BwdParamsE,(.L_x_6061 - _ZN10layer_norm31ln_parallel_residual_bwd_kernelINS_13Kernel_traitsIf13__nv_bfloat16fS2_fjLj1024ELj1ELj4ELj1ELj16ENS_18Kernel_traits_baseILj1024EfS2_fS2_fjLj128EEEEELb0ELb1ELb1EEEvNS_9BwdParamsE)
        .other          _ZN10layer_norm31ln_parallel_residual_bwd_kernelINS_13Kernel_traitsIf13__nv_bfloat16fS2_fjLj1024ELj1ELj4ELj1ELj16ENS_18Kernel_traits_baseILj1024EfS2_fS2_fjLj128EEEEELb0ELb1ELb1EEEvNS_9BwdParamsE,@"STO_CUDA_ENTRY STV_DEFAULT"
_ZN10layer_norm31ln_parallel_residual_bwd_kernelINS_13Kernel_traitsIf13__nv_bfloat16fS2_fjLj1024ELj1ELj4ELj1ELj16ENS_18Kernel_traits_baseILj1024EfS2_fS2_fjLj128EEEEELb0ELb1ELb1EEEvNS_9BwdParamsE:
.text._ZN10layer_norm31ln_parallel_residual_bwd_kernelINS_13Kernel_traitsIf13__nv_bfloat16fS2_fjLj1024ELj1ELj4ELj1ELj16ENS_18Kernel_traits_baseILj1024EfS2_fS2_fjLj128EEEEELb0ELb1ELb1EEEvNS_9BwdParamsE:
        /* <DEDUP_REMOVED lines=93> */
.L_x_2377:
[----:B0-----:R-:W0:Y:S01]  /*05d0*/  LDC.64 R2, c[0x0][0x3c0] ;  /* 0x0000f000ff027b82 */ /* 0x001e220000000a00 */
[----:B------:R-:W-:-:S05]  /*05e0*/  IMAD R0, R203, UR13, RZ ;  /* 0x0000000dcb007c24 */ /* 0x000fca000f8e02ff */
[----:B------:R-:W-:Y:S02]  /*05f0*/  SHF.R.S32.HI R81, RZ, 0x1f, R0 ;  /* 0x0000001fff517819 */ /* 0x000fe40000011400 */
[----:B------:R-:W1:Y:S02]  /*0600*/  LDC.64 R134, c[0x0][0x3a8] ;  /* 0x0000ea00ff867b82 */ /* 0x000e640000000a00 */
[----:B------:R-:W-:-:S04]  /*0610*/  LEA.HI R81, R81, R0, RZ, 0x3 ;  /* 0x0000000051517211 */ /* 0x000fc800078f18ff */
[----:B------:R-:W-:Y:S02]  /*0620*/  LEA.HI.SX32 R211, R81, R202, 0x1d ;  /* 0x000000ca51d37211 */ /* 0x000fe400078feaff */
[----:B------:R-:W2:Y:S01]  /*0630*/  LDC.64 R120, c[0x0][0x428] ;  /* 0x00010a00ff787b82 */ /* 0x000ea20000000a00 */
[----:B0-----:R-:W-:-:S05]  /*0640*/  IMAD.WIDE R2, R203, 0x4, R2 ;  /* 0x00000004cb027825 */ /* 0x001fca00078e0202 */
[----:B------:R0:W3:Y:S01]  /*0650*/  LDG.E R0, desc[UR10][R2.64] ;  /* 0x0000000a02007981 */ /* 0x0000e2000c1e1900 */
[----:B-1----:R-:W-:-:S05]  /*0660*/  IMAD.WIDE.U32 R112, R211, 0x20, R134 ;  /* 0x00000020d3707825 */ /* 0x002fca00078e0086 */
[----:B------:R-:W4:Y:S01]  /*0670*/  LDG.E.128 R80, desc[UR10][R112.64] ;  /* 0x0000000a70507981 */ /* 0x000f22000c1e1d00 */
[----:B0-----:R-:W0:Y:S01]  /*0680*/  LDC.64 R2, c[0x0][0x3c8] ;  /* 0x0000f200ff027b82 */ /* 0x001e220000000a00 */
[C---:B--2---:R-:W-:Y:S01]  /*0690*/  IMAD.WIDE.U32 R84, R211.reuse, 0x10, R120 ;  /* 0x00000010d3547825 */ /* 0x044fe200078e0078 */
[C---:B------:R-:W-:Y:S01]  /*06a0*/  IADD3 R209, PT, PT, R211.reuse, 0x20, RZ ;  /* 0x00000020d3d17810 */ /* 0x040fe20007ffe0ff */
[----:B------:R-:W2:Y:S04]  /*06b0*/  LDG.E.128 R88, desc[UR10][R112.64+0x10] ;  /* 0x0000100a70587981 */ /* 0x000ea8000c1e1d00 */
[----:B------:R-:W2:Y:S01]  /*06c0*/  LDG.E.128 R84, desc[UR10][R84.64] ;  /* 0x0000000a54547981 */ /* 0x000ea2000c1e1d00 */
[----:B------:R-:W-:Y:S01]  /*06d0*/  IADD3 R207, PT, PT, R211, 0x40, RZ ;  /* 0x00000040d3cf7810 */ /* 0x000fe20007ffe0ff */
[----:B------:R-:W-:Y:S01]  /*06e0*/  IMAD.WIDE.U32 R126, R209, 0x20, R134 ;  /* 0x00000020d17e7825 */ /* 0x000fe200078e0086 */
[----:B------:R-:W-:-:S03]  /*06f0*/  IADD3 R205, PT, PT, R211, 0x60, RZ ;  /* 0x00000060d3cd7810 */ /* 0x000fc60007ffe0ff */
[----:B0-----:R-:W-:Y:S01]  /*0700*/  IMAD.WIDE R136, R203, 0x4, R2 ;  /* 0x00000004cb887825 */ /* 0x001fe200078e0202 */
[----:B------:R-:W2:Y:S03]  /*0710*/  LDG.E.128 R92, desc[UR10][R126.64] ;  /* 0x0000000a7e5c7981 */ /* 0x000ea6000c1e1d00 */
[----:B------:R-:W-:Y:S01]  /*0720*/  IMAD.WIDE.U32 R96, R209, 0x10, R120 ;  /* 0x00000010d1607825 */ /* 0x000fe200078e0078 */
[----:B------:R-:W2:Y:S04]  /*0730*/  LDG.E.128 R100, desc[UR10][R126.64+0x10] ;  /* 0x0000100a7e647981 */ /* 0x000ea8000c1e1d00 */
[----:B------:R-:W2:Y:S01]  /*0740*/  LDG.E R137, desc[UR10][R136.64] ;  /* 0x0000000a88897981 */ /* 0x000ea2000c1e1900 */
[----:B------:R-:W-:-:S03]  /*0750*/  IMAD.WIDE.U32 R128, R207, 0x20, R134 ;  /* 0x00000020cf807825 */ /* 0x000fc600078e0086 */
[----:B------:R-:W2:Y:S01]  /*0760*/  LDG.E.128 R96, desc[UR10][R96.64] ;  /* 0x0000000a60607981 */ /* 0x000ea2000c1e1d00 */
[----:B------:R-:W-:-:S03]  /*0770*/  IMAD.WIDE.U32 R134, R205, 0x20, R134 ;  /* 0x00000020cd867825 */ /* 0x000fc600078e0086 */
[----:B------:R-:W2:Y:S01]  /*0780*/  LDG.E.128 R104, desc[UR10][R128.64] ;  /* 0x0000000a80687981 */ /* 0x000ea2000c1e1d00 */
[----:B------:R-:W-:-:S03]  /*0790*/  IMAD.WIDE.U32 R124, R205, 0x10, R120 ;  /* 0x00000010cd7c7825 */ /* 0x000fc600078e0078 */
[----:B------:R-:W2:Y:S01]  /*07a0*/  LDG.E.128 R116, desc[UR10][R134.64] ;  /* 0x0000000a86747981 */ /* 0x000ea2000c1e1d00 */
[----:B------:R-:W-:-:S03]  /*07b0*/  IMAD.WIDE.U32 R108, R207, 0x10, R120 ;  /* 0x00000010cf6c7825 */ /* 0x000fc600078e0078 */
[----:B------:R-:W2:Y:S04]  /*07c0*/  LDG.E.128 R120, desc[UR10][R134.64+0x10] ;  /* 0x0000100a86787981 */ /* 0x000ea8000c1e1d00 */
[----:B------:R-:W2:Y:S04]  /*07d0*/  LDG.E.128 R124, desc[UR10][R124.64] ;  /* 0x0000000a7c7c7981 */ /* 0x000ea8000c1e1d00 */
[----:B------:R-:W2:Y:S04]  /*07e0*/  LDG.E.128 R108, desc[UR10][R108.64] ;  /* 0x0000000a6c6c7981 */ /* 0x000ea8000c1e1d00 */
[----:B------:R0:W2:Y:S01]  /*07f0*/  LDG.E.128 R112, desc[UR10][R128.64+0x10] ;  /* 0x0000100a80707981 */ /* 0x0000a2000c1e1d00 */
[----:B------:R-:W-:-:S04]  /*0800*/  ISETP.NE.U32.AND P0, PT, RZ, UR14, PT ;  /* 0x0000000eff007c0c */ /* 0x000fc8000bf05070 */
[----:B------:R-:W-:-:S13]  /*0810*/  ISETP.NE.AND.EX P0, PT, RZ, UR15, PT, P0 ;  /* 0x0000000fff007c0c */ /* 0x000fda000bf05300 */
[----:B------:R-:W1:Y:S01]  /*0820*/  @P0 LDC.64 R130, c[0x0][0x438] ;  /* 0x00010e00ff820b82 */ /* 0x000e620000000a00 */
[----:B------:R-:W-:-:S07]  /*0830*/  ISETP.NE.AND P2, PT, RZ, UR12, PT ;  /* 0x0000000cff007c0c */ /* 0x000fce000bf45270 */
[----:B------:R-:W1:Y:S08]  /*0840*/  @P0 LDC.64 R2, c[0x0][0x438] ;  /* 0x00010e00ff020b82 */ /* 0x000e700000000a00 */
[----:B0-----:R-:W0:Y:S08]  /*0850*/  @P0 LDC.64 R128, c[0x0][0x438] ;  /* 0x00010e00ff800b82 */ /* 0x001e300000000a00 */
[----:B------:R-:W0:Y:S01]  /*0860*/  @P0 LDC.64 R132, c[0x0][0x438] ;  /* 0x00010e00ff840b82 */ /* 0x000e220000000a00 */
[----:B-1----:R-:W-:-:S05]  /*0870*/  @P0 IMAD.WIDE.U32 R130, R211, 0x20, R130 ;  /* 0x00000020d3820825 */ /* 0x002fca00078e0082 */
[----:B-----5:R-:W5:Y:S04]  /*0880*/  @P0 LDG.E.128 R36, desc[UR10][R130.64] ;  /* 0x0000000a82240981 */ /* 0x020f68000c1e1d00 */
[----:B------:R1:W5:Y:S01]  /*0890*/  @P0 LDG.E.128 R40, desc[UR10][R130.64+0x10] ;  /* 0x0000100a82280981 */ /* 0x000362000c1e1d00 */
[----:B------:R-:W-:-:S04]  /*08a0*/  @P0 IMAD.WIDE.U32 R2, R205, 0x20, R2 ;  /* 0x00000020cd020825 */ /* 0x000fc800078e0002 */
[----:B0-----:R-:W-:Y:S01]  /*08b0*/  @P0 IMAD.WIDE.U32 R128, R207, 0x20, R128 ;  /* 0x00000020cf800825 */ /* 0x001fe200078e0080 */
[----:B------:R-:W5:Y:S04]  /*08c0*/  @P0 LDG.E.128 R60, desc[UR10][R2.64] ;  /* 0x0000000a023c0981 */ /* 0x000f68000c1e1d00 */
[----:B------:R0:W5:Y:S01]  /*08d0*/  @P0 LDG.E.128 R64, desc[UR10][R2.64+0x10] ;  /* 0x0000100a02400981 */ /* 0x000162000c1e1d00 */
[----:B------:R-:W-:-:S03]  /*08e0*/  @P0 IMAD.WIDE.U32 R132, R209, 0x20, R132 ;  /* 0x00000020d1840825 */ /* 0x000fc600078e0084 */
[----:B------:R-:W5:Y:S04]  /*08f0*/  @P0 LDG.E.128 R52, desc[UR10][R128.64] ;  /* 0x0000000a80340981 */ /* 0x000f68000c1e1d00 */
[----:B------:R0:W5:Y:S04]  /*0900*/  @P0 LDG.E.128 R56, desc[UR10][R128.64+0x10] ;  /* 0x0000100a80380981 */ /* 0x000168000c1e1d00 */
[----:B------:R-:W5:Y:S04]  /*0910*/  @P0 LDG.E.128 R44, desc[UR10][R132.64] ;  /* 0x0000000a842c0981 */ /* 0x000f68000c1e1d00 */
[----:B------:R0:W5:Y:S01]  /*0920*/  @P0 LDG.E.128 R48, desc[UR10][R132.64+0x10] ;  /* 0x0000100a84300981 */ /* 0x000162000c1e1d00 */
[----:B------:R-:W-:Y:S01]  /*0930*/  UMOV UR4, 0xffffffff ;  /* 0xffffffff00047882 */ /* 0x000fe20000000000 */
[----:B------:R-:W-:-:S04]  /*0940*/  ISETP.NE.U32.AND P1, PT, RZ, UR14, PT ;  /* 0x0000000eff007c0c */ /* 0x000fc8000bf25070 */
[----:B------:R-:W-:Y:S02]  /*0950*/  ISETP.NE.AND.EX P1, PT, RZ, UR15, PT, P1 ;  /* 0x0000000fff007c0c */ /* 0x000fe4000bf25310 */
[----:B---3--:R-:W-:-:S05]  /*0960*/  FSEL R135, R0, RZ, !P2 ;  /* 0x000000ff00877208 */ /* 0x008fca0005000000 */
[C---:B----4-:R-:W-:Y:S01]  /*0970*/  FADD.FTZ R0, -R135.reuse, R80 ;  /* 0x0000005087007221 */ /* 0x050fe20000010100 */
[C---:B------:R-:W-:Y:S01]  /*0980*/  FADD.FTZ R80, -R135.reuse, R81 ;  /* 0x0000005187507221 */ /* 0x040fe20000010100 */
[C---:B-1----:R-:W-:Y:S01]  /*0990*/  FADD.FTZ R130, -R135.reuse, R83 ;  /* 0x0000005387827221 */ /* 0x042fe20000010100 */
[----:B------:R-:W-:Y:S01]  /*09a0*/  FADD.FTZ R82, -R135, R82 ;  /* 0x0000005287527221 */ /* 0x000fe20000010100 */
[C---:B--2---:R-:W-:Y:S02]  /*09b0*/  PRMT R81, R84.reuse, 0x7632, R81 ;  /* 0x0000763254517816 */ /* 0x044fe40000000051 */
[----:B------:R-:W-:Y:S02]  /*09c0*/  SHF.L.U32 R83, R84, 0x10, RZ ;  /* 0x0000001054537819 */ /* 0x000fe400000006ff */
[----:B------:R-:W-:-:S03]  /*09d0*/  SHF.L.U32 R219, R81, 0x10, RZ ;  /* 0x0000001051db7819 */ /* 0x000fc600000006ff */
[----:B------:R-:W-:Y:S01]  /*09e0*/  FADD.FTZ R200, R83, R200 ;  /* 0x000000c853c87221 */ /* 0x000fe20000010000 */
[----:B------:R-:W-:Y:S01]  /*09f0*/  PRMT R84, R85, 0x7632, R84 ;  /* 0x0000763255547816 */ /* 0x000fe20000000054 */
[----:B------:R-:W-:Y:S01]  /*0a00*/  FADD.FTZ R198, R219, R198 ;  /* 0x000000c6dbc67221 */ /* 0x000fe20000010000 */
[----:B------:R-:W-:Y:S02]  /*0a10*/  SHF.L.U32 R85, R85, 0x10, RZ ;  /* 0x0000001055557819 */ /* 0x000fe400000006ff */
[----:B------:R-:W-:Y:S01]  /*0a20*/  SHF.L.U32 R217, R84, 0x10, RZ ;  /* 0x0000001054d97819 */ /* 0x000fe200000006ff */
[C---:B------:R-:W-:Y:S01]  /*0a30*/  FMUL.FTZ R0, R137.reuse, R0 ;  /* 0x0000000089007220 */ /* 0x040fe20000410000 */
[----:B------:R-:W-:-:S03]  /*0a40*/  FMUL.FTZ R80, R137, R80 ;  /* 0x0000005089507220 */ /* 0x000fc60000410000 */
[-C--:B------:R-:W-:Y:S01]  /*0a50*/  FFMA.FTZ R201, R0, R83.reuse, R201 ;  /* 0x0000005300c97223 */ /* 0x080fe200000100c9 */
[----:B------:R-:W-:Y:S01]  /*0a60*/  FMUL.FTZ R83, R32, R83 ;  /* 0x0000005320537220 */ /* 0x000fe20000410000 */
[----:B------:R-:W-:Y:S01]  /*0a70*/  FMUL.FTZ R82, R137, R82 ;  /* 0x0000005289527220 */ /* 0x000fe20000410000 */
[-C--:B------:R-:W-:Y:S01]  /*0a80*/  FFMA.FTZ R199, R80, R219.reuse, R199 ;  /* 0x000000db50c77223 */ /* 0x080fe200000100c7 */
[----:B------:R-:W-:Y:S01]  /*0a90*/  FMUL.FTZ R219, R33, R219 ;  /* 0x000000db21db7220 */ /* 0x000fe20000410000 */
[----:B------:R-:W-:Y:S01]  /*0aa0*/  FFMA.FTZ R223, R0, R83, RZ ;  /* 0x0000005300df7223 */ /* 0x000fe200000100ff */
[----:B------:R-:W-:Y:S01]  /*0ab0*/  FADD.FTZ R224, RZ, R83 ;  /* 0x00000053ffe07221 */ /* 0x000fe20000010000 */
[----:B------:R-:W-:Y:S01]  /*0ac0*/  FMUL.FTZ R130, R137, R130 ;  /* 0x0000008289827220 */ /* 0x000fe20000410000 */
[----:B------:R-:W-:Y:S01]  /*0ad0*/  FADD.FTZ R196, R85, R196 ;  /* 0x000000c455c47221 */ /* 0x000fe20000010000 */
[-C--:B------:R-:W-:Y:S01]  /*0ae0*/  FFMA.FTZ R197, R82, R85.reuse, R197 ;  /* 0x0000005552c57223 */ /* 0x080fe200000100c5 */
[----:B0-----:R-:W-:Y:S01]  /*0af0*/  PRMT R2, R86, 0x7632, R2 ;  /* 0x0000763256027816 */ /* 0x001fe20000000002 */
[----:B------:R-:W-:Y:S01]  /*0b00*/  FMUL.FTZ R85, R34, R85 ;  /* 0x0000005522557220 */ /* 0x000fe20000410000 */
[----:B------:R-:W-:Y:S01]  /*0b10*/  SHF.L.U32 R3, R86, 0x10, RZ ;  /* 0x0000001056037819 */ /* 0x000fe200000006ff */
[----:B------:R-:W-:Y:S01]  /*0b20*/  FFMA.FTZ R223, R80, R219, R223 ;  /* 0x000000db50df7223 */ /* 0x000fe200000100df */
[----:B------:R-:W-:Y:S01]  /*0b30*/  PRMT R86, R87, 0x7632, R86 ;  /* 0x0000763257567816 */ /* 0x000fe20000000056 */
[----:B------:R-:W-:Y:S01]  /*0b40*/  FADD.FTZ R88, -R135, R88 ;  /* 0x0000005887587221 */ /* 0x000fe20000010100 */
[----:B------:R-:W-:Y:S01]  /*0b50*/  SHF.L.U32 R128, R87, 0x10, RZ ;  /* 0x0000001057807819 */ /* 0x000fe200000006ff */
[----:B------:R-:W-:Y:S01]  /*0b60*/  FADD.FTZ R206, -R135, R95 ;  /* 0x0000005f87ce7221 */ /* 0x000fe20000010100 */
[----:B------:R-:W-:Y:S01]  /*0b70*/  FADD.FTZ R224, R219, R224 ;  /* 0x000000e0dbe07221 */ /* 0x000fe20000010000 */
[C---:B------:R-:W-:Y:S01]  /*0b80*/  PRMT R87, R96.reuse, 0x7632, R87 ;  /* 0x0000763260577816 */ /* 0x040fe20000000057 */
[C---:B------:R-:W-:Y:S01]  /*0b90*/  FADD.FTZ R132, -R135.reuse, R89 ;  /* 0x0000005987847221 */ /* 0x040fe20000010100 */
[----:B------:R-:W-:Y:S01]  /*0ba0*/  SHF.L.U32 R95, R96, 0x10, RZ ;  /* 0x00000010605f7819 */ /* 0x000fe200000006ff */
[C---:B------:R-:W-:Y:S01]  /*0bb0*/  FADD.FTZ R90, -R135.reuse, R90 ;  /* 0x0000005a875a7221 */ /* 0x040fe20000010100 */
[----:B------:R-:W-:Y:S01]  /*0bc0*/  FADD.FTZ R96, -R135, R101 ;  /* 0x0000006587607221 */ /* 0x000fe20000010100 */
[-C--:B------:R-:W-:Y:S01]  /*0bd0*/  FFMA.FTZ R195, R130, R217.reuse, R195 ;  /* 0x000000d982c37223 */ /* 0x080fe200000100c3 */
[----:B------:R-:W-:Y:S01]  /*0be0*/  FADD.FTZ R194, R217, R194 ;  /* 0x000000c2d9c27221 */ /* 0x000fe20000010000 */
[----:B------:R-:W-:Y:S01]  /*0bf0*/  FMUL.FTZ R217, R35, R217 ;  /* 0x000000d923d97220 */ /* 0x000fe20000410000 */
[----:B------:R-:W-:Y:S01]  /*0c00*/  FFMA.FTZ R223, R82, R85, R223 ;  /* 0x0000005552df7223 */ /* 0x000fe200000100df */
[C---:B------:R-:W-:Y:S01]  /*0c10*/  FADD.FTZ R218, -R135.reuse, R117 ;  /* 0x0000007587da7221 */ /* 0x040fe20000010100 */
[----:B------:R-:W-:Y:S01]  /*0c20*/  FADD.FTZ R222, -R135, R121 ;  /* 0x0000007987de7221 */ /* 0x000fe20000010100 */
[----:B------:R-:W-:Y:S01]  /*0c30*/  FMUL.FTZ R81, R137, R88 ;  /* 0x0000005889517220 */ /* 0x000fe20000410000 */
[----:B------:R-:W-:Y:S01]  /*0c40*/  FADD.FTZ R224, R85, R224 ;  /* 0x000000e055e07221 */ /* 0x000fe20000010000 */
[C---:B------:R-:W-:Y:S01]  /*0c50*/  PRMT R117, R126.reuse, 0x7632, R117 ;  /* 0x000076327e757816 */ /* 0x040fe20000000075 */
[C---:B------:R-:W-:Y:S01]  /*0c60*/  FMUL.FTZ R215, R137.reuse, R132 ;  /* 0x0000008489d77220 */ /* 0x040fe20000410000 */
[----:B------:R-:W-:Y:S01]  /*0c70*/  SHF.L.U32 R121, R126, 0x10, RZ ;  /* 0x000000107e797819 */ /* 0x000fe200000006ff */
[C---:B------:R-:W-:Y:S01]  /*0c80*/  FMUL.FTZ R126, R137.reuse, R96 ;  /* 0x00000060897e7220 */ /* 0x040fe20000410000 */
[----:B------:R-:W-:Y:S01]  /*0c90*/  SHF.L.U32 R88, R2, 0x10, RZ ;  /* 0x0000001002587819 */ /* 0x000fe200000006ff */
[----:B------:R-:W-:Y:S01]  /*0ca0*/  FMUL.FTZ R2, R137, R90 ;  /* 0x0000005a89027220 */ /* 0x000fe20000410000 */
[----:B------:R-:W-:Y:S01]  /*0cb0*/  PRMT R89, R97, 0x7632, R89 ;  /* 0x0000763261597816 */ /* 0x000fe20000000059 */
[----:B------:R-:W-:Y:S01]  /*0cc0*/  FMUL.FTZ R84, R28, R3 ;  /* 0x000000031c547220 */ /* 0x000fe20000410000 */
[----:B------:R-:W-:Y:S01]  /*0cd0*/  SHF.L.U32 R132, R87, 0x10, RZ ;  /* 0x0000001057847819 */ /* 0x000fe200000006ff */
[----:B------:R-:W-:Y:S01]  /*0ce0*/  FFMA.FTZ R96, R130, R217, R223 ;  /* 0x000000d982607223 */ /* 0x000fe200000100df */
[----:B------:R-:W-:Y:S01]  /*0cf0*/  FADD.FTZ R87, R217, R224 ;  /* 0x000000e0d9577221 */ /* 0x000fe20000010000 */
[----:B------:R-:W-:Y:S01]  /*0d00*/  FADD.FTZ R164, R3, R164 ;  /* 0x000000a403a47221 */ /* 0x000fe20000010000 */
[----:B------:R-:W-:Y:S01]  /*0d10*/  FFMA.FTZ R168, R81, R3, R168 ;  /* 0x0000000351a87223 */ /* 0x000fe200000100a8 */
[----:B------:R-:W-:Y:S01]  /*0d20*/  FADD.FTZ R134, -R135, R91 ;  /* 0x0000005b87867221 */ /* 0x000fe20000010100 */
[----:B------:R-:W-:Y:S01]  /*0d30*/  FADD.FTZ R163, R128, R163 ;  /* 0x000000a380a37221 */ /* 0x000fe20000010000 */
[-C--:B------:R-:W-:Y:S01]  /*0d40*/  FFMA.FTZ R153, R2, R128.reuse, R153 ;  /* 0x0000008002997223 */ /* 0x080fe20000010099 */
[----:B------:R-:W-:Y:S01]  /*0d50*/  FMUL.FTZ R3, R30, R128 ;  /* 0x000000801e037220 */ /* 0x000fe20000410000 */
[----:B------:R-:W-:Y:S01]  /*0d60*/  FADD.FTZ R169, R88, R169 ;  /* 0x000000a958a97221 */ /* 0x000fe20000010000 */
[-C--:B------:R-:W-:Y:S01]  /*0d70*/  FFMA.FTZ R154, R215, R88.reuse, R154 ;  /* 0x00000058d79a7223 */ /* 0x080fe2000001009a */
[----:B------:R-:W-:Y:S01]  /*0d80*/  FMUL.FTZ R88, R29, R88 ;  /* 0x000000581d587220 */ /* 0x000fe20000410000 */
[----:B------:R-:W-:Y:S01]  /*0d90*/  SHF.L.U32 R128, R89, 0x10, RZ ;  /* 0x0000001059807819 */ /* 0x000fe200000006ff */
[----:B------:R-:W-:Y:S01]  /*0da0*/  FFMA.FTZ R96, R81, R84, R96 ;  /* 0x0000005451607223 */ /* 0x000fe20000010060 */
[----:B------:R-:W-:Y:S01]  /*0db0*/  FADD.FTZ R204, -R135, R93 ;  /* 0x0000005d87cc7221 */ /* 0x000fe20000010100 */
[----:B------:R-:W-:Y:S01]  /*0dc0*/  FADD.FTZ R89, R84, R87 ;  /* 0x0000005754597221 */ /* 0x000fe20000010000 */
[C---:B------:R-:W-:Y:S01]  /*0dd0*/  PRMT R91, R98.reuse, 0x7632, R91 ;  /* 0x00007632625b7816 */ /* 0x040fe2000000005b */
[----:B------:R-:W-:Y:S01]  /*0de0*/  FMUL.FTZ R221, R137, R134 ;  /* 0x0000008689dd7220 */ /* 0x000fe20000410000 */
[----:B------:R-:W-:-:S02]  /*0df0*/  SHF.L.U32 R93, R98, 0x10, RZ ;  /* 0x00000010625d7819 */ /* 0x000fc400000006ff */
[----:B------:R-:W-:Y:S01]  /*0e00*/  SHF.L.U32 R86, R86, 0x10, RZ ;  /* 0x0000001056567819 */ /* 0x000fe200000006ff */
[----:B------:R-:W-:Y:S01]  /*0e10*/  FFMA.FTZ R87, R215, R88, R96 ;  /* 0x00000058d7577223 */ /* 0x000fe20000010060 */
[----:B------:R-:W-:Y:S01]  /*0e20*/  PRMT R98, R110, 0x7632, R98 ;  /* 0x000076326e627816 */ /* 0x000fe20000000062 */
[----:B------:R-:W-:Y:S01]  /*0e30*/  FADD.FTZ R96, R88, R89 ;  /* 0x0000005958607221 */ /* 0x000fe20000010000 */
[----:B------:R-:W-:Y:S01]  /*0e40*/  FMUL.FTZ R129, R137, R206 ;  /* 0x000000ce89817220 */ /* 0x000fe20000410000 */
[----:B------:R-:W-:Y:S01]  /*0e50*/  FADD.FTZ R170, R86, R170 ;  /* 0x000000aa56aa7221 */ /* 0x000fe20000010000 */
[-C--:B------:R-:W-:Y:S01]  /*0e60*/  FFMA.FTZ R152, R221, R86.reuse, R152 ;  /* 0x00000056dd987223 */ /* 0x080fe20000010098 */
[----:B------:R-:W-:Y:S01]  /*0e70*/  SHF.L.U32 R206, R98, 0x10, RZ ;  /* 0x0000001062ce7819 */ /* 0x000fe200000006ff */
[----:B------:R-:W-:Y:S01]  /*0e80*/  FADD.FTZ R136, -R135, R92 ;  /* 0x0000005c87887221 */ /* 0x000fe20000010100 */
[----:B------:R-:W-:Y:S01]  /*0e90*/  FMUL.FTZ R86, R31, R86 ;  /* 0x000000561f567220 */ /* 0x000fe20000410000 */
[----:B------:R-:W-:Y:S01]  /*0ea0*/  FFMA.FTZ R98, R2, R3, R87 ;  /* 0x0000000302627223 */ /* 0x000fe20000010057 */
[----:B------:R-:W-:Y:S01]  /*0eb0*/  FADD.FTZ R89, R3, R96 ;  /* 0x0000006003597221 */ /* 0x000fe20000010000 */
[----:B------:R-:W-:Y:S01]  /*0ec0*/  FADD.FTZ R208, -R135, R104 ;  /* 0x0000006887d07221 */ /* 0x000fe20000010100 */
[----:B------:R-:W-:Y:S01]  /*0ed0*/  FMUL.FTZ R136, R137, R136 ;  /* 0x0000008889887220 */ /* 0x000fe20000410000 */
[----:B------:R-:W-:Y:S01]  /*0ee0*/  FMUL.FTZ R131, R24, R95 ;  /* 0x0000005f18837220 */ /* 0x000fe20000410000 */
[----:B------:R-:W-:Y:S01]  /*0ef0*/  FFMA.FTZ R87, R221, R86, R98 ;  /* 0x00000056dd577223 */ /* 0x000fe20000010062 */
[C---:B------:R-:W-:Y:S01]  /*0f00*/  FADD.FTZ R212, -R135.reuse, R107 ;  /* 0x0000006b87d47221 */ /* 0x040fe20000010100 */
[----:B------:R-:W-:Y:S01]  /*0f10*/  FADD.FTZ R98, R86, R89 ;  /* 0x0000005956627221 */ /* 0x000fe20000010000 */
[C---:B------:R-:W-:Y:S01]  /*0f20*/  FADD.FTZ R214, -R135.reuse, R102 ;  /* 0x0000006687d67221 */ /* 0x040fe20000010100 */
[----:B------:R-:W-:Y:S01]  /*0f30*/  SHF.L.U32 R107, R108, 0x10, RZ ;  /* 0x000000106c6b7819 */ /* 0x000fe200000006ff */
[----:B------:R-:W-:Y:S01]  /*0f40*/  FADD.FTZ R216, -R135, R114 ;  /* 0x0000007287d87221 */ /* 0x000fe20000010100 */
[----:B------:R-:W-:Y:S01]  /*0f50*/  SHF.L.U32 R225, R91, 0x10, RZ ;  /* 0x000000105be17819 */ /* 0x000fe200000006ff */
[----:B------:R-:W-:Y:S01]  /*0f60*/  FMUL.FTZ R91, R137, R208 ;  /* 0x000000d0895b7220 */ /* 0x000fe20000410000 */
[----:B------:R-:W-:Y:S01]  /*0f70*/  SHF.L.U32 R97, R97, 0x10, RZ ;  /* 0x0000001061617819 */ /* 0x000fe200000006ff */
[----:B------:R-:W-:Y:S01]  /*0f80*/  FADD.FTZ R94, -R135, R94 ;  /* 0x0000005e875e7221 */ /* 0x000fe20000010100 */
[----:B------:R-:W-:Y:S01]  /*0f90*/  PRMT R92, R99, 0x7632, R92 ;  /* 0x00007632635c7816 */ /* 0x000fe2000000005c */
[----:B------:R-:W-:Y:S01]  /*0fa0*/  FADD.FTZ R114, -R135, R115 ;  /* 0x0000007387727221 */ /* 0x000fe20000010100 */
[----:B------:R-:W-:Y:S01]  /*0fb0*/  FMUL.FTZ R204, R137, R204 ;  /* 0x000000cc89cc7220 */ /* 0x000fe20000410000 */
[----:B------:R-:W-:Y:S01]  /*0fc0*/  FMUL.FTZ R223, R25, R132 ;  /* 0x0000008419df7220 */ /* 0x000fe20000410000 */
[----:B------:R-:W-:Y:S01]  /*0fd0*/  FFMA.FTZ R87, R136, R131, R87 ;  /* 0x0000008388577223 */ /* 0x000fe20000010057 */
[----:B------:R-:W-:Y:S01]  /*0fe0*/  SHF.L.U32 R99, R99, 0x10, RZ ;  /* 0x0000001063637819 */ /* 0x000fe200000006ff */
[----:B------:R-:W-:Y:S01]  /*0ff0*/  FADD.FTZ R98, R131, R98 ;  /* 0x0000006283627221 */ /* 0x000fe20000010000 */
[----:B------:R-:W-:Y:S01]  /*1000*/  FMUL.FTZ R213, R137, R214 ;  /* 0x000000d689d57220 */ /* 0x000fe20000410000 */
[----:B------:R-:W-:Y:S01]  /*1010*/  PRMT R101, R108, 0x7632, R101 ;  /* 0x000076326c657816 */ /* 0x000fe20000000065 */
[----:B------:R-:W-:Y:S01]  /*1020*/  FADD.FTZ R118, -R135, R118 ;  /* 0x0000007687767221 */ /* 0x000fe20000010100 */
[----:B------:R-:W-:Y:S01]  /*1030*/  FADD.FTZ R143, R107, R143 ;  /* 0x0000008f6b8f7221 */ /* 0x000fe20000010000 */
[-C--:B------:R-:W-:Y:S01]  /*1040*/  FFMA.FTZ R144, R91, R107.reuse, R144 ;  /* 0x0000006b5b907223 */ /* 0x080fe20000010090 */
[----:B------:R-:W-:Y:S01]  /*1050*/  FMUL.FTZ R90, R16, R107 ;  /* 0x0000006b105a7220 */ /* 0x000fe20000410000 */
[C---:B------:R-:W-:Y:S01]  /*1060*/  FADD.FTZ R108, -R135.reuse, R113 ;  /* 0x00000071876c7221 */ /* 0x040fe20000010100 */
[----:B------:R-:W-:Y:S01]  /*1070*/  FADD.FTZ R220, -R135, R119 ;  /* 0x0000007787dc7221 */ /* 0x000fe20000010100 */
[C---:B------:R-:W-:Y:S01]  /*1080*/  FMUL.FTZ R94, R137.reuse, R94 ;  /* 0x0000005e895e7220 */ /* 0x040fe20000410000 */
[----:B------:R-:W-:Y:S01]  /*1090*/  FMUL.FTZ R133, R26, R97 ;  /* 0x000000611a857220 */ /* 0x000fe20000410000 */
[----:B------:R-:W-:Y:S01]  /*10a0*/  FMUL.FTZ R107, R137, R114 ;  /* 0x00000072896b7220 */ /* 0x000fe20000410000 */
[----:B------:R-:W-:Y:S01]  /*10b0*/  FFMA.FTZ R87, R204, R223, R87 ;  /* 0x000000dfcc577223 */ /* 0x000fe20000010057 */
[C---:B------:R-:W-:Y:S01]  /*10c0*/  PRMT R113, R124.reuse, 0x7632, R113 ;  /* 0x000076327c717816 */ /* 0x040fe20000000071 */
[----:B------:R-:W-:Y:S01]  /*10d0*/  FADD.FTZ R114, R223, R98 ;  /* 0x00000062df727221 */ /* 0x000fe20000010000 */
[----:B------:R-:W-:Y:S01]  /*10e0*/  SHF.L.U32 R119, R124, 0x10, RZ ;  /* 0x000000107c777819 */ /* 0x000fe200000006ff */
[----:B------:R-:W-:Y:S01]  /*10f0*/  FADD.FTZ R158, R99, R158 ;  /* 0x0000009e639e7221 */ /* 0x000fe20000010000 */
[-C--:B------:R-:W-:Y:S01]  /*1100*/  FFMA.FTZ R146, R213, R99.reuse, R146 ;  /* 0x00000063d5927223 */ /* 0x080fe20000010092 */
[----:B------:R-:W-:Y:S01]  /*1110*/  FMUL.FTZ R124, R22, R99 ;  /* 0x00000063167c7220 */ /* 0x000fe20000410000 */
[----:B------:R-:W-:Y:S01]  /*1120*/  FADD.FTZ R100, -R135, R100 ;  /* 0x0000006487647221 */ /* 0x000fe20000010100 */
[----:B------:R-:W-:Y:S01]  /*1130*/  FMUL.FTZ R99, R137, R118 ;  /* 0x0000007689637220 */ /* 0x000fe20000410000 */
[----:B------:R-:W-:Y:S01]  /*1140*/  FADD.FTZ R210, -R135, R105 ;  /* 0x0000006987d27221 */ /* 0x000fe20000010100 */
[----:B------:R-:W-:Y:S01]  /*1150*/  FMUL.FTZ R118, R27, R128 ;  /* 0x000000801b767220 */ /* 0x000fe20000410000 */
[----:B------:R-:W-:Y:S01]  /*1160*/  FFMA.FTZ R98, R94, R133, R87 ;  /* 0x000000855e627223 */ /* 0x000fe20000010057 */
[----:B------:R-:W-:Y:S01]  /*1170*/  SHF.L.U32 R105, R110, 0x10, RZ ;  /* 0x000000106e697819 */ /* 0x000fe200000006ff */
[----:B------:R-:W-:Y:S01]  /*1180*/  FADD.FTZ R87, R133, R114 ;  /* 0x0000007285577221 */ /* 0x000fe20000010000 */
        /* <DEDUP_REMOVED lines=19> */
[----:B------:R-:W-:Y:S01]  /*12c0*/  FADD.FTZ R150, R95, R150 ;  /* 0x000000965f967221 */ /* 0x000fe20000010000 */
[----:B------:R-:W-:Y:S01]  /*12d0*/  FFMA.FTZ R151, R136, R95, R151 ;  /* 0x0000005f88977223 */ /* 0x000fe20000010097 */
[----:B------:R-:W-:Y:S01]  /*12e0*/  FMUL.FTZ R102, R137, R102 ;  /* 0x0000006689667220 */ /* 0x000fe20000410000 */
[----:B------:R-:W-:Y:S01]  /*12f0*/  FMUL.FTZ R227, R23, R134 ;  /* 0x0000008617e37220 */ /* 0x000fe20000410000 */
[----:B------:R-:W-:Y:S01]  /*1300*/  FFMA.FTZ R87, R213, R124, R98 ;  /* 0x0000007cd5577223 */ /* 0x000fe20000010062 */
[----:B------:R-:W-:Y:S01]  /*1310*/  FMUL.FTZ R95, R137, R106 ;  /* 0x0000006a895f7220 */ /* 0x000fe20000410000 */
[----:B------:R-:W-:Y:S01]  /*1320*/  FADD.FTZ R114, R124, R89 ;  /* 0x000000597c727221 */ /* 0x000fe20000010000 */
[----:B------:R-:W-:Y:S01]  /*1330*/  FADD.FTZ R148, R97, R148 ;  /* 0x0000009461947221 */ /* 0x000fe20000010000 */
[----:B------:R-:W-:Y:S01]  /*1340*/  FFMA.FTZ R149, R94, R97, R149 ;  /* 0x000000615e957223 */ /* 0x000fe20000010095 */
[----:B------:R-:W-:Y:S01]  /*1350*/  FADD.FTZ R160, R93, R160 ;  /* 0x000000a05da07221 */ /* 0x000fe20000010000 */
[----:B------:R-:W-:Y:S01]  /*1360*/  FFMA.FTZ R172, R135, R93, R172 ;  /* 0x0000005d87ac7223 */ /* 0x000fe200000100ac */
[----:B------:R-:W-:Y:S01]  /*1370*/  SHF.L.U32 R106, R101, 0x10, RZ ;  /* 0x00000010656a7819 */ /* 0x000fe200000006ff */
[C---:B------:R-:W-:Y:S01]  /*1380*/  FMUL.FTZ R93, R137.reuse, R210 ;  /* 0x000000d2895d7220 */ /* 0x040fe20000410000 */
[----:B------:R-:W-:Y:S01]  /*1390*/  FMUL.FTZ R97, R137, R116 ;  /* 0x0000007489617220 */ /* 0x000fe20000410000 */
[----:B------:R-:W-:Y:S01]  /*13a0*/  FFMA.FTZ R116, R102, R227, R87 ;  /* 0x000000e366747223 */ /* 0x000fe20000010057 */
[----:B------:R-:W-:Y:S01]  /*13b0*/  FADD.FTZ R87, R227, R114 ;  /* 0x00000072e3577221 */ /* 0x000fe20000010000 */
[----:B------:R-:W-:Y:S01]  /*13c0*/  PRMT R103, R109, 0x7632, R103 ;  /* 0x000076326d677816 */ /* 0x000fe20000000067 */
[-C--:B------:R-:W-:Y:S01]  /*13d0*/  FFMA.FTZ R180, R93, R106.reuse, R180 ;  /* 0x0000006a5db47223 */ /* 0x080fe200000100b4 */
[----:B------:R-:W-:Y:S01]  /*13e0*/  SHF.L.U32 R109, R109, 0x10, RZ ;  /* 0x000000106d6d7819 */ /* 0x000fe200000006ff */
[----:B------:R-:W-:Y:S01]  /*13f0*/  FADD.FTZ R157, R106, R157 ;  /* 0x0000009d6a9d7221 */ /* 0x000fe20000010000 */
        /* <DEDUP_REMOVED lines=8> */
[----:B------:R-:W-:Y:S01]  /*1480*/  FADD.FTZ R162, R119, R162 ;  /* 0x000000a277a27221 */ /* 0x000fe20000010000 */
[-C--:B------:R-:W-:Y:S01]  /*1490*/  FFMA.FTZ R174, R97, R119.reuse, R174 ;  /* 0x0000007761ae7223 */ /* 0x080fe200000100ae */
[----:B------:R-:W-:Y:S01]  /*14a0*/  FMUL.FTZ R96, R8, R119 ;  /* 0x0000007708607220 */ /* 0x000fe20000410000 */
        /* <DEDUP_REMOVED lines=9> */
[----:B------:R-:W-:Y:S01]  /*1540*/  FFMA.FTZ R87, R212, R119, R87 ;  /* 0x00000077d4577223 */ /* 0x000fe20000010057 */
[----:B------:R-:W-:Y:S01]  /*1550*/  PRMT R104, R111, 0x7632, R104 ;  /* 0x000076326f687816 */ /* 0x000fe20000000068 */
[----:B------:R-:W-:Y:S01]  /*1560*/  FADD.FTZ R106, R119, R106 ;  /* 0x0000006a776a7221 */ /* 0x000fe20000010000 */
[----:B------:R-:W-:Y:S01]  /*1570*/  SHF.L.U32 R111, R111, 0x10, RZ ;  /* 0x000000106f6f7819 */ /* 0x000fe200000006ff */
[----:B------:R-:W-:Y:S01]  /*1580*/  FMUL.FTZ R216, R137, R216 ;  /* 0x000000d889d87220 */ /* 0x000fe20000410000 */
[----:B------:R-:W-:Y:S01]  /*1590*/  FADD.FTZ R177, R125, R177 ;  /* 0x000000b17db17221 */ /* 0x000fe20000010000 */
[-C--:B------:R-:W-:Y:S01]  /*15a0*/  FFMA.FTZ R178, R99, R125.reuse, R178 ;  /* 0x0000007d63b27223 */ /* 0x080fe200000100b2 */
[----:B------:R-:W-:Y:S01]  /*15b0*/  FMUL.FTZ R98, R10, R125 ;  /* 0x0000007d0a627220 */ /* 0x000fe20000410000 */
[----:B------:R-:W-:Y:S01]  /*15c0*/  FMUL.FTZ R108, R137, R108 ;  /* 0x0000006c896c7220 */ /* 0x000fe20000410000 */
[----:B------:R-:W-:Y:S01]  /*15d0*/  FMUL.FTZ R125, R13, R206 ;  /* 0x000000ce0d7d7220 */ /* 0x000fe20000410000 */
[----:B------:R-:W-:Y:S01]  /*15e0*/  FFMA.FTZ R87, R112, R105, R87 ;  /* 0x0000006970577223 */ /* 0x000fe20000010057 */
[----:B------:R-:W-:Y:S01]  /*15f0*/  FADD.FTZ R106, R105, R106 ;  /* 0x0000006a696a7221 */ /* 0x000fe20000010000 */
[----:B------:R-:W-:Y:S01]  /*1600*/  SHF.L.U32 R104, R104, 0x10, RZ ;  /* 0x0000001068687819 */ /* 0x000fe200000006ff */
[----:B------:R-:W-:Y:S01]  /*1610*/  FADD.FTZ R186, R111, R186 ;  /* 0x000000ba6fba7221 */ /* 0x000fe20000010000 */
[-C--:B------:R-:W-:Y:S01]  /*1620*/  FFMA.FTZ R139, R216, R111.reuse, R139 ;  /* 0x0000006fd88b7223 */ /* 0x080fe2000001008b */
        /* <DEDUP_REMOVED lines=8> */
[----:B------:R-:W-:Y:S01]  /*16b0*/  FMUL.FTZ R101, R137, R122 ;  /* 0x0000007a89657220 */ /* 0x000fe20000410000 */
[----:B------:R-:W-:Y:S01]  /*16c0*/  SHF.L.U32 R122, R113, 0x10, RZ ;  /* 0x00000010717a7819 */ /* 0x000fe200000006ff */
        /* <DEDUP_REMOVED lines=8> */
[----:B------:R-:W-:-:S02]  /*1750*/  SHF.L.U32 R115, R115, 0x10, RZ ;  /* 0x0000001073737819 */ /* 0x000fc400000006ff */
[----:B------:R-:W-:Y:S01]  /*1760*/  FFMA.FTZ R106, R218, R103, R89 ;  /* 0x00000067da6a7223 */ /* 0x000fe20000010059 */
[----:B------:R-:W-:Y:S01]  /*1770*/  FADD.FTZ R87, R104, R103 ;  /* 0x0000006768577221 */ /* 0x000fe20000010000 */
[----:B------:R-:W-:Y:S01]  /*1780*/  FADD.FTZ R141, R109, R141 ;  /* 0x0000008d6d8d7221 */ /* 0x000fe20000010000 */
[----:B------:R-:W-:Y:S01]  /*1790*/  FFMA.FTZ R142, R95, R109, R142 ;  /* 0x0000006d5f8e7223 */ /* 0x000fe2000001008e */
[C---:B------:R-:W-:Y:S01]  /*17a0*/  FMUL.FTZ R120, R137.reuse, R120 ;  /* 0x0000007889787220 */ /* 0x040fe20000410000 */
[----:B------:R-:W-:Y:S01]  /*17b0*/  FMUL.FTZ R220, R137, R220 ;  /* 0x000000dc89dc7220 */ /* 0x000fe20000410000 */
[----:B------:R-:W-:Y:S01]  /*17c0*/  FMUL.FTZ R109, R11, R115 ;  /* 0x000000730b6d7220 */ /* 0x000fe20000410000 */
[----:B------:R-:W-:Y:S01]  /*17d0*/  FFMA.FTZ R89, R99, R98, R106 ;  /* 0x0000006263597223 */ /* 0x000fe2000001006a */
[----:B------:R-:W-:Y:S01]  /*17e0*/  FADD.FTZ R104, R87, R98 ;  /* 0x0000006257687221 */ /* 0x000fe20000010000 */
        /* <DEDUP_REMOVED lines=14> */
[----:B------:R-:W-:Y:S01]  /*18d0*/  FFMA.FTZ R175, R204, R132, R175 ;  /* 0x00000084ccaf7223 */ /* 0x000fe200000100af */
[----:B------:R-:W-:Y:S01]  /*18e0*/  FADD.FTZ R161, R132, R161 ;  /* 0x000000a184a17221 */ /* 0x000fe20000010000 */
[----:B------:R-:W-:Y:S01]  /*18f0*/  FFMA.FTZ R185, R218, R122, R185 ;  /* 0x0000007adab97223 */ /* 0x000fe200000100b9 */
[----:B------:R-:W-:Y:S01]  /*1900*/  FADD.FTZ R187, R122, R187 ;  /* 0x000000bb7abb7221 */ /* 0x000fe20000010000 */
[----:B------:R-:W-:Y:S01]  /*1910*/  SHF.L.U32 R132, R123, 0x10, RZ ;  /* 0x000000107b847819 */ /* 0x000fe200000006ff */
        /* <DEDUP_REMOVED lines=40> */
.L_x_2389:
[----:B-1----:R-:W-:Y:S01]  /*1ba0*/  FADD.FTZ R87, R106, R87 ;  /* 0x000000576a577221 */ /* 0x002fe20000010000 */
[----:B--2---:R-:W-:-:S03]  /*1bb0*/  FADD.FTZ R89, R122, R89 ;  /* 0x000000597a597221 */ /* 0x004fc60000010000 */
[----:B------:R-:W-:Y:S01]  /*1bc0*/  FMUL.FTZ R87, R87, UR16 ;  /* 0x0000001057577c20 */ /* 0x000fe20008410000 */
[----:B------:R-:W-:-:S04]  /*1bd0*/  FMUL.FTZ R117, R89, UR16 ;  /* 0x0000001059757c20 */ /* 0x000fc80008410000 */
[----:B0-----:R-:W-:Y:S01]  /*1be0*/  FSEL R106, R87, RZ, !P2 ;  /* 0x000000ff576a7208 */ /* 0x001fe20005000000 */
        /* <DEDUP_REMOVED lines=38> */
.L_x_2347:
        /* <DEDUP_REMOVED lines=33> */
.L_x_2346:
        /* <DEDUP_REMOVED lines=32> */
.L_x_2349:
        /* <DEDUP_REMOVED lines=33> */
.L_x_2345:
        /* <DEDUP_REMOVED lines=37> */
.L_x_2351:
        /* <DEDUP_REMOVED lines=33> */
.L_x_2350:
        /* <DEDUP_REMOVED lines=32> */
.L_x_2352:
        /* <DEDUP_REMOVED lines=32> */
.L_x_2348:
        /* <DEDUP_REMOVED lines=50> */
.L_x_2355:
        /* <DEDUP_REMOVED lines=29> */
.L_x_2354:
        /* <DEDUP_REMOVED lines=34> */
.L_x_2357:
        /* <DEDUP_REMOVED lines=29> */
.L_x_2353:
        /* <DEDUP_REMOVED lines=14> */
[----:B0-----:R-:W-:Y:S01]  /*3690*/  FADD.FTZ R72, R100, -R135 ;  /* 0x8000008764487221 */ /* 0x001fe20000010000 */
        /* <DEDUP_REMOVED lines=20> */
.L_x_2359:
        /* <DEDUP_REMOVED lines=29> */
.L_x_2358:
        /* <DEDUP_REMOVED lines=34> */
.L_x_2360:
        /* <DEDUP_REMOVED lines=28> */
.L_x_2356:
        /* <DEDUP_REMOVED lines=45> */
.L_x_2363:
        /* <DEDUP_REMOVED lines=29> */
.L_x_2362:
        /* <DEDUP_REMOVED lines=34> */
.L_x_2365:
        /* <DEDUP_REMOVED lines=29> */
.L_x_2361:
        /* <DEDUP_REMOVED lines=35> */
.L_x_2367:
        /* <DEDUP_REMOVED lines=29> */
.L_x_2366:
        /* <DEDUP_REMOVED lines=34> */
.L_x_2368:
        /* <DEDUP_REMOVED lines=28> */
.L_x_2364:
        /* <DEDUP_REMOVED lines=45> */
.L_x_2371:
        /* <DEDUP_REMOVED lines=29> */
.L_x_2370:
        /* <DEDUP_REMOVED lines=34> */
.L_x_2373:
        /* <DEDUP_REMOVED lines=29> */
.L_x_2369:
        /* <DEDUP_REMOVED lines=35> */
.L_x_2375:
        /* <DEDUP_REMOVED lines=29> */
.L_x_2374:
        /* <DEDUP_REMOVED lines=34> */
.L_x_2376:
        /* <DEDUP_REMOVED lines=28> */
.L_x_2372:
        /* <DEDUP_REMOVED lines=14> */
.L_x_2343:
        /* <DEDUP_REMOVED lines=8> */
[----:B-----5:R-:W-:Y:S02]  /*5fd0*/  MOV R49, R157 ;  /* 0x0000009d00317202 */ /* 0x020fe40000000f00 */
        /* <DEDUP_REMOVED lines=51> */
.L_x_2342:
[----:B------:R-:W-:Y:S05]  /*6310*/  BSYNC B0 ;  /* 0x0000000000007941 */ /* 0x000fea0003800000 */
.L_x_2341:
        /* <DEDUP_REMOVED lines=62> */
[----:B----4-:R-:W-:Y:S01]  /*6700*/  FADD.FTZ R8, RZ, R8 ;  /* 0x00000008ff087221 */ /* 0x010fe20000010000 */
[----:B------:R-:W-:Y:S02]  /*6710*/  FADD.FTZ R3, R3, R24 ;  /* 0x0000001803037221 */ /* 0x000fe40000010000 */
        /* <DEDUP_REMOVED lines=19> */
[----:B------:R0:W-:Y:S01]  /*6850*/  STS.128 [R0], R4 ;  /* 0x0000000400007388 */ /* 0x0001e20000000c00 */
[----:B-----5:R-:W-:-:S03]  /*6860*/  FADD.FTZ R47, R2, R47 ;  /* 0x0000002f022f7221 */ /* 0x020fc60000010000 */
[----:B------:R1:W-:Y:S04]  /*6870*/  STS.128 [R0+0x10], R12 ;  /* 0x0000100c00007388 */ /* 0x0003e80000000c00 */
        /* <DEDUP_REMOVED lines=35> */
[----:B------:R-:W-:Y:S02]  /*6ab0*/  FADD.FTZ R3, R13, R12 ;  /* 0x0000000c0d037221 */ /* 0x000fe40000010000 */
[----:B------:R-:W5:Y:S01]  /*6ac0*/  LDS R13, [R53+0x1800] ;  /* 0x00180000350d7984 */ /* 0x000f620000000800 */
[----:B------:R-:W-:Y:S01]  /*6ad0*/  IADD3.X R35, PT, PT, RZ, RZ, RZ, P0, !PT ;  /* 0x000000ffff237210 */ /* 0x000fe200007fe4ff */
[----:B------:R-:W-:Y:S01]  /*6ae0*/  FADD.FTZ R14, R4, R21 ;  /* 0x00000015040e7221 */ /* 0x000fe20000010000 */
[C---:B------:R-:W-:Y:S01]  /*6af0*/  SHF.L.U32 R4, R20.reuse, 0x2, RZ ;  /* 0x0000000214047819 */ /* 0x040fe200000006ff */
[----:B------:R-:W5:Y:S01]  /*6b00*/  LDS R25, [R53+0x2600] ;  /* 0x0026000035197984 */ /* 0x000f620000000800 */
[----:B------:R-:W-:Y:S01]  /*6b10*/  SHF.L.U64.HI R20, R20, 0x2, R35 ;  /* 0x0000000214147819 */ /* 0x000fe20000010223 */
[----:B------:R-:W-:Y:S01]  /*6b20*/  FADD.FTZ R0, RZ, R0 ;  /* 0x00000000ff007221 */ /* 0x000fe20000010000 */
[C---:B------:R-:W-:Y:S01]  /*6b30*/  IADD3 R2, P0, PT, R4.reuse, UR22, RZ ;  /* 0x0000001604027c10 */ /* 0x040fe2000ff1e0ff */
[----:B------:R-:W5:Y:S01]  /*6b40*/  LDS R15, [R53+0x1a00] ;  /* 0x001a0000350f7984 */ /* 0x000f620000000800 */
[----:B------:R-:W-:Y:S01]  /*6b50*/  IADD3 R4, P1, PT, R4, UR20, RZ ;  /* 0x0000001404047c10 */ /* 0x000fe2000ff3e0ff */
[----:B------:R-:W-:-:S02]  /*6b60*/  FADD.FTZ R0, R0, R19 ;  /* 0x0000001300007221 */ /* 0x000fc40000010000 */
[----:B------:R-:W5:Y:S01]  /*6b70*/  LDS R12, [R53+0xe00] ;  /* 0x000e0000350c7984 */ /* 0x000f620000000800 */
[----:B-1----:R-:W-:-:S03]  /*6b80*/  FADD.FTZ R8, RZ, R8 ;  /* 0x00000008ff087221 */ /* 0x002fc60000010000 */
[----:B------:R-:W1:Y:S01]  /*6b90*/  LDS R39, [R53+0x3400] ;  /* 0x0034000035277984 */ /* 0x000e620000000800 */
[----:B--2---:R-:W-:-:S03]  /*6ba0*/  FADD.FTZ R35, R3, R18 ;  /* 0x0000001203237221 */ /* 0x004fc60000010000 */
[----:B------:R-:W2:Y:S01]  /*6bb0*/  LDS R27, [R53+0x2800] ;  /* 0x00280000351b7984 */ /* 0x000ea20000000800 */
[C---:B------:R-:W-:Y:S01]  /*6bc0*/  IADD3.X R3, PT, PT, R20.reuse, UR23, RZ, P0, !PT ;  /* 0x0000001714037c10 */ /* 0x040fe200087fe4ff */
[----:B---3--:R-:W-:Y:S02]  /*6bd0*/  FADD.FTZ R16, R5, R16 ;  /* 0x0000001005107221 */ /* 0x008fe40000010000 */
[----:B------:R-:W3:Y:S01]  /*6be0*/  LDS R21, [R53+0x1c00] ;  /* 0x001c000035157984 */ /* 0x000ee20000000800 */
[----:B------:R-:W-:Y:S01]  /*6bf0*/  IADD3.X R5, PT, PT, R20, UR21, RZ, P1, !PT ;  /* 0x0000001514057c10 */ /* 0x000fe20008ffe4ff */
[----:B----4-:R-:W-:Y:S02]  /*6c00*/  FADD.FTZ R10, RZ, R10 ;  /* 0x0000000aff0a7221 */ /* 0x010fe40000010000 */
[----:B------:R-:W4:Y:S04]  /*6c10*/  LDS R41, [R53+0x3600] ;  /* 0x0036000035297984 */ /* 0x000f280000000800 */
[----:B------:R-:W4:Y:S01]  /*6c20*/  LDS R29, [R53+0x2a00] ;  /* 0x002a0000351d7984 */ /* 0x000f220000000800 */
[----:B0-----:R-:W-:-:S03]  /*6c30*/  FADD.FTZ R37, R14, R37 ;  /* 0x000000250e257221 */ /* 0x001fc60000010000 */
[----:B------:R-:W0:Y:S01]  /*6c40*/  LDS R23, [R53+0x1e00] ;  /* 0x001e000035177984 */ /* 0x000e220000000800 */
        /* <DEDUP_REMOVED lines=40> */
.L_x_2344:
        /* <DEDUP_REMOVED lines=8> */
.L_x_2379:
[----:B------:R-:W-:Y:S05]  /*6f50*/  BSYNC B2 ;  /* 0x0000000000027941 */ /* 0x000fea0003800000 */
.L_x_2378:
        /* <DEDUP_REMOVED lines=8> */
.L_x_2380:
[----:B------:R-:W-:Y:S01]  /*6fe0*/  FADD.FTZ R87, R106, R87 ;  /* 0x000000576a577221 */ /* 0x000fe20000010000 */
[----:B------:R-:W-:-:S04]  /*6ff0*/  HFMA2 R208, -RZ, RZ, 0, 1.1920928955078125e-07 ;  /* 0x00000002ffd07431 */ /* 0x000fc800000001ff */
[----:B------:R-:W-:Y:S02]  /*7000*/  MOV R206, R87 ;  /* 0x0000005700ce7202 */ /* 0x000fe40000000f00 */
[----:B------:R-:W-:-:S07]  /*7010*/  MOV R89, R134 ;  /* 0x0000008600597202 */ /* 0x000fce0000000f00 */
[----:B------:R-:W-:Y:S05]  /*7020*/  WARPSYNC.COLLECTIVE R127, `(.L_x_2381) ;  /* 0x000000007f087348 */ /* 0x000fea0003c00000 */
[----:B------:R0:W1:Y:S02]  /*7030*/  SHFL.BFLY P3, R134, R206, R208, R229 ;  /* 0x0c0000d0ce867389 */ /* 0x00006400000600e5 */
[----:B01----:R-:W-:Y:S05]  /*7040*/  ENDCOLLECTIVE ;  /* 0x000000000000791b */ /* 0x003fea0003800000 */
.L_x_2381:
[----:B------:R-:W-:-:S05]  /*7050*/  FADD.FTZ R89, R122, R89 ;  /* 0x000000597a597221 */ /* 0x000fca0000010000 */
[----:B------:R-:W-:Y:S02]  /*7060*/  MOV R206, R89 ;  /* 0x0000005900ce7202 */ /* 0x000fe40000000f00 */
[----:B------:R-:W-:-:S07]  /*7070*/  MOV R128, R134 ;  /* 0x0000008600807202 */ /* 0x000fce0000000f00 */
[----:B------:R-:W-:Y:S05]  /*7080*/  WARPSYNC.COLLECTIVE R127, `(.L_x_2382) ;  /* 0x000000007f087348 */ /* 0x000fea0003c00000 */
[----:B------:R0:W1:Y:S02]  /*7090*/  SHFL.BFLY P3, R134, R206, R208, R229 ;  /* 0x0c0000d0ce867389 */ /* 0x00006400000600e5 */
[----:B01----:R-:W-:Y:S05]  /*70a0*/  ENDCOLLECTIVE ;  /* 0x000000000000791b */ /* 0x003fea0003800000 */
.L_x_2382:
[----:B------:R-:W-:Y:S01]  /*70b0*/  FADD.FTZ R128, R87, R128 ;  /* 0x0000008057807221 */ /* 0x000fe20000010000 */
[----:B------:R-:W-:-:S04]  /*70c0*/  HFMA2 R208, -RZ, RZ, 0, 2.384185791015625e-07 ;  /* 0x00000004ffd07431 */ /* 0x000fc800000001ff */
[----:B------:R-:W-:Y:S02]  /*70d0*/  MOV R206, R128 ;  /* 0x0000008000ce7202 */ /* 0x000fe40000000f00 */
[----:B------:R-:W-:-:S07]  /*70e0*/  MOV R132, R134 ;  /* 0x0000008600847202 */ /* 0x000fce0000000f00 */
[----:B------:R-:W-:Y:S05]  /*70f0*/  WARPSYNC.COLLECTIVE R127, `(.L_x_2383) ;  /* 0x000000007f087348 */ /* 0x000fea0003c00000 */
[----:B------:R0:W1:Y:S02]  /*7100*/  SHFL.BFLY P3, R134, R206, R208, R229 ;  /* 0x0c0000d0ce867389 */ /* 0x00006400000600e5 */
[----:B01----:R-:W-:Y:S05]  /*7110*/  ENDCOLLECTIVE ;  /* 0x000000000000791b */ /* 0x003fea0003800000 */
.L_x_2383:
[----:B------:R-:W-:-:S05]  /*7120*/  FADD.FTZ R132, R89, R132 ;  /* 0x0000008459847221 */ /* 0x000fca0000010000 */
[----:B------:R-:W-:Y:S02]  /*7130*/  MOV R206, R132 ;  /* 0x0000008400ce7202 */ /* 0x000fe40000000f00 */
[----:B------:R-:W-:-:S07]  /*7140*/  MOV R117, R134 ;  /* 0x0000008600757202 */ /* 0x000fce0000000f00 */
[----:B------:R-:W-:Y:S05]  /*7150*/  WARPSYNC.COLLECTIVE R127, `(.L_x_2384) ;  /* 0x000000007f087348 */ /* 0x000fea0003c00000 */
[----:B------:R0:W1:Y:S02]  /*7160*/  SHFL.BFLY P3, R134, R206, R208, R229 ;  /* 0x0c0000d0ce867389 */ /* 0x00006400000600e5 */
[----:B01----:R-:W-:Y:S05]  /*7170*/  ENDCOLLECTIVE ;  /* 0x000000000000791b */ /* 0x003fea0003800000 */
.L_x_2384:
[----:B------:R-:W-:Y:S01]  /*7180*/  FADD.FTZ R117, R128, R117 ;  /* 0x0000007580757221 */ /* 0x000fe20000010000 */
[----:B------:R-:W-:-:S04]  /*7190*/  HFMA2 R208, -RZ, RZ, 0, 4.76837158203125e-07 ;  /* 0x00000008ffd07431 */ /* 0x000fc800000001ff */
[----:B------:R-:W-:Y:S02]  /*71a0*/  MOV R206, R117 ;  /* 0x0000007500ce7202 */ /* 0x000fe40000000f00 */
[----:B------:R-:W-:-:S07]  /*71b0*/  MOV R123, R134 ;  /* 0x00000086007b7202 */ /* 0x000fce0000000f00 */
[----:B------:R-:W-:Y:S05]  /*71c0*/  WARPSYNC.COLLECTIVE R127, `(.L_x_2385) ;  /* 0x000000007f087348 */ /* 0x000fea0003c00000 */
[----:B------:R0:W1:Y:S02]  /*71d0*/  SHFL.BFLY P3, R134, R206, R208, R229 ;  /* 0x0c0000d0ce867389 */ /* 0x00006400000600e5 */
[----:B01----:R-:W-:Y:S05]  /*71e0*/  ENDCOLLECTIVE ;  /* 0x000000000000791b */ /* 0x003fea0003800000 */
.L_x_2385:
[----:B------:R-:W-:-:S05]  /*71f0*/  FADD.FTZ R123, R132, R123 ;  /* 0x0000007b847b7221 */ /* 0x000fca0000010000 */
[----:B------:R-:W-:Y:S02]  /*7200*/  MOV R206, R123 ;  /* 0x0000007b00ce7202 */ /* 0x000fe40000000f00 */
[----:B------:R-:W-:-:S07]  /*7210*/  MOV R106, R134 ;  /* 0x00000086006a7202 */ /* 0x000fce0000000f00 */
[----:B------:R-:W-:Y:S05]  /*7220*/  WARPSYNC.COLLECTIVE R127, `(.L_x_2386) ;  /* 0x000000007f087348 */ /* 0x000fea0003c00000 */
[----:B------:R0:W1:Y:S02]  /*7230*/  SHFL.BFLY P3, R134, R206, R208, R229 ;  /* 0x0c0000d0ce867389 */ /* 0x00006400000600e5 */
[----:B01----:R-:W-:Y:S05]  /*7240*/  ENDCOLLECTIVE ;  /* 0x000000000000791b */ /* 0x003fea0003800000 */
.L_x_2386:
[----:B------:R-:W-:Y:S01]  /*7250*/  FADD.FTZ R106, R117, R106 ;  /* 0x0000006a756a7221 */ /* 0x000fe20000010000 */
[----:B------:R-:W-:-:S04]  /*7260*/  HFMA2 R208, -RZ, RZ, 0, 9.5367431640625e-07 ;  /* 0x00000010ffd07431 */ /* 0x000fc800000001ff */
[----:B------:R-:W-:Y:S02]  /*7270*/  MOV R206, R106 ;  /* 0x0000006a00ce7202 */ /* 0x000fe40000000f00 */
[----:B------:R-:W-:-:S07]  /*7280*/  MOV R122, R134 ;  /* 0x00000086007a7202 */ /* 0x000fce0000000f00 */
[----:B------:R-:W-:Y:S05]  /*7290*/  WARPSYNC.COLLECTIVE R127, `(.L_x_2387) ;  /* 0x000000007f087348 */ /* 0x000fea0003c00000 */
[----:B------:R0:W1:Y:S02]  /*72a0*/  SHFL.BFLY P3, R134, R206, R208, R229 ;  /* 0x0c0000d0ce867389 */ /* 0x00006400000600e5 */
[----:B01----:R-:W-:Y:S05]  /*72b0*/  ENDCOLLECTIVE ;  /* 0x000000000000791b */ /* 0x003fea0003800000 */
.L_x_2387:
[----:B------:R-:W-:-:S05]  /*72c0*/  FADD.FTZ R122, R123, R122 ;  /* 0x0000007a7b7a7221 */ /* 0x000fca0000010000 */
[----:B------:R-:W-:Y:S02]  /*72d0*/  MOV R206, R122 ;  /* 0x0000007a00ce7202 */ /* 0x000fe40000000f00 */
[----:B------:R-:W-:-:S07]  /*72e0*/  MOV R87, R134 ;  /* 0x0000008600577202 */ /* 0x000fce0000000f00 */
[----:B------:R-:W-:Y:S05]  /*72f0*/  WARPSYNC.COLLECTIVE R127, `(.L_x_2388) ;  /* 0x000000007f087348 */ /* 0x000fea0003c00000 */
[----:B------:R0:W1:Y:S02]  /*7300*/  SHFL.BFLY P3, R134, R206, R208, R229 ;  /* 0x0c0000d0ce867389 */ /* 0x00006400000600e5 */
[----:B01----:R-:W-:Y:S05]  /*7310*/  ENDCOLLECTIVE ;  /* 0x000000000000791b */ /* 0x003fea0003800000 */
.L_x_2388:
[----:B------:R-:W-:Y:S01]  /*7320*/  MOV R89, R134 ;  /* 0x0000008600597202 */ /* 0x000fe20000000f00 */
[----:B------:R-:W-:Y:S06]  /*7330*/  BRA `(.L_x_2389) ;  /* 0xffffffa800187947 */ /* 0x000fec000383ffff */
.L_x_2390:
        /* <DEDUP_REMOVED lines=12> */
.L_x_6061:


//--------------------- .text._ZN10layer_norm31ln_parallel_residual_bwd_kernelINS_13Kernel_traitsIf13__nv_bfloat16fS2_fjLj1024ELj1ELj4ELj1ELj16ENS_18Kernel_traits_baseILj1024EfS2_fS2_fjLj128EEEEELb1ELb0ELb0EEEvNS_9BwdParamsE --------------------------
	.section	.text._ZN10layer_norm31ln_parallel_residual_bwd_kernelINS_13Kernel_traitsIf13__nv_bfloat16fS2_fjLj1024ELj1ELj4ELj1ELj16ENS_18Kernel_traits_baseILj1024EfS2_fS2_fjLj128EEEEELb1ELb0ELb0EEEvNS_9BwdParamsE,"ax",@progbits
	.align	128
        .global         _ZN10layer_norm31ln_parallel_residual_bwd_kernelINS_13Kernel_traitsIf13__nv_bfloat16fS2_fjLj1024ELj1ELj4ELj1ELj16ENS_18Kernel_traits_baseILj1024EfS2_fS2_fjLj128EEEEELb1ELb0ELb0EEEvNS_9BwdParamsE
        .type           _ZN10layer_norm31ln_parallel_residual_bwd_kernelINS_13Kernel_traitsIf13__nv_bfloat16fS2_fjLj1024ELj1ELj4ELj1ELj16ENS_18Kernel_traits_baseILj1024EfS2_fS2_fjLj128EEEEELb1ELb0ELb0EEEvNS_9BwdParamsE,@function
        .size           _ZN10layer_norm31ln_parallel_residual_bwd_kernelINS_13Kernel_traitsIf13__nv_bfloat16fS2_fjLj1024ELj1ELj4ELj1ELj16ENS_18Kernel_traits_baseILj1024EfS2_fS2_fjLj128EEEEELb1ELb0ELb0EEEvNS_9BwdParamsE,(.L_x_6062 - _ZN10layer_norm31ln_parallel_residual_bwd_kernelINS_13Kernel_traitsIf13__nv_bfloat16fS2_fjLj1024ELj1ELj4ELj1ELj16ENS_18Kernel_traits_baseILj1024EfS2_fS2_fjLj128EEEEELb1ELb0ELb0EEEvNS_9BwdParamsE)
        .other          _ZN10layer_norm31ln_parallel_residual_bwd_kernelINS_13Kernel_traitsIf13__nv_bfloat16fS2_fjLj1024ELj1ELj4ELj1ELj16ENS_18Kernel_traits_baseILj1024EfS2_fS2_fjLj128EEEEELb1ELb0ELb0EEEvNS_9BwdParamsE,@"STO_CUDA_ENTRY STV_DEFAULT"
_ZN10layer_norm31ln_parallel_residual_bwd_kernelINS_13Kernel_traitsIf13__nv_bfloat16fS2_fjLj1024ELj1ELj4ELj1ELj16ENS_18Kernel_traits_baseILj1024EfS2_fS2_fjLj128EEEEELb1ELb0ELb0EEEvNS_9BwdParamsE:
.text._ZN10layer_norm31ln_parallel_residual_bwd_kernelINS_13Kernel_traitsIf13__nv_bfloat16fS2_fjLj1024ELj1ELj4ELj1ELj16ENS_18Kernel_traits_baseILj1024EfS2_fS2_fjLj128EEEEELb1ELb0ELb0EEEvNS_9BwdParamsE:
        /* <DEDUP_REMOVED lines=28> */
[----:B------:R-:W-:Y:S01]  /*01c0*/  MOV R23, R10 ;  /* 0x0000000a00177202 */ /* 0x000fe20000000f00 */
[----:B------:R-:W0:Y:S01]  /*01d0*/  LDCU.64 UR10, c[0x0][0x470] ;  /* 0x00008e00ff0a77ac */ /* 0x000e220008000a00 */
        /* <DEDUP_REMOVED lines=103> */
[----:B--2---:R-:W-:Y:S04]  /*0850*/  @P3 STL.64 [R1+0x150], R84 ;  /* 0x0001505401003387 */ /* 0x004fe80000100a00 */
[----:B------:R-:W-:Y:S04]  /*0860*/  @P3 STL.64 [R1+0x158], R86 ;  /* 0x0001585601003387 */ /* 0x000fe80000100a00 */
[----:B------:R-:W-:Y:S04]  /*0870*/  STL [R1+0x58], RZ ;  /* 0x000058ff01007387 */ /* 0x000fe80000100800 */
[----:B------:R-:W-:Y:S04]  /*0880*/  STL [R1+0x5c], RZ ;  /* 0x00005cff01007387 */ /* 0x000fe80000100800 */
[----:B---3--:R-:W-:Y:S04]  /*0890*/  @P3 STL.64 [R1+0x140], R80 ;  /* 0x0001405001003387 */ /* 0x008fe80000100a00 */
[----:B------:R-:W-:Y:S04]  /*08a0*/  @P3 STL.64 [R1+0x148], R82 ;  /* 0x0001485201003387 */ /* 0x000fe80000100a00 */
[----:B----4-:R-:W-:Y:S04]  /*08b0*/  @P3 STL.64 [R1+0x130], R76 ;  /* 0x0001304c01003387 */ /* 0x010fe80000100a00 */
[----:B------:R-:W-:Y:S04]  /*08c0*/  @P3 STL.64 [R1+0x138], R78 ;  /* 0x0001384e01003387 */ /* 0x000fe80000100a00 */
[----:B------:R-:W-:Y:S04]  /*08d0*/  STL [R1+0x40], RZ ;  /* 0x000040ff01007387 */ /* 0x000fe80000100800 */
[----:B-----5:R-:W-:Y:S04]  /*08e0*/  @P3 STL.64 [R1+0x120], R72 ;  /* 0x0001204801003387 */ /* 0x020fe80000100a00 */
[----:B------:R-:W-:Y:S04]  /*08f0*/  @P3 STL.64 [R1+0x128], R74 ;  /* 0x0001284a01003387 */ /* 0x000fe80000100a00 */
[----:B------:R-:W-:Y:S04]  /*0900*/  @P0 STL.64 [R1+0x110], R68 ;  /* 0x0001104401000387 */ /* 0x000fe80000100a00 */
[----:B------:R-:W-:Y:S04]  /*0910*/  @P0 STL.64 [R1+0x118], R70 ;  /* 0x0001184601000387 */ /* 0x000fe80000100a00 */
[----:B------:R-:W-:Y:S04]  /*0920*/  STL [R1+0x44], RZ ;  /* 0x000044ff01007387 */ /* 0x000fe80000100800 */
[----:B------:R-:W-:Y:S04]  /*0930*/  @P0 STL.64 [R1+0x100], R64 ;  /* 0x0001004001000387 */ /* 0x000fe80000100a00 */
[----:B------:R-:W-:Y:S04]  /*0940*/  @P0 STL.64 [R1+0x108], R66 ;  /* 0x0001084201000387 */ /* 0x000fe80000100a00 */
[----:B------:R-:W-:Y:S04]  /*0950*/  @P0 STL.64 [R1+0xf0], R60 ;  /* 0x0000f03c01000387 */ /* 0x000fe80000100a00 */
[----:B------:R-:W-:Y:S04]  /*0960*/  @P0 STL.64 [R1+0xf8], R62 ;  /* 0x0000f83e01000387 */ /* 0x000fe80000100a00 */
[----:B------:R-:W-:Y:S04]  /*0970*/  STL [R1+0x48], RZ ;  /* 0x000048ff01007387 */ /* 0x000fe80000100800 */
[----:B------:R0:W-:Y:S04]  /*0980*/  @P0 STL.64 [R1+0xe0], R56 ;  /* 0x0000e03801000387 */ /* 0x0001e80000100a00 */
[----:B------:R1:W-:Y:S04]  /*0990*/  @P0 STL.64 [R1+0xe8], R58 ;  /* 0x0000e83a01000387 */ /* 0x0003e80000100a00 */
        /* <DEDUP_REMOVED lines=10> */
[----:B------:R4:W-:Y:S04]  /*0a40*/  @P2 STL.64 [R1+0x90], R36 ;  /* 0x0000902401002387 */ /* 0x0009e80000100a00 */
[----:B------:R4:W-:Y:S04]  /*0a50*/  @P2 STL.64 [R1+0x98], R38 ;  /* 0x0000982601002387 */ /* 0x0009e80000100a00 */
[----:B------:R4:W-:Y:S04]  /*0a60*/  STL [R1+0x34], RZ ;  /* 0x000034ff01007387 */ /* 0x0009e80000100800 */
[----:B------:R4:W-:Y:S04]  /*0a70*/  @P2 STL.64 [R1+0x80], R32 ;  /* 0x0000802001002387 */ /* 0x0009e80000100a00 */
[----:B------:R4:W-:Y:S04]  /*0a80*/  @P2 STL.64 [R1+0x88], R34 ;  /* 0x0000882201002387 */ /* 0x0009e80000100a00 */
[----:B------:R4:W-:Y:S04]  /*0a90*/  @P2 STL.64 [R1+0x70], R28 ;  /* 0x0000701c01002387 */ /* 0x0009e80000100a00 */
[----:B------:R4:W-:Y:S04]  /*0aa0*/  @P2 STL.64 [R1+0x78], R30 ;  /* 0x0000781e01002387 */ /* 0x0009e80000100a00 */
[----:B------:R4:W-:Y:S04]  /*0ab0*/  STL [R1+0x38], RZ ;  /* 0x000038ff01007387 */ /* 0x0009e80000100800 */
[----:B------:R4:W-:Y:S04]  /*0ac0*/  @P2 STL.64 [R1+0x60], R24 ;  /* 0x0000601801002387 */ /* 0x0009e80000100a00 */
        /* <DEDUP_REMOVED lines=14> */
[----:B------:R-:W-:-:S02]  /*0bb0*/  ISETP.GE.AND P0, PT, R219, UR5, PT ;  /* 0x00000005db007c0c */ /* 0x000fc4000bf06270 */
[----:B0-----:R-:W-:Y:S02]  /*0bc0*/  CS2R R56, SRZ ;  /* 0x0000000000387805 */ /* 0x001fe4000001ff00 */
[----:B-1----:R-:W-:Y:S02]  /*0bd0*/  CS2R R58, SRZ ;  /* 0x00000000003a7805 */ /* 0x002fe4000001ff00 */
[----:B--2---:R-:W-:Y:S02]  /*0be0*/  CS2R R40, SRZ ;  /* 0x0000000000287805 */ /* 0x004fe4000001ff00 */
[----:B---3--:R-:W-:Y:S02]  /*0bf0*/  CS2R R42, SRZ ;  /* 0x00000000002a7805 */ /* 0x008fe4000001ff00 */
        /* <DEDUP_REMOVED lines=14> */
[----:B----4-:R-:W-:Y:S06]  /*0ce0*/  @P0 BRA `(.L_x_2392) ;  /* 0x000000b800c40947 */ /* 0x010fec0003800000 */
        /* <DEDUP_REMOVED lines=69> */
[----:B------:R-:W-:Y:S02]  /*1140*/  PLOP3.LUT P4, PT, PT, PT, UP0, 0x80, 0x8 ;  /* 0x000000000008781c */ /* 0x000fe40003f8f008 */
[----:B------:R-:W-:Y:S02]  /*1150*/  CS2R R102, SRZ ;  /* 0x0000000000667805 */ /* 0x000fe4000001ff00 */
[----:B------:R-:W-:Y:S01]  /*1160*/  CS2R R104, SRZ ;  /* 0x0000000000687805 */ /* 0x000fe2000001ff00 */
[----:B------:R0:W-:Y:S01]  /*1170*/  STL [R1+0x18], RZ ;  /* 0x000018ff01007387 */ /* 0x0001e20000100800 */
[----:B------:R-:W-:-:S03]  /*1180*/  CS2R R106, SRZ ;  /* 0x00000000006a7805 */ /* 0x000fc6000001ff00 */
[----:B------:R0:W-:Y:S04]  /*1190*/  STL [R1+0x1c], RZ ;  /* 0x00001cff01007387 */ /* 0x0001e80000100800 */
[----:B------:R0:W-:Y:S04]  /*11a0*/  STL [R1], RZ ;  /* 0x000000ff01007387 */ /* 0x0001e80000100800 */
[----:B------:R0:W-:Y:S04]  /*11b0*/  STL [R1+0x4], RZ ;  /* 0x000004ff01007387 */ /* 0x0001e80000100800 */
[----:B------:R0:W-:Y:S04]  /*11c0*/  STL [R1+0x8], RZ ;  /* 0x000008ff01007387 */ /* 0x0001e80000100800 */
[----:B------:R0:W-:Y:S02]  /*11d0*/  STL [R1+0xc], RZ ;  /* 0x00000cff01007387 */ /* 0x0001e40000100800 */
.L_x_2442:
        /* <DEDUP_REMOVED lines=23> */
[----:B------:R-:W-:Y:S01]  /*1350*/  ISETP.NE.U32.AND P3, PT, RZ, UR10, PT ;  /* 0x0000000aff007c0c */ /* 0x000fe2000bf65070 */
[----:B------:R-:W2:Y:S01]  /*1360*/  LDL R14, [R1+0x130] ;  /* 0x00013000010e7983 */ /* 0x000ea20000100800 */
[----:B------:R-:W-:Y:S02]  /*1370*/  ISETP.NE.U32.AND P0, PT, RZ, UR24, PT ;  /* 0x00000018ff007c0c */ /* 0x000fe4000bf05070 */
[----:B------:R-:W-:Y:S01]  /*1380*/  ISETP.NE.AND.EX P3, PT, RZ, UR11, PT, P3 ;  /* 0x0000000bff007c0c */ /* 0x000fe2000bf65330 */
[----:B------:R-:W3:Y:S01]  /*1390*/  LDL R216, [R1+0x154] ;  /* 0x0001540001d87983 */ /* 0x000ee20000100800 */
[----:B------:R-:W-:Y:S01]  /*13a0*/  ISETP.NE.AND.EX P0, PT, RZ, UR25, PT, P0 ;  /* 0x00000019ff007c0c */ /* 0x000fe2000bf05300 */
[----:B------:R-:W4:Y:S02]  /*13b0*/  LDC.64 R148, c[0x0][0x430] ;  /* 0x00010c00ff947b82 */ /* 0x000f240000000a00 */
[----:B------:R-:W3:Y:S04]  /*13c0*/  LDL R22, [R1+0x138] ;  /* 0x0001380001167983 */ /* 0x000ee80000100800 */
[----:B------:R-:W3:Y:S02]  /*13d0*/  LDL.LU R217, [R1+0x58] ;  /* 0x0000580001d97983 */ /* 0x000ee40000300800 */
[----:B------:R-:W0:Y:S02]  /*13e0*/  LDC.64 R144, c[0x0][0x428] ;  /* 0x00010a00ff907b82 */ /* 0x000e240000000a00 */
[----:B------:R-:W3:Y:S04]  /*13f0*/  LDL R179, [R1+0x158] ;  /* 0x0001580001b37983 */ /* 0x000ee80000100800 */
[----:B------:R-:W3:Y:S01]  /*1400*/  LDL R190, [R1+0x13c] ;  /* 0x00013c0001be7983 */ /* 0x000ee20000100800 */
[C---:B-1----:R-:W-:Y:S01]  /*1410*/  IMAD.WIDE.U32 R20, R2.reuse, 0x20, R20 ;  /* 0x0000002002147825 */ /* 0x042fe200078e0014 */
[----:B------:R-:W1:Y:S02]  /*1420*/  @P0 LDC.64 R160, c[0x0][0x438] ;  /* 0x00010e00ffa00b82 */ /* 0x000e640000000a00 */
[----:B------:R-:W3:Y:S04]  /*1430*/  LDL.LU R168, [R1+0x5c] ;  /* 0x00005c0001a87983 */ /* 0x000ee80000300800 */
[----:B------:R-:W2:Y:S02]  /*1440*/  LDG.E.128 R156, desc[UR8][R20.64] ;  /* 0x00000008149c7981 */ /* 0x000ea4000c1e1d00 */
[----:B------:R-:W1:Y:S02]  /*1450*/  LDC.64 R196, c[0x0][0x3b0] ;  /* 0x0000ec00ffc47b82 */ /* 0x000e640000000a00 */
[----:B------:R0:W3:Y:S01]  /*1460*/  LDG.E.128 R152, desc[UR8][R20.64+0x10] ;  /* 0x0000100814987981 */ /* 0x0000e2000c1e1d00 */
[----:B----4-:R-:W-:-:S03]  /*1470*/  IMAD.WIDE.U32 R148, R2, 0x10, R148 ;  /* 0x0000001002947825 */ /* 0x010fc600078e0094 */
[----:B------:R-:W4:Y:S01]  /*1480*/  LDL R189, [R1+0x15c] ;  /* 0x00015c0001bd7983 */ /* 0x000f220000100800 */
[----:B0-----:R-:W-:-:S03]  /*1490*/  IMAD.WIDE.U32 R144, R2, 0x10, R144 ;  /* 0x0000001002907825 */ /* 0x001fc600078e0090 */
[----:B------:R-:W3:Y:S01]  /*14a0*/  LDG.E.128 R148, desc[UR8][R148.64] ;  /* 0x0000000894947981 */ /* 0x000ee2000c1e1d00 */
[----:B------:R-:W0:Y:S03]  /*14b0*/  @P3 LDC.64 R20, c[0x0][0x3b8] ;  /* 0x0000ee00ff143b82 */ /* 0x000e260000000a00 */
[----:B------:R-:W4:Y:S04]  /*14c0*/  LDG.E.128 R144, desc[UR8][R144.64] ;  /* 0x0000000890907981 */ /* 0x000f28000c1e1d00 */
[----:B------:R-:W4:Y:S04]  /*14d0*/  LDL R218, [R1+0x120] ;  /* 0x0001200001da7983 */ /* 0x000f280000100800 */
[----:B------:R-:W4:Y:S04]  /*14e0*/  LDL.LU R167, [R1+0x40] ;  /* 0x0000400001a77983 */ /* 0x000f280000300800 */
[----:B------:R-:W4:Y:S01]  /*14f0*/  LDL R180, [R1+0x140] ;  /* 0x0001400001b47983 */ /* 0x000f220000100800 */
[----:B0-----:R-:W-:-:S05]  /*1500*/  @P3 IMAD.WIDE.U32 R20, R2, 0x8, R20 ;  /* 0x0000000802143825 */ /* 0x001fca00078e0014 */
[----:B------:R1:W5:Y:S02]  /*1510*/  @P3 LDG.E.64 R162, desc[UR8][R20.64] ;  /* 0x0000000814a23981 */ /* 0x000364000c1e1b00 */
[----:B-1----:R-:W-:-:S05]  /*1520*/  @P0 IMAD.WIDE.U32 R20, R2, 0x20, R160 ;  /* 0x0000002002140825 */ /* 0x002fca00078e00a0 */
[----:B------:R-:W5:Y:S04]  /*1530*/  @P0 LDG.E.128 R112, desc[UR8][R20.64] ;  /* 0x0000000814700981 */ /* 0x000f68000c1e1d00 */
[----:B------:R0:W5:Y:S02]  /*1540*/  @P0 LDG.E.128 R116, desc[UR8][R20.64+0x10] ;  /* 0x0000100814740981 */ /* 0x000164000c1e1d00 */
[----:B0-----:R-:W-:Y:S02]  /*1550*/  IMAD.WIDE.U32 R20, R2, 0x8, R196 ;  /* 0x0000000802147825 */ /* 0x001fe400078e00c4 */
[----:B------:R-:W4:Y:S04]  /*1560*/  LDL R196, [R1+0x134] ;  /* 0x0001340001c47983 */ /* 0x000f280000100800 */
[----:B------:R-:W4:Y:S04]  /*1570*/  LDL.LU R197, [R1+0x54] ;  /* 0x0000540001c57983 */ /* 0x000f280000300800 */
[----:B------:R0:W5:Y:S04]  /*1580*/  LDG.E.64 R160, desc[UR8][R20.64] ;  /* 0x0000000814a07981 */ /* 0x000168000c1e1b00 */
[----:B------:R-:W0:Y:S04]  /*1590*/  LDL.LU R20, [R1+0x50] ;  /* 0x0000500001147983 */ /* 0x000e280000300800 */
[----:B------:R-:W4:Y:S01]  /*15a0*/  LDL R21, [R1+0x150] ;  /* 0x0001500001157983 */ /* 0x000f220000100800 */
[----:B--2---:R-:W-:-:S04]  /*15b0*/  FADD.FTZ R0, -R195, R156 ;  /* 0x0000009cc3007221 */ /* 0x004fc80000010100 */
[----:B-----5:R-:W-:Y:S01]  /*15c0*/  FMUL.FTZ R0, R5, R0 ;  /* 0x0000000005007220 */ /* 0x020fe20000410000 */
[----:B---3--:R-:W-:Y:S02]  /*15d0*/  SHF.L.U32 R13, R148, 0x10, RZ ;  /* 0x00000010940d7819 */ /* 0x008fe400000006ff */
[----:B----4-:R-:W-:-:S03]  /*15e0*/  SHF.L.U32 R3, R144, 0x10, RZ ;  /* 0x0000001090037819 */ /* 0x010fc600000006ff */
[-C--:B------:R-:W-:Y:S01]  /*15f0*/  FMUL.FTZ R14, R14, R13.reuse ;  /* 0x0000000d0e0e7220 */ /* 0x080fe20000410000 */
[----:B------:R-:W-:Y:S01]  /*1600*/  PRMT R19, R148, 0x7632, R19 ;  /* 0x0000763294137816 */ /* 0x000fe20000000013 */
[----:B------:R-:W-:Y:S01]  /*1610*/  FADD.FTZ R80, R80, R13 ;  /* 0x0000000d50507221 */ /* 0x000fe20000010000 */
[----:B------:R-:W-:Y:S01]  /*1620*/  FFMA.FTZ R204, R0, R13, R204 ;  /* 0x0000000d00cc7223 */ /* 0x000fe200000100cc */
[----:B------:R-:W-:Y:S01]  /*1630*/  FADD.FTZ R240, R240, R3 ;  /* 0x00000003f0f07221 */ /* 0x000fe20000010000 */
[----:B------:R-:W-:Y:S02]  /*1640*/  PRMT R13, R144, 0x7632, R13 ;  /* 0x00007632900d7816 */ /* 0x000fe4000000000d */
[----:B------:R-:W-:Y:S02]  /*1650*/  SHF.L.U32 R19, R19, 0x10, RZ ;  /* 0x0000001013137819 */ /* 0x000fe400000006ff */
[----:B------:R-:W-:-:S05]  /*1660*/  SHF.L.U32 R13, R13, 0x10, RZ ;  /* 0x000000100d0d7819 */ /* 0x000fca00000006ff */
[----:B------:R-:W-:Y:S01]  /*1670*/  FADD.FTZ R241, R241, R13 ;  /* 0x0000000df1f17221 */ /* 0x000fe20000010000 */
[----:B------:R-:W-:Y:S01]  /*1680*/  FADD.FTZ R81, R81, R19 ;  /* 0x0000001351517221 */ /* 0x000fe20000010000 */
[----:B------:R-:W-:-:S04]  /*1690*/  PRMT R144, R149, 0x7632, R144 ;  /* 0x0000763295907816 */ /* 0x000fc80000000090 */
[----:B------:R-:W-:Y:S01]  /*16a0*/  SHF.L.U32 R144, R144, 0x10, RZ ;  /* 0x0000001090907819 */ /* 0x000fe200000006ff */
[-C--:B0-----:R-:W-:Y:S01]  /*16b0*/  FFMA.FTZ R20, R0, R3.reuse, R20 ;  /* 0x0000000300147223 */ /* 0x081fe20000010014 */
[----:B------:R-:W-:Y:S01]  /*16c0*/  FFMA.FTZ R3, R21, R3, R14 ;  /* 0x0000000315037223 */ /* 0x000fe2000001000e */
[----:B------:R-:W-:-:S03]  /*16d0*/  FADD.FTZ R14, -R195, R157 ;  /* 0x0000009dc30e7221 */ /* 0x000fc60000010100 */
[----:B------:R0:W-:Y:S01]  /*16e0*/  STL [R1+0x50], R20 ;  /* 0x0000501401007387 */ /* 0x0001e20000100800 */
[----:B------:R-:W-:-:S04]  /*16f0*/  FMUL.FTZ R14, R5, R14 ;  /* 0x0000000e050e7220 */ /* 0x000fc80000410000 */
[----:B------:R-:W-:Y:S01]  /*1700*/  FFMA.FTZ R197, R14, R13, R197 ;  /* 0x0000000d0ec57223 */ /* 0x000fe200000100c5 */
[-C--:B0-----:R-:W-:Y:S01]  /*1710*/  FMUL.FTZ R20, R196, R19.reuse ;  /* 0x00000013c4147220 */ /* 0x081fe20000410000 */
[----:B------:R-:W-:-:S03]  /*1720*/  FFMA.FTZ R205, R14, R19, R205 ;  /* 0x000000130ecd7223 */ /* 0x000fc600000100cd */
[----:B------:R-:W-:Y:S01]  /*1730*/  FFMA.FTZ R13, R216, R13, R20 ;  /* 0x0000000dd80d7223 */ /* 0x000fe20000010014 */
[----:B------:R-:W-:Y:S01]  /*1740*/  FADD.FTZ R20, -R195, R158 ;  /* 0x0000009ec3147221 */ /* 0x000fe20000010100 */
[----:B------:R-:W-:Y:S02]  /*1750*/  SHF.L.U32 R19, R145, 0x10, RZ ;  /* 0x0000001091137819 */ /* 0x000fe400000006ff */
[----:B------:R-:W-:Y:S01]  /*1760*/  SHF.L.U32 R21, R149, 0x10, RZ ;  /* 0x0000001095157819 */ /* 0x000fe200000006ff */
[----:B------:R-:W-:-:S04]  /*1770*/  FMUL.FTZ R20, R5, R20 ;  /* 0x0000001405147220 */ /* 0x000fc80000410000 */
[----:B------:R-:W-:Y:S01]  /*1780*/  FFMA.FTZ R217, R20, R19, R217 ;  /* 0x0000001314d97223 */ /* 0x000fe200000100d9 */
[-C--:B------:R-:W-:Y:S01]  /*1790*/  FMUL.FTZ R22, R22, R21.reuse ;  /* 0x0000001516167220 */ /* 0x080fe20000410000 */
[----:B------:R-:W-:Y:S01]  /*17a0*/  FADD.FTZ R82, R82, R21 ;  /* 0x0000001552527221 */ /* 0x000fe20000010000 */
[----:B------:R-:W-:Y:S01]  /*17b0*/  FFMA.FTZ R206, R20, R21, R206 ;  /* 0x0000001514ce7223 */ /* 0x000fe200000100ce */
[----:B------:R-:W-:Y:S01]  /*17c0*/  STL [R1+0x54], R197 ;  /* 0x000054c501007387 */ /* 0x000fe20000100800 */
[----:B------:R-:W-:Y:S01]  /*17d0*/  FADD.FTZ R242, R242, R19 ;  /* 0x00000013f2f27221 */ /* 0x000fe20000010000 */
[----:B------:R-:W-:Y:S01]  /*17e0*/  PRMT R21, R145, 0x7632, R21 ;  /* 0x0000763291157816 */ /* 0x000fe20000000015 */
[----:B------:R-:W-:Y:S01]  /*17f0*/  FFMA.FTZ R19, R179, R19, R22 ;  /* 0x00000013b3137223 */ /* 0x000fe20000010016 */
[----:B------:R-:W-:Y:S01]  /*1800*/  STL [R1+0x58], R217 ;  /* 0x000058d901007387 */ /* 0x000fe20000100800 */
[----:B------:R-:W-:Y:S01]  /*1810*/  FMUL.FTZ R145, R190, R144 ;  /* 0x00000090be917220 */ /* 0x000fe20000410000 */
[----:B------:R-:W-:-:S02]  /*1820*/  FADD.FTZ R22, -R195, R159 ;  /* 0x0000009fc3167221 */ /* 0x000fc40000010100 */
[----:B------:R-:W2:Y:S01]  /*1830*/  LDL.LU R190, [R1+0x44] ;  /* 0x0000440001be7983 */ /* 0x000ea20000300800 */
[----:B------:R-:W-:-:S03]  /*1840*/  SHF.L.U32 R21, R21, 0x10, RZ ;  /* 0x0000001015157819 */ /* 0x000fc600000006ff */
[----:B------:R-:W3:Y:S01]  /*1850*/  LDL R196, [R1+0x124] ;  /* 0x0001240001c47983 */ /* 0x000ee20000100800 */
[----:B------:R-:W-:-:S03]  /*1860*/  FMUL.FTZ R22, R5, R22 ;  /* 0x0000001605167220 */ /* 0x000fc60000410000 */
[----:B------:R-:W4:Y:S01]  /*1870*/  LDL R179, [R1+0x144] ;  /* 0x0001440001b37983 */ /* 0x000f220000100800 */
[-C--:B------:R-:W-:Y:S01]  /*1880*/  FFMA.FTZ R168, R22, R21.reuse, R168 ;  /* 0x0000001516a87223 */ /* 0x080fe200000100a8 */
[----:B------:R-:W-:Y:S01]  /*1890*/  FADD.FTZ R243, R243, R21 ;  /* 0x00000015f3f37221 */ /* 0x000fe20000010000 */
[----:B------:R-:W-:-:S03]  /*18a0*/  FFMA.FTZ R21, R189, R21, R145 ;  /* 0x00000015bd157223 */ /* 0x000fc60000010091 */
[----:B------:R0:W-:Y:S04]  /*18b0*/  STL [R1+0x5c], R168 ;  /* 0x00005ca801007387 */ /* 0x0001e80000100800 */
[----:B------:R-:W4:Y:S04]  /*18c0*/  LDL R189, [R1+0x128] ;  /* 0x0001280001bd7983 */ /* 0x000f280000100800 */
[----:B------:R-:W4:Y:S04]  /*18d0*/  LDL.LU R159, [R1+0x48] ;  /* 0x00004800019f7983 */ /* 0x000f280000300800 */
[----:B------:R-:W4:Y:S04]  /*18e0*/  LDL R158, [R1+0x148] ;  /* 0x00014800019e7983 */ /* 0x000f280000100800 */
[----:B------:R-:W4:Y:S04]  /*18f0*/  LDL R157, [R1+0x12c] ;  /* 0x00012c00019d7983 */ /* 0x000f280000100800 */
[----:B------:R-:W4:Y:S04]  /*1900*/  LDL.LU R156, [R1+0x4c] ;  /* 0x00004c00019c7983 */ /* 0x000f280000300800 */
[----:B------:R-:W4:Y:S01]  /*1910*/  LDL R149, [R1+0x14c] ;  /* 0x00014c0001957983 */ /* 0x000f220000100800 */
[----:B------:R-:W-:Y:S01]  /*1920*/  FADD.FTZ R148, -R195, R152 ;  /* 0x00000098c3947221 */ /* 0x000fe20000010100 */
[----:B------:R-:W-:Y:S01]  /*1930*/  SHF.L.U32 R145, R146, 0x10, RZ ;  /* 0x0000001092917819 */ /* 0x000fe200000006ff */
[----:B------:R-:W-:Y:S01]  /*1940*/  FFMA.FTZ R207, R22, R144, R207 ;  /* 0x0000009016cf7223 */ /* 0x000fe200000100cf */
[----:B------:R-:W-:Y:S01]  /*1950*/  FADD.FTZ R83, R83, R144 ;  /* 0x0000009053537221 */ /* 0x000fe20000010000 */
[----:B0-----:R-:W-:Y:S01]  /*1960*/  FMUL.FTZ R168, R5, R148 ;  /* 0x0000009405a87220 */ /* 0x001fe20000410000 */
[----:B------:R-:W-:-:S03]  /*1970*/  SHF.L.U32 R144, R150, 0x10, RZ ;  /* 0x0000001096907819 */ /* 0x000fc600000006ff */
[----:B------:R-:W-:Y:S02]  /*1980*/  FFMA.FTZ R167, R168, R145, R167 ;  /* 0x00000091a8a77223 */ /* 0x000fe400000100a7 */
[-C--:B------:R-:W-:Y:S01]  /*1990*/  FMUL.FTZ R148, R218, R144.reuse ;  /* 0x00000090da947220 */ /* 0x080fe20000410000 */
[----:B------:R-:W-:Y:S01]  /*19a0*/  FADD.FTZ R84, R84, R144 ;  /* 0x0000009054547221 */ /* 0x000fe20000010000 */
[----:B------:R-:W-:Y:S01]  /*19b0*/  FFMA.FTZ R56, R168, R144, R56 ;  /* 0x00000090a8387223 */ /* 0x000fe20000010038 */
[----:B------:R-:W-:Y:S01]  /*19c0*/  PRMT R144, R150, 0x7632, R144 ;  /* 0x0000763296907816 */ /* 0x000fe20000000090 */
[----:B------:R0:W-:Y:S01]  /*19d0*/  STL [R1+0x40], R167 ;  /* 0x000040a701007387 */ /* 0x0001e20000100800 */
[----:B------:R-:W-:Y:S01]  /*19e0*/  FADD.FTZ R236, R236, R145 ;  /* 0x00000091ecec7221 */ /* 0x000fe20000010000 */
[----:B------:R-:W-:Y:S02]  /*19f0*/  PRMT R146, R146, 0x7632, R146 ;  /* 0x0000763292927816 */ /* 0x000fe40000000092 */
[----:B------:R-:W-:-:S02]  /*1a00*/  SHF.L.U32 R144, R144, 0x10, RZ ;  /* 0x0000001090907819 */ /* 0x000fc400000006ff */
[----:B------:R-:W-:Y:S01]  /*1a10*/  SHF.L.U32 R146, R146, 0x10, RZ ;  /* 0x0000001092927819 */ /* 0x000fe200000006ff */
[----:B0-----:R-:W-:Y:S01]  /*1a20*/  FFMA.FTZ R167, R180, R145, R148 ;  /* 0x00000091b4a77223 */ /* 0x001fe20000010094 */
[----:B------:R-:W-:-:S04]  /*1a30*/  FADD.FTZ R145, -R195, R153 ;  /* 0x00000099c3917221 */ /* 0x000fc80000010100 */
[----:B------:R-:W-:Y:S01]  /*1a40*/  FMUL.FTZ R180, R5, R145 ;  /* 0x0000009105b47220 */ /* 0x000fe20000410000 */
[----:B------:R-:W-:Y:S01]  /*1a50*/  FADD.FTZ R237, R237, R146 ;  /* 0x00000092eded7221 */ /* 0x000fe20000010000 */
[----:B------:R-:W-:Y:S02]  /*1a60*/  FADD.FTZ R85, R85, R144 ;  /* 0x0000009055557221 */ /* 0x000fe40000010000 */
[----:B------:R-:W-:Y:S01]  /*1a70*/  FFMA.FTZ R57, R180, R144, R57 ;  /* 0x00000090b4397223 */ /* 0x000fe20000010039 */
[----:B------:R-:W-:Y:S01]  /*1a80*/  IADD3 R218, PT, PT, R2, 0x20, RZ ;  /* 0x0000002002da7810 */ /* 0x000fe20007ffe0ff */
[----:B--2---:R-:W-:Y:S01]  /*1a90*/  FFMA.FTZ R190, R180, R146, R190 ;  /* 0x00000092b4be7223 */ /* 0x004fe200000100be */
[----:B---3--:R-:W-:-:S04]  /*1aa0*/  FMUL.FTZ R145, R196, R144 ;  /* 0x00000090c4917220 */ /* 0x008fc80000410000 */
[----:B----4-:R-:W-:Y:S01]  /*1ab0*/  FFMA.FTZ R179, R179, R146, R145 ;  /* 0x00000092b3b37223 */ /* 0x010fe20000010091 */
[----:B------:R-:W-:Y:S01]  /*1ac0*/  FADD.FTZ R146, -R195, R154 ;  /* 0x0000009ac3927221 */ /* 0x000fe20000010100 */
[----:B------:R0:W-:Y:S01]  /*1ad0*/  STL [R1+0x44], R190 ;  /* 0x000044be01007387 */ /* 0x0001e20000100800 */
[----:B------:R-:W-:Y:S02]  /*1ae0*/  SHF.L.U32 R144, R151, 0x10, RZ ;  /* 0x0000001097907819 */ /* 0x000fe400000006ff */
[----:B------:R-:W-:-:S03]  /*1af0*/  SHF.L.U32 R145, R147, 0x10, RZ ;  /* 0x0000001093917819 */ /* 0x000fc600000006ff */
[----:B------:R-:W-:Y:S01]  /*1b00*/  FADD.FTZ R86, R86, R144 ;  /* 0x0000009056567221 */ /* 0x000fe20000010000 */
[----:B0-----:R-:W-:Y:S01]  /*1b10*/  FMUL.FTZ R190, R5, R146 ;  /* 0x0000009205be7220 */ /* 0x001fe20000410000 */
[----:B------:R-:W-:-:S03]  /*1b20*/  FMUL.FTZ R146, R189, R144 ;  /* 0x00000090bd927220 */ /* 0x000fc60000410000 */
[----:B------:R-:W-:Y:S01]  /*1b30*/  FFMA.FTZ R58, R190, R144, R58 ;  /* 0x00000090be3a7223 */ /* 0x000fe2000001003a */
        /* <DEDUP_REMOVED lines=8> */
[----:B------:R-:W-:-:S02]  /*1bc0*/  FMUL.FTZ R196, R5, R145 ;  /* 0x0000009105c47220 */ /* 0x000fc40000410000 */
[-C--:B------:R-:W-:Y:S01]  /*1bd0*/  FMUL.FTZ R145, R157, R144.reuse ;  /* 0x000000909d917220 */ /* 0x080fe20000410000 */
[----:B------:R-:W-:Y:S01]  /*1be0*/  FADD.FTZ R87, R87, R144 ;  /* 0x0000009057577221 */ /* 0x000fe20000010000 */
[----:B------:R-:W-:Y:S01]  /*1bf0*/  FFMA.FTZ R59, R196, R144, R59 ;  /* 0x00000090c43b7223 */ /* 0x000fe2000001003b */
[----:B------:R-:W-:Y:S01]  /*1c00*/  FFMA.FTZ R144, R0, R3, RZ ;  /* 0x0000000300907223 */ /* 0x000fe200000100ff */
[-C--:B------:R-:W-:Y:S01]  /*1c10*/  FFMA.FTZ R197, R149, R147.reuse, R145 ;  /* 0x0000009395c57223 */ /* 0x080fe20000010091 */
[----:B------:R-:W-:Y:S01]  /*1c20*/  FADD.FTZ R145, RZ, R3 ;  /* 0x00000003ff917221 */ /* 0x000fe20000010000 */
[----:B------:R-:W-:Y:S01]  /*1c30*/  FFMA.FTZ R156, R196, R147, R156 ;  /* 0x00000093c49c7223 */ /* 0x000fe2000001009c */
[----:B------:R-:W-:Y:S02]  /*1c40*/  FFMA.FTZ R144, R14, R13, R144 ;  /* 0x0000000d0e907223 */ /* 0x000fe40000010090 */
[----:B------:R-:W-:Y:S01]  /*1c50*/  FADD.FTZ R145, R145, R13 ;  /* 0x0000000d91917221 */ /* 0x000fe20000010000 */
[----:B------:R1:W-:Y:S01]  /*1c60*/  STL [R1+0x48], R159 ;  /* 0x0000489f01007387 */ /* 0x0003e20000100800 */
[----:B------:R-:W-:-:S02]  /*1c70*/  FFMA.FTZ R144, R20, R19, R144 ;  /* 0x0000001314907223 */ /* 0x000fc40000010090 */
[----:B------:R-:W-:Y:S01]  /*1c80*/  FADD.FTZ R145, R145, R19 ;  /* 0x0000001391917221 */ /* 0x000fe20000010000 */
[----:B------:R1:W-:Y:S01]  /*1c90*/  STL [R1+0x4c], R156 ;  /* 0x00004c9c01007387 */ /* 0x0003e20000100800 */
        /* <DEDUP_REMOVED lines=9> */
[----:B------:R-:W-:Y:S02]  /*1d30*/  FFMA.FTZ R217, R196, R197, R144 ;  /* 0x000000c5c4d97223 */ /* 0x000fe40000010090 */
[----:B-1----:R-:W-:-:S07]  /*1d40*/  FADD.FTZ R216, R145, R197 ;  /* 0x000000c591d87221 */ /* 0x002fce0000010000 */
.L_x_2394:
[----:B------:R-:W-:Y:S05]  /*1d50*/  BSYNC.RECONVERGENT B1 ;  /* 0x0000000000017941 */ /* 0x000fea0003800200 */
.L_x_2393:
[----:B------:R-:W-:Y:S04]  /*1d60*/  BSSY.RECONVERGENT B1, `(.L_x_2395) ;  /* 0x00000a3000017945 */ /* 0x000fe80003800200 */
[----:B------:R-:W-:Y:S05]  /*1d70*/  @!P1 BRA `(.L_x_2396) ;  /* 0x0000000800849947 */ /* 0x000fea0003800000 */
[----:B------:R-:W1:Y:S01]  /*1d80*/  LDC.64 R36, c[0x0][0x3a8] ;  /* 0x0000ea00ff247b82 */ /* 0x000e620000000a00 */
[----:B------:R-:W-:Y:S01]  /*1d90*/  ISETP.NE.U32.AND P0, PT, RZ, UR10, PT ;  /* 0x0000000aff007c0c */ /* 0x000fe2000bf05070 */
[----:B------:R-:W2:Y:S03]  /*1da0*/  LDL R6, [R1+0xf0] ;  /* 0x0000f00001067983 */ /* 0x000ea60000100800 */
[----:B------:R-:W-:Y:S02]  /*1db0*/  ISETP.NE.AND.EX P3, PT, RZ, UR11, PT, P0 ;  /* 0x0000000bff007c0c */ /* 0x000fe4000bf65300 */
[----:B------:R-:W-:Y:S01]  /*1dc0*/  ISETP.NE.U32.AND P0, PT, RZ, UR24, PT ;  /* 0x00000018ff007c0c */ /* 0x000fe2000bf05070 */
[----:B------:R-:W3:Y:S03]  /*1dd0*/  LDC.64 R148, c[0x0][0x430] ;  /* 0x00010c00ff947b82 */ /* 0x000ee60000000a00 */
[----:B------:R-:W-:-:S05]  /*1de0*/  ISETP.NE.AND.EX P0, PT, RZ, UR25, PT, P0 ;  /* 0x00000019ff007c0c */ /* 0x000fca000bf05300 */
[----:B------:R-:W4:Y:S01]  /*1df0*/  LDC.64 R144, c[0x0][0x428] ;  /* 0x00010a00ff907b82 */ /* 0x000f220000000a00 */
[----:B-1----:R-:W-:-:S07]  /*1e00*/  IMAD.WIDE.U32 R36, R218, 0x20, R36 ;  /* 0x00000020da247825 */ /* 0x002fce00078e0024 */
[----:B------:R-:W1:Y:S01]  /*1e10*/  @P0 LDC.64 R198, c[0x0][0x438] ;  /* 0x00010e00ffc60b82 */ /* 0x000e620000000a00 */
[----:B------:R-:W2:Y:S01]  /*1e20*/  LDG.E.128 R156, desc[UR8][R36.64] ;  /* 0x00000008249c7981 */ /* 0x000ea2000c1e1d00 */
[----:B---3--:R-:W-:-:S03]  /*1e30*/  IMAD.WIDE.U32 R148, R218, 0x10, R148 ;  /* 0x00000010da947825 */ /* 0x008fc600078e0094 */
[----:B------:R3:W2:Y:S04]  /*1e40*/  LDG.E.128 R152, desc[UR8][R36.64+0x10] ;  /* 0x0000100824987981 */ /* 0x0006a8000c1e1d00 */
[----:B------:R-:W2:Y:S01]  /*1e50*/  LDG.E.128 R148, desc[UR8][R148.64] ;  /* 0x0000000894947981 */ /* 0x000ea2000c1e1d00 */
[C---:B----4-:R-:W-:Y:S01]  /*1e60*/  IMAD.WIDE.U32 R144, R218.reuse, 0x10, R144 ;  /* 0x00000010da907825 */ /* 0x050fe200078e0090 */
[----:B---3--:R-:W3:Y:S05]  /*1e70*/  @P3 LDC.64 R36, c[0x0][0x3b8] ;  /* 0x0000ee00ff243b82 */ /* 0x008eea0000000a00 */
[----:B------:R-:W4:Y:S01]  /*1e80*/  LDG.E.128 R144, desc[UR8][R144.64] ;  /* 0x0000000890907981 */ /* 0x000f22000c1e1d00 */
[----:B---3--:R-:W-:-:S05]  /*1e90*/  @P3 IMAD.WIDE.U32 R36, R218, 0x8, R36 ;  /* 0x00000008da243825 */ /* 0x008fca00078e0024 */
[----:B------:R1:W5:Y:S02]  /*1ea0*/  @P3 LDG.E.64 R38, desc[UR8][R36.64] ;  /* 0x0000000824263981 */ /* 0x000364000c1e1b00 */
[C---:B-1----:R-:W-:Y:S02]  /*1eb0*/  @P0 IMAD.WIDE.U32 R36, R218.reuse, 0x20, R198 ;  /* 0x00000020da240825 */ /* 0x042fe400078e00c6 */
[----:B------:R-:W1:Y:S03]  /*1ec0*/  LDC.64 R198, c[0x0][0x3b0] ;  /* 0x0000ec00ffc67b82 */ /* 0x000e660000000a00 */
[----:B------:R-:W5:Y:S04]  /*1ed0*/  @P0 LDG.E.128 R52, desc[UR8][R36.64] ;  /* 0x0000000824340981 */ /* 0x000f68000c1e1d00 */
[----:B------:R1:W5:Y:S02]  /*1ee0*/  @P0 LDG.E.128 R48, desc[UR8][R36.64+0x10] ;  /* 0x0000100824300981 */ /* 0x000364000c1e1d00 */
[----:B-1----:R-:W-:-:S02]  /*1ef0*/  IMAD.WIDE.U32 R36, R218, 0x8, R198 ;  /* 0x00000008da247825 */ /* 0x002fc400078e00c6 */
[----:B------:R-:W3:Y:S04]  /*1f00*/  LDL.LU R199, [R1+0x30] ;  /* 0x0000300001c77983 */ /* 0x000ee80000300800 */
[----:B------:R-:W3:Y:S04]  /*1f10*/  LDL R18, [R1+0x110] ;  /* 0x0001100001127983 */ /* 0x000ee80000100800 */
[----:B------:R-:W3:Y:S04]  /*1f20*/  LDL R198, [R1+0xf4] ;  /* 0x0000f40001c67983 */ /* 0x000ee80000100800 */
        /* <DEDUP_REMOVED lines=8> */
[----:B------:R-:W5:Y:S01]  /*1fb0*/  LDG.E.64 R36, desc[UR8][R36.64] ;  /* 0x0000000824247981 */ /* 0x000f62000c1e1b00 */
[----:B--2---:R-:W-:-:S04]  /*1fc0*/  FADD.FTZ R4, -R195, R156 ;  /* 0x0000009cc3047221 */ /* 0x004fc80000010100 */
[----:B-----5:R-:W-:Y:S01]  /*1fd0*/  FMUL.FTZ R4, R5, R4 ;  /* 0x0000000405047220 */ /* 0x020fe20000410000 */
[----:B------:R-:W-:-:S05]  /*1fe0*/  SHF.L.U32 R12, R148, 0x10, RZ ;  /* 0x00000010940c7819 */ /* 0x000fca00000006ff */
[-C--:B------:R-:W-:Y:S01]  /*1ff0*/  FMUL.FTZ R6, R6, R12.reuse ;  /* 0x0000000c06067220 */ /* 0x080fe20000410000 */
[----:B----4-:R-:W-:Y:S01]  /*2000*/  SHF.L.U32 R11, R144, 0x10, RZ ;  /* 0x00000010900b7819 */ /* 0x010fe200000006ff */
[----:B------:R-:W-:Y:S01]  /*2010*/  FADD.FTZ R44, R44, R12 ;  /* 0x0000000c2c2c7221 */ /* 0x000fe20000010000 */
[----:B------:R-:W-:Y:S01]  /*2020*/  FFMA.FTZ R40, R4, R12, R40 ;  /* 0x0000000c04287223 */ /* 0x000fe20000010028 */
[----:B------:R-:W-:Y:S02]  /*2030*/  PRMT R17, R144, 0x7632, R17 ;  /* 0x0000763290117816 */ /* 0x000fe40000000011 */
[----:B------:R-:W-:Y:S01]  /*2040*/  FADD.FTZ R232, R232, R11 ;  /* 0x0000000be8e87221 */ /* 0x000fe20000010000 */
[----:B------:R-:W-:-:S04]  /*2050*/  FADD.FTZ R12, -R195, R157 ;  /* 0x0000009dc30c7221 */ /* 0x000fc80000010100 */
[----:B------:R-:W-:Y:S01]  /*2060*/  FMUL.FTZ R12, R5, R12 ;  /* 0x0000000c050c7220 */ /* 0x000fe20000410000 */
[----:B------:R-:W-:Y:S01]  /*2070*/  PRMT R144, R145, 0x7632, R144 ;  /* 0x0000763291907816 */ /* 0x000fe20000000090 */
[-C--:B---3--:R-:W-:Y:S01]  /*2080*/  FFMA.FTZ R199, R4, R11.reuse, R199 ;  /* 0x0000000b04c77223 */ /* 0x088fe200000100c7 */
[----:B------:R-:W-:Y:S01]  /*2090*/  FFMA.FTZ R6, R18, R11, R6 ;  /* 0x0000000b12067223 */ /* 0x000fe20000010006 */
[----:B------:R-:W-:-:S04]  /*20a0*/  PRMT R11, R148, 0x7632, R11 ;  /* 0x00007632940b7816 */ /* 0x000fc8000000000b */
[----:B------:R-:W-:Y:S02]  /*20b0*/  SHF.L.U32 R18, R11, 0x10, RZ ;  /* 0x000000100b127819 */ /* 0x000fe400000006ff */
[----:B------:R-:W-:Y:S01]  /*20c0*/  SHF.L.U32 R11, R17, 0x10, RZ ;  /* 0x00000010110b7819 */ /* 0x000fe200000006ff */
[----:B------:R-:W-:Y:S04]  /*20d0*/  STL [R1+0x30], R199 ;  /* 0x000030c701007387 */ /* 0x000fe80000100800 */
[-C--:B------:R-:W-:Y:S01]  /*20e0*/  FFMA.FTZ R24, R12, R11.reuse, R24 ;  /* 0x0000000b0c187223 */ /* 0x080fe20000010018 */
[-C--:B------:R-:W-:Y:S01]  /*20f0*/  FMUL.FTZ R17, R198, R18.reuse ;  /* 0x00000012c6117220 */ /* 0x080fe20000410000 */
[----:B------:R-:W-:Y:S01]  /*2100*/  FADD.FTZ R45, R45, R18 ;  /* 0x000000122d2d7221 */ /* 0x000fe20000010000 */
[----:B------:R-:W-:Y:S01]  /*2110*/  FFMA.FTZ R41, R12, R18, R41 ;  /* 0x000000120c297223 */ /* 0x000fe20000010029 */
[----:B------:R-:W-:Y:S01]  /*2120*/  FADD.FTZ R18, -R195, R158 ;  /* 0x0000009ec3127221 */ /* 0x000fe20000010100 */
[----:B------:R1:W-:Y:S01]  /*2130*/  STL [R1+0x34], R24 ;  /* 0x0000341801007387 */ /* 0x0003e20000100800 */
[----:B------:R-:W-:Y:S01]  /*2140*/  FADD.FTZ R233, R233, R11 ;  /* 0x0000000be9e97221 */ /* 0x000fe20000010000 */
[----:B------:R-:W-:Y:S01]  /*2150*/  FFMA.FTZ R11, R23, R11, R17 ;  /* 0x0000000b170b7223 */ /* 0x000fe20000010011 */
[----:B------:R-:W-:Y:S01]  /*2160*/  FMUL.FTZ R18, R5, R18 ;  /* 0x0000001205127220 */ /* 0x000fe20000410000 */
[----:B------:R-:W-:-:S02]  /*2170*/  SHF.L.U32 R23, R145, 0x10, RZ ;  /* 0x0000001091177819 */ /* 0x000fc400000006ff */
[----:B-1----:R-:W-:-:S03]  /*2180*/  SHF.L.U32 R24, R149, 0x10, RZ ;  /* 0x0000001095187819 */ /* 0x002fc600000006ff */
[----:B------:R-:W-:Y:S02]  /*2190*/  FADD.FTZ R234, R234, R23 ;  /* 0x00000017eaea7221 */ /* 0x000fe40000010000 */
[-C--:B------:R-:W-:Y:S01]  /*21a0*/  FMUL.FTZ R17, R188, R24.reuse ;  /* 0x00000018bc117220 */ /* 0x080fe20000410000 */
[----:B------:R-:W-:Y:S01]  /*21b0*/  FADD.FTZ R46, R46, R24 ;  /* 0x000000182e2e7221 */ /* 0x000fe20000010000 */
[C---:B------:R-:W-:Y:S01]  /*21c0*/  FFMA.FTZ R42, R18.reuse, R24, R42 ;  /* 0x00000018122a7223 */ /* 0x040fe2000001002a */
[----:B------:R-:W-:Y:S01]  /*21d0*/  PRMT R24, R149, 0x7632, R24 ;  /* 0x0000763295187816 */ /* 0x000fe20000000018 */
[-C--:B------:R-:W-:Y:S01]  /*21e0*/  FFMA.FTZ R187, R18, R23.reuse, R187 ;  /* 0x0000001712bb7223 */ /* 0x080fe200000100bb */
[----:B------:R-:W-:Y:S01]  /*21f0*/  FFMA.FTZ R17, R178, R23, R17 ;  /* 0x00000017b2117223 */ /* 0x000fe20000010011 */
[----:B------:R-:W-:Y:S01]  /*2200*/  FADD.FTZ R23, -R195, R159 ;  /* 0x0000009fc3177221 */ /* 0x000fe20000010100 */
[----:B------:R-:W-:Y:S02]  /*2210*/  SHF.L.U32 R145, R24, 0x10, RZ ;  /* 0x0000001018917819 */ /* 0x000fe400000006ff */
[----:B------:R-:W-:Y:S01]  /*2220*/  SHF.L.U32 R24, R144, 0x10, RZ ;  /* 0x0000001090187819 */ /* 0x000fe200000006ff */
[----:B------:R-:W-:Y:S01]  /*2230*/  FMUL.FTZ R23, R5, R23 ;  /* 0x0000001705177220 */ /* 0x000fe20000410000 */
[----:B------:R1:W-:Y:S01]  /*2240*/  STL [R1+0x38], R187 ;  /* 0x000038bb01007387 */ /* 0x0003e20000100800 */
[----:B------:R-:W-:-:S02]  /*2250*/  FMUL.FTZ R144, R177, R145 ;  /* 0x00000091b1907220 */ /* 0x000fc40000410000 */
[-C--:B------:R-:W-:Y:S01]  /*2260*/  FFMA.FTZ R166, R23, R24.reuse, R166 ;  /* 0x0000001817a67223 */ /* 0x080fe200000100a6 */
[----:B------:R-:W2:Y:S01]  /*2270*/  LDL R199, [R1+0xe0] ;  /* 0x0000e00001c77983 */ /* 0x000ea20000100800 */
[----:B------:R-:W-:Y:S01]  /*2280*/  FADD.FTZ R235, R235, R24 ;  /* 0x00000018ebeb7221 */ /* 0x000fe20000010000 */
[----:B------:R-:W-:Y:S02]  /*2290*/  FFMA.FTZ R24, R165, R24, R144 ;  /* 0x00000018a5187223 */ /* 0x000fe40000010090 */
[----:B------:R-:W3:Y:S04]  /*22a0*/  LDL.LU R178, [R1+0x20] ;  /* 0x0000200001b27983 */ /* 0x000ee80000300800 */
[----:B------:R4:W-:Y:S04]  /*22b0*/  STL [R1+0x3c], R166 ;  /* 0x00003ca601007387 */ /* 0x0009e80000100800 */
[----:B------:R-:W3:Y:S04]  /*22c0*/  LDL R165, [R1+0x100] ;  /* 0x0001000001a57983 */ /* 0x000ee80000100800 */
[----:B------:R-:W3:Y:S04]  /*22d0*/  LDL R198, [R1+0xe4] ;  /* 0x0000e40001c67983 */ /* 0x000ee80000100800 */
[----:B------:R-:W3:Y:S04]  /*22e0*/  LDL.LU R188, [R1+0x24] ;  /* 0x0000240001bc7983 */ /* 0x000ee80000300800 */
[----:B------:R-:W3:Y:S04]  /*22f0*/  LDL R177, [R1+0x104] ;  /* 0x0001040001b17983 */ /* 0x000ee80000100800 */
[----:B-1----:R-:W3:Y:S04]  /*2300*/  LDL R187, [R1+0xe8] ;  /* 0x0000e80001bb7983 */ /* 0x002ee80000100800 */
[----:B------:R-:W3:Y:S04]  /*2310*/  LDL.LU R159, [R1+0x28] ;  /* 0x00002800019f7983 */ /* 0x000ee80000300800 */
[----:B------:R-:W3:Y:S04]  /*2320*/  LDL R158, [R1+0x108] ;  /* 0x00010800019e7983 */ /* 0x000ee80000100800 */
[----:B------:R-:W3:Y:S04]  /*2330*/  LDL R157, [R1+0xec] ;  /* 0x0000ec00019d7983 */ /* 0x000ee80000100800 */
[----:B------:R-:W3:Y:S04]  /*2340*/  LDL.LU R156, [R1+0x2c] ;  /* 0x00002c00019c7983 */ /* 0x000ee80000300800 */
[----:B------:R-:W3:Y:S01]  /*2350*/  LDL R149, [R1+0x10c] ;  /* 0x00010c0001957983 */ /* 0x000ee20000100800 */
[----:B------:R-:W-:Y:S01]  /*2360*/  FADD.FTZ R144, -R195, R152 ;  /* 0x00000098c3907221 */ /* 0x000fe20000010100 */
[----:B------:R-:W-:Y:S01]  /*2370*/  SHF.L.U32 R148, R150, 0x10, RZ ;  /* 0x0000001096947819 */ /* 0x000fe200000006ff */
[----:B------:R-:W-:Y:S01]  /*2380*/  FADD.FTZ R47, R47, R145 ;  /* 0x000000912f2f7221 */ /* 0x000fe20000010000 */
[----:B------:R-:W-:Y:S01]  /*2390*/  FFMA.FTZ R43, R23, R145, R43 ;  /* 0x00000091172b7223 */ /* 0x000fe2000001002b */
[----:B------:R-:W-:Y:S01]  /*23a0*/  SHF.L.U32 R145, R146, 0x10, RZ ;  /* 0x0000001092917819 */ /* 0x000fe200000006ff */
[----:B----4-:R-:W-:Y:S01]  /*23b0*/  FMUL.FTZ R166, R5, R144 ;  /* 0x0000009005a67220 */ /* 0x010fe20000410000 */
[----:B------:R-:W-:-:S03]  /*23c0*/  PRMT R146, R150, 0x7632, R146 ;  /* 0x0000763296927816 */ /* 0x000fc60000000092 */
[----:B------:R-:W-:Y:S01]  /*23d0*/  FADD.FTZ R228, R228, R145 ;  /* 0x00000091e4e47221 */ /* 0x000fe20000010000 */
[----:B------:R-:W-:Y:S01]  /*23e0*/  FADD.FTZ R124, R124, R148 ;  /* 0x000000947c7c7221 */ /* 0x000fe20000010000 */
[-C--:B------:R-:W-:Y:S01]  /*23f0*/  FFMA.FTZ R88, R166, R148.reuse, R88 ;  /* 0x00000094a6587223 */ /* 0x080fe20000010058 */
[----:B------:R-:W-:Y:S01]  /*2400*/  IADD3 R218, PT, PT, R218, 0x20, RZ ;  /* 0x00000020dada7810 */ /* 0x000fe20007ffe0ff */
[----:B--2---:R-:W-:Y:S01]  /*2410*/  FMUL.FTZ R144, R199, R148 ;  /* 0x00000094c7907220 */ /* 0x004fe20000410000 */
[----:B---3--:R-:W-:-:S03]  /*2420*/  FFMA.FTZ R178, R166, R145, R178 ;  /* 0x00000091a6b27223 */ /* 0x008fc600000100b2 */
[--C-:B------:R-:W-:Y:S01]  /*2430*/  FFMA.FTZ R165, R165, R145, R144.reuse ;  /* 0x00000091a5a57223 */ /* 0x100fe20000010090 */
[C---:B------:R-:W-:Y:S01]  /*2440*/  PRMT R144, R146.reuse, 0x7632, R144 ;  /* 0x0000763292907816 */ /* 0x040fe20000000090 */
[----:B------:R-:W-:Y:S01]  /*2450*/  FADD.FTZ R145, -R195, R153 ;  /* 0x00000099c3917221 */ /* 0x000fe20000010100 */
[----:B------:R-:W-:Y:S01]  /*2460*/  SHF.L.U32 R146, R146, 0x10, RZ ;  /* 0x0000001092927819 */ /* 0x000fe200000006ff */
[----:B------:R1:W-:Y:S01]  /*2470*/  STL [R1+0x20], R178 ;  /* 0x000020b201007387 */ /* 0x0003e20000100800 */
[----:B------:R-:W-:Y:S01]  /*2480*/  SHF.L.U32 R144, R144, 0x10, RZ ;  /* 0x0000001090907819 */ /* 0x000fe200000006ff */
[----:B-1----:R-:W-:Y:S02]  /*2490*/  FMUL.FTZ R178, R5, R145 ;  /* 0x0000009105b27220 */ /* 0x002fe40000410000 */
[----:B------:R-:W-:Y:S02]  /*24a0*/  FMUL.FTZ R145, R198, R146 ;  /* 0x00000092c6917220 */ /* 0x000fe40000410000 */
[----:B------:R-:W-:Y:S01]  /*24b0*/  FADD.FTZ R229, R229, R144 ;  /* 0x00000090e5e57221 */ /* 0x000fe20000010000 */
[CC--:B------:R-:W-:Y:S01]  /*24c0*/  FFMA.FTZ R188, R178.reuse, R144.reuse, R188 ;  /* 0x00000090b2bc7223 */ /* 0x0c0fe200000100bc */
[----:B------:R-:W-:Y:S01]  /*24d0*/  FFMA.FTZ R177, R177, R144, R145 ;  /* 0x00000090b1b17223 */ /* 0x000fe20000010091 */
[----:B------:R-:W-:Y:S01]  /*24e0*/  FADD.FTZ R144, -R195, R154 ;  /* 0x0000009ac3907221 */ /* 0x000fe20000010100 */
[----:B------:R-:W-:Y:S01]  /*24f0*/  FADD.FTZ R125, R125, R146 ;  /* 0x000000927d7d7221 */ /* 0x000fe20000010000 */
[----:B------:R-:W-:Y:S01]  /*2500*/  FFMA.FTZ R89, R178, R146, R89 ;  /* 0x00000092b2597223 */ /* 0x000fe20000010059 */
[----:B------:R1:W-:Y:S01]  /*2510*/  STL [R1+0x24], R188 ;  /* 0x000024bc01007387 */ /* 0x0003e20000100800 */
[----:B------:R-:W-:-:S02]  /*2520*/  SHF.L.U32 R146, R151, 0x10, RZ ;  /* 0x0000001097927819 */ /* 0x000fc400000006ff */
[----:B------:R-:W-:-:S03]  /*2530*/  SHF.L.U32 R145, R147, 0x10, RZ ;  /* 0x0000001093917819 */ /* 0x000fc600000006ff */
[----:B------:R-:W-:Y:S01]  /*2540*/  FADD.FTZ R126, R126, R146 ;  /* 0x000000927e7e7221 */ /* 0x000fe20000010000 */
[----:B-1----:R-:W-:Y:S01]  /*2550*/  FMUL.FTZ R188, R5, R144 ;  /* 0x0000009005bc7220 */ /* 0x002fe20000410000 */
[----:B------:R-:W-:-:S03]  /*2560*/  FMUL.FTZ R144, R187, R146 ;  /* 0x00000092bb907220 */ /* 0x000fc60000410000 */
[----:B------:R-:W-:Y:S01]  /*2570*/  FFMA.FTZ R90, R188, R146, R90 ;  /* 0x00000092bc5a7223 */ /* 0x000fe2000001005a */
[----:B------:R-:W-:Y:S01]  /*2580*/  PRMT R146, R151, 0x7632, R146 ;  /* 0x0000763297927816 */ /* 0x000fe20000000092 */
[----:B------:R-:W-:Y:S01]  /*2590*/  FADD.FTZ R230, R230, R145 ;  /* 0x00000091e6e67221 */ /* 0x000fe20000010000 */
[-C--:B------:R-:W-:Y:S01]  /*25a0*/  FFMA.FTZ R159, R188, R145.reuse, R159 ;  /* 0x00000091bc9f7223 */ /* 0x080fe2000001009f */
[--C-:B------:R-:W-:Y:S01]  /*25b0*/  FFMA.FTZ R187, R158, R145, R144.reuse ;  /* 0x000000919ebb7223 */ /* 0x100fe20000010090 */
[----:B------:R-:W-:Y:S01]  /*25c0*/  PRMT R144, R147, 0x7632, R144 ;  /* 0x0000763293907816 */ /* 0x000fe20000000090 */
[----:B------:R-:W-:Y:S01]  /*25d0*/  FADD.FTZ R145, -R195, R155 ;  /* 0x0000009bc3917221 */ /* 0x000fe20000010100 */
[----:B------:R-:W-:Y:S02]  /*25e0*/  SHF.L.U32 R146, R146, 0x10, RZ ;  /* 0x0000001092927819 */ /* 0x000fe400000006ff */
[----:B------:R-:W-:Y:S01]  /*25f0*/  SHF.L.U32 R144, R144, 0x10, RZ ;  /* 0x0000001090907819 */ /* 0x000fe200000006ff */
[----:B------:R-:W-:-:S02]  /*2600*/  FMUL.FTZ R198, R5, R145 ;  /* 0x0000009105c67220 */ /* 0x000fc40000410000 */
[----:B------:R-:W-:Y:S02]  /*2610*/  FMUL.FTZ R145, R157, R146 ;  /* 0x000000929d917220 */ /* 0x000fe40000410000 */
[----:B------:R-:W-:Y:S01]  /*2620*/  FADD.FTZ R231, R231, R144 ;  /* 0x00000090e7e77221 */ /* 0x000fe20000010000 */
[-C--:B------:R-:W-:Y:S01]  /*2630*/  FFMA.FTZ R156, R198, R144.reuse, R156 ;  /* 0x00000090c69c7223 */ /* 0x080fe2000001009c */
[----:B------:R-:W-:Y:S01]  /*2640*/  FFMA.FTZ R199, R149, R144, R145 ;  /* 0x0000009095c77223 */ /* 0x000fe20000010091 */
        /* <DEDUP_REMOVED lines=19> */
[----:B-1----:R-:W-:-:S07]  /*2780*/  FFMA.FTZ R217, R198, R199, R145 ;  /* 0x000000c7c6d97223 */ /* 0x002fce0000010091 */
.L_x_2396:
[----:B------:R-:W-:Y:S05]  /*2790*/  BSYNC.RECONVERGENT B1 ;  /* 0x0000000000017941 */ /* 0x000fea0003800200 */
.L_x_2395:
[----:B------:R-:W-:Y:S04]  /*27a0*/  BSSY.RECONVERGENT B1, `(.L_x_2397) ;  /* 0x00000a3000017945 */ /* 0x000fe80003800200 */
[----:B------:R-:W-:Y:S05]  /*27b0*/  @!P5 BRA `(.L_x_2398) ;  /* 0x000000080084d947 */ /* 0x000fea0003800000 */
[----:B------:R-:W1:Y:S01]  /*27c0*/  LDC.64 R8, c[0x0][0x3a8] ;  /* 0x0000ea00ff087b82 */ /* 0x000e620000000a00 */
[----:B------:R-:W-:Y:S01]  /*27d0*/  ISETP.NE.U32.AND P0, PT, RZ, UR10, PT ;  /* 0x0000000aff007c0c */ /* 0x000fe2000bf05070 */
[----:B------:R-:W2:Y:S06]  /*27e0*/  LDL R16, [R1+0xd0] ;  /* 0x0000d00001107983 */ /* 0x000eac0000100800 */
[----:B------:R-:W3:Y:S01]  /*27f0*/  LDC.64 R32, c[0x0][0x428] ;  /* 0x00010a00ff207b82 */ /* 0x000ee20000000a00 */
[----:B------:R-:W-:Y:S01]  /*2800*/  ISETP.NE.AND.EX P3, PT, RZ, UR11, PT, P0 ;  /* 0x0000000bff007c0c */ /* 0x000fe2000bf65300 */
[----:B------:R-:W4:Y:S01]  /*2810*/  LDL.LU R25, [R1+0x14] ;  /* 0x0000140001197983 */ /* 0x000f220000300800 */
[----:B------:R-:W-:-:S03]  /*2820*/  ISETP.NE.U32.AND P0, PT, RZ, UR24, PT ;  /* 0x00000018ff007c0c */ /* 0x000fc6000bf05070 */
[----:B------:R-:W4:Y:S01]  /*2830*/  LDL R26, [R1+0xd4] ;  /* 0x0000d400011a7983 */ /* 0x000f220000100800 */
[----:B------:R-:W-:Y:S01]  /*2840*/  ISETP.NE.AND.EX P0, PT, RZ, UR25, PT, P0 ;  /* 0x00000019ff007c0c */ /* 0x000fe2000bf05300 */
[----:B------:R-:W0:Y:S02]  /*2850*/  LDC.64 R148, c[0x0][0x430] ;  /* 0x00010c00ff947b82 */ /* 0x000e240000000a00 */
[----:B------:R-:W4:Y:S04]  /*2860*/  LDL R169, [R1+0xb8] ;  /* 0x0000b80001a97983 */ /* 0x000f280000100800 */
[----:B------:R-:W4:Y:S01]  /*2870*/  LDL.LU R170, [R1+0x18] ;  /* 0x0000180001aa7983 */ /* 0x000f220000300800 */
[C---:B-1----:R-:W-:Y:S01]  /*2880*/  IMAD.WIDE.U32 R8, R218.reuse, 0x20, R8 ;  /* 0x00000020da087825 */ /* 0x042fe200078e0008 */
[----:B------:R-:W1:Y:S02]  /*2890*/  LDC.64 R200, c[0x0][0x3b0] ;  /* 0x0000ec00ffc87b82 */ /* 0x000e640000000a00 */
[----:B------:R-:W4:Y:S04]  /*28a0*/  LDL R176, [R1+0xd8] ;  /* 0x0000d80001b07983 */ /* 0x000f280000100800 */
[----:B------:R-:W2:Y:S01]  /*28b0*/  LDG.E.128 R156, desc[UR8][R8.64] ;  /* 0x00000008089c7981 */ /* 0x000ea2000c1e1d00 */
[----:B---3--:R-:W-:-:S03]  /*28c0*/  IMAD.WIDE.U32 R32, R218, 0x10, R32 ;  /* 0x00000010da207825 */ /* 0x008fc600078e0020 */
[----:B------:R3:W4:Y:S04]  /*28d0*/  LDG.E.128 R152, desc[UR8][R8.64+0x10] ;  /* 0x0000100808987981 */ /* 0x000728000c1e1d00 */
[----:B------:R3:W4:Y:S01]  /*28e0*/  LDG.E.128 R144, desc[UR8][R32.64] ;  /* 0x0000000820907981 */ /* 0x000722000c1e1d00 */
[----:B0-----:R-:W-:-:S03]  /*28f0*/  IMAD.WIDE.U32 R148, R218, 0x10, R148 ;  /* 0x00000010da947825 */ /* 0x001fc600078e0094 */
[----:B------:R-:W4:Y:S01]  /*2900*/  LDL R175, [R1+0xbc] ;  /* 0x0000bc0001af7983 */ /* 0x000f220000100800 */
[----:B---3--:R-:W0:Y:S03]  /*2910*/  @P3 LDC.64 R8, c[0x0][0x3b8] ;  /* 0x0000ee00ff083b82 */ /* 0x008e260000000a00 */
[----:B------:R-:W3:Y:S04]  /*2920*/  LDG.E.128 R148, desc[UR8][R148.64] ;  /* 0x0000000894947981 */ /* 0x000ee8000c1e1d00 */
[----:B------:R-:W3:Y:S01]  /*2930*/  LDL.LU R186, [R1+0x1c] ;  /* 0x00001c0001ba7983 */ /* 0x000ee20000300800 */
[----:B------:R-:W1:Y:S03]  /*2940*/  @P0 LDC.64 R32, c[0x0][0x438] ;  /* 0x00010e00ff200b82 */ /* 0x000e660000000a00 */
[----:B------:R-:W3:Y:S01]  /*2950*/  LDL R185, [R1+0xdc] ;  /* 0x0000dc0001b97983 */ /* 0x000ee20000100800 */
[----:B0-----:R-:W-:-:S05]  /*2960*/  @P3 IMAD.WIDE.U32 R8, R218, 0x8, R8 ;  /* 0x00000008da083825 */ /* 0x001fca00078e0008 */
[----:B------:R1:W5:Y:S02]  /*2970*/  @P3 LDG.E.64 R34, desc[UR8][R8.64] ;  /* 0x0000000808223981 */ /* 0x000364000c1e1b00 */
[----:B-1----:R-:W-:-:S05]  /*2980*/  @P0 IMAD.WIDE.U32 R8, R218, 0x20, R32 ;  /* 0x00000020da080825 */ /* 0x002fca00078e0020 */
[----:B------:R-:W5:Y:S04]  /*2990*/  @P0 LDG.E.128 R128, desc[UR8][R8.64] ;  /* 0x0000000808800981 */ /* 0x000f68000c1e1d00 */
[----:B------:R0:W5:Y:S02]  /*29a0*/  @P0 LDG.E.128 R132, desc[UR8][R8.64+0x10] ;  /* 0x0000100808840981 */ /* 0x000164000c1e1d00 */
[----:B0-----:R-:W-:Y:S02]  /*29b0*/  IMAD.WIDE.U32 R8, R218, 0x8, R200 ;  /* 0x00000008da087825 */ /* 0x001fe400078e00c8 */
[----:B------:R-:W3:Y:S04]  /*29c0*/  LDL.LU R200, [R1+0x10] ;  /* 0x0000100001c87983 */ /* 0x000ee80000300800 */
[----:B------:R4:W5:Y:S04]  /*29d0*/  LDG.E.64 R32, desc[UR8][R8.64] ;  /* 0x0000000808207981 */ /* 0x000968000c1e1b00 */
[----:B------:R-:W3:Y:S04]  /*29e0*/  LDL R201, [R1+0xb4] ;  /* 0x0000b40001c97983 */ /* 0x000ee80000100800 */
[----:B------:R-:W3:Y:S01]  /*29f0*/  LDL R8, [R1+0xb0] ;  /* 0x0000b00001087983 */ /* 0x000ee20000100800 */
[----:B--2---:R-:W-:-:S04]  /*2a00*/  FADD.FTZ R7, -R195, R156 ;  /* 0x0000009cc3077221 */ /* 0x004fc80000010100 */
[----:B-----5:R-:W-:Y:S01]  /*2a10*/  FMUL.FTZ R7, R5, R7 ;  /* 0x0000000705077220 */ /* 0x020fe20000410000 */
[----:B----4-:R-:W-:Y:S02]  /*2a20*/  SHF.L.U32 R9, R144, 0x10, RZ ;  /* 0x0000001090097819 */ /* 0x010fe400000006ff */
[----:B---3--:R-:W-:-:S03]  /*2a30*/  SHF.L.U32 R10, R148, 0x10, RZ ;  /* 0x00000010940a7819 */ /* 0x008fc600000006ff */
[----:B------:R-:W-:Y:S01]  /*2a40*/  FADD.FTZ R224, R224, R9 ;  /* 0x00000009e0e07221 */ /* 0x000fe20000010000 */
[----:B------:R-:W-:Y:S01]  /*2a50*/  PRMT R15, R144, 0x7632, R15 ;  /* 0x00007632900f7816 */ /* 0x000fe2000000000f */
[----:B------:R-:W-:Y:S01]  /*2a60*/  FADD.FTZ R92, R92, R10 ;  /* 0x0000000a5c5c7221 */ /* 0x000fe20000010000 */
[-C--:B------:R-:W-:Y:S01]  /*2a70*/  FFMA.FTZ R64, R7, R10.reuse, R64 ;  /* 0x0000000a07407223 */ /* 0x080fe20000010040 */
[----:B------:R-:W-:Y:S01]  /*2a80*/  PRMT R144, R145, 0x7632, R144 ;  /* 0x0000763291907816 */ /* 0x000fe20000000090 */
[----:B------:R-:W-:Y:S01]  /*2a90*/  FFMA.FTZ R200, R7, R9, R200 ;  /* 0x0000000907c87223 */ /* 0x000fe200000100c8 */
[----:B------:R-:W-:-:S04]  /*2aa0*/  FMUL.FTZ R8, R8, R10 ;  /* 0x0000000a08087220 */ /* 0x000fc80000410000 */
[----:B------:R-:W-:Y:S01]  /*2ab0*/  FFMA.FTZ R8, R16, R9, R8 ;  /* 0x0000000910087223 */ /* 0x000fe20000010008 */
[----:B------:R-:W-:Y:S01]  /*2ac0*/  PRMT R9, R148, 0x7632, R9 ;  /* 0x0000763294097816 */ /* 0x000fe20000000009 */
[----:B------:R-:W-:-:S03]  /*2ad0*/  FADD.FTZ R10, -R195, R157 ;  /* 0x0000009dc30a7221 */ /* 0x000fc60000010100 */
[----:B------:R-:W-:Y:S01]  /*2ae0*/  SHF.L.U32 R16, R9, 0x10, RZ ;  /* 0x0000001009107819 */ /* 0x000fe200000006ff */
[----:B------:R-:W-:Y:S01]  /*2af0*/  FMUL.FTZ R10, R5, R10 ;  /* 0x0000000a050a7220 */ /* 0x000fe20000410000 */
[----:B------:R-:W-:-:S03]  /*2b00*/  SHF.L.U32 R9, R15, 0x10, RZ ;  /* 0x000000100f097819 */ /* 0x000fc600000006ff */
[-C--:B------:R-:W-:Y:S02]  /*2b10*/  FMUL.FTZ R15, R201, R16.reuse ;  /* 0x00000010c90f7220 */ /* 0x080fe40000410000 */
[----:B------:R-:W-:Y:S01]  /*2b20*/  FADD.FTZ R225, R225, R9 ;  /* 0x00000009e1e17221 */ /* 0x000fe20000010000 */
[-C--:B------:R-:W-:Y:S01]  /*2b30*/  FFMA.FTZ R25, R10, R9.reuse, R25 ;  /* 0x000000090a197223 */ /* 0x080fe20000010019 */
[----:B------:R-:W-:Y:S01]  /*2b40*/  FFMA.FTZ R9, R26, R9, R15 ;  /* 0x000000091a097223 */ /* 0x000fe2000001000f */
[----:B------:R-:W-:Y:S01]  /*2b50*/  FADD.FTZ R15, -R195, R158 ;  /* 0x0000009ec30f7221 */ /* 0x000fe20000010100 */
[----:B------:R-:W-:Y:S01]  /*2b60*/  SHF.L.U32 R26, R149, 0x10, RZ ;  /* 0x00000010951a7819 */ /* 0x000fe200000006ff */
[----:B------:R-:W-:Y:S01]  /*2b70*/  STL [R1+0x10], R200 ;  /* 0x000010c801007387 */ /* 0x000fe20000100800 */
[----:B------:R-:W-:Y:S01]  /*2b80*/  FADD.FTZ R93, R93, R16 ;  /* 0x000000105d5d7221 */ /* 0x000fe20000010000 */
[----:B------:R-:W-:Y:S01]  /*2b90*/  FFMA.FTZ R65, R10, R16, R65 ;  /* 0x000000100a417223 */ /* 0x000fe20000010041 */
[----:B------:R-:W-:Y:S01]  /*2ba0*/  FMUL.FTZ R16, R5, R15 ;  /* 0x0000000f05107220 */ /* 0x000fe20000410000 */
[----:B------:R0:W-:Y:S01]  /*2bb0*/  STL [R1+0x14], R25 ;  /* 0x0000141901007387 */ /* 0x0001e20000100800 */
[-C--:B------:R-:W-:Y:S01]  /*2bc0*/  FMUL.FTZ R15, R169, R26.reuse ;  /* 0x0000001aa90f7220 */ /* 0x080fe20000410000 */
[----:B------:R-:W-:Y:S01]  /*2bd0*/  FADD.FTZ R94, R94, R26 ;  /* 0x0000001a5e5e7221 */ /* 0x000fe20000010000 */
[----:B------:R-:W-:Y:S01]  /*2be0*/  FFMA.FTZ R66, R16, R26, R66 ;  /* 0x0000001a10427223 */ /* 0x000fe20000010042 */
[----:B------:R-:W-:-:S02]  /*2bf0*/  PRMT R26, R149, 0x7632, R26 ;  /* 0x00007632951a7816 */ /* 0x000fc4000000001a */
[----:B0-----:R-:W-:Y:S02]  /*2c00*/  SHF.L.U32 R25, R145, 0x10, RZ ;  /* 0x0000001091197819 */ /* 0x001fe400000006ff */
[----:B------:R-:W-:-:S03]  /*2c10*/  SHF.L.U32 R145, R26, 0x10, RZ ;  /* 0x000000101a917819 */ /* 0x000fc600000006ff */
[----:B------:R-:W-:Y:S01]  /*2c20*/  FADD.FTZ R226, R226, R25 ;  /* 0x00000019e2e27221 */ /* 0x000fe20000010000 */
[-C--:B------:R-:W-:Y:S01]  /*2c30*/  FFMA.FTZ R170, R16, R25.reuse, R170 ;  /* 0x0000001910aa7223 */ /* 0x080fe200000100aa */
[----:B------:R-:W-:Y:S01]  /*2c40*/  FFMA.FTZ R15, R176, R25, R15 ;  /* 0x00000019b00f7223 */ /* 0x000fe2000001000f */
[----:B------:R-:W-:Y:S01]  /*2c50*/  FADD.FTZ R25, -R195, R159 ;  /* 0x0000009fc3197221 */ /* 0x000fe20000010100 */
[----:B------:R-:W-:-:S03]  /*2c60*/  SHF.L.U32 R26, R144, 0x10, RZ ;  /* 0x00000010901a7819 */ /* 0x000fc600000006ff */
[----:B------:R-:W-:Y:S01]  /*2c70*/  FMUL.FTZ R25, R5, R25 ;  /* 0x0000001905197220 */ /* 0x000fe20000410000 */
[----:B------:R0:W-:Y:S03]  /*2c80*/  STL [R1+0x18], R170 ;  /* 0x000018aa01007387 */ /* 0x0001e60000100800 */
[----:B------:R-:W-:Y:S01]  /*2c90*/  FFMA.FTZ R186, R25, R26, R186 ;  /* 0x0000001a19ba7223 */ /* 0x000fe200000100ba */
[----:B------:R-:W2:Y:S04]  /*2ca0*/  LDL R201, [R1+0xa0] ;  /* 0x0000a00001c97983 */ /* 0x000ea80000100800 */
[----:B------:R-:W3:Y:S04]  /*2cb0*/  LDL.LU R176, [R1] ;  /* 0x0000000001b07983 */ /* 0x000ee80000300800 */
[----:B------:R1:W-:Y:S04]  /*2cc0*/  STL [R1+0x1c], R186 ;  /* 0x00001cba01007387 */ /* 0x0003e80000100800 */
[----:B0-----:R-:W4:Y:S01]  /*2cd0*/  LDL R170, [R1+0xc0] ;  /* 0x0000c00001aa7983 */ /* 0x001f220000100800 */
[----:B------:R-:W-:-:S03]  /*2ce0*/  FMUL.FTZ R144, R175, R145 ;  /* 0x00000091af907220 */ /* 0x000fc60000410000 */
[----:B------:R-:W4:Y:S04]  /*2cf0*/  LDL R200, [R1+0xa4] ;  /* 0x0000a40001c87983 */ /* 0x000f280000100800 */
[----:B-1----:R-:W4:Y:S04]  /*2d00*/  LDL.LU R186, [R1+0x4] ;  /* 0x0000040001ba7983 */ /* 0x002f280000300800 */
[----:B------:R-:W4:Y:S01]  /*2d10*/  LDL R175, [R1+0xc4] ;  /* 0x0000c40001af7983 */ /* 0x000f220000100800 */
[----:B------:R-:W-:Y:S01]  /*2d20*/  FADD.FTZ R227, R227, R26 ;  /* 0x0000001ae3e37221 */ /* 0x000fe20000010000 */
[----:B------:R-:W-:-:S02]  /*2d30*/  FFMA.FTZ R26, R185, R26, R144 ;  /* 0x0000001ab91a7223 */ /* 0x000fc40000010090 */
        /* <DEDUP_REMOVED lines=8> */
[----:B------:R-:W-:Y:S01]  /*2dc0*/  FADD.FTZ R95, R95, R145 ;  /* 0x000000915f5f7221 */ /* 0x000fe20000010000 */
[----:B------:R-:W-:Y:S01]  /*2dd0*/  FFMA.FTZ R67, R25, R145, R67 ;  /* 0x0000009119437223 */ /* 0x000fe20000010043 */
[----:B------:R-:W-:Y:S01]  /*2de0*/  SHF.L.U32 R145, R146, 0x10, RZ ;  /* 0x0000001092917819 */ /* 0x000fe200000006ff */
[----:B------:R-:W-:Y:S01]  /*2df0*/  FMUL.FTZ R169, R5, R144 ;  /* 0x0000009005a97220 */ /* 0x000fe20000410000 */
[----:B------:R-:W-:-:S03]  /*2e00*/  PRMT R146, R150, 0x7632, R146 ;  /* 0x0000763296927816 */ /* 0x000fc60000000092 */
[----:B------:R-:W-:Y:S01]  /*2e10*/  FADD.FTZ R220, R220, R145 ;  /* 0x00000091dcdc7221 */ /* 0x000fe20000010000 */
[----:B------:R-:W-:Y:S01]  /*2e20*/  FADD.FTZ R96, R96, R148 ;  /* 0x0000009460607221 */ /* 0x000fe20000010000 */
[-C--:B------:R-:W-:Y:S01]  /*2e30*/  FFMA.FTZ R68, R169, R148.reuse, R68 ;  /* 0x00000094a9447223 */ /* 0x080fe20000010044 */
[----:B------:R-:W-:Y:S01]  /*2e40*/  IADD3 R218, PT, PT, R218, 0x20, RZ ;  /* 0x00000020dada7810 */ /* 0x000fe20007ffe0ff */
[----:B--2---:R-:W-:Y:S01]  /*2e50*/  FMUL.FTZ R144, R201, R148 ;  /* 0x00000094c9907220 */ /* 0x004fe20000410000 */
[----:B---3--:R-:W-:-:S03]  /*2e60*/  FFMA.FTZ R176, R169, R145, R176 ;  /* 0x00000091a9b07223 */ /* 0x008fc600000100b0 */
[--C-:B----4-:R-:W-:Y:S01]  /*2e70*/  FFMA.FTZ R170, R170, R145, R144.reuse ;  /* 0x00000091aaaa7223 */ /* 0x110fe20000010090 */
[C---:B------:R-:W-:Y:S01]  /*2e80*/  PRMT R144, R146.reuse, 0x7632, R144 ;  /* 0x0000763292907816 */ /* 0x040fe20000000090 */
[----:B------:R-:W-:Y:S01]  /*2e90*/  FADD.FTZ R145, -R195, R153 ;  /* 0x00000099c3917221 */ /* 0x000fe20000010100 */
[----:B------:R-:W-:Y:S01]  /*2ea0*/  SHF.L.U32 R146, R146, 0x10, RZ ;  /* 0x0000001092927819 */ /* 0x000fe200000006ff */
[----:B------:R0:W-:Y:S01]  /*2eb0*/  STL [R1], R176 ;  /* 0x000000b001007387 */ /* 0x0001e20000100800 */
[----:B------:R-:W-:Y:S01]  /*2ec0*/  SHF.L.U32 R144, R144, 0x10, RZ ;  /* 0x0000001090907819 */ /* 0x000fe200000006ff */
[----:B0-----:R-:W-:Y:S02]  /*2ed0*/  FMUL.FTZ R176, R5, R145 ;  /* 0x0000009105b07220 */ /* 0x001fe40000410000 */
        /* <DEDUP_REMOVED lines=47> */
.L_x_2398:
[----:B------:R-:W-:Y:S05]  /*31d0*/  BSYNC.RECONVERGENT B1 ;  /* 0x0000000000017941 */ /* 0x000fea0003800200 */
.L_x_2397:
[----:B------:R-:W-:Y:S04]  /*31e0*/  BSSY.RECONVERGENT B1, `(.L_x_2399) ;  /* 0x0000092000017945 */ /* 0x000fe80003800200 */
[----:B------:R-:W-:Y:S05]  /*31f0*/  @!P2 BRA `(.L_x_2400) ;  /* 0x000000080040a947 */ /* 0x000fea0003800000 */
[----:B------:R-:W1:Y:S01]  /*3200*/  LDC.64 R28, c[0x0][0x3a8] ;  /* 0x0000ea00ff1c7b82 */ /* 0x000e620000000a00 */
[----:B------:R-:W-:Y:S01]  /*3210*/  ISETP.NE.U32.AND P0, PT, RZ, UR10, PT ;  /* 0x0000000aff007c0c */ /* 0x000fe2000bf05070 */
[----:B------:R-:W2:Y:S03]  /*3220*/  LDL R171, [R1+0x70] ;  /* 0x0000700001ab7983 */ /* 0x000ea60000100800 */
[----:B------:R-:W-:Y:S01]  /*3230*/  ISETP.NE.AND.EX P3, PT, RZ, UR11, PT, P0 ;  /* 0x0000000bff007c0c */ /* 0x000fe2000bf65300 */
[----:B------:R-:W3:Y:S01]  /*3240*/  LDL R174, [R1+0x94] ;  /* 0x0000940001ae7983 */ /* 0x000ee20000100800 */
[----:B------:R-:W-:Y:S01]  /*3250*/  ISETP.NE.U32.AND P0, PT, RZ, UR24, PT ;  /* 0x00000018ff007c0c */ /* 0x000fe2000bf05070 */
[----:B------:R-:W4:Y:S02]  /*3260*/  LDC.64 R144, c[0x0][0x430] ;  /* 0x00010c00ff907b82 */ /* 0x000f240000000a00 */
[----:B------:R-:W3:Y:S01]  /*3270*/  LDL R181, [R1+0x78] ;  /* 0x0000780001b57983 */ /* 0x000ee20000100800 */
[----:B------:R-:W-:-:S03]  /*3280*/  ISETP.NE.AND.EX P0, PT, RZ, UR25, PT, P0 ;  /* 0x00000019ff007c0c */ /* 0x000fc6000bf05300 */
[----:B------:R-:W3:Y:S02]  /*3290*/  LDL R184, [R1+0x98] ;  /* 0x0000980001b87983 */ /* 0x000ee40000100800 */
[----:B------:R-:W0:Y:S02]  /*32a0*/  LDC.64 R148, c[0x0][0x428] ;  /* 0x00010a00ff947b82 */ /* 0x000e240000000a00 */
[----:B------:R-:W3:Y:S04]  /*32b0*/  LDL R194, [R1+0x7c] ;  /* 0x00007c0001c27983 */ /* 0x000ee80000100800 */
[----:B------:R-:W3:Y:S01]  /*32c0*/  LDL R193, [R1+0x9c] ;  /* 0x00009c0001c17983 */ /* 0x000ee20000100800 */
[C---:B-1----:R-:W-:Y:S01]  /*32d0*/  IMAD.WIDE.U32 R28, R218.reuse, 0x20, R28 ;  /* 0x00000020da1c7825 */ /* 0x042fe200078e001c */
[----:B------:R-:W1:Y:S02]  /*32e0*/  @P0 LDC.64 R172, c[0x0][0x438] ;  /* 0x00010e00ffac0b82 */ /* 0x000e640000000a00 */
[----:B------:R-:W3:Y:S04]  /*32f0*/  LDL R192, [R1+0x60] ;  /* 0x0000600001c07983 */ /* 0x000ee80000100800 */
[----:B------:R-:W2:Y:S02]  /*3300*/  LDG.E.128 R152, desc[UR8][R28.64] ;  /* 0x000000081c987981 */ /* 0x000ea4000c1e1d00 */
[----:B------:R-:W1:Y:S02]  /*3310*/  LDC.64 R182, c[0x0][0x3b0] ;  /* 0x0000ec00ffb67b82 */ /* 0x000e640000000a00 */
[----:B------:R4:W3:Y:S04]  /*3320*/  LDG.E.128 R156, desc[UR8][R28.64+0x10] ;  /* 0x000010081c9c7981 */ /* 0x0008e8000c1e1d00 */
[----:B------:R-:W3:Y:S04]  /*3330*/  LDL R191, [R1+0x80] ;  /* 0x0000800001bf7983 */ /* 0x000ee80000100800 */
[----:B------:R-:W3:Y:S01]  /*3340*/  LDL R202, [R1+0x64] ;  /* 0x0000640001ca7983 */ /* 0x000ee20000100800 */
[----:B----4-:R-:W4:Y:S01]  /*3350*/  @P3 LDC.64 R28, c[0x0][0x3b8] ;  /* 0x0000ee00ff1c3b82 */ /* 0x010f220000000a00 */
[----:B------:R-:W-:-:S02]  /*3360*/  IMAD.WIDE.U32 R144, R218, 0x10, R144 ;  /* 0x00000010da907825 */ /* 0x000fc400078e0090 */
[----:B------:R-:W3:Y:S02]  /*3370*/  LDL R203, [R1+0x84] ;  /* 0x0000840001cb7983 */ /* 0x000ee40000100800 */
[C---:B0-----:R-:W-:Y:S02]  /*3380*/  IMAD.WIDE.U32 R148, R218.reuse, 0x10, R148 ;  /* 0x00000010da947825 */ /* 0x041fe400078e0094 */
[----:B------:R-:W3:Y:S04]  /*3390*/  LDG.E.128 R144, desc[UR8][R144.64] ;  /* 0x0000000890907981 */ /* 0x000ee8000c1e1d00 */
[----:B------:R-:W3:Y:S01]  /*33a0*/  LDG.E.128 R148, desc[UR8][R148.64] ;  /* 0x0000000894947981 */ /* 0x000ee2000c1e1d00 */
[----:B----4-:R-:W-:-:S05]  /*33b0*/  @P3 IMAD.WIDE.U32 R28, R218, 0x8, R28 ;  /* 0x00000008da1c3825 */ /* 0x010fca00078e001c */
[----:B------:R1:W5:Y:S02]  /*33c0*/  @P3 LDG.E.64 R30, desc[UR8][R28.64] ;  /* 0x000000081c1e3981 */ /* 0x000364000c1e1b00 */
[----:B-1----:R-:W-:-:S04]  /*33d0*/  @P0 IMAD.WIDE.U32 R28, R218, 0x20, R172 ;  /* 0x00000020da1c0825 */ /* 0x002fc800078e00ac */
[----:B------:R-:W-:Y:S01]  /*33e0*/  IMAD.WIDE.U32 R172, R218, 0x8, R182 ;  /* 0x00000008daac7825 */ /* 0x000fe200078e00b6 */
[----:B------:R-:W5:Y:S04]  /*33f0*/  @P0 LDG.E.128 R136, desc[UR8][R28.64] ;  /* 0x000000081c880981 */ /* 0x000f68000c1e1d00 */
[----:B------:R-:W4:Y:S04]  /*3400*/  LDL R182, [R1+0x90] ;  /* 0x0000900001b67983 */ /* 0x000f280000100800 */
[----:B------:R-:W4:Y:S04]  /*3410*/  LDL R183, [R1+0x74] ;  /* 0x0000740001b77983 */ /* 0x000f280000100800 */
[----:B------:R-:W5:Y:S04]  /*3420*/  @P0 LDG.E.128 R140, desc[UR8][R28.64+0x10] ;  /* 0x000010081c8c0981 */ /* 0x000f68000c1e1d00 */
[----:B------:R0:W5:Y:S01]  /*3430*/  LDG.E.64 R28, desc[UR8][R172.64] ;  /* 0x00000008ac1c7981 */ /* 0x000162000c1e1b00 */
[C---:B--2---:R-:W-:Y:S01]  /*3440*/  FADD.FTZ R27, -R195.reuse, R152 ;  /* 0x00000098c31b7221 */ /* 0x044fe20000010100 */
[----:B---3--:R-:W-:-:S03]  /*3450*/  FADD.FTZ R152, -R195, R156 ;  /* 0x0000009cc3987221 */ /* 0x008fc60000010100 */
[----:B-----5:R-:W-:Y:S01]  /*3460*/  FMUL.FTZ R27, R5, R27 ;  /* 0x0000001b051b7220 */ /* 0x020fe20000410000 */
[----:B------:R-:W-:Y:S01]  /*3470*/  FADD.FTZ R153, -R195, R153 ;  /* 0x00000099c3997221 */ /* 0x000fe20000010100 */
[C---:B------:R-:W-:Y:S02]  /*3480*/  SHF.L.U32 R156, R144.reuse, 0x10, RZ ;  /* 0x00000010909c7819 */ /* 0x040fe400000006ff */
[----:B------:R-:W-:Y:S02]  /*3490*/  PRMT R144, R144, 0x7632, R144 ;  /* 0x0000763290907816 */ /* 0x000fe40000000090 */
[----:B------:R-:W-:Y:S01]  /*34a0*/  SHF.L.U32 R164, R148, 0x10, RZ ;  /* 0x0000001094a47819 */ /* 0x000fe200000006ff */
[----:B------:R-:W-:Y:S01]  /*34b0*/  FMUL.FTZ R171, R171, R156 ;  /* 0x0000009cabab7220 */ /* 0x000fe20000410000 */
[----:B------:R-:W-:-:S03]  /*34c0*/  SHF.L.U32 R144, R144, 0x10, RZ ;  /* 0x0000001090907819 */ /* 0x000fc600000006ff */
[----:B------:R-:W-:Y:S01]  /*34d0*/  FADD.FTZ R212, R212, R164 ;  /* 0x000000a4d4d47221 */ /* 0x000fe20000010000 */
[----:B------:R-:W-:Y:S01]  /*34e0*/  FFMA.FTZ R248, R27, R164, R248 ;  /* 0x000000a41bf87223 */ /* 0x000fe200000100f8 */
[----:B------:R-:W-:Y:S01]  /*34f0*/  PRMT R148, R148, 0x7632, R148 ;  /* 0x0000763294947816 */ /* 0x000fe20000000094 */
[----:B------:R-:W-:Y:S01]  /*3500*/  FADD.FTZ R101, R101, R144 ;  /* 0x0000009065657221 */ /* 0x000fe20000010000 */
[C---:B------:R-:W-:Y:S02]  /*3510*/  FADD.FTZ R155, -R195.reuse, R155 ;  /* 0x0000009bc39b7221 */ /* 0x040fe40000010100 */
[----:B------:R-:W-:Y:S01]  /*3520*/  SHF.L.U32 R148, R148, 0x10, RZ ;  /* 0x0000001094947819 */ /* 0x000fe200000006ff */
[----:B------:R-:W-:-:S04]  /*3530*/  FADD.FTZ R154, -R195, R154 ;  /* 0x0000009ac39a7221 */ /* 0x000fc80000010100 */
[----:B------:R-:W-:Y:S01]  /*3540*/  FADD.FTZ R213, R213, R148 ;  /* 0x00000094d5d57221 */ /* 0x000fe20000010000 */
[C---:B0-----:R-:W-:Y:S02]  /*3550*/  FMUL.FTZ R173, R5.reuse, R154 ;  /* 0x0000009a05ad7220 */ /* 0x041fe40000410000 */
[----:B------:R-:W2:Y:S01]  /*3560*/  LDL R154, [R1+0x88] ;  /* 0x00008800019a7983 */ /* 0x000ea20000100800 */
[----:B----4-:R-:W-:Y:S01]  /*3570*/  FFMA.FTZ R164, R182, R164, R171 ;  /* 0x000000a4b6a47223 */ /* 0x010fe200000100ab */
[----:B------:R-:W-:Y:S01]  /*3580*/  FMUL.FTZ R171, R5, R153 ;  /* 0x0000009905ab7220 */ /* 0x000fe20000410000 */
[----:B------:R-:W-:-:S03]  /*3590*/  FMUL.FTZ R153, R183, R144 ;  /* 0x00000090b7997220 */ /* 0x000fc60000410000 */
[----:B------:R-:W-:Y:S01]  /*35a0*/  FFMA.FTZ R73, R171, R144, R73 ;  /* 0x00000090ab497223 */ /* 0x000fe20000010049 */
[----:B------:R-:W-:Y:S01]  /*35b0*/  SHF.L.U32 R144, R145, 0x10, RZ ;  /* 0x0000001091907819 */ /* 0x000fe200000006ff */
[----:B------:R-:W-:-:S04]  /*35c0*/  FFMA.FTZ R172, R174, R148, R153 ;  /* 0x00000094aeac7223 */ /* 0x000fc80000010099 */
[----:B------:R-:W-:Y:S01]  /*35d0*/  FMUL.FTZ R153, R181, R144 ;  /* 0x00000090b5997220 */ /* 0x000fe20000410000 */
[----:B------:R-:W-:Y:S02]  /*35e0*/  FMUL.FTZ R181, R5, R155 ;  /* 0x0000009b05b57220 */ /* 0x000fe40000410000 */
[----:B------:R-:W3:Y:S01]  /*35f0*/  LDL R155, [R1+0x68] ;  /* 0x00006800019b7983 */ /* 0x000ee20000100800 */
[----:B------:R-:W-:Y:S01]  /*3600*/  FFMA.FTZ R249, R171, R148, R249 ;  /* 0x00000094abf97223 */ /* 0x000fe200000100f9 */
[----:B------:R-:W-:Y:S01]  /*3610*/  SHF.L.U32 R148, R149, 0x10, RZ ;  /* 0x0000001095947819 */ /* 0x000fe200000006ff */
[----:B------:R-:W-:Y:S01]  /*3620*/  FADD.FTZ R102, R102, R144 ;  /* 0x0000009066667221 */ /* 0x000fe20000010000 */
[----:B------:R-:W-:-:S03]  /*3630*/  FFMA.FTZ R74, R173, R144, R74 ;  /* 0x00000090ad4a7223 */ /* 0x000fc6000001004a */
[-C--:B------:R-:W-:Y:S02]  /*3640*/  FFMA.FTZ R174, R184, R148.reuse, R153 ;  /* 0x00000094b8ae7223 */ /* 0x080fe40000010099 */
[----:B------:R-:W4:Y:S01]  /*3650*/  LDL R153, [R1+0x6c] ;  /* 0x00006c0001997983 */ /* 0x000f220000100800 */
[----:B------:R-:W-:Y:S02]  /*3660*/  PRMT R144, R145, 0x7632, R144 ;  /* 0x0000763291907816 */ /* 0x000fe40000000090 */
[----:B------:R-:W-:Y:S02]  /*3670*/  PRMT R145, R149, 0x7632, R145 ;  /* 0x0000763295917816 */ /* 0x000fe40000000091 */
[----:B------:R-:W4:Y:S01]  /*3680*/  LDL R149, [R1+0x8c] ;  /* 0x00008c0001957983 */ /* 0x000f220000100800 */
[----:B------:R-:W-:Y:S01]  /*3690*/  SHF.L.U32 R144, R144, 0x10, RZ ;  /* 0x0000001090907819 */ /* 0x000fe200000006ff */
[----:B------:R-:W-:Y:S01]  /*36a0*/  FADD.FTZ R214, R214, R148 ;  /* 0x00000094d6d67221 */ /* 0x000fe20000010000 */
[----:B------:R-:W-:Y:S01]  /*36b0*/  FFMA.FTZ R250, R173, R148, R250 ;  /* 0x00000094adfa7223 */ /* 0x000fe200000100fa */
[----:B------:R-:W-:-:S02]  /*36c0*/  SHF.L.U32 R145, R145, 0x10, RZ ;  /* 0x0000001091917819 */ /* 0x000fc400000006ff */
        /* <DEDUP_REMOVED lines=12> */
[----:B------:R-:W-:Y:S01]  /*3790*/  PRMT R144, R146, 0x7632, R144 ;  /* 0x0000763292907816 */ /* 0x000fe20000000090 */
[----:B------:R-:W-:Y:S01]  /*37a0*/  FADD.FTZ R157, -R195, R157 ;  /* 0x0000009dc39d7221 */ /* 0x000fe20000010100 */
[--C-:B------:R-:W-:Y:S01]  /*37b0*/  FADD.FTZ R208, R208, R145.reuse ;  /* 0x00000091d0d07221 */ /* 0x100fe20000010000 */
[-C--:B------:R-:W-:Y:S01]  /*37c0*/  FFMA.FTZ R244, R183, R145.reuse, R244 ;  /* 0x00000091b7f47223 */ /* 0x080fe200000100f4 */
[----:B------:R-:W-:Y:S01]  /*37d0*/  FFMA.FTZ R184, R191, R145, R148 ;  /* 0x00000091bfb87223 */ /* 0x000fe20000010094 */
[----:B------:R-:W-:Y:S01]  /*37e0*/  PRMT R145, R150, 0x7632, R145 ;  /* 0x0000763296917816 */ /* 0x000fe20000000091 */
[----:B------:R-:W-:Y:S01]  /*37f0*/  FMUL.FTZ R194, R5, R157 ;  /* 0x0000009d05c27220 */ /* 0x000fe20000410000 */
[----:B------:R-:W-:Y:S01]  /*3800*/  SHF.L.U32 R144, R144, 0x10, RZ ;  /* 0x0000001090907819 */ /* 0x000fe200000006ff */
[----:B------:R-:W-:Y:S01]  /*3810*/  FADD.FTZ R158, -R195, R158 ;  /* 0x0000009ec39e7221 */ /* 0x000fe20000010100 */
[----:B------:R-:W-:-:S03]  /*3820*/  SHF.L.U32 R145, R145, 0x10, RZ ;  /* 0x0000001091917819 */ /* 0x000fc600000006ff */
        /* <DEDUP_REMOVED lines=17> */
[----:B---3--:R-:W-:Y:S01]  /*3940*/  FMUL.FTZ R146, R155, R144 ;  /* 0x000000909b927220 */ /* 0x008fe20000410000 */
[----:B------:R-:W-:-:S03]  /*3950*/  PRMT R144, R147, 0x7632, R144 ;  /* 0x0000763293907816 */ /* 0x000fc60000000090 */
[----:B--2---:R-:W-:Y:S01]  /*3960*/  FFMA.FTZ R191, R154, R145, R146 ;  /* 0x000000919abf7223 */ /* 0x004fe20000010092 */
[----:B------:R-:W-:Y:S02]  /*3970*/  PRMT R145, R151, 0x7632, R145 ;  /* 0x0000763297917816 */ /* 0x000fe40000000091 */
[----:B------:R-:W-:Y:S02]  /*3980*/  SHF.L.U32 R144, R144, 0x10, RZ ;  /* 0x0000001090907819 */ /* 0x000fe400000006ff */
[----:B------:R-:W-:-:S03]  /*3990*/  SHF.L.U32 R145, R145, 0x10, RZ ;  /* 0x0000001091917819 */ /* 0x000fc600000006ff */
[-C--:B----4-:R-:W-:Y:S01]  /*39a0*/  FMUL.FTZ R146, R153, R144.reuse ;  /* 0x0000009099927220 */ /* 0x090fe20000410000 */
        /* <DEDUP_REMOVED lines=21> */
.L_x_2400:
[----:B------:R-:W-:Y:S05]  /*3b00*/  BSYNC.RECONVERGENT B1 ;  /* 0x0000000000017941 */ /* 0x000fea0003800200 */
.L_x_2399:
        /* <DEDUP_REMOVED lines=23> */
.L_x_2468:
        /* <DEDUP_REMOVED lines=72> */
.L_x_2406:
        /* <DEDUP_REMOVED lines=54> */
.L_x_2405:
        /* <DEDUP_REMOVED lines=59> */
.L_x_2408:
        /* <DEDUP_REMOVED lines=54> */
.L_x_2404:
        /* <DEDUP_REMOVED lines=83> */
.L_x_2410:
        /* <DEDUP_REMOVED lines=75> */
.L_x_2409:
        /* <DEDUP_REMOVED lines=80> */
.L_x_2411:
        /* <DEDUP_REMOVED lines=59> */
[----:B------:R-:W-:Y:S01]  /*5e00*/  FFMA.FTZ R121, R5, R108, R113 ;  /* 0x0000006c05797223 */ /* 0x000fe20000010071 */
[----:B------:R-:W-:Y:S01]  /*5e10*/  FFMA.FTZ R108, R0, R149, R151 ;  /* 0x00000095006c7223 */ /* 0x000fe20000010097 */
[----:B------:R-:W-:-:S03]  /*5e20*/  LOP3.LUT P6, RZ, R162, 0xff00, RZ, 0xc0, !PT ;  /* 0x0000ff00a2ff7812 */ /* 0x000fc600078cc0ff */
        /* <DEDUP_REMOVED lines=12> */
.L_x_2407:
[----:B------:R-:W-:-:S04]  /*5ef0*/  ISETP.NE.U32.AND P0, PT, RZ, UR4, PT ;  /* 0x00000004ff007c0c */ /* 0x000fc8000bf05070 */
[----:B------:R-:W-:-:S13]  /*5f00*/  ISETP.NE.AND.EX P0, PT, RZ, UR5, PT, P0 ;  /* 0x00000005ff007c0c */ /* 0x000fda000bf05300 */
[----:B------:R-:W1:Y:S02]  /*5f10*/  @P0 LDC.64 R152, c[0x0][0x478] ;  /* 0x00011e00ff980b82 */ /* 0x000e640000000a00 */
[----:B-1----:R-:W-:-:S05]  /*5f20*/  @P0 IMAD.WIDE.U32 R152, R2, 0x20, R152 ;  /* 0x0000002002980825 */ /* 0x002fca00078e0098 */
[----:B------:R-:W-:Y:S04]  /*5f30*/  @P0 STG.E.128 desc[UR8][R152.64], R120 ;  /* 0x0000007898000986 */ /* 0x000fe8000c101d08 */
        /* <DEDUP_REMOVED lines=10> */
.L_x_2403:
[----:B------:R-:W-:Y:S05]  /*5fe0*/  BSYNC.RECONVERGENT B1 ;  /* 0x0000000000017941 */ /* 0x000fea0003800200 */
.L_x_2402:
        /* <DEDUP_REMOVED lines=13> */
[----:B------:R-:W-:Y:S01]  /*60c0*/  LOP3.LUT P6, RZ, R37, 0xff0000, RZ, 0xc0, !PT ;  /* 0x00ff000025ff7812 */ /* 0x000fe200078cc0ff */
[----:B------:R-:W-:Y:S02]  /*60d0*/  FFMA.FTZ R63, R198, R149, R151 ;  /* 0x00000095c63f7223 */ /* 0x000fe40000010097 */
[----:B------:R-:W-:Y:S02]  /*60e0*/  FADD.FTZ R60, R187, -R60 ;  /* 0x8000003cbb3c7221 */ /* 0x000fe40000010000 */
[----:B------:R-:W-:Y:S02]  /*60f0*/  FADD.FTZ R63, R199, -R63 ;  /* 0x8000003fc73f7221 */ /* 0x000fe40000010000 */
[C---:B-----5:R-:W-:Y:S02]  /*6100*/  FFMA.FTZ R62, R5.reuse, R60, R50 ;  /* 0x0000003c053e7223 */ /* 0x060fe40000010032 */
[----:B------:R-:W-:-:S02]  /*6110*/  FFMA.FTZ R63, R5, R63, R51 ;  /* 0x0000003f053f7223 */ /* 0x000fc40000010033 */
[----:B------:R-:W-:Y:S02]  /*6120*/  FMUL.FTZ R60, R62, UR13 ;  /* 0x0000000d3e3c7c20 */ /* 0x000fe40008410000 */
[----:B-1----:R-:W-:-:S03]  /*6130*/  FMUL.FTZ R108, R63, UR13 ;  /* 0x0000000d3f6c7c20 */ /* 0x002fc60008410000 */
        /* <DEDUP_REMOVED lines=35> */
[----:B------:R-:W-:-:S04]  /*6370*/  FADD.FTZ R109, R24, -R109 ;  /* 0x8000006d186d7221 */ /* 0x000fc80000010000 */
[----:B------:R-:W-:Y:S01]  /*6380*/  FFMA.FTZ R123, R5, R109, R55 ;  /* 0x0000006d057b7223 */ /* 0x000fe20000010037 */
[----:B------:R-:W-:Y:S02]  /*6390*/  FSEL R109, R108, RZ, P6 ;  /* 0x000000ff6c6d7208 */ /* 0x000fe40003000000 */
[----:B------:R-:W-:Y:S01]  /*63a0*/  LOP3.LUT P6, RZ, R38, 0xff000000, RZ, 0xc0, !PT ;  /* 0xff00000026ff7812 */ /* 0x000fe200078cc0ff */
[----:B------:R-:W-:-:S05]  /*63b0*/  FMUL.FTZ R121, R123, UR13 ;  /* 0x0000000d7b797c20 */ /* 0x000fca0008410000 */
        /* <DEDUP_REMOVED lines=10> */
[----:B------:R-:W-:Y:S01]  /*6460*/  FFMA.FTZ R121, R5, R108, R53 ;  /* 0x0000006c05797223 */ /* 0x000fe20000010035 */
[----:B------:R-:W-:-:S03]  /*6470*/  FFMA.FTZ R120, R4, R149, R151 ;  /* 0x0000009504787223 */ /* 0x000fc60000010097 */
[----:B------:R-:W-:Y:S01]  /*6480*/  FMUL.FTZ R108, R121, UR13 ;  /* 0x0000000d796c7c20 */ /* 0x000fe20008410000 */
[----:B------:R-:W-:-:S04]  /*6490*/  FADD.FTZ R120, R6, -R120 ;  /* 0x8000007806787221 */ /* 0x000fc80000010000 */
[----:B------:R-:W-:Y:S01]  /*64a0*/  FSEL R150, R108, RZ, P6 ;  /* 0x000000ff6c967208 */ /* 0x000fe20003000000 */
[----:B------:R-:W-:Y:S01]  /*64b0*/  FFMA.FTZ R120, R5, R120, R52 ;  /* 0x0000007805787223 */ /* 0x000fe20000010034 */
[----:B------:R-:W-:-:S04]  /*64c0*/  LOP3.LUT P6, RZ, R38, 0xff00, RZ, 0xc0, !PT ;  /* 0x0000ff0026ff7812 */ /* 0x000fc800078cc0ff */
        /* <DEDUP_REMOVED lines=9> */
.L_x_2416:
[-CC-:B-1----:R-:W-:Y:S01]  /*6560*/  FFMA.FTZ R108, R188, R149.reuse, R151.reuse ;  /* 0x00000095bc6c7223 */ /* 0x182fe20000010097 */
[----:B------:R-:W-:Y:S01]  /*6570*/  FFMA.FTZ R109, R198, R149, R151 ;  /* 0x00000095c66d7223 */ /* 0x000fe20000010097 */
[----:B------:R-:W-:Y:S02]  /*6580*/  LOP3.LUT P6, RZ, R39, 0xff0000, RZ, 0xc0, !PT ;  /* 0x00ff000027ff7812 */ /* 0x000fe400078cc0ff */
[----:B------:R-:W-:Y:S01]  /*6590*/  FADD.FTZ R108, R187, -R108 ;  /* 0x8000006cbb6c7221 */ /* 0x000fe20000010000 */
[----:B------:R-:W-:-:S03]  /*65a0*/  FADD.FTZ R109, R199, -R109 ;  /* 0x8000006dc76d7221 */ /* 0x000fc60000010000 */
[C---:B-----5:R-:W-:Y:S01]  /*65b0*/  FFMA.FTZ R108, R5.reuse, R108, R50 ;  /* 0x0000006c056c7223 */ /* 0x060fe20000010032 */
        /* <DEDUP_REMOVED lines=69> */
.L_x_2415:
[----:B-1----:R-:W1:Y:S02]  /*6a10*/  LDC.64 R108, c[0x0][0x478] ;  /* 0x00011e00ff6c7b82 */ /* 0x002e640000000a00 */
[----:B-1----:R-:W-:-:S04]  /*6a20*/  ISETP.NE.U32.AND P1, PT, R108, RZ, PT ;  /* 0x000000ff6c00720c */ /* 0x002fc80003f25070 */
[----:B------:R-:W-:-:S13]  /*6a30*/  ISETP.NE.AND.EX P1, PT, R109, RZ, PT, P1 ;  /* 0x000000ff6d00720c */ /* 0x000fda0003f25310 */
[----:B------:R-:W-:Y:S05]  /*6a40*/  @!P1 BRA `(.L_x_2418) ;  /* 0x00000004002c9947 */ /* 0x000fea0003800000 */
[-CC-:B------:R-:W-:Y:S01]  /*6a50*/  FFMA.FTZ R60, R188, R149.reuse, R151.reuse ;  /* 0x00000095bc3c7223 */ /* 0x180fe20000010097 */
[----:B------:R-:W-:Y:S01]  /*6a60*/  LOP3.LUT P6, RZ, R37, 0xff0000, RZ, 0xc0, !PT ;  /* 0x00ff000025ff7812 */ /* 0x000fe200078cc0ff */
[----:B------:R-:W-:Y:S02]  /*6a70*/  FFMA.FTZ R63, R198, R149, R151 ;  /* 0x00000095c63f7223 */ /* 0x000fe40000010097 */
[----:B------:R-:W-:Y:S02]  /*6a80*/  FADD.FTZ R60, R187, -R60 ;  /* 0x8000003cbb3c7221 */ /* 0x000fe40000010000 */
[----:B------:R-:W-:Y:S02]  /*6a90*/  FADD.FTZ R63, R199, -R63 ;  /* 0x8000003fc73f7221 */ /* 0x000fe40000010000 */
[C---:B-----5:R-:W-:Y:S02]  /*6aa0*/  FMUL.FTZ R62, R5.reuse, R60 ;  /* 0x0000003c053e7220 */ /* 0x060fe40000410000 */
        /* <DEDUP_REMOVED lines=38> */
[----:B------:R-:W-:-:S04]  /*6d10*/  FADD.FTZ R109, R24, -R109 ;  /* 0x8000006d186d7221 */ /* 0x000fc80000010000 */
[----:B------:R-:W-:Y:S01]  /*6d20*/  FMUL.FTZ R123, R5, R109 ;  /* 0x0000006d057b7220 */ /* 0x000fe20000410000 */
        /* <DEDUP_REMOVED lines=13> */
[----:B------:R-:W-:Y:S01]  /*6e00*/  FMUL.FTZ R121, R5, R108 ;  /* 0x0000006c05797220 */ /* 0x000fe20000410000 */
[----:B------:R-:W-:-:S03]  /*6e10*/  FFMA.FTZ R120, R4, R149, R151 ;  /* 0x0000009504787223 */ /* 0x000fc60000010097 */
[----:B------:R-:W-:Y:S01]  /*6e20*/  FMUL.FTZ R108, R121, UR13 ;  /* 0x0000000d796c7c20 */ /* 0x000fe20008410000 */
[----:B------:R-:W-:-:S04]  /*6e30*/  FADD.FTZ R120, R6, -R120 ;  /* 0x8000007806787221 */ /* 0x000fc80000010000 */
[----:B------:R-:W-:Y:S01]  /*6e40*/  FSEL R150, R108, RZ, P6 ;  /* 0x000000ff6c967208 */ /* 0x000fe20003000000 */
[----:B------:R-:W-:Y:S01]  /*6e50*/  FMUL.FTZ R120, R5, R120 ;  /* 0x0000007805787220 */ /* 0x000fe20000410000 */
        /* <DEDUP_REMOVED lines=10> */
.L_x_2418:
        /* <DEDUP_REMOVED lines=75> */
.L_x_2414:
        /* <DEDUP_REMOVED lines=25> */
[----:B------:R-:W-:Y:S01]  /*7540*/  FADD.FTZ R121, R11, -R60 ;  /* 0x8000003c0b797221 */ /* 0x000fe20000010000 */
[----:B------:R-:W-:Y:S02]  /*7550*/  FFMA.FTZ R60, R18, R149, R151 ;  /* 0x00000095123c7223 */ /* 0x000fe40000010097 */
[C---:B------:R-:W-:Y:S01]  /*7560*/  FFMA.FTZ R120, R5.reuse, R61, R52 ;  /* 0x0000003d05787223 */ /* 0x040fe20000010034 */
[----:B------:R-:W-:Y:S01]  /*7570*/  FFMA.FTZ R121, R5, R121, R53 ;  /* 0x0000007905797223 */ /* 0x000fe20000010035 */
[----:B------:R-:W-:Y:S02]  /*7580*/  FADD.FTZ R60, R17, -R60 ;  /* 0x8000003c113c7221 */ /* 0x000fe40000010000 */
[----:B------:R-:W-:Y:S02]  /*7590*/  FMUL.FTZ R61, R120, UR13 ;  /* 0x0000000d783d7c20 */ /* 0x000fe40008410000 */
[----:B------:R-:W-:Y:S01]  /*75a0*/  FFMA.FTZ R122, R5, R60, R54 ;  /* 0x0000003c057a7223 */ /* 0x000fe20000010036 */
[----:B------:R-:W-:-:S02]  /*75b0*/  FFMA.FTZ R60, R23, R149, R151 ;  /* 0x00000095173c7223 */ /* 0x000fc40000010097 */
[----:B------:R-:W-:Y:S01]  /*75c0*/  FSEL R152, R61, RZ, P6 ;  /* 0x000000ff3d987208 */ /* 0x000fe20003000000 */
[----:B------:R-:W-:Y:S01]  /*75d0*/  FMUL.FTZ R61, R121, UR13 ;  /* 0x0000000d793d7c20 */ /* 0x000fe20008410000 */
[----:B------:R-:W-:Y:S01]  /*75e0*/  LOP3.LUT P6, RZ, R36, 0xff00, RZ, 0xc0, !PT ;  /* 0x0000ff0024ff7812 */ /* 0x000fe200078cc0ff */
[----:B------:R-:W-:Y:S01]  /*75f0*/  FADD.FTZ R123, R24, -R60 ;  /* 0x8000003c187b7221 */ /* 0x000fe20000010000 */
[----:B------:R-:W-:Y:S02]  /*7600*/  FFMA.FTZ R60, R166, R149, R151 ;  /* 0x00000095a63c7223 */ /* 0x000fe40000010097 */
[----:B------:R-:W-:Y:S01]  /*7610*/  FSEL R150, R61, RZ, P6 ;  /* 0x000000ff3d967208 */ /* 0x000fe20003000000 */
[----:B------:R-:W-:Y:S01]  /*7620*/  FMUL.FTZ R61, R122, UR13 ;  /* 0x0000000d7a3d7c20 */ /* 0x000fe20008410000 */
[----:B------:R-:W-:Y:S01]  /*7630*/  LOP3.LUT P6, RZ, R36, 0xff0000, RZ, 0xc0, !PT ;  /* 0x00ff000024ff7812 */ /* 0x000fe200078cc0ff */
[----:B------:R-:W-:Y:S01]  /*7640*/  FFMA.FTZ R123, R5, R123, R55 ;  /* 0x0000007b057b7223 */ /* 0x000fe20000010037 */
[----:B------:R-:W-:-:S02]  /*7650*/  FADD.FTZ R60, R165, -R60 ;  /* 0x8000003ca53c7221 */ /* 0x000fc40000010000 */
[----:B------:R-:W-:Y:S01]  /*7660*/  FSEL R148, R61, RZ, P6 ;  /* 0x000000ff3d947208 */ /* 0x000fe20003000000 */
[----:B------:R-:W-:Y:S01]  /*7670*/  FFMA.FTZ R61, R178, R149, R151 ;  /* 0x00000095b23d7223 */ /* 0x000fe20000010097 */
[----:B------:R-:W-:Y:S01]  /*7680*/  FMUL.FTZ R145, R123, UR13 ;  /* 0x0000000d7b917c20 */ /* 0x000fe20008410000 */
[----:B------:R-:W-:Y:S01]  /*7690*/  LOP3.LUT P6, RZ, R36, 0xff000000, RZ, 0xc0, !PT ;  /* 0xff00000024ff7812 */ /* 0x000fe200078cc0ff */
[----:B------:R-:W-:Y:S01]  /*76a0*/  FFMA.FTZ R60, R5, R60, R48 ;  /* 0x0000003c053c7223 */ /* 0x000fe20000010030 */
[----:B------:R-:W-:Y:S02]  /*76b0*/  FADD.FTZ R61, R177, -R61 ;  /* 0x8000003db13d7221 */ /* 0x000fe40000010000 */
[----:B------:R-:W-:Y:S01]  /*76c0*/  FSEL R145, R145, RZ, P6 ;  /* 0x000000ff91917208 */ /* 0x000fe20003000000 */
[----:B------:R-:W-:Y:S01]  /*76d0*/  FMUL.FTZ R146, R60, UR13 ;  /* 0x0000000d3c927c20 */ /* 0x000fe20008410000 */
[----:B------:R-:W-:Y:S01]  /*76e0*/  LOP3.LUT P6, RZ, R37, 0xff, RZ, 0xc0, !PT ;  /* 0x000000ff25ff7812 */ /* 0x000fe200078cc0ff */
[----:B------:R-:W-:Y:S01]  /*76f0*/  FFMA.FTZ R61, R5, R61, R49 ;  /* 0x0000003d053d7223 */ /* 0x000fe20000010031 */
[----:B------:R-:W-:-:S02]  /*7700*/  F2FP.BF16.F32.PACK_AB R145, R145, R148 ;  /* 0x000000949191723e */ /* 0x000fc400000010ff */
[----:B------:R-:W-:Y:S01]  /*7710*/  FSEL R146, R146, RZ, P6 ;  /* 0x000000ff92927208 */ /* 0x000fe20003000000 */
[----:B------:R-:W-:Y:S01]  /*7720*/  FMUL.FTZ R144, R61, UR13 ;  /* 0x0000000d3d907c20 */ /* 0x000fe20008410000 */
[----:B------:R-:W-:-:S04]  /*7730*/  LOP3.LUT P6, RZ, R37, 0xff00, RZ, 0xc0, !PT ;  /* 0x0000ff0025ff7812 */ /* 0x000fc800078cc0ff */
[----:B------:R-:W-:-:S04]  /*7740*/  FSEL R144, R144, RZ, P6 ;  /* 0x000000ff90907208 */ /* 0x000fc80003000000 */
[----:B------:R-:W-:Y:S02]  /*7750*/  F2FP.BF16.F32.PACK_AB R146, R144, R146 ;  /* 0x000000929092723e */ /* 0x000fe400000010ff */
[----:B------:R-:W-:Y:S01]  /*7760*/  F2FP.BF16.F32.PACK_AB R144, R150, R152 ;  /* 0x000000989690723e */ /* 0x000fe200000010ff */
[----:B------:R-:W-:Y:S06]  /*7770*/  BRA `(.L_x_2417) ;  /* 0x0000000800947947 */ /* 0x000fec0003800000 */
.L_x_2420:
[-CC-:B------:R-:W-:Y:S01]  /*7780*/  FFMA.FTZ R144, R188, R149.reuse, R151.reuse ;  /* 0x00000095bc907223 */ /* 0x180fe20000010097 */
[----:B------:R-:W-:Y:S01]  /*7790*/  LOP3.LUT P6, RZ, R37, 0xff0000, RZ, 0xc0, !PT ;  /* 0x00ff000025ff7812 */ /* 0x000fe200078cc0ff */
[-C--:B------:R-:W-:Y:S02]  /*77a0*/  FFMA.FTZ R145, R166, R149.reuse, R151 ;  /* 0x00000095a6917223 */ /* 0x080fe40000010097 */
[----:B------:R-:W-:Y:S02]  /*77b0*/  FADD.FTZ R144, R187, -R144 ;  /* 0x80000090bb907221 */ /* 0x000fe40000010000 */
[----:B------:R-:W-:Y:S02]  /*77c0*/  FADD.FTZ R145, R165, -R145 ;  /* 0x80000091a5917221 */ /* 0x000fe40000010000 */
[C---:B-----5:R-:W-:Y:S01]  /*77d0*/  FFMA.FTZ R147, R5.reuse, R144, R50 ;  /* 0x0000009005937223 */ /* 0x060fe20000010032 */
        /* <DEDUP_REMOVED lines=48> */
.L_x_2419:
        /* <DEDUP_REMOVED lines=23> */
[--C-:B------:R-:W-:Y:S02]  /*7c50*/  FFMA.FTZ R60, R18, R149, R151.reuse ;  /* 0x00000095123c7223 */ /* 0x100fe40000010097 */
[C---:B------:R-:W-:Y:S01]  /*7c60*/  FMUL.FTZ R120, R5.reuse, R61 ;  /* 0x0000003d05787220 */ /* 0x040fe20000410000 */
[----:B------:R-:W-:Y:S01]  /*7c70*/  FMUL.FTZ R121, R5, R121 ;  /* 0x0000007905797220 */ /* 0x000fe20000410000 */
[----:B------:R-:W-:Y:S02]  /*7c80*/  FADD.FTZ R60, R17, -R60 ;  /* 0x8000003c113c7221 */ /* 0x000fe40000010000 */
[----:B------:R-:W-:Y:S02]  /*7c90*/  FMUL.FTZ R61, R120, UR13 ;  /* 0x0000000d783d7c20 */ /* 0x000fe40008410000 */
[----:B------:R-:W-:Y:S01]  /*7ca0*/  FMUL.FTZ R122, R5, R60 ;  /* 0x0000003c057a7220 */ /* 0x000fe20000410000 */
        /* <DEDUP_REMOVED lines=9> */
[----:B------:R-:W-:Y:S01]  /*7d40*/  FMUL.FTZ R123, R5, R123 ;  /* 0x0000007b057b7220 */ /* 0x000fe20000410000 */
[----:B------:R-:W-:-:S02]  /*7d50*/  FADD.FTZ R60, R165, -R60 ;  /* 0x8000003ca53c7221 */ /* 0x000fc40000010000 */
[----:B------:R-:W-:Y:S01]  /*7d60*/  FSEL R148, R61, RZ, P6 ;  /* 0x000000ff3d947208 */ /* 0x000fe20003000000 */
[----:B------:R-:W-:Y:S01]  /*7d70*/  FFMA.FTZ R61, R178, R149, R151 ;  /* 0x00000095b23d7223 */ /* 0x000fe20000010097 */
[----:B------:R-:W-:Y:S01]  /*7d80*/  FMUL.FTZ R145, R123, UR13 ;  /* 0x0000000d7b917c20 */ /* 0x000fe20008410000 */
[----:B------:R-:W-:Y:S01]  /*7d90*/  LOP3.LUT P6, RZ, R36, 0xff000000, RZ, 0xc0, !PT ;  /* 0xff00000024ff7812 */ /* 0x000fe200078cc0ff */
[----:B------:R-:W-:Y:S01]  /*7da0*/  FMUL.FTZ R60, R5, R60 ;  /* 0x0000003c053c7220 */ /* 0x000fe20000410000 */
[----:B------:R-:W-:Y:S02]  /*7db0*/  FADD.FTZ R61, R177, -R61 ;  /* 0x8000003db13d7221 */ /* 0x000fe40000010000 */
[----:B------:R-:W-:Y:S01]  /*7dc0*/  FSEL R145, R145, RZ, P6 ;  /* 0x000000ff91917208 */ /* 0x000fe20003000000 */
[----:B------:R-:W-:Y:S01]  /*7dd0*/  FMUL.FTZ R146, R60, UR13 ;  /* 0x0000000d3c927c20 */ /* 0x000fe20008410000 */
[----:B------:R-:W-:Y:S01]  /*7de0*/  LOP3.LUT P6, RZ, R37, 0xff, RZ, 0xc0, !PT ;  /* 0x000000ff25ff7812 */ /* 0x000fe200078cc0ff */
[----:B------:R-:W-:Y:S01]  /*7df0*/  FMUL.FTZ R61, R5, R61 ;  /* 0x0000003d053d7220 */ /* 0x000fe20000410000 */
        /* <DEDUP_REMOVED lines=8> */
.L_x_2421:
        /* <DEDUP_REMOVED lines=53> */
.L_x_2417:
[----:B------:R-:W1:Y:S02]  /*81d0*/  @P1 LDC.64 R152, c[0x0][0x478] ;  /* 0x00011e00ff981b82 */ /* 0x000e640000000a00 */
[----:B-1----:R-:W-:-:S05]  /*81e0*/  @P1 IMAD.WIDE.U32 R152, R2, 0x20, R152 ;  /* 0x0000002002981825 */ /* 0x002fca00078e0098 */
[----:B------:R-:W-:Y:S04]  /*81f0*/  @P1 STG.E.128 desc[UR8][R152.64], R120 ;  /* 0x0000007898001986 */ /* 0x000fe8000c101d08 */
        /* <DEDUP_REMOVED lines=8> */
.L_x_2413:
[----:B------:R-:W-:Y:S05]  /*8280*/  BSYNC.RECONVERGENT B1 ;  /* 0x0000000000017941 */ /* 0x000fea0003800200 */
.L_x_2412:
        /* <DEDUP_REMOVED lines=21> */
[----:B-12---:R-:W-:Y:S01]  /*83e0*/  FMUL.FTZ R108, R63, UR13 ;  /* 0x0000000d3f6c7c20 */ /* 0x006fe20008410000 */
        /* <DEDUP_REMOVED lines=65> */
.L_x_2426:
[-CC-:B-12---:R-:W-:Y:S01]  /*8800*/  FFMA.FTZ R110, R200, R149.reuse, R151.reuse ;  /* 0x00000095c86e7223 */ /* 0x186fe20000010097 */
        /* <DEDUP_REMOVED lines=74> */
.L_x_2425:
[----:B-12---:R-:W1:Y:S02]  /*8cb0*/  LDC.64 R108, c[0x0][0x478] ;  /* 0x00011e00ff6c7b82 */ /* 0x006e640000000a00 */
        /* <DEDUP_REMOVED lines=78> */
.L_x_2428:
        /* <DEDUP_REMOVED lines=75> */
.L_x_2424:
        /* <DEDUP_REMOVED lines=61> */
.L_x_2430:
        /* <DEDUP_REMOVED lines=54> */
.L_x_2429:
        /* <DEDUP_REMOVED lines=58> */
.L_x_2431:
        /* <DEDUP_REMOVED lines=53> */
.L_x_2427:
        /* <DEDUP_REMOVED lines=11> */
.L_x_2423:
[----:B------:R-:W-:Y:S05]  /*a520*/  BSYNC.RECONVERGENT B1 ;  /* 0x0000000000017941 */ /* 0x000fea0003800200 */
.L_x_2422:
        /* <DEDUP_REMOVED lines=13> */
[-CC-:B------:R-:W-:Y:S01]  /*a600*/  FFMA.FTZ R111, R173, R149.reuse, R151.reuse ;  /* 0x00000095ad6f7223 */ /* 0x180fe20000010097 */
[-CC-:B------:R-:W-:Y:S01]  /*a610*/  FFMA.FTZ R63, R171, R149.reuse, R151.reuse ;  /* 0x00000095ab3f7223 */ /* 0x180fe20000010097 */
[-C--:B------:R-:W-:Y:S01]  /*a620*/  FFMA.FTZ R62, R192, R149.reuse, R151 ;  /* 0x00000095c03e7223 */ /* 0x080fe20000010097 */
[----:B------:R-:W-:Y:S01]  /*a630*/  FADD.FTZ R120, R203, -R109 ;  /* 0x8000006dcb787221 */ /* 0x000fe20000010000 */
[-C--:B------:R-:W-:Y:S01]  /*a640*/  FFMA.FTZ R108, R27, R149.reuse, R151 ;  /* 0x000000951b6c7223 */ /* 0x080fe20000010097 */
[----:B------:R-:W-:Y:S01]  /*a650*/  FADD.FTZ R111, R174, -R111 ;  /* 0x8000006fae6f7221 */ /* 0x000fe20000010000 */
[----:B------:R-:W-:Y:S01]  /*a660*/  FADD.FTZ R109, R172, -R63 ;  /* 0x8000003fac6d7221 */ /* 0x000fe20000010000 */
[-CC-:B------:R-:W-:Y:S01]  /*a670*/  FFMA.FTZ R60, R183, R149.reuse, R151.reuse ;  /* 0x00000095b73c7223 */ /* 0x180fe20000010097 */
[-CC-:B------:R-:W-:Y:S01]  /*a680*/  FFMA.FTZ R61, R194, R149.reuse, R151.reuse ;  /* 0x00000095c23d7223 */ /* 0x180fe20000010097 */
[----:B------:R-:W-:Y:S01]  /*a690*/  FFMA.FTZ R110, R181, R149, R151 ;  /* 0x00000095b56e7223 */ /* 0x000fe20000010097 */
[----:B------:R-:W-:Y:S01]  /*a6a0*/  FADD.FTZ R62, R191, -R62 ;  /* 0x8000003ebf3e7221 */ /* 0x000fe20000010000 */
[C---:B-----5:R-:W-:Y:S01]  /*a6b0*/  FFMA.FTZ R63, R5.reuse, R120, R143 ;  /* 0x00000078053f7223 */ /* 0x060fe2000001008f */
[----:B------:R-:W-:Y:S01]  /*a6c0*/  ISETP.GE.U32.AND P2, PT, R28, RZ, PT ;  /* 0x000000ff1c00720c */ /* 0x000fe20003f46070 */
[----:B------:R-:W-:Y:S01]  /*a6d0*/  FADD.FTZ R108, R164, -R108 ;  /* 0x8000006ca46c7221 */ /* 0x000fe20000010000 */
[----:B------:R-:W-:Y:S01]  /*a6e0*/  FFMA.FTZ R122, R5, R111, R138 ;  /* 0x0000006f057a7223 */ /* 0x000fe2000001008a */
        /* <DEDUP_REMOVED lines=59> */
.L_x_2436:
[-CC-:B-123--:R-:W-:Y:S01]  /*aaa0*/  FFMA.FTZ R108, R192, R149.reuse, R151.reuse ;  /* 0x00000095c06c7223 */ /* 0x18efe20000010097 */
        /* <DEDUP_REMOVED lines=74> */
.L_x_2435:
[----:B-123--:R-:W1:Y:S02]  /*af50*/  LDC.64 R108, c[0x0][0x478] ;  /* 0x00011e00ff6c7b82 */ /* 0x00ee640000000a00 */
        /* <DEDUP_REMOVED lines=15> */
[C---:B-----5:R-:W-:Y:S01]  /*b050*/  FMUL.FTZ R63, R5.reuse, R120 ;  /* 0x00000078053f7220 */ /* 0x060fe20000410000 */
[----:B------:R-:W-:Y:S01]  /*b060*/  ISETP.GE.U32.AND P2, PT, R28, RZ, PT ;  /* 0x000000ff1c00720c */ /* 0x000fe20003f46070 */
[----:B------:R-:W-:Y:S01]  /*b070*/  FADD.FTZ R108, R164, -R108 ;  /* 0x8000006ca46c7221 */ /* 0x000fe20000010000 */
[----:B------:R-:W-:Y:S01]  /*b080*/  FMUL.FTZ R122, R5, R111 ;  /* 0x0000006f057a7220 */ /* 0x000fe20000410000 */
        /* <DEDUP_REMOVED lines=59> */
.L_x_2438:
        /* <DEDUP_REMOVED lines=75> */
.L_x_2434:
        /* <DEDUP_REMOVED lines=61> */
.L_x_2440:
        /* <DEDUP_REMOVED lines=54> */
.L_x_2439:
        /* <DEDUP_REMOVED lines=58> */
.L_x_2441:
        /* <DEDUP_REMOVED lines=53> */
.L_x_2437:
        /* <DEDUP_REMOVED lines=8> */
[----:B-1----:R-:W-:-:S05]  /*c790*/  @P0 IMAD.WIDE.U32 R144, R2, 0x10, R144 ;  /* 0x0000001002900825 */ /* 0x002fca00078e0090 */
[----:B------:R4:W-:Y:S02]  /*c7a0*/  @P0 STG.E.128 desc[UR8][R144.64], R108 ;  /* 0x0000006c90000986 */ /* 0x0009e4000c101d08 */
.L_x_2433:
[----:B------:R-:W-:Y:S05]  /*c7b0*/  BSYNC.RECONVERGENT B1 ;  /* 0x0000000000017941 */ /* 0x000fea0003800200 */
.L_x_2432:
[----:B-1234-:R-:W1:Y:S02]  /*c7c0*/  LDC.64 R144, c[0x0][0x380] ;  /* 0x0000e000ff907b82 */ /* 0x01ee640000000a00 */
[----:B-1----:R-:W-:-:S04]  /*c7d0*/  LEA R219, R144, R219, 0x2 ;  /* 0x000000db90db7211 */ /* 0x002fc800078e10ff */
[----:B------:R-:W-:-:S13]  /*c7e0*/  ISETP.GE.AND P0, PT, R219, R145, PT ;  /* 0x00000091db00720c */ /* 0x000fda0003f06270 */
[----:B------:R-:W-:Y:S05]  /*c7f0*/  @!P0 BRA `(.L_x_2442) ;  /* 0xffffff4800788947 */ /* 0x000fea000383ffff */
.L_x_2392:
[----:B------:R-:W-:Y:S05]  /*c800*/  BSYNC B0 ;  /* 0x0000000000007941 */ /* 0x000fea0003800000 */
.L_x_2391:
        /* <DEDUP_REMOVED lines=26> */
[----:B------:R-:W1:Y:S01]  /*c9b0*/  S2R R4, SR_TID.X ;  /* 0x0000000000047919 */ /* 0x000e620000002100 */
[----:B------:R-:W0:Y:S01]  /*c9c0*/  LDCU.128 UR16, c[0x0][0x440] ;  /* 0x00008800ff1077ac */ /* 0x000e220008000c00 */
[----:B------:R-:W0:Y:S01]  /*c9d0*/  S2R R6, SR_CgaCtaId ;  /* 0x0000000000067919 */ /* 0x000e220000008800 */
[----:B------:R-:W4:Y:S01]  /*c9e0*/  LDCU.128 UR20, c[0x0][0x450] ;  /* 0x00008a00ff1477ac */ /* 0x000f220008000c00 */
        /* <DEDUP_REMOVED lines=205> */
.L_x_2444:
[----:B------:R-:W-:Y:S05]  /*d6c0*/  BSYNC.RECONVERGENT B0 ;  /* 0x0000000000007941 */ /* 0x000fea0003800200 */
.L_x_2443:
        /* <DEDUP_REMOVED lines=40> */
[----:B------:R-:W-:Y:S01]  /*d950*/  FADD.FTZ R83, RZ, R83 ;  /* 0x00000053ff537221 */ /* 0x000fe20000010000 */
[----:B------:R-:W-:Y:S01]  /*d960*/  FADD.FTZ R80, RZ, R80 ;  /* 0x00000050ff507221 */ /* 0x000fe20000010000 */
[----:B------:R-:W2:Y:S01]  /*d970*/  LDS R8, [R0+0x400] ;  /* 0x0004000000087984 */ /* 0x000ea20000000800 */
[----:B------:R-:W-:Y:S01]  /*d980*/  FADD.FTZ R86, R81, R86 ;  /* 0x0000005651567221 */ /* 0x000fe20000010000 */
[----:B------:R-:W-:Y:S01]  /*d990*/  FADD.FTZ R92, R83, R92 ;  /* 0x0000005c535c7221 */ /* 0x000fe20000010000 */
[----:B------:R-:W-:Y:S01]  /*d9a0*/  FADD.FTZ R80, R80, R87 ;  /* 0x0000005750507221 */ /* 0x000fe20000010000 */
        /* <DEDUP_REMOVED lines=121> */
.L_x_2446:
[----:B------:R-:W-:Y:S05]  /*e140*/  BSYNC.RECONVERGENT B0 ;  /* 0x0000000000007941 */ /* 0x000fea0003800200 */
.L_x_2445:
        /* <DEDUP_REMOVED lines=22> */
.L_x_2448:
[----:B------:R-:W-:Y:S05]  /*e2b0*/  BSYNC.RECONVERGENT B0 ;  /* 0x0000000000007941 */ /* 0x000fea0003800200 */
.L_x_2447:
        /* <DEDUP_REMOVED lines=22> */
.L_x_2450:
[----:B------:R-:W-:Y:S05]  /*e420*/  BSYNC.RECONVERGENT B0 ;  /* 0x0000000000007941 */ /* 0x000fea0003800200 */
.L_x_2449:
        /* <DEDUP_REMOVED lines=22> */
.L_x_2452:
[----:B------:R-:W-:Y:S05]  /*e590*/  BSYNC.RECONVERGENT B0 ;  /* 0x0000000000007941 */ /* 0x000fea0003800200 */
.L_x_2451:
        /* <DEDUP_REMOVED lines=22> */
.L_x_2454:
[----:B------:R-:W-:Y:S05]  /*e700*/  BSYNC.RECONVERGENT B0 ;  /* 0x0000000000007941 */ /* 0x000fea0003800200 */
.L_x_2453:
        /* <DEDUP_REMOVED lines=22> */
.L_x_2456:
[----:B------:R-:W-:Y:S05]  /*e870*/  BSYNC.RECONVERGENT B0 ;  /* 0x0000000000007941 */ /* 0x000fea0003800200 */
.L_x_2455:
[----:B------:R-:W-:Y:S05]  /*e880*/  @!P4 EXIT ;  /* 0x000000000000c94d */ /* 0x000fea0003800000 */
[----:B------:R-:W-:Y:S04]  /*e890*/  STG.E desc[UR8][R16.64], R25 ;  /* 0x0000001910007986 */ /* 0x000fe8000c101908 */
[----:B------:R-:W-:Y:S04]  /*e8a0*/  STG.E desc[UR8][R12.64], R41 ;  /* 0x000000290c007986 */ /* 0x000fe8000c101908 */
[----:B------:R-:W-:Y:S04]  /*e8b0*/  STG.E desc[UR8][R6.64], R91 ;  /* 0x0000005b06007986 */ /* 0x000fe8000c101908 */
[----:B------:R-:W-:Y:S01]  /*e8c0*/  STG.E desc[UR8][R4.64], R27 ;  /* 0x0000001b04007986 */ /* 0x000fe2000c101908 */
[----:B------:R-:W-:Y:S05]  /*e8d0*/  EXIT ;  /* 0x000000000000794d */ /* 0x000fea0003800000 */
.L_x_2401:
        /* <DEDUP_REMOVED lines=8> */
.L_x_2458:
[----:B------:R-:W-:Y:S05]  /*e960*/  BSYNC B1 ;  /* 0x0000000000017941 */ /* 0x000fea0003800000 */
.L_x_2457:
        /* <DEDUP_REMOVED lines=9> */
.L_x_2459:
        /* <DEDUP_REMOVED lines=8> */
.L_x_2460:
[----:B------:R-:W-:Y:S02]  /*ea80*/  MOV R147, R149 ;  /* 0x0000009500937202 */ /* 0x000fe40000000f00 */
[----:B------:R-:W-:-:S05]  /*ea90*/  MOV R144, R150 ;  /* 0x0000009600907202 */ /* 0x000fca0000000f00 */
[----:B------:R-:W-:Y:S01]  /*eaa0*/  FADD.FTZ R148, R148, R144 ;  /* 0x0000009094947221 */ /* 0x000fe20000010000 */
[----:B------:R-:W-:-:S07]  /*eab0*/  MOV R144, 0xffffffff ;  /* 0xffffffff00907802 */ /* 0x000fce0000000f00 */
[----:B------:R-:W-:Y:S05]  /*eac0*/  WARPSYNC.COLLECTIVE R144, `(.L_x_2461) ;  /* 0x0000000090087348 */ /* 0x000fea0003c00000 */
[----:B------:R0:W1:Y:S02]  /*ead0*/  SHFL.BFLY P0, R150, R147, R146, R145 ;  /* 0x0c00009293967389 */ /* 0x0000640000000091 */
[----:B01----:R-:W-:Y:S05]  /*eae0*/  ENDCOLLECTIVE ;  /* 0x000000000000791b */ /* 0x003fea0003800000 */
.L_x_2461:
        /* <DEDUP_REMOVED lines=8> */
.L_x_2462:
[----:B------:R-:W-:Y:S02]  /*eb70*/  MOV R147, R149 ;  /* 0x0000009500937202 */ /* 0x000fe40000000f00 */
[----:B------:R-:W-:-:S05]  /*eb80*/  MOV R144, R150 ;  /* 0x0000009600907202 */ /* 0x000fca0000000f00 */
[----:B------:R-:W-:Y:S01]  /*eb90*/  FADD.FTZ R148, R148, R144 ;  /* 0x0000009094947221 */ /* 0x000fe20000010000 */
[----:B------:R-:W-:-:S07]  /*eba0*/  MOV R144, 0xffffffff ;  /* 0xffffffff00907802 */ /* 0x000fce0000000f00 */
[----:B------:R-:W-:Y:S05]  /*ebb0*/  WARPSYNC.COLLECTIVE R144, `(.L_x_2463) ;  /* 0x0000000090087348 */ /* 0x000fea0003c00000 */
[----:B------:R0:W1:Y:S02]  /*ebc0*/  SHFL.BFLY P0, R150, R147, R146, R145 ;  /* 0x0c00009293967389 */ /* 0x0000640000000091 */
[----:B01----:R-:W-:Y:S05]  /*ebd0*/  ENDCOLLECTIVE ;  /* 0x000000000000791b */ /* 0x003fea0003800000 */
.L_x_2463:
        /* <DEDUP_REMOVED lines=8> */
.L_x_2464:
[----:B------:R-:W-:Y:S02]  /*ec60*/  MOV R147, R149 ;  /* 0x0000009500937202 */ /* 0x000fe40000000f00 */
[----:B------:R-:W-:-:S05]  /*ec70*/  MOV R144, R150 ;  /* 0x0000009600907202 */ /* 0x000fca0000000f00 */
[----:B------:R-:W-:Y:S01]  /*ec80*/  FADD.FTZ R148, R148, R144 ;  /* 0x0000009094947221 */ /* 0x000fe20000010000 */
[----:B------:R-:W-:-:S07]  /*ec90*/  MOV R144, 0xffffffff ;  /* 0xffffffff00907802 */ /* 0x000fce0000000f00 */
[----:B------:R-:W-:Y:S05]  /*eca0*/  WARPSYNC.COLLECTIVE R144, `(.L_x_2465) ;  /* 0x0000000090087348 */ /* 0x000fea0003c00000 */
[----:B------:R0:W1:Y:S02]  /*ecb0*/  SHFL.BFLY P0, R150, R147, R146, R145 ;  /* 0x0c00009293967389 */ /* 0x0000640000000091 */
[----:B01----:R-:W-:Y:S05]  /*ecc0*/  ENDCOLLECTIVE ;  /* 0x000000000000791b */ /* 0x003fea0003800000 */
.L_x_2465:
        /* <DEDUP_REMOVED lines=8> */
.L_x_2466:
[----:B------:R-:W-:Y:S02]  /*ed50*/  MOV R147, R149 ;  /* 0x0000009500937202 */ /* 0x000fe40000000f00 */
[----:B------:R-:W-:-:S07]  /*ed60*/  MOV R151, R150 ;  /* 0x0000009600977202 */ /* 0x000fce0000000f00 */
[----:B------:R-:W-:Y:S05]  /*ed70*/  WARPSYNC.COLLECTIVE R144, `(.L_x_2467) ;  /* 0x0000000090087348 */ /* 0x000fea0003c00000 */
[----:B------:R0:W1:Y:S02]  /*ed80*/  SHFL.BFLY P0, R150, R147, R146, R145 ;  /* 0x0c00009293967389 */ /* 0x0000640000000091 */
[----:B01----:R-:W-:Y:S05]  /*ed90*/  ENDCOLLECTIVE ;  /* 0x000000000000791b */ /* 0x003fea0003800000 */
.L_x_2467:
[----:B------:R-:W-:Y:S01]  /*eda0*/  MOV R144, R150 ;  /* 0x0000009600907202 */ /* 0x000fe20000000f00 */
[----:B------:R-:W-:Y:S06]  /*edb0*/  BRA `(.L_x_2468) ;  /* 0xffffff4c00b07947 */ /* 0x000fec000383ffff */
.L_x_2469:
        /* <DEDUP_REMOVED lines=12> */
.L_x_6062:


//--------------------- .text._ZN10layer_norm31ln_parallel_residual_bwd_kernelINS_13Kernel_traitsIf13__nv_bfloat16fS2_fjLj1024ELj1ELj4ELj1ELj16ENS_18Kernel_traits_baseILj1024EfS2_fS2_fjLj128EEEEELb1ELb0ELb1EEEvNS_9BwdParamsE --------------------------
	.section	.text._ZN10layer_norm31ln_parallel_residual_bwd_kernelINS_13Kernel_traitsIf13__nv_bfloat16fS2_fjLj1024ELj1ELj4ELj1ELj16ENS_18Kernel_traits_baseILj1024EfS2_fS2_fjLj128EEEEELb1ELb0ELb1EEEvNS_9BwdParamsE,"ax",@progbits
	.align	128
        .global         _ZN10layer_norm31ln_parallel_residual_bwd_kernelINS_13Kernel_traitsIf13__nv_bfloat16fS2_fjLj1024ELj1ELj4ELj1ELj16ENS_18Kernel_traits_baseILj1024EfS2_fS2_fjLj128EEEEELb1ELb0ELb1EEEvNS_9BwdParamsE
        .type           _ZN10layer_norm31ln_parallel_residual_bwd_kernelINS_13Kernel_traitsIf13__nv_bfloat16fS2_fjLj1024ELj1ELj4ELj1ELj16ENS_18Kernel_traits_baseILj1024EfS2_fS2_fjLj128EEEEELb1ELb0ELb1EEEvNS_9BwdParamsE,@function
        .size           _ZN10layer_norm31ln_parallel_residual_bwd_kernelINS_13Kernel_traitsIf13__nv_bfloat16fS2_fjLj1024ELj1ELj4ELj1ELj16ENS_18Kernel_traits_baseILj1024EfS2_fS2_fjLj128EEEEELb1ELb0ELb1EEEvNS_9BwdParamsE,(.L_x_6063 - _ZN10layer_norm31ln_parallel_residual_bwd_kernelINS_13Kernel_traitsIf13__nv_bfloat16fS2_fjLj1024ELj1ELj4ELj1ELj16ENS_18Kernel_traits_baseILj1024EfS2_fS2_fjLj128EEEEELb1ELb0ELb1EEEvNS_9BwdParamsE)
        .other          _ZN10layer_norm31ln_parallel_residual_bwd_kernelINS_13Kernel_traitsIf13__nv_bfloat16fS2_fjLj1024ELj1ELj4ELj1ELj16ENS_18Kernel_traits_baseILj1024EfS2_fS2_fjLj128EEEEELb1ELb0ELb1EEEvNS_9BwdParamsE,@"STO_CUDA_ENTRY STV_DEFAULT"
_ZN10layer_norm31ln_parallel_residual_bwd_kernelINS_13Kernel_traitsIf13__nv_bfloat16fS2_fjLj1024ELj1ELj4ELj1ELj16ENS_18Kernel_traits_baseILj1024EfS2_fS2_fjLj128EEEEELb1ELb0ELb1EEEvNS_9BwdParamsE:
.text._ZN10layer_norm31ln_parallel_residual_bwd_kernelINS_13Kernel_traitsIf13__nv_bfloat16fS2_fjLj1024ELj1ELj4ELj1ELj16ENS_18Kernel_traits_baseILj1024EfS2_fS2_fjLj128EEEEELb1ELb0ELb1EEEvNS_9BwdParamsE:
        /* <DEDUP_REMOVED lines=87> */
[----:B------:R-:W5:Y:S01]  /*0570*/  LDG.E.128 R84, desc[UR10][R4.64] ;  /* 0x0000000a04547981 */ /* 0x000f62000c1e1d00 */
[----:B-1----:R-:W-:-:S03]  /*0580*/  IMAD.WIDE.U32 R8, R0, 0x20, R8 ;  /* 0x0000002000087825 */ /* 0x002fc600078e0008 */
[----:B------:R-:W5:Y:S04]  /*0590*/  LDG.E.128 R80, desc[UR10][R4.64+0x10] ;  /* 0x0000100a04507981 */ /* 0x000f68000c1e1d00 */
[----:B------:R-:W5:Y:S04]  /*05a0*/  LDG.E.128 R76, desc[UR10][R4.64+0x400] ;  /* 0x0004000a044c7981 */ /* 0x000f68000c1e1d00 */
[----:B------:R-:W5:Y:S04]  /*05b0*/  LDG.E.128 R72, desc[UR10][R4.64+0x410] ;  /* 0x0004100a04487981 */ /* 0x000f68000c1e1d00 */
[----:B------:R-:W5:Y:S04]  /*05c0*/  LDG.E.128 R68, desc[UR10][R4.64+0x800] ;  /* 0x0008000a04447981 */ /* 0x000f68000c1e1d00 */
[----:B------:R-:W5:Y:S04]  /*05d0*/  LDG.E.128 R64, desc[UR10][R4.64+0x810] ;  /* 0x0008100a04407981 */ /* 0x000f68000c1e1d00 */
[----:B------:R-:W5:Y:S04]  /*05e0*/  LDG.E.128 R60, desc[UR10][R4.64+0xc00] ;  /* 0x000c000a043c7981 */ /* 0x000f68000c1e1d00 */
[----:B------:R-:W5:Y:S04]  /*05f0*/  LDG.E.128 R56, desc[UR10][R4.64+0xc10] ;  /* 0x000c100a04387981 */ /* 0x000f68000c1e1d00 */
        /* <DEDUP_REMOVED lines=80> */
[----:B------:R0:W-:Y:S01]  /*0b00*/  STL [R1], RZ ;  /* 0x000000ff01007387 */ /* 0x0001e20000100800 */
[----:B------:R-:W-:Y:S01]  /*0b10*/  HFMA2 R7, -RZ, RZ, 0, 0 ;  /* 0x00000000ff077431 */ /* 0x000fe200000001ff */
[----:B------:R-:W-:Y:S01]  /*0b20*/  BSSY B1, `(.L_x_2472) ;  /* 0x0000b4f000017945 */ /* 0x000fe20003800000 */
[----:B------:R-:W-:Y:S01]  /*0b30*/  HFMA2 R252, -RZ, RZ, 0, 0 ;  /* 0x00000000fffc7431 */ /* 0x000fe200000001ff */
        /* <DEDUP_REMOVED lines=18> */
[----:B------:R-:W-:Y:S02]  /*0c60*/  MOV R229, RZ ;  /* 0x000000ff00e57202 */ /* 0x000fe40000000f00 */
        /* <DEDUP_REMOVED lines=11> */
[----:B01----:R-:W-:-:S07]  /*0d20*/  CS2R R8, SRZ ;  /* 0x0000000000087805 */ /* 0x003fce000001ff00 */
.L_x_2506:
[----:B0-----:R-:W0:Y:S01]  /*0d30*/  S2R R3, SR_TID.X ;  /* 0x0000000000037919 */ /* 0x001e220000002100 */
[----:B-1----:R-:W1:Y:S01]  /*0d40*/  LDC.64 R4, c[0x0][0x3c0] ;  /* 0x0000f000ff047b82 */ /* 0x002e620000000a00 */
[----:B------:R-:W-:Y:S01]  /*0d50*/  IMAD R194, R2, UR12, RZ ;  /* 0x0000000c02c27c24 */ /* 0x000fe2000f8e02ff */
[----:B------:R2:W-:Y:S04]  /*0d60*/  STL [R1+0x148], R121 ;  /* 0x0001487901007387 */ /* 0x0005e80000100800 */
[----:B------:R-:W-:Y:S01]  /*0d70*/  SHF.R.S32.HI R0, RZ, 0x1f, R194 ;  /* 0x0000001fff007819 */ /* 0x000fe200000114c2 */
[----:B------:R3:W-:Y:S01]  /*0d80*/  STL [R1+0x144], R120 ;  /* 0x0001447801007387 */ /* 0x0007e20000100800 */
[----:B------:R-:W4:Y:S02]  /*0d90*/  LDC.64 R212, c[0x0][0x3a8] ;  /* 0x0000ea00ffd47b82 */ /* 0x000f240000000a00 */
[----:B------:R-:W-:Y:S01]  /*0da0*/  LEA.HI R194, R0, R194, RZ, 0x3 ;  /* 0x000000c200c27211 */ /* 0x000fe200078f18ff */
[----:B------:R-:W4:Y:S04]  /*0db0*/  LDL.LU R210, [R1+0x2c] ;  /* 0x00002c0001d27983 */ /* 0x000f280000300800 */
[----:B------:R-:W4:Y:S01]  /*0dc0*/  LDL.LU R206, [R1+0x1c] ;  /* 0x00001c0001ce7983 */ /* 0x000f220000300800 */
[----:B------:R-:W4:Y:S03]  /*0dd0*/  LDC.64 R216, c[0x0][0x430] ;  /* 0x00010c00ffd87b82 */ /* 0x000f260000000a00 */
[----:B------:R-:W4:Y:S04]  /*0de0*/  LDL.LU R197, [R1+0xc] ;  /* 0x00000c0001c57983 */ /* 0x000f280000300800 */
[----:B------:R-:W4:Y:S01]  /*0df0*/  LDL.LU R207, [R1+0x34] ;  /* 0x0000340001cf7983 */ /* 0x000f220000300800 */
[----:B------:R-:W4:Y:S01]  /*0e00*/  LDC.64 R134, c[0x0][0x3c8] ;  /* 0x0000f200ff867b82 */ /* 0x000f220000000a00 */
[----:B-1----:R-:W-:-:S02]  /*0e10*/  IMAD.WIDE R4, R2, 0x4, R4 ;  /* 0x0000000402047825 */ /* 0x002fc400078e0204 */
[----:B--2---:R-:W2:Y:S01]  /*0e20*/  LDL.LU R121, [R1+0x24] ;  /* 0x0000240001797983 */ /* 0x004ea20000300800 */
[----:B0-----:R-:W-:-:S04]  /*0e30*/  LOP3.LUT R3, R3, 0x1f, RZ, 0xc0, !PT ;  /* 0x0000001f03037812 */ /* 0x001fc800078ec0ff */
[----:B------:R-:W0:Y:S01]  /*0e40*/  LDC.64 R214, c[0x0][0x428] ;  /* 0x00010a00ffd67b82 */ /* 0x000e220000000a00 */
[----:B------:R1:W2:Y:S01]  /*0e50*/  LDG.E R195, desc[UR10][R4.64] ;  /* 0x0000000a04c37981 */ /* 0x0002a2000c1e1900 */
[----:B------:R-:W-:-:S03]  /*0e60*/  LEA.HI.SX32 R194, R194, R3, 0x1d ;  /* 0x00000003c2c27211 */ /* 0x000fc600078feaff */
[----:B---3--:R-:W3:Y:S02]  /*0e70*/  LDL.LU R120, [R1+0x14] ;  /* 0x0000140001787983 */ /* 0x008ee40000300800 */
[C---:B----4-:R-:W-:Y:S01]  /*0e80*/  IMAD.WIDE.U32 R140, R194.reuse, 0x20, R212 ;  /* 0x00000020c28c7825 */ /* 0x050fe200078e00d4 */
[----:B------:R-:W-:Y:S01]  /*0e90*/  ISETP.NE.U32.AND P0, PT, RZ, UR14, PT ;  /* 0x0000000eff007c0c */ /* 0x000fe2000bf05070 */
[----:B------:R-:W4:Y:S02]  /*0ea0*/  LDC.64 R208, c[0x0][0x438] ;  /* 0x00010e00ffd07b82 */ /* 0x000f240000000a00 */
[----:B------:R-:W-:Y:S01]  /*0eb0*/  IMAD.WIDE.U32 R132, R194, 0x10, R216 ;  /* 0x00000010c2847825 */ /* 0x000fe200078e00d8 */
[----:B------:R-:W3:Y:S03]  /*0ec0*/  LDG.E.128 R176, desc[UR10][R140.64] ;  /* 0x0000000a8cb07981 */ /* 0x000ee6000c1e1d00 */
[----:B-1----:R-:W-:-:S02]  /*0ed0*/  IMAD.WIDE R4, R2, 0x4, R134 ;  /* 0x0000000402047825 */ /* 0x002fc400078e0286 */
[----:B------:R-:W3:Y:S04]  /*0ee0*/  LDG.E.128 R132, desc[UR10][R132.64] ;  /* 0x0000000a84847981 */ /* 0x000ee8000c1e1d00 */
[----:B------:R1:W3:Y:S01]  /*0ef0*/  LDG.E R4, desc[UR10][R4.64] ;  /* 0x0000000a04047981 */ /* 0x0002e2000c1e1900 */
[----:B0-----:R-:W-:Y:S01]  /*0f00*/  IMAD.WIDE.U32 R136, R194, 0x10, R214 ;  /* 0x00000010c2887825 */ /* 0x001fe200078e00d6 */
[----:B------:R-:W-:Y:S02]  /*0f10*/  ISETP.NE.AND.EX P0, PT, RZ, UR15, PT, P0 ;  /* 0x0000000fff007c0c */ /* 0x000fe4000bf05300 */
[----:B------:R-:W3:Y:S04]  /*0f20*/  LDG.E.128 R140, desc[UR10][R140.64+0x10] ;  /* 0x0000100a8c8c7981 */ /* 0x000ee8000c1e1d00 */
[----:B------:R-:W3:Y:S01]  /*0f30*/  LDG.E.128 R136, desc[UR10][R136.64] ;  /* 0x0000000a88887981 */ /* 0x000ee2000c1e1d00 */
[----:B------:R-:W-:-:S06]  /*0f40*/  ISETP.NE.AND P3, PT, RZ, UR7, PT ;  /* 0x00000007ff007c0c */ /* 0x000fcc000bf65270 */
[----:B------:R-:W0:Y:S08]  /*0f50*/  @P0 LDC.64 R186, c[0x0][0x3b8] ;  /* 0x0000ee00ffba0b82 */ /* 0x000e300000000a00 */
[----:B------:R-:W0:Y:S01]  /*0f60*/  @P0 LDC.64 R184, c[0x0][0x3b8] ;  /* 0x0000ee00ffb80b82 */ /* 0x000e220000000a00 */
[----:B----4-:R-:W-:Y:S02]  /*0f70*/  ISETP.NE.U32.AND P2, PT, R208, RZ, PT ;  /* 0x000000ffd000720c */ /* 0x010fe40003f45070 */
[----:B------:R-:W-:-:S02]  /*0f80*/  IADD3 R3, PT, PT, R194, 0x20, RZ ;  /* 0x00000020c2037810 */ /* 0x000fc40007ffe0ff */
[----:B------:R-:W-:Y:S02]  /*0f90*/  ISETP.NE.AND.EX P2, PT, R209, RZ, PT, P2 ;  /* 0x000000ffd100720c */ /* 0x000fe40003f45320 */
[C---:B-1----:R-:W-:Y:S01]  /*0fa0*/  IADD3 R5, PT, PT, R194.reuse, 0x40, RZ ;  /* 0x00000040c2057810 */ /* 0x042fe20007ffe0ff */
[----:B------:R-:W1:Y:S01]  /*0fb0*/  @P0 LDC.64 R180, c[0x0][0x3b8] ;  /* 0x0000ee00ffb40b82 */ /* 0x000e620000000a00 */
[----:B0-----:R-:W-:Y:S01]  /*0fc0*/  @P0 IMAD.WIDE.U32 R186, R3, 0x8, R186 ;  /* 0x0000000803ba0825 */ /* 0x001fe200078e00ba */
[----:B------:R-:W-:-:S08]  /*0fd0*/  IADD3 R6, PT, PT, R194, 0x60, RZ ;  /* 0x00000060c2067810 */ /* 0x000fd00007ffe0ff */
[----:B------:R-:W0:Y:S01]  /*0fe0*/  @P2 LDC.64 R182, c[0x0][0x438] ;  /* 0x00010e00ffb62b82 */ /* 0x000e220000000a00 */
[----:B-----5:R4:W5:Y:S01]  /*0ff0*/  @P0 LDG.E.64 R202, desc[UR10][R186.64] ;  /* 0x0000000abaca0981 */ /* 0x020962000c1e1b00 */
[----:B------:R-:W-:-:S06]  /*1000*/  @P0 IMAD.WIDE.U32 R184, R5, 0x8, R184 ;  /* 0x0000000805b80825 */ /* 0x000fcc00078e00b8 */
[----:B------:R-:W1:Y:S01]  /*1010*/  @P0 LDC.64 R174, c[0x0][0x3b8] ;  /* 0x0000ee00ffae0b82 */ /* 0x000e620000000a00 */
[----:B------:R4:W5:Y:S01]  /*1020*/  @P0 LDG.E.64 R200, desc[UR10][R184.64] ;  /* 0x0000000ab8c80981 */ /* 0x000962000c1e1b00 */
[----:B0-----:R-:W-:-:S05]  /*1030*/  @P2 IMAD.WIDE.U32 R182, R194, 0x20, R182 ;  /* 0x00000020c2b62825 */ /* 0x001fca00078e00b6 */
[----:B------:R-:W5:Y:S04]  /*1040*/  @P2 LDG.E.128 R88, desc[UR10][R182.64] ;  /* 0x0000000ab6582981 */ /* 0x000f68000c1e1d00 */
[----:B------:R0:W5:Y:S01]  /*1050*/  @P2 LDG.E.128 R92, desc[UR10][R182.64+0x10] ;  /* 0x0000100ab65c2981 */ /* 0x000162000c1e1d00 */
[----:B--2---:R-:W-:-:S05]  /*1060*/  FSEL R195, R195, RZ, !P3 ;  /* 0x000000ffc3c37208 */ /* 0x004fca0005800000 */
[----:B---3--:R-:W-:Y:S01]  /*1070*/  FADD.FTZ R0, -R195, R176 ;  /* 0x000000b0c3007221 */ /* 0x008fe20000010100 */
[----:B------:R-:W-:-:S03]  /*1080*/  SHF.L.U32 R176, R132, 0x10, RZ ;  /* 0x0000001084b07819 */ /* 0x000fc600000006ff */
[----:B------:R-:W-:Y:S02]  /*1090*/  FMUL.FTZ R0, R4, R0 ;  /* 0x0000000004007220 */ /* 0x000fe40000410000 */
[----:B------:R-:W-:Y:S02]  /*10a0*/  FADD.FTZ R210, R176, R210 ;  /* 0x000000d2b0d27221 */ /* 0x000fe40000010000 */
[-C--:B------:R-:W-:Y:S01]  /*10b0*/  FFMA.FTZ R206, R0, R176.reuse, R206 ;  /* 0x000000b000ce7223 */ /* 0x080fe200000100ce */
[----:B------:R-:W-:Y:S01]  /*10c0*/  FMUL.FTZ R176, R52, R176 ;  /* 0x000000b034b07220 */ /* 0x000fe20000410000 */
[----:B------:R-:W-:-:S05]  /*10d0*/  SHF.L.U32 R196, R136, 0x10, RZ ;  /* 0x0000001088c47819 */ /* 0x000fca00000006ff */
[----:B------:R-:W-:Y:S01]  /*10e0*/  FADD.FTZ R197, R196, R197 ;  /* 0x000000c5c4c57221 */ /* 0x000fe20000010000 */
[-C--:B------:R-:W-:Y:S01]  /*10f0*/  FFMA.FTZ R238, R0, R196.reuse, R238 ;  /* 0x000000c400ee7223 */ /* 0x080fe200000100ee */
[----:B------:R-:W-:Y:S01]  /*1100*/  FFMA.FTZ R196, R84, R196, R176 ;  /* 0x000000c454c47223 */ /* 0x000fe200000100b0 */
[----:B------:R-:W-:Y:S01]  /*1110*/  SHF.L.U32 R176, R133, 0x10, RZ ;  /* 0x0000001085b07819 */ /* 0x000fe200000006ff */
[----:B------:R2:W-:Y:S04]  /*1120*/  STL [R1+0x2c], R210 ;  /* 0x00002cd201007387 */ /* 0x0005e80000100800 */
[----:B------:R3:W-:Y:S01]  /*1130*/  STL [R1+0x1c], R206 ;  /* 0x00001cce01007387 */ /* 0x0007e20000100800 */
[----:B------:R-:W-:-:S03]  /*1140*/  FADD.FTZ R207, R176, R207 ;  /* 0x000000cfb0cf7221 */ /* 0x000fc60000010000 */
[----:B--2---:R-:W2:Y:S04]  /*1150*/  LDL.LU R210, [R1+0x20] ;  /* 0x0000200001d27983 */ /* 0x004ea80000300800 */
[----:B------:R-:W4:Y:S04]  /*1160*/  LDL.LU R187, [R1+0x30] ;  /* 0x0000300001bb7983 */ /* 0x000f280000300800 */
[----:B------:R1:W-:Y:S04]  /*1170*/  STL [R1+0xc], R197 ;  /* 0x00000cc501007387 */ /* 0x0003e80000100800 */
[----:B------:R-:W4:Y:S04]  /*1180*/  LDL.LU R186, [R1+0x10] ;  /* 0x0000100001ba7983 */ /* 0x000f280000300800 */
[----:B------:R-:W4:Y:S04]  /*1190*/  LDL.LU R185, [R1+0x28] ;  /* 0x0000280001b97983 */ /* 0x000f280000300800 */
[----:B------:R-:W-:Y:S04]  /*11a0*/  STL [R1+0x34], R207 ;  /* 0x000034cf01007387 */ /* 0x000fe80000100800 */
[----:B------:R-:W4:Y:S01]  /*11b0*/  LDL.LU R184, [R1+0x38] ;  /* 0x0000380001b87983 */ /* 0x000f220000300800 */
[----:B------:R-:W-:-:S04]  /*11c0*/  FADD.FTZ R178, -R195, R178 ;  /* 0x000000b2c3b27221 */ /* 0x000fc80000010100 */
[----:B---3--:R-:W-:-:S04]  /*11d0*/  FMUL.FTZ R206, R4, R178 ;  /* 0x000000b204ce7220 */ /* 0x008fc80000410000 */
[----:B------:R-:W-:Y:S01]  /*11e0*/  FFMA.FTZ R121, R206, R176, R121 ;  /* 0x000000b0ce797223 */ /* 0x000fe20000010079 */
[----:B-1----:R-:W-:-:S04]  /*11f0*/  SHF.L.U32 R197, R137, 0x10, RZ ;  /* 0x0000001089c57819 */ /* 0x002fc800000006ff */
[----:B------:R1:W-:Y:S04]  /*1200*/  STL [R1+0x24], R121 ;  /* 0x0000247901007387 */ /* 0x0003e80000100800 */
[----:B------:R-:W0:Y:S04]  /*1210*/  LDL.LU R183, [R1+0x18] ;  /* 0x0000180001b77983 */ /* 0x000e280000300800 */
[----:B------:R-:W3:Y:S04]  /*1220*/  LDL.LU R182, [R1+0x3c] ;  /* 0x00003c0001b67983 */ /* 0x000ee80000300800 */
[----:B-1----:R-:W3:Y:S01]  /*1230*/  LDL.LU R121, [R1+0x5c] ;  /* 0x00005c0001797983 */ /* 0x002ee20000300800 */
[----:B------:R-:W-:-:S05]  /*1240*/  FADD.FTZ R120, R197, R120 ;  /* 0x00000078c5787221 */ /* 0x000fca0000010000 */
[----:B------:R1:W-:Y:S04]  /*1250*/  STL [R1+0x14], R120 ;  /* 0x0000147801007387 */ /* 0x0003e80000100800 */
[----:B-1----:R-:W3:Y:S01]  /*1260*/  LDL.LU R120, [R1+0x4c] ;  /* 0x00004c0001787983 */ /* 0x002ee20000300800 */
[----:B------:R-:W-:Y:S01]  /*1270*/  FADD.FTZ R178, -R195, R177 ;  /* 0x000000b1c3b27221 */ /* 0x000fe20000010100 */
[----:B------:R-:W-:Y:S02]  /*1280*/  PRMT R137, R132, 0x7632, R137 ;  /* 0x0000763284897816 */ /* 0x000fe40000000089 */
[----:B------:R-:W-:Y:S01]  /*1290*/  PRMT R133, R136, 0x7632, R133 ;  /* 0x0000763288857816 */ /* 0x000fe20000000085 */
[----:B------:R-:W-:Y:S01]  /*12a0*/  FMUL.FTZ R136, R4, R178 ;  /* 0x000000b204887220 */ /* 0x000fe20000410000 */
[----:B------:R-:W-:Y:S01]  /*12b0*/  PRMT R132, R137, 0x7632, R132 ;  /* 0x0000763289847816 */ /* 0x000fe20000000084 */
[----:B------:R-:W-:Y:S01]  /*12c0*/  FADD.FTZ R179, -R195, R179 ;  /* 0x000000b3c3b37221 */ /* 0x000fe20000010100 */
[----:B------:R-:W-:-:S02]  /*12d0*/  PRMT R178, R133, 0x7632, R178 ;  /* 0x0000763285b27816 */ /* 0x000fc400000000b2 */
[----:B------:R-:W-:Y:S02]  /*12e0*/  SHF.L.U32 R137, R137, 0x10, RZ ;  /* 0x0000001089897819 */ /* 0x000fe400000006ff */
[----:B------:R-:W-:Y:S01]  /*12f0*/  SHF.L.U32 R133, R133, 0x10, RZ ;  /* 0x0000001085857819 */ /* 0x000fe200000006ff */
[----:B------:R-:W-:Y:S01]  /*1300*/  FMUL.FTZ R207, R4, R179 ;  /* 0x000000b304cf7220 */ /* 0x000fe20000410000 */
[----:B------:R-:W-:Y:S02]  /*1310*/  SHF.L.U32 R178, R178, 0x10, RZ ;  /* 0x00000010b2b27819 */ /* 0x000fe400000006ff */
[----:B------:R-:W-:-:S03]  /*1320*/  SHF.L.U32 R132, R132, 0x10, RZ ;  /* 0x0000001084847819 */ /* 0x000fc600000006ff */
[----:B------:R-:W-:Y:S01]  /*1330*/  FMUL.FTZ R211, R55, R178 ;  /* 0x000000b237d37220 */ /* 0x000fe20000410000 */
[----:B--2---:R-:W-:Y:S01]  /*1340*/  FFMA.FTZ R210, R136, R137, R210 ;  /* 0x0000008988d27223 */ /* 0x004fe200000100d2 */
[----:B----4-:R-:W-:-:S04]  /*1350*/  FADD.FTZ R187, R137, R187 ;  /* 0x000000bb89bb7221 */ /* 0x010fc80000010000 */
[----:B------:R1:W-:Y:S01]  /*1360*/  STL [R1+0x20], R210 ;  /* 0x000020d201007387 */ /* 0x0003e20000100800 */
[----:B------:R-:W-:-:S03]  /*1370*/  FADD.FTZ R186, R133, R186 ;  /* 0x000000ba85ba7221 */ /* 0x000fc60000010000 */
[----:B------:R-:W-:Y:S01]  /*1380*/  STL [R1+0x30], R187 ;  /* 0x000030bb01007387 */ /* 0x000fe20000100800 */
[----:B------:R-:W-:-:S03]  /*1390*/  FFMA.FTZ R185, R207, R178, R185 ;  /* 0x000000b2cfb97223 */ /* 0x000fc600000100b9 */
[----:B------:R-:W-:Y:S01]  /*13a0*/  STL [R1+0x10], R186 ;  /* 0x000010ba01007387 */ /* 0x000fe20000100800 */
[----:B------:R-:W-:-:S03]  /*13b0*/  FADD.FTZ R184, R178, R184 ;  /* 0x000000b8b2b87221 */ /* 0x000fc60000010000 */
[----:B------:R-:W-:Y:S04]  /*13c0*/  STL [R1+0x28], R185 ;  /* 0x000028b901007387 */ /* 0x000fe80000100800 */
[----:B------:R-:W-:Y:S04]  /*13d0*/  STL [R1+0x38], R184 ;  /* 0x000038b801007387 */ /* 0x000fe80000100800 */
[----:B------:R-:W2:Y:S04]  /*13e0*/  LDL.LU R220, [R1+0x40] ;  /* 0x0000400001dc7983 */ /* 0x000ea80000300800 */
[----:B------:R-:W4:Y:S04]  /*13f0*/  LDL.LU R219, [R1+0x60] ;  /* 0x0000600001db7983 */ /* 0x000f280000300800 */
[----:B------:R-:W4:Y:S01]  /*1400*/  LDL.LU R218, [R1+0x50] ;  /* 0x0000500001da7983 */ /* 0x000f220000300800 */
[----:B-1----:R-:W-:Y:S01]  /*1410*/  FADD.FTZ R210, -R195, R140 ;  /* 0x0000008cc3d27221 */ /* 0x002fe20000010100 */
[----:B------:R-:W-:-:S02]  /*1420*/  SHF.L.U32 R140, R138, 0x10, RZ ;  /* 0x000000108a8c7819 */ /* 0x000fc400000006ff */
[----:B------:R-:W-:Y:S01]  /*1430*/  SHF.L.U32 R178, R134, 0x10, RZ ;  /* 0x0000001086b27819 */ /* 0x000fe200000006ff */
[----:B0-----:R-:W-:Y:S02]  /*1440*/  FADD.FTZ R183, R132, R183 ;  /* 0x000000b784b77221 */ /* 0x001fe40000010000 */
[----:B---3--:R-:W-:Y:S02]  /*1450*/  FADD.FTZ R182, R140, R182 ;  /* 0x000000b68cb67221 */ /* 0x008fe40000010000 */
[----:B------:R-:W-:Y:S01]  /*1460*/  FADD.FTZ R121, R178, R121 ;  /* 0x00000079b2797221 */ /* 0x000fe20000010000 */
[----:B------:R-:W-:Y:S04]  /*1470*/  STL [R1+0x18], R183 ;  /* 0x000018b701007387 */ /* 0x000fe80000100800 */
[----:B------:R-:W-:Y:S01]  /*1480*/  STL [R1+0x3c], R182 ;  /* 0x00003cb601007387 */ /* 0x000fe20000100800 */
[----:B------:R-:W-:-:S03]  /*1490*/  FMUL.FTZ R210, R4, R210 ;  /* 0x000000d204d27220 */ /* 0x000fc60000410000 */
[----:B------:R-:W3:Y:S04]  /*14a0*/  LDL.LU R223, [R1+0x44] ;  /* 0x0000440001df7983 */ /* 0x000ee80000300800 */
[----:B------:R0:W-:Y:S01]  /*14b0*/  STL [R1+0x5c], R121 ;  /* 0x00005c7901007387 */ /* 0x0001e20000100800 */
[----:B------:R-:W-:-:S03]  /*14c0*/  FFMA.FTZ R120, R210, R178, R120 ;  /* 0x000000b2d2787223 */ /* 0x000fc60000010078 */
[----:B0-----:R-:W3:Y:S04]  /*14d0*/  LDL.LU R121, [R1+0x64] ;  /* 0x0000640001797983 */ /* 0x001ee80000300800 */
[----:B------:R0:W-:Y:S04]  /*14e0*/  STL [R1+0x4c], R120 ;  /* 0x00004c7801007387 */ /* 0x0001e80000100800 */
[----:B0-----:R-:W3:Y:S01]  /*14f0*/  LDL.LU R120, [R1+0x54] ;  /* 0x0000540001787983 */ /* 0x001ee20000300800 */
[----:B------:R-:W-:Y:S01]  /*1500*/  FMUL.FTZ R176, R54, R176 ;  /* 0x000000b036b07220 */ /* 0x000fe20000410000 */
[----:B------:R-:W-:Y:S01]  /*1510*/  FFMA.FTZ R240, R206, R197, R240 ;  /* 0x000000c5cef07223 */ /* 0x000fe200000100f0 */
[----:B------:R-:W-:Y:S01]  /*1520*/  FMUL.FTZ R137, R53, R137 ;  /* 0x0000008935897220 */ /* 0x000fe20000410000 */
[----:B------:R-:W-:Y:S01]  /*1530*/  FFMA.FTZ R239, R136, R133, R239 ;  /* 0x0000008588ef7223 */ /* 0x000fe200000100ef */
[----:B------:R-:W-:Y:S01]  /*1540*/  FFMA.FTZ R197, R86, R197, R176 ;  /* 0x000000c556c57223 */ /* 0x000fe200000100b0 */
[-C--:B------:R-:W-:Y:S01]  /*1550*/  FFMA.FTZ R241, R207, R132.reuse, R241 ;  /* 0x00000084cff17223 */ /* 0x080fe200000100f1 */
[----:B------:R-:W0:Y:S01]  /*1560*/  @P2 LDC.64 R176, c[0x0][0x438] ;  /* 0x00010e00ffb02b82 */ /* 0x000e220000000a00 */
[----:B------:R-:W-:Y:S01]  /*1570*/  FFMA.FTZ R137, R85, R133, R137 ;  /* 0x0000008555897223 */ /* 0x000fe20000010089 */
[----:B------:R-:W-:Y:S01]  /*1580*/  FFMA.FTZ R211, R87, R132, R211 ;  /* 0x0000008457d37223 */ /* 0x000fe200000100d3 */
[----:B------:R-:W-:Y:S01]  /*1590*/  PRMT R134, R134, 0x7632, R134 ;  /* 0x0000763286867816 */ /* 0x000fe20000000086 */
[----:B------:R-:W-:Y:S01]  /*15a0*/  @P0 IMAD.WIDE.U32 R180, R6, 0x8, R180 ;  /* 0x0000000806b40825 */ /* 0x000fe200078e00b4 */
[----:B------:R-:W3:Y:S02]  /*15b0*/  LDL.LU R222, [R1+0x48] ;  /* 0x0000480001de7983 */ /* 0x000ee40000300800 */
[----:B------:R-:W-:Y:S01]  /*15c0*/  SHF.L.U32 R134, R134, 0x10, RZ ;  /* 0x0000001086867819 */ /* 0x000fe200000006ff */
[C---:B------:R-:W-:Y:S01]  /*15d0*/  IMAD.WIDE.U32 R156, R3.reuse, 0x20, R212 ;  /* 0x00000020039c7825 */ /* 0x040fe200078e00d4 */
[----:B------:R1:W5:Y:S03]  /*15e0*/  @P0 LDG.E.64 R198, desc[UR10][R180.64] ;  /* 0x0000000ab4c60981 */ /* 0x000366000c1e1b00 */
[----:B------:R-:W-:Y:S01]  /*15f0*/  IMAD.WIDE.U32 R148, R3, 0x10, R216 ;  /* 0x0000001003947825 */ /* 0x000fe200078e00d8 */
[----:B------:R-:W3:Y:S04]  /*1600*/  LDG.E.128 R144, desc[UR10][R156.64] ;  /* 0x0000000a9c907981 */ /* 0x000ee8000c1e1d00 */
[----:B------:R-:W3:Y:S01]  /*1610*/  LDL.LU R221, [R1+0x68] ;  /* 0x0000680001dd7983 */ /* 0x000ee20000300800 */
[----:B-1----:R-:W1:Y:S03]  /*1620*/  @P2 LDC.64 R180, c[0x0][0x438] ;  /* 0x00010e00ffb42b82 */ /* 0x002e660000000a00 */
[----:B------:R-:W3:Y:S01]  /*1630*/  LDG.E.128 R148, desc[UR10][R148.64] ;  /* 0x0000000a94947981 */ /* 0x000ee2000c1e1d00 */
[----:B0-----:R-:W-:Y:S01]  /*1640*/  @P2 IMAD.WIDE.U32 R132, R6, 0x20, R176 ;  /* 0x0000002006842825 */ /* 0x001fe200078e00b0 */
[----:B------:R-:W-:-:S03]  /*1650*/  PRMT R176, R138, 0x7632, R176 ;  /* 0x000076328ab07816 */ /* 0x000fc600000000b0 */
[----:B------:R-:W-:Y:S01]  /*1660*/  FADD.FTZ R138, -R195, R141 ;  /* 0x0000008dc38a7221 */ /* 0x000fe20000010100 */
[----:B------:R-:W-:Y:S01]  /*1670*/  IMAD.WIDE.U32 R152, R3, 0x10, R214 ;  /* 0x0000001003987825 */ /* 0x000fe200078e00d6 */
[----:B------:R-:W-:-:S03]  /*1680*/  SHF.L.U32 R141, R176, 0x10, RZ ;  /* 0x00000010b08d7819 */ /* 0x000fc600000006ff */
[----:B------:R-:W-:Y:S01]  /*1690*/  FMUL.FTZ R138, R4, R138 ;  /* 0x0000008a048a7220 */ /* 0x000fe20000410000 */
[----:B------:R-:W5:Y:S01]  /*16a0*/  @P2 LDG.E.128 R112, desc[UR10][R132.64] ;  /* 0x0000000a84702981 */ /* 0x000f62000c1e1d00 */
[----:B------:R-:W-:-:S03]  /*16b0*/  IMAD.WIDE.U32 R172, R5, 0x20, R212 ;  /* 0x0000002005ac7825 */ /* 0x000fc600078e00d4 */
[----:B------:R0:W5:Y:S04]  /*16c0*/  @P2 LDG.E.128 R116, desc[UR10][R132.64+0x10] ;  /* 0x0000100a84742981 */ /* 0x000168000c1e1d00 */
[----:B------:R-:W3:Y:S01]  /*16d0*/  LDG.E.128 R152, desc[UR10][R152.64] ;  /* 0x0000000a98987981 */ /* 0x000ee2000c1e1d00 */
[----:B------:R-:W-:-:S04]  /*16e0*/  IMAD.WIDE.U32 R168, R5, 0x10, R214 ;  /* 0x0000001005a87825 */ /* 0x000fc800078e00d6 */
[----:B------:R-:W-:Y:S01]  /*16f0*/  FFMA.FTZ R243, R138, R141, R243 ;  /* 0x0000008d8af37223 */ /* 0x000fe200000100f3 */
[----:B------:R-:W-:Y:S01]  /*1700*/  FADD.FTZ R142, -R195, R142 ;  /* 0x0000008ec38e7221 */ /* 0x000fe20000010100 */
[----:B------:R-:W-:-:S04]  /*1710*/  IMAD.WIDE.U32 R164, R5, 0x10, R216 ;  /* 0x0000001005a47825 */ /* 0x000fc800078e00d8 */
[----:B------:R-:W-:Y:S01]  /*1720*/  FADD.FTZ R143, -R195, R143 ;  /* 0x0000008fc38f7221 */ /* 0x000fe20000010100 */
[----:B------:R-:W3:Y:S01]  /*1730*/  LDG.E.128 R156, desc[UR10][R156.64+0x10] ;  /* 0x0000100a9c9c7981 */ /* 0x000ee2000c1e1d00 */
[----:B0-----:R-:W-:-:S04]  /*1740*/  IMAD.WIDE.U32 R132, R6, 0x20, R212 ;  /* 0x0000002006847825 */ /* 0x001fc800078e00d4 */
[----:B------:R-:W-:Y:S01]  /*1750*/  FMUL.FTZ R212, R49, R134 ;  /* 0x0000008631d47220 */ /* 0x000fe20000410000 */
[----:B------:R-:W-:-:S04]  /*1760*/  IMAD.WIDE.U32 R184, R6, 0x10, R214 ;  /* 0x0000001006b87825 */ /* 0x000fc800078e00d6 */
[----:B-1----:R-:W-:-:S04]  /*1770*/  @P2 IMAD.WIDE.U32 R180, R5, 0x20, R180 ;  /* 0x0000002005b42825 */ /* 0x002fc800078e00b4 */
[----:B------:R-:W-:Y:S01]  /*1780*/  FMUL.FTZ R213, R4, R142 ;  /* 0x0000008e04d57220 */ /* 0x000fe20000410000 */
[----:B------:R-:W3:Y:S04]  /*1790*/  LDG.E.128 R160, desc[UR10][R172.64] ;  /* 0x0000000aaca07981 */ /* 0x000ee8000c1e1d00 */
[----:B------:R-:W5:Y:S04]  /*17a0*/  @P2 LDG.E.128 R104, desc[UR10][R180.64] ;  /* 0x0000000ab4682981 */ /* 0x000f68000c1e1d00 */
[----:B------:R0:W5:Y:S04]  /*17b0*/  @P2 LDG.E.128 R108, desc[UR10][R180.64+0x10] ;  /* 0x0000100ab46c2981 */ /* 0x000168000c1e1d00 */
[----:B------:R-:W3:Y:S04]  /*17c0*/  LDG.E.128 R164, desc[UR10][R164.64] ;  /* 0x0000000aa4a47981 */ /* 0x000ee8000c1e1d00 */
[----:B------:R-:W3:Y:S01]  /*17d0*/  LDG.E.128 R168, desc[UR10][R168.64] ;  /* 0x0000000aa8a87981 */ /* 0x000ee2000c1e1d00 */
[----:B0-----:R-:W-:-:S04]  /*17e0*/  IMAD.WIDE.U32 R180, R6, 0x10, R216 ;  /* 0x0000001006b47825 */ /* 0x001fc800078e00d8 */
[----:B--2---:R-:W-:Y:S01]  /*17f0*/  FADD.FTZ R220, R141, R220 ;  /* 0x000000dc8ddc7221 */ /* 0x004fe20000010000 */
[----:B----4-:R-:W-:-:S04]  /*1800*/  FADD.FTZ R219, R134, R219 ;  /* 0x000000db86db7221 */ /* 0x010fc80000010000 */
[----:B------:R0:W-:Y:S01]  /*1810*/  STL [R1+0x40], R220 ;  /* 0x000040dc01007387 */ /* 0x0001e20000100800 */
[----:B------:R-:W-:Y:S01]  /*1820*/  FFMA.FTZ R218, R138, R134, R218 ;  /* 0x000000868ada7223 */ /* 0x000fe200000100da */
[----:B------:R-:W-:Y:S01]  /*1830*/  FMUL.FTZ R216, R4, R143 ;  /* 0x0000008f04d87220 */ /* 0x000fe20000410000 */
[----:B------:R-:W-:-:S04]  /*1840*/  @P0 IMAD.WIDE.U32 R174, R194, 0x8, R174 ;  /* 0x00000008c2ae0825 */ /* 0x000fc800078e00ae */
[----:B------:R-:W-:Y:S01]  /*1850*/  FMUL.FTZ R179, R48, R178 ;  /* 0x000000b230b37220 */ /* 0x000fe20000410000 */
[----:B------:R-:W-:Y:S01]  /*1860*/  FFMA.FTZ R242, R210, R140, R242 ;  /* 0x0000008cd2f27223 */ /* 0x000fe200000100f2 */
[----:B------:R-:W2:Y:S04]  /*1870*/  LDG.E.128 R180, desc[UR10][R180.64] ;  /* 0x0000000ab4b47981 */ /* 0x000ea8000c1e1d00 */
[----:B0-----:R-:W4:Y:S04]  /*1880*/  LDL.LU R220, [R1+0x58] ;  /* 0x0000580001dc7983 */ /* 0x001f280000300800 */
[----:B------:R0:W-:Y:S01]  /*1890*/  STL [R1+0x60], R219 ;  /* 0x000060db01007387 */ /* 0x0001e20000100800 */
[----:B------:R-:W-:Y:S01]  /*18a0*/  FFMA.FTZ R141, R81, R141, R212 ;  /* 0x0000008d518d7223 */ /* 0x000fe200000100d4 */
[----:B------:R-:W-:-:S02]  /*18b0*/  SHF.L.U32 R134, R135, 0x10, RZ ;  /* 0x0000001087867819 */ /* 0x000fc400000006ff */
[----:B------:R1:W5:Y:S04]  /*18c0*/  @P0 LDG.E.64 R204, desc[UR10][R174.64] ;  /* 0x0000000aaecc0981 */ /* 0x000368000c1e1b00 */
[----:B------:R-:W2:Y:S04]  /*18d0*/  LDG.E.128 R184, desc[UR10][R184.64] ;  /* 0x0000000ab8b87981 */ /* 0x000ea8000c1e1d00 */
[----:B0-----:R-:W2:Y:S01]  /*18e0*/  LDL.LU R219, [R1+0x8c] ;  /* 0x00008c0001db7983 */ /* 0x001ea20000300800 */
[----:B------:R-:W-:Y:S01]  /*18f0*/  SHF.L.U32 R212, R139, 0x10, RZ ;  /* 0x000000108bd47819 */ /* 0x000fe200000006ff */
[----:B---3--:R-:W-:-:S02]  /*1900*/  FADD.FTZ R121, R134, R121 ;  /* 0x0000007986797221 */ /* 0x008fc40000010000 */
[----:B------:R0:W-:Y:S01]  /*1910*/  STL [R1+0x50], R218 ;  /* 0x000050da01007387 */ /* 0x0001e20000100800 */
[----:B------:R-:W-:-:S03]  /*1920*/  FFMA.FTZ R120, R213, R134, R120 ;  /* 0x00000086d5787223 */ /* 0x000fc60000010078 */
[----:B0-----:R-:W3:Y:S01]  /*1930*/  LDL.LU R218, [R1+0x7c] ;  /* 0x00007c0001da7983 */ /* 0x001ee20000300800 */
[----:B------:R-:W-:Y:S01]  /*1940*/  FMUL.FTZ R142, R50, R134 ;  /* 0x00000086328e7220 */ /* 0x000fe20000410000 */
[----:B-1----:R-:W0:Y:S02]  /*1950*/  @P2 LDC.64 R174, c[0x0][0x438] ;  /* 0x00010e00ffae2b82 */ /* 0x002e240000000a00 */
[----:B------:R-:W3:Y:S01]  /*1960*/  LDL.LU R214, [R1+0x6c] ;  /* 0x00006c0001d67983 */ /* 0x000ee20000300800 */
[----:B------:R-:W-:-:S05]  /*1970*/  FADD.FTZ R223, R212, R223 ;  /* 0x000000dfd4df7221 */ /* 0x000fca0000010000 */
[----:B------:R-:W-:Y:S04]  /*1980*/  STL [R1+0x44], R223 ;  /* 0x000044df01007387 */ /* 0x000fe80000100800 */
[----:B------:R-:W3:Y:S04]  /*1990*/  LDL.LU R217, [R1+0x94] ;  /* 0x0000940001d97983 */ /* 0x000ee80000300800 */
[----:B------:R1:W-:Y:S04]  /*19a0*/  STL [R1+0x64], R121 ;  /* 0x0000647901007387 */ /* 0x0003e80000100800 */
[----:B-1----:R-:W3:Y:S04]  /*19b0*/  LDL.LU R121, [R1+0x84] ;  /* 0x0000840001797983 */ /* 0x002ee80000300800 */
[----:B------:R1:W-:Y:S04]  /*19c0*/  STL [R1+0x54], R120 ;  /* 0x0000547801007387 */ /* 0x0003e80000100800 */
[----:B-1----:R-:W3:Y:S01]  /*19d0*/  LDL.LU R120, [R1+0x74] ;  /* 0x0000740001787983 */ /* 0x002ee20000300800 */
[----:B------:R-:W-:-:S02]  /*19e0*/  PRMT R139, R139, 0x7632, R139 ;  /* 0x000076328b8b7816 */ /* 0x000fc4000000008b */
[----:B------:R-:W-:Y:S02]  /*19f0*/  PRMT R134, R135, 0x7632, R134 ;  /* 0x0000763287867816 */ /* 0x000fe40000000086 */
[----:B------:R-:W-:Y:S01]  /*1a00*/  SHF.L.U32 R139, R139, 0x10, RZ ;  /* 0x000000108b8b7819 */ /* 0x000fe200000006ff */
[-C--:B------:R-:W-:Y:S01]  /*1a10*/  FFMA.FTZ R244, R213, R212.reuse, R244 ;  /* 0x000000d4d5f47223 */ /* 0x080fe200000100f4 */
[----:B------:R-:W-:Y:S01]  /*1a20*/  SHF.L.U32 R134, R134, 0x10, RZ ;  /* 0x0000001086867819 */ /* 0x000fe200000006ff */
[----:B------:R-:W-:Y:S01]  /*1a30*/  FFMA.FTZ R212, R82, R212, R142 ;  /* 0x000000d452d47223 */ /* 0x000fe2000001008e */
[----:B------:R-:W-:Y:S01]  /*1a40*/  FADD.FTZ R142, -R195, R144 ;  /* 0x00000090c38e7221 */ /* 0x000fe20000010100 */
[----:B------:R-:W-:Y:S02]  /*1a50*/  FADD.FTZ R222, R139, R222 ;  /* 0x000000de8bde7221 */ /* 0x000fe40000010000 */
[----:B------:R-:W-:Y:S01]  /*1a60*/  FMUL.FTZ R215, R51, R134 ;  /* 0x0000008633d77220 */ /* 0x000fe20000410000 */
[----:B------:R-:W-:Y:S01]  /*1a70*/  FADD.FTZ R221, R134, R221 ;  /* 0x000000dd86dd7221 */ /* 0x000fe20000010000 */
[----:B------:R-:W-:Y:S01]  /*1a80*/  FMUL.FTZ R142, R4, R142 ;  /* 0x0000008e048e7220 */ /* 0x000fe20000410000 */
[----:B------:R-:W-:Y:S04]  /*1a90*/  STL [R1+0x48], R222 ;  /* 0x000048de01007387 */ /* 0x000fe80000100800 */
[----:B------:R1:W-:Y:S01]  /*1aa0*/  STL [R1+0x68], R221 ;  /* 0x000068dd01007387 */ /* 0x0003e20000100800 */
[-C--:B------:R-:W-:Y:S01]  /*1ab0*/  FFMA.FTZ R245, R216, R139.reuse, R245 ;  /* 0x0000008bd8f57223 */ /* 0x080fe200000100f5 */
[----:B------:R-:W-:Y:S01]  /*1ac0*/  FFMA.FTZ R215, R83, R139, R215 ;  /* 0x0000008b53d77223 */ /* 0x000fe200000100d7 */
[----:B------:R-:W-:Y:S01]  /*1ad0*/  SHF.L.U32 R139, R152, 0x10, RZ ;  /* 0x00000010988b7819 */ /* 0x000fe200000006ff */
[----:B-1----:R-:W3:Y:S01]  /*1ae0*/  LDL.LU R221, [R1+0x80] ;  /* 0x0000800001dd7983 */ /* 0x002ee20000300800 */
[----:B------:R-:W-:Y:S01]  /*1af0*/  FADD.FTZ R146, -R195, R146 ;  /* 0x00000092c3927221 */ /* 0x000fe20000010100 */
[----:B------:R-:W-:-:S02]  /*1b00*/  SHF.L.U32 R143, R149, 0x10, RZ ;  /* 0x00000010958f7819 */ /* 0x000fc400000006ff */
[----:B------:R-:W-:Y:S01]  /*1b10*/  SHF.L.U32 R144, R153, 0x10, RZ ;  /* 0x0000001099907819 */ /* 0x000fe200000006ff */
[----:B----4-:R-:W-:Y:S01]  /*1b20*/  FFMA.FTZ R220, R216, R134, R220 ;  /* 0x00000086d8dc7223 */ /* 0x010fe200000100dc */
[----:B------:R-:W-:-:S04]  /*1b30*/  SHF.L.U32 R134, R148, 0x10, RZ ;  /* 0x0000001094867819 */ /* 0x000fc800000006ff */
[----:B------:R1:W-:Y:S04]  /*1b40*/  STL [R1+0x58], R220 ;  /* 0x000058dc01007387 */ /* 0x0003e80000100800 */
[----:B-1----:R-:W4:Y:S01]  /*1b50*/  LDL.LU R220, [R1+0x90] ;  /* 0x0000900001dc7983 */ /* 0x002f220000300800 */
[----:B--2---:R-:W-:Y:S01]  /*1b60*/  FADD.FTZ R219, R134, R219 ;  /* 0x000000db86db7221 */ /* 0x004fe20000010000 */
[----:B---3--:R-:W-:-:S05]  /*1b70*/  FFMA.FTZ R218, R142, R134, R218 ;  /* 0x000000868eda7223 */ /* 0x008fca00000100da */
[----:B------:R1:W-:Y:S04]  /*1b80*/  STL [R1+0x7c], R218 ;  /* 0x00007cda01007387 */ /* 0x0003e80000100800 */
[----:B------:R-:W-:Y:S01]  /*1b90*/  STL [R1+0x8c], R219 ;  /* 0x00008cdb01007387 */ /* 0x000fe20000100800 */
[----:B------:R-:W-:-:S03]  /*1ba0*/  FADD.FTZ R214, R139, R214 ;  /* 0x000000d68bd67221 */ /* 0x000fc60000010000 */
[----:B-1----:R-:W2:Y:S04]  /*1bb0*/  LDL.LU R218, [R1+0x70] ;  /* 0x0000700001da7983 */ /* 0x002ea80000300800 */
[----:B------:R1:W-:Y:S01]  /*1bc0*/  STL [R1+0x6c], R214 ;  /* 0x00006cd601007387 */ /* 0x0003e20000100800 */
[----:B------:R-:W-:Y:S01]  /*1bd0*/  FADD.FTZ R217, R143, R217 ;  /* 0x000000d98fd97221 */ /* 0x000fe20000010000 */
[----:B-1----:R-:W-:Y:S02]  /*1be0*/  FMUL.FTZ R214, R4, R146 ;  /* 0x0000009204d67220 */ /* 0x002fe40000410000 */
[----:B------:R-:W3:Y:S02]  /*1bf0*/  LDL.LU R146, [R1+0x88] ;  /* 0x0000880001927983 */ /* 0x000ee40000300800 */
[----:B------:R-:W-:-:S02]  /*1c00*/  FFMA.FTZ R121, R214, R143, R121 ;  /* 0x0000008fd6797223 */ /* 0x000fc40000010079 */
[----:B------:R-:W-:Y:S04]  /*1c10*/  STL [R1+0x94], R217 ;  /* 0x000094d901007387 */ /* 0x000fe80000100800 */
[----:B------:R-:W3:Y:S04]  /*1c20*/  LDL.LU R219, [R1+0x98] ;  /* 0x0000980001db7983 */ /* 0x000ee80000300800 */
[----:B------:R1:W-:Y:S01]  /*1c30*/  STL [R1+0x84], R121 ;  /* 0x0000847901007387 */ /* 0x0003e20000100800 */
[----:B------:R-:W-:-:S03]  /*1c40*/  FADD.FTZ R120, R144, R120 ;  /* 0x0000007890787221 */ /* 0x000fc60000010000 */
[----:B-1----:R-:W3:Y:S04]  /*1c50*/  LDL.LU R121, [R1+0x78] ;  /* 0x0000780001797983 */ /* 0x002ee80000300800 */
[----:B------:R1:W-:Y:S04]  /*1c60*/  STL [R1+0x74], R120 ;  /* 0x0000747801007387 */ /* 0x0003e80000100800 */
[----:B-1----:R-:W3:Y:S01]  /*1c70*/  LDL.LU R120, [R1+0x9c] ;  /* 0x00009c0001787983 */ /* 0x002ee20000300800 */
[----:B------:R-:W-:Y:S01]  /*1c80*/  FMUL.FTZ R143, R46, R143 ;  /* 0x0000008f2e8f7220 */ /* 0x000fe20000410000 */
[-C--:B------:R-:W-:Y:S01]  /*1c90*/  FFMA.FTZ R248, R214, R144.reuse, R248 ;  /* 0x00000090d6f87223 */ /* 0x080fe200000100f8 */
[----:B------:R-:W-:Y:S01]  /*1ca0*/  FADD.FTZ R145, -R195, R145 ;  /* 0x00000091c3917221 */ /* 0x000fe20000010100 */
[----:B------:R-:W-:Y:S01]  /*1cb0*/  PRMT R152, R152, 0x7632, R152 ;  /* 0x0000763298987816 */ /* 0x000fe20000000098 */
[----:B------:R-:W-:Y:S01]  /*1cc0*/  FFMA.FTZ R143, R78, R144, R143 ;  /* 0x000000904e8f7223 */ /* 0x000fe2000001008f */
[----:B------:R-:W-:Y:S01]  /*1cd0*/  PRMT R144, R148, 0x7632, R144 ;  /* 0x0000763294907816 */ /* 0x000fe20000000090 */
[----:B------:R-:W-:Y:S01]  /*1ce0*/  FMUL.FTZ R217, R4, R145 ;  /* 0x0000009104d97220 */ /* 0x000fe20000410000 */
[----:B------:R-:W3:Y:S02]  /*1cf0*/  LDL.LU R223, [R1+0xbc] ;  /* 0x0000bc0001df7983 */ /* 0x000ee40000300800 */
[----:B------:R-:W-:-:S02]  /*1d00*/  SHF.L.U32 R144, R144, 0x10, RZ ;  /* 0x0000001090907819 */ /* 0x000fc400000006ff */
[----:B------:R-:W-:-:S03]  /*1d10*/  SHF.L.U32 R152, R152, 0x10, RZ ;  /* 0x0000001098987819 */ /* 0x000fc600000006ff */
[----:B------:R-:W-:Y:S01]  /*1d20*/  FFMA.FTZ R221, R217, R144, R221 ;  /* 0x00000090d9dd7223 */ /* 0x000fe200000100dd */
[----:B------:R-:W-:Y:S01]  /*1d30*/  PRMT R149, R149, 0x7632, R149 ;  /* 0x0000763295957816 */ /* 0x000fe20000000095 */
[----:B------:R-:W-:-:S03]  /*1d40*/  FADD.FTZ R147, -R195, R147 ;  /* 0x00000093c3937221 */ /* 0x000fc60000010100 */
[----:B------:R-:W-:Y:S02]  /*1d50*/  SHF.L.U32 R149, R149, 0x10, RZ ;  /* 0x0000001095957819 */ /* 0x000fe400000006ff */
[----:B------:R-:W-:-:S04]  /*1d60*/  PRMT R153, R153, 0x7632, R153 ;  /* 0x0000763299997816 */ /* 0x000fc80000000099 */
[----:B------:R-:W-:Y:S01]  /*1d70*/  SHF.L.U32 R153, R153, 0x10, RZ ;  /* 0x0000001099997819 */ /* 0x000fe200000006ff */
[----:B----4-:R-:W-:-:S05]  /*1d80*/  FADD.FTZ R220, R144, R220 ;  /* 0x000000dc90dc7221 */ /* 0x010fca0000010000 */
[----:B------:R1:W-:Y:S04]  /*1d90*/  STL [R1+0x90], R220 ;  /* 0x000090dc01007387 */ /* 0x0003e80000100800 */
[----:B------:R4:W-:Y:S04]  /*1da0*/  STL [R1+0x80], R221 ;  /* 0x000080dd01007387 */ /* 0x0009e80000100800 */
[----:B-1----:R-:W3:Y:S04]  /*1db0*/  LDL.LU R220, [R1+0xac] ;  /* 0x0000ac0001dc7983 */ /* 0x002ee80000300800 */
[----:B------:R-:W3:Y:S04]  /*1dc0*/  LDL.LU R222, [R1+0xa0] ;  /* 0x0000a00001de7983 */ /* 0x000ee80000300800 */
[----:B----4-:R-:W4:Y:S01]  /*1dd0*/  LDL.LU R221, [R1+0xc0] ;  /* 0x0000c00001dd7983 */ /* 0x010f220000300800 */
[----:B--2---:R-:W-:-:S05]  /*1de0*/  FADD.FTZ R218, R152, R218 ;  /* 0x000000da98da7221 */ /* 0x004fca0000010000 */
[----:B------:R1:W-:Y:S02]  /*1df0*/  STL [R1+0x70], R218 ;  /* 0x000070da01007387 */ /* 0x0003e40000100800 */
[----:B-1----:R-:W-:-:S04]  /*1e00*/  FMUL.FTZ R218, R4, R147 ;  /* 0x0000009304da7220 */ /* 0x002fc80000410000 */
[----:B---3--:R-:W-:-:S05]  /*1e10*/  FFMA.FTZ R146, R218, R149, R146 ;  /* 0x00000095da927223 */ /* 0x008fca0000010092 */
[----:B------:R1:W-:Y:S01]  /*1e20*/  STL [R1+0x88], R146 ;  /* 0x0000889201007387 */ /* 0x0003e20000100800 */
[----:B------:R-:W-:-:S03]  /*1e30*/  FADD.FTZ R219, R149, R219 ;  /* 0x000000db95db7221 */ /* 0x000fc60000010000 */
[----:B-1----:R-:W2:Y:S01]  /*1e40*/  LDL.LU R146, [R1+0xb0] ;  /* 0x0000b00001927983 */ /* 0x002ea20000300800 */
[----:B------:R-:W-:-:S03]  /*1e50*/  FADD.FTZ R121, R153, R121 ;  /* 0x0000007999797221 */ /* 0x000fc60000010000 */
[----:B------:R1:W-:Y:S04]  /*1e60*/  STL [R1+0x98], R219 ;  /* 0x000098db01007387 */ /* 0x0003e80000100800 */
[----:B------:R-:W3:Y:S04]  /*1e70*/  LDL.LU R148, [R1+0xa4] ;  /* 0x0000a40001947983 */ /* 0x000ee80000300800 */
[----:B------:R0:W-:Y:S01]  /*1e80*/  STL [R1+0x78], R121 ;  /* 0x0000787901007387 */ /* 0x0001e20000100800 */
[----:B-1----:R-:W-:Y:S01]  /*1e90*/  FADD.FTZ R219, -R195, R156 ;  /* 0x0000009cc3db7221 */ /* 0x002fe20000010100 */
[----:B------:R-:W-:-:S02]  /*1ea0*/  SHF.L.U32 R156, R154, 0x10, RZ ;  /* 0x000000109a9c7819 */ /* 0x000fc400000006ff */
[----:B0-----:R-:W3:Y:S03]  /*1eb0*/  LDL.LU R121, [R1+0xc4] ;  /* 0x0000c40001797983 */ /* 0x001ee60000300800 */
[----:B------:R-:W-:-:S05]  /*1ec0*/  FADD.FTZ R120, R156, R120 ;  /* 0x000000789c787221 */ /* 0x000fca0000010000 */
[----:B------:R0:W-:Y:S04]  /*1ed0*/  STL [R1+0x9c], R120 ;  /* 0x00009c7801007387 */ /* 0x0001e80000100800 */
[----:B0-----:R-:W3:Y:S01]  /*1ee0*/  LDL.LU R120, [R1+0xb4] ;  /* 0x0000b40001787983 */ /* 0x001ee20000300800 */
[----:B------:R-:W-:Y:S01]  /*1ef0*/  FMUL.FTZ R144, R45, R144 ;  /* 0x000000902d907220 */ /* 0x000fe20000410000 */
[-C--:B------:R-:W-:Y:S01]  /*1f00*/  FFMA.FTZ R247, R217, R152.reuse, R247 ;  /* 0x00000098d9f77223 */ /* 0x080fe200000100f7 */
[----:B------:R-:W-:Y:S02]  /*1f10*/  FMUL.FTZ R219, R4, R219 ;  /* 0x000000db04db7220 */ /* 0x000fe40000410000 */
[----:B------:R-:W-:Y:S01]  /*1f20*/  FFMA.FTZ R152, R77, R152, R144 ;  /* 0x000000984d987223 */ /* 0x000fe20000010090 */
[----:B------:R-:W-:-:S02]  /*1f30*/  SHF.L.U32 R144, R150, 0x10, RZ ;  /* 0x0000001096907819 */ /* 0x000fc400000006ff */
[----:B------:R-:W-:Y:S01]  /*1f40*/  PRMT R154, R154, 0x7632, R154 ;  /* 0x000076329a9a7816 */ /* 0x000fe2000000009a */
[----:B------:R-:W-:Y:S02]  /*1f50*/  FADD.FTZ R157, -R195, R157 ;  /* 0x0000009dc39d7221 */ /* 0x000fe40000010100 */
[----:B------:R-:W-:Y:S01]  /*1f60*/  FMUL.FTZ R145, R40, R144 ;  /* 0x0000009028917220 */ /* 0x000fe20000410000 */
[----:B------:R-:W-:Y:S01]  /*1f70*/  FADD.FTZ R223, R144, R223 ;  /* 0x000000df90df7221 */ /* 0x000fe20000010000 */
[----:B------:R-:W-:Y:S01]  /*1f80*/  SHF.L.U32 R154, R154, 0x10, RZ ;  /* 0x000000109a9a7819 */ /* 0x000fe200000006ff */
[----:B------:R-:W-:-:S03]  /*1f90*/  FMUL.FTZ R157, R4, R157 ;  /* 0x0000009d049d7220 */ /* 0x000fc60000410000 */
[----:B------:R-:W-:Y:S01]  /*1fa0*/  STL [R1+0xbc], R223 ;  /* 0x0000bcdf01007387 */ /* 0x000fe20000100800 */
[----:B------:R-:W-:Y:S01]  /*1fb0*/  FFMA.FTZ R251, R157, R154, R251 ;  /* 0x0000009a9dfb7223 */ /* 0x000fe200000100fb */
[----:B------:R-:W-:Y:S01]  /*1fc0*/  FMUL.FTZ R149, R47, R149 ;  /* 0x000000952f957220 */ /* 0x000fe20000410000 */
[----:B------:R-:W-:Y:S01]  /*1fd0*/  FADD.FTZ R158, -R195, R158 ;  /* 0x0000009ec39e7221 */ /* 0x000fe20000010100 */
[-C--:B------:R-:W-:Y:S02]  /*1fe0*/  FFMA.FTZ R249, R218, R153.reuse, R249 ;  /* 0x00000099daf97223 */ /* 0x080fe400000100f9 */
[----:B------:R-:W-:Y:S01]  /*1ff0*/  FFMA.FTZ R153, R79, R153, R149 ;  /* 0x000000994f997223 */ /* 0x000fe20000010095 */
[----:B------:R-:W-:Y:S01]  /*2000*/  FMUL.FTZ R158, R4, R158 ;  /* 0x0000009e049e7220 */ /* 0x000fe20000410000 */
[----:B------:R-:W-:Y:S01]  /*2010*/  FFMA.FTZ R220, R219, R144, R220 ;  /* 0x00000090dbdc7223 */ /* 0x000fe200000100dc */
[----:B------:R-:W-:-:S04]  /*2020*/  PRMT R144, R150, 0x7632, R144 ;  /* 0x0000763296907816 */ /* 0x000fc80000000090 */
[----:B------:R-:W-:Y:S01]  /*2030*/  SHF.L.U32 R144, R144, 0x10, RZ ;  /* 0x0000001090907819 */ /* 0x000fe200000006ff */
[----:B------:R-:W-:Y:S01]  /*2040*/  FADD.FTZ R222, R154, R222 ;  /* 0x000000de9ade7221 */ /* 0x000fe20000010000 */
[----:B------:R0:W-:Y:S03]  /*2050*/  STL [R1+0xac], R220 ;  /* 0x0000acdc01007387 */ /* 0x0001e60000100800 */
[----:B----4-:R-:W-:Y:S01]  /*2060*/  FADD.FTZ R221, R144, R221 ;  /* 0x000000dd90dd7221 */ /* 0x010fe20000010000 */
[----:B------:R-:W-:Y:S04]  /*2070*/  STL [R1+0xa0], R222 ;  /* 0x0000a0de01007387 */ /* 0x000fe80000100800 */
[----:B------:R-:W4:Y:S01]  /*2080*/  LDL.LU R147, [R1+0xa8] ;  /* 0x0000a80001937983 */ /* 0x000f220000300800 */
[----:B0-----:R-:W-:-:S04]  /*2090*/  FMUL.FTZ R220, R41, R144 ;  /* 0x0000009029dc7220 */ /* 0x001fc80000410000 */
[----:B------:R-:W-:Y:S01]  /*20a0*/  FFMA.FTZ R220, R73, R154, R220 ;  /* 0x0000009a49dc7223 */ /* 0x000fe200000100dc */
[----:B--2---:R-:W-:Y:S01]  /*20b0*/  FFMA.FTZ R146, R157, R144, R146 ;  /* 0x000000909d927223 */ /* 0x004fe20000010092 */
[----:B------:R-:W-:-:S04]  /*20c0*/  SHF.L.U32 R144, R151, 0x10, RZ ;  /* 0x0000001097907819 */ /* 0x000fc800000006ff */
[----:B------:R0:W-:Y:S04]  /*20d0*/  STL [R1+0xb0], R146 ;  /* 0x0000b09201007387 */ /* 0x0001e80000100800 */
[----:B------:R1:W-:Y:S04]  /*20e0*/  STL [R1+0xc0], R221 ;  /* 0x0000c0dd01007387 */ /* 0x0003e80000100800 */
[----:B0-----:R-:W2:Y:S01]  /*20f0*/  LDL.LU R146, [R1] ;  /* 0x0000000001927983 */ /* 0x001ea20000300800 */
[----:B-1----:R-:W-:-:S03]  /*2100*/  SHF.L.U32 R221, R155, 0x10, RZ ;  /* 0x000000109bdd7819 */ /* 0x002fc600000006ff */
[----:B------:R-:W2:Y:S01]  /*2110*/  LDL.LU R224, [R1+0xc8] ;  /* 0x0000c80001e07983 */ /* 0x000ea20000300800 */
[----:B---3--:R-:W-:Y:S01]  /*2120*/  FADD.FTZ R121, R144, R121 ;  /* 0x0000007990797221 */ /* 0x008fe20000010000 */
[----:B------:R-:W-:Y:S02]  /*2130*/  FADD.FTZ R148, R221, R148 ;  /* 0x00000094dd947221 */ /* 0x000fe40000010000 */
[----:B------:R-:W3:Y:S04]  /*2140*/  LDL.LU R154, [R1+0xb8] ;  /* 0x0000b800019a7983 */ /* 0x000ee80000300800 */
[----:B------:R-:W3:Y:S04]  /*2150*/  LDL.LU R150, [R1+0xf0] ;  /* 0x0000f00001967983 */ /* 0x000ee80000300800 */
[----:B------:R-:W-:Y:S04]  /*2160*/  STL [R1+0xa4], R148 ;  /* 0x0000a49401007387 */ /* 0x000fe80000100800 */
[----:B------:R0:W-:Y:S01]  /*2170*/  STL [R1+0xc4], R121 ;  /* 0x0000c47901007387 */ /* 0x0001e20000100800 */
[----:B------:R-:W-:-:S03]  /*2180*/  FFMA.FTZ R120, R158, R144, R120 ;  /* 0x000000909e787223 */ /* 0x000fc60000010078 */
[----:B0-----:R-:W3:Y:S04]  /*2190*/  LDL.LU R121, [R1+0xe4] ;  /* 0x0000e40001797983 */ /* 0x001ee80000300800 */
[----:B------:R-:W3:Y:S04]  /*21a0*/  LDL.LU R149, [R1+0xd4] ;  /* 0x0000d40001957983 */ /* 0x000ee80000300800 */
[----:B------:R-:W3:Y:S04]  /*21b0*/  LDL.LU R148, [R1+0x4] ;  /* 0x0000040001947983 */ /* 0x000ee80000300800 */
[----:B------:R0:W-:Y:S04]  /*21c0*/  STL [R1+0xb4], R120 ;  /* 0x0000b47801007387 */ /* 0x0001e80000100800 */
[----:B0-----:R-:W3:Y:S01]  /*21d0*/  LDL.LU R120, [R1+0xf8] ;  /* 0x0000f80001787983 */ /* 0x001ee20000300800 */
[-C--:B------:R-:W-:Y:S01]  /*21e0*/  FFMA.FTZ R250, R219, R156.reuse, R250 ;  /* 0x0000009cdbfa7223 */ /* 0x080fe200000100fa */
[----:B------:R-:W-:Y:S01]  /*21f0*/  FFMA.FTZ R156, R72, R156, R145 ;  /* 0x0000009c489c7223 */ /* 0x000fe20000010091 */
[----:B------:R-:W-:Y:S01]  /*2200*/  FMUL.FTZ R145, R42, R144 ;  /* 0x000000902a917220 */ /* 0x000fe20000410000 */
[----:B------:R-:W-:-:S02]  /*2210*/  PRMT R144, R151, 0x7632, R144 ;  /* 0x0000763297907816 */ /* 0x000fc40000000090 */
[----:B------:R-:W-:Y:S01]  /*2220*/  PRMT R155, R155, 0x7632, R155 ;  /* 0x000076329b9b7816 */ /* 0x000fe2000000009b */
[----:B------:R-:W-:Y:S01]  /*2230*/  FADD.FTZ R159, -R195, R159 ;  /* 0x0000009fc39f7221 */ /* 0x000fe20000010100 */
[----:B------:R-:W-:Y:S02]  /*2240*/  SHF.L.U32 R144, R144, 0x10, RZ ;  /* 0x0000001090907819 */ /* 0x000fe400000006ff */
[----:B------:R-:W-:Y:S01]  /*2250*/  SHF.L.U32 R155, R155, 0x10, RZ ;  /* 0x000000109b9b7819 */ /* 0x000fe200000006ff */
[----:B------:R-:W-:Y:S02]  /*2260*/  FMUL.FTZ R222, R4, R159 ;  /* 0x0000009f04de7220 */ /* 0x000fe40000410000 */
[----:B------:R-:W-:Y:S01]  /*2270*/  FMUL.FTZ R223, R43, R144 ;  /* 0x000000902bdf7220 */ /* 0x000fe20000410000 */
[----:B------:R-:W-:-:S03]  /*2280*/  FFMA.FTZ R252, R158, R221, R252 ;  /* 0x000000dd9efc7223 */ /* 0x000fc600000100fc */
[----:B------:R-:W-:Y:S01]  /*2290*/  FFMA.FTZ R223, R75, R155, R223 ;  /* 0x0000009b4bdf7223 */ /* 0x000fe200000100df */
[----:B------:R-:W-:Y:S01]  /*22a0*/  FFMA.FTZ R221, R74, R221, R145 ;  /* 0x000000dd4add7223 */ /* 0x000fe20000010091 */
[----:B----4-:R-:W-:-:S05]  /*22b0*/  FADD.FTZ R147, R155, R147 ;  /* 0x000000939b937221 */ /* 0x010fca0000010000 */
[----:B------:R0:W-:Y:S04]  /*22c0*/  STL [R1+0xa8], R147 ;  /* 0x0000a89301007387 */ /* 0x0001e80000100800 */
[----:B0-----:R-:W4:Y:S01]  /*22d0*/  LDL.LU R147, [R1+0xec] ;  /* 0x0000ec0001937983 */ /* 0x001f220000300800 */
[----:B--2---:R-:W-:Y:S01]  /*22e0*/  FFMA.FTZ R146, R222, R155, R146 ;  /* 0x0000009bde927223 */ /* 0x004fe20000010092 */
[----:B------:R-:W-:Y:S01]  /*22f0*/  FADD.FTZ R155, -R195, R160 ;  /* 0x000000a0c39b7221 */ /* 0x000fe20000010100 */
[----:B------:R-:W-:-:S03]  /*2300*/  FADD.FTZ R224, R144, R224 ;  /* 0x000000e090e07221 */ /* 0x000fc60000010000 */
[----:B------:R0:W-:Y:S01]  /*2310*/  STL [R1], R146 ;  /* 0x0000009201007387 */ /* 0x0001e20000100800 */
[----:B------:R-:W-:Y:S01]  /*2320*/  FMUL.FTZ R155, R4, R155 ;  /* 0x0000009b049b7220 */ /* 0x000fe20000410000 */
[----:B---3--:R-:W-:Y:S01]  /*2330*/  FFMA.FTZ R154, R222, R144, R154 ;  /* 0x00000090de9a7223 */ /* 0x008fe2000001009a */
[----:B------:R-:W-:Y:S01]  /*2340*/  SHF.L.U32 R144, R164, 0x10, RZ ;  /* 0x00000010a4907819 */ /* 0x000fe200000006ff */
[----:B0-----:R-:W2:Y:S04]  /*2350*/  LDL.LU R146, [R1+0xdc] ;  /* 0x0000dc0001927983 */ /* 0x001ea80000300800 */
[----:B------:R-:W3:Y:S01]  /*2360*/  LDL.LU R145, [R1+0xcc] ;  /* 0x0000cc0001917983 */ /* 0x000ee20000300800 */
[----:B------:R-:W-:-:S03]  /*2370*/  FADD.FTZ R150, R144, R150 ;  /* 0x0000009690967221 */ /* 0x000fc60000010000 */
[----:B------:R-:W-:Y:S04]  /*2380*/  STL [R1+0xc8], R224 ;  /* 0x0000c8e001007387 */ /* 0x000fe80000100800 */
[----:B------:R0:W-:Y:S01]  /*2390*/  STL [R1+0xb8], R154 ;  /* 0x0000b89a01007387 */ /* 0x0001e20000100800 */
[-C--:B------:R-:W-:Y:S01]  /*23a0*/  FFMA.FTZ R121, R155, R144.reuse, R121 ;  /* 0x000000909b797223 */ /* 0x080fe20000010079 */
[----:B------:R-:W-:Y:S01]  /*23b0*/  FMUL.FTZ R144, R36, R144 ;  /* 0x0000009024907220 */ /* 0x000fe20000410000 */
[----:B0-----:R-:W-:-:S05]  /*23c0*/  SHF.L.U32 R154, R168, 0x10, RZ ;  /* 0x00000010a89a7819 */ /* 0x001fca00000006ff */
[----:B------:R-:W-:Y:S01]  /*23d0*/  FADD.FTZ R149, R154, R149 ;  /* 0x000000959a957221 */ /* 0x000fe20000010000 */
[-C--:B------:R-:W-:Y:S01]  /*23e0*/  FFMA.FTZ R148, R155, R154.reuse, R148 ;  /* 0x0000009a9b947223 */ /* 0x080fe20000010094 */
[----:B------:R-:W-:Y:S01]  /*23f0*/  FFMA.FTZ R154, R68, R154, R144 ;  /* 0x0000009a449a7223 */ /* 0x000fe20000010090 */
[----:B------:R-:W-:Y:S01]  /*2400*/  SHF.L.U32 R144, R165, 0x10, RZ ;  /* 0x00000010a5907819 */ /* 0x000fe200000006ff */
[----:B------:R0:W-:Y:S04]  /*2410*/  STL [R1+0xe4], R121 ;  /* 0x0000e47901007387 */ /* 0x0001e80000100800 */
[----:B------:R-:W-:Y:S01]  /*2420*/  STL [R1+0xf0], R150 ;  /* 0x0000f09601007387 */ /* 0x000fe20000100800 */
[----:B------:R-:W-:-:S03]  /*2430*/  FADD.FTZ R120, R144, R120 ;  /* 0x0000007890787221 */ /* 0x000fc60000010000 */
[----:B0-----:R-:W3:Y:S04]  /*2440*/  LDL.LU R121, [R1+0xe8] ;  /* 0x0000e80001797983 */ /* 0x001ee80000300800 */
[----:B------:R0:W-:Y:S04]  /*2450*/  STL [R1+0xd4], R149 ;  /* 0x0000d49501007387 */ /* 0x0001e80000100800 */
[----:B------:R-:W-:Y:S04]  /*2460*/  STL [R1+0x4], R148 ;  /* 0x0000049401007387 */ /* 0x000fe80000100800 */
[----:B0-----:R-:W3:Y:S04]  /*2470*/  LDL.LU R149, [R1+0xf4] ;  /* 0x0000f40001957983 */ /* 0x001ee80000300800 */
[----:B------:R0:W-:Y:S04]  /*2480*/  STL [R1+0xf8], R120 ;  /* 0x0000f87801007387 */ /* 0x0001e80000100800 */
[----:B0-----:R-:W3:Y:S01]  /*2490*/  LDL.LU R120, [R1+0x8] ;  /* 0x0000080001787983 */ /* 0x001ee20000300800 */
[----:B------:R-:W-:Y:S01]  /*24a0*/  FADD.FTZ R159, -R195, R162 ;  /* 0x000000a2c39f7221 */ /* 0x000fe20000010100 */
[----:B------:R-:W-:Y:S01]  /*24b0*/  SHF.L.U32 R160, R169, 0x10, RZ ;  /* 0x00000010a9a07819 */ /* 0x000fe200000006ff */
[----:B------:R-:W-:Y:S01]  /*24c0*/  @P2 IMAD.WIDE.U32 R174, R3, 0x20, R174 ;  /* 0x0000002003ae2825 */ /* 0x000fe200078e00ae */
[----:B------:R-:W3:Y:S03]  /*24d0*/  LDL.LU R148, [R1+0xd8] ;  /* 0x0000d80001947983 */ /* 0x000ee60000300800 */
[----:B------:R-:W-:Y:S01]  /*24e0*/  FMUL.FTZ R159, R4, R159 ;  /* 0x0000009f049f7220 */ /* 0x000fe20000410000 */
[----:B------:R-:W-:Y:S01]  /*24f0*/  FADD.FTZ R161, -R195, R161 ;  /* 0x000000a1c3a17221 */ /* 0x000fe20000010100 */
[----:B------:R-:W5:Y:S04]  /*2500*/  @P2 LDG.E.128 R96, desc[UR10][R174.64] ;  /* 0x0000000aae602981 */ /* 0x000f68000c1e1d00 */
[----:B------:R0:W5:Y:S01]  /*2510*/  @P2 LDG.E.128 R100, desc[UR10][R174.64+0x10] ;  /* 0x0000100aae642981 */ /* 0x000162000c1e1d00 */
[----:B------:R-:W-:Y:S01]  /*2520*/  PRMT R162, R168, 0x7632, R162 ;  /* 0x00007632a8a27816 */ /* 0x000fe200000000a2 */
[----:B------:R-:W-:-:S02]  /*2530*/  FMUL.FTZ R161, R4, R161 ;  /* 0x000000a104a17220 */ /* 0x000fc40000410000 */
[----:B------:R-:W3:Y:S01]  /*2540*/  LDG.E.128 R172, desc[UR10][R172.64+0x10] ;  /* 0x0000100aacac7981 */ /* 0x000ee2000c1e1d00 */
[----:B------:R-:W-:Y:S01]  /*2550*/  SHF.L.U32 R162, R162, 0x10, RZ ;  /* 0x00000010a2a27819 */ /* 0x000fe200000006ff */
[-C--:B----4-:R-:W-:Y:S01]  /*2560*/  FFMA.FTZ R147, R159, R144.reuse, R147 ;  /* 0x000000909f937223 */ /* 0x090fe20000010093 */
[----:B------:R-:W-:-:S04]  /*2570*/  FMUL.FTZ R144, R38, R144 ;  /* 0x0000009026907220 */ /* 0x000fc80000410000 */
[----:B------:R-:W-:Y:S04]  /*2580*/  STL [R1+0xec], R147 ;  /* 0x0000ec9301007387 */ /* 0x000fe80000100800 */
[----:B------:R-:W4:Y:S04]  /*2590*/  LDL.LU R224, [R1+0xfc] ;  /* 0x0000fc0001e07983 */ /* 0x000f280000300800 */
[----:B------:R-:W4:Y:S01]  /*25a0*/  LDL.LU R151, [R1+0x100] ;  /* 0x0001000001977983 */ /* 0x000f220000300800 */
[----:B--2---:R-:W-:Y:S01]  /*25b0*/  FADD.FTZ R146, R160, R146 ;  /* 0x00000092a0927221 */ /* 0x004fe20000010000 */
[-C--:B---3--:R-:W-:Y:S01]  /*25c0*/  FFMA.FTZ R145, R159, R160.reuse, R145 ;  /* 0x000000a09f917223 */ /* 0x088fe20000010091 */
[--C-:B------:R-:W-:Y:S01]  /*25d0*/  FFMA.FTZ R160, R70, R160, R144.reuse ;  /* 0x000000a046a07223 */ /* 0x100fe20000010090 */
[----:B------:R-:W-:-:S02]  /*25e0*/  PRMT R144, R164, 0x7632, R144 ;  /* 0x00007632a4907816 */ /* 0x000fc40000000090 */
[----:B------:R-:W-:Y:S02]  /*25f0*/  STL [R1+0xdc], R146 ;  /* 0x0000dc9201007387 */ /* 0x000fe40000100800 */
[----:B------:R-:W-:Y:S02]  /*2600*/  SHF.L.U32 R144, R144, 0x10, RZ ;  /* 0x0000001090907819 */ /* 0x000fe400000006ff */
[----:B------:R-:W2:Y:S04]  /*2610*/  LDL.LU R150, [R1+0xd0] ;  /* 0x0000d00001967983 */ /* 0x000ea80000300800 */
[----:B------:R1:W-:Y:S04]  /*2620*/  STL [R1+0xcc], R145 ;  /* 0x0000cc9101007387 */ /* 0x0003e80000100800 */
[----:B-1----:R-:W3:Y:S04]  /*2630*/  LDL.LU R145, [R1+0xe0] ;  /* 0x0000e00001917983 */ /* 0x002ee80000300800 */
[----:B------:R-:W3:Y:S04]  /*2640*/  LDL.LU R147, [R1+0x110] ;  /* 0x0001100001937983 */ /* 0x000ee80000300800 */
[----:B------:R-:W3:Y:S01]  /*2650*/  LDL.LU R146, [R1+0x104] ;  /* 0x0001040001927983 */ /* 0x000ee20000300800 */
[----:B------:R-:W-:-:S05]  /*2660*/  FFMA.FTZ R121, R161, R144, R121 ;  /* 0x00000090a1797223 */ /* 0x000fca0000010079 */
[----:B------:R1:W-:Y:S01]  /*2670*/  STL [R1+0xe8], R121 ;  /* 0x0000e87901007387 */ /* 0x0003e20000100800 */
[----:B------:R-:W-:-:S03]  /*2680*/  FADD.FTZ R149, R144, R149 ;  /* 0x0000009590957221 */ /* 0x000fc60000010000 */
[----:B-1----:R-:W3:Y:S01]  /*2690*/  LDL.LU R121, [R1+0x124] ;  /* 0x0001240001797983 */ /* 0x002ee20000300800 */
[----:B------:R-:W-:-:S05]  /*26a0*/  FFMA.FTZ R120, R161, R162, R120 ;  /* 0x000000a2a1787223 */ /* 0x000fca0000010078 */
[----:B------:R1:W-:Y:S04]  /*26b0*/  STL [R1+0x8], R120 ;  /* 0x0000087801007387 */ /* 0x0003e80000100800 */
[----:B------:R-:W-:Y:S04]  /*26c0*/  STL [R1+0xf4], R149 ;  /* 0x0000f49501007387 */ /* 0x000fe80000100800 */
[----:B-1----:R-:W3:Y:S01]  /*26d0*/  LDL.LU R120, [R1+0x11c] ;  /* 0x00011c0001787983 */ /* 0x002ee20000300800 */
[----:B------:R-:W-:Y:S01]  /*26e0*/  PRMT R165, R165, 0x7632, R165 ;  /* 0x00007632a5a57816 */ /* 0x000fe200000000a5 */
[----:B------:R-:W-:Y:S01]  /*26f0*/  FADD.FTZ R163, -R195, R163 ;  /* 0x000000a3c3a37221 */ /* 0x000fe20000010100 */
[----:B------:R-:W-:-:S02]  /*2700*/  PRMT R169, R169, 0x7632, R169 ;  /* 0x00007632a9a97816 */ /* 0x000fc400000000a9 */
[----:B------:R-:W-:Y:S01]  /*2710*/  SHF.L.U32 R165, R165, 0x10, RZ ;  /* 0x00000010a5a57819 */ /* 0x000fe200000006ff */
[----:B------:R-:W-:Y:S01]  /*2720*/  FMUL.FTZ R164, R4, R163 ;  /* 0x000000a304a47220 */ /* 0x000fe20000410000 */
[----:B------:R-:W-:Y:S01]  /*2730*/  SHF.L.U32 R169, R169, 0x10, RZ ;  /* 0x00000010a9a97819 */ /* 0x000fe200000006ff */
[----:B------:R-:W-:Y:S02]  /*2740*/  FADD.FTZ R148, R162, R148 ;  /* 0x00000094a2947221 */ /* 0x000fe40000010000 */
[-C--:B------:R-:W-:Y:S01]  /*2750*/  FMUL.FTZ R163, R39, R165.reuse ;  /* 0x000000a527a37220 */ /* 0x080fe20000410000 */
[----:B------:R-:W-:Y:S01]  /*2760*/  SHF.L.U32 R168, R170, 0x10, RZ ;  /* 0x00000010aaa87819 */ /* 0x000fe200000006ff */
[----:B------:R-:W-:Y:S01]  /*2770*/  FMUL.FTZ R144, R37, R144 ;  /* 0x0000009025907220 */ /* 0x000fe20000410000 */
[----:B------:R1:W-:Y:S03]  /*2780*/  STL [R1+0xd8], R148 ;  /* 0x0000d89401007387 */ /* 0x0003e60000100800 */
[----:B------:R-:W-:Y:S01]  /*2790*/  FFMA.FTZ R162, R69, R162, R144 ;  /* 0x000000a245a27223 */ /* 0x000fe20000010090 */
[----:B------:R-:W-:Y:S01]  /*27a0*/  SHF.L.U32 R144, R166, 0x10, RZ ;  /* 0x00000010a6907819 */ /* 0x000fe200000006ff */
[----:B----4-:R-:W-:Y:S01]  /*27b0*/  FFMA.FTZ R224, R164, R165, R224 ;  /* 0x000000a5a4e07223 */ /* 0x010fe200000100e0 */
[----:B------:R-:W-:Y:S01]  /*27c0*/  FADD.FTZ R151, R165, R151 ;  /* 0x00000097a5977221 */ /* 0x000fe20000010000 */
[----:B------:R-:W-:-:S03]  /*27d0*/  FADD.FTZ R165, -R195, R172 ;  /* 0x000000acc3a57221 */ /* 0x000fc60000010100 */
[----:B------:R4:W-:Y:S01]  /*27e0*/  STL [R1+0xfc], R224 ;  /* 0x0000fce001007387 */ /* 0x0009e20000100800 */
[----:B--2---:R-:W-:Y:S01]  /*27f0*/  FFMA.FTZ R150, R164, R169, R150 ;  /* 0x000000a9a4967223 */ /* 0x004fe20000010096 */
[----:B------:R-:W-:Y:S02]  /*2800*/  FMUL.FTZ R165, R4, R165 ;  /* 0x000000a504a57220 */ /* 0x000fe40000410000 */
[----:B------:R-:W-:Y:S01]  /*2810*/  STL [R1+0x100], R151 ;  /* 0x0001009701007387 */ /* 0x000fe20000100800 */
[----:B---3--:R-:W-:-:S03]  /*2820*/  FADD.FTZ R145, R169, R145 ;  /* 0x00000091a9917221 */ /* 0x008fc60000010000 */
[----:B------:R-:W-:Y:S01]  /*2830*/  STL [R1+0xd0], R150 ;  /* 0x0000d09601007387 */ /* 0x000fe20000100800 */
[----:B------:R-:W-:Y:S01]  /*2840*/  PRMT R170, R166, 0x7632, R170 ;  /* 0x00007632a6aa7816 */ /* 0x000fe200000000aa */
[----:B------:R-:W-:Y:S01]  /*2850*/  FFMA.FTZ R163, R71, R169, R163 ;  /* 0x000000a947a37223 */ /* 0x000fe200000100a3 */
[----:B------:R-:W-:Y:S01]  /*2860*/  FADD.FTZ R147, R168, R147 ;  /* 0x00000093a8937221 */ /* 0x000fe20000010000 */
[----:B------:R-:W-:Y:S01]  /*2870*/  STL [R1+0xe0], R145 ;  /* 0x0000e09101007387 */ /* 0x000fe20000100800 */
[----:B------:R-:W-:Y:S01]  /*2880*/  FFMA.FTZ R140, R80, R140, R179 ;  /* 0x0000008c508c7223 */ /* 0x000fe200000100b3 */
[----:B------:R-:W-:Y:S01]  /*2890*/  FMUL.FTZ R134, R44, R134 ;  /* 0x000000862c867220 */ /* 0x000fe20000410000 */
[C---:B------:R-:W-:Y:S01]  /*28a0*/  FFMA.FTZ R146, R165.reuse, R168, R146 ;  /* 0x000000a8a5927223 */ /* 0x040fe20000010092 */
[----:B------:R-:W-:Y:S01]  /*28b0*/  STL [R1+0x110], R147 ;  /* 0x0001109301007387 */ /* 0x000fe20000100800 */
[----:B------:R-:W-:Y:S01]  /*28c0*/  FFMA.FTZ R246, R142, R139, R246 ;  /* 0x0000008b8ef67223 */ /* 0x000fe200000100f6 */
[----:B-1----:R-:W1:Y:S02]  /*28d0*/  LDC.64 R148, c[0x0][0x3b0] ;  /* 0x0000ec00ff947b82 */ /* 0x002e640000000a00 */
[----:B------:R-:W2:Y:S04]  /*28e0*/  LDL.LU R227, [R1+0x114] ;  /* 0x0001140001e37983 */ /* 0x000ea80000300800 */
[----:B------:R-:W-:Y:S04]  /*28f0*/  STL [R1+0x104], R146 ;  /* 0x0001049201007387 */ /* 0x000fe80000100800 */
[----:B----4-:R-:W3:Y:S01]  /*2900*/  LDL.LU R224, [R1+0x108] ;  /* 0x0001080001e07983 */ /* 0x010ee20000300800 */
[----:B------:R-:W-:Y:S01]  /*2910*/  FADD.FTZ R121, R144, R121 ;  /* 0x0000007990797221 */ /* 0x000fe20000010000 */
[----:B------:R-:W-:-:S04]  /*2920*/  FFMA.FTZ R120, R165, R144, R120 ;  /* 0x00000090a5787223 */ /* 0x000fc80000010078 */
[----:B------:R4:W-:Y:S04]  /*2930*/  STL [R1+0x124], R121 ;  /* 0x0001247901007387 */ /* 0x0009e80000100800 */
[----:B------:R-:W3:Y:S04]  /*2940*/  LDL.LU R226, [R1+0x128] ;  /* 0x0001280001e27983 */ /* 0x000ee80000300800 */
[----:B------:R-:W3:Y:S04]  /*2950*/  LDL.LU R225, [R1+0x120] ;  /* 0x0001200001e17983 */ /* 0x000ee80000300800 */
[----:B----4-:R-:W4:Y:S04]  /*2960*/  LDL.LU R121, [R1+0x118] ;  /* 0x0001180001797983 */ /* 0x010f280000300800 */
[----:B------:R0:W-:Y:S01]  /*2970*/  STL [R1+0x11c], R120 ;  /* 0x00011c7801007387 */ /* 0x0001e20000100800 */
[----:B------:R-:W-:Y:S01]  /*2980*/  PRMT R166, R170, 0x7632, R166 ;  /* 0x00007632aaa67816 */ /* 0x000fe200000000a6 */
[----:B------:R-:W-:-:S02]  /*2990*/  FADD.FTZ R169, -R195, R173 ;  /* 0x000000adc3a97221 */ /* 0x000fc40000010100 */
[----:B------:R1:W4:Y:S04]  /*29a0*/  LDG.E.128 R176, desc[UR10][R132.64] ;  /* 0x0000000a84b07981 */ /* 0x000328000c1e1d00 */
[----:B0-----:R-:W4:Y:S01]  /*29b0*/  LDL.LU R120, [R1+0x10c] ;  /* 0x00010c0001787983 */ /* 0x001f220000300800 */
[----:B------:R-:W-:Y:S01]  /*29c0*/  SHF.L.U32 R170, R170, 0x10, RZ ;  /* 0x00000010aaaa7819 */ /* 0x000fe200000006ff */
[----:B------:R-:W-:Y:S01]  /*29d0*/  FMUL.FTZ R169, R4, R169 ;  /* 0x000000a904a97220 */ /* 0x000fe20000410000 */
[----:B------:R-:W-:-:S03]  /*29e0*/  SHF.L.U32 R166, R166, 0x10, RZ ;  /* 0x00000010a6a67819 */ /* 0x000fc600000006ff */
[----:B------:R-:W-:Y:S01]  /*29f0*/  FMUL.FTZ R172, R33, R170 ;  /* 0x000000aa21ac7220 */ /* 0x000fe20000410000 */
[----:B------:R-:W-:-:S04]  /*2a00*/  FADD.FTZ R173, -R195, R174 ;  /* 0x000000aec3ad7221 */ /* 0x000fc80000010100 */
[----:B------:R-:W-:Y:S01]  /*2a10*/  FMUL.FTZ R173, R4, R173 ;  /* 0x000000ad04ad7220 */ /* 0x000fe20000410000 */
[----:B------:R-:W-:Y:S02]  /*2a20*/  FFMA.FTZ R139, R76, R139, R134 ;  /* 0x0000008b4c8b7223 */ /* 0x000fe40000010086 */
[----:B------:R-:W4:Y:S01]  /*2a30*/  LDG.E.128 R132, desc[UR10][R132.64+0x10] ;  /* 0x0000100a84847981 */ /* 0x000f22000c1e1d00 */
[----:B--2---:R-:W-:Y:S01]  /*2a40*/  FADD.FTZ R227, R166, R227 ;  /* 0x000000e3a6e37221 */ /* 0x004fe20000010000 */
[-C--:B---3--:R-:W-:Y:S01]  /*2a50*/  FFMA.FTZ R224, R169, R166.reuse, R224 ;  /* 0x000000a6a9e07223 */ /* 0x088fe200000100e0 */
[----:B------:R-:W-:Y:S01]  /*2a60*/  FFMA.FTZ R166, R65, R166, R172 ;  /* 0x000000a641a67223 */ /* 0x000fe200000100ac */
[----:B------:R-:W-:-:S03]  /*2a70*/  SHF.L.U32 R172, R171, 0x10, RZ ;  /* 0x00000010abac7819 */ /* 0x000fc600000006ff */
[----:B------:R0:W-:Y:S04]  /*2a80*/  STL [R1+0x108], R224 ;  /* 0x000108e001007387 */ /* 0x0001e80000100800 */
[----:B0-----:R-:W2:Y:S04]  /*2a90*/  LDL.LU R224, [R1+0x12c] ;  /* 0x00012c0001e07983 */ /* 0x001ea80000300800 */
[----:B------:R0:W-:Y:S04]  /*2aa0*/  STL [R1+0x114], R227 ;  /* 0x000114e301007387 */ /* 0x0001e80000100800 */
[----:B------:R-:W3:Y:S04]  /*2ab0*/  LDL.LU R228, [R1+0x138] ;  /* 0x0001380001e47983 */ /* 0x000ee80000300800 */
[----:B0-----:R-:W3:Y:S01]  /*2ac0*/  LDL.LU R227, [R1+0x134] ;  /* 0x0001340001e37983 */ /* 0x001ee20000300800 */
[----:B------:R-:W-:Y:S01]  /*2ad0*/  FADD.FTZ R226, R170, R226 ;  /* 0x000000e2aae27221 */ /* 0x000fe20000010000 */
[----:B------:R-:W-:Y:S01]  /*2ae0*/  FFMA.FTZ R225, R169, R170, R225 ;  /* 0x000000aaa9e17223 */ /* 0x000fe200000100e1 */
[----:B------:R-:W-:-:S03]  /*2af0*/  SHF.L.U32 R170, R167, 0x10, RZ ;  /* 0x00000010a7aa7819 */ /* 0x000fc600000006ff */
[----:B------:R0:W-:Y:S01]  /*2b00*/  STL [R1+0x128], R226 ;  /* 0x000128e201007387 */ /* 0x0001e20000100800 */
[----:B----4-:R-:W-:Y:S01]  /*2b10*/  FADD.FTZ R121, R172, R121 ;  /* 0x00000079ac797221 */ /* 0x010fe20000010000 */
[----:B------:R-:W-:Y:S02]  /*2b20*/  FMUL.FTZ R174, R34, R170 ;  /* 0x000000aa22ae7220 */ /* 0x000fe40000410000 */
[----:B0-----:R-:W4:Y:S04]  /*2b30*/  LDL.LU R226, [R1+0x140] ;  /* 0x0001400001e27983 */ /* 0x001f280000300800 */
[----:B------:R0:W-:Y:S01]  /*2b40*/  STL [R1+0x120], R225 ;  /* 0x000120e101007387 */ /* 0x0001e20000100800 */
[-C--:B------:R-:W-:Y:S01]  /*2b50*/  FFMA.FTZ R120, R173, R172.reuse, R120 ;  /* 0x000000acad787223 */ /* 0x080fe20000010078 */
[----:B------:R-:W-:-:S02]  /*2b60*/  FFMA.FTZ R172, R66, R172, R174 ;  /* 0x000000ac42ac7223 */ /* 0x000fc400000100ae */
[----:B0-----:R-:W4:Y:S04]  /*2b70*/  LDL.LU R225, [R1+0x13c] ;  /* 0x00013c0001e17983 */ /* 0x001f280000300800 */
[----:B------:R0:W-:Y:S04]  /*2b80*/  STL [R1+0x118], R121 ;  /* 0x0001187901007387 */ /* 0x0001e80000100800 */
[----:B0-----:R0:W5:Y:S04]  /*2b90*/  LDL.LU R121, [R1+0x148] ;  /* 0x0001480001797983 */ /* 0x0011680000300800 */
[----:B------:R1:W-:Y:S04]  /*2ba0*/  STL [R1+0x10c], R120 ;  /* 0x00010c7801007387 */ /* 0x0003e80000100800 */
[----:B-1----:R0:W5:Y:S04]  /*2bb0*/  LDL.LU R120, [R1+0x144] ;  /* 0x0001440001787983 */ /* 0x0021680000300800 */
[----:B------:R-:W4:Y:S01]  /*2bc0*/  LDL.LU R174, [R1+0x130] ;  /* 0x0001300001ae7983 */ /* 0x000f220000300800 */
[----:B------:R-:W-:Y:S01]  /*2bd0*/  FMUL.FTZ R145, R32, R144 ;  /* 0x0000009020917220 */ /* 0x000fe20000410000 */
        /* <DEDUP_REMOVED lines=9> */
[----:B------:R-:W-:Y:S01]  /*2c70*/  PRMT R167, R167, 0x7632, R167 ;  /* 0x00007632a7a77816 */ /* 0x000fe200000000a7 */
[----:B------:R-:W-:Y:S01]  /*2c80*/  FADD.FTZ R175, -R195, R175 ;  /* 0x000000afc3af7221 */ /* 0x000fe20000010100 */
[----:B------:R-:W-:-:S02]  /*2c90*/  PRMT R171, R171, 0x7632, R171 ;  /* 0x00007632abab7816 */ /* 0x000fc400000000ab */
[----:B------:R-:W-:Y:S02]  /*2ca0*/  SHF.L.U32 R167, R167, 0x10, RZ ;  /* 0x00000010a7a77819 */ /* 0x000fe400000006ff */
[----:B------:R-:W-:Y:S01]  /*2cb0*/  SHF.L.U32 R171, R171, 0x10, RZ ;  /* 0x00000010abab7819 */ /* 0x000fe200000006ff */
[C---:B------:R-:W-:Y:S01]  /*2cc0*/  FADD.FTZ R132, -R195.reuse, R132 ;  /* 0x00000084c3847221 */ /* 0x040fe20000010100 */
[C---:B------:R-:W-:Y:S01]  /*2cd0*/  FADD.FTZ R133, -R195.reuse, R133 ;  /* 0x00000085c3857221 */ /* 0x040fe20000010100 */
[----:B------:R-:W-:Y:S01]  /*2ce0*/  FADD.FTZ R134, -R195, R134 ;  /* 0x00000086c3867221 */ /* 0x000fe20000010100 */
[----:B--2---:R-:W-:Y:S01]  /*2cf0*/  FFMA.FTZ R224, R173, R170, R224 ;  /* 0x000000aaade07223 */ /* 0x004fe200000100e0 */
[----:B---3--:R-:W-:Y:S01]  /*2d00*/  FADD.FTZ R228, R171, R228 ;  /* 0x000000e4abe47221 */ /* 0x008fe20000010000 */
[----:B----4-:R-:W-:Y:S01]  /*2d10*/  FADD.FTZ R226, R167, R226 ;  /* 0x000000e2a7e27221 */ /* 0x010fe20000010000 */
[----:B------:R-:W-:-:S05]  /*2d20*/  FADD.FTZ R174, R170, R174 ;  /* 0x000000aeaaae7221 */ /* 0x000fca0000010000 */
[----:B------:R-:W-:Y:S04]  /*2d30*/  STL [R1+0x130], R174 ;  /* 0x000130ae01007387 */ /* 0x000fe80000100800 */
[----:B------:R1:W-:Y:S01]  /*2d40*/  STL [R1+0x12c], R224 ;  /* 0x00012ce001007387 */ /* 0x0003e20000100800 */
[----:B------:R-:W-:Y:S01]  /*2d50*/  FADD.FTZ R170, -R195, R176 ;  /* 0x000000b0c3aa7221 */ /* 0x000fe20000010100 */
[C---:B-1----:R-:W-:Y:S01]  /*2d60*/  FMUL.FTZ R224, R4.reuse, R175 ;  /* 0x000000af04e07220 */ /* 0x042fe20000410000 */
[----:B------:R-:W-:Y:S02]  /*2d70*/  FMUL.FTZ R175, R35, R167 ;  /* 0x000000a723af7220 */ /* 0x000fe40000410000 */
[----:B------:R-:W-:Y:S01]  /*2d80*/  FMUL.FTZ R170, R4, R170 ;  /* 0x000000aa04aa7220 */ /* 0x000fe20000410000 */
[-C--:B------:R-:W-:Y:S01]  /*2d90*/  FFMA.FTZ R227, R224, R171.reuse, R227 ;  /* 0x000000abe0e37223 */ /* 0x080fe200000100e3 */
[----:B------:R-:W-:Y:S01]  /*2da0*/  FFMA.FTZ R175, R67, R171, R175 ;  /* 0x000000ab43af7223 */ /* 0x000fe200000100af */
[----:B------:R-:W-:Y:S01]  /*2db0*/  SHF.L.U32 R171, R180, 0x10, RZ ;  /* 0x00000010b4ab7819 */ /* 0x000fe200000006ff */
[----:B------:R-:W-:Y:S01]  /*2dc0*/  FFMA.FTZ R225, R224, R167, R225 ;  /* 0x000000a7e0e17223 */ /* 0x000fe200000100e1 */
[----:B------:R-:W-:Y:S01]  /*2dd0*/  SHF.L.U32 R167, R184, 0x10, RZ ;  /* 0x00000010b8a77819 */ /* 0x000fe200000006ff */
[----:B------:R-:W-:-:S02]  /*2de0*/  FADD.FTZ R174, -R195, R178 ;  /* 0x000000b2c3ae7221 */ /* 0x000fc40000010100 */
[----:B------:R-:W-:Y:S01]  /*2df0*/  FADD.FTZ R7, R171, R7 ;  /* 0x00000007ab077221 */ /* 0x000fe20000010000 */
[-C--:B------:R-:W-:Y:S01]  /*2e00*/  FFMA.FTZ R8, R170, R171.reuse, R8 ;  /* 0x000000abaa087223 */ /* 0x080fe20000010008 */
[----:B------:R-:W-:Y:S01]  /*2e10*/  FMUL.FTZ R171, R28, R171 ;  /* 0x000000ab1cab7220 */ /* 0x000fe20000410000 */
[----:B------:R-:W-:Y:S01]  /*2e20*/  SHF.L.U32 R176, R181, 0x10, RZ ;  /* 0x00000010b5b07819 */ /* 0x000fe200000006ff */
[----:B------:R-:W-:Y:S01]  /*2e30*/  FMUL.FTZ R174, R4, R174 ;  /* 0x000000ae04ae7220 */ /* 0x000fe20000410000 */
[----:B------:R-:W-:Y:S01]  /*2e40*/  FADD.FTZ R11, R167, R11 ;  /* 0x0000000ba70b7221 */ /* 0x000fe20000010000 */
[-C--:B------:R-:W-:Y:S01]  /*2e50*/  FFMA.FTZ R10, R170, R167.reuse, R10 ;  /* 0x000000a7aa0a7223 */ /* 0x080fe2000001000a */
[----:B------:R-:W-:Y:S01]  /*2e60*/  FFMA.FTZ R167, R60, R167, R171 ;  /* 0x000000a73ca77223 */ /* 0x000fe200000100ab */
[----:B------:R-:W-:Y:S01]  /*2e70*/  SHF.L.U32 R171, R185, 0x10, RZ ;  /* 0x00000010b9ab7819 */ /* 0x000fe200000006ff */
[----:B------:R-:W-:Y:S01]  /*2e80*/  FADD.FTZ R12, R176, R12 ;  /* 0x0000000cb00c7221 */ /* 0x000fe20000010000 */
[-C--:B------:R-:W-:Y:S01]  /*2e90*/  FFMA.FTZ R13, R174, R176.reuse, R13 ;  /* 0x000000b0ae0d7223 */ /* 0x080fe2000001000d */
[----:B------:R-:W-:Y:S01]  /*2ea0*/  FMUL.FTZ R176, R30, R176 ;  /* 0x000000b01eb07220 */ /* 0x000fe20000410000 */
[----:B------:R-:W-:Y:S01]  /*2eb0*/  PRMT R178, R180, 0x7632, R178 ;  /* 0x00007632b4b27816 */ /* 0x000fe200000000b2 */
[----:B------:R-:W-:Y:S01]  /*2ec0*/  FADD.FTZ R16, R171, R16 ;  /* 0x00000010ab107221 */ /* 0x000fe20000010000 */
[-C--:B------:R-:W-:Y:S01]  /*2ed0*/  FFMA.FTZ R15, R174, R171.reuse, R15 ;  /* 0x000000abae0f7223 */ /* 0x080fe2000001000f */
[----:B------:R-:W-:Y:S01]  /*2ee0*/  FFMA.FTZ R171, R62, R171, R176 ;  /* 0x000000ab3eab7223 */ /* 0x000fe200000100b0 */
[--C-:B------:R-:W-:Y:S01]  /*2ef0*/  FADD.FTZ R176, -R195, R177.reuse ;  /* 0x000000b1c3b07221 */ /* 0x100fe20000010100 */
[----:B------:R-:W-:-:S02]  /*2f00*/  PRMT R177, R184, 0x7632, R177 ;  /* 0x00007632b8b17816 */ /* 0x000fc400000000b1 */
[----:B------:R-:W-:Y:S01]  /*2f10*/  SHF.L.U32 R178, R178, 0x10, RZ ;  /* 0x00000010b2b27819 */ /* 0x000fe200000006ff */
[----:B------:R-:W-:Y:S01]  /*2f20*/  FMUL.FTZ R176, R4, R176 ;  /* 0x000000b004b07220 */ /* 0x000fe20000410000 */
[----:B------:R-:W-:Y:S01]  /*2f30*/  SHF.L.U32 R177, R177, 0x10, RZ ;  /* 0x00000010b1b17819 */ /* 0x000fe200000006ff */
[----:B------:R-:W-:Y:S02]  /*2f40*/  STL [R1+0x138], R228 ;  /* 0x000138e401007387 */ /* 0x000fe40000100800 */
[-C--:B------:R-:W-:Y:S01]  /*2f50*/  FFMA.FTZ R14, R176, R178.reuse, R14 ;  /* 0x000000b2b00e7223 */ /* 0x080fe2000001000e */
[----:B------:R-:W-:Y:S01]  /*2f60*/  FADD.FTZ R17, R178, R17 ;  /* 0x00000011b2117221 */ /* 0x000fe20000010000 */
[----:B------:R-:W-:Y:S01]  /*2f70*/  FMUL.FTZ R178, R29, R178 ;  /* 0x000000b21db27220 */ /* 0x000fe20000410000 */
[----:B------:R-:W-:Y:S01]  /*2f80*/  STL [R1+0x134], R227 ;  /* 0x000134e301007387 */ /* 0x000fe20000100800 */
[----:B------:R-:W-:Y:S01]  /*2f90*/  FFMA.FTZ R18, R176, R177, R18 ;  /* 0x000000b1b0127223 */ /* 0x000fe20000010012 */
[----:B------:R-:W-:-:S02]  /*2fa0*/  PRMT R180, R181, 0x7632, R180 ;  /* 0x00007632b5b47816 */ /* 0x000fc400000000b4 */
[----:B------:R1:W-:Y:S02]  /*2fb0*/  STL [R1+0x140], R226 ;  /* 0x000140e201007387 */ /* 0x0003e40000100800 */
[----:B------:R-:W-:Y:S01]  /*2fc0*/  SHF.L.U32 R180, R180, 0x10, RZ ;  /* 0x00000010b4b47819 */ /* 0x000fe200000006ff */
[----:B-1----:R-:W-:Y:S01]  /*2fd0*/  FADD.FTZ R226, R177, R233 ;  /* 0x000000e9b1e27221 */ /* 0x002fe20000010000 */
[----:B------:R-:W-:Y:S01]  /*2fe0*/  FFMA.FTZ R177, R61, R177, R178 ;  /* 0x000000b13db17223 */ /* 0x000fe200000100b2 */
[--C-:B------:R-:W-:Y:S01]  /*2ff0*/  FADD.FTZ R178, -R195, R179.reuse ;  /* 0x000000b3c3b27221 */ /* 0x100fe20000010100 */
[----:B------:R-:W-:-:S03]  /*3000*/  PRMT R179, R185, 0x7632, R179 ;  /* 0x00007632b9b37816 */ /* 0x000fc600000000b3 */
[----:B------:R-:W-:Y:S01]  /*3010*/  FMUL.FTZ R178, R4, R178 ;  /* 0x000000b204b27220 */ /* 0x000fe20000410000 */
[----:B------:R-:W-:Y:S01]  /*3020*/  SHF.L.U32 R179, R179, 0x10, RZ ;  /* 0x00000010b3b37819 */ /* 0x000fe200000006ff */
[----:B------:R-:W-:Y:S01]  /*3030*/  FADD.FTZ R19, R180, R19 ;  /* 0x00000013b4137221 */ /* 0x000fe20000010000 */
[----:B------:R-:W-:Y:S01]  /*3040*/  FADD.FTZ R227, -R195, R135 ;  /* 0x00000087c3e37221 */ /* 0x000fe20000010100 */
[-C--:B------:R-:W-:Y:S01]  /*3050*/  FFMA.FTZ R9, R178, R180.reuse, R9 ;  /* 0x000000b4b2097223 */ /* 0x080fe20000010009 */
[----:B------:R-:W-:Y:S01]  /*3060*/  FMUL.FTZ R180, R31, R180 ;  /* 0x000000b41fb47220 */ /* 0x000fe20000410000 */
[----:B------:R-:W-:Y:S01]  /*3070*/  SHF.L.U32 R135, R182, 0x10, RZ ;  /* 0x00000010b6877819 */ /* 0x000fe200000006ff */
[----:B------:R1:W-:Y:S01]  /*3080*/  STL [R1+0x13c], R225 ;  /* 0x00013ce101007387 */ /* 0x0003e20000100800 */
[-C--:B------:R-:W-:Y:S01]  /*3090*/  FFMA.FTZ R20, R178, R179.reuse, R20 ;  /* 0x000000b3b2147223 */ /* 0x080fe20000010014 */
[----:B------:R-:W-:Y:S01]  /*30a0*/  SHF.L.U32 R181, R186, 0x10, RZ ;  /* 0x00000010bab57819 */ /* 0x000fe200000006ff */
[----:B-1----:R-:W-:Y:S01]  /*30b0*/  FADD.FTZ R225, R179, R234 ;  /* 0x000000eab3e17221 */ /* 0x002fe20000010000 */
[----:B------:R-:W-:Y:S01]  /*30c0*/  FFMA.FTZ R179, R63, R179, R180 ;  /* 0x000000b33fb37223 */ /* 0x000fe200000100b4 */
[----:B------:R-:W-:Y:S01]  /*30d0*/  FMUL.FTZ R180, R4, R132 ;  /* 0x0000008404b47220 */ /* 0x000fe20000410000 */
[----:B------:R-:W-:Y:S01]  /*30e0*/  FMUL.FTZ R132, R24, R135 ;  /* 0x0000008718847220 */ /* 0x000fe20000410000 */
[----:B------:R-:W-:-:S02]  /*30f0*/  FADD.FTZ R22, R181, R22 ;  /* 0x00000016b5167221 */ /* 0x000fc40000010000 */
[-C--:B------:R-:W-:Y:S01]  /*3100*/  FFMA.FTZ R21, R180, R181.reuse, R21 ;  /* 0x000000b5b4157223 */ /* 0x080fe20000010015 */
[----:B------:R-:W-:Y:S01]  /*3110*/  FFMA.FTZ R181, R56, R181, R132 ;  /* 0x000000b538b57223 */ /* 0x000fe20000010084 */
[----:B------:R-:W-:Y:S01]  /*3120*/  FADD.FTZ R132, R135, R23 ;  /* 0x0000001787847221 */ /* 0x000fe20000010000 */
[----:B------:R-:W-:Y:S01]  /*3130*/  FFMA.FTZ R23, R180, R135, R235 ;  /* 0x00000087b4177223 */ /* 0x000fe200000100eb */
[----:B------:R-:W-:Y:S02]  /*3140*/  PRMT R135, R182, 0x7632, R135 ;  /* 0x00007632b6877816 */ /* 0x000fe40000000087 */
[----:B------:R-:W-:Y:S02]  /*3150*/  PRMT R184, R186, 0x7632, R184 ;  /* 0x00007632bab87816 */ /* 0x000fe400000000b8 */
[----:B------:R-:W-:Y:S02]  /*3160*/  SHF.L.U32 R135, R135, 0x10, RZ ;  /* 0x0000001087877819 */ /* 0x000fe400000006ff */
[----:B------:R-:W-:Y:S01]  /*3170*/  SHF.L.U32 R184, R184, 0x10, RZ ;  /* 0x00000010b8b87819 */ /* 0x000fe200000006ff */
[----:B------:R-:W-:-:S02]  /*3180*/  FMUL.FTZ R182, R4, R133 ;  /* 0x0000008504b67220 */ /* 0x000fc40000410000 */
[----:B------:R-:W-:Y:S02]  /*3190*/  FMUL.FTZ R133, R25, R135 ;  /* 0x0000008719857220 */ /* 0x000fe40000410000 */
[----:B------:R-:W-:Y:S01]  /*31a0*/  FADD.FTZ R195, R184, R188 ;  /* 0x000000bcb8c37221 */ /* 0x000fe20000010000 */
[-C--:B------:R-:W-:Y:S01]  /*31b0*/  FFMA.FTZ R188, R182, R184.reuse, R231 ;  /* 0x000000b8b6bc7223 */ /* 0x080fe200000100e7 */
[----:B------:R-:W-:Y:S01]  /*31c0*/  FFMA.FTZ R184, R57, R184, R133 ;  /* 0x000000b839b87223 */ /* 0x000fe20000010085 */
        /* <DEDUP_REMOVED lines=78> */
[----:B------:R-:W-:Y:S01]  /*36b0*/  UMOV UR4, 0xffffffff ;  /* 0xffffffff00047882 */ /* 0x000fe20000000000 */
[----:B------:R-:W-:Y:S01]  /*36c0*/  ISETP.NE.U32.AND P1, PT, RZ, UR14, PT ;  /* 0x0000000eff007c0c */ /* 0x000fe2000bf25070 */
[----:B------:R-:W-:Y:S01]  /*36d0*/  FADD.FTZ R227, R227, R186 ;  /* 0x000000bae3e37221 */ /* 0x000fe20000010000 */
[----:B------:R-:W-:Y:S01]  /*36e0*/  FFMA.FTZ R228, R185, R186, R228 ;  /* 0x000000bab9e47223 */ /* 0x000fe200000100e4 */
[----:B------:R-:W-:Y:S01]  /*36f0*/  FADD.FTZ R189, R135, R189 ;  /* 0x000000bd87bd7221 */ /* 0x000fe20000010000 */
[----:B------:R-:W-:Y:S01]  /*3700*/  FADD.FTZ R191, R133, R191 ;  /* 0x000000bf85bf7221 */ /* 0x000fe20000010000 */
[----:B------:R-:W-:Y:S01]  /*3710*/  FFMA.FTZ R135, R182, R135, R236 ;  /* 0x00000087b6877223 */ /* 0x000fe200000100ec */
[----:B------:R-:W-:Y:S01]  /*3720*/  FFMA.FTZ R133, R185, R133, R237 ;  /* 0x00000085b9857223 */ /* 0x000fe200000100ed */
[----:B------:R-:W-:Y:S01]  /*3730*/  ISETP.NE.AND.EX P1, PT, RZ, UR15, PT, P1 ;  /* 0x0000000fff007c0c */ /* 0x000fe2000bf25310 */
[----:B------:R-:W-:Y:S01]  /*3740*/  FADD.FTZ R227, R227, R187 ;  /* 0x000000bbe3e37221 */ /* 0x000fe20000010000 */
[----:B------:R-:W-:Y:S01]  /*3750*/  FFMA.FTZ R228, R183, R187, R228 ;  /* 0x000000bbb7e47223 */ /* 0x000fe200000100e4 */
[----:B0-----:R-:W-:Y:S10]  /*3760*/  BRA.DIV UR4, `(.L_x_2473) ;  /* 0x000000a604c07947 */ /* 0x001ff4000b800000 */
[----:B------:R-:W0:Y:S01]  /*3770*/  SHFL.BFLY PT, R237, R227, 0x1, 0x1f ;  /* 0x0c201f00e3ed7f89 */ /* 0x000e2200000e0000 */
[----:B------:R-:W-:Y:S02]  /*3780*/  MOV R233, R226 ;  /* 0x000000e200e97202 */ /* 0x000fe40000000f00 */
[----:B------:R-:W-:Y:S02]  /*3790*/  MOV R234, R225 ;  /* 0x000000e100ea7202 */ /* 0x000fe40000000f00 */
[----:B------:R-:W-:Y:S02]  /*37a0*/  MOV R235, R23 ;  /* 0x0000001700eb7202 */ /* 0x000fe40000000f00 */
[----:B------:R-:W-:Y:S02]  /*37b0*/  MOV R231, R188 ;  /* 0x000000bc00e77202 */ /* 0x000fe40000000f00 */
[----:B------:R-:W-:Y:S02]  /*37c0*/  MOV R23, R132 ;  /* 0x0000008400177202 */ /* 0x000fe40000000f00 */
[----:B------:R-:W-:-:S02]  /*37d0*/  MOV R188, R195 ;  /* 0x000000c300bc7202 */ /* 0x000fc40000000f00 */
[----:B------:R-:W-:Y:S02]  /*37e0*/  MOV R236, R135 ;  /* 0x0000008700ec7202 */ /* 0x000fe40000000f00 */
[----:B------:R-:W-:Y:S01]  /*37f0*/  MOV R232, R134 ;  /* 0x0000008600e87202 */ /* 0x000fe20000000f00 */
        /* <DEDUP_REMOVED lines=15> */
[----:B0-----:R-:W-:Y:S01]  /*38f0*/  FADD.FTZ R228, R228, R237 ;  /* 0x000000ede4e47221 */ /* 0x001fe20000010000 */
[----:B------:R-:W-:-:S04]  /*3900*/  MOV R237, R133 ;  /* 0x0000008500ed7202 */ /* 0x000fc80000000f00 */
[----:B--2---:R1:W0:Y:S03]  /*3910*/  SHFL.BFLY PT, R226, R228, 0x10, 0x1f ;  /* 0x0e001f00e4e27f89 */ /* 0x00422600000e0000 */
.L_x_2518:
        /* <DEDUP_REMOVED lines=68> */
.L_x_2476:
        /* <DEDUP_REMOVED lines=13> */
[-CC-:B------:R-:W-:Y:S01]  /*3e30*/  FFMA.FTZ R0, R0, R225.reuse, R226.reuse ;  /* 0x000000e100007223 */ /* 0x180fe200000100e2 */
[----:B------:R-:W-:Y:S01]  /*3e40*/  FMUL.FTZ R135, R123, UR6 ;  /* 0x000000067b877c20 */ /* 0x000fe20008410000 */
[C---:B------:R-:W-:Y:S01]  /*3e50*/  LOP3.LUT P6, RZ, R151.reuse, 0xff, RZ, 0xc0, !PT ;  /* 0x000000ff97ff7812 */ /* 0x040fe200078cc0ff */
[----:B------:R-:W-:Y:S01]  /*3e60*/  FMUL.FTZ R124, R122, UR6 ;  /* 0x000000067a7c7c20 */ /* 0x000fe20008410000 */
[----:B------:R-:W-:Y:S01]  /*3e70*/  FMUL.FTZ R121, R4, R138 ;  /* 0x0000008a04797220 */ /* 0x000fe20000410000 */
[C---:B------:R-:W-:Y:S01]  /*3e80*/  LOP3.LUT P4, RZ, R151.reuse, 0xff0000, RZ, 0xc0, !PT ;  /* 0x00ff000097ff7812 */ /* 0x040fe2000788c0ff */
[-CC-:B------:R-:W-:Y:S01]  /*3e90*/  FFMA.FTZ R125, R136, R225.reuse, R226.reuse ;  /* 0x000000e1887d7223 */ /* 0x180fe200000100e2 */
[----:B------:R-:W-:Y:S01]  /*3ea0*/  ISETP.GE.U32.AND.EX P1, PT, R151, 0x1000000, PT, P1 ;  /* 0x010000009700780c */ /* 0x000fe20003f26110 */
[-CC-:B------:R-:W-:Y:S01]  /*3eb0*/  FFMA.FTZ R126, R206, R225.reuse, R226.reuse ;  /* 0x000000e1ce7e7223 */ /* 0x180fe200000100e2 */
[----:B------:R-:W-:Y:S01]  /*3ec0*/  FFMA.FTZ R127, R207, R225, R226 ;  /* 0x000000e1cf7f7223 */ /* 0x000fe200000100e2 */
[----:B------:R-:W-:Y:S01]  /*3ed0*/  FADD.FTZ R196, R196, -R0 ;  /* 0x80000000c4c47221 */ /* 0x000fe20000010000 */
[----:B------:R-:W-:Y:S01]  /*3ee0*/  FSEL R134, R134, RZ, P6 ;  /* 0x000000ff86867208 */ /* 0x000fe20003000000 */
[----:B------:R-:W-:Y:S01]  /*3ef0*/  FMUL.FTZ R0, R121, UR6 ;  /* 0x0000000679007c20 */ /* 0x000fe20008410000 */
[----:B------:R-:W-:Y:S01]  /*3f00*/  FSEL R135, R135, RZ, P1 ;  /* 0x000000ff87877208 */ /* 0x000fe20000800000 */
[----:B------:R-:W-:Y:S01]  /*3f10*/  FADD.FTZ R125, R137, -R125 ;  /* 0x8000007d897d7221 */ /* 0x000fe20000010000 */
[----:B------:R-:W-:Y:S01]  /*3f20*/  FSEL R124, R124, RZ, P4 ;  /* 0x000000ff7c7c7208 */ /* 0x000fe20002000000 */
[----:B------:R-:W-:Y:S01]  /*3f30*/  FADD.FTZ R126, R197, -R126 ;  /* 0x8000007ec57e7221 */ /* 0x000fe20000010000 */
[----:B------:R-:W-:Y:S01]  /*3f40*/  LOP3.LUT P6, RZ, R151, 0xff00, RZ, 0xc0, !PT ;  /* 0x0000ff0097ff7812 */ /* 0x000fe200078cc0ff */
[----:B------:R-:W-:Y:S01]  /*3f50*/  FADD.FTZ R127, R211, -R127 ;  /* 0x8000007fd37f7221 */ /* 0x000fe20000010000 */
[----:B------:R-:W-:Y:S01]  /*3f60*/  F2FP.BF16.F32.PACK_AB R135, R135, R124 ;  /* 0x0000007c8787723e */ /* 0x000fe200000010ff */
[----:B------:R-:W-:Y:S01]  /*3f70*/  FMUL.FTZ R124, R4, R196 ;  /* 0x000000c4047c7220 */ /* 0x000fe20000410000 */
[----:B------:R-:W-:Y:S01]  /*3f80*/  FSEL R0, R0, RZ, P6 ;  /* 0x000000ff00007208 */ /* 0x000fe20003000000 */
[C---:B------:R-:W-:Y:S01]  /*3f90*/  FMUL.FTZ R126, R4.reuse, R126 ;  /* 0x0000007e047e7220 */ /* 0x040fe20000410000 */
[C---:B------:R-:W-:Y:S01]  /*3fa0*/  FMUL.FTZ R127, R4.reuse, R127 ;  /* 0x0000007f047f7220 */ /* 0x040fe20000410000 */
[----:B------:R-:W-:Y:S01]  /*3fb0*/  FMUL.FTZ R125, R4, R125 ;  /* 0x0000007d047d7220 */ /* 0x000fe20000410000 */
[----:B------:R-:W-:Y:S01]  /*3fc0*/  F2FP.BF16.F32.PACK_AB R134, R0, R134 ;  /* 0x000000860086723e */ /* 0x000fe200000010ff */
[----:B------:R-:W-:Y:S01]  /*3fd0*/  FMUL.FTZ R132, R124, UR6 ;  /* 0x000000067c847c20 */ /* 0x000fe20008410000 */
        /* <DEDUP_REMOVED lines=14> */
.L_x_2475:
        /* <DEDUP_REMOVED lines=59> */
.L_x_2478:
        /* <DEDUP_REMOVED lines=13> */
[-CC-:B------:R-:W-:Y:S01]  /*4540*/  FFMA.FTZ R0, R0, R225.reuse, R226.reuse ;  /* 0x000000e100007223 */ /* 0x180fe200000100e2 */
[----:B------:R-:W-:Y:S01]  /*4550*/  FMUL.FTZ R135, R123, UR6 ;  /* 0x000000067b877c20 */ /* 0x000fe20008410000 */
[C---:B------:R-:W-:Y:S01]  /*4560*/  LOP3.LUT P6, RZ, R151.reuse, 0xff, RZ, 0xc0, !PT ;  /* 0x000000ff97ff7812 */ /* 0x040fe200078cc0ff */
[----:B------:R-:W-:Y:S01]  /*4570*/  FMUL.FTZ R124, R122, UR6 ;  /* 0x000000067a7c7c20 */ /* 0x000fe20008410000 */
[----:B------:R-:W-:Y:S01]  /*4580*/  FFMA.FTZ R121, R4, R138, R93 ;  /* 0x0000008a04797223 */ /* 0x000fe2000001005d */
        /* <DEDUP_REMOVED lines=15> */
[----:B------:R-:W-:Y:S01]  /*4680*/  FFMA.FTZ R124, R4, R196, R88 ;  /* 0x000000c4047c7223 */ /* 0x000fe20000010058 */
[----:B------:R-:W-:Y:S01]  /*4690*/  FSEL R0, R0, RZ, P6 ;  /* 0x000000ff00007208 */ /* 0x000fe20003000000 */
        /* <DEDUP_REMOVED lines=19> */
.L_x_2474:
        /* <DEDUP_REMOVED lines=19> */
[----:B------:R-:W-:Y:S01]  /*4900*/  LOP3.LUT P3, RZ, R151, 0xff0000, RZ, 0xc0, !PT ;  /* 0x00ff000097ff7812 */ /* 0x000fe2000786c0ff */
[----:B------:R-:W-:Y:S01]  /*4910*/  FMUL.FTZ R131, R131, UR6 ;  /* 0x0000000683837c20 */ /* 0x000fe20008410000 */
[----:B------:R-:W-:Y:S01]  /*4920*/  ISETP.GE.U32.AND.EX P4, PT, R151, 0x1000000, PT, P1 ;  /* 0x010000009700780c */ /* 0x000fe20003f86110 */
[----:B------:R-:W-:Y:S01]  /*4930*/  FMUL.FTZ R138, R4, R138 ;  /* 0x0000008a048a7220 */ /* 0x000fe20000410000 */
[----:B------:R-:W-:Y:S01]  /*4940*/  ISETP.GE.U32.AND P1, PT, R204, RZ, PT ;  /* 0x000000ffcc00720c */ /* 0x000fe20003f26070 */
[----:B------:R-:W-:Y:S01]  /*4950*/  FMUL.FTZ R129, R129, UR6 ;  /* 0x0000000681817c20 */ /* 0x000fe20008410000 */
[-CC-:B------:R-:W-:Y:S01]  /*4960*/  FFMA.FTZ R132, R0, R225.reuse, R226.reuse ;  /* 0x000000e100847223 */ /* 0x180fe200000100e2 */
[----:B------:R-:W-:Y:S01]  /*4970*/  FMUL.FTZ R130, R4, R210 ;  /* 0x000000d204827220 */ /* 0x000fe20000410000 */
[----:B------:R-:W-:Y:S01]  /*4980*/  FSEL R128, R131, RZ, P3 ;  /* 0x000000ff83807208 */ /* 0x000fe20001800000 */
[----:B------:R-:W-:Y:S01]  /*4990*/  FMUL.FTZ R0, R138, UR6 ;  /* 0x000000068a007c20 */ /* 0x000fe20008410000 */
[----:B------:R-:W-:Y:S01]  /*49a0*/  LOP3.LUT P6, RZ, R205, 0xff0000, RZ, 0xc0, !PT ;  /* 0x00ff0000cdff7812 */ /* 0x000fe200078cc0ff */
[-C--:B------:R-:W-:Y:S01]  /*49b0*/  FFMA.FTZ R206, R206, R225.reuse, R226 ;  /* 0x000000e1cece7223 */ /* 0x080fe200000100e2 */
[----:B------:R-:W-:Y:S01]  /*49c0*/  LOP3.LUT P3, RZ, R151, 0xff00, RZ, 0xc0, !PT ;  /* 0x0000ff0097ff7812 */ /* 0x000fe2000786c0ff */
[----:B------:R-:W-:Y:S01]  /*49d0*/  FMUL.FTZ R130, R130, UR6 ;  /* 0x0000000682827c20 */ /* 0x000fe20008410000 */
[----:B------:R-:W-:Y:S01]  /*49e0*/  ISETP.GE.U32.AND.EX P1, PT, R205, 0x1000000, PT, P1 ;  /* 0x01000000cd00780c */ /* 0x000fe20003f26110 */
[----:B------:R-:W-:Y:S01]  /*49f0*/  FADD.FTZ R196, R196, -R132 ;  /* 0x80000084c4c47221 */ /* 0x000fe20000010000 */
[----:B------:R-:W-:Y:S01]  /*4a00*/  FSEL R135, R129, RZ, P4 ;  /* 0x000000ff81877208 */ /* 0x000fe20002000000 */
[----:B------:R-:W-:Y:S01]  /*4a10*/  FADD.FTZ R197, R197, -R206 ;  /* 0x800000cec5c57221 */ /* 0x000fe20000010000 */
        /* <DEDUP_REMOVED lines=10> */
[----:B------:R-:W-:Y:S02]  /*4ac0*/  FSEL R134, R130, RZ, P5 ;  /* 0x000000ff82867208 */ /* 0x000fe40002800000 */
[----:B------:R-:W-:Y:S01]  /*4ad0*/  F2FP.BF16.F32.PACK_AB R131, R129, R131 ;  /* 0x000000838183723e */ /* 0x000fe200000010ff */
[----:B------:R-:W-:Y:S01]  /*4ae0*/  FMUL.FTZ R129, R4, R197 ;  /* 0x000000c504817220 */ /* 0x000fe20000410000 */
[----:B------:R-:W-:Y:S02]  /*4af0*/  FSEL R130, R130, RZ, P4 ;  /* 0x000000ff82827208 */ /* 0x000fe40002000000 */
        /* <DEDUP_REMOVED lines=8> */
[----:B------:R-:W-:Y:S02]  /*4b80*/  LOP3.LUT P1, RZ, R150, 0xff000000, RZ, 0xc0, !PT ;  /* 0xff00000096ff7812 */ /* 0x000fe4000782c0ff */
[----:B------:R-:W-:Y:S02]  /*4b90*/  LOP3.LUT P3, RZ, R204, 0xff0000, RZ, 0xc0, !PT ;  /* 0x00ff0000ccff7812 */ /* 0x000fe4000786c0ff */
[----:B------:R-:W-:-:S02]  /*4ba0*/  F2FP.BF16.F32.PACK_AB R135, R135, R128 ;  /* 0x000000808787723e */ /* 0x000fc400000010ff */
[C---:B------:R-:W-:Y:S02]  /*4bb0*/  FSEL R128, R0.reuse, RZ, P6 ;  /* 0x000000ff00807208 */ /* 0x040fe40003000000 */
[----:B------:R-:W-:Y:S02]  /*4bc0*/  FSEL R129, R129, RZ, P3 ;  /* 0x000000ff81817208 */ /* 0x000fe40001800000 */
[----:B------:R-:W-:Y:S02]  /*4bd0*/  FSEL R0, R0, RZ, P1 ;  /* 0x000000ff00007208 */ /* 0x000fe40000800000 */
[----:B------:R-:W-:Y:S01]  /*4be0*/  F2FP.BF16.F32.PACK_AB R129, R128, R129 ;  /* 0x000000818081723e */ /* 0x000fe200000010ff */
[----:B------:R-:W-:Y:S01]  /*4bf0*/  FMUL.FTZ R128, R4, R137 ;  /* 0x0000008904807220 */ /* 0x000fe20000410000 */
[----:B------:R-:W-:Y:S01]  /*4c00*/  F2FP.BF16.F32.PACK_AB R133, R0, R133 ;  /* 0x000000850085723e */ /* 0x000fe200000010ff */
[----:B------:R-:W-:Y:S01]  /*4c10*/  FMUL.FTZ R0, R4, R196 ;  /* 0x000000c404007220 */ /* 0x000fe20000410000 */
[----:B------:R-:W-:Y:S01]  /*4c20*/  LOP3.LUT P5, RZ, R150, 0xff00, RZ, 0xc0, !PT ;  /* 0x0000ff0096ff7812 */ /* 0x000fe200078ac0ff */
[----:B------:R-:W-:Y:S01]  /*4c30*/  FMUL.FTZ R128, R128, UR6 ;  /* 0x0000000680807c20 */ /* 0x000fe20008410000 */
[----:B------:R-:W-:Y:S01]  /*4c40*/  LOP3.LUT P1, RZ, R204, 0xff, RZ, 0xc0, !PT ;  /* 0x000000ffccff7812 */ /* 0x000fe2000782c0ff */
        /* <DEDUP_REMOVED lines=11> */
.L_x_2480:
        /* <DEDUP_REMOVED lines=63> */
[----:B------:R-:W-:Y:S01]  /*50f0*/  LOP3.LUT P4, RZ, R150, 0xff00, RZ, 0xc0, !PT ;  /* 0x0000ff0096ff7812 */ /* 0x000fe2000788c0ff */
[----:B------:R-:W-:Y:S01]  /*5100*/  FMUL.FTZ R0, R124, UR6 ;  /* 0x000000067c007c20 */ /* 0x000fe20008410000 */
[----:B------:R-:W-:-:S02]  /*5110*/  LOP3.LUT P3, RZ, R204, 0xff, RZ, 0xc0, !PT ;  /* 0x000000ffccff7812 */ /* 0x000fc4000786c0ff */
[----:B------:R-:W-:Y:S02]  /*5120*/  LOP3.LUT P1, RZ, R150, 0xff, RZ, 0xc0, !PT ;  /* 0x000000ff96ff7812 */ /* 0x000fe4000782c0ff */
[----:B------:R-:W-:Y:S02]  /*5130*/  LOP3.LUT P5, RZ, R204, 0xff00, RZ, 0xc0, !PT ;  /* 0x0000ff00ccff7812 */ /* 0x000fe400078ac0ff */
[----:B------:R-:W-:Y:S02]  /*5140*/  FSEL R132, R128, RZ, P4 ;  /* 0x000000ff80847208 */ /* 0x000fe40002000000 */
[----:B------:R-:W-:Y:S02]  /*5150*/  FSEL R136, R0, RZ, P3 ;  /* 0x000000ff00887208 */ /* 0x000fe40001800000 */
[----:B------:R-:W-:Y:S02]  /*5160*/  FSEL R128, R128, RZ, P5 ;  /* 0x000000ff80807208 */ /* 0x000fe40002800000 */
[----:B------:R-:W-:-:S02]  /*5170*/  FSEL R0, R0, RZ, P1 ;  /* 0x000000ff00007208 */ /* 0x000fc40000800000 */
[----:B------:R-:W-:Y:S02]  /*5180*/  F2FP.BF16.F32.PACK_AB R128, R128, R136 ;  /* 0x000000888080723e */ /* 0x000fe400000010ff */
[----:B------:R-:W-:Y:S01]  /*5190*/  F2FP.BF16.F32.PACK_AB R132, R132, R0 ;  /* 0x000000008484723e */ /* 0x000fe200000010ff */
[----:B------:R-:W-:Y:S06]  /*51a0*/  BRA `(.L_x_2477) ;  /* 0x0000000800687947 */ /* 0x000fec0003800000 */
.L_x_2479:
        /* <DEDUP_REMOVED lines=16> */
[----:B------:R-:W-:Y:S01]  /*52b0*/  LOP3.LUT P3, RZ, R151, 0xff0000, RZ, 0xc0, !PT ;  /* 0x00ff000097ff7812 */ /* 0x000fe2000786c0ff */
[----:B------:R-:W-:Y:S01]  /*52c0*/  FMUL.FTZ R131, R131, UR6 ;  /* 0x0000000683837c20 */ /* 0x000fe20008410000 */
[----:B------:R-:W-:Y:S01]  /*52d0*/  ISETP.GE.U32.AND.EX P4, PT, R151, 0x1000000, PT, P1 ;  /* 0x010000009700780c */ /* 0x000fe20003f86110 */
[----:B------:R-:W-:Y:S01]  /*52e0*/  FFMA.FTZ R138, R4, R138, R93 ;  /* 0x0000008a048a7223 */ /* 0x000fe2000001005d */
[----:B------:R-:W-:Y:S01]  /*52f0*/  ISETP.GE.U32.AND P1, PT, R204, RZ, PT ;  /* 0x000000ffcc00720c */ /* 0x000fe20003f26070 */
[----:B------:R-:W-:Y:S01]  /*5300*/  FMUL.FTZ R129, R129, UR6 ;  /* 0x0000000681817c20 */ /* 0x000fe20008410000 */
[-C--:B------:R-:W-:Y:S01]  /*5310*/  FFMA.FTZ R132, R0, R225.reuse, R226 ;  /* 0x000000e100847223 */ /* 0x080fe200000100e2 */
[----:B------:R-:W-:Y:S01]  /*5320*/  FFMA.FTZ R130, R4, R210, R92 ;  /* 0x000000d204827223 */ /* 0x000fe2000001005c */
        /* <DEDUP_REMOVED lines=22> */
[----:B------:R-:W-:Y:S01]  /*5490*/  FFMA.FTZ R129, R4, R197, R90 ;  /* 0x000000c504817223 */ /* 0x000fe2000001005a */
[----:B------:R-:W-:Y:S02]  /*54a0*/  FSEL R130, R130, RZ, P4 ;  /* 0x000000ff82827208 */ /* 0x000fe40002000000 */
[----:B------:R-:W-:Y:S01]  /*54b0*/  FSEL R0, R0, RZ, P3 ;  /* 0x000000ff00007208 */ /* 0x000fe20001800000 */
[----:B------:R-:W-:Y:S01]  /*54c0*/  FMUL.FTZ R129, R129, UR6 ;  /* 0x0000000681817c20 */ /* 0x000fe20008410000 */
[----:B------:R-:W-:-:S02]  /*54d0*/  LOP3.LUT P6, RZ, R150, 0xff0000, RZ, 0xc0, !PT ;  /* 0x00ff000096ff7812 */ /* 0x000fc400078cc0ff */
[----:B------:R-:W-:Y:S01]  /*54e0*/  F2FP.BF16.F32.PACK_AB R130, R0, R130 ;  /* 0x000000820082723e */ /* 0x000fe200000010ff */
[----:B------:R-:W-:Y:S01]  /*54f0*/  FFMA.FTZ R0, R4, R211, R91 ;  /* 0x000000d304007223 */ /* 0x000fe2000001005b */
        /* <DEDUP_REMOVED lines=10> */
[----:B------:R-:W-:Y:S01]  /*55a0*/  FFMA.FTZ R128, R4, R137, R89 ;  /* 0x0000008904807223 */ /* 0x000fe20000010059 */
[----:B------:R-:W-:Y:S01]  /*55b0*/  F2FP.BF16.F32.PACK_AB R133, R0, R133 ;  /* 0x000000850085723e */ /* 0x000fe200000010ff */
[----:B------:R-:W-:Y:S01]  /*55c0*/  FFMA.FTZ R0, R4, R196, R88 ;  /* 0x000000c404007223 */ /* 0x000fe20000010058 */
        /* <DEDUP_REMOVED lines=14> */
.L_x_2481:
        /* <DEDUP_REMOVED lines=73> */
[----:B------:R-:W-:-:S07]  /*5b40*/  F2FP.BF16.F32.PACK_AB R132, R132, R0 ;  /* 0x000000008484723e */ /* 0x000fce00000010ff */
.L_x_2477:
        /* <DEDUP_REMOVED lines=66> */
[C---:B------:R-:W-:Y:S01]  /*5f70*/  LOP3.LUT P4, RZ, R202.reuse, 0xff0000, RZ, 0xc0, !PT ;  /* 0x00ff0000caff7812 */ /* 0x040fe2000788c0ff */
[----:B------:R-:W-:Y:S01]  /*5f80*/  FMUL.FTZ R128, R125, UR6 ;  /* 0x000000067d807c20 */ /* 0x000fe20008410000 */
[----:B------:R-:W-:Y:S02]  /*5f90*/  LOP3.LUT P6, RZ, R202, 0xff000000, RZ, 0xc0, !PT ;  /* 0xff000000caff7812 */ /* 0x000fe400078cc0ff */
[----:B------:R-:W-:Y:S02]  /*5fa0*/  F2FP.BF16.F32.PACK_AB R130, R124, R130 ;  /* 0x000000827c82723e */ /* 0x000fe400000010ff */
[C---:B------:R-:W-:Y:S02]  /*5fb0*/  FSEL R133, R129.reuse, RZ, P3 ;  /* 0x000000ff81857208 */ /* 0x040fe40001800000 */
[----:B------:R-:W-:Y:S02]  /*5fc0*/  LOP3.LUT P5, RZ, R144, 0xff000000, RZ, 0xc0, !PT ;  /* 0xff00000090ff7812 */ /* 0x000fe400078ac0ff */
[----:B------:R-:W-:-:S02]  /*5fd0*/  FSEL R129, R129, RZ, P4 ;  /* 0x000000ff81817208 */ /* 0x000fc40002000000 */
[C---:B------:R-:W-:Y:S02]  /*5fe0*/  FSEL R124, R0.reuse, RZ, P6 ;  /* 0x000000ff007c7208 */ /* 0x040fe40003000000 */
[----:B------:R-:W-:Y:S02]  /*5ff0*/  FSEL R0, R0, RZ, P5 ;  /* 0x000000ff00007208 */ /* 0x000fe40002800000 */
[----:B------:R-:W-:Y:S01]  /*6000*/  F2FP.BF16.F32.PACK_AB R129, R124, R129 ;  /* 0x000000817c81723e */ /* 0x000fe200000010ff */
[----:B------:R-:W-:Y:S01]  /*6010*/  FFMA.FTZ R124, R4, R142, R96 ;  /* 0x0000008e047c7223 */ /* 0x000fe20000010060 */
[----:B------:R-:W-:Y:S02]  /*6020*/  F2FP.BF16.F32.PACK_AB R133, R0, R133 ;  /* 0x000000850085723e */ /* 0x000fe400000010ff */
        /* <DEDUP_REMOVED lines=12> */
.L_x_2484:
        /* <DEDUP_REMOVED lines=23> */
[C---:B------:R-:W-:Y:S01]  /*6260*/  FSEL R129, R131.reuse, RZ, P4 ;  /* 0x000000ff83817208 */ /* 0x040fe20002000000 */
        /* <DEDUP_REMOVED lines=21> */
[----:B------:R-:W-:Y:S02]  /*63c0*/  FSEL R133, R143, RZ, P5 ;  /* 0x000000ff8f857208 */ /* 0x000fe40002800000 */
[----:B------:R-:W-:Y:S01]  /*63d0*/  F2FP.BF16.F32.PACK_AB R130, R128, R130 ;  /* 0x000000828082723e */ /* 0x000fe200000010ff */
[----:B------:R-:W-:Y:S01]  /*63e0*/  FFMA.FTZ R128, R4, R153, R99 ;  /* 0x0000009904807223 */ /* 0x000fe20000010063 */
[----:B------:R-:W-:-:S02]  /*63f0*/  LOP3.LUT P5, RZ, R202, 0xff0000, RZ, 0xc0, !PT ;  /* 0x00ff0000caff7812 */ /* 0x000fc400078ac0ff */
[----:B------:R-:W-:Y:S01]  /*6400*/  F2FP.BF16.F32.PACK_AB R135, R135, R129 ;  /* 0x000000818787723e */ /* 0x000fe200000010ff */
[----:B------:R-:W-:Y:S01]  /*6410*/  FMUL.FTZ R128, R128, UR6 ;  /* 0x0000000680807c20 */ /* 0x000fe20008410000 */
[----:B------:R-:W-:Y:S02]  /*6420*/  FSEL R129, R143, RZ, P5 ;  /* 0x000000ff8f817208 */ /* 0x000fe40002800000 */
[----:B------:R-:W-:Y:S02]  /*6430*/  LOP3.LUT P5, RZ, R202, 0xff000000, RZ, 0xc0, !PT ;  /* 0xff000000caff7812 */ /* 0x000fe400078ac0ff */
[----:B------:R-:W-:Y:S02]  /*6440*/  LOP3.LUT P4, RZ, R144, 0xff000000, RZ, 0xc0, !PT ;  /* 0xff00000090ff7812 */ /* 0x000fe4000788c0ff */
[----:B------:R-:W-:Y:S02]  /*6450*/  F2FP.BF16.F32.PACK_AB R134, R0, R134 ;  /* 0x000000860086723e */ /* 0x000fe400000010ff */
[----:B------:R-:W-:-:S02]  /*6460*/  FSEL R0, R128, RZ, P5 ;  /* 0x000000ff80007208 */ /* 0x000fc40002800000 */
        /* <DEDUP_REMOVED lines=19> */
.L_x_2483:
        /* <DEDUP_REMOVED lines=62> */
[----:B------:R-:W-:Y:S01]  /*6980*/  FMUL.FTZ R124, R4, R142 ;  /* 0x0000008e047c7220 */ /* 0x000fe20000410000 */
        /* <DEDUP_REMOVED lines=13> */
.L_x_2486:
        /* <DEDUP_REMOVED lines=47> */
[----:B------:R-:W-:Y:S01]  /*6d50*/  FMUL.FTZ R128, R4, R153 ;  /* 0x0000009904807220 */ /* 0x000fe20000410000 */
        /* <DEDUP_REMOVED lines=27> */
.L_x_2482:
        /* <DEDUP_REMOVED lines=10> */
[----:B------:R-:W-:Y:S01]  /*6fb0*/  FFMA.FTZ R123, R4, R222, R103 ;  /* 0x000000de047b7223 */ /* 0x000fe20000010067 */
[----:B------:R-:W-:Y:S01]  /*6fc0*/  ISETP.GE.U32.AND P3, PT, R144, RZ, PT ;  /* 0x000000ff9000720c */ /* 0x000fe20003f66070 */
[C---:B------:R-:W-:Y:S01]  /*6fd0*/  FFMA.FTZ R122, R4.reuse, R158, R102 ;  /* 0x0000009e047a7223 */ /* 0x040fe20000010066 */
[----:B------:R-:W-:Y:S01]  /*6fe0*/  FFMA.FTZ R120, R4, R120, R100 ;  /* 0x0000007804787223 */ /* 0x000fe20000010064 */
[----:B------:R-:W-:Y:S01]  /*6ff0*/  FMUL.FTZ R135, R123, UR6 ;  /* 0x000000067b877c20 */ /* 0x000fe20008410000 */
[C---:B------:R-:W-:Y:S01]  /*7000*/  ISETP.GE.U32.AND.EX P3, PT, R145.reuse, 0x1000000, PT, P3 ;  /* 0x010000009100780c */ /* 0x040fe20003f66130 */
[----:B------:R-:W-:Y:S01]  /*7010*/  FMUL.FTZ R124, R122, UR6 ;  /* 0x000000067a7c7c20 */ /* 0x000fe20008410000 */
[----:B------:R-:W-:Y:S01]  /*7020*/  FFMA.FTZ R121, R4, R157, R101 ;  /* 0x0000009d04797223 */ /* 0x000fe20000010065 */
[----:B------:R-:W-:Y:S01]  /*7030*/  LOP3.LUT P6, RZ, R145, 0xff0000, RZ, 0xc0, !PT ;  /* 0x00ff000091ff7812 */ /* 0x000fe200078cc0ff */
[-CC-:B------:R-:W-:Y:S01]  /*7040*/  FFMA.FTZ R125, R217, R225.reuse, R226.reuse ;  /* 0x000000e1d97d7223 */ /* 0x180fe200000100e2 */
[-CC-:B------:R-:W-:Y:S01]  /*7050*/  FFMA.FTZ R126, R214, R225.reuse, R226.reuse ;  /* 0x000000e1d67e7223 */ /* 0x180fe200000100e2 */
[-CC-:B------:R-:W-:Y:S01]  /*7060*/  FFMA.FTZ R127, R218, R225.reuse, R226.reuse ;  /* 0x000000e1da7f7223 */ /* 0x180fe200000100e2 */
[----:B------:R-:W-:Y:S01]  /*7070*/  FFMA.FTZ R142, R142, R225, R226 ;  /* 0x000000e18e8e7223 */ /* 0x000fe200000100e2 */
[----:B------:R-:W-:Y:S01]  /*7080*/  FSEL R135, R135, RZ, P3 ;  /* 0x000000ff87877208 */ /* 0x000fe20001800000 */
[----:B------:R-:W-:Y:S01]  /*7090*/  FMUL.FTZ R134, R120, UR6 ;  /* 0x0000000678867c20 */ /* 0x000fe20008410000 */
[----:B------:R-:W-:Y:S01]  /*70a0*/  FMUL.FTZ R0, R121, UR6 ;  /* 0x0000000679007c20 */ /* 0x000fe20008410000 */
[C---:B------:R-:W-:Y:S01]  /*70b0*/  LOP3.LUT P4, RZ, R145.reuse, 0xff, RZ, 0xc0, !PT ;  /* 0x000000ff91ff7812 */ /* 0x040fe2000788c0ff */
[----:B------:R-:W-:Y:S01]  /*70c0*/  FADD.FTZ R125, R152, -R125 ;  /* 0x8000007d987d7221 */ /* 0x000fe20000010000 */
[----:B------:R-:W-:Y:S01]  /*70d0*/  LOP3.LUT P3, RZ, R145, 0xff00, RZ, 0xc0, !PT ;  /* 0x0000ff0091ff7812 */ /* 0x000fe2000786c0ff */
[----:B------:R-:W-:Y:S01]  /*70e0*/  FADD.FTZ R126, R143, -R126 ;  /* 0x8000007e8f7e7221 */ /* 0x000fe20000010000 */
[----:B------:R-:W-:Y:S01]  /*70f0*/  FSEL R124, R124, RZ, P6 ;  /* 0x000000ff7c7c7208 */ /* 0x000fe20003000000 */
[----:B------:R-:W-:Y:S01]  /*7100*/  FADD.FTZ R127, R153, -R127 ;  /* 0x8000007f997f7221 */ /* 0x000fe20000010000 */
[----:B------:R-:W-:Y:S01]  /*7110*/  FADD.FTZ R139, R139, -R142 ;  /* 0x8000008e8b8b7221 */ /* 0x000fe20000010000 */
[----:B------:R-:W-:Y:S01]  /*7120*/  FSEL R134, R134, RZ, P4 ;  /* 0x000000ff86867208 */ /* 0x000fe20002000000 */
[----:B------:R-:W-:Y:S01]  /*7130*/  FFMA.FTZ R126, R4, R126, R98 ;  /* 0x0000007e047e7223 */ /* 0x000fe20000010062 */
[----:B------:R-:W-:Y:S01]  /*7140*/  FSEL R0, R0, RZ, P3 ;  /* 0x000000ff00007208 */ /* 0x000fe20001800000 */
[C---:B------:R-:W-:Y:S01]  /*7150*/  FFMA.FTZ R127, R4.reuse, R127, R99 ;  /* 0x0000007f047f7223 */ /* 0x040fe20000010063 */
[----:B------:R-:W-:Y:S01]  /*7160*/  F2FP.BF16.F32.PACK_AB R135, R135, R124 ;  /* 0x0000007c8787723e */ /* 0x000fe200000010ff */
        /* <DEDUP_REMOVED lines=18> */
.L_x_2488:
        /* <DEDUP_REMOVED lines=54> */
.L_x_2487:
        /* <DEDUP_REMOVED lines=9> */
[----:B------:R-:W-:Y:S01]  /*7680*/  FMUL.FTZ R123, R4, R222 ;  /* 0x000000de047b7220 */ /* 0x000fe20000410000 */
[----:B------:R-:W-:Y:S01]  /*7690*/  ISETP.GE.U32.AND P3, PT, R144, RZ, PT ;  /* 0x000000ff9000720c */ /* 0x000fe20003f66070 */
[C---:B------:R-:W-:Y:S01]  /*76a0*/  FMUL.FTZ R122, R4.reuse, R158 ;  /* 0x0000009e047a7220 */ /* 0x040fe20000410000 */
[----:B------:R-:W-:Y:S01]  /*76b0*/  FMUL.FTZ R120, R4, R120 ;  /* 0x0000007804787220 */ /* 0x000fe20000410000 */
[----:B------:R-:W-:Y:S01]  /*76c0*/  FMUL.FTZ R135, R123, UR6 ;  /* 0x000000067b877c20 */ /* 0x000fe20008410000 */
[C---:B------:R-:W-:Y:S01]  /*76d0*/  ISETP.GE.U32.AND.EX P3, PT, R145.reuse, 0x1000000, PT, P3 ;  /* 0x010000009100780c */ /* 0x040fe20003f66130 */
[----:B------:R-:W-:Y:S01]  /*76e0*/  FMUL.FTZ R124, R122, UR6 ;  /* 0x000000067a7c7c20 */ /* 0x000fe20008410000 */
[----:B------:R-:W-:Y:S01]  /*76f0*/  FMUL.FTZ R121, R4, R157 ;  /* 0x0000009d04797220 */ /* 0x000fe20000410000 */
        /* <DEDUP_REMOVED lines=16> */
[----:B------:R-:W-:Y:S01]  /*7800*/  FMUL.FTZ R126, R4, R126 ;  /* 0x0000007e047e7220 */ /* 0x000fe20000410000 */
[----:B------:R-:W-:Y:S01]  /*7810*/  FSEL R0, R0, RZ, P3 ;  /* 0x000000ff00007208 */ /* 0x000fe20001800000 */
[C---:B------:R-:W-:Y:S01]  /*7820*/  FMUL.FTZ R127, R4.reuse, R127 ;  /* 0x0000007f047f7220 */ /* 0x040fe20000410000 */
[----:B------:R-:W-:Y:S01]  /*7830*/  F2FP.BF16.F32.PACK_AB R135, R135, R124 ;  /* 0x0000007c8787723e */ /* 0x000fe200000010ff */
        /* <DEDUP_REMOVED lines=18> */
.L_x_2489:
        /* <DEDUP_REMOVED lines=52> */
[----:B------:R-:W-:-:S07]  /*7ca0*/  F2FP.BF16.F32.PACK_AB R132, R132, R139 ;  /* 0x0000008b8484723e */ /* 0x000fce00000010ff */
.L_x_2485:
[----:B------:R-:W2:Y:S02]  /*7cb0*/  @P1 LDC.64 R136, c[0x0][0x478] ;  /* 0x00011e00ff881b82 */ /* 0x000ea40000000a00 */
[----:B--2---:R-:W-:-:S05]  /*7cc0*/  @P1 IMAD.WIDE.U32 R136, R3, 0x20, R136 ;  /* 0x0000002003881825 */ /* 0x004fca00078e0088 */
[----:B------:R-:W-:Y:S04]  /*7cd0*/  @P1 STG.E.128 desc[UR10][R136.64], R124 ;  /* 0x0000007c88001986 */ /* 0x000fe8000c101d0a */
[----:B------:R2:W-:Y:S02]  /*7ce0*/  @P1 STG.E.128 desc[UR10][R136.64+0x10], R120 ;  /* 0x0000107888001986 */ /* 0x0005e4000c101d0a */
[----:B--2---:R-:W-:-:S05]  /*7cf0*/  MOV R136, 0x10 ;  /* 0x0000001000887802 */ /* 0x004fca0000000f00 */
[----:B------:R-:W-:-:S05]  /*7d00*/  IMAD.WIDE.U32 R136, R3, R136, UR16 ;  /* 0x0000001003887e25 */ /* 0x000fca000f8e0088 */
[----:B------:R2:W-:Y:S02]  /*7d10*/  STG.E.128 desc[UR10][R136.64], R132 ;  /* 0x0000008488007986 */ /* 0x0005e4000c101d0a */
[----:B--2---:R-:W2:Y:S02]  /*7d20*/  @P0 LDC.64 R132, c[0x0][0x470] ;  /* 0x00011c00ff840b82 */ /* 0x004ea40000000a00 */
[----:B--2---:R-:W-:-:S05]  /*7d30*/  @P0 IMAD.WIDE.U32 R132, R3, 0x10, R132 ;  /* 0x0000001003840825 */ /* 0x004fca00078e0084 */
        /* <DEDUP_REMOVED lines=17> */
[----:B0-2---:R-:W-:Y:S01]  /*7e50*/  FMUL.FTZ R131, R122, UR6 ;  /* 0x000000067a837c20 */ /* 0x005fe20008410000 */
        /* <DEDUP_REMOVED lines=25> */
[----:B------:R-:W-:Y:S01]  /*7ff0*/  FFMA.FTZ R155, R155, R225, R226 ;  /* 0x000000e19b9b7223 */ /* 0x000fe200000100e2 */
[----:B------:R-:W-:Y:S01]  /*8000*/  FSEL R134, R130, RZ, P3 ;  /* 0x000000ff82867208 */ /* 0x000fe20001800000 */
[----:B------:R-:W-:Y:S01]  /*8010*/  FMUL.FTZ R129, R126, UR6 ;  /* 0x000000067e817c20 */ /* 0x000fe20008410000 */
        /* <DEDUP_REMOVED lines=8> */
[----:B------:R-:W-:Y:S01]  /*80a0*/  LOP3.LUT P6, RZ, R200, 0xff000000, RZ, 0xc0, !PT ;  /* 0xff000000c8ff7812 */ /* 0x000fe200078cc0ff */
[----:B------:R-:W-:Y:S01]  /*80b0*/  FFMA.FTZ R124, R4, R155, R104 ;  /* 0x0000009b047c7223 */ /* 0x000fe20000010068 */
[C---:B------:R-:W-:Y:S01]  /*80c0*/  LOP3.LUT P3, RZ, R146.reuse, 0xff0000, RZ, 0xc0, !PT ;  /* 0x00ff000092ff7812 */ /* 0x040fe2000786c0ff */
[----:B------:R-:W-:Y:S01]  /*80d0*/  FMUL.FTZ R128, R125, UR6 ;  /* 0x000000067d807c20 */ /* 0x000fe20008410000 */
[----:B------:R-:W-:-:S02]  /*80e0*/  LOP3.LUT P5, RZ, R146, 0xff000000, RZ, 0xc0, !PT ;  /* 0xff00000092ff7812 */ /* 0x000fc400078ac0ff */
[----:B------:R-:W-:Y:S02]  /*80f0*/  F2FP.BF16.F32.PACK_AB R130, R3, R130 ;  /* 0x000000820382723e */ /* 0x000fe400000010ff */
[C---:B------:R-:W-:Y:S02]  /*8100*/  FSEL R3, R0.reuse, RZ, P6 ;  /* 0x000000ff00037208 */ /* 0x040fe40003000000 */
[C---:B------:R-:W-:Y:S02]  /*8110*/  FSEL R133, R129.reuse, RZ, P3 ;  /* 0x000000ff81857208 */ /* 0x040fe40001800000 */
[----:B------:R-:W-:Y:S02]  /*8120*/  FSEL R0, R0, RZ, P5 ;  /* 0x000000ff00007208 */ /* 0x000fe40002800000 */
[----:B------:R-:W-:Y:S02]  /*8130*/  LOP3.LUT P4, RZ, R200, 0xff0000, RZ, 0xc0, !PT ;  /* 0x00ff0000c8ff7812 */ /* 0x000fe4000788c0ff */
[----:B------:R-:W-:Y:S01]  /*8140*/  F2FP.BF16.F32.PACK_AB R133, R0, R133 ;  /* 0x000000850085723e */ /* 0x000fe200000010ff */
[----:B------:R-:W-:Y:S01]  /*8150*/  FMUL.FTZ R0, R124, UR6 ;  /* 0x000000067c007c20 */ /* 0x000fe20008410000 */
[----:B------:R-:W-:-:S02]  /*8160*/  FSEL R129, R129, RZ, P4 ;  /* 0x000000ff81817208 */ /* 0x000fc40002000000 */
[----:B------:R-:W-:Y:S02]  /*8170*/  LOP3.LUT P5, RZ, R146, 0xff00, RZ, 0xc0, !PT ;  /* 0x0000ff0092ff7812 */ /* 0x000fe400078ac0ff */
[----:B------:R-:W-:Y:S02]  /*8180*/  LOP3.LUT P4, RZ, R200, 0xff, RZ, 0xc0, !PT ;  /* 0x000000ffc8ff7812 */ /* 0x000fe4000788c0ff */
[----:B------:R-:W-:Y:S02]  /*8190*/  LOP3.LUT P3, RZ, R146, 0xff, RZ, 0xc0, !PT ;  /* 0x000000ff92ff7812 */ /* 0x000fe4000786c0ff */
[----:B------:R-:W-:Y:S02]  /*81a0*/  LOP3.LUT P6, RZ, R200, 0xff00, RZ, 0xc0, !PT ;  /* 0x0000ff00c8ff7812 */ /* 0x000fe400078cc0ff */
        /* <DEDUP_REMOVED lines=8> */
.L_x_2492:
        /* <DEDUP_REMOVED lines=8> */
[C---:B0-2---:R-:W-:Y:S01]  /*82b0*/  FFMA.FTZ R131, R4.reuse, R173, R110 ;  /* 0x000000ad04837223 */ /* 0x045fe2000001006e */
        /* <DEDUP_REMOVED lines=44> */
[----:B------:R-:W-:Y:S02]  /*8580*/  F2FP.BF16.F32.PACK_AB R134, R0, R134 ;  /* 0x000000860086723e */ /* 0x000fe400000010ff */
        /* <DEDUP_REMOVED lines=19> */
[----:B------:R-:W-:Y:S01]  /*86c0*/  F2FP.BF16.F32.PACK_AB R132, R132, R0 ;  /* 0x000000008484723e */ /* 0x000fe200000010ff */
[----:B------:R-:W-:Y:S06]  /*86d0*/  BRA `(.L_x_2493) ;  /* 0x0000001400c47947 */ /* 0x000fec0003800000 */
.L_x_2491:
        /* <DEDUP_REMOVED lines=14> */
[----:B0-2---:R-:W-:Y:S01]  /*87c0*/  FMUL.FTZ R131, R122, UR6 ;  /* 0x000000067a837c20 */ /* 0x005fe20008410000 */
        /* <DEDUP_REMOVED lines=36> */
[----:B------:R-:W-:Y:S01]  /*8a10*/  LOP3.LUT P6, RZ, R200, 0xff000000, RZ, 0xc0, !PT ;  /* 0xff000000c8ff7812 */ /* 0x000fe200078cc0ff */
[----:B------:R-:W-:Y:S01]  /*8a20*/  FMUL.FTZ R124, R4, R155 ;  /* 0x0000009b047c7220 */ /* 0x000fe20000410000 */
        /* <DEDUP_REMOVED lines=23> */
.L_x_2494:
        /* <DEDUP_REMOVED lines=8> */
[C---:B0-2---:R-:W-:Y:S01]  /*8c20*/  FMUL.FTZ R131, R4.reuse, R173 ;  /* 0x000000ad04837220 */ /* 0x045fe20000410000 */
        /* <DEDUP_REMOVED lines=66> */
.L_x_2490:
        /* <DEDUP_REMOVED lines=13> */
[C---:B------:R-:W-:Y:S01]  /*9120*/  FFMA.FTZ R122, R4.reuse, R173, R110 ;  /* 0x000000ad047a7223 */ /* 0x040fe2000001006e */
[----:B------:R-:W-:Y:S01]  /*9130*/  FMUL.FTZ R135, R123, UR6 ;  /* 0x000000067b877c20 */ /* 0x000fe20008410000 */
[----:B------:R-:W-:Y:S01]  /*9140*/  ISETP.GE.U32.AND.EX P3, PT, R147, 0x1000000, PT, P3 ;  /* 0x010000009300780c */ /* 0x000fe20003f66130 */
[----:B------:R-:W-:Y:S01]  /*9150*/  FFMA.FTZ R121, R4, R169, R109 ;  /* 0x000000a904797223 */ /* 0x000fe2000001006d */
[-CC-:B------:R-:W-:Y:S01]  /*9160*/  FFMA.FTZ R125, R161, R225.reuse, R226.reuse ;  /* 0x000000e1a17d7223 */ /* 0x180fe200000100e2 */
[-CC-:B------:R-:W-:Y:S01]  /*9170*/  FFMA.FTZ R126, R159, R225.reuse, R226.reuse ;  /* 0x000000e19f7e7223 */ /* 0x180fe200000100e2 */
[-CC-:B------:R-:W-:Y:S01]  /*9180*/  FFMA.FTZ R127, R164, R225.reuse, R226.reuse ;  /* 0x000000e1a47f7223 */ /* 0x180fe200000100e2 */
[----:B------:R-:W-:Y:S01]  /*9190*/  FFMA.FTZ R124, R155, R225, R226 ;  /* 0x000000e19b7c7223 */ /* 0x000fe200000100e2 */
[----:B------:R-:W-:Y:S01]  /*91a0*/  FMUL.FTZ R3, R122, UR6 ;  /* 0x000000067a037c20 */ /* 0x000fe20008410000 */
[----:B------:R-:W-:Y:S01]  /*91b0*/  FSEL R135, R135, RZ, P3 ;  /* 0x000000ff87877208 */ /* 0x000fe20001800000 */
[----:B------:R-:W-:Y:S01]  /*91c0*/  FMUL.FTZ R134, R120, UR6 ;  /* 0x0000000678867c20 */ /* 0x000fe20008410000 */
[----:B------:R-:W-:Y:S01]  /*91d0*/  FMUL.FTZ R0, R121, UR6 ;  /* 0x0000000679007c20 */ /* 0x000fe20008410000 */
[C---:B------:R-:W-:Y:S01]  /*91e0*/  LOP3.LUT P6, RZ, R147.reuse, 0xff0000, RZ, 0xc0, !PT ;  /* 0x00ff000093ff7812 */ /* 0x040fe200078cc0ff */
[----:B------:R-:W-:Y:S01]  /*91f0*/  FADD.FTZ R125, R162, -R125 ;  /* 0x8000007da27d7221 */ /* 0x000fe20000010000 */
[C---:B------:R-:W-:Y:S01]  /*9200*/  LOP3.LUT P4, RZ, R147.reuse, 0xff, RZ, 0xc0, !PT ;  /* 0x000000ff93ff7812 */ /* 0x040fe2000788c0ff */
[----:B------:R-:W-:Y:S01]  /*9210*/  FADD.FTZ R126, R160, -R126 ;  /* 0x8000007ea07e7221 */ /* 0x000fe20000010000 */
[----:B------:R-:W-:Y:S01]  /*9220*/  LOP3.LUT P3, RZ, R147, 0xff00, RZ, 0xc0, !PT ;  /* 0x0000ff0093ff7812 */ /* 0x000fe2000786c0ff */
[----:B------:R-:W-:Y:S01]  /*9230*/  FADD.FTZ R127, R163, -R127 ;  /* 0x8000007fa37f7221 */ /* 0x000fe20000010000 */
[----:B------:R-:W-:Y:S01]  /*9240*/  FADD.FTZ R124, R154, -R124 ;  /* 0x8000007c9a7c7221 */ /* 0x000fe20000010000 */
[----:B------:R-:W-:Y:S01]  /*9250*/  FSEL R3, R3, RZ, P6 ;  /* 0x000000ff03037208 */ /* 0x000fe20003000000 */
[----:B------:R-:W-:Y:S01]  /*9260*/  FFMA.FTZ R126, R4, R126, R106 ;  /* 0x0000007e047e7223 */ /* 0x000fe2000001006a */
[----:B------:R-:W-:Y:S01]  /*9270*/  FSEL R134, R134, RZ, P4 ;  /* 0x000000ff86867208 */ /* 0x000fe20002000000 */
[----:B------:R-:W-:Y:S01]  /*9280*/  FFMA.FTZ R124, R4, R124, R104 ;  /* 0x0000007c047c7223 */ /* 0x000fe20000010068 */
[----:B------:R-:W-:Y:S01]  /*9290*/  FSEL R0, R0, RZ, P3 ;  /* 0x000000ff00007208 */ /* 0x000fe20001800000 */
[C---:B------:R-:W-:Y:S01]  /*92a0*/  FFMA.FTZ R127, R4.reuse, R127, R107 ;  /* 0x0000007f047f7223 */ /* 0x040fe2000001006b */
[----:B------:R-:W-:Y:S01]  /*92b0*/  FFMA.FTZ R125, R4, R125, R105 ;  /* 0x0000007d047d7223 */ /* 0x000fe20000010069 */
[----:B------:R-:W-:Y:S01]  /*92c0*/  F2FP.BF16.F32.PACK_AB R135, R135, R3 ;  /* 0x000000038787723e */ /* 0x000fe200000010ff */
[----:B--2---:R-:W-:Y:S01]  /*92d0*/  FMUL.FTZ R132, R124, UR6 ;  /* 0x000000067c847c20 */ /* 0x004fe20008410000 */
        /* <DEDUP_REMOVED lines=15> */
.L_x_2496:
        /* <DEDUP_REMOVED lines=45> */
[----:B--2---:R-:W-:Y:S02]  /*96a0*/  FSEL R133, R160, RZ, P3 ;  /* 0x000000ffa0857208 */ /* 0x004fe40001800000 */
        /* <DEDUP_REMOVED lines=8> */
.L_x_2495:
        /* <DEDUP_REMOVED lines=12> */
[C---:B------:R-:W-:Y:S01]  /*97f0*/  FMUL.FTZ R122, R4.reuse, R173 ;  /* 0x000000ad047a7220 */ /* 0x040fe20000410000 */
[----:B------:R-:W-:Y:S01]  /*9800*/  FMUL.FTZ R135, R123, UR6 ;  /* 0x000000067b877c20 */ /* 0x000fe20008410000 */
[----:B------:R-:W-:Y:S01]  /*9810*/  ISETP.GE.U32.AND.EX P3, PT, R147, 0x1000000, PT, P3 ;  /* 0x010000009300780c */ /* 0x000fe20003f66130 */
[----:B------:R-:W-:Y:S01]  /*9820*/  FMUL.FTZ R121, R4, R169 ;  /* 0x000000a904797220 */ /* 0x000fe20000410000 */
        /* <DEDUP_REMOVED lines=16> */
[----:B------:R-:W-:Y:S01]  /*9930*/  FMUL.FTZ R126, R4, R126 ;  /* 0x0000007e047e7220 */ /* 0x000fe20000410000 */
[----:B------:R-:W-:Y:S01]  /*9940*/  FSEL R134, R134, RZ, P4 ;  /* 0x000000ff86867208 */ /* 0x000fe20002000000 */
[----:B------:R-:W-:Y:S01]  /*9950*/  FMUL.FTZ R124, R4, R124 ;  /* 0x0000007c047c7220 */ /* 0x000fe20000410000 */
[----:B------:R-:W-:Y:S01]  /*9960*/  FSEL R0, R0, RZ, P3 ;  /* 0x000000ff00007208 */ /* 0x000fe20001800000 */
[C---:B------:R-:W-:Y:S01]  /*9970*/  FMUL.FTZ R127, R4.reuse, R127 ;  /* 0x0000007f047f7220 */ /* 0x040fe20000410000 */
[----:B------:R-:W-:Y:S01]  /*9980*/  FMUL.FTZ R125, R4, R125 ;  /* 0x0000007d047d7220 */ /* 0x000fe20000410000 */
        /* <DEDUP_REMOVED lines=17> */
.L_x_2497:
        /* <DEDUP_REMOVED lines=52> */
[----:B------:R-:W-:-:S07]  /*9de0*/  F2FP.BF16.F32.PACK_AB R132, R132, R154 ;  /* 0x0000009a8484723e */ /* 0x000fce00000010ff */
.L_x_2493:
[----:B------:R-:W2:Y:S02]  /*9df0*/  @P1 LDC.64 R136, c[0x0][0x478] ;  /* 0x00011e00ff881b82 */ /* 0x000ea40000000a00 */
[----:B--2---:R-:W-:-:S05]  /*9e00*/  @P1 IMAD.WIDE.U32 R136, R5, 0x20, R136 ;  /* 0x0000002005881825 */ /* 0x004fca00078e0088 */
[----:B------:R-:W-:Y:S04]  /*9e10*/  @P1 STG.E.128 desc[UR10][R136.64], R124 ;  /* 0x0000007c88001986 */ /* 0x000fe8000c101d0a */
[----:B------:R2:W-:Y:S02]  /*9e20*/  @P1 STG.E.128 desc[UR10][R136.64+0x10], R120 ;  /* 0x0000107888001986 */ /* 0x0005e4000c101d0a */
[----:B--2---:R-:W-:-:S05]  /*9e30*/  HFMA2 R136, -RZ, RZ, 0, 9.5367431640625e-07 ;  /* 0x00000010ff887431 */ /* 0x004fca00000001ff */
        /* <DEDUP_REMOVED lines=20> */
[----:B0-2---:R-:W-:Y:S01]  /*9f80*/  FMUL.FTZ R131, R122, UR6 ;  /* 0x000000067a837c20 */ /* 0x005fe20008410000 */
[----:B------:R-:W-:Y:S01]  /*9f90*/  FMUL.FTZ R3, R123, UR6 ;  /* 0x000000067b037c20 */ /* 0x000fe20008410000 */
[----:B------:R-:W-:Y:S01]  /*9fa0*/  ISETP.GE.U32.AND.EX P2, PT, R149, 0x1000000, PT, P2 ;  /* 0x010000009500780c */ /* 0x000fe20003f46120 */
[----:B------:R-:W-:Y:S01]  /*9fb0*/  FADD.FTZ R180, R181, -R180 ;  /* 0x800000b4b5b47221 */ /* 0x000fe20000010000 */
[C---:B------:R-:W-:Y:S01]  /*9fc0*/  LOP3.LUT P4, RZ, R199.reuse, 0xff0000, RZ, 0xc0, !PT ;  /* 0x00ff0000c7ff7812 */ /* 0x040fe2000788c0ff */
[C---:B------:R-:W-:Y:S01]  /*9fd0*/  FFMA.FTZ R121, R4.reuse, R182, R117 ;  /* 0x000000b604797223 */ /* 0x040fe20000010075 */
[----:B------:R-:W-:Y:S01]  /*9fe0*/  ISETP.GE.U32.AND.EX P3, PT, R199, 0x1000000, PT, P3 ;  /* 0x01000000c700780c */ /* 0x000fe20003f66130 */
[----:B------:R-:W-:Y:S01]  /*9ff0*/  FFMA.FTZ R120, R4, R180, R116 ;  /* 0x000000b404787223 */ /* 0x000fe20000010074 */
[----:B------:R-:W-:Y:S01]  /*a000*/  FSEL R0, R131, RZ, P5 ;  /* 0x000000ff83007208 */ /* 0x000fe20002800000 */
        /* <DEDUP_REMOVED lines=11> */
[----:B------:R-:W-:Y:S01]  /*a0c0*/  F2FP.BF16.F32.PACK_AB R135, R135, R0 ;  /* 0x000000008787723e */ /* 0x000fe200000010ff */
[C---:B------:R-:W-:Y:S01]  /*a0d0*/  FFMA.FTZ R126, R4.reuse, R126, R114 ;  /* 0x0000007e047e7223 */ /* 0x040fe20000010072 */
[----:B------:R-:W-:Y:S01]  /*a0e0*/  LOP3.LUT P6, RZ, R149, 0xff, RZ, 0xc0, !PT ;  /* 0x000000ff95ff7812 */ /* 0x000fe200078cc0ff */
[----:B------:R-:W-:Y:S01]  /*a0f0*/  FFMA.FTZ R127, R4, R178, R115 ;  /* 0x000000b2047f7223 */ /* 0x000fe20000010073 */
[----:B------:R-:W-:Y:S01]  /*a100*/  FSEL R0, R3, RZ, P4 ;  /* 0x000000ff03007208 */ /* 0x000fe20002000000 */
[-CC-:B------:R-:W-:Y:S01]  /*a110*/  FFMA.FTZ R125, R176, R225.reuse, R226.reuse ;  /* 0x000000e1b07d7223 */ /* 0x180fe200000100e2 */
[C---:B------:R-:W-:Y:S01]  /*a120*/  LOP3.LUT P5, RZ, R199.reuse, 0xff, RZ, 0xc0, !PT ;  /* 0x000000ffc7ff7812 */ /* 0x040fe200078ac0ff */
[----:B------:R-:W-:Y:S01]  /*a130*/  FFMA.FTZ R170, R170, R225, R226 ;  /* 0x000000e1aaaa7223 */ /* 0x000fe200000100e2 */
[----:B------:R-:W-:Y:S01]  /*a140*/  LOP3.LUT P4, RZ, R199, 0xff00, RZ, 0xc0, !PT ;  /* 0x0000ff00c7ff7812 */ /* 0x000fe2000788c0ff */
[----:B------:R-:W-:Y:S01]  /*a150*/  FADD.FTZ R125, R177, -R125 ;  /* 0x8000007db17d7221 */ /* 0x000fe20000010000 */
[C---:B------:R-:W-:Y:S01]  /*a160*/  FSEL R134, R130.reuse, RZ, P6 ;  /* 0x000000ff82867208 */ /* 0x040fe20003000000 */
[----:B------:R-:W-:Y:S01]  /*a170*/  FADD.FTZ R170, R167, -R170 ;  /* 0x800000aaa7aa7221 */ /* 0x000fe20000010000 */
[----:B------:R-:W-:Y:S01]  /*a180*/  FSEL R130, R130, RZ, P5 ;  /* 0x000000ff82827208 */ /* 0x000fe20002800000 */
[C---:B------:R-:W-:Y:S01]  /*a190*/  FFMA.FTZ R125, R4.reuse, R125, R113 ;  /* 0x0000007d047d7223 */ /* 0x040fe20000010071 */
[----:B------:R-:W-:Y:S01]  /*a1a0*/  FSEL R3, R3, RZ, P4 ;  /* 0x000000ff03037208 */ /* 0x000fe20002000000 */
[----:B------:R-:W-:Y:S01]  /*a1b0*/  FFMA.FTZ R124, R4, R170, R112 ;  /* 0x000000aa047c7223 */ /* 0x000fe20000010070 */
[----:B------:R-:W-:Y:S01]  /*a1c0*/  F2FP.BF16.F32.PACK_AB R134, R0, R134 ;  /* 0x000000860086723e */ /* 0x000fe200000010ff */
[----:B------:R-:W-:Y:S01]  /*a1d0*/  FMUL.FTZ R0, R126, UR6 ;  /* 0x000000067e007c20 */ /* 0x000fe20008410000 */
[----:B------:R-:W-:Y:S01]  /*a1e0*/  F2FP.BF16.F32.PACK_AB R130, R3, R130 ;  /* 0x000000820382723e */ /* 0x000fe200000010ff */
[----:B------:R-:W-:Y:S01]  /*a1f0*/  FMUL.FTZ R3, R127, UR6 ;  /* 0x000000067f037c20 */ /* 0x000fe20008410000 */
[----:B------:R-:W-:Y:S01]  /*a200*/  LOP3.LUT P2, RZ, R148, 0xff0000, RZ, 0xc0, !PT ;  /* 0x00ff000094ff7812 */ /* 0x000fe2000784c0ff */
[----:B------:R-:W-:Y:S01]  /*a210*/  FMUL.FTZ R128, R125, UR6 ;  /* 0x000000067d807c20 */ /* 0x000fe20008410000 */
[----:B------:R-:W-:-:S02]  /*a220*/  LOP3.LUT P4, RZ, R198, 0xff0000, RZ, 0xc0, !PT ;  /* 0x00ff0000c6ff7812 */ /* 0x000fc4000788c0ff */
[----:B------:R-:W-:Y:S02]  /*a230*/  LOP3.LUT P3, RZ, R148, 0xff000000, RZ, 0xc0, !PT ;  /* 0xff00000094ff7812 */ /* 0x000fe4000786c0ff */
[C---:B------:R-:W-:Y:S02]  /*a240*/  FSEL R133, R0.reuse, RZ, P2 ;  /* 0x000000ff00857208 */ /* 0x040fe40001000000 */
[----:B------:R-:W-:Y:S02]  /*a250*/  FSEL R129, R0, RZ, P4 ;  /* 0x000000ff00817208 */ /* 0x000fe40002000000 */
[C---:B------:R-:W-:Y:S02]  /*a260*/  FSEL R0, R3.reuse, RZ, P3 ;  /* 0x000000ff03007208 */ /* 0x040fe40001800000 */
        /* <DEDUP_REMOVED lines=16> */
.L_x_2500:
        /* <DEDUP_REMOVED lines=11> */
[-CC-:B------:R-:W-:Y:S01]  /*a420*/  FFMA.FTZ R180, R180, R225.reuse, R226.reuse ;  /* 0x000000e1b4b47223 */ /* 0x180fe200000100e2 */
[----:B------:R-:W-:Y:S01]  /*a430*/  FMUL.FTZ R3, R3, UR6 ;  /* 0x0000000603037c20 */ /* 0x000fe20008410000 */
[----:B------:R-:W-:Y:S01]  /*a440*/  ISETP.GE.U32.AND P2, PT, R148, RZ, PT ;  /* 0x000000ff9400720c */ /* 0x000fe20003f46070 */
[----:B------:R-:W-:Y:S01]  /*a450*/  FFMA.FTZ R178, R178, R225, R226 ;  /* 0x000000e1b2b27223 */ /* 0x000fe200000100e2 */
[C---:B0-2---:R-:W-:Y:S01]  /*a460*/  FFMA.FTZ R131, R4.reuse, R183, R119 ;  /* 0x000000b704837223 */ /* 0x045fe20000010077 */
[----:B------:R-:W-:Y:S01]  /*a470*/  FMUL.FTZ R5, R5, UR6 ;  /* 0x0000000605057c20 */ /* 0x000fe20008410000 */
[----:B------:R-:W-:Y:S01]  /*a480*/  FSEL R0, R3, RZ, P3 ;  /* 0x000000ff03007208 */ /* 0x000fe20001800000 */
[----:B------:R-:W-:Y:S01]  /*a490*/  FADD.FTZ R180, R181, -R180 ;  /* 0x800000b4b5b47221 */ /* 0x000fe20000010000 */
[----:B------:R-:W-:Y:S01]  /*a4a0*/  LOP3.LUT P6, RZ, R199, 0xff0000, RZ, 0xc0, !PT ;  /* 0x00ff0000c7ff7812 */ /* 0x000fe200078cc0ff */
[----:B------:R-:W-:Y:S01]  /*a4b0*/  FFMA.FTZ R174, R4, R174, R114 ;  /* 0x000000ae04ae7223 */ /* 0x000fe20000010072 */
[C---:B------:R-:W-:Y:S01]  /*a4c0*/  ISETP.GE.U32.AND.EX P4, PT, R149.reuse, 0x1000000, PT, P2 ;  /* 0x010000009500780c */ /* 0x040fe20003f86120 */
[-C--:B------:R-:W-:Y:S01]  /*a4d0*/  FFMA.FTZ R176, R176, R225.reuse, R226 ;  /* 0x000000e1b0b07223 */ /* 0x080fe200000100e2 */
[----:B------:R-:W-:Y:S01]  /*a4e0*/  LOP3.LUT P3, RZ, R149, 0xff00, RZ, 0xc0, !PT ;  /* 0x0000ff0095ff7812 */ /* 0x000fe2000786c0ff */
[----:B------:R-:W-:Y:S01]  /*a4f0*/  FADD.FTZ R178, R179, -R178 ;  /* 0x800000b2b3b27221 */ /* 0x000fe20000010000 */
[----:B------:R-:W-:Y:S01]  /*a500*/  ISETP.GE.U32.AND P2, PT, R198, RZ, PT ;  /* 0x000000ffc600720c */ /* 0x000fe20003f46070 */
[----:B------:R-:W-:Y:S01]  /*a510*/  FFMA.FTZ R170, R170, R225, R226 ;  /* 0x000000e1aaaa7223 */ /* 0x000fe200000100e2 */
[----:B------:R-:W-:Y:S01]  /*a520*/  FMUL.FTZ R131, R131, UR6 ;  /* 0x0000000683837c20 */ /* 0x000fe20008410000 */
[----:B------:R-:W-:Y:S01]  /*a530*/  FFMA.FTZ R130, R4, R180, R116 ;  /* 0x000000b404827223 */ /* 0x000fe20000010074 */
[----:B------:R-:W-:Y:S01]  /*a540*/  FSEL R3, R3, RZ, P6 ;  /* 0x000000ff03037208 */ /* 0x000fe20003000000 */
[----:B------:R-:W-:Y:S01]  /*a550*/  FMUL.FTZ R174, R174, UR6 ;  /* 0x00000006aeae7c20 */ /* 0x000fe20008410000 */
[----:B------:R-:W-:Y:S01]  /*a560*/  FSEL R128, R5, RZ, P3 ;  /* 0x000000ff05807208 */ /* 0x000fe20001800000 */
[----:B------:R-:W-:Y:S01]  /*a570*/  FADD.FTZ R176, R177, -R176 ;  /* 0x800000b0b1b07221 */ /* 0x000fe20000010000 */
[----:B------:R-:W-:Y:S01]  /*a580*/  ISETP.GE.U32.AND.EX P2, PT, R199, 0x1000000, PT, P2 ;  /* 0x01000000c700780c */ /* 0x000fe20003f46120 */
[----:B------:R-:W-:Y:S01]  /*a590*/  FFMA.FTZ R178, R4, R178, R115 ;  /* 0x000000b204b27223 */ /* 0x000fe20000010073 */
[----:B------:R-:W-:Y:S01]  /*a5a0*/  LOP3.LUT P6, RZ, R148, 0xff0000, RZ, 0xc0, !PT ;  /* 0x00ff000094ff7812 */ /* 0x000fe200078cc0ff */
[----:B------:R-:W-:Y:S01]  /*a5b0*/  FADD.FTZ R170, R167, -R170 ;  /* 0x800000aaa7aa7221 */ /* 0x000fe20000010000 */
[----:B------:R-:W-:Y:S01]  /*a5c0*/  LOP3.LUT P3, RZ, R199, 0xff00, RZ, 0xc0, !PT ;  /* 0x0000ff00c7ff7812 */ /* 0x000fe2000786c0ff */
[----:B------:R-:W-:Y:S01]  /*a5d0*/  FMUL.FTZ R130, R130, UR6 ;  /* 0x0000000682827c20 */ /* 0x000fe20008410000 */
[----:B------:R-:W-:Y:S01]  /*a5e0*/  FSEL R135, R131, RZ, P4 ;  /* 0x000000ff83877208 */ /* 0x000fe20002000000 */
[----:B------:R-:W-:Y:S01]  /*a5f0*/  FFMA.FTZ R176, R4, R176, R113 ;  /* 0x000000b004b07223 */ /* 0x000fe20000010071 */
[----:B------:R-:W-:Y:S01]  /*a600*/  LOP3.LUT P5, RZ, R149, 0xff, RZ, 0xc0, !PT ;  /* 0x000000ff95ff7812 */ /* 0x000fe200078ac0ff */
        /* <DEDUP_REMOVED lines=8> */
[----:B------:R-:W-:Y:S02]  /*a690*/  LOP3.LUT P2, RZ, R148, 0xff000000, RZ, 0xc0, !PT ;  /* 0xff00000094ff7812 */ /* 0x000fe4000784c0ff */
[C---:B------:R-:W-:Y:S02]  /*a6a0*/  LOP3.LUT P3, RZ, R198.reuse, 0xff0000, RZ, 0xc0, !PT ;  /* 0x00ff0000c6ff7812 */ /* 0x040fe4000786c0ff */
[----:B------:R-:W-:Y:S02]  /*a6b0*/  LOP3.LUT P6, RZ, R198, 0xff000000, RZ, 0xc0, !PT ;  /* 0xff000000c6ff7812 */ /* 0x000fe400078cc0ff */
[----:B------:R-:W-:Y:S02]  /*a6c0*/  FSEL R134, R130, RZ, P5 ;  /* 0x000000ff82867208 */ /* 0x000fe40002800000 */
[----:B------:R-:W-:Y:S02]  /*a6d0*/  F2FP.BF16.F32.PACK_AB R131, R131, R3 ;  /* 0x000000038383723e */ /* 0x000fe400000010ff */
[----:B------:R-:W-:-:S02]  /*a6e0*/  F2FP.BF16.F32.PACK_AB R135, R135, R0 ;  /* 0x000000008787723e */ /* 0x000fc400000010ff */
[----:B------:R-:W-:Y:S02]  /*a6f0*/  FSEL R130, R130, RZ, P4 ;  /* 0x000000ff82827208 */ /* 0x000fe40002000000 */
[----:B------:R-:W-:Y:S02]  /*a700*/  FSEL R129, R174, RZ, P3 ;  /* 0x000000ffae817208 */ /* 0x000fe40001800000 */
[C---:B------:R-:W-:Y:S02]  /*a710*/  FSEL R3, R178.reuse, RZ, P6 ;  /* 0x000000ffb2037208 */ /* 0x040fe40003000000 */
[----:B------:R-:W-:Y:S02]  /*a720*/  FSEL R0, R178, RZ, P2 ;  /* 0x000000ffb2007208 */ /* 0x000fe40001000000 */
[C---:B------:R-:W-:Y:S02]  /*a730*/  LOP3.LUT P5, RZ, R148.reuse, 0xff00, RZ, 0xc0, !PT ;  /* 0x0000ff0094ff7812 */ /* 0x040fe400078ac0ff */
[----:B------:R-:W-:-:S02]  /*a740*/  LOP3.LUT P4, RZ, R148, 0xff, RZ, 0xc0, !PT ;  /* 0x000000ff94ff7812 */ /* 0x000fc4000788c0ff */
[C---:B------:R-:W-:Y:S02]  /*a750*/  LOP3.LUT P3, RZ, R198.reuse, 0xff00, RZ, 0xc0, !PT ;  /* 0x0000ff00c6ff7812 */ /* 0x040fe4000786c0ff */
[----:B------:R-:W-:Y:S02]  /*a760*/  LOP3.LUT P2, RZ, R198, 0xff, RZ, 0xc0, !PT ;  /* 0x000000ffc6ff7812 */ /* 0x000fe4000784c0ff */
[----:B------:R-:W-:Y:S02]  /*a770*/  F2FP.BF16.F32.PACK_AB R134, R128, R134 ;  /* 0x000000868086723e */ /* 0x000fe400000010ff */
[----:B------:R-:W-:Y:S02]  /*a780*/  F2FP.BF16.F32.PACK_AB R129, R3, R129 ;  /* 0x000000810381723e */ /* 0x000fe400000010ff */
[----:B------:R-:W-:Y:S02]  /*a790*/  F2FP.BF16.F32.PACK_AB R133, R0, R133 ;  /* 0x000000850085723e */ /* 0x000fe400000010ff */
        /* <DEDUP_REMOVED lines=8> */
.L_x_2499:
        /* <DEDUP_REMOVED lines=13> */
[----:B0-2---:R-:W-:Y:S01]  /*a8f0*/  FMUL.FTZ R131, R122, UR6 ;  /* 0x000000067a837c20 */ /* 0x005fe20008410000 */
[----:B------:R-:W-:Y:S01]  /*a900*/  FMUL.FTZ R3, R123, UR6 ;  /* 0x000000067b037c20 */ /* 0x000fe20008410000 */
[----:B------:R-:W-:Y:S01]  /*a910*/  ISETP.GE.U32.AND.EX P2, PT, R149, 0x1000000, PT, P2 ;  /* 0x010000009500780c */ /* 0x000fe20003f46120 */
[----:B------:R-:W-:Y:S01]  /*a920*/  FADD.FTZ R180, R181, -R180 ;  /* 0x800000b4b5b47221 */ /* 0x000fe20000010000 */
[C---:B------:R-:W-:Y:S01]  /*a930*/  LOP3.LUT P4, RZ, R199.reuse, 0xff0000, RZ, 0xc0, !PT ;  /* 0x00ff0000c7ff7812 */ /* 0x040fe2000788c0ff */
[C---:B------:R-:W-:Y:S01]  /*a940*/  FMUL.FTZ R121, R4.reuse, R182 ;  /* 0x000000b604797220 */ /* 0x040fe20000410000 */
[----:B------:R-:W-:Y:S01]  /*a950*/  ISETP.GE.U32.AND.EX P3, PT, R199, 0x1000000, PT, P3 ;  /* 0x01000000c700780c */ /* 0x000fe20003f66130 */
[----:B------:R-:W-:Y:S01]  /*a960*/  FMUL.FTZ R120, R4, R180 ;  /* 0x000000b404787220 */ /* 0x000fe20000410000 */
        /* <DEDUP_REMOVED lines=13> */
[C---:B------:R-:W-:Y:S01]  /*aa40*/  FMUL.FTZ R126, R4.reuse, R126 ;  /* 0x0000007e047e7220 */ /* 0x040fe20000410000 */
[----:B------:R-:W-:Y:S01]  /*aa50*/  LOP3.LUT P6, RZ, R149, 0xff, RZ, 0xc0, !PT ;  /* 0x000000ff95ff7812 */ /* 0x000fe200078cc0ff */
[----:B------:R-:W-:Y:S01]  /*aa60*/  FMUL.FTZ R127, R4, R178 ;  /* 0x000000b2047f7220 */ /* 0x000fe20000410000 */
        /* <DEDUP_REMOVED lines=9> */
[C---:B------:R-:W-:Y:S01]  /*ab00*/  FMUL.FTZ R125, R4.reuse, R125 ;  /* 0x0000007d047d7220 */ /* 0x040fe20000410000 */
[----:B------:R-:W-:Y:S01]  /*ab10*/  FSEL R3, R3, RZ, P4 ;  /* 0x000000ff03037208 */ /* 0x000fe20002000000 */
[----:B------:R-:W-:Y:S01]  /*ab20*/  FMUL.FTZ R124, R4, R170 ;  /* 0x000000aa047c7220 */ /* 0x000fe20000410000 */
        /* <DEDUP_REMOVED lines=27> */
.L_x_2502:
        /* <DEDUP_REMOVED lines=8> */
[C---:B------:R-:W-:Y:S01]  /*ad60*/  FMUL.FTZ R3, R4.reuse, R185 ;  /* 0x000000b904037220 */ /* 0x040fe20000410000 */
[----:B------:R-:W-:Y:S01]  /*ad70*/  FMUL.FTZ R5, R4, R182 ;  /* 0x000000b604057220 */ /* 0x000fe20000410000 */
[----:B------:R-:W-:Y:S01]  /*ad80*/  FADD.FTZ R174, R171, -R174 ;  /* 0x800000aeabae7221 */ /* 0x000fe20000010000 */
[-CC-:B------:R-:W-:Y:S01]  /*ad90*/  FFMA.FTZ R180, R180, R225.reuse, R226.reuse ;  /* 0x000000e1b4b47223 */ /* 0x180fe200000100e2 */
[----:B------:R-:W-:Y:S01]  /*ada0*/  FMUL.FTZ R3, R3, UR6 ;  /* 0x0000000603037c20 */ /* 0x000fe20008410000 */
[----:B------:R-:W-:Y:S01]  /*adb0*/  ISETP.GE.U32.AND P2, PT, R148, RZ, PT ;  /* 0x000000ff9400720c */ /* 0x000fe20003f46070 */
[----:B------:R-:W-:Y:S01]  /*adc0*/  FFMA.FTZ R178, R178, R225, R226 ;  /* 0x000000e1b2b27223 */ /* 0x000fe200000100e2 */
[C---:B0-2---:R-:W-:Y:S01]  /*add0*/  FMUL.FTZ R131, R4.reuse, R183 ;  /* 0x000000b704837220 */ /* 0x045fe20000410000 */
[----:B------:R-:W-:Y:S01]  /*ade0*/  FMUL.FTZ R5, R5, UR6 ;  /* 0x0000000605057c20 */ /* 0x000fe20008410000 */
[----:B------:R-:W-:Y:S01]  /*adf0*/  FSEL R0, R3, RZ, P3 ;  /* 0x000000ff03007208 */ /* 0x000fe20001800000 */
[----:B------:R-:W-:Y:S01]  /*ae00*/  FADD.FTZ R180, R181, -R180 ;  /* 0x800000b4b5b47221 */ /* 0x000fe20000010000 */
[----:B------:R-:W-:Y:S01]  /*ae10*/  LOP3.LUT P6, RZ, R199, 0xff0000, RZ, 0xc0, !PT ;  /* 0x00ff0000c7ff7812 */ /* 0x000fe200078cc0ff */
[----:B------:R-:W-:Y:S01]  /*ae20*/  FMUL.FTZ R174, R4, R174 ;  /* 0x000000ae04ae7220 */ /* 0x000fe20000410000 */
[C---:B------:R-:W-:Y:S01]  /*ae30*/  ISETP.GE.U32.AND.EX P4, PT, R149.reuse, 0x1000000, PT, P2 ;  /* 0x010000009500780c */ /* 0x040fe20003f86120 */
[-C--:B------:R-:W-:Y:S01]  /*ae40*/  FFMA.FTZ R176, R176, R225.reuse, R226 ;  /* 0x000000e1b0b07223 */ /* 0x080fe200000100e2 */
[----:B------:R-:W-:Y:S01]  /*ae50*/  LOP3.LUT P3, RZ, R149, 0xff00, RZ, 0xc0, !PT ;  /* 0x0000ff0095ff7812 */ /* 0x000fe2000786c0ff */
[----:B------:R-:W-:Y:S01]  /*ae60*/  FADD.FTZ R178, R179, -R178 ;  /* 0x800000b2b3b27221 */ /* 0x000fe20000010000 */
[----:B------:R-:W-:Y:S01]  /*ae70*/  ISETP.GE.U32.AND P2, PT, R198, RZ, PT ;  /* 0x000000ffc600720c */ /* 0x000fe20003f46070 */
[----:B------:R-:W-:Y:S01]  /*ae80*/  FFMA.FTZ R170, R170, R225, R226 ;  /* 0x000000e1aaaa7223 */ /* 0x000fe200000100e2 */
[----:B------:R-:W-:Y:S01]  /*ae90*/  FMUL.FTZ R131, R131, UR6 ;  /* 0x0000000683837c20 */ /* 0x000fe20008410000 */
[----:B------:R-:W-:Y:S01]  /*aea0*/  FMUL.FTZ R130, R4, R180 ;  /* 0x000000b404827220 */ /* 0x000fe20000410000 */
[----:B------:R-:W-:Y:S01]  /*aeb0*/  FSEL R3, R3, RZ, P6 ;  /* 0x000000ff03037208 */ /* 0x000fe20003000000 */
[----:B------:R-:W-:Y:S01]  /*aec0*/  FMUL.FTZ R174, R174, UR6 ;  /* 0x00000006aeae7c20 */ /* 0x000fe20008410000 */
[----:B------:R-:W-:Y:S01]  /*aed0*/  FSEL R128, R5, RZ, P3 ;  /* 0x000000ff05807208 */ /* 0x000fe20001800000 */
[----:B------:R-:W-:Y:S01]  /*aee0*/  FADD.FTZ R176, R177, -R176 ;  /* 0x800000b0b1b07221 */ /* 0x000fe20000010000 */
[----:B------:R-:W-:Y:S01]  /*aef0*/  ISETP.GE.U32.AND.EX P2, PT, R199, 0x1000000, PT, P2 ;  /* 0x01000000c700780c */ /* 0x000fe20003f46120 */
[----:B------:R-:W-:Y:S01]  /*af00*/  FMUL.FTZ R178, R4, R178 ;  /* 0x000000b204b27220 */ /* 0x000fe20000410000 */
[----:B------:R-:W-:Y:S01]  /*af10*/  LOP3.LUT P6, RZ, R148, 0xff0000, RZ, 0xc0, !PT ;  /* 0x00ff000094ff7812 */ /* 0x000fe200078cc0ff */
[----:B------:R-:W-:Y:S01]  /*af20*/  FADD.FTZ R170, R167, -R170 ;  /* 0x800000aaa7aa7221 */ /* 0x000fe20000010000 */
[----:B------:R-:W-:Y:S01]  /*af30*/  LOP3.LUT P3, RZ, R199, 0xff00, RZ, 0xc0, !PT ;  /* 0x0000ff00c7ff7812 */ /* 0x000fe2000786c0ff */
[----:B------:R-:W-:Y:S01]  /*af40*/  FMUL.FTZ R130, R130, UR6 ;  /* 0x0000000682827c20 */ /* 0x000fe20008410000 */
[----:B------:R-:W-:Y:S01]  /*af50*/  FSEL R135, R131, RZ, P4 ;  /* 0x000000ff83877208 */ /* 0x000fe20002000000 */
[----:B------:R-:W-:Y:S01]  /*af60*/  FMUL.FTZ R176, R4, R176 ;  /* 0x000000b004b07220 */ /* 0x000fe20000410000 */
[----:B------:R-:W-:Y:S01]  /*af70*/  LOP3.LUT P5, RZ, R149, 0xff, RZ, 0xc0, !PT ;  /* 0x000000ff95ff7812 */ /* 0x000fe200078ac0ff */
        /* <DEDUP_REMOVED lines=33> */
.L_x_2498:
        /* <DEDUP_REMOVED lines=22> */
[----:B------:R-:W-:Y:S01]  /*b2f0*/  FMUL.FTZ R0, R122, UR6 ;  /* 0x000000067a007c20 */ /* 0x000fe20008410000 */
        /* <DEDUP_REMOVED lines=33> */
.L_x_2504:
        /* <DEDUP_REMOVED lines=45> */
[----:B--2---:R-:W-:-:S02]  /*b7e0*/  FSEL R133, R174, RZ, P6 ;  /* 0x000000ffae857208 */ /* 0x004fc40003000000 */
        /* <DEDUP_REMOVED lines=8> */
.L_x_2503:
        /* <DEDUP_REMOVED lines=55> */
.L_x_2505:
        /* <DEDUP_REMOVED lines=52> */
[----:B------:R-:W-:-:S07]  /*bf20*/  F2FP.BF16.F32.PACK_AB R132, R176, R132 ;  /* 0x00000084b084723e */ /* 0x000fce00000010ff */
.L_x_2501:
[----:B------:R-:W2:Y:S01]  /*bf30*/  @P1 LDC.64 R4, c[0x0][0x478] ;  /* 0x00011e00ff041b82 */ /* 0x000ea20000000a00 */
[----:B------:R-:W-:Y:S01]  /*bf40*/  MOV R3, 0x10 ;  /* 0x0000001000037802 */ /* 0x000fe20000000f00 */
[----:B--2---:R-:W-:-:S05]  /*bf50*/  @P1 IMAD.WIDE.U32 R4, R6, 0x20, R4 ;  /* 0x0000002006041825 */ /* 0x004fca00078e0004 */
[----:B------:R-:W-:Y:S04]  /*bf60*/  @P1 STG.E.128 desc[UR10][R4.64], R124 ;  /* 0x0000007c04001986 */ /* 0x000fe8000c101d0a */
[----:B------:R2:W-:Y:S02]  /*bf70*/  @P1 STG.E.128 desc[UR10][R4.64+0x10], R120 ;  /* 0x0000107804001986 */ /* 0x0005e4000c101d0a */
[----:B--2---:R-:W-:-:S05]  /*bf80*/  IMAD.WIDE.U32 R4, R6, R3, UR16 ;  /* 0x0000001006047e25 */ /* 0x004fca000f8e0003 */
[----:B------:R2:W-:Y:S02]  /*bf90*/  STG.E.128 desc[UR10][R4.64], R132 ;  /* 0x0000008404007986 */ /* 0x0005e4000c101d0a */
[----:B--2---:R-:W2:Y:S08]  /*bfa0*/  @P0 LDC.64 R4, c[0x0][0x470] ;  /* 0x00011c00ff040b82 */ /* 0x004eb00000000a00 */
[----:B------:R-:W3:Y:S01]  /*bfb0*/  LDC.64 R132, c[0x0][0x380] ;  /* 0x0000e000ff847b82 */ /* 0x000ee20000000a00 */
[----:B--2---:R-:W-:-:S05]  /*bfc0*/  @P0 IMAD.WIDE.U32 R4, R6, 0x10, R4 ;  /* 0x0000001006040825 */ /* 0x004fca00078e0004 */
[----:B------:R2:W-:Y:S01]  /*bfd0*/  @P0 STG.E.128 desc[UR10][R4.64], R128 ;  /* 0x0000008004000986 */ /* 0x0005e2000c101d0a */
[----:B---3--:R-:W-:-:S04]  /*bfe0*/  LEA R2, R132, R2, 0x2 ;  /* 0x0000000284027211 */ /* 0x008fc800078e10ff */
[----:B------:R-:W-:-:S13]  /*bff0*/  ISETP.GE.AND P0, PT, R2, R133, PT ;  /* 0x000000850200720c */ /* 0x000fda0003f06270 */
[----:B--2---:R-:W-:Y:S05]  /*c000*/  @!P0 BRA `(.L_x_2506) ;  /* 0xffffff4c00488947 */ /* 0x004fea000383ffff */
[----:B------:R-:W-:Y:S05]  /*c010*/  BSYNC B1 ;  /* 0x0000000000017941 */ /* 0x000fea0003800000 */
.L_x_2472:
        /* <DEDUP_REMOVED lines=46> */
[----:B------:R2:W5:Y:S04]  /*c300*/  LDL.LU R75, [R1] ;  /* 0x00000000014b7983 */ /* 0x0005680000300800 */
        /* <DEDUP_REMOVED lines=80> */
[----:B--2---:R-:W-:-:S07]  /*c810*/  MOV R15, R193 ;  /* 0x000000c1000f7202 */ /* 0x004fce0000000f00 */
.L_x_2471:
[----:B------:R-:W-:Y:S05]  /*c820*/  BSYNC B0 ;  /* 0x0000000000007941 */ /* 0x000fea0003800000 */
.L_x_2470:
[----:B------:R-:W0:Y:S01]  /*c830*/  S2R R0, SR_TID.X ;  /* 0x0000000000007919 */ /* 0x000e220000002100 */
[----:B------:R-:W-:Y:S01]  /*c840*/  MOV R132, 0x400 ;  /* 0x0000040000847802 */ /* 0x000fe20000000f00 */
[----:B------:R-:W-:Y:S05]  /*c850*/  WARPSYNC.ALL ;  /* 0x0000000000007948 */ /* 0x000fea0003800000 */
[----:B------:R-:W2:Y:S01]  /*c860*/  S2R R133, SR_CgaCtaId ;  /* 0x0000000000857919 */ /* 0x000ea20000008800 */
[----:B------:R-:W3:Y:S01]  /*c870*/  S2UR UR4, SR_CTAID.X ;  /* 0x00000000000479c3 */ /* 0x000ee20000002500 */
[----:B------:R-:W4:Y:S01]  /*c880*/  LDCU.128 UR20, c[0x0][0x440] ;  /* 0x00008800ff1477ac */ /* 0x000f220008000c00 */
[----:B------:R-:W1:Y:S01]  /*c890*/  LDCU.128 UR24, c[0x0][0x450] ;  /* 0x00008a00ff1877ac */ /* 0x000e620008000c00 */
[----:B0-----:R-:W-:-:S02]  /*c8a0*/  SHF.L.U32 R3, R0, 0x7, RZ ;  /* 0x0000000700037819 */ /* 0x001fc400000006ff */
[C---:B------:R-:W-:Y:S02]  /*c8b0*/  SHF.L.U32 R2, R0.reuse, 0x5, RZ ;  /* 0x0000000500027819 */ /* 0x040fe400000006ff */
[----:B------:R-:W-:Y:S02]  /*c8c0*/  LOP3.LUT R3, R3, 0x3000, RZ, 0xc0, !PT ;  /* 0x0000300003037812 */ /* 0x000fe400078ec0ff */
[----:B--2---:R-:W-:Y:S02]  /*c8d0*/  LEA R133, R133, R132, 0x18 ;  /* 0x0000008485857211 */ /* 0x004fe400078ec0ff */
[----:B------:R-:W-:Y:S02]  /*c8e0*/  LOP3.LUT R2, R3, 0x3e0, R2, 0xf8, !PT ;  /* 0x000003e003027812 */ /* 0x000fe400078ef802 */
[-C--:B------:R-:W-:Y:S02]  /*c8f0*/  LEA R3, R0, R133.reuse, 0x2 ;  /* 0x0000008500037211 */ /* 0x080fe400078e10ff */
[----:B------:R-:W-:-:S05]  /*c900*/  IADD3 R2, PT, PT, R2, R133, RZ ;  /* 0x0000008502027210 */ /* 0x000fca0007ffe0ff */
        /* <DEDUP_REMOVED lines=11> */
[----:B------:R-:W4:Y:S04]  /*c9c0*/  LDS R30, [R3+0x400] ;  /* 0x00040000031e7984 */ /* 0x000f280000000800 */
[----:B------:R-:W1:Y:S04]  /*c9d0*/  LDS R31, [R3+0x600] ;  /* 0x00060000031f7984 */ /* 0x000e680000000800 */
        /* <DEDUP_REMOVED lines=9> */
[----:B--2---:R-:W-:-:S03]  /*ca70*/  FADD.FTZ R29, RZ, R29 ;  /* 0x0000001dff1d7221 */ /* 0x004fc60000010000 */
[----:B------:R-:W2:Y:S01]  /*ca80*/  LDS R61, [R3+0x1800] ;  /* 0x00180000033d7984 */ /* 0x000ea20000000800 */
[----:B----4-:R-:W-:-:S03]  /*ca90*/  FADD.FTZ R30, RZ, R30 ;  /* 0x0000001eff1e7221 */ /* 0x010fc60000010000 */
[----:B------:R-:W4:Y:S01]  /*caa0*/  LDS R60, [R3+0x1a00] ;  /* 0x001a0000033c7984 */ /* 0x000f220000000800 */
[----:B-1----:R-:W-:-:S03]  /*cab0*/  FADD.FTZ R31, RZ, R31 ;  /* 0x0000001fff1f7221 */ /* 0x002fc60000010000 */
[----:B------:R-:W1:Y:S01]  /*cac0*/  LDS R63, [R3+0x1c00] ;  /* 0x001c0000033f7984 */ /* 0x000e620000000800 */
[----:B---3--:R-:W-:-:S03]  /*cad0*/  FADD.FTZ R20, RZ, R20 ;  /* 0x00000014ff147221 */ /* 0x008fc60000010000 */
[----:B------:R-:W3:Y:S01]  /*cae0*/  LDS R62, [R3+0x1e00] ;  /* 0x001e0000033e7984 */ /* 0x000ee20000000800 */
[----:B------:R-:W-:Y:S01]  /*caf0*/  FADD.FTZ R21, RZ, R21 ;  /* 0x00000015ff157221 */ /* 0x000fe20000010000 */
[----:B------:R-:W-:Y:S02]  /*cb00*/  FADD.FTZ R22, RZ, R22 ;  /* 0x00000016ff167221 */ /* 0x000fe40000010000 */
[----:B------:R-:W3:Y:S01]  /*cb10*/  LDS R77, [R3+0x2000] ;  /* 0x00200000034d7984 */ /* 0x000ee20000000800 */
[----:B------:R-:W-:-:S03]  /*cb20*/  FADD.FTZ R23, RZ, R23 ;  /* 0x00000017ff177221 */ /* 0x000fc60000010000 */
[----:B------:R-:W3:Y:S01]  /*cb30*/  LDS R76, [R3+0x2200] ;  /* 0x00220000034c7984 */ /* 0x000ee20000000800 */
[----:B------:R-:W-:-:S03]  /*cb40*/  FADD.FTZ R28, R28, R45 ;  /* 0x0000002d1c1c7221 */ /* 0x000fc60000010000 */
[----:B------:R-:W3:Y:S01]  /*cb50*/  LDS R79, [R3+0x2400] ;  /* 0x00240000034f7984 */ /* 0x000ee20000000800 */
[----:B------:R-:W-:-:S03]  /*cb60*/  FADD.FTZ R29, R29, R44 ;  /* 0x0000002c1d1d7221 */ /* 0x000fc60000010000 */
[----:B------:R-:W3:Y:S01]  /*cb70*/  LDS R78, [R3+0x2600] ;  /* 0x00260000034e7984 */ /* 0x000ee20000000800 */
[----:B------:R-:W-:-:S03]  /*cb80*/  FADD.FTZ R30, R30, R47 ;  /* 0x0000002f1e1e7221 */ /* 0x000fc60000010000 */
[----:B------:R-:W3:Y:S01]  /*cb90*/  LDS R93, [R3+0x2800] ;  /* 0x00280000035d7984 */ /* 0x000ee20000000800 */
[----:B0-----:R-:W-:-:S03]  /*cba0*/  FADD.FTZ R31, R31, R46 ;  /* 0x0000002e1f1f7221 */ /* 0x001fc60000010000 */
[----:B------:R-:W0:Y:S01]  /*cbb0*/  LDS R92, [R3+0x2a00] ;  /* 0x002a0000035c7984 */ /* 0x000e220000000800 */
[----:B--2---:R-:W-:-:S03]  /*cbc0*/  FADD.FTZ R20, R20, R61 ;  /* 0x0000003d14147221 */ /* 0x004fc60000010000 */
[----:B------:R-:W2:Y:S01]  /*cbd0*/  LDS R95, [R3+0x2c00] ;  /* 0x002c0000035f7984 */ /* 0x000ea20000000800 */
[----:B----4-:R-:W-:-:S03]  /*cbe0*/  FADD.FTZ R21, R21, R60 ;  /* 0x0000003c15157221 */ /* 0x010fc60000010000 */
[----:B------:R-:W4:Y:S01]  /*cbf0*/  LDS R94, [R3+0x2e00] ;  /* 0x002e0000035e7984 */ /* 0x000f220000000800 */
[----:B-1----:R-:W-:-:S03]  /*cc00*/  FADD.FTZ R22, R22, R63 ;  /* 0x0000003f16167221 */ /* 0x002fc60000010000 */
[----:B------:R-:W-:Y:S01]  /*cc10*/  LDS R45, [R3+0x3000] ;  /* 0x00300000032d7984 */ /* 0x000fe20000000800 */
[----:B---3--:R-:W-:-:S03]  /*cc20*/  FADD.FTZ R23, R23, R62 ;  /* 0x0000003e17177221 */ /* 0x008fc60000010000 */
[----:B------:R-:W-:Y:S04]  /*cc30*/  LDS R44, [R3+0x3200] ;  /* 0x00320000032c7984 */ /* 0x000fe80000000800 */
[----:B------:R-:W-:Y:S01]  /*cc40*/  LDS R47, [R3+0x3400] ;  /* 0x00340000032f7984 */ /* 0x000fe20000000800 */
[----:B------:R-:W-:-:S03]  /*cc50*/  FADD.FTZ R28, R28, R77 ;  /* 0x0000004d1c1c7221 */ /* 0x000fc60000010000 */
[----:B------:R-:W-:Y:S01]  /*cc60*/  LDS R46, [R3+0x3600] ;  /* 0x00360000032e7984 */ /* 0x000fe20000000800 */
[----:B------:R-:W-:-:S03]  /*cc70*/  FADD.FTZ R29, R29, R76 ;  /* 0x0000004c1d1d7221 */ /* 0x000fc60000010000 */
[----:B------:R-:W1:Y:S01]  /*cc80*/  LDS R61, [R3+0x3800] ;  /* 0x00380000033d7984 */ /* 0x000e620000000800 */
[----:B------:R-:W-:-:S03]  /*cc90*/  FADD.FTZ R30, R30, R79 ;  /* 0x0000004f1e1e7221 */ /* 0x000fc60000010000 */
[----:B------:R-:W3:Y:S01]  /*cca0*/  LDS R60, [R3+0x3a00] ;  /* 0x003a0000033c7984 */ /* 0x000ee20000000800 */
[----:B------:R-:W-:-:S03]  /*ccb0*/  FADD.FTZ R31, R31, R78 ;  /* 0x0000004e1f1f7221 */ /* 0x000fc60000010000 */
[----:B------:R-:W3:Y:S01]  /*ccc0*/  LDS R63, [R3+0x3c00] ;  /* 0x003c0000033f7984 */ /* 0x000ee20000000800 */
[----:B------:R-:W-:-:S03]  /*ccd0*/  FADD.FTZ R20, R20, R93 ;  /* 0x0000005d14147221 */ /* 0x000fc60000010000 */
[----:B------:R-:W3:Y:S01]  /*cce0*/  LDS R62, [R3+0x3e00] ;  /* 0x003e0000033e7984 */ /* 0x000ee20000000800 */
[----:B0-----:R-:W-:Y:S01]  /*ccf0*/  FADD.FTZ R21, R21, R92 ;  /* 0x0000005c15157221 */ /* 0x001fe20000010000 */
[----:B------:R-:W-:Y:S01]  /*cd00*/  BAR.SYNC.DEFER_BLOCKING 0x0 ;  /* 0x0000000000007b1d */ /* 0x000fe20000010000 */
[----:B--2---:R-:W-:Y:S01]  /*cd10*/  FADD.FTZ R22, R22, R95 ;  /* 0x0000005f16167221 */ /* 0x004fe20000010000 */
[----:B----4-:R-:W-:-:S04]  /*cd20*/  FADD.FTZ R23, R23, R94 ;  /* 0x0000005e17177221 */ /* 0x010fc80000010000 */
[----:B------:R-:W-:Y:S04]  /*cd30*/  STS.128 [R2], R24 ;  /* 0x0000001802007388 */ /* 0x000fe80000000c00 */
[----:B------:R-:W-:Y:S04]  /*cd40*/  STS.128 [R2+0x10], R40 ;  /* 0x0000102802007388 */ /* 0x000fe80000000c00 */
[----:B------:R-:W-:Y:S04]  /*cd50*/  STS.128 [R2+0x400], R56 ;  /* 0x0004003802007388 */ /* 0x000fe80000000c00 */
[----:B------:R-:W-:Y:S04]  /*cd60*/  STS.128 [R2+0x410], R72 ;  /* 0x0004104802007388 */ /* 0x000fe80000000c00 */
[----:B------:R-:W-:Y:S04]  /*cd70*/  STS.128 [R2+0x800], R88 ;  /* 0x0008005802007388 */ /* 0x000fe80000000c00 */
[----:B------:R-:W-:Y:S04]  /*cd80*/  STS.128 [R2+0x810], R104 ;  /* 0x0008106802007388 */ /* 0x000fe80000000c00 */
[----:B------:R1:W-:Y:S04]  /*cd90*/  STS.128 [R2+0xc00], R4 ;  /* 0x000c000402007388 */ /* 0x0003e80000000c00 */
[----:B------:R0:W-:Y:S01]  /*cda0*/  STS.128 [R2+0xc10], R16 ;  /* 0x000c101002007388 */ /* 0x0001e20000000c00 */
[----:B------:R-:W-:Y:S01]  /*cdb0*/  BAR.SYNC.DEFER_BLOCKING 0x0 ;  /* 0x0000000000007b1d */ /* 0x000fe20000010000 */
[----:B-1----:R-:W-:Y:S01]  /*cdc0*/  FADD.FTZ R7, R20, R61 ;  /* 0x0000003d14077221 */ /* 0x002fe20000010000 */
[----:B------:R-:W-:Y:S01]  /*cdd0*/  FADD.FTZ R5, R30, R47 ;  /* 0x0000002f1e057221 */ /* 0x000fe20000010000 */
[----:B---3--:R-:W-:Y:S01]  /*cde0*/  FADD.FTZ R4, R21, R60 ;  /* 0x0000003c15047221 */ /* 0x008fe20000010000 */
[----:B------:R-:W-:Y:S01]  /*cdf0*/  FADD.FTZ R6, R22, R63 ;  /* 0x0000003f16067221 */ /* 0x000fe20000010000 */
[----:B0-----:R-:W-:Y:S01]  /*ce00*/  FADD.FTZ R19, R28, R45 ;  /* 0x0000002d1c137221 */ /* 0x001fe20000010000 */
        /* <DEDUP_REMOVED lines=8> */
[----:B------:R-:W4:Y:S04]  /*ce90*/  LDS R76, [R3] ;  /* 0x00000000034c7984 */ /* 0x000f280000000800 */
        /* <DEDUP_REMOVED lines=143> */
[----:B------:R-:W1:Y:S04]  /*d790*/  LDS R33, [R3+0x200] ;  /* 0x0002000003217984 */ /* 0x000e680000000800 */
[----:B------:R-:W2:Y:S04]  /*d7a0*/  LDS R24, [R3+0x1200] ;  /* 0x0012000003187984 */ /* 0x000ea80000000800 */
[----:B------:R-:W3:Y:S04]  /*d7b0*/  LDS R32, [R3] ;  /* 0x0000000003207984 */ /* 0x000ee80000000800 */
        /* <DEDUP_REMOVED lines=15> */
[----:B------:R-:W1:Y:S01]  /*d8b0*/  LDS R20, [R3+0x800] ;  /* 0x0008000003147984 */ /* 0x000e620000000800 */
[----:B--2---:R-:W-:-:S03]  /*d8c0*/  FADD.FTZ R24, R33, R24 ;  /* 0x0000001821187221 */ /* 0x004fc60000010000 */
[----:B------:R-:W-:Y:S01]  /*d8d0*/  LDS R67, [R3+0x3400] ;  /* 0x0034000003437984 */ /* 0x000fe20000000800 */
[----:B---3--:R-:W-:-:S03]  /*d8e0*/  FADD.FTZ R32, RZ, R32 ;  /* 0x00000020ff207221 */ /* 0x008fc60000010000 */
[----:B------:R-:W2:Y:S01]  /*d8f0*/  LDS R33, [R3+0x1400] ;  /* 0x0014000003217984 */ /* 0x000ea20000000800 */
[----:B----4-:R-:W-:-:S03]  /*d900*/  FADD.FTZ R32, R32, R35 ;  /* 0x0000002320207221 */ /* 0x010fc60000010000 */
[----:B------:R-:W-:Y:S01]  /*d910*/  LDS R49, [R3+0x2600] ;  /* 0x0026000003317984 */ /* 0x000fe20000000800 */
[----:B0-----:R-:W-:-:S03]  /*d920*/  FADD.FTZ R9, R32, R9 ;  /* 0x0000000920097221 */ /* 0x001fc60000010000 */
[----:B------:R-:W-:Y:S01]  /*d930*/  LDS R35, [R3+0x1600] ;  /* 0x0016000003237984 */ /* 0x000fe20000000800 */
[----:B------:R-:W-:-:S03]  /*d940*/  FADD.FTZ R55, R9, R2 ;  /* 0x0000000209377221 */ /* 0x000fc60000010000 */
[----:B------:R-:W0:Y:S01]  /*d950*/  LDS R37, [R3+0x1800] ;  /* 0x0018000003257984 */ /* 0x000e220000000800 */
[----:B------:R-:W-:Y:S01]  /*d960*/  IADD3.X R9, PT, PT, R15, UR23, RZ, P0, !PT ;  /* 0x000000170f097c10 */ /* 0x000fe200087fe4ff */
[----:B------:R-:W-:Y:S02]  /*d970*/  FADD.FTZ R11, R24, R11 ;  /* 0x0000000b180b7221 */ /* 0x000fe40000010000 */
[----:B------:R-:W3:Y:S01]  /*d980*/  LDS R2, [R3+0x600] ;  /* 0x0006000003027984 */ /* 0x000ee20000000800 */
[----:B------:R-:W-:Y:S01]  /*d990*/  IADD3 R12, P0, PT, R14, UR26, RZ ;  /* 0x0000001a0e0c7c10 */ /* 0x000fe2000ff1e0ff */
[----:B------:R-:W-:Y:S02]  /*d9a0*/  FADD.FTZ R65, R11, R26 ;  /* 0x0000001a0b417221 */ /* 0x000fe40000010000 */
[----:B------:R-:W4:Y:S01]  /*d9b0*/  LDS R22, [R3+0xa00] ;  /* 0x000a000003167984 */ /* 0x000f220000000800 */
[----:B------:R-:W-:Y:S01]  /*d9c0*/  IADD3.X R11, PT, PT, R15, UR21, RZ, P1, !PT ;  /* 0x000000150f0b7c10 */ /* 0x000fe20008ffe4ff */
[----:B------:R-:W-:-:S02]  /*d9d0*/  FADD.FTZ R0, RZ, R0 ;  /* 0x00000000ff007221 */ /* 0x000fc40000010000 */
[----:B------:R-:W4:Y:S01]  /*d9e0*/  LDS R69, [R3+0x3600] ;  /* 0x0036000003457984 */ /* 0x000f220000000800 */
[----:B------:R-:W-:Y:S02]  /*d9f0*/  IADD3 R14, P1, PT, R14, UR24, RZ ;  /* 0x000000180e0e7c10 */ /* 0x000fe4000ff3e0ff */
[C---:B------:R-:W-:Y:S01]  /*da00*/  IADD3.X R13, PT, PT, R15.reuse, UR27, RZ, P0, !PT ;  /* 0x0000001b0f0d7c10 */ /* 0x040fe200087fe4ff */
[----:B------:R-:W4:Y:S01]  /*da10*/  LDS R51, [R3+0x2800] ;  /* 0x0028000003337984 */ /* 0x000f220000000800 */
[----:B------:R-:W-:-:S03]  /*da20*/  IADD3.X R15, PT, PT, R15, UR25, RZ, P1, !PT ;  /* 0x000000190f0f7c10 */ /* 0x000fc60008ffe4ff */
[----:B------:R-:W4:Y:S01]  /*da30*/  LDS R39, [R3+0x1a00] ;  /* 0x001a000003277984 */ /* 0x000f220000000800 */
[----:B-1----:R-:W-:-:S03]  /*da40*/  FADD.FTZ R20, RZ, R20 ;  /* 0x00000014ff147221 */ /* 0x002fc60000010000 */
[----:B------:R-:W1:Y:S04]  /*da50*/  LDS R24, [R3+0xc00] ;  /* 0x000c000003187984 */ /* 0x000e680000000800 */
[----:B------:R-:W1:Y:S01]  /*da60*/  LDS R71, [R3+0x3800] ;  /* 0x0038000003477984 */ /* 0x000e620000000800 */
[----:B--2---:R-:W-:-:S03]  /*da70*/  FADD.FTZ R0, R0, R33 ;  /* 0x0000002100007221 */ /* 0x004fc60000010000 */
[----:B------:R-:W2:Y:S01]  /*da80*/  LDS R53, [R3+0x2a00] ;  /* 0x002a000003357984 */ /* 0x000ea20000000800 */
[----:B------:R-:W-:-:S03]  /*da90*/  FADD.FTZ R0, R0, R47 ;  /* 0x0000002f00007221 */ /* 0x000fc60000010000 */
[----:B------:R-:W2:Y:S01]  /*daa0*/  LDS R45, [R3+0x1c00] ;  /* 0x001c0000032d7984 */ /* 0x000ea20000000800 */
[----:B------:R-:W-:-:S03]  /*dab0*/  FADD.FTZ R67, R0, R67 ;  /* 0x0000004300437221 */ /* 0x000fc60000010000 */
[----:B------:R-:W2:Y:S01]  /*dac0*/  LDS R26, [R3+0xe00] ;  /* 0x000e0000031a7984 */ /* 0x000ea20000000800 */
[----:B0-----:R-:W-:-:S03]  /*dad0*/  FADD.FTZ R20, R20, R37 ;  /* 0x0000002514147221 */ /* 0x001fc60000010000 */
[----:B------:R-:W-:Y:S01]  /*dae0*/  STG.E desc[UR10][R8.64], R43 ;  /* 0x0000002b08007986 */ /* 0x000fe2000c10190a */
[----:B---3--:R-:W-:-:S03]  /*daf0*/  FADD.FTZ R2, RZ, R2 ;  /* 0x00000002ff027221 */ /* 0x008fc60000010000 */
[----:B------:R-:W-:Y:S01]  /*db00*/  STG.E desc[UR10][R10.64], R19 ;  /* 0x000000130a007986 */ /* 0x000fe2000c10190a */
[----:B------:R-:W-:Y:S01]  /*db10*/  FADD.FTZ R2, R2, R35 ;  /* 0x0000002302027221 */ /* 0x000fe20000010000 */
[----:B----4-:R-:W-:Y:S02]  /*db20*/  FADD.FTZ R22, RZ, R22 ;  /* 0x00000016ff167221 */ /* 0x010fe40000010000 */
[----:B------:R-:W0:Y:S01]  /*db30*/  LDS R73, [R3+0x3a00] ;  /* 0x003a000003497984 */ /* 0x000e220000000800 */
[----:B------:R-:W-:-:S03]  /*db40*/  FADD.FTZ R2, R2, R49 ;  /* 0x0000003102027221 */ /* 0x000fc60000010000 */
[----:B------:R-:W3:Y:S01]  /*db50*/  LDS R43, [R3+0x2c00] ;  /* 0x002c0000032b7984 */ /* 0x000ee20000000800 */
[----:B------:R-:W-:Y:S01]  /*db60*/  FADD.FTZ R69, R2, R69 ;  /* 0x0000004502457221 */ /* 0x000fe20000010000 */
[----:B------:R-:W-:Y:S02]  /*db70*/  FADD.FTZ R20, R20, R51 ;  /* 0x0000003314147221 */ /* 0x000fe40000010000 */
        /* <DEDUP_REMOVED lines=9> */
[----:B------:R-:W-:-:S03]  /*dc10*/  FADD.FTZ R24, R24, R45 ;  /* 0x0000002d18187221 */ /* 0x000fc60000010000 */
[----:B------:R-:W-:Y:S01]  /*dc20*/  STG.E desc[UR10][R14.64], R57 ;  /* 0x000000390e007986 */ /* 0x000fe2000c10190a */
[----:B------:R-:W-:-:S03]  /*dc30*/  FADD.FTZ R26, RZ, R26 ;  /* 0x0000001aff1a7221 */ /* 0x000fc60000010000 */
[----:B------:R-:W-:Y:S04]  /*dc40*/  STG.E desc[UR10][R8.64+0x200], R93 ;  /* 0x0002005d08007986 */ /* 0x000fe8000c10190a */
[----:B------:R-:W-:Y:S04]  /*dc50*/  STG.E desc[UR10][R10.64+0x200], R18 ;  /* 0x000200120a007986 */ /* 0x000fe8000c10190a */
[----:B------:R-:W-:Y:S01]  /*dc60*/  STG.E desc[UR10][R12.64+0x200], R65 ;  /* 0x000200410c007986 */ /* 0x000fe2000c10190a */
[----:B0-----:R-:W-:-:S03]  /*dc70*/  FADD.FTZ R73, R22, R73 ;  /* 0x0000004916497221 */ /* 0x001fc60000010000 */
[----:B------:R-:W-:Y:S01]  /*dc80*/  STG.E desc[UR10][R14.64+0x200], R21 ;  /* 0x000200150e007986 */ /* 0x000fe2000c10190a */
[----:B---3--:R-:W-:-:S03]  /*dc90*/  FADD.FTZ R24, R24, R43 ;  /* 0x0000002b18187221 */ /* 0x008fc60000010000 */
[----:B------:R-:W-:Y:S01]  /*dca0*/  STG.E desc[UR10][R8.64+0x400], R95 ;  /* 0x0004005f08007986 */ /* 0x000fe2000c10190a */
[----:B----4-:R-:W-:-:S03]  /*dcb0*/  FADD.FTZ R19, R26, R19 ;  /* 0x000000131a137221 */ /* 0x010fc60000010000 */
        /* <DEDUP_REMOVED lines=27> */
.L_x_2473:
        /* <DEDUP_REMOVED lines=8> */
.L_x_2508:
[----:B------:R-:W-:Y:S05]  /*def0*/  BSYNC B2 ;  /* 0x0000000000027941 */ /* 0x000fea0003800000 */
.L_x_2507:
[----:B------:R-:W-:Y:S01]  /*df00*/  HFMA2 R232, -RZ, RZ, 0, 5.9604644775390625e-08 ;  /* 0x00000001ffe87431 */ /* 0x000fe200000001ff */
[----:B------:R-:W-:Y:S01]  /*df10*/  MOV R231, R228 ;  /* 0x000000e400e77202 */ /* 0x000fe20000000f00 */
[----:B------:R-:W-:Y:S01]  /*df20*/  FADD.FTZ R227, R227, R237 ;  /* 0x000000ede3e37221 */ /* 0x000fe20000010000 */
[----:B------:R-:W-:Y:S02]  /*df30*/  MOV R235, 0x1f ;  /* 0x0000001f00eb7802 */ /* 0x000fe40000000f00 */
[----:B------:R-:W-:Y:S02]  /*df40*/  MOV R236, 0xffffffff ;  /* 0xffffffff00ec7802 */ /* 0x000fe40000000f00 */
[----:B------:R-:W-:Y:S02]  /*df50*/  MOV R234, R225 ;  /* 0x000000e100ea7202 */ /* 0x000fe40000000f00 */
[----:B------:R-:W-:-:S07]  /*df60*/  MOV R233, R226 ;  /* 0x000000e200e97202 */ /* 0x000fce0000000f00 */
[----:B------:R-:W-:Y:S05]  /*df70*/  WARPSYNC.COLLECTIVE R236, `(.L_x_2509) ;  /* 0x00000000ec087348 */ /* 0x000fea0003c00000 */
[----:B------:R0:W1:Y:S02]  /*df80*/  SHFL.BFLY P4, R237, R231, R232, R235 ;  /* 0x0c0000e8e7ed7389 */ /* 0x00006400000800eb */
[----:B01----:R-:W-:Y:S05]  /*df90*/  ENDCOLLECTIVE ;  /* 0x000000000000791b */ /* 0x003fea0003800000 */
.L_x_2509:
[----:B------:R-:W-:Y:S01]  /*dfa0*/  HFMA2 R232, -RZ, RZ, 0, 1.1920928955078125e-07 ;  /* 0x00000002ffe87431 */ /* 0x000fe200000001ff */
[----:B------:R-:W-:Y:S01]  /*dfb0*/  MOV R231, R227 ;  /* 0x000000e300e77202 */ /* 0x000fe20000000f00 */
[----:B------:R-:W-:-:S07]  /*dfc0*/  FADD.FTZ R228, R228, R237 ;  /* 0x000000ede4e47221 */ /* 0x000fce0000010000 */
[----:B------:R-:W-:Y:S05]  /*dfd0*/  WARPSYNC.COLLECTIVE R236, `(.L_x_2510) ;  /* 0x00000000ec087348 */ /* 0x000fea0003c00000 */
[----:B------:R0:W1:Y:S02]  /*dfe0*/  SHFL.BFLY P4, R237, R231, R232, R235 ;  /* 0x0c0000e8e7ed7389 */ /* 0x00006400000800eb */
[----:B01----:R-:W-:Y:S05]  /*dff0*/  ENDCOLLECTIVE ;  /* 0x000000000000791b */ /* 0x003fea0003800000 */
.L_x_2510:
[----:B------:R-:W-:Y:S01]  /*e000*/  MOV R231, R228 ;  /* 0x000000e400e77202 */ /* 0x000fe20000000f00 */
[----:B------:R-:W-:-:S07]  /*e010*/  FADD.FTZ R227, R227, R237 ;  /* 0x000000ede3e37221 */ /* 0x000fce0000010000 */
[----:B------:R-:W-:Y:S05]  /*e020*/  WARPSYNC.COLLECTIVE R236, `(.L_x_2511) ;  /* 0x00000000ec087348 */ /* 0x000fea0003c00000 */
[----:B------:R0:W1:Y:S02]  /*e030*/  SHFL.BFLY P4, R237, R231, R232, R235 ;  /* 0x0c0000e8e7ed7389 */ /* 0x00006400000800eb */
[----:B01----:R-:W-:Y:S05]  /*e040*/  ENDCOLLECTIVE ;  /* 0x000000000000791b */ /* 0x003fea0003800000 */
.L_x_2511:
[----:B------:R-:W-:Y:S01]  /*e050*/  HFMA2 R232, -RZ, RZ, 0, 2.384185791015625e-07 ;  /* 0x00000004ffe87431 */ /* 0x000fe200000001ff */
[----:B------:R-:W-:Y:S01]  /*e060*/  MOV R231, R227 ;  /* 0x000000e300e77202 */ /* 0x000fe20000000f00 */
[----:B------:R-:W-:-:S07]  /*e070*/  FADD.FTZ R228, R228, R237 ;  /* 0x000000ede4e47221 */ /* 0x000fce0000010000 */
[----:B------:R-:W-:Y:S05]  /*e080*/  WARPSYNC.COLLECTIVE R236, `(.L_x_2512) ;  /* 0x00000000ec087348 */ /* 0x000fea0003c00000 */
[----:B------:R0:W1:Y:S02]  /*e090*/  SHFL.BFLY P4, R237, R231, R232, R235 ;  /* 0x0c0000e8e7ed7389 */ /* 0x00006400000800eb */
[----:B01----:R-:W-:Y:S05]  /*e0a0*/  ENDCOLLECTIVE ;  /* 0x000000000000791b */ /* 0x003fea0003800000 */
.L_x_2512:
[----:B------:R-:W-:Y:S01]  /*e0b0*/  MOV R231, R228 ;  /* 0x000000e400e77202 */ /* 0x000fe20000000f00 */
[----:B------:R-:W-:-:S07]  /*e0c0*/  FADD.FTZ R227, R227, R237 ;  /* 0x000000ede3e37221 */ /* 0x000fce0000010000 */
[----:B------:R-:W-:Y:S05]  /*e0d0*/  WARPSYNC.COLLECTIVE R236, `(.L_x_2513) ;  /* 0x00000000ec087348 */ /* 0x000fea0003c00000 */
[----:B------:R0:W1:Y:S02]  /*e0e0*/  SHFL.BFLY P4, R237, R231, R232, R235 ;  /* 0x0c0000e8e7ed7389 */ /* 0x00006400000800eb */
[----:B01----:R-:W-:Y:S05]  /*e0f0*/  ENDCOLLECTIVE ;  /* 0x000000000000791b */ /* 0x003fea0003800000 */
.L_x_2513:
[----:B------:R-:W-:Y:S01]  /*e100*/  HFMA2 R232, -RZ, RZ, 0, 4.76837158203125e-07 ;  /* 0x00000008ffe87431 */ /* 0x000fe200000001ff */
[----:B------:R-:W-:Y:S01]  /*e110*/  MOV R231, R227 ;  /* 0x000000e300e77202 */ /* 0x000fe20000000f00 */
[----:B------:R-:W-:-:S07]  /*e120*/  FADD.FTZ R228, R228, R237 ;  /* 0x000000ede4e47221 */ /* 0x000fce0000010000 */
[----:B------:R-:W-:Y:S05]  /*e130*/  WARPSYNC.COLLECTIVE R236, `(.L_x_2514) ;  /* 0x00000000ec087348 */ /* 0x000fea0003c00000 */
[----:B------:R0:W1:Y:S02]  /*e140*/  SHFL.BFLY P4, R237, R231, R232, R235 ;  /* 0x0c0000e8e7ed7389 */ /* 0x00006400000800eb */
[----:B01----:R-:W-:Y:S05]  /*e150*/  ENDCOLLECTIVE ;  /* 0x000000000000791b */ /* 0x003fea0003800000 */
.L_x_2514:
[----:B------:R-:W-:Y:S01]  /*e160*/  MOV R231, R228 ;  /* 0x000000e400e77202 */ /* 0x000fe20000000f00 */
[----:B------:R-:W-:-:S07]  /*e170*/  FADD.FTZ R227, R227, R237 ;  /* 0x000000ede3e37221 */ /* 0x000fce0000010000 */
[----:B------:R-:W-:Y:S05]  /*e180*/  WARPSYNC.COLLECTIVE R236, `(.L_x_2515) ;  /* 0x00000000ec087348 */ /* 0x000fea0003c00000 */
[----:B------:R0:W1:Y:S02]  /*e190*/  SHFL.BFLY P4, R237, R231, R232, R235 ;  /* 0x0c0000e8e7ed7389 */ /* 0x00006400000800eb */
[----:B01----:R-:W-:Y:S05]  /*e1a0*/  ENDCOLLECTIVE ;  /* 0x000000000000791b */ /* 0x003fea0003800000 */
.L_x_2515:
[----:B------:R-:W-:Y:S01]  /*e1b0*/  HFMA2 R232, -RZ, RZ, 0, 9.5367431640625e-07 ;  /* 0x00000010ffe87431 */ /* 0x000fe200000001ff */
[----:B------:R-:W-:Y:S01]  /*e1c0*/  MOV R231, R227 ;  /* 0x000000e300e77202 */ /* 0x000fe20000000f00 */
[----:B------:R-:W-:-:S07]  /*e1d0*/  FADD.FTZ R228, R228, R237 ;  /* 0x000000ede4e47221 */ /* 0x000fce0000010000 */
[----:B------:R-:W-:Y:S05]  /*e1e0*/  WARPSYNC.COLLECTIVE R236, `(.L_x_2516) ;  /* 0x00000000ec087348 */ /* 0x000fea0003c00000 */
[----:B------:R0:W1:Y:S02]  /*e1f0*/  SHFL.BFLY P4, R237, R231, R232, R235 ;  /* 0x0c0000e8e7ed7389 */ /* 0x00006400000800eb */
[----:B01----:R-:W-:Y:S05]  /*e200*/  ENDCOLLECTIVE ;  /* 0x000000000000791b */ /* 0x003fea0003800000 */
.L_x_2516:
[----:B------:R-:W-:Y:S02]  /*e210*/  MOV R231, R228 ;  /* 0x000000e400e77202 */ /* 0x000fe40000000f00 */
[----:B------:R-:W-:-:S07]  /*e220*/  MOV R225, R237 ;  /* 0x000000ed00e17202 */ /* 0x000fce0000000f00 */
[----:B------:R-:W-:Y:S05]  /*e230*/  WARPSYNC.COLLECTIVE R236, `(.L_x_2517) ;  /* 0x00000000ec087348 */ /* 0x000fea0003c00000 */
[----:B------:R0:W1:Y:S02]  /*e240*/  SHFL.BFLY P4, R237, R231, R232, R235 ;  /* 0x0c0000e8e7ed7389 */ /* 0x00006400000800eb */
[----:B01----:R-:W-:Y:S05]  /*e250*/  ENDCOLLECTIVE ;  /* 0x000000000000791b */ /* 0x003fea0003800000 */
.L_x_2517:
        /* <DEDUP_REMOVED lines=8> */
[----:B------:R-:W-:Y:S06]  /*e2e0*/  BRA `(.L_x_2518) ;  /* 0xffffff54008c7947 */ /* 0x000fec000383ffff */
.L_x_2519:
        /* <DEDUP_REMOVED lines=9> */
.L_x_6063:


//--------------------- .text._ZN10layer_norm22ln_bwd_finalize_kernelINS_22Kernel_traits_finalizeILj1024Ef13__nv_bfloat16fS2_fjLb0ELj1024ELj4ENS_18Kernel_traits_baseILj1024EfS2_fS2_fjLj1024EEEEELb0ELb0EEEvNS_9BwdParamsE --------------------------
	.section	.text._ZN10layer_norm22ln_bwd_finalize_kernelINS_22Kernel_traits_finalizeILj1024Ef13__nv_bfloat16fS2_fjLb0ELj1024ELj4ENS_18Kernel_traits_baseILj1024EfS2_fS2_fjLj1024EEEEELb0ELb0EEEvNS_9BwdParamsE,"ax",@progbits
	.align	128
        .global         _ZN10layer_norm22ln_bwd_finalize_kernelINS_22Kernel_traits_finalizeILj1024Ef13__nv_bfloat16fS2_fjLb0ELj1024ELj4ENS_18Kernel_traits_baseILj1024EfS2_fS2_fjLj1024EEEEELb0ELb0EEEvNS_9BwdParamsE
        .type           _ZN10layer_norm22ln_bwd_finalize_kernelINS_22Kernel_traits_finalizeILj1024Ef13__nv_bfloat16fS2_fjLb0ELj1024ELj4ENS_18Kernel_traits_baseILj1024EfS2_fS2_fjLj1024EEEEELb0ELb0EEEvNS_9BwdParamsE,@function
        .size           _ZN10layer_norm22ln_bwd_finalize_kernelINS_22Kernel_traits_finalizeILj1024Ef13__nv_bfloat16fS2_fjLb0ELj1024ELj4ENS_18Kernel_traits_baseILj1024EfS2_fS2_fjLj1024EEEEELb0ELb0EEEvNS_9BwdParamsE,(.L_x_6064 - _ZN10layer_norm22ln_bwd_finalize_kernelINS_22Kernel_traits_finalizeILj1024Ef13__nv_bfloat16fS2_fjLb0ELj1024ELj4ENS_18Kernel_traits_baseILj1024EfS2_fS2_fjLj1024EEEEELb0ELb0EEEvNS_9BwdParamsE)
        .other          _ZN10layer_norm22ln_bwd_finalize_kernelINS_22Kernel_traits_finalizeILj1024Ef13__nv_bfloat16fS2_fjLb0ELj1024ELj4ENS_18Kernel_traits_baseILj1024EfS2_fS2_fjLj1024EEEEELb0ELb0EEEvNS_9BwdParamsE,@"STO_CUDA_ENTRY STV_DEFAULT"
_ZN10layer_norm22ln_bwd_finalize_kernelINS_22Kernel_traits_finalizeILj1024Ef13__nv_bfloat16fS2_fjLb0ELj1024ELj4ENS_18Kernel_traits_baseILj1024EfS2_fS2_fjLj1024EEEEELb0ELb0EEEvNS_9BwdParamsE:
.text._ZN10layer_norm22ln_bwd_finalize_kernelINS_22Kernel_traits_finalizeILj1024Ef13__nv_bfloat16fS2_fjLb0ELj1024ELj4ENS_18Kernel_traits_baseILj1024EfS2_fS2_fjLj1024EEEEELb0ELb0EEEvNS_9BwdParamsE:
        /* <DEDUP_REMOVED lines=78> */
.L_x_2524:
        /* <DEDUP_REMOVED lines=118> */
.L_x_2523:
[----:B------:R-:W-:Y:S05]  /*0c40*/  BSYNC.RECONVERGENT B1 ;  /* 0x0000000000017941 */ /* 0x000fea0003800200 */
.L_x_2522:
        /* <DEDUP_REMOVED lines=68> */
.L_x_2526:
[----:B------:R-:W-:Y:S05]  /*1090*/  BSYNC.RECONVERGENT B1 ;  /* 0x0000000000017941 */ /* 0x000fea0003800200 */
.L_x_2525:
        /* <DEDUP_REMOVED lines=37> */
.L_x_2528:
[----:B------:R-:W-:Y:S05]  /*12f0*/  BSYNC.RECONVERGENT B1 ;  /* 0x0000000000017941 */ /* 0x000fea0003800200 */
.L_x_2527:
[----:B------:R-:W-:Y:S05]  /*1300*/  @!P1 BRA `(.L_x_2521) ;  /* 0x00000000003c9947 */ /* 0x000fea0003800000 */
[----:B------:R-:W0:Y:S01]  /*1310*/  LDC.64 R8, c[0x0][0x440] ;  /* 0x00011000ff087b82 */ /* 0x000e220000000a00 */
[----:B------:R-:W-:Y:S01]  /*1320*/  IMAD R0, R3, R54, R0 ;  /* 0x0000003603007224 */ /* 0x000fe200078e0200 */
[----:B------:R-:W-:-:S04]  /*1330*/  IADD3 R12, PT, PT, -R55, RZ, RZ ;  /* 0x000000ff370c7210 */ /* 0x000fc80007ffe1ff */
[----:B------:R-:W-:Y:S02]  /*1340*/  IADD3 R3, PT, PT, R57, R0, RZ ;  /* 0x0000000039037210 */ /* 0x000fe40007ffe0ff */
[----:B------:R-:W1:Y:S05]  /*1350*/  LDC.64 R10, c[0x0][0x448] ;  /* 0x00011200ff0a7b82 */ /* 0x000e6a0000000a00 */
.L_x_2529:
        /* <DEDUP_REMOVED lines=10> */
.L_x_2521:
[----:B------:R-:W-:Y:S05]  /*1400*/  BSYNC.RECONVERGENT B0 ;  /* 0x0000000000007941 */ /* 0x000fea0003800200 */
.L_x_2520:
        /* <DEDUP_REMOVED lines=60> */
.L_x_2530:
        /* <DEDUP_REMOVED lines=11> */
.L_x_6064:


//--------------------- .text._ZN10layer_norm40ln_parallel_residual_bwd_finalize_kernelINS_22Kernel_traits_finalizeILj1024Ef13__nv_bfloat16fS2_fjLb0ELj1024ELj4ENS_18Kernel_traits_baseILj1024EfS2_fS2_fjLj1024EEEEELb0EEEvNS_9BwdParamsE --------------------------
	.section	.text._ZN10layer_norm40ln_parallel_residual_bwd_finalize_kernelINS_22Kernel_traits_finalizeILj1024Ef13__nv_bfloat16fS2_fjLb0ELj1024ELj4ENS_18Kernel_traits_baseILj1024EfS2_fS2_fjLj1024EEEEELb0EEEvNS_9BwdParamsE,"ax",@progbits
	.align	128
        .global         _ZN10layer_norm40ln_parallel_residual_bwd_finalize_kernelINS_22Kernel_traits_finalizeILj1024Ef13__nv_bfloat16fS2_fjLb0ELj1024ELj4ENS_18Kernel_traits_baseILj1024EfS2_fS2_fjLj1024EEEEELb0EEEvNS_9BwdParamsE
        .type           _ZN10layer_norm40ln_parallel_residual_bwd_finalize_kernelINS_22Kernel_traits_finalizeILj1024Ef13__nv_bfloat16fS2_fjLb0ELj1024ELj4ENS_18Kernel_traits_baseILj1024EfS2_fS2_fjLj1024EEEEELb0EEEvNS_9BwdParamsE,@function
        .size           _ZN10layer_norm40ln_parallel_residual_bwd_finalize_kernelINS_22Kernel_traits_finalizeILj1024Ef13__nv_bfloat16fS2_fjLb0ELj1024ELj4ENS_18Kernel_traits_baseILj1024EfS2_fS2_fjLj1024EEEEELb0EEEvNS_9BwdParamsE,(.L_x_6065 - _ZN10layer_norm40ln_parallel_residual_bwd_finalize_kernelINS_22Kernel_traits_finalizeILj1024Ef13__nv_bfloat16fS2_fjLb0ELj1024ELj4ENS_18Kernel_traits_baseILj1024EfS2_fS2_fjLj1024EEEEELb0EEEvNS_9BwdParamsE)
        .other          _ZN10layer_norm40ln_parallel_residual_bwd_finalize_kernelINS_22Kernel_traits_finalizeILj1024Ef13__nv_bfloat16fS2_fjLb0ELj1024ELj4ENS_18Kernel_traits_baseILj1024EfS2_fS2_fjLj1024EEEEELb0EEEvNS_9BwdParamsE,@"STO_CUDA_ENTRY STV_DEFAULT"
_ZN10layer_norm40ln_parallel_residual_bwd_finalize_kernelINS_22Kernel_traits_finalizeILj1024Ef13__nv_bfloat16fS2_fjLb0ELj1024ELj4ENS_18Kernel_traits_baseILj1024EfS2_fS2_fjLj1024EEEEELb0EEEvNS_9BwdParamsE:
.text._ZN10layer_norm40ln_parallel_residual_bwd_finalize_kernelINS_22Kernel_traits_finalizeILj1024Ef13__nv_bfloat16fS2_fjLb0ELj1024ELj4ENS_18Kernel_traits_baseILj1024EfS2_fS2_fjLj1024EEEEELb0EEEvNS_9BwdParamsE:
        /* <DEDUP_REMOVED lines=58> */
.L_x_2535:
        /* <DEDUP_REMOVED lines=112> */
.L_x_2534:
[----:B------:R-:W-:Y:S05]  /*0aa0*/  BSYNC.RECONVERGENT B1 ;  /* 0x0000000000017941 */ /* 0x000fea0003800200 */
.L_x_2533:
        /* <DEDUP_REMOVED lines=66> */
.L_x_2537:
[----:B------:R-:W-:Y:S05]  /*0ed0*/  BSYNC.RECONVERGENT B1 ;  /* 0x0000000000017941 */ /* 0x000fea0003800200 */
.L_x_2536:
        /* <DEDUP_REMOVED lines=36> */
.L_x_2539:
[----:B------:R-:W-:Y:S05]  /*1120*/  BSYNC.RECONVERGENT B1 ;  /* 0x0000000000017941 */ /* 0x000fea0003800200 */
.L_x_2538:
        /* <DEDUP_REMOVED lines=18> */
.L_x_2532:
[----:B------:R-:W-:Y:S05]  /*1250*/  BSYNC.RECONVERGENT B0 ;  /* 0x0000000000007941 */ /* 0x000fea0003800200 */
.L_x_2531:
        /* <DEDUP_REMOVED lines=92> */
.L_x_2540:
        /* <DEDUP_REMOVED lines=14> */
.L_x_6065:


//--------------------- .text._ZN10layer_norm31ln_parallel_residual_bwd_kernelINS_13Kernel_traitsIf13__nv_bfloat16fS2_fjLj1024ELj1ELj4ELj1ELj16ENS_18Kernel_traits_baseILj1024EfS2_fS2_fjLj128EEEEELb1ELb1ELb0EEEvNS_9BwdParamsE --------------------------
	.section	.text._ZN10layer_norm31ln_parallel_residual_bwd_kernelINS_13Kernel_traitsIf13__nv_bfloat16fS2_fjLj1024ELj1ELj4ELj1ELj16ENS_18Kernel_traits_baseILj1024EfS2_fS2_fjLj128EEEEELb1ELb1ELb0EEEvNS_9BwdParamsE,"ax",@progbits
	.align	128
        .global         _ZN10layer_norm31ln_parallel_residual_bwd_kernelINS_13Kernel_traitsIf13__nv_bfloat16fS2_fjLj1024ELj1ELj4ELj1ELj16ENS_18Kernel_traits_baseILj1024EfS2_fS2_fjLj128EEEEELb1ELb1ELb0EEEvNS_9BwdParamsE
        .type           _ZN10layer_norm31ln_parallel_residual_bwd_kernelINS_13Kernel_traitsIf13__nv_bfloat16fS2_fjLj1024ELj1ELj4ELj1ELj16ENS_18Kernel_traits_baseILj1024EfS2_fS2_fjLj128EEEEELb1ELb1ELb0EEEvNS_9BwdParamsE,@function
        .size           _ZN10layer_norm31ln_parallel_residual_bwd_kernelINS_13Kernel_traitsIf13__nv_bfloat16fS2_fjLj1024ELj1ELj4ELj1ELj16ENS_18Kernel_traits_baseILj1024EfS2_fS2_fjLj128EEEEELb1ELb1ELb0EEEvNS_9BwdParamsE,(.L_x_6066 - _ZN10layer_norm31ln_parallel_residual_bwd_kernelINS_13Kernel_traitsIf13__nv_bfloat16fS2_fjLj1024ELj1ELj4ELj1ELj16ENS_18Kernel_traits_baseILj1024EfS2_fS2_fjLj128EEEEELb1ELb1ELb0EEEvNS_9BwdParamsE)
        .other          _ZN10layer_norm31ln_parallel_residual_bwd_kernelINS_13Kernel_traitsIf13__nv_bfloat16fS2_fjLj1024ELj1ELj4ELj1ELj16ENS_18Kernel_traits_baseILj1024EfS2_fS2_fjLj128EEEEELb1ELb1ELb0EEEvNS_9BwdParamsE,@"STO_CUDA_ENTRY STV_DEFAULT"
_ZN10layer_norm31ln_parallel_residual_bwd_kernelINS_13Kernel_traitsIf13__nv_bfloat16fS2_fjLj1024ELj1ELj4ELj1ELj16ENS_18Kernel_traits_baseILj1024EfS2_fS2_fjLj128EEEEELb1ELb1ELb0EEEvNS_9BwdParamsE:
.text._ZN10layer_norm31ln_parallel_residual_bwd_kernelINS_13Kernel_traitsIf13__nv_bfloat16fS2_fjLj1024ELj1ELj4ELj1ELj16ENS_18Kernel_traits_baseILj1024EfS2_fS2_fjLj128EEEEELb1ELb1ELb0EEEvNS_9BwdParamsE:
        /* <DEDUP_REMOVED lines=13> */
[----:B0-----:R-:W-:Y:S01]  /*00d0*/  LOP3.LUT R3, R2, 0x1f, RZ, 0xc, !PT ;  /* 0x0000001f02037812 */ /* 0x001fe200078e0cff */
[----:B------:R-:W0:Y:S03]  /*00e0*/  LDCU.64 UR20, c[0x0][0x438] ;  /* 0x00008700ff1477ac */ /* 0x000e260008000a00 */
[----:B------:R-:W-:Y:S01]  /*00f0*/  LEA.HI.SX32 R4, R0, R3, 0x1d ;  /* 0x0000000300047211 */ /* 0x000fe200078feaff */
[----:B------:R-:W0:Y:S01]  /*0100*/  LDCU.64 UR10, c[0x0][0x470] ;  /* 0x00008e00ff0a77ac */ /* 0x000e220008000a00 */
[----:B------:R-:W-:-:S02]  /*0110*/  LOP3.LUT R3, R2, 0x1f, RZ, 0xc0, !PT ;  /* 0x0000001f02037812 */ /* 0x000fc400078ec0ff */
        /* <DEDUP_REMOVED lines=98> */
.L_x_2592:
        /* <DEDUP_REMOVED lines=33> */
[----:B------:R-:W0:Y:S01]  /*0950*/  @P1 LDC.64 R208, c[0x0][0x3b8] ;  /* 0x0000ee00ffd01b82 */ /* 0x000e220000000a00 */
[----:B--2---:R-:W-:-:S05]  /*0960*/  IMAD.WIDE.U32 R210, R0, 0x8, R210 ;  /* 0x0000000800d27825 */ /* 0x004fca00078e00d2 */
[----:B------:R-:W5:Y:S01]  /*0970*/  LDG.E.64 R234, desc[UR8][R210.64] ;  /* 0x00000008d2ea7981 */ /* 0x000f62000c1e1b00 */
[----:B-1----:R-:W-:-:S05]  /*0980*/  @P0 IMAD.WIDE.U32 R212, R0, 0x20, R212 ;  /* 0x0000002000d40825 */ /* 0x002fca00078e00d4 */
[----:B------:R-:W5:Y:S04]  /*0990*/  @P0 LDG.E.128 R136, desc[UR8][R212.64] ;  /* 0x00000008d4880981 */ /* 0x000f68000c1e1d00 */
[----:B------:R1:W5:Y:S01]  /*09a0*/  @P0 LDG.E.128 R140, desc[UR8][R212.64+0x10] ;  /* 0x00001008d48c0981 */ /* 0x000362000c1e1d00 */
[----:B0-----:R-:W-:-:S05]  /*09b0*/  @P1 IMAD.WIDE.U32 R208, R0, 0x8, R208 ;  /* 0x0000000800d01825 */ /* 0x001fca00078e00d0 */
[----:B------:R0:W5:Y:S01]  /*09c0*/  @P1 LDG.E.64 R242, desc[UR8][R208.64] ;  /* 0x00000008d0f21981 */ /* 0x000162000c1e1b00 */
[----:B------:R-:W-:Y:S01]  /*09d0*/  IADD3 R226, PT, PT, R0, 0x20, RZ ;  /* 0x0000002000e27810 */ /* 0x000fe20007ffe0ff */
[C---:B---3--:R-:W-:Y:S01]  /*09e0*/  FADD.FTZ R168, -R222.reuse, R168 ;  /* 0x000000a8dea87221 */ /* 0x048fe20000010100 */
        /* <DEDUP_REMOVED lines=19> */
[----:B------:R-:W-:Y:S01]  /*0b20*/  FADD.FTZ R176, -R222, R176 ;  /* 0x000000b0deb07221 */ /* 0x000fe20000010100 */
[C---:B------:R-:W-:Y:S01]  /*0b30*/  FMUL.FTZ R219, R191.reuse, R170 ;  /* 0x000000aabfdb7220 */ /* 0x040fe20000410000 */
[----:B------:R-:W-:Y:S01]  /*0b40*/  FMUL.FTZ R216, R191, R216 ;  /* 0x000000d8bfd87220 */ /* 0x000fe20000410000 */
[----:B------:R-:W-:Y:S01]  /*0b50*/  FMUL.FTZ R217, R38, R173 ;  /* 0x000000ad26d97220 */ /* 0x000fe20000410000 */
[----:B------:R-:W-:Y:S01]  /*0b60*/  FADD.FTZ R168, R169, R218 ;  /* 0x000000daa9a87221 */ /* 0x000fe20000010000 */
[----:B------:R-:W-:Y:S01]  /*0b70*/  FFMA.FTZ R170, R220, R218, R171 ;  /* 0x000000dadcaa7223 */ /* 0x000fe200000100ab */
[C---:B-1----:R-:W-:Y:S01]  /*0b80*/  SHF.L.U32 R213, R174.reuse, 0x10, RZ ;  /* 0x00000010aed57819 */ /* 0x042fe200000006ff */
        /* <DEDUP_REMOVED lines=41> */
.L_x_2544:
[----:B------:R-:W-:Y:S05]  /*0e20*/  BSYNC.RECONVERGENT B1 ;  /* 0x0000000000017941 */ /* 0x000fea0003800200 */
.L_x_2543:
        /* <DEDUP_REMOVED lines=19> */
[----:B------:R-:W5:Y:S01]  /*0f60*/  @P0 LDG.E.128 R144, desc[UR8][R168.64] ;  /* 0x00000008a8900981 */ /* 0x000f62000c1e1d00 */
[----:B0-----:R-:W-:-:S03]  /*0f70*/  @P1 IMAD.WIDE.U32 R6, R226, 0x8, R6 ;  /* 0x00000008e2061825 */ /* 0x001fc600078e0006 */
[----:B------:R-:W5:Y:S04]  /*0f80*/  @P0 LDG.E.128 R148, desc[UR8][R168.64+0x10] ;  /* 0x00001008a8940981 */ /* 0x000f68000c1e1d00 */
[----:B------:R0:W5:Y:S01]  /*0f90*/  @P1 LDG.E.64 R240, desc[UR8][R6.64] ;  /* 0x0000000806f01981 */ /* 0x000162000c1e1b00 */
[----:B------:R-:W-:Y:S01]  /*0fa0*/  IADD3 R226, PT, PT, R226, 0x20, RZ ;  /* 0x00000020e2e27810 */ /* 0x000fe20007ffe0ff */
[C---:B---3--:R-:W-:Y:S01]  /*0fb0*/  FADD.FTZ R172, -R222.reuse, R10 ;  /* 0x0000000adeac7221 */ /* 0x048fe20000010100 */
[C---:B------:R-:W-:Y:S01]  /*0fc0*/  FADD.FTZ R174, -R222.reuse, R11 ;  /* 0x0000000bdeae7221 */ /* 0x040fe20000010100 */
[C---:B------:R-:W-:Y:S01]  /*0fd0*/  FADD.FTZ R170, -R222.reuse, R9 ;  /* 0x00000009deaa7221 */ /* 0x040fe20000010100 */
[C---:B------:R-:W-:Y:S01]  /*0fe0*/  FADD.FTZ R8, -R222.reuse, R8 ;  /* 0x00000008de087221 */ /* 0x040fe20000010100 */
[----:B-----5:R-:W-:Y:S01]  /*0ff0*/  FMUL.FTZ R9, R191, R172 ;  /* 0x000000acbf097220 */ /* 0x020fe20000410000 */
[----:B----4-:R-:W-:Y:S01]  /*1000*/  FADD.FTZ R18, -R222, R18 ;  /* 0x00000012de127221 */ /* 0x010fe20000010100 */
[----:B------:R-:W-:-:S02]  /*1010*/  PRMT R10, R12, 0x7632, R10 ;  /* 0x000076320c0a7816 */ /* 0x000fc4000000000a */
        /* <DEDUP_REMOVED lines=17> */
[C---:B------:R-:W-:Y:S01]  /*1130*/  FFMA.FTZ R17, R7.reuse, R10, R228 ;  /* 0x0000000a07117223 */ /* 0x040fe200000100e4 */
[C---:B------:R-:W-:Y:S01]  /*1140*/  FADD.FTZ R16, -R222.reuse, R16 ;  /* 0x00000010de107221 */ /* 0x040fe20000010100 */
[----:B------:R-:W-:Y:S01]  /*1150*/  FADD.FTZ R20, -R222, R19 ;  /* 0x00000013de147221 */ /* 0x000fe20000010100 */
[----:B------:R-:W-:Y:S01]  /*1160*/  FADD.FTZ R19, R18, R15 ;  /* 0x0000000f12137221 */ /* 0x000fe20000010000 */
[----:B------:R-:W-:Y:S01]  /*1170*/  FFMA.FTZ R18, R6, R15, R17 ;  /* 0x0000000f06127223 */ /* 0x000fe20000010011 */
[----:B------:R-:W-:Y:S01]  /*1180*/  SHF.L.U32 R169, R14, 0x10, RZ ;  /* 0x000000100ea97819 */ /* 0x000fe200000006ff */
[----:B------:R-:W-:Y:S01]  /*1190*/  FADD.FTZ R100, R100, R11 ;  /* 0x0000000b64647221 */ /* 0x000fe20000010000 */
[----:B------:R-:W-:Y:S01]  /*11a0*/  FFMA.FTZ R76, R7, R11, R76 ;  /* 0x0000000b074c7223 */ /* 0x000fe2000001004c */
[----:B------:R-:W-:Y:S01]  /*11b0*/  PRMT R171, R14, 0x7632, R171 ;  /* 0x000076320eab7816 */ /* 0x000fe200000000ab */
[----:B------:R-:W-:Y:S01]  /*11c0*/  FMUL.FTZ R11, R191, R16 ;  /* 0x00000010bf0b7220 */ /* 0x000fe20000410000 */
[----:B------:R-:W-:Y:S01]  /*11d0*/  FFMA.FTZ R77, R6, R168, R77 ;  /* 0x000000a8064d7223 */ /* 0x000fe2000001004d */
[----:B------:R-:W-:Y:S01]  /*11e0*/  FADD.FTZ R101, R101, R168 ;  /* 0x000000a865657221 */ /* 0x000fe20000010000 */
        /* <DEDUP_REMOVED lines=32> */
.L_x_2546:
[----:B------:R-:W-:Y:S05]  /*13f0*/  BSYNC.RECONVERGENT B1 ;  /* 0x0000000000017941 */ /* 0x000fea0003800200 */
.L_x_2545:
        /* <DEDUP_REMOVED lines=21> */
[----:B------:R0:W5:Y:S04]  /*1550*/  @P0 LDG.E.128 R156, desc[UR8][R178.64+0x10] ;  /* 0x00001008b29c0981 */ /* 0x000168000c1e1d00 */
[----:B------:R1:W5:Y:S01]  /*1560*/  @P1 LDG.E.64 R238, desc[UR8][R22.64] ;  /* 0x0000000816ee1981 */ /* 0x000362000c1e1b00 */
[----:B------:R-:W-:Y:S01]  /*1570*/  IADD3 R226, PT, PT, R226, 0x20, RZ ;  /* 0x00000020e2e27810 */ /* 0x000fe20007ffe0ff */
[C---:B---3--:R-:W-:Y:S01]  /*1580*/  FADD.FTZ R182, -R222.reuse, R26 ;  /* 0x0000001adeb67221 */ /* 0x048fe20000010100 */
[C---:B------:R-:W-:Y:S01]  /*1590*/  FADD.FTZ R184, -R222.reuse, R27 ;  /* 0x0000001bdeb87221 */ /* 0x040fe20000010100 */
[C---:B------:R-:W-:Y:S01]  /*15a0*/  FADD.FTZ R24, -R222.reuse, R24 ;  /* 0x00000018de187221 */ /* 0x040fe20000010100 */
[----:B------:R-:W-:Y:S01]  /*15b0*/  FADD.FTZ R180, -R222, R25 ;  /* 0x00000019deb47221 */ /* 0x000fe20000010100 */
[----:B-----5:R-:W-:Y:S01]  /*15c0*/  FMUL.FTZ R25, R191, R182 ;  /* 0x000000b6bf197220 */ /* 0x020fe20000410000 */
[----:B----4-:R-:W-:-:S02]  /*15d0*/  PRMT R26, R168, 0x7632, R26 ;  /* 0x00007632a81a7816 */ /* 0x010fc4000000001a */
[----:B------:R-:W-:Y:S02]  /*15e0*/  SHF.L.U32 R27, R168, 0x10, RZ ;  /* 0x00000010a81b7819 */ /* 0x000fe400000006ff */
[C---:B------:R-:W-:Y:S02]  /*15f0*/  PRMT R168, R169.reuse, 0x7632, R168 ;  /* 0x00007632a9a87816 */ /* 0x040fe400000000a8 */
[C---:B------:R-:W-:Y:S02]  /*1600*/  PRMT R181, R170.reuse, 0x7632, R181 ;  /* 0x00007632aab57816 */ /* 0x040fe400000000b5 */
[----:B0-----:R-:W-:Y:S02]  /*1610*/  SHF.L.U32 R179, R170, 0x10, RZ ;  /* 0x00000010aab37819 */ /* 0x001fe400000006ff */
[----:B------:R-:W-:Y:S02]  /*1620*/  SHF.L.U32 R169, R169, 0x10, RZ ;  /* 0x00000010a9a97819 */ /* 0x000fe400000006ff */
[----:B------:R-:W-:Y:S01]  /*1630*/  SHF.L.U32 R170, R26, 0x10, RZ ;  /* 0x000000101aaa7819 */ /* 0x000fe200000006ff */
[----:B------:R-:W-:Y:S01]  /*1640*/  FMUL.FTZ R26, R52, R27 ;  /* 0x0000001b341a7220 */ /* 0x000fe20000410000 */
[C---:B-1----:R-:W-:Y:S01]  /*1650*/  FMUL.FTZ R23, R191.reuse, R24 ;  /* 0x00000018bf177220 */ /* 0x042fe20000410000 */
[----:B------:R-:W-:Y:S01]  /*1660*/  FADD.FTZ R176, -R222, R172 ;  /* 0x000000acdeb07221 */ /* 0x000fe20000010100 */
        /* <DEDUP_REMOVED lines=8> */
[----:B------:R-:W-:-:S02]  /*16f0*/  FADD.FTZ R178, -R222, R173 ;  /* 0x000000addeb27221 */ /* 0x000fc40000010100 */
        /* <DEDUP_REMOVED lines=8> */
[----:B------:R-:W-:Y:S01]  /*1780*/  FADD.FTZ R186, -R222, R174 ;  /* 0x000000aedeba7221 */ /* 0x000fe20000010100 */
[----:B------:R-:W-:Y:S01]  /*1790*/  FADD.FTZ R108, R108, R27 ;  /* 0x0000001b6c6c7221 */ /* 0x000fe20000010000 */
[----:B------:R-:W-:Y:S01]  /*17a0*/  FFMA.FTZ R84, R23, R27, R84 ;  /* 0x0000001b17547223 */ /* 0x000fe20000010054 */
        /* <DEDUP_REMOVED lines=31> */
[----:B------:R-:W-:Y:S01]  /*19a0*/  FADD.FTZ R227, R170, R189 ;  /* 0x000000bdaae37221 */ /* 0x000fe20000010000 */
[----:B------:R-:W-:-:S07]  /*19b0*/  FFMA.FTZ R228, R188, R189, R168 ;  /* 0x000000bdbce47223 */ /* 0x000fce00000100a8 */
.L_x_2548:
[----:B------:R-:W-:Y:S05]  /*19c0*/  BSYNC.RECONVERGENT B1 ;  /* 0x0000000000017941 */ /* 0x000fea0003800200 */
.L_x_2547:
        /* <DEDUP_REMOVED lines=12> */
[----:B------:R-:W-:Y:S01]  /*1a90*/  ISETP.NE.AND.EX P0, PT, RZ, UR21, PT, P0 ;  /* 0x00000015ff007c0c */ /* 0x000fe2000bf05300 */
[----:B--2---:R-:W-:Y:S01]  /*1aa0*/  IMAD.WIDE.U32 R194, R226, 0x8, R194 ;  /* 0x00000008e2c27825 */ /* 0x004fe200078e00c2 */
[----:B------:R-:W-:-:S04]  /*1ab0*/  ISETP.NE.AND.EX P1, PT, RZ, UR11, PT, P1 ;  /* 0x0000000bff007c0c */ /* 0x000fc8000bf25310 */
[----:B------:R1:W5:Y:S07]  /*1ac0*/  LDG.E.64 R230, desc[UR8][R194.64] ;  /* 0x00000008c2e67981 */ /* 0x00036e000c1e1b00 */
[----:B------:R-:W2:Y:S08]  /*1ad0*/  @P0 LDC.64 R196, c[0x0][0x438] ;  /* 0x00010e00ffc40b82 */ /* 0x000eb00000000a00 */
[----:B------:R-:W0:Y:S01]  /*1ae0*/  @P1 LDC.64 R192, c[0x0][0x3b8] ;  /* 0x0000ee00ffc01b82 */ /* 0x000e220000000a00 */
[----:B--2---:R-:W-:-:S05]  /*1af0*/  @P0 IMAD.WIDE.U32 R196, R226, 0x20, R196 ;  /* 0x00000020e2c40825 */ /* 0x004fca00078e00c4 */
[----:B------:R-:W5:Y:S01]  /*1b00*/  @P0 LDG.E.128 R32, desc[UR8][R196.64] ;  /* 0x00000008c4200981 */ /* 0x000f62000c1e1d00 */
[----:B0-----:R-:W-:-:S03]  /*1b10*/  @P1 IMAD.WIDE.U32 R192, R226, 0x8, R192 ;  /* 0x00000008e2c01825 */ /* 0x001fc600078e00c0 */
[----:B------:R-:W5:Y:S04]  /*1b20*/  @P0 LDG.E.128 R28, desc[UR8][R196.64+0x10] ;  /* 0x00001008c41c0981 */ /* 0x000f68000c1e1d00 */
[----:B------:R0:W5:Y:S01]  /*1b30*/  @P1 LDG.E.64 R236, desc[UR8][R192.64] ;  /* 0x00000008c0ec1981 */ /* 0x000162000c1e1b00 */
[C---:B---3--:R-:W-:Y:S01]  /*1b40*/  FADD.FTZ R190, -R222.reuse, R169 ;  /* 0x000000a9debe7221 */ /* 0x048fe20000010100 */
[C---:B------:R-:W-:Y:S01]  /*1b50*/  FADD.FTZ R170, -R222.reuse, R170 ;  /* 0x000000aadeaa7221 */ /* 0x040fe20000010100 */
[C---:B------:R-:W-:Y:S01]  /*1b60*/  FADD.FTZ R198, -R222.reuse, R171 ;  /* 0x000000abdec67221 */ /* 0x040fe20000010100 */
[----:B------:R-:W-:Y:S02]  /*1b70*/  FADD.FTZ R168, -R222, R168 ;  /* 0x000000a8dea87221 */ /* 0x000fe40000010100 */
[----:B-1---5:R-:W-:Y:S01]  /*1b80*/  FMUL.FTZ R195, R191, R170 ;  /* 0x000000aabfc37220 */ /* 0x022fe20000410000 */
[----:B----4-:R-:W-:-:S02]  /*1b90*/  PRMT R169, R176, 0x7632, R169 ;  /* 0x00007632b0a97816 */ /* 0x010fc400000000a9 */
[----:B------:R-:W-:Y:S02]  /*1ba0*/  SHF.L.U32 R171, R176, 0x10, RZ ;  /* 0x00000010b0ab7819 */ /* 0x000fe400000006ff */
[----:B------:R-:W-:Y:S01]  /*1bb0*/  SHF.L.U32 R170, R169, 0x10, RZ ;  /* 0x00000010a9aa7819 */ /* 0x000fe200000006ff */
[----:B0-----:R-:W-:Y:S02]  /*1bc0*/  FMUL.FTZ R193, R191, R168 ;  /* 0x000000a8bfc17220 */ /* 0x001fe40000410000 */
[-C--:B------:R-:W-:Y:S01]  /*1bd0*/  FMUL.FTZ R196, R60, R171.reuse ;  /* 0x000000ab3cc47220 */ /* 0x080fe20000410000 */
[--C-:B------:R-:W-:Y:S01]  /*1be0*/  FADD.FTZ R200, -R222, R172.reuse ;  /* 0x000000acdec87221 */ /* 0x100fe20000010100 */
[----:B------:R-:W-:Y:S01]  /*1bf0*/  PRMT R172, R177, 0x7632, R172 ;  /* 0x00007632b1ac7816 */ /* 0x000fe200000000ac */
[----:B------:R-:W-:Y:S01]  /*1c00*/  FMUL.FTZ R201, R61, R170 ;  /* 0x000000aa3dc97220 */ /* 0x000fe20000410000 */
[----:B------:R-:W-:Y:S01]  /*1c10*/  SHF.L.U32 R177, R177, 0x10, RZ ;  /* 0x00000010b1b17819 */ /* 0x000fe200000006ff */
[----:B------:R-:W-:Y:S01]  /*1c20*/  FADD.FTZ R168, R227, R196 ;  /* 0x000000c4e3a87221 */ /* 0x000fe20000010000 */
[----:B------:R-:W-:Y:S01]  /*1c30*/  FMUL.FTZ R190, R191, R190 ;  /* 0x000000bebfbe7220 */ /* 0x000fe20000410000 */
[C---:B------:R-:W-:Y:S01]  /*1c40*/  FFMA.FTZ R169, R193.reuse, R196, R228 ;  /* 0x000000c4c1a97223 */ /* 0x040fe200000100e4 */
[----:B------:R-:W-:Y:S01]  /*1c50*/  FADD.FTZ R120, R120, R171 ;  /* 0x000000ab78787221 */ /* 0x000fe20000010000 */
[----:B------:R-:W-:Y:S01]  /*1c60*/  FFMA.FTZ R116, R193, R171, R116 ;  /* 0x000000abc1747223 */ /* 0x000fe20000010074 */
[----:B------:R-:W-:Y:S01]  /*1c70*/  FMUL.FTZ R192, R191, R198 ;  /* 0x000000c6bfc07220 */ /* 0x000fe20000410000 */
[----:B------:R-:W-:Y:S01]  /*1c80*/  SHF.L.U32 R172, R172, 0x10, RZ ;  /* 0x00000010acac7819 */ /* 0x000fe200000006ff */
[----:B------:R-:W-:Y:S01]  /*1c90*/  FADD.FTZ R171, R168, R201 ;  /* 0x000000c9a8ab7221 */ /* 0x000fe20000010000 */
[----:B------:R-:W-:Y:S01]  /*1ca0*/  FMUL.FTZ R198, R62, R177 ;  /* 0x000000b13ec67220 */ /* 0x000fe20000410000 */
[----:B------:R-:W-:Y:S01]  /*1cb0*/  FFMA.FTZ R168, R190, R201, R169 ;  /* 0x000000c9bea87223 */ /* 0x000fe200000100a9 */
[C---:B------:R-:W-:Y:S01]  /*1cc0*/  FADD.FTZ R202, -R222.reuse, R173 ;  /* 0x000000addeca7221 */ /* 0x040fe20000010100 */
        /* <DEDUP_REMOVED lines=9> */
[C---:B------:R-:W-:Y:S01]  /*1d60*/  FMUL.FTZ R199, R191.reuse, R174 ;  /* 0x000000aebfc77220 */ /* 0x040fe20000410000 */
        /* <DEDUP_REMOVED lines=33> */
.L_x_2550:
[----:B------:R-:W-:Y:S05]  /*1f80*/  BSYNC.RECONVERGENT B1 ;  /* 0x0000000000017941 */ /* 0x000fea0003800200 */
.L_x_2549:
        /* <DEDUP_REMOVED lines=23> */
.L_x_2604:
        /* <DEDUP_REMOVED lines=72> */
.L_x_2556:
        /* <DEDUP_REMOVED lines=54> */
.L_x_2555:
        /* <DEDUP_REMOVED lines=59> */
.L_x_2558:
        /* <DEDUP_REMOVED lines=54> */
.L_x_2554:
        /* <DEDUP_REMOVED lines=83> */
.L_x_2560:
[-CC-:B------:R-:W-:Y:S01]  /*3520*/  FFMA.FTZ R132, R211, R172.reuse, R173.reuse ;  /* 0x000000acd3847223 */ /* 0x180fe200000100ad */
[-C--:B------:R-:W-:Y:S01]  /*3530*/  FFMA.FTZ R133, R208, R172.reuse, R173 ;  /* 0x000000acd0857223 */ /* 0x080fe200000100ad */
[----:B------:R-:W-:Y:S02]  /*3540*/  ISETP.GE.U32.AND P0, PT, R242, RZ, PT ;  /* 0x000000fff200720c */ /* 0x000fe40003f06070 */
[----:B------:R-:W-:Y:S01]  /*3550*/  FADD.FTZ R132, R209, -R132 ;  /* 0x80000084d1847221 */ /* 0x000fe20000010000 */
[----:B------:R-:W-:Y:S01]  /*3560*/  FADD.FTZ R134, R206, -R133 ;  /* 0x80000085ce867221 */ /* 0x000fe20000010000 */
[----:B------:R-:W-:Y:S01]  /*3570*/  LOP3.LUT P1, RZ, R243, 0xff0000, RZ, 0xc0, !PT ;  /* 0x00ff0000f3ff7812 */ /* 0x000fe2000782c0ff */
[--C-:B------:R-:W-:Y:S01]  /*3580*/  FFMA.FTZ R133, R212, R172, R173.reuse ;  /* 0x000000acd4857223 */ /* 0x100fe200000100ad */
[C---:B-----5:R-:W-:Y:S01]  /*3590*/  FMUL.FTZ R166, R191.reuse, R132 ;  /* 0x00000084bfa67220 */ /* 0x060fe20000410000 */
[----:B------:R-:W-:Y:S01]  /*35a0*/  FMUL.FTZ R167, R191, R134 ;  /* 0x00000086bfa77220 */ /* 0x000fe20000410000 */
[----:B------:R-:W-:Y:S01]  /*35b0*/  ISETP.GE.U32.AND.EX P0, PT, R243, 0x1000000, PT, P0 ;  /* 0x01000000f300780c */ /* 0x000fe20003f06100 */
        /* <DEDUP_REMOVED lines=10> */
[----:B------:R-:W-:Y:S01]  /*3660*/  ISETP.GE.U32.AND.EX P0, PT, R235, 0x1000000, PT, P0 ;  /* 0x01000000eb00780c */ /* 0x000fe20003f06100 */
[----:B------:R-:W-:Y:S01]  /*3670*/  FADD.FTZ R132, R217, -R132 ;  /* 0x80000084d9847221 */ /* 0x000fe20000010000 */
[----:B------:R-:W-:Y:S01]  /*3680*/  FSEL R171, R134, RZ, P1 ;  /* 0x000000ff86ab7208 */ /* 0x000fe20000800000 */
[----:B------:R-:W-:Y:S01]  /*3690*/  FADD.FTZ R134, R210, -R133 ;  /* 0x80000085d2867221 */ /* 0x000fe20000010000 */
[----:B------:R-:W-:Y:S01]  /*36a0*/  F2FP.BF16.F32.PACK_AB R135, R160, R135 ;  /* 0x00000087a087723e */ /* 0x000fe200000010ff */
[----:B------:R-:W-:Y:S01]  /*36b0*/  FFMA.FTZ R133, R216, R172, R173 ;  /* 0x000000acd8857223 */ /* 0x000fe200000100ad */
[----:B------:R-:W-:Y:S01]  /*36c0*/  FMUL.FTZ R160, R164, UR13 ;  /* 0x0000000da4a07c20 */ /* 0x000fe20008410000 */
[----:B------:R-:W-:Y:S01]  /*36d0*/  LOP3.LUT P1, RZ, R235, 0xff, RZ, 0xc0, !PT ;  /* 0x000000ffebff7812 */ /* 0x000fe2000782c0ff */
[----:B------:R-:W-:Y:S01]  /*36e0*/  FMUL.FTZ R165, R191, R134 ;  /* 0x00000086bfa57220 */ /* 0x000fe20000410000 */
[----:B------:R-:W-:Y:S01]  /*36f0*/  FSEL R168, R161, RZ, P0 ;  /* 0x000000ffa1a87208 */ /* 0x000fe20000000000 */
[----:B------:R-:W-:Y:S01]  /*3700*/  FADD.FTZ R134, R214, -R133 ;  /* 0x80000085d6867221 */ /* 0x000fe20000010000 */
[----:B------:R-:W-:Y:S01]  /*3710*/  LOP3.LUT P0, RZ, R243, 0xff, RZ, 0xc0, !PT ;  /* 0x000000fff3ff7812 */ /* 0x000fe2000780c0ff */
[----:B------:R-:W-:Y:S01]  /*3720*/  FMUL.FTZ R133, R165, UR13 ;  /* 0x0000000da5857c20 */ /* 0x000fe20008410000 */
[C---:B------:R-:W-:Y:S01]  /*3730*/  FSEL R170, R160.reuse, RZ, P1 ;  /* 0x000000ffa0aa7208 */ /* 0x040fe20000800000 */
[C---:B------:R-:W-:Y:S01]  /*3740*/  FMUL.FTZ R162, R191.reuse, R132 ;  /* 0x00000084bfa27220 */ /* 0x040fe20000410000 */
[----:B------:R-:W-:Y:S01]  /*3750*/  FSEL R160, R160, RZ, P0 ;  /* 0x000000ffa0a07208 */ /* 0x000fe20000000000 */
[----:B------:R-:W-:Y:S01]  /*3760*/  FMUL.FTZ R163, R191, R134 ;  /* 0x00000086bfa37220 */ /* 0x000fe20000410000 */
[----:B------:R-:W-:Y:S01]  /*3770*/  LOP3.LUT P1, RZ, R235, 0xff00, RZ, 0xc0, !PT ;  /* 0x0000ff00ebff7812 */ /* 0x000fe2000782c0ff */
[----:B------:R-:W-:Y:S01]  /*3780*/  FMUL.FTZ R169, R162, UR13 ;  /* 0x0000000da2a97c20 */ /* 0x000fe20008410000 */
[----:B------:R-:W-:Y:S01]  /*3790*/  LOP3.LUT P0, RZ, R243, 0xff00, RZ, 0xc0, !PT ;  /* 0x0000ff00f3ff7812 */ /* 0x000fe2000780c0ff */
[----:B0-----:R-:W-:Y:S01]  /*37a0*/  FMUL.FTZ R174, R163, UR13 ;  /* 0x0000000da3ae7c20 */ /* 0x001fe20008410000 */
[----:B------:R-:W-:-:S02]  /*37b0*/  FSEL R175, R133, RZ, P1 ;  /* 0x000000ff85af7208 */ /* 0x000fc40000800000 */
[----:B------:R-:W-:Y:S01]  /*37c0*/  FSEL R177, R133, RZ, P0 ;  /* 0x000000ff85b17208 */ /* 0x000fe20000000000 */
[----:B------:R-:W-:Y:S01]  /*37d0*/  FFMA.FTZ R133, R220, R172, R173 ;  /* 0x000000acdc857223 */ /* 0x000fe200000100ad */
[C---:B------:R-:W-:Y:S02]  /*37e0*/  LOP3.LUT P1, RZ, R242.reuse, 0xff0000, RZ, 0xc0, !PT ;  /* 0x00ff0000f2ff7812 */ /* 0x040fe4000782c0ff */
[----:B------:R-:W-:Y:S02]  /*37f0*/  LOP3.LUT P0, RZ, R242, 0xff000000, RZ, 0xc0, !PT ;  /* 0xff000000f2ff7812 */ /* 0x000fe4000780c0ff */
[----:B------:R-:W-:Y:S02]  /*3800*/  FSEL R132, R169, RZ, P1 ;  /* 0x000000ffa9847208 */ /* 0x000fe40000800000 */
[----:B------:R-:W-:Y:S02]  /*3810*/  FSEL R161, R174, RZ, P0 ;  /* 0x000000ffaea17208 */ /* 0x000fe40000000000 */
[----:B------:R-:W-:Y:S01]  /*3820*/  F2FP.BF16.F32.PACK_AB R134, R177, R160 ;  /* 0x000000a0b186723e */ /* 0x000fe200000010ff */
[----:B------:R-:W-:Y:S01]  /*3830*/  FADD.FTZ R160, R218, -R133 ;  /* 0x80000085daa07221 */ /* 0x000fe20000010000 */
[----:B------:R-:W-:Y:S01]  /*3840*/  F2FP.BF16.F32.PACK_AB R133, R161, R132 ;  /* 0x00000084a185723e */ /* 0x000fe200000010ff */
[----:B------:R-:W-:Y:S01]  /*3850*/  FFMA.FTZ R132, R223, R172, R173 ;  /* 0x000000acdf847223 */ /* 0x000fe200000100ad */
[C---:B------:R-:W-:Y:S01]  /*3860*/  LOP3.LUT P1, RZ, R234.reuse, 0xff0000, RZ, 0xc0, !PT ;  /* 0x00ff0000eaff7812 */ /* 0x040fe2000782c0ff */
[----:B------:R-:W-:Y:S01]  /*3870*/  FMUL.FTZ R161, R191, R160 ;  /* 0x000000a0bfa17220 */ /* 0x000fe20000410000 */
[----:B------:R-:W-:Y:S01]  /*3880*/  LOP3.LUT P0, RZ, R234, 0xff000000, RZ, 0xc0, !PT ;  /* 0xff000000eaff7812 */ /* 0x000fe2000780c0ff */
[----:B------:R-:W-:Y:S01]  /*3890*/  FADD.FTZ R132, R221, -R132 ;  /* 0x80000084dd847221 */ /* 0x000fe20000010000 */
[----:B------:R-:W-:Y:S01]  /*38a0*/  F2FP.BF16.F32.PACK_AB R171, R168, R171 ;  /* 0x000000aba8ab723e */ /* 0x000fe200000010ff */
[----:B------:R-:W-:Y:S01]  /*38b0*/  FMUL.FTZ R168, R161, UR13 ;  /* 0x0000000da1a87c20 */ /* 0x000fe20008410000 */
[----:B------:R-:W-:Y:S01]  /*38c0*/  FSEL R169, R169, RZ, P1 ;  /* 0x000000ffa9a97208 */ /* 0x000fe20000800000 */
[----:B------:R-:W-:Y:S01]  /*38d0*/  FMUL.FTZ R160, R191, R132 ;  /* 0x00000084bfa07220 */ /* 0x000fe20000410000 */
[----:B------:R-:W-:-:S02]  /*38e0*/  FSEL R174, R174, RZ, P0 ;  /* 0x000000ffaeae7208 */ /* 0x000fc40000000000 */
[----:B------:R-:W-:Y:S01]  /*38f0*/  LOP3.LUT P1, RZ, R234, 0xff00, RZ, 0xc0, !PT ;  /* 0x0000ff00eaff7812 */ /* 0x000fe2000782c0ff */
[----:B------:R-:W-:Y:S01]  /*3900*/  FMUL.FTZ R132, R160, UR13 ;  /* 0x0000000da0847c20 */ /* 0x000fe20008410000 */
[----:B------:R-:W-:Y:S02]  /*3910*/  LOP3.LUT P0, RZ, R242, 0xff00, RZ, 0xc0, !PT ;  /* 0x0000ff00f2ff7812 */ /* 0x000fe4000780c0ff */
[----:B------:R-:W-:Y:S02]  /*3920*/  F2FP.BF16.F32.PACK_AB R170, R175, R170 ;  /* 0x000000aaafaa723e */ /* 0x000fe400000010ff */
        /* <DEDUP_REMOVED lines=8> */
[----:B------:R-:W-:Y:S01]  /*39b0*/  F2FP.BF16.F32.PACK_AB R168, R175, R168 ;  /* 0x000000a8afa8723e */ /* 0x000fe200000010ff */
[----:B------:R-:W-:Y:S06]  /*39c0*/  BRA `(.L_x_2557) ;  /* 0x0000000800687947 */ /* 0x000fec0003800000 */
.L_x_2559:
        /* <DEDUP_REMOVED lines=80> */
.L_x_2561:
[-CC-:B------:R-:W-:Y:S01]  /*3ed0*/  FFMA.FTZ R132, R211, R172.reuse, R173.reuse ;  /* 0x000000acd3847223 */ /* 0x180fe200000100ad */
[-C--:B------:R-:W-:Y:S01]  /*3ee0*/  FFMA.FTZ R133, R208, R172.reuse, R173 ;  /* 0x000000acd0857223 */ /* 0x080fe200000100ad */
[----:B------:R-:W-:Y:S02]  /*3ef0*/  ISETP.GE.U32.AND P0, PT, R242, RZ, PT ;  /* 0x000000fff200720c */ /* 0x000fe40003f06070 */
[----:B------:R-:W-:Y:S01]  /*3f00*/  FADD.FTZ R132, R209, -R132 ;  /* 0x80000084d1847221 */ /* 0x000fe20000010000 */
[----:B------:R-:W-:Y:S01]  /*3f10*/  FADD.FTZ R134, R206, -R133 ;  /* 0x80000085ce867221 */ /* 0x000fe20000010000 */
[----:B------:R-:W-:Y:S01]  /*3f20*/  LOP3.LUT P1, RZ, R243, 0xff0000, RZ, 0xc0, !PT ;  /* 0x00ff0000f3ff7812 */ /* 0x000fe2000782c0ff */
[----:B------:R-:W-:Y:S01]  /*3f30*/  FFMA.FTZ R133, R212, R172, R173 ;  /* 0x000000acd4857223 */ /* 0x000fe200000100ad */
        /* <DEDUP_REMOVED lines=21> */
[----:B------:R-:W-:Y:S01]  /*4090*/  FFMA.FTZ R165, R191, R134, R141 ;  /* 0x00000086bfa57223 */ /* 0x000fe2000001008d */
[----:B------:R-:W-:Y:S01]  /*40a0*/  FSEL R168, R161, RZ, P0 ;  /* 0x000000ffa1a87208 */ /* 0x000fe20000000000 */
[----:B------:R-:W-:Y:S01]  /*40b0*/  FADD.FTZ R134, R214, -R133 ;  /* 0x80000085d6867221 */ /* 0x000fe20000010000 */
[----:B------:R-:W-:Y:S01]  /*40c0*/  LOP3.LUT P0, RZ, R243, 0xff, RZ, 0xc0, !PT ;  /* 0x000000fff3ff7812 */ /* 0x000fe2000780c0ff */
[----:B------:R-:W-:Y:S01]  /*40d0*/  FMUL.FTZ R133, R165, UR13 ;  /* 0x0000000da5857c20 */ /* 0x000fe20008410000 */
[C---:B------:R-:W-:Y:S01]  /*40e0*/  FSEL R170, R160.reuse, RZ, P1 ;  /* 0x000000ffa0aa7208 */ /* 0x040fe20000800000 */
[C---:B------:R-:W-:Y:S01]  /*40f0*/  FFMA.FTZ R162, R191.reuse, R132, R138 ;  /* 0x00000084bfa27223 */ /* 0x040fe2000001008a */
[----:B------:R-:W-:Y:S01]  /*4100*/  FSEL R160, R160, RZ, P0 ;  /* 0x000000ffa0a07208 */ /* 0x000fe20000000000 */
[----:B------:R-:W-:Y:S01]  /*4110*/  FFMA.FTZ R163, R191, R134, R139 ;  /* 0x00000086bfa37223 */ /* 0x000fe2000001008b */
        /* <DEDUP_REMOVED lines=16> */
[----:B------:R-:W-:Y:S01]  /*4220*/  FFMA.FTZ R161, R191, R160, R137 ;  /* 0x000000a0bfa17223 */ /* 0x000fe20000010089 */
[----:B------:R-:W-:Y:S01]  /*4230*/  LOP3.LUT P0, RZ, R234, 0xff000000, RZ, 0xc0, !PT ;  /* 0xff000000eaff7812 */ /* 0x000fe2000780c0ff */
[----:B------:R-:W-:Y:S01]  /*4240*/  FADD.FTZ R132, R221, -R132 ;  /* 0x80000084dd847221 */ /* 0x000fe20000010000 */
[----:B------:R-:W-:Y:S01]  /*4250*/  F2FP.BF16.F32.PACK_AB R171, R168, R171 ;  /* 0x000000aba8ab723e */ /* 0x000fe200000010ff */
[----:B------:R-:W-:Y:S01]  /*4260*/  FMUL.FTZ R168, R161, UR13 ;  /* 0x0000000da1a87c20 */ /* 0x000fe20008410000 */
[----:B------:R-:W-:Y:S01]  /*4270*/  FSEL R169, R169, RZ, P1 ;  /* 0x000000ffa9a97208 */ /* 0x000fe20000800000 */
[----:B------:R-:W-:Y:S01]  /*4280*/  FFMA.FTZ R160, R191, R132, R136 ;  /* 0x00000084bfa07223 */ /* 0x000fe20000010088 */
        /* <DEDUP_REMOVED lines=13> */
[----:B------:R-:W-:-:S07]  /*4360*/  F2FP.BF16.F32.PACK_AB R168, R175, R168 ;  /* 0x000000a8afa8723e */ /* 0x000fce00000010ff */
.L_x_2557:
        /* <DEDUP_REMOVED lines=15> */
.L_x_2553:
[----:B------:R-:W-:Y:S05]  /*4460*/  BSYNC.RECONVERGENT B1 ;  /* 0x0000000000017941 */ /* 0x000fea0003800200 */
.L_x_2552:
        /* <DEDUP_REMOVED lines=33> */
[----:B------:R-:W-:Y:S01]  /*4680*/  FMUL.FTZ R132, R164, UR13 ;  /* 0x0000000da4847c20 */ /* 0x000fe20008410000 */
[C---:B------:R-:W-:Y:S01]  /*4690*/  FFMA.FTZ R162, R191.reuse, R133, R146 ;  /* 0x00000085bfa27223 */ /* 0x040fe20000010092 */
[----:B------:R-:W-:Y:S01]  /*46a0*/  FFMA.FTZ R165, R191, R134, R149 ;  /* 0x00000086bfa57223 */ /* 0x000fe20000010095 */
[----:B------:R-:W-:-:S02]  /*46b0*/  FSEL R168, R135, RZ, P5 ;  /* 0x000000ff87a87208 */ /* 0x000fc40002800000 */
[----:B------:R-:W-:Y:S01]  /*46c0*/  ISETP.GE.U32.AND P5, PT, R240, RZ, PT ;  /* 0x000000fff000720c */ /* 0x000fe20003fa6070 */
[----:B------:R-:W-:Y:S01]  /*46d0*/  FMUL.FTZ R133, R162, UR13 ;  /* 0x0000000da2857c20 */ /* 0x000fe20008410000 */
[----:B------:R-:W-:Y:S02]  /*46e0*/  F2FP.BF16.F32.PACK_AB R171, R168, R171 ;  /* 0x000000aba8ab723e */ /* 0x000fe400000010ff */
[----:B------:R-:W-:-:S04]  /*46f0*/  ISETP.GE.U32.AND.EX P5, PT, R241, 0x1000000, PT, P5 ;  /* 0x01000000f100780c */ /* 0x000fc80003fa6150 */
        /* <DEDUP_REMOVED lines=12> */
[----:B------:R-:W-:Y:S01]  /*47c0*/  FFMA.FTZ R132, R6, R172, R173 ;  /* 0x000000ac06847223 */ /* 0x000fe200000100ad */
[----:B------:R-:W-:Y:S02]  /*47d0*/  F2FP.BF16.F32.PACK_AB R170, R175, R170 ;  /* 0x000000aaafaa723e */ /* 0x000fe400000010ff */
[----:B------:R-:W-:Y:S01]  /*47e0*/  FSEL R177, R135, RZ, P5 ;  /* 0x000000ff87b17208 */ /* 0x000fe20002800000 */
[----:B------:R-:W-:Y:S01]  /*47f0*/  FADD.FTZ R132, R15, -R132 ;  /* 0x800000840f847221 */ /* 0x000fe20000010000 */
[----:B------:R-:W-:-:S02]  /*4800*/  LOP3.LUT P5, RZ, R232, 0xff0000, RZ, 0xc0, !PT ;  /* 0x00ff0000e8ff7812 */ /* 0x000fc400078ac0ff */
[----:B------:R-:W-:Y:S01]  /*4810*/  F2FP.BF16.F32.PACK_AB R135, R161, R160 ;  /* 0x000000a0a187723e */ /* 0x000fe200000010ff */
[----:B------:R-:W-:Y:S01]  /*4820*/  FMUL.FTZ R160, R163, UR13 ;  /* 0x0000000da3a07c20 */ /* 0x000fe20008410000 */
[----:B------:R-:W-:Y:S01]  /*4830*/  FSEL R169, R133, RZ, P5 ;  /* 0x000000ff85a97208 */ /* 0x000fe20002800000 */
        /* <DEDUP_REMOVED lines=9> */
[----:B------:R-:W-:Y:S02]  /*48d0*/  LOP3.LUT P5, RZ, R240, 0xff000000, RZ, 0xc0, !PT ;  /* 0xff000000f0ff7812 */ /* 0x000fe400078ac0ff */
[----:B------:R-:W-:Y:S02]  /*48e0*/  F2FP.BF16.F32.PACK_AB R169, R176, R169 ;  /* 0x000000a9b0a9723e */ /* 0x000fe400000010ff */
[----:B------:R-:W-:Y:S01]  /*48f0*/  FSEL R179, R160, RZ, P5 ;  /* 0x000000ffa0b37208 */ /* 0x000fe20002800000 */
[----:B------:R-:W-:Y:S01]  /*4900*/  FFMA.FTZ R160, R191, R133, R144 ;  /* 0x00000085bfa07223 */ /* 0x000fe20000010090 */
[----:B------:R-:W-:Y:S02]  /*4910*/  LOP3.LUT P5, RZ, R232, 0xff00, RZ, 0xc0, !PT ;  /* 0x0000ff00e8ff7812 */ /* 0x000fe400078ac0ff */
        /* <DEDUP_REMOVED lines=12> */
.L_x_2566:
        /* <DEDUP_REMOVED lines=33> */
[----:B------:R-:W-:-:S04]  /*4bf0*/  LOP3.LUT P5, RZ, R241, 0xff, RZ, 0xc0, !PT ;  /* 0x000000fff1ff7812 */ /* 0x000fc800078ac0ff */
[----:B------:R-:W-:Y:S01]  /*4c00*/  FSEL R169, R132, RZ, P5 ;  /* 0x000000ff84a97208 */ /* 0x000fe20002800000 */
[----:B------:R-:W-:Y:S01]  /*4c10*/  FADD.FTZ R132, R12, -R133 ;  /* 0x800000850c847221 */ /* 0x000fe20000010000 */
[----:B------:R-:W-:-:S03]  /*4c20*/  LOP3.LUT P5, RZ, R233, 0xff00, RZ, 0xc0, !PT ;  /* 0x0000ff00e9ff7812 */ /* 0x000fc600078ac0ff */
[----:B------:R-:W-:Y:S01]  /*4c30*/  FFMA.FTZ R132, R191, R132, R146 ;  /* 0x00000084bf847223 */ /* 0x000fe20000010092 */
[C---:B------:R-:W-:Y:S02]  /*4c40*/  FSEL R133, R168.reuse, RZ, P5 ;  /* 0x000000ffa8857208 */ /* 0x040fe40002800000 */
[----:B------:R-:W-:Y:S02]  /*4c50*/  LOP3.LUT P5, RZ, R241, 0xff00, RZ, 0xc0, !PT ;  /* 0x0000ff00f1ff7812 */ /* 0x000fe400078ac0ff */
[----:B------:R-:W-:Y:S02]  /*4c60*/  F2FP.BF16.F32.PACK_AB R170, R133, R170 ;  /* 0x000000aa85aa723e */ /* 0x000fe400000010ff */
[----:B------:R-:W-:Y:S01]  /*4c70*/  FSEL R176, R168, RZ, P5 ;  /* 0x000000ffa8b07208 */ /* 0x000fe20002800000 */
[----:B------:R-:W-:Y:S01]  /*4c80*/  FMUL.FTZ R168, R132, UR13 ;  /* 0x0000000d84a87c20 */ /* 0x000fe20008410000 */
        /* <DEDUP_REMOVED lines=8> */
[----:B------:R-:W-:Y:S01]  /*4d10*/  FFMA.FTZ R169, R7, R172, R173 ;  /* 0x000000ac07a97223 */ /* 0x000fe200000100ad */
[----:B------:R-:W-:Y:S01]  /*4d20*/  FFMA.FTZ R132, R191, R132, R145 ;  /* 0x00000084bf847223 */ /* 0x000fe20000010091 */
[----:B------:R-:W-:-:S02]  /*4d30*/  FSEL R176, R168, RZ, P5 ;  /* 0x000000ffa8b07208 */ /* 0x000fc40002800000 */
[----:B------:R-:W-:Y:S01]  /*4d40*/  LOP3.LUT P5, RZ, R232, 0xff000000, RZ, 0xc0, !PT ;  /* 0xff000000e8ff7812 */ /* 0x000fe200078ac0ff */
[----:B------:R-:W-:Y:S01]  /*4d50*/  FMUL.FTZ R132, R132, UR13 ;  /* 0x0000000d84847c20 */ /* 0x000fe20008410000 */
[----:B------:R-:W-:Y:S02]  /*4d60*/  FADD.FTZ R169, R10, -R169 ;  /* 0x800000a90aa97221 */ /* 0x000fe40000010000 */
[----:B------:R-:W-:Y:S02]  /*4d70*/  FSEL R179, R175, RZ, P5 ;  /* 0x000000ffafb37208 */ /* 0x000fe40002800000 */
[----:B------:R-:W-:Y:S01]  /*4d80*/  LOP3.LUT P5, RZ, R240, 0xff000000, RZ, 0xc0, !PT ;  /* 0xff000000f0ff7812 */ /* 0x000fe200078ac0ff */
[----:B------:R-:W-:-:S03]  /*4d90*/  FFMA.FTZ R169, R191, R169, R144 ;  /* 0x000000a9bfa97223 */ /* 0x000fc60000010090 */
[----:B------:R-:W-:Y:S01]  /*4da0*/  FSEL R227, R175, RZ, P5 ;  /* 0x000000ffafe37208 */ /* 0x000fe20002800000 */
[----:B------:R-:W-:Y:S01]  /*4db0*/  FMUL.FTZ R169, R169, UR13 ;  /* 0x0000000da9a97c20 */ /* 0x000fe20008410000 */
        /* <DEDUP_REMOVED lines=10> */
[----:B------:R-:W-:Y:S02]  /*4e60*/  F2FP.BF16.F32.PACK_AB R169, R179, R174 ;  /* 0x000000aeb3a9723e */ /* 0x000fe400000010ff */
[----:B------:R-:W-:Y:S01]  /*4e70*/  F2FP.BF16.F32.PACK_AB R132, R177, R132 ;  /* 0x00000084b184723e */ /* 0x000fe200000010ff */
[----:B------:R-:W-:Y:S06]  /*4e80*/  BRA `(.L_x_2567) ;  /* 0x0000001400f07947 */ /* 0x000fec0003800000 */
.L_x_2565:
        /* <DEDUP_REMOVED lines=46> */
[----:B------:R-:W-:Y:S01]  /*5170*/  FFMA.FTZ R174, R6, R172, R173 ;  /* 0x000000ac06ae7223 */ /* 0x000fe200000100ad */
[----:B------:R-:W-:Y:S02]  /*5180*/  F2FP.BF16.F32.PACK_AB R170, R175, R170 ;  /* 0x000000aaafaa723e */ /* 0x000fe400000010ff */
[----:B------:R-:W-:Y:S01]  /*5190*/  FSEL R177, R133, RZ, P5 ;  /* 0x000000ff85b17208 */ /* 0x000fe20002800000 */
[----:B------:R-:W-:Y:S01]  /*51a0*/  FMUL.FTZ R160, R163, UR13 ;  /* 0x0000000da3a07c20 */ /* 0x000fe20008410000 */
[----:B------:R-:W-:-:S02]  /*51b0*/  LOP3.LUT P5, RZ, R232, 0xff0000, RZ, 0xc0, !PT ;  /* 0x00ff0000e8ff7812 */ /* 0x000fc400078ac0ff */
[----:B------:R-:W-:Y:S01]  /*51c0*/  F2FP.BF16.F32.PACK_AB R134, R177, R134 ;  /* 0x00000086b186723e */ /* 0x000fe200000010ff */
[----:B------:R-:W-:Y:S01]  /*51d0*/  FFMA.FTZ R177, R7, R172, R173 ;  /* 0x000000ac07b17223 */ /* 0x000fe200000100ad */
[----:B------:R-:W-:Y:S02]  /*51e0*/  FSEL R169, R132, RZ, P5 ;  /* 0x000000ff84a97208 */ /* 0x000fe40002800000 */
[----:B------:R-:W-:-:S04]  /*51f0*/  LOP3.LUT P5, RZ, R240, 0xff0000, RZ, 0xc0, !PT ;  /* 0x00ff0000f0ff7812 */ /* 0x000fc800078ac0ff */
        /* <DEDUP_REMOVED lines=8> */
[----:B------:R-:W-:Y:S01]  /*5280*/  FSEL R176, R160, RZ, P5 ;  /* 0x000000ffa0b07208 */ /* 0x000fe20002800000 */
[----:B------:R-:W-:Y:S01]  /*5290*/  FADD.FTZ R160, R10, -R177 ;  /* 0x800000b10aa07221 */ /* 0x000fe20000010000 */
[----:B------:R-:W-:Y:S02]  /*52a0*/  LOP3.LUT P5, RZ, R232, 0xff00, RZ, 0xc0, !PT ;  /* 0x0000ff00e8ff7812 */ /* 0x000fe400078ac0ff */
[----:B------:R-:W-:Y:S01]  /*52b0*/  F2FP.BF16.F32.PACK_AB R133, R176, R133 ;  /* 0x00000085b085723e */ /* 0x000fe200000010ff */
[----:B------:R-:W-:Y:S01]  /*52c0*/  FMUL.FTZ R160, R191, R160 ;  /* 0x000000a0bfa07220 */ /* 0x000fe20000410000 */
[----:B------:R-:W-:-:S02]  /*52d0*/  FSEL R175, R132, RZ, P5 ;  /* 0x000000ff84af7208 */ /* 0x000fc40002800000 */
        /* <DEDUP_REMOVED lines=10> */
.L_x_2568:
        /* <DEDUP_REMOVED lines=37> */
[----:B------:R-:W-:Y:S01]  /*55d0*/  FMUL.FTZ R132, R191, R132 ;  /* 0x00000084bf847220 */ /* 0x000fe20000410000 */
[C---:B------:R-:W-:Y:S02]  /*55e0*/  FSEL R133, R168.reuse, RZ, P5 ;  /* 0x000000ffa8857208 */ /* 0x040fe40002800000 */
[----:B------:R-:W-:Y:S02]  /*55f0*/  LOP3.LUT P5, RZ, R241, 0xff00, RZ, 0xc0, !PT ;  /* 0x0000ff00f1ff7812 */ /* 0x000fe400078ac0ff */
[----:B------:R-:W-:Y:S02]  /*5600*/  F2FP.BF16.F32.PACK_AB R170, R133, R170 ;  /* 0x000000aa85aa723e */ /* 0x000fe400000010ff */
[----:B------:R-:W-:Y:S01]  /*5610*/  FSEL R176, R168, RZ, P5 ;  /* 0x000000ffa8b07208 */ /* 0x000fe20002800000 */
[----:B------:R-:W-:Y:S01]  /*5620*/  FMUL.FTZ R168, R132, UR13 ;  /* 0x0000000d84a87c20 */ /* 0x000fe20008410000 */
[----:B------:R-:W-:Y:S01]  /*5630*/  LOP3.LUT P5, RZ, R232, 0xff0000, RZ, 0xc0, !PT ;  /* 0x00ff0000e8ff7812 */ /* 0x000fe200078ac0ff */
[--C-:B------:R-:W-:Y:S01]  /*5640*/  FFMA.FTZ R132, R6, R172, R173.reuse ;  /* 0x000000ac06847223 */ /* 0x100fe200000100ad */
[----:B------:R-:W-:Y:S01]  /*5650*/  F2FP.BF16.F32.PACK_AB R134, R176, R169 ;  /* 0x000000a9b086723e */ /* 0x000fe200000010ff */
[----:B------:R-:W-:Y:S01]  /*5660*/  FMUL.FTZ R169, R191, R174 ;  /* 0x000000aebfa97220 */ /* 0x000fe20000410000 */
[----:B------:R-:W-:Y:S01]  /*5670*/  FSEL R174, R168, RZ, P5 ;  /* 0x000000ffa8ae7208 */ /* 0x000fe20002800000 */
[----:B------:R-:W-:Y:S01]  /*5680*/  FADD.FTZ R132, R15, -R132 ;  /* 0x800000840f847221 */ /* 0x000fe20000010000 */
[----:B------:R-:W-:Y:S01]  /*5690*/  LOP3.LUT P5, RZ, R240, 0xff0000, RZ, 0xc0, !PT ;  /* 0x00ff0000f0ff7812 */ /* 0x000fe200078ac0ff */
[----:B------:R-:W-:Y:S01]  /*56a0*/  FMUL.FTZ R175, R169, UR13 ;  /* 0x0000000da9af7c20 */ /* 0x000fe20008410000 */
[----:B------:R-:W-:-:S02]  /*56b0*/  FFMA.FTZ R169, R7, R172, R173 ;  /* 0x000000ac07a97223 */ /* 0x000fc400000100ad */
        /* <DEDUP_REMOVED lines=9> */
[----:B------:R-:W-:Y:S02]  /*5750*/  FSEL R169, R175, RZ, P5 ;  /* 0x000000ffafa97208 */ /* 0x000fe40002800000 */
[----:B------:R-:W-:Y:S02]  /*5760*/  LOP3.LUT P5, RZ, R232, 0xff00, RZ, 0xc0, !PT ;  /* 0x0000ff00e8ff7812 */ /* 0x000fe400078ac0ff */
        /* <DEDUP_REMOVED lines=12> */
.L_x_2564:
        /* <DEDUP_REMOVED lines=13> */
[-C--:B------:R-:W-:Y:S01]  /*5900*/  FFMA.FTZ R160, R6, R172.reuse, R173 ;  /* 0x000000ac06a07223 */ /* 0x080fe200000100ad */
[----:B------:R-:W-:Y:S01]  /*5910*/  FADD.FTZ R164, R12, -R163 ;  /* 0x800000a30ca47221 */ /* 0x000fe20000010000 */
[----:B-----5:R-:W-:Y:S01]  /*5920*/  FFMA.FTZ R166, R191, R161, R150 ;  /* 0x000000a1bfa67223 */ /* 0x020fe20000010096 */
[----:B------:R-:W-:Y:S01]  /*5930*/  FFMA.FTZ R161, R7, R172, R173 ;  /* 0x000000ac07a17223 */ /* 0x000fe200000100ad */
[----:B------:R-:W-:Y:S01]  /*5940*/  FFMA.FTZ R167, R191, R162, R151 ;  /* 0x000000a2bfa77223 */ /* 0x000fe20000010097 */
[----:B------:R-:W-:Y:S01]  /*5950*/  FADD.FTZ R162, R15, -R160 ;  /* 0x800000a00fa27221 */ /* 0x000fe20000010000 */
[----:B------:R-:W-:Y:S01]  /*5960*/  FMUL.FTZ R171, R166, UR13 ;  /* 0x0000000da6ab7c20 */ /* 0x000fe20008410000 */
[----:B------:R-:W-:Y:S01]  /*5970*/  FADD.FTZ R161, R10, -R161 ;  /* 0x800000a10aa17221 */ /* 0x000fe20000010000 */
[----:B------:R-:W-:Y:S01]  /*5980*/  FMUL.FTZ R165, R167, UR13 ;  /* 0x0000000da7a57c20 */ /* 0x000fe20008410000 */
[-CC-:B------:R-:W-:Y:S01]  /*5990*/  FFMA.FTZ R168, R8, R172.reuse, R173.reuse ;  /* 0x000000ac08a87223 */ /* 0x180fe200000100ad */
[----:B------:R-:W-:Y:S01]  /*59a0*/  FFMA.FTZ R169, R11, R172, R173 ;  /* 0x000000ac0ba97223 */ /* 0x000fe200000100ad */
[----:B------:R-:W-:Y:S01]  /*59b0*/  FSEL R171, R171, RZ, P5 ;  /* 0x000000ffabab7208 */ /* 0x000fe20002800000 */
[C---:B------:R-:W-:Y:S01]  /*59c0*/  FFMA.FTZ R160, R191.reuse, R161, R144 ;  /* 0x000000a1bfa07223 */ /* 0x040fe20000010090 */
[----:B------:R-:W-:Y:S01]  /*59d0*/  ISETP.GE.U32.AND P5, PT, R232, RZ, PT ;  /* 0x000000ffe800720c */ /* 0x000fe20003fa6070 */
[----:B------:R-:W-:Y:S01]  /*59e0*/  FFMA.FTZ R161, R191, R162, R145 ;  /* 0x000000a2bfa17223 */ /* 0x000fe20000010091 */
[----:B------:R-:W-:Y:S01]  /*59f0*/  FADD.FTZ R170, R17, -R168 ;  /* 0x800000a811aa7221 */ /* 0x000fe20000010000 */
[----:B------:R-:W-:Y:S01]  /*5a00*/  FMUL.FTZ R163, R160, UR13 ;  /* 0x0000000da0a37c20 */ /* 0x000fe20008410000 */
[----:B------:R-:W-:Y:S01]  /*5a10*/  ISETP.GE.U32.AND.EX P5, PT, R233, 0x1000000, PT, P5 ;  /* 0x01000000e900780c */ /* 0x000fe20003fa6150 */
[----:B------:R-:W-:Y:S01]  /*5a20*/  FFMA.FTZ R162, R191, R164, R146 ;  /* 0x000000a4bfa27223 */ /* 0x000fe20000010092 */
[----:B------:R-:W-:Y:S01]  /*5a30*/  FMUL.FTZ R164, R161, UR13 ;  /* 0x0000000da1a47c20 */ /* 0x000fe20008410000 */
        /* <DEDUP_REMOVED lines=28> */
.L_x_2570:
[-CC-:B------:R-:W-:Y:S01]  /*5c00*/  FFMA.FTZ R169, R13, R172.reuse, R173.reuse ;  /* 0x000000ac0da97223 */ /* 0x180fe200000100ad */
[-CC-:B------:R-:W-:Y:S01]  /*5c10*/  FFMA.FTZ R168, R20, R172.reuse, R173.reuse ;  /* 0x000000ac14a87223 */ /* 0x180fe200000100ad */
[----:B------:R-:W-:Y:S01]  /*5c20*/  LOP3.LUT P5, RZ, R233, 0xff0000, RZ, 0xc0, !PT ;  /* 0x00ff0000e9ff7812 */ /* 0x000fe200078ac0ff */
[----:B0-----:R-:W-:Y:S01]  /*5c30*/  FFMA.FTZ R174, R8, R172, R173 ;  /* 0x000000ac08ae7223 */ /* 0x001fe200000100ad */
[----:B------:R-:W-:Y:S01]  /*5c40*/  FADD.FTZ R169, R18, -R169 ;  /* 0x800000a912a97221 */ /* 0x000fe20000010000 */
[----:B------:R-:W-:Y:S02]  /*5c50*/  FADD.FTZ R170, R21, -R168 ;  /* 0x800000a815aa7221 */ /* 0x000fe40000010000 */
[----:B------:R-:W-:Y:S01]  /*5c60*/  FADD.FTZ R174, R17, -R174 ;  /* 0x800000ae11ae7221 */ /* 0x000fe20000010000 */
[C---:B-----5:R-:W-:Y:S01]  /*5c70*/  FFMA.FTZ R169, R191.reuse, R169, R150 ;  /* 0x000000a9bfa97223 */ /* 0x060fe20000010096 */
[C---:B------:R-:W-:Y:S02]  /*5c80*/  FFMA.FTZ R170, R191.reuse, R170, R151 ;  /* 0x000000aabfaa7223 */ /* 0x040fe40000010097 */
[----:B------:R-:W-:Y:S01]  /*5c90*/  FFMA.FTZ R175, R191, R174, R147 ;  /* 0x000000aebfaf7223 */ /* 0x000fe20000010093 */
[----:B------:R-:W-:Y:S01]  /*5ca0*/  FMUL.FTZ R168, R169, UR13 ;  /* 0x0000000da9a87c20 */ /* 0x000fe20008410000 */
[----:B------:R-:W-:Y:S01]  /*5cb0*/  FMUL.FTZ R170, R170, UR13 ;  /* 0x0000000daaaa7c20 */ /* 0x000fe20008410000 */
[----:B------:R-:W-:Y:S01]  /*5cc0*/  FFMA.FTZ R169, R11, R172, R173 ;  /* 0x000000ac0ba97223 */ /* 0x000fe200000100ad */
[----:B------:R-:W-:-:S02]  /*5cd0*/  FMUL.FTZ R175, R175, UR13 ;  /* 0x0000000dafaf7c20 */ /* 0x000fc40008410000 */
        /* <DEDUP_REMOVED lines=11> */
[----:B------:R-:W-:Y:S01]  /*5d90*/  FADD.FTZ R169, R12, -R169 ;  /* 0x800000a90ca97221 */ /* 0x000fe20000010000 */
[----:B------:R-:W-:Y:S02]  /*5da0*/  FSEL R170, R170, RZ, P5 ;  /* 0x000000ffaaaa7208 */ /* 0x000fe40002800000 */
[----:B------:R-:W-:Y:S01]  /*5db0*/  FADD.FTZ R176, R19, -R168 ;  /* 0x800000a813b07221 */ /* 0x000fe20000010000 */
[----:B------:R-:W-:Y:S01]  /*5dc0*/  LOP3.LUT P5, RZ, R233, 0xff00, RZ, 0xc0, !PT ;  /* 0x0000ff00e9ff7812 */ /* 0x000fe200078ac0ff */
[C---:B------:R-:W-:Y:S01]  /*5dd0*/  FFMA.FTZ R169, R191.reuse, R169, R146 ;  /* 0x000000a9bfa97223 */ /* 0x040fe20000010092 */
[----:B------:R-:W-:Y:S01]  /*5de0*/  FFMA.FTZ R168, R6, R172, R173 ;  /* 0x000000ac06a87223 */ /* 0x000fe200000100ad */
[----:B------:R-:W-:-:S02]  /*5df0*/  FFMA.FTZ R176, R191, R176, R149 ;  /* 0x000000b0bfb07223 */ /* 0x000fc40000010095 */
[----:B------:R-:W-:Y:S01]  /*5e00*/  FMUL.FTZ R174, R169, UR13 ;  /* 0x0000000da9ae7c20 */ /* 0x000fe20008410000 */
[----:B------:R-:W-:Y:S01]  /*5e10*/  FADD.FTZ R168, R15, -R168 ;  /* 0x800000a80fa87221 */ /* 0x000fe20000010000 */
[----:B------:R-:W-:Y:S01]  /*5e20*/  FMUL.FTZ R176, R176, UR13 ;  /* 0x0000000db0b07c20 */ /* 0x000fe20008410000 */
[----:B------:R-:W-:Y:S02]  /*5e30*/  FFMA.FTZ R169, R7, R172, R173 ;  /* 0x000000ac07a97223 */ /* 0x000fe400000100ad */
[----:B------:R-:W-:Y:S02]  /*5e40*/  FFMA.FTZ R168, R191, R168, R145 ;  /* 0x000000a8bfa87223 */ /* 0x000fe40000010091 */
[----:B------:R-:W-:Y:S01]  /*5e50*/  FSEL R179, R176, RZ, P5 ;  /* 0x000000ffb0b37208 */ /* 0x000fe20002800000 */
[----:B------:R-:W-:Y:S01]  /*5e60*/  FADD.FTZ R169, R10, -R169 ;  /* 0x800000a90aa97221 */ /* 0x000fe20000010000 */
[----:B------:R-:W-:Y:S01]  /*5e70*/  LOP3.LUT P5, RZ, R232, 0xff0000, RZ, 0xc0, !PT ;  /* 0x00ff0000e8ff7812 */ /* 0x000fe200078ac0ff */
[----:B------:R-:W-:Y:S01]  /*5e80*/  FMUL.FTZ R168, R168, UR13 ;  /* 0x0000000da8a87c20 */ /* 0x000fe20008410000 */
[----:B------:R-:W-:Y:S01]  /*5e90*/  F2FP.BF16.F32.PACK_AB R170, R179, R170 ;  /* 0x000000aab3aa723e */ /* 0x000fe200000010ff */
[----:B------:R-:W-:Y:S01]  /*5ea0*/  FFMA.FTZ R169, R191, R169, R144 ;  /* 0x000000a9bfa97223 */ /* 0x000fe20000010090 */
[----:B------:R-:W-:-:S02]  /*5eb0*/  FSEL R174, R174, RZ, P5 ;  /* 0x000000ffaeae7208 */ /* 0x000fc40002800000 */
[----:B------:R-:W-:Y:S01]  /*5ec0*/  LOP3.LUT P5, RZ, R232, 0xff000000, RZ, 0xc0, !PT ;  /* 0xff000000e8ff7812 */ /* 0x000fe200078ac0ff */
[----:B------:R-:W-:-:S03]  /*5ed0*/  FMUL.FTZ R169, R169, UR13 ;  /* 0x0000000da9a97c20 */ /* 0x000fc60008410000 */
[----:B------:R-:W-:Y:S02]  /*5ee0*/  FSEL R177, R175, RZ, P5 ;  /* 0x000000ffafb17208 */ /* 0x000fe40002800000 */
[----:B------:R-:W-:-:S04]  /*5ef0*/  LOP3.LUT P5, RZ, R232, 0xff00, RZ, 0xc0, !PT ;  /* 0x0000ff00e8ff7812 */ /* 0x000fc800078ac0ff */
[----:B------:R-:W-:Y:S02]  /*5f00*/  FSEL R175, R168, RZ, P5 ;  /* 0x000000ffa8af7208 */ /* 0x000fe40002800000 */
[----:B------:R-:W-:-:S04]  /*5f10*/  LOP3.LUT P5, RZ, R232, 0xff, RZ, 0xc0, !PT ;  /* 0x000000ffe8ff7812 */ /* 0x000fc800078ac0ff */
[----:B------:R-:W-:Y:S02]  /*5f20*/  FSEL R168, R169, RZ, P5 ;  /* 0x000000ffa9a87208 */ /* 0x000fe40002800000 */
[----:B------:R-:W-:Y:S02]  /*5f30*/  F2FP.BF16.F32.PACK_AB R169, R177, R174 ;  /* 0x000000aeb1a9723e */ /* 0x000fe400000010ff */
[----:B------:R-:W-:Y:S01]  /*5f40*/  F2FP.BF16.F32.PACK_AB R168, R175, R168 ;  /* 0x000000a8afa8723e */ /* 0x000fe200000010ff */
[----:B------:R-:W-:Y:S06]  /*5f50*/  BRA `(.L_x_2567) ;  /* 0x0000000400bc7947 */ /* 0x000fec0003800000 */
.L_x_2569:
        /* <DEDUP_REMOVED lines=16> */
[----:B------:R-:W-:Y:S01]  /*6060*/  FMUL.FTZ R171, R166, UR13 ;  /* 0x0000000da6ab7c20 */ /* 0x000fe20008410000 */
[----:B------:R-:W-:Y:S01]  /*6070*/  FMUL.FTZ R165, R167, UR13 ;  /* 0x0000000da7a57c20 */ /* 0x000fe20008410000 */
[----:B------:R-:W-:Y:S01]  /*6080*/  FMUL.FTZ R160, R191, R160 ;  /* 0x000000a0bfa07220 */ /* 0x000fe20000410000 */
        /* <DEDUP_REMOVED lines=39> */
.L_x_2571:
        /* <DEDUP_REMOVED lines=26> */
[----:B------:R-:W-:Y:S01]  /*64a0*/  FSEL R170, R170, RZ, P5 ;  /* 0x000000ffaaaa7208 */ /* 0x000fe20002800000 */
[----:B------:R-:W-:Y:S01]  /*64b0*/  FMUL.FTZ R169, R191, R174 ;  /* 0x000000aebfa97220 */ /* 0x000fe20000410000 */
[----:B------:R-:W-:-:S02]  /*64c0*/  LOP3.LUT P5, RZ, R233, 0xff, RZ, 0xc0, !PT ;  /* 0x000000ffe9ff7812 */ /* 0x000fc400078ac0ff */
[----:B------:R-:W-:Y:S01]  /*64d0*/  F2FP.BF16.F32.PACK_AB R171, R170, R171 ;  /* 0x000000abaaab723e */ /* 0x000fe200000010ff */
[----:B------:R-:W-:Y:S01]  /*64e0*/  FMUL.FTZ R175, R169, UR13 ;  /* 0x0000000da9af7c20 */ /* 0x000fe20008410000 */
[----:B------:R-:W-:Y:S01]  /*64f0*/  FSEL R170, R168, RZ, P5 ;  /* 0x000000ffa8aa7208 */ /* 0x000fe20002800000 */
[-CC-:B------:R-:W-:Y:S01]  /*6500*/  FFMA.FTZ R168, R6, R172.reuse, R173.reuse ;  /* 0x000000ac06a87223 */ /* 0x180fe200000100ad */
[----:B------:R-:W-:Y:S01]  /*6510*/  LOP3.LUT P5, RZ, R233, 0xff00, RZ, 0xc0, !PT ;  /* 0x0000ff00e9ff7812 */ /* 0x000fe200078ac0ff */
[----:B------:R-:W-:Y:S02]  /*6520*/  FFMA.FTZ R169, R7, R172, R173 ;  /* 0x000000ac07a97223 */ /* 0x000fe400000100ad */
[----:B------:R-:W-:Y:S01]  /*6530*/  FADD.FTZ R174, R15, -R168 ;  /* 0x800000a80fae7221 */ /* 0x000fe20000010000 */
[----:B------:R-:W-:Y:S01]  /*6540*/  FSEL R177, R178, RZ, P5 ;  /* 0x000000ffb2b17208 */ /* 0x000fe20002800000 */
[----:B------:R-:W-:Y:S01]  /*6550*/  FADD.FTZ R168, R10, -R169 ;  /* 0x800000a90aa87221 */ /* 0x000fe20000010000 */
[----:B------:R-:W-:Y:S01]  /*6560*/  LOP3.LUT P5, RZ, R232, 0xff0000, RZ, 0xc0, !PT ;  /* 0x00ff0000e8ff7812 */ /* 0x000fe200078ac0ff */
[----:B------:R-:W-:Y:S01]  /*6570*/  FMUL.FTZ R174, R191, R174 ;  /* 0x000000aebfae7220 */ /* 0x000fe20000410000 */
[----:B------:R-:W-:Y:S01]  /*6580*/  F2FP.BF16.F32.PACK_AB R170, R177, R170 ;  /* 0x000000aab1aa723e */ /* 0x000fe200000010ff */
[----:B------:R-:W-:Y:S01]  /*6590*/  FMUL.FTZ R168, R191, R168 ;  /* 0x000000a8bfa87220 */ /* 0x000fe20000410000 */
[----:B------:R-:W-:Y:S01]  /*65a0*/  FSEL R169, R175, RZ, P5 ;  /* 0x000000ffafa97208 */ /* 0x000fe20002800000 */
[----:B------:R-:W-:Y:S01]  /*65b0*/  FMUL.FTZ R174, R174, UR13 ;  /* 0x0000000daeae7c20 */ /* 0x000fe20008410000 */
[----:B------:R-:W-:Y:S01]  /*65c0*/  LOP3.LUT P5, RZ, R232, 0xff000000, RZ, 0xc0, !PT ;  /* 0xff000000e8ff7812 */ /* 0x000fe200078ac0ff */
[----:B------:R-:W-:-:S03]  /*65d0*/  FMUL.FTZ R168, R168, UR13 ;  /* 0x0000000da8a87c20 */ /* 0x000fc60008410000 */
[----:B------:R-:W-:Y:S02]  /*65e0*/  FSEL R176, R176, RZ, P5 ;  /* 0x000000ffb0b07208 */ /* 0x000fe40002800000 */
[----:B------:R-:W-:Y:S02]  /*65f0*/  LOP3.LUT P5, RZ, R232, 0xff00, RZ, 0xc0, !PT ;  /* 0x0000ff00e8ff7812 */ /* 0x000fe400078ac0ff */
[----:B------:R-:W-:Y:S02]  /*6600*/  F2FP.BF16.F32.PACK_AB R169, R176, R169 ;  /* 0x000000a9b0a9723e */ /* 0x000fe400000010ff */
[----:B------:R-:W-:Y:S02]  /*6610*/  FSEL R175, R174, RZ, P5 ;  /* 0x000000ffaeaf7208 */ /* 0x000fe40002800000 */
[----:B------:R-:W-:-:S04]  /*6620*/  LOP3.LUT P5, RZ, R232, 0xff, RZ, 0xc0, !PT ;  /* 0x000000ffe8ff7812 */ /* 0x000fc800078ac0ff */
[----:B------:R-:W-:-:S04]  /*6630*/  FSEL R168, R168, RZ, P5 ;  /* 0x000000ffa8a87208 */ /* 0x000fc80002800000 */
[----:B------:R-:W-:-:S07]  /*6640*/  F2FP.BF16.F32.PACK_AB R168, R175, R168 ;  /* 0x000000a8afa8723e */ /* 0x000fce00000010ff */
.L_x_2567:
        /* <DEDUP_REMOVED lines=11> */
.L_x_2563:
[----:B------:R-:W-:Y:S05]  /*6700*/  BSYNC.RECONVERGENT B1 ;  /* 0x0000000000017941 */ /* 0x000fea0003800200 */
.L_x_2562:
        /* <DEDUP_REMOVED lines=28> */
[----:B------:R-:W-:Y:S01]  /*68d0*/  LOP3.LUT P6, RZ, R225, 0xff0000, RZ, 0xc0, !PT ;  /* 0x00ff0000e1ff7812 */ /* 0x000fe200078cc0ff */
[-CC-:B------:R-:W-:Y:S01]  /*68e0*/  FFMA.FTZ R133, R25, R172.reuse, R173.reuse ;  /* 0x000000ac19857223 */ /* 0x180fe200000100ad */
[----:B------:R-:W-:Y:S01]  /*68f0*/  F2FP.BF16.F32.PACK_AB R135, R132, R135 ;  /* 0x000000878487723e */ /* 0x000fe200000010ff */
[----:B------:R-:W-:Y:S01]  /*6900*/  FFMA.FTZ R132, R184, R172, R173 ;  /* 0x000000acb8847223 */ /* 0x000fe200000100ad */
[----:B------:R-:W-:Y:S01]  /*6910*/  ISETP.GE.U32.AND P5, PT, R224, RZ, PT ;  /* 0x000000ffe000720c */ /* 0x000fe20003fa6070 */
[----:B------:R-:W-:Y:S01]  /*6920*/  FADD.FTZ R133, R180, -R133 ;  /* 0x80000085b4857221 */ /* 0x000fe20000010000 */
[----:B------:R-:W-:Y:S01]  /*6930*/  FSEL R171, R134, RZ, P6 ;  /* 0x000000ff86ab7208 */ /* 0x000fe20003000000 */
[----:B------:R-:W-:Y:S01]  /*6940*/  FADD.FTZ R160, R187, -R132 ;  /* 0x80000084bba07221 */ /* 0x000fe20000010000 */
[C---:B------:R-:W-:Y:S01]  /*6950*/  ISETP.GE.U32.AND.EX P5, PT, R225.reuse, 0x1000000, PT, P5 ;  /* 0x01000000e100780c */ /* 0x040fe20003fa6150 */
[----:B------:R-:W-:Y:S01]  /*6960*/  FMUL.FTZ R134, R164, UR13 ;  /* 0x0000000da4867c20 */ /* 0x000fe20008410000 */
[----:B------:R-:W-:Y:S01]  /*6970*/  LOP3.LUT P6, RZ, R225, 0xff, RZ, 0xc0, !PT ;  /* 0x000000ffe1ff7812 */ /* 0x000fe200078cc0ff */
[----:B------:R-:W-:Y:S01]  /*6980*/  FFMA.FTZ R165, R191, R160, R157 ;  /* 0x000000a0bfa57223 */ /* 0x000fe2000001009d */
[----:B------:R-:W-:Y:S01]  /*6990*/  FFMA.FTZ R132, R24, R172, R173 ;  /* 0x000000ac18847223 */ /* 0x000fe200000100ad */
[----:B------:R-:W-:Y:S01]  /*69a0*/  FSEL R168, R161, RZ, P5 ;  /* 0x000000ffa1a87208 */ /* 0x000fe20002800000 */
[----:B------:R-:W-:Y:S01]  /*69b0*/  FFMA.FTZ R162, R191, R133, R154 ;  /* 0x00000085bfa27223 */ /* 0x000fe2000001009a */
[----:B------:R-:W-:Y:S01]  /*69c0*/  LOP3.LUT P5, RZ, R239, 0xff, RZ, 0xc0, !PT ;  /* 0x000000ffefff7812 */ /* 0x000fe200078ac0ff */
[----:B------:R-:W-:Y:S01]  /*69d0*/  FMUL.FTZ R161, R165, UR13 ;  /* 0x0000000da5a17c20 */ /* 0x000fe20008410000 */
[----:B------:R-:W-:Y:S01]  /*69e0*/  FSEL R170, R134, RZ, P6 ;  /* 0x000000ff86aa7208 */ /* 0x000fe20003000000 */
[----:B------:R-:W-:Y:S01]  /*69f0*/  FADD.FTZ R132, R185, -R132 ;  /* 0x80000084b9847221 */ /* 0x000fe20000010000 */
[----:B------:R-:W-:Y:S01]  /*6a00*/  LOP3.LUT P6, RZ, R225, 0xff00, RZ, 0xc0, !PT ;  /* 0x0000ff00e1ff7812 */ /* 0x000fe200078cc0ff */
[----:B------:R-:W-:Y:S01]  /*6a10*/  FMUL.FTZ R160, R162, UR13 ;  /* 0x0000000da2a07c20 */ /* 0x000fe20008410000 */
[----:B------:R-:W-:Y:S01]  /*6a20*/  FSEL R134, R134, RZ, P5 ;  /* 0x000000ff86867208 */ /* 0x000fe20002800000 */
[----:B------:R-:W-:Y:S01]  /*6a30*/  FFMA.FTZ R163, R191, R132, R155 ;  /* 0x00000084bfa37223 */ /* 0x000fe2000001009b */
[----:B------:R-:W-:Y:S01]  /*6a40*/  LOP3.LUT P5, RZ, R239, 0xff00, RZ, 0xc0, !PT ;  /* 0x0000ff00efff7812 */ /* 0x000fe200078ac0ff */
[----:B------:R-:W-:Y:S01]  /*6a50*/  FFMA.FTZ R132, R22, R172, R173 ;  /* 0x000000ac16847223 */ /* 0x000fe200000100ad */
[----:B------:R-:W-:Y:S01]  /*6a60*/  FSEL R169, R161, RZ, P6 ;  /* 0x000000ffa1a97208 */ /* 0x000fe20003000000 */
[----:B0-----:R-:W-:Y:S01]  /*6a70*/  FMUL.FTZ R175, R163, UR13 ;  /* 0x0000000da3af7c20 */ /* 0x001fe20008410000 */
[----:B------:R-:W-:Y:S01]  /*6a80*/  LOP3.LUT P6, RZ, R238, 0xff0000, RZ, 0xc0, !PT ;  /* 0x00ff0000eeff7812 */ /* 0x000fe200078cc0ff */
[----:B------:R-:W-:Y:S01]  /*6a90*/  FADD.FTZ R132, R183, -R132 ;  /* 0x80000084b7847221 */ /* 0x000fe20000010000 */
[----:B------:R-:W-:-:S02]  /*6aa0*/  FSEL R161, R161, RZ, P5 ;  /* 0x000000ffa1a17208 */ /* 0x000fc40002800000 */
[----:B------:R-:W-:Y:S01]  /*6ab0*/  F2FP.BF16.F32.PACK_AB R170, R169, R170 ;  /* 0x000000aaa9aa723e */ /* 0x000fe200000010ff */
[----:B------:R-:W-:Y:S01]  /*6ac0*/  FFMA.FTZ R169, R23, R172, R173 ;  /* 0x000000ac17a97223 */ /* 0x000fe200000100ad */
[----:B------:R-:W-:Y:S02]  /*6ad0*/  LOP3.LUT P5, RZ, R238, 0xff000000, RZ, 0xc0, !PT ;  /* 0xff000000eeff7812 */ /* 0x000fe400078ac0ff */
[----:B------:R-:W-:Y:S01]  /*6ae0*/  FSEL R133, R160, RZ, P6 ;  /* 0x000000ffa0857208 */ /* 0x000fe20003000000 */
[----:B------:R-:W-:Y:S01]  /*6af0*/  FADD.FTZ R169, R26, -R169 ;  /* 0x800000a91aa97221 */ /* 0x000fe20000010000 */
[----:B------:R-:W-:Y:S02]  /*6b00*/  F2FP.BF16.F32.PACK_AB R171, R168, R171 ;  /* 0x000000aba8ab723e */ /* 0x000fe400000010ff */
[----:B------:R-:W-:Y:S02]  /*6b10*/  LOP3.LUT P6, RZ, R224, 0xff0000, RZ, 0xc0, !PT ;  /* 0x00ff0000e0ff7812 */ /* 0x000fe400078cc0ff */
[----:B------:R-:W-:-:S02]  /*6b20*/  FSEL R168, R175, RZ, P5 ;  /* 0x000000ffafa87208 */ /* 0x000fc40002800000 */
[----:B------:R-:W-:Y:S01]  /*6b30*/  F2FP.BF16.F32.PACK_AB R134, R161, R134 ;  /* 0x00000086a186723e */ /* 0x000fe200000010ff */
[C---:B------:R-:W-:Y:S01]  /*6b40*/  FFMA.FTZ R161, R191.reuse, R132, R153 ;  /* 0x00000084bfa17223 */ /* 0x040fe20000010099 */
[----:B------:R-:W-:Y:S02]  /*6b50*/  LOP3.LUT P5, RZ, R224, 0xff000000, RZ, 0xc0, !PT ;  /* 0xff000000e0ff7812 */ /* 0x000fe400078ac0ff */
[----:B------:R-:W-:Y:S01]  /*6b60*/  FSEL R174, R160, RZ, P6 ;  /* 0x000000ffa0ae7208 */ /* 0x000fe20003000000 */
[----:B------:R-:W-:Y:S01]  /*6b70*/  FFMA.FTZ R160, R191, R169, R152 ;  /* 0x000000a9bfa07223 */ /* 0x000fe20000010098 */
[----:B------:R-:W-:Y:S01]  /*6b80*/  F2FP.BF16.F32.PACK_AB R133, R168, R133 ;  /* 0x00000085a885723e */ /* 0x000fe200000010ff */
        /* <DEDUP_REMOVED lines=15> */
.L_x_2576:
        /* <DEDUP_REMOVED lines=75> */
.L_x_2575:
        /* <DEDUP_REMOVED lines=17> */
[----:B------:R-:W-:-:S04]  /*7240*/  FMUL.FTZ R133, R167, UR13 ;  /* 0x0000000da7857c20 */ /* 0x000fc80008410000 */
[----:B------:R-:W-:Y:S02]  /*7250*/  FSEL R135, R132, RZ, P6 ;  /* 0x000000ff84877208 */ /* 0x000fe40003000000 */
[----:B------:R-:W-:Y:S02]  /*7260*/  FSEL R134, R133, RZ, P5 ;  /* 0x000000ff85867208 */ /* 0x000fe40002800000 */
[----:B------:R-:W-:Y:S02]  /*7270*/  ISETP.GE.U32.AND P5, PT, R224, RZ, PT ;  /* 0x000000ffe000720c */ /* 0x000fe40003fa6070 */
[----:B------:R-:W-:Y:S01]  /*7280*/  F2FP.BF16.F32.PACK_AB R135, R134, R135 ;  /* 0x000000878687723e */ /* 0x000fe200000010ff */
[-CC-:B------:R-:W-:Y:S01]  /*7290*/  FFMA.FTZ R134, R184, R172.reuse, R173.reuse ;  /* 0x000000acb8867223 */ /* 0x180fe200000100ad */
[C---:B------:R-:W-:Y:S02]  /*72a0*/  ISETP.GE.U32.AND.EX P5, PT, R225.reuse, 0x1000000, PT, P5 ;  /* 0x01000000e100780c */ /* 0x040fe40003fa6150 */
[----:B------:R-:W-:Y:S01]  /*72b0*/  LOP3.LUT P6, RZ, R225, 0xff0000, RZ, 0xc0, !PT ;  /* 0x00ff0000e1ff7812 */ /* 0x000fe200078cc0ff */
[----:B------:R-:W-:Y:S01]  /*72c0*/  FADD.FTZ R162, R187, -R134 ;  /* 0x80000086bba27221 */ /* 0x000fe20000010000 */
[----:B------:R-:W-:Y:S01]  /*72d0*/  FSEL R160, R133, RZ, P5 ;  /* 0x000000ff85a07208 */ /* 0x000fe20002800000 */
[-CC-:B------:R-:W-:Y:S01]  /*72e0*/  FFMA.FTZ R133, R25, R172.reuse, R173.reuse ;  /* 0x000000ac19857223 */ /* 0x180fe200000100ad */
[----:B------:R-:W-:Y:S01]  /*72f0*/  FFMA.FTZ R134, R24, R172, R173 ;  /* 0x000000ac18867223 */ /* 0x000fe200000100ad */
[----:B------:R-:W-:Y:S01]  /*7300*/  FSEL R171, R132, RZ, P6 ;  /* 0x000000ff84ab7208 */ /* 0x000fe20003000000 */
[----:B------:R-:W-:Y:S01]  /*7310*/  FMUL.FTZ R132, R164, UR13 ;  /* 0x0000000da4847c20 */ /* 0x000fe20008410000 */
[----:B------:R-:W-:Y:S01]  /*7320*/  LOP3.LUT P6, RZ, R225, 0xff, RZ, 0xc0, !PT ;  /* 0x000000ffe1ff7812 */ /* 0x000fe200078cc0ff */
[----:B------:R-:W-:Y:S01]  /*7330*/  FMUL.FTZ R165, R191, R162 ;  /* 0x000000a2bfa57220 */ /* 0x000fe20000410000 */
[----:B------:R-:W-:Y:S01]  /*7340*/  LOP3.LUT P5, RZ, R239, 0xff, RZ, 0xc0, !PT ;  /* 0x000000ffefff7812 */ /* 0x000fe200078ac0ff */
[----:B------:R-:W-:Y:S01]  /*7350*/  FADD.FTZ R162, R180, -R133 ;  /* 0x80000085b4a27221 */ /* 0x000fe20000010000 */
        /* <DEDUP_REMOVED lines=9> */
[----:B------:R-:W-:Y:S01]  /*73f0*/  FSEL R161, R133, RZ, P6 ;  /* 0x000000ff85a17208 */ /* 0x000fe20003000000 */
[----:B0-----:R-:W-:Y:S01]  /*7400*/  FMUL.FTZ R174, R163, UR13 ;  /* 0x0000000da3ae7c20 */ /* 0x001fe20008410000 */
[----:B------:R-:W-:Y:S01]  /*7410*/  FSEL R169, R133, RZ, P5 ;  /* 0x000000ff85a97208 */ /* 0x000fe20002800000 */
[----:B------:R-:W-:Y:S01]  /*7420*/  FFMA.FTZ R168, R22, R172, R173 ;  /* 0x000000ac16a87223 */ /* 0x000fe200000100ad */
[----:B------:R-:W-:-:S02]  /*7430*/  LOP3.LUT P6, RZ, R238, 0xff0000, RZ, 0xc0, !PT ;  /* 0x00ff0000eeff7812 */ /* 0x000fc400078cc0ff */
[----:B------:R-:W-:Y:S01]  /*7440*/  LOP3.LUT P5, RZ, R238, 0xff000000, RZ, 0xc0, !PT ;  /* 0xff000000eeff7812 */ /* 0x000fe200078ac0ff */
[----:B------:R-:W-:Y:S01]  /*7450*/  FADD.FTZ R168, R183, -R168 ;  /* 0x800000a8b7a87221 */ /* 0x000fe20000010000 */
[----:B------:R-:W-:Y:S02]  /*7460*/  F2FP.BF16.F32.PACK_AB R171, R160, R171 ;  /* 0x000000aba0ab723e */ /* 0x000fe400000010ff */
[----:B------:R-:W-:Y:S02]  /*7470*/  FSEL R133, R132, RZ, P6 ;  /* 0x000000ff84857208 */ /* 0x000fe40003000000 */
[----:B------:R-:W-:Y:S02]  /*7480*/  FSEL R160, R174, RZ, P5 ;  /* 0x000000ffaea07208 */ /* 0x000fe40002800000 */
[----:B------:R-:W-:Y:S01]  /*7490*/  F2FP.BF16.F32.PACK_AB R134, R169, R134 ;  /* 0x00000086a986723e */ /* 0x000fe200000010ff */
[----:B------:R-:W-:Y:S01]  /*74a0*/  FFMA.FTZ R169, R23, R172, R173 ;  /* 0x000000ac17a97223 */ /* 0x000fe200000100ad */
[----:B------:R-:W-:Y:S01]  /*74b0*/  F2FP.BF16.F32.PACK_AB R170, R161, R170 ;  /* 0x000000aaa1aa723e */ /* 0x000fe200000010ff */
[----:B------:R-:W-:Y:S01]  /*74c0*/  FMUL.FTZ R161, R191, R168 ;  /* 0x000000a8bfa17220 */ /* 0x000fe20000410000 */
[----:B------:R-:W-:Y:S01]  /*74d0*/  F2FP.BF16.F32.PACK_AB R133, R160, R133 ;  /* 0x00000085a085723e */ /* 0x000fe200000010ff */
        /* <DEDUP_REMOVED lines=20> */
.L_x_2578:
        /* <DEDUP_REMOVED lines=75> */
.L_x_2574:
        /* <DEDUP_REMOVED lines=61> */
.L_x_2580:
        /* <DEDUP_REMOVED lines=54> */
.L_x_2579:
        /* <DEDUP_REMOVED lines=58> */
.L_x_2581:
        /* <DEDUP_REMOVED lines=53> */
.L_x_2577:
        /* <DEDUP_REMOVED lines=11> */
.L_x_2573:
[----:B------:R-:W-:Y:S05]  /*89a0*/  BSYNC.RECONVERGENT B1 ;  /* 0x0000000000017941 */ /* 0x000fea0003800200 */
.L_x_2572:
        /* <DEDUP_REMOVED lines=15> */
[----:B------:R-:W-:Y:S01]  /*8aa0*/  ISETP.GE.U32.AND P2, PT, R230, RZ, PT ;  /* 0x000000ffe600720c */ /* 0x000fe20003f46070 */
[----:B------:R-:W-:Y:S01]  /*8ab0*/  FADD.FTZ R162, R207, -R132 ;  /* 0x80000084cfa27221 */ /* 0x000fe20000010000 */
[----:B------:R-:W-:Y:S01]  /*8ac0*/  FADD.FTZ R161, R202, -R161 ;  /* 0x800000a1caa17221 */ /* 0x000fe20000010000 */
[----:B------:R-:W-:Y:S01]  /*8ad0*/  FADD.FTZ R160, R205, -R160 ;  /* 0x800000a0cda07221 */ /* 0x000fe20000010000 */
[----:B------:R-:W-:Y:S01]  /*8ae0*/  FFMA.FTZ R135, R197, R172, R173 ;  /* 0x000000acc5877223 */ /* 0x000fe200000100ad */
[C---:B-----5:R-:W-:Y:S01]  /*8af0*/  FFMA.FTZ R167, R191.reuse, R162, R31 ;  /* 0x000000a2bfa77223 */ /* 0x060fe2000001001f */
[----:B------:R-:W-:Y:S01]  /*8b00*/  FFMA.FTZ R166, R191, R161, R30 ;  /* 0x000000a1bfa67223 */ /* 0x000fe2000001001e */
[----:B------:R-:W-:Y:S01]  /*8b10*/  ISETP.GE.U32.AND.EX P2, PT, R231, 0x1000000, PT, P2 ;  /* 0x01000000e700780c */ /* 0x000fe20003f46120 */
[----:B------:R-:W-:Y:S01]  /*8b20*/  FFMA.FTZ R133, R195, R172, R173 ;  /* 0x000000acc3857223 */ /* 0x000fe200000100ad */
[----:B------:R-:W-:Y:S01]  /*8b30*/  FMUL.FTZ R161, R167, UR13 ;  /* 0x0000000da7a17c20 */ /* 0x000fe20008410000 */
[----:B------:R-:W-:Y:S01]  /*8b40*/  FMUL.FTZ R169, R166, UR13 ;  /* 0x0000000da6a97c20 */ /* 0x000fe20008410000 */
[----:B------:R-:W-:Y:S01]  /*8b50*/  LOP3.LUT P6, RZ, R231, 0xff0000, RZ, 0xc0, !PT ;  /* 0x00ff0000e7ff7812 */ /* 0x000fe200078cc0ff */
[----:B------:R-:W-:Y:S01]  /*8b60*/  FFMA.FTZ R165, R191, R160, R29 ;  /* 0x000000a0bfa57223 */ /* 0x000fe2000001001d */
[----:B------:R-:W-:Y:S01]  /*8b70*/  ISETP.GE.U32.AND P5, PT, R236, RZ, PT ;  /* 0x000000ffec00720c */ /* 0x000fe20003fa6070 */
[----:B------:R-:W-:Y:S01]  /*8b80*/  FADD.FTZ R135, R200, -R135 ;  /* 0x80000087c8877221 */ /* 0x000fe20000010000 */
[----:B------:R-:W-:Y:S01]  /*8b90*/  FSEL R170, R161, RZ, P2 ;  /* 0x000000ffa1aa7208 */ /* 0x000fe20001000000 */
[----:B------:R-:W-:Y:S01]  /*8ba0*/  FADD.FTZ R133, R198, -R133 ;  /* 0x80000085c6857221 */ /* 0x000fe20000010000 */
[----:B------:R-:W-:Y:S01]  /*8bb0*/  LOP3.LUT P2, RZ, R237, 0xff0000, RZ, 0xc0, !PT ;  /* 0x00ff0000edff7812 */ /* 0x000fe2000784c0ff */
[----:B------:R-:W-:Y:S01]  /*8bc0*/  FMUL.FTZ R168, R165, UR13 ;  /* 0x0000000da5a87c20 */ /* 0x000fe20008410000 */
[----:B------:R-:W-:Y:S01]  /*8bd0*/  FSEL R171, R169, RZ, P6 ;  /* 0x000000ffa9ab7208 */ /* 0x000fe20003000000 */
[-CC-:B------:R-:W-:Y:S01]  /*8be0*/  FFMA.FTZ R134, R192, R172.reuse, R173.reuse ;  /* 0x000000acc0867223 */ /* 0x180fe200000100ad */
[-CC-:B------:R-:W-:Y:S01]  /*8bf0*/  FFMA.FTZ R132, R190, R172.reuse, R173.reuse ;  /* 0x000000acbe847223 */ /* 0x180fe200000100ad */
[----:B------:R-:W-:Y:S01]  /*8c00*/  ISETP.GE.U32.AND.EX P5, PT, R237, 0x1000000, PT, P5 ;  /* 0x01000000ed00780c */ /* 0x000fe20003fa6150 */
[----:B------:R-:W-:Y:S01]  /*8c10*/  FFMA.FTZ R164, R191, R135, R28 ;  /* 0x00000087bfa47223 */ /* 0x000fe2000001001c */
[----:B------:R-:W-:Y:S01]  /*8c20*/  LOP3.LUT P6, RZ, R237, 0xff00, RZ, 0xc0, !PT ;  /* 0x0000ff00edff7812 */ /* 0x000fe200078cc0ff */
[----:B------:R-:W-:Y:S01]  /*8c30*/  FFMA.FTZ R173, R193, R172, R173 ;  /* 0x000000acc1ad7223 */ /* 0x000fe200000100ad */
[----:B------:R-:W-:Y:S01]  /*8c40*/  FFMA.FTZ R162, R191, R133, R34 ;  /* 0x00000085bfa27223 */ /* 0x000fe20000010022 */
[----:B------:R-:W-:Y:S01]  /*8c50*/  FSEL R135, R169, RZ, P2 ;  /* 0x000000ffa9877208 */ /* 0x000fe20001000000 */
[----:B------:R-:W-:Y:S01]  /*8c60*/  FADD.FTZ R134, R203, -R134 ;  /* 0x80000086cb867221 */ /* 0x000fe20000010000 */
[----:B------:R-:W-:Y:S01]  /*8c70*/  FSEL R172, R161, RZ, P5 ;  /* 0x000000ffa1ac7208 */ /* 0x000fe20002800000 */
[----:B------:R-:W-:Y:S01]  /*8c80*/  FADD.FTZ R132, R201, -R132 ;  /* 0x80000084c9847221 */ /* 0x000fe20000010000 */
[----:B------:R-:W-:Y:S01]  /*8c90*/  FMUL.FTZ R133, R164, UR13 ;  /* 0x0000000da4857c20 */ /* 0x000fe20008410000 */
[----:B------:R-:W-:Y:S01]  /*8ca0*/  FSEL R169, R168, RZ, P6 ;  /* 0x000000ffa8a97208 */ /* 0x000fe20003000000 */
[----:B------:R-:W-:Y:S01]  /*8cb0*/  FFMA.FTZ R163, R191, R134, R35 ;  /* 0x00000086bfa37223 */ /* 0x000fe20000010023 */
[----:B------:R-:W-:Y:S01]  /*8cc0*/  LOP3.LUT P5, RZ, R237, 0xff, RZ, 0xc0, !PT ;  /* 0x000000ffedff7812 */ /* 0x000fe200078ac0ff */
[----:B------:R-:W-:Y:S01]  /*8cd0*/  FFMA.FTZ R161, R191, R132, R33 ;  /* 0x00000084bfa17223 */ /* 0x000fe20000010021 */
[----:B------:R-:W-:Y:S01]  /*8ce0*/  LOP3.LUT P6, RZ, R231, 0xff, RZ, 0xc0, !PT ;  /* 0x000000ffe7ff7812 */ /* 0x000fe200078cc0ff */
[----:B------:R-:W-:Y:S01]  /*8cf0*/  FMUL.FTZ R132, R162, UR13 ;  /* 0x0000000da2847c20 */ /* 0x000fe20008410000 */
        /* <DEDUP_REMOVED lines=34> */
.L_x_2586:
        /* <DEDUP_REMOVED lines=75> */
.L_x_2585:
[----:B-1-34-:R-:W1:Y:S02]  /*93d0*/  LDC.64 R132, c[0x0][0x478] ;  /* 0x00011e00ff847b82 */ /* 0x01ae640000000a00 */
        /* <DEDUP_REMOVED lines=11> */
[C---:B-----5:R-:W-:Y:S01]  /*9490*/  FMUL.FTZ R166, R191.reuse, R166 ;  /* 0x000000a6bfa67220 */ /* 0x060fe20000410000 */
[C---:B------:R-:W-:Y:S01]  /*94a0*/  FMUL.FTZ R167, R191.reuse, R132 ;  /* 0x00000084bfa77220 */ /* 0x040fe20000410000 */
[----:B------:R-:W-:Y:S01]  /*94b0*/  ISETP.GE.U32.AND P5, PT, R236, RZ, PT ;  /* 0x000000ffec00720c */ /* 0x000fe20003fa6070 */
[----:B------:R-:W-:Y:S01]  /*94c0*/  FMUL.FTZ R165, R191, R168 ;  /* 0x000000a8bfa57220 */ /* 0x000fe20000410000 */
[----:B------:R-:W-:Y:S01]  /*94d0*/  FMUL.FTZ R132, R166, UR13 ;  /* 0x0000000da6847c20 */ /* 0x000fe20008410000 */
[----:B------:R-:W-:Y:S01]  /*94e0*/  LOP3.LUT P6, RZ, R231, 0xff0000, RZ, 0xc0, !PT ;  /* 0x00ff0000e7ff7812 */ /* 0x000fe200078cc0ff */
[----:B------:R-:W-:Y:S01]  /*94f0*/  FADD.FTZ R164, R200, -R161 ;  /* 0x800000a1c8a47221 */ /* 0x000fe20000010000 */
[-CC-:B------:R-:W-:Y:S01]  /*9500*/  FFMA.FTZ R135, R195, R172.reuse, R173.reuse ;  /* 0x000000acc3877223 */ /* 0x180fe200000100ad */
[----:B------:R-:W-:Y:S01]  /*9510*/  FMUL.FTZ R133, R167, UR13 ;  /* 0x0000000da7857c20 */ /* 0x000fe20008410000 */
[----:B------:R-:W-:Y:S01]  /*9520*/  ISETP.GE.U32.AND.EX P2, PT, R231, 0x1000000, PT, P2 ;  /* 0x01000000e700780c */ /* 0x000fe20003f46120 */
[----:B------:R-:W-:Y:S01]  /*9530*/  FMUL.FTZ R168, R165, UR13 ;  /* 0x0000000da5a87c20 */ /* 0x000fe20008410000 */
[----:B------:R-:W-:Y:S01]  /*9540*/  ISETP.GE.U32.AND.EX P5, PT, R237, 0x1000000, PT, P5 ;  /* 0x01000000ed00780c */ /* 0x000fe20003fa6150 */
[--C-:B------:R-:W-:Y:S01]  /*9550*/  FFMA.FTZ R134, R190, R172, R173.reuse ;  /* 0x000000acbe867223 */ /* 0x100fe200000100ad */
[----:B------:R-:W-:Y:S01]  /*9560*/  FSEL R171, R132, RZ, P6 ;  /* 0x000000ff84ab7208 */ /* 0x000fe20003000000 */
[----:B------:R-:W-:Y:S01]  /*9570*/  FMUL.FTZ R164, R191, R164 ;  /* 0x000000a4bfa47220 */ /* 0x000fe20000410000 */
        /* <DEDUP_REMOVED lines=9> */
[----:B------:R-:W-:Y:S01]  /*9610*/  FMUL.FTZ R162, R191, R162 ;  /* 0x000000a2bfa27220 */ /* 0x000fe20000410000 */
[----:B------:R-:W-:Y:S01]  /*9620*/  FSEL R169, R168, RZ, P6 ;  /* 0x000000ffa8a97208 */ /* 0x000fe20003000000 */
[----:B0-----:R-:W-:Y:S01]  /*9630*/  FADD.FTZ R174, R203, -R160 ;  /* 0x800000a0cbae7221 */ /* 0x001fe20000010000 */
[----:B------:R-:W-:Y:S01]  /*9640*/  LOP3.LUT P5, RZ, R237, 0xff, RZ, 0xc0, !PT ;  /* 0x000000ffedff7812 */ /* 0x000fe200078ac0ff */
[----:B------:R-:W-:Y:S01]  /*9650*/  FMUL.FTZ R161, R191, R134 ;  /* 0x00000086bfa17220 */ /* 0x000fe20000410000 */
[----:B------:R-:W-:Y:S01]  /*9660*/  LOP3.LUT P6, RZ, R231, 0xff, RZ, 0xc0, !PT ;  /* 0x000000ffe7ff7812 */ /* 0x000fe200078cc0ff */
[----:B------:R-:W-:Y:S01]  /*9670*/  FMUL.FTZ R163, R191, R174 ;  /* 0x000000aebfa37220 */ /* 0x000fe20000410000 */
[----:B------:R-:W-:Y:S01]  /*9680*/  FSEL R135, R132, RZ, P2 ;  /* 0x000000ff84877208 */ /* 0x000fe20001000000 */
[----:B------:R-:W-:Y:S01]  /*9690*/  FMUL.FTZ R132, R162, UR13 ;  /* 0x0000000da2847c20 */ /* 0x000fe20008410000 */
[----:B------:R-:W-:Y:S01]  /*96a0*/  F2FP.BF16.F32.PACK_AB R171, R170, R171 ;  /* 0x000000abaaab723e */ /* 0x000fe200000010ff */
[----:B------:R-:W-:Y:S01]  /*96b0*/  FADD.FTZ R160, R196, -R173 ;  /* 0x800000adc4a07221 */ /* 0x000fe20000010000 */
[----:B------:R-:W-:-:S02]  /*96c0*/  FSEL R134, R133, RZ, P5 ;  /* 0x000000ff85867208 */ /* 0x000fc40002800000 */
[----:B------:R-:W-:Y:S01]  /*96d0*/  LOP3.LUT P2, RZ, R231, 0xff00, RZ, 0xc0, !PT ;  /* 0x0000ff00e7ff7812 */ /* 0x000fe2000784c0ff */
[----:B------:R-:W-:Y:S01]  /*96e0*/  FMUL.FTZ R160, R191, R160 ;  /* 0x000000a0bfa07220 */ /* 0x000fe20000410000 */
        /* <DEDUP_REMOVED lines=29> */
.L_x_2588:
        /* <DEDUP_REMOVED lines=75> */
.L_x_2584:
        /* <DEDUP_REMOVED lines=61> */
.L_x_2590:
        /* <DEDUP_REMOVED lines=54> */
.L_x_2589:
        /* <DEDUP_REMOVED lines=58> */
.L_x_2591:
        /* <DEDUP_REMOVED lines=53> */
.L_x_2587:
        /* <DEDUP_REMOVED lines=10> */
.L_x_2583:
[----:B------:R-:W-:Y:S05]  /*ac30*/  BSYNC.RECONVERGENT B1 ;  /* 0x0000000000017941 */ /* 0x000fea0003800200 */
.L_x_2582:
[----:B01-34-:R-:W0:Y:S02]  /*ac40*/  LDC.64 R168, c[0x0][0x380] ;  /* 0x0000e000ffa87b82 */ /* 0x01be240000000a00 */
[----:B0-----:R-:W-:-:S04]  /*ac50*/  LEA R2, R168, R2, 0x2 ;  /* 0x00000002a8027211 */ /* 0x001fc800078e10ff */
[----:B------:R-:W-:-:S13]  /*ac60*/  ISETP.GE.AND P0, PT, R2, R169, PT ;  /* 0x000000a90200720c */ /* 0x000fda0003f06270 */
[----:B------:R-:W-:Y:S05]  /*ac70*/  @!P0 BRA `(.L_x_2592) ;  /* 0xffffff5800b08947 */ /* 0x000fea000383ffff */
.L_x_2542:
[----:B------:R-:W-:Y:S05]  /*ac80*/  BSYNC B0 ;  /* 0x0000000000007941 */ /* 0x000fea0003800000 */
.L_x_2541:
[----:B------:R-:W0:Y:S01]  /*ac90*/  S2R R34, SR_TID.X ;  /* 0x0000000000227919 */ /* 0x000e220000002100 */
[----:B------:R-:W-:Y:S01]  /*aca0*/  MOV R4, 0x400 ;  /* 0x0000040000047802 */ /* 0x000fe20000000f00 */
[----:B------:R-:W-:Y:S05]  /*acb0*/  WARPSYNC.ALL ;  /* 0x0000000000007948 */ /* 0x000fea0003800000 */
[----:B------:R-:W1:Y:S01]  /*acc0*/  S2R R7, SR_CgaCtaId ;  /* 0x0000000000077919 */ /* 0x000e620000008800 */
[----:B------:R-:W2:Y:S01]  /*acd0*/  S2UR UR4, SR_CTAID.X ;  /* 0x00000000000479c3 */ /* 0x000ea20000002500 */
[----:B------:R-:W3:Y:S01]  /*ace0*/  LDCU.128 UR16, c[0x0][0x440] ;  /* 0x00008800ff1077ac */ /* 0x000ee20008000c00 */
[C---:B0-----:R-:W-:Y:S01]  /*acf0*/  SHF.L.U32 R2, R34.reuse, 0x7, RZ ;  /* 0x0000000722027819 */ /* 0x041fe200000006ff */
[----:B--2--5:R-:W-:Y:S01]  /*ad00*/  IMAD R49, R5, UR4, RZ ;  /* 0x0000000405317c24 */ /* 0x024fe2000f8e02ff */
        /* <DEDUP_REMOVED lines=249> */
.L_x_2551:
[----:B------:R-:W-:Y:S01]  /*bca0*/  HFMA2 R178, -RZ, RZ, 0, 5.9604644775390625e-08 ;  /* 0x00000001ffb27431 */ /* 0x000fe200000001ff */
[----:B------:R-:W-:Y:S01]  /*bcb0*/  BSSY B1, `(.L_x_2593) ;  /* 0x0000006000017945 */ /* 0x000fe20003800000 */
[----:B------:R-:W-:Y:S02]  /*bcc0*/  MOV R179, 0x1f ;  /* 0x0000001f00b37802 */ /* 0x000fe40000000f00 */
[----:B------:R-:W-:-:S07]  /*bcd0*/  MOV R176, 0xffffffff ;  /* 0xffffffff00b07802 */ /* 0x000fce0000000f00 */
[----:B-----5:R-:W-:Y:S05]  /*bce0*/  WARPSYNC.COLLECTIVE R176, `(.L_x_2594) ;  /* 0x00000000b0087348 */ /* 0x020fea0003c00000 */
[----:B------:R0:W1:Y:S02]  /*bcf0*/  SHFL.BFLY P0, R177, R227, R178, R179 ;  /* 0x0c0000b2e3b17389 */ /* 0x00006400000000b3 */
[----:B01---5:R-:W-:Y:S05]  /*bd00*/  ENDCOLLECTIVE ;  /* 0x000000000000791b */ /* 0x023fea0003800000 */
.L_x_2594:
[----:B------:R-:W-:Y:S05]  /*bd10*/  BSYNC B1 ;  /* 0x0000000000017941 */ /* 0x000fea0003800000 */
.L_x_2593:
        /* <DEDUP_REMOVED lines=9> */
.L_x_2595:
[----:B------:R-:W-:Y:S01]  /*bdb0*/  HFMA2 R178, -RZ, RZ, 0, 1.1920928955078125e-07 ;  /* 0x00000002ffb27431 */ /* 0x000fe200000001ff */
[----:B------:R-:W-:Y:S02]  /*bdc0*/  MOV R227, R168 ;  /* 0x000000a800e37202 */ /* 0x000fe40000000f00 */
[----:B------:R-:W-:-:S07]  /*bdd0*/  MOV R169, R177 ;  /* 0x000000b100a97202 */ /* 0x000fce0000000f00 */
[----:B------:R-:W-:Y:S05]  /*bde0*/  WARPSYNC.COLLECTIVE R176, `(.L_x_2596) ;  /* 0x00000000b0087348 */ /* 0x000fea0003c00000 */
[----:B------:R0:W1:Y:S02]  /*bdf0*/  SHFL.BFLY P0, R177, R227, R178, R179 ;  /* 0x0c0000b2e3b17389 */ /* 0x00006400000000b3 */
[----:B01----:R-:W-:Y:S05]  /*be00*/  ENDCOLLECTIVE ;  /* 0x000000000000791b */ /* 0x003fea0003800000 */
.L_x_2596:
[----:B------:R-:W-:-:S05]  /*be10*/  FADD.FTZ R169, R169, R228 ;  /* 0x000000e4a9a97221 */ /* 0x000fca0000010000 */
[----:B------:R-:W-:Y:S02]  /*be20*/  MOV R227, R169 ;  /* 0x000000a900e37202 */ /* 0x000fe40000000f00 */
[----:B------:R-:W-:-:S07]  /*be30*/  MOV R171, R177 ;  /* 0x000000b100ab7202 */ /* 0x000fce0000000f00 */
[----:B------:R-:W-:Y:S05]  /*be40*/  WARPSYNC.COLLECTIVE R176, `(.L_x_2597) ;  /* 0x00000000b0087348 */ /* 0x000fea0003c00000 */
[----:B------:R0:W1:Y:S02]  /*be50*/  SHFL.BFLY P0, R177, R227, R178, R179 ;  /* 0x0c0000b2e3b17389 */ /* 0x00006400000000b3 */
[----:B01----:R-:W-:Y:S05]  /*be60*/  ENDCOLLECTIVE ;  /* 0x000000000000791b */ /* 0x003fea0003800000 */
.L_x_2597:
[----:B------:R-:W-:Y:S01]  /*be70*/  FADD.FTZ R171, R168, R171 ;  /* 0x000000aba8ab7221 */ /* 0x000fe20000010000 */
[----:B------:R-:W-:-:S04]  /*be80*/  HFMA2 R178, -RZ, RZ, 0, 2.384185791015625e-07 ;  /* 0x00000004ffb27431 */ /* 0x000fc800000001ff */
[----:B------:R-:W-:Y:S02]  /*be90*/  MOV R227, R171 ;  /* 0x000000ab00e37202 */ /* 0x000fe40000000f00 */
[----:B------:R-:W-:-:S07]  /*bea0*/  MOV R170, R177 ;  /* 0x000000b100aa7202 */ /* 0x000fce0000000f00 */
[----:B------:R-:W-:Y:S05]  /*beb0*/  WARPSYNC.COLLECTIVE R176, `(.L_x_2598) ;  /* 0x00000000b0087348 */ /* 0x000fea0003c00000 */
[----:B------:R0:W1:Y:S02]  /*bec0*/  SHFL.BFLY P0, R177, R227, R178, R179 ;  /* 0x0c0000b2e3b17389 */ /* 0x00006400000000b3 */
[----:B01----:R-:W-:Y:S05]  /*bed0*/  ENDCOLLECTIVE ;  /* 0x000000000000791b */ /* 0x003fea0003800000 */
.L_x_2598:
[----:B------:R-:W-:-:S05]  /*bee0*/  FADD.FTZ R170, R169, R170 ;  /* 0x000000aaa9aa7221 */ /* 0x000fca0000010000 */
[----:B------:R-:W-:Y:S02]  /*bef0*/  MOV R227, R170 ;  /* 0x000000aa00e37202 */ /* 0x000fe40000000f00 */
[----:B------:R-:W-:-:S07]  /*bf00*/  MOV R172, R177 ;  /* 0x000000b100ac7202 */ /* 0x000fce0000000f00 */
[----:B------:R-:W-:Y:S05]  /*bf10*/  WARPSYNC.COLLECTIVE R176, `(.L_x_2599) ;  /* 0x00000000b0087348 */ /* 0x000fea0003c00000 */
[----:B------:R0:W1:Y:S02]  /*bf20*/  SHFL.BFLY P0, R177, R227, R178, R179 ;  /* 0x0c0000b2e3b17389 */ /* 0x00006400000000b3 */
[----:B01----:R-:W-:Y:S05]  /*bf30*/  ENDCOLLECTIVE ;  /* 0x000000000000791b */ /* 0x003fea0003800000 */
.L_x_2599:
[----:B------:R-:W-:Y:S01]  /*bf40*/  FADD.FTZ R172, R171, R172 ;  /* 0x000000acabac7221 */ /* 0x000fe20000010000 */
[----:B------:R-:W-:-:S04]  /*bf50*/  HFMA2 R178, -RZ, RZ, 0, 4.76837158203125e-07 ;  /* 0x00000008ffb27431 */ /* 0x000fc800000001ff */
[----:B------:R-:W-:Y:S02]  /*bf60*/  MOV R227, R172 ;  /* 0x000000ac00e37202 */ /* 0x000fe40000000f00 */
[----:B------:R-:W-:-:S07]  /*bf70*/  MOV R173, R177 ;  /* 0x000000b100ad7202 */ /* 0x000fce0000000f00 */
[----:B------:R-:W-:Y:S05]  /*bf80*/  WARPSYNC.COLLECTIVE R176, `(.L_x_2600) ;  /* 0x00000000b0087348 */ /* 0x000fea0003c00000 */
[----:B------:R0:W1:Y:S02]  /*bf90*/  SHFL.BFLY P0, R177, R227, R178, R179 ;  /* 0x0c0000b2e3b17389 */ /* 0x00006400000000b3 */
[----:B01----:R-:W-:Y:S05]  /*bfa0*/  ENDCOLLECTIVE ;  /* 0x000000000000791b */ /* 0x003fea0003800000 */
.L_x_2600:
[----:B------:R-:W-:-:S05]  /*bfb0*/  FADD.FTZ R173, R170, R173 ;  /* 0x000000adaaad7221 */ /* 0x000fca0000010000 */
[----:B------:R-:W-:Y:S02]  /*bfc0*/  MOV R227, R173 ;  /* 0x000000ad00e37202 */ /* 0x000fe40000000f00 */
[----:B------:R-:W-:-:S07]  /*bfd0*/  MOV R175, R177 ;  /* 0x000000b100af7202 */ /* 0x000fce0000000f00 */
[----:B------:R-:W-:Y:S05]  /*bfe0*/  WARPSYNC.COLLECTIVE R176, `(.L_x_2601) ;  /* 0x00000000b0087348 */ /* 0x000fea0003c00000 */
[----:B------:R0:W1:Y:S02]  /*bff0*/  SHFL.BFLY P0, R177, R227, R178, R179 ;  /* 0x0c0000b2e3b17389 */ /* 0x00006400000000b3 */
[----:B01----:R-:W-:Y:S05]  /*c000*/  ENDCOLLECTIVE ;  /* 0x000000000000791b */ /* 0x003fea0003800000 */
.L_x_2601:
[----:B------:R-:W-:Y:S01]  /*c010*/  FADD.FTZ R175, R172, R175 ;  /* 0x000000afacaf7221 */ /* 0x000fe20000010000 */
[----:B------:R-:W-:-:S04]  /*c020*/  HFMA2 R178, -RZ, RZ, 0, 9.5367431640625e-07 ;  /* 0x00000010ffb27431 */ /* 0x000fc800000001ff */
[----:B------:R-:W-:Y:S02]  /*c030*/  MOV R227, R175 ;  /* 0x000000af00e37202 */ /* 0x000fe40000000f00 */
[----:B------:R-:W-:-:S07]  /*c040*/  MOV R174, R177 ;  /* 0x000000b100ae7202 */ /* 0x000fce0000000f00 */
[----:B------:R-:W-:Y:S05]  /*c050*/  WARPSYNC.COLLECTIVE R176, `(.L_x_2602) ;  /* 0x00000000b0087348 */ /* 0x000fea0003c00000 */
[----:B------:R0:W1:Y:S02]  /*c060*/  SHFL.BFLY P0, R177, R227, R178, R179 ;  /* 0x0c0000b2e3b17389 */ /* 0x00006400000000b3 */
[----:B01----:R-:W-:Y:S05]  /*c070*/  ENDCOLLECTIVE ;  /* 0x000000000000791b */ /* 0x003fea0003800000 */
.L_x_2602:
[----:B------:R-:W-:-:S05]  /*c080*/  FADD.FTZ R174, R173, R174 ;  /* 0x000000aeadae7221 */ /* 0x000fca0000010000 */
[----:B------:R-:W-:Y:S02]  /*c090*/  MOV R227, R174 ;  /* 0x000000ae00e37202 */ /* 0x000fe40000000f00 */
[----:B------:R-:W-:-:S07]  /*c0a0*/  MOV R168, R177 ;  /* 0x000000b100a87202 */ /* 0x000fce0000000f00 */
[----:B------:R-:W-:Y:S05]  /*c0b0*/  WARPSYNC.COLLECTIVE R176, `(.L_x_2603) ;  /* 0x00000000b0087348 */ /* 0x000fea0003c00000 */
[----:B------:R0:W1:Y:S02]  /*c0c0*/  SHFL.BFLY P0, R177, R227, R178, R179 ;  /* 0x0c0000b2e3b17389 */ /* 0x00006400000000b3 */
[----:B01----:R-:W-:Y:S05]  /*c0d0*/  ENDCOLLECTIVE ;  /* 0x000000000000791b */ /* 0x003fea0003800000 */
.L_x_2603:
[----:B------:R-:W-:Y:S01]  /*c0e0*/  MOV R169, R177 ;  /* 0x000000b100a97202 */ /* 0x000fe20000000f00 */
[----:B------:R-:W-:Y:S06]  /*c0f0*/  BRA `(.L_x_2604) ;  /* 0xffffff6000007947 */ /* 0x000fec000383ffff */
.L_x_2605:
        /* <DEDUP_REMOVED lines=16> */
.L_x_6066:


//--------------------- .text._ZN10layer_norm22ln_bwd_finalize_kernelINS_22Kernel_traits_finalizeILj1024Ef13__nv_bfloat16fS2_fjLb0ELj1024ELj4ENS_18Kernel_traits_baseILj1024EfS2_fS2_fjLj1024EEEEELb0ELb1EEEvNS_9BwdParamsE --------------------------
	.section	.text._ZN10layer_norm22ln_bwd_finalize_kernelINS_22Kernel_traits_finalizeILj1024Ef13__nv_bfloat16fS2_fjLb0ELj1024ELj4ENS_18Kernel_traits_baseILj1024EfS2_fS2_fjLj1024EEEEELb0ELb1EEEvNS_9BwdParamsE,"ax",@progbits
	.align	128
        .global         _ZN10layer_norm22ln_bwd_finalize_kernelINS_22Kernel_traits_finalizeILj1024Ef13__nv_bfloat16fS2_fjLb0ELj1024ELj4ENS_18Kernel_traits_baseILj1024EfS2_fS2_fjLj1024EEEEELb0ELb1EEEvNS_9BwdParamsE
        .type           _ZN10layer_norm22ln_bwd_finalize_kernelINS_22Kernel_traits_finalizeILj1024Ef13__nv_bfloat16fS2_fjLb0ELj1024ELj4ENS_18Kernel_traits_baseILj1024EfS2_fS2_fjLj1024EEEEELb0ELb1EEEvNS_9BwdParamsE,@function
        .size           _ZN10layer_norm22ln_bwd_finalize_kernelINS_22Kernel_traits_finalizeILj1024Ef13__nv_bfloat16fS2_fjLb0ELj1024ELj4ENS_18Kernel_traits_baseILj1024EfS2_fS2_fjLj1024EEEEELb0ELb1EEEvNS_9BwdParamsE,(.L_x_6067 - _ZN10layer_norm22ln_bwd_finalize_kernelINS_22Kernel_traits_finalizeILj1024Ef13__nv_bfloat16fS2_fjLb0ELj1024ELj4ENS_18Kernel_traits_baseILj1024EfS2_fS2_fjLj1024EEEEELb0ELb1EEEvNS_9BwdParamsE)
        .other          _ZN10layer_norm22ln_bwd_finalize_kernelINS_22Kernel_traits_finalizeILj1024Ef13__nv_bfloat16fS2_fjLb0ELj1024ELj4ENS_18Kernel_traits_baseILj1024EfS2_fS2_fjLj1024EEEEELb0ELb1EEEvNS_9BwdParamsE,@"STO_CUDA_ENTRY STV_DEFAULT"
_ZN10layer_norm22ln_bwd_finalize_kernelINS_22Kernel_traits_finalizeILj1024Ef13__nv_bfloat16fS2_fjLb0ELj1024ELj4ENS_18Kernel_traits_baseILj1024EfS2_fS2_fjLj1024EEEEELb0ELb1EEEvNS_9BwdParamsE:
.text._ZN10layer_norm22ln_bwd_finalize_kernelINS_22Kernel_traits_finalizeILj1024Ef13__nv_bfloat16fS2_fjLb0ELj1024ELj4ENS_18Kernel_traits_baseILj1024EfS2_fS2_fjLj1024EEEEELb0ELb1EEEvNS_9BwdParamsE:
        /* <DEDUP_REMOVED lines=77> */
.L_x_2610:
        /* <DEDUP_REMOVED lines=118> */
.L_x_2609:
[----:B------:R-:W-:Y:S05]  /*0c30*/  BSYNC.RECONVERGENT B1 ;  /* 0x0000000000017941 */ /* 0x000fea0003800200 */
.L_x_2608:
        /* <DEDUP_REMOVED lines=69> */
.L_x_2612:
[----:B------:R-:W-:Y:S05]  /*1090*/  BSYNC.RECONVERGENT B1 ;  /* 0x0000000000017941 */ /* 0x000fea0003800200 */
.L_x_2611:
        /* <DEDUP_REMOVED lines=38> */
.L_x_2614:
[----:B------:R-:W-:Y:S05]  /*1300*/  BSYNC.RECONVERGENT B1 ;  /* 0x0000000000017941 */ /* 0x000fea0003800200 */
.L_x_2613:
[----:B------:R-:W-:Y:S05]  /*1310*/  @!P1 BRA `(.L_x_2607) ;  /* 0x0000000000409947 */ /* 0x000fea0003800000 */
[----:B------:R-:W0:Y:S01]  /*1320*/  LDC R14, c[0x0][0x388] ;  /* 0x0000e200ff0e7b82 */ /* 0x000e220000000800 */
[----:B------:R-:W-:-:S07]  /*1330*/  IADD3 R12, PT, PT, -R54, RZ, RZ ;  /* 0x000000ff360c7210 */ /* 0x000fce0007ffe1ff */
[----:B------:R-:W1:Y:S08]  /*1340*/  LDC.64 R8, c[0x0][0x440] ;  /* 0x00011000ff087b82 */ /* 0x000e700000000a00 */
[----:B------:R-:W2:Y:S01]  /*1350*/  LDC.64 R10, c[0x0][0x448] ;  /* 0x00011200ff0a7b82 */ /* 0x000ea20000000a00 */
[----:B0-----:R-:W-:-:S05]  /*1360*/  IMAD R0, R3, R14, R0 ;  /* 0x0000000e03007224 */ /* 0x001fca00078e0200 */
[----:B------:R-:W-:-:S07]  /*1370*/  IADD3 R3, PT, PT, R57, R0, RZ ;  /* 0x0000000039037210 */ /* 0x000fce0007ffe0ff */
.L_x_2615:
        /* <DEDUP_REMOVED lines=10> */
.L_x_2607:
[----:B------:R-:W-:Y:S05]  /*1420*/  BSYNC.RECONVERGENT B0 ;  /* 0x0000000000007941 */ /* 0x000fea0003800200 */
.L_x_2606:
        /* <DEDUP_REMOVED lines=57> */
.L_x_2616:
        /* <DEDUP_REMOVED lines=12> */
.L_x_6067:


//--------------------- .text._ZN10layer_norm40ln_parallel_residual_bwd_finalize_kernelINS_22Kernel_traits_finalizeILj1024Ef13__nv_bfloat16fS2_fjLb0ELj1024ELj4ENS_18Kernel_traits_baseILj1024EfS2_fS2_fjLj1024EEEEELb1EEEvNS_9BwdParamsE --------------------------
	.section	.text._ZN10layer_norm40ln_parallel_residual_bwd_finalize_kernelINS_22Kernel_traits_finalizeILj1024Ef13__nv_bfloat16fS2_fjLb0ELj1024ELj4ENS_18Kernel_traits_baseILj1024EfS2_fS2_fjLj1024EEEEELb1EEEvNS_9BwdParamsE,"ax",@progbits
	.align	128
        .global         _ZN10layer_norm40ln_parallel_residual_bwd_finalize_kernelINS_22Kernel_traits_finalizeILj1024Ef13__nv_bfloat16fS2_fjLb0ELj1024ELj4ENS_18Kernel_traits_baseILj1024EfS2_fS2_fjLj1024EEEEELb1EEEvNS_9BwdParamsE
        .type           _ZN10layer_norm40ln_parallel_residual_bwd_finalize_kernelINS_22Kernel_traits_finalizeILj1024Ef13__nv_bfloat16fS2_fjLb0ELj1024ELj4ENS_18Kernel_traits_baseILj1024EfS2_fS2_fjLj1024EEEEELb1EEEvNS_9BwdParamsE,@function
        .size           _ZN10layer_norm40ln_parallel_residual_bwd_finalize_kernelINS_22Kernel_traits_finalizeILj1024Ef13__nv_bfloat16fS2_fjLb0ELj1024ELj4ENS_18Kernel_traits_baseILj1024EfS2_fS2_fjLj1024EEEEELb1EEEvNS_9BwdParamsE,(.L_x_6068 - _ZN10layer_norm40ln_parallel_residual_bwd_finalize_kernelINS_22Kernel_traits_finalizeILj1024Ef13__nv_bfloat16fS2_fjLb0ELj1024ELj4ENS_18Kernel_traits_baseILj1024EfS2_fS2_fjLj1024EEEEELb1EEEvNS_9BwdParamsE)
        .other          _ZN10layer_norm40ln_parallel_residual_bwd_finalize_kernelINS_22Kernel_traits_finalizeILj1024Ef13__nv_bfloat16fS2_fjLb0ELj1024ELj4ENS_18Kernel_traits_baseILj1024EfS2_fS2_fjLj1024EEEEELb1EEEvNS_9BwdParamsE,@"STO_CUDA_ENTRY STV_DEFAULT"
_ZN10layer_norm40ln_parallel_residual_bwd_finalize_kernelINS_22Kernel_traits_finalizeILj1024Ef13__nv_bfloat16fS2_fjLb0ELj1024ELj4ENS_18Kernel_traits_baseILj1024EfS2_fS2_fjLj1024EEEEELb1EEEvNS_9BwdParamsE:
.text._ZN10layer_norm40ln_parallel_residual_bwd_finalize_kernelINS_22Kernel_traits_finalizeILj1024Ef13__nv_bfloat16fS2_fjLb0ELj1024ELj4ENS_18Kernel_traits_baseILj1024EfS2_fS2_fjLj1024EEEEELb1EEEvNS_9BwdParamsE:
        /* <DEDUP_REMOVED lines=57> */
.L_x_2621:
        /* <DEDUP_REMOVED lines=112> */
.L_x_2620:
[----:B------:R-:W-:Y:S05]  /*0a90*/  BSYNC.RECONVERGENT B1 ;  /* 0x0000000000017941 */ /* 0x000fea0003800200 */
.L_x_2619:
        /* <DEDUP_REMOVED lines=67> */
.L_x_2623:
[----:B------:R-:W-:Y:S05]  /*0ed0*/  BSYNC.RECONVERGENT B1 ;  /* 0x0000000000017941 */ /* 0x000fea0003800200 */
.L_x_2622:
        /* <DEDUP_REMOVED lines=37> */
.L_x_2625:
[----:B------:R-:W-:Y:S05]  /*1130*/  BSYNC.RECONVERGENT B1 ;  /* 0x0000000000017941 */ /* 0x000fea0003800200 */
.L_x_2624:
        /* <DEDUP_REMOVED lines=19> */
.L_x_2618:
[----:B------:R-:W-:Y:S05]  /*1270*/  BSYNC.RECONVERGENT B0 ;  /* 0x0000000000007941 */ /* 0x000fea0003800200 */
.L_x_2617:
        /* <DEDUP_REMOVED lines=89> */
.L_x_2626:
        /* <DEDUP_REMOVED lines=15> */
.L_x_6068:


//--------------------- .text._ZN10layer_norm31ln_parallel_residual_bwd_kernelINS_13Kernel_traitsIf13__nv_bfloat16fS2_fjLj1024ELj1ELj4ELj1ELj16ENS_18Kernel_traits_baseILj1024EfS2_fS2_fjLj128EEEEELb1ELb1ELb1EEEvNS_9BwdParamsE --------------------------
	.section	.text._ZN10layer_norm31ln_parallel_residual_bwd_kernelINS_13Kernel_traitsIf13__nv_bfloat16fS2_fjLj1024ELj1ELj4ELj1ELj16ENS_18Kernel_traits_baseILj1024EfS2_fS2_fjLj128EEEEELb1ELb1ELb1EEEvNS_9BwdParamsE,"ax",@progbits
	.align	128
        .global         _ZN10layer_norm31ln_parallel_residual_bwd_kernelINS_13Kernel_traitsIf13__nv_bfloat16fS2_fjLj1024ELj1ELj4ELj1ELj16ENS_18Kernel_traits_baseILj1024EfS2_fS2_fjLj128EEEEELb1ELb1ELb1EEEvNS_9BwdParamsE
        .type           _ZN10layer_norm31ln_parallel_residual_bwd_kernelINS_13Kernel_traitsIf13__nv_bfloat16fS2_fjLj1024ELj1ELj4ELj1ELj16ENS_18Kernel_traits_baseILj1024EfS2_fS2_fjLj128EEEEELb1ELb1ELb1EEEvNS_9BwdParamsE,@function
        .size           _ZN10layer_norm31ln_parallel_residual_bwd_kernelINS_13Kernel_traitsIf13__nv_bfloat16fS2_fjLj1024ELj1ELj4ELj1ELj16ENS_18Kernel_traits_baseILj1024EfS2_fS2_fjLj128EEEEELb1ELb1ELb1EEEvNS_9BwdParamsE,(.L_x_6069 - _ZN10layer_norm31ln_parallel_residual_bwd_kernelINS_13Kernel_traitsIf13__nv_bfloat16fS2_fjLj1024ELj1ELj4ELj1ELj16ENS_18Kernel_traits_baseILj1024EfS2_fS2_fjLj128EEEEELb1ELb1ELb1EEEvNS_9BwdParamsE)
        .other          _ZN10layer_norm31ln_parallel_residual_bwd_kernelINS_13Kernel_traitsIf13__nv_bfloat16fS2_fjLj1024ELj1ELj4ELj1ELj16ENS_18Kernel_traits_baseILj1024EfS2_fS2_fjLj128EEEEELb1ELb1ELb1EEEvNS_9BwdParamsE,@"STO_CUDA_ENTRY STV_DEFAULT"
_ZN10layer_norm31ln_parallel_residual_bwd_kernelINS_13Kernel_traitsIf13__nv_bfloat16fS2_fjLj1024ELj1ELj4ELj1ELj16ENS_18Kernel_traits_baseILj1024EfS2_fS2_fjLj128EEEEELb1ELb1ELb1EEEvNS_9BwdParamsE:
.text._ZN10layer_norm31ln_parallel_residual_bwd_kernelINS_13Kernel_traitsIf13__nv_bfloat16fS2_fjLj1024ELj1ELj4ELj1ELj16ENS_18Kernel_traits_baseILj1024EfS2_fS2_fjLj128EEEEELb1ELb1ELb1EEEvNS_9BwdParamsE:
        /* <DEDUP_REMOVED lines=61> */
[----:B0-----:R-:W-:Y:S01]  /*03d0*/  IMAD.WIDE.U32 R2, R7, 0x20, R2 ;  /* 0x0000002007027825 */ /* 0x001fe200078e0002 */
[----:B------:R-:W-:Y:S02]  /*03e0*/  CS2R R170, SRZ ;  /* 0x0000000000aa7805 */ /* 0x000fe4000001ff00 */
        /* <DEDUP_REMOVED lines=27> */
[----:B------:R-:W5:Y:S04]  /*05a0*/  LDG.E.128 R92, desc[UR8][R2.64+0xc00] ;  /* 0x000c0008025c7981 */ /* 0x000f68000c1e1d00 */
[----:B------:R0:W5:Y:S02]  /*05b0*/  LDG.E.128 R96, desc[UR8][R2.64+0xc10] ;  /* 0x000c100802607981 */ /* 0x000164000c1e1d00 */
[----:B01----:R-:W-:-:S07]  /*05c0*/  CS2R R2, SRZ ;  /* 0x0000000000027805 */ /* 0x003fce000001ff00 */
.L_x_2663:
        /* <DEDUP_REMOVED lines=9> */
[----:B0-----:R-:W-:Y:S01]  /*0660*/  IMAD.WIDE R132, R210, 0x4, R132 ;  /* 0x00000004d2847825 */ /* 0x001fe200078e0284 */
[C---:B------:R-:W-:Y:S02]  /*0670*/  IADD3 R215, PT, PT, R217.reuse, 0x20, RZ ;  /* 0x00000020d9d77810 */ /* 0x040fe40007ffe0ff */
[C---:B------:R-:W-:Y:S02]  /*0680*/  IADD3 R213, PT, PT, R217.reuse, 0x40, RZ ;  /* 0x00000040d9d57810 */ /* 0x040fe40007ffe0ff */
[C---:B------:R-:W-:Y:S01]  /*0690*/  IADD3 R212, PT, PT, R217.reuse, 0x60, RZ ;  /* 0x00000060d9d47810 */ /* 0x040fe20007ffe0ff */
[----:B------:R-:W4:Y:S01]  /*06a0*/  LDG.E R0, desc[UR8][R132.64] ;  /* 0x0000000884007981 */ /* 0x000f22000c1e1900 */
[--C-:B-1----:R-:W-:Y:S01]  /*06b0*/  IMAD.WIDE.U32 R144, R217, 0x20, R192.reuse ;  /* 0x00000020d9907825 */ /* 0x102fe200078e00c0 */
[----:B------:R-:W0:Y:S03]  /*06c0*/  LDC.64 R194, c[0x0][0x438] ;  /* 0x00010e00ffc27b82 */ /* 0x000e260000000a00 */
[----:B------:R-:W-:Y:S01]  /*06d0*/  IMAD.WIDE.U32 R158, R215, 0x20, R192 ;  /* 0x00000020d79e7825 */ /* 0x000fe200078e00c0 */
[----:B------:R-:W4:Y:S03]  /*06e0*/  LDG.E.128 R112, desc[UR8][R144.64] ;  /* 0x0000000890707981 */ /* 0x000f26000c1e1d00 */
[--C-:B--2---:R-:W-:Y:S01]  /*06f0*/  IMAD.WIDE.U32 R116, R217, 0x10, R156.reuse ;  /* 0x00000010d9747825 */ /* 0x104fe200078e009c */
[----:B------:R-:W2:Y:S01]  /*0700*/  LDG.E.128 R132, desc[UR8][R158.64+0x10] ;  /* 0x000010089e847981 */ /* 0x000ea2000c1e1d00 */
[----:B------:R-:W-:Y:S01]  /*0710*/  ISETP.NE.U32.AND P0, PT, RZ, UR14, PT ;  /* 0x0000000eff007c0c */ /* 0x000fe2000bf05070 */
[----:B------:R-:W1:Y:S01]  /*0720*/  LDC.64 R224, c[0x0][0x3b0] ;  /* 0x0000ec00ffe07b82 */ /* 0x000e620000000a00 */
[C---:B------:R-:W-:Y:S01]  /*0730*/  IMAD.WIDE.U32 R140, R213.reuse, 0x10, R156 ;  /* 0x00000010d58c7825 */ /* 0x040fe200078e009c */
[----:B------:R-:W2:Y:S03]  /*0740*/  LDG.E.128 R120, desc[UR8][R144.64+0x10] ;  /* 0x0000100890787981 */ /* 0x000ea6000c1e1d00 */
[--C-:B------:R-:W-:Y:S01]  /*0750*/  IMAD.WIDE.U32 R196, R213, 0x20, R192.reuse ;  /* 0x00000020d5c47825 */ /* 0x100fe200078e00c0 */
[----:B------:R-:W2:Y:S03]  /*0760*/  LDG.E.128 R116, desc[UR8][R116.64] ;  /* 0x0000000874747981 */ /* 0x000ea6000c1e1d00 */
[----:B------:R-:W-:Y:S01]  /*0770*/  IMAD.WIDE.U32 R192, R212, 0x20, R192 ;  /* 0x00000020d4c07825 */ /* 0x000fe200078e00c0 */
[----:B------:R-:W2:Y:S03]  /*0780*/  LDG.E.128 R136, desc[UR8][R196.64] ;  /* 0x00000008c4887981 */ /* 0x000ea6000c1e1d00 */
[----:B---3--:R-:W-:Y:S01]  /*0790*/  IMAD.WIDE R188, R210, 0x4, R186 ;  /* 0x00000004d2bc7825 */ /* 0x008fe200078e02ba */
[----:B------:R-:W3:Y:S03]  /*07a0*/  LDG.E.128 R140, desc[UR8][R140.64] ;  /* 0x000000088c8c7981 */ /* 0x000ee6000c1e1d00 */
[--C-:B------:R-:W-:Y:S01]  /*07b0*/  IMAD.WIDE.U32 R128, R215, 0x10, R156.reuse ;  /* 0x00000010d7807825 */ /* 0x100fe200078e009c */
[----:B------:R-:W3:Y:S03]  /*07c0*/  LDG.E.128 R124, desc[UR8][R158.64] ;  /* 0x000000089e7c7981 */ /* 0x000ee6000c1e1d00 */
[----:B------:R-:W-:Y:S01]  /*07d0*/  IMAD.WIDE.U32 R156, R212, 0x10, R156 ;  /* 0x00000010d49c7825 */ /* 0x000fe200078e009c */
[----:B------:R-:W3:Y:S04]  /*07e0*/  LDG.E.128 R144, desc[UR8][R196.64+0x10] ;  /* 0x00001008c4907981 */ /* 0x000ee8000c1e1d00 */
[----:B------:R-:W3:Y:S04]  /*07f0*/  LDG.E.128 R148, desc[UR8][R192.64] ;  /* 0x00000008c0947981 */ /* 0x000ee8000c1e1d00 */
[----:B------:R1:W3:Y:S04]  /*0800*/  LDG.E.128 R152, desc[UR8][R192.64+0x10] ;  /* 0x00001008c0987981 */ /* 0x0002e8000c1e1d00 */
[----:B------:R1:W3:Y:S04]  /*0810*/  LDG.E R214, desc[UR8][R188.64] ;  /* 0x00000008bcd67981 */ /* 0x0002e8000c1e1900 */
[----:B------:R-:W3:Y:S04]  /*0820*/  LDG.E.128 R156, desc[UR8][R156.64] ;  /* 0x000000089c9c7981 */ /* 0x000ee8000c1e1d00 */
        /* <DEDUP_REMOVED lines=10> */
[C---:B-1----:R-:W-:Y:S01]  /*08d0*/  @P0 IMAD.WIDE.U32 R192, R213.reuse, 0x8, R192 ;  /* 0x00000008d5c00825 */ /* 0x042fe200078e00c0 */
[----:B-----5:R0:W5:Y:S02]  /*08e0*/  @P0 LDG.E.64 R176, desc[UR8][R222.64] ;  /* 0x00000008deb00981 */ /* 0x020164000c1e1b00 */
[----:B------:R-:W1:Y:S01]  /*08f0*/  @P0 LDC.64 R218, c[0x0][0x3b8] ;  /* 0x0000ee00ffda0b82 */ /* 0x000e620000000a00 */
[C---:B------:R-:W-:Y:S01]  /*0900*/  @P0 IMAD.WIDE.U32 R186, R212.reuse, 0x8, R186 ;  /* 0x00000008d4ba0825 */ /* 0x040fe200078e00ba */
        /* <DEDUP_REMOVED lines=23> */
[----:B------:R-:W5:Y:S04]  /*0a80*/  @P2 LDG.E.128 R60, desc[UR8][R226.64+0x10] ;  /* 0x00001008e23c2981 */ /* 0x000f68000c1e1d00 */
[----:B------:R-:W5:Y:S04]  /*0a90*/  @P2 LDG.E.128 R56, desc[UR8][R220.64] ;  /* 0x00000008dc382981 */ /* 0x000f68000c1e1d00 */
[----:B------:R0:W5:Y:S04]  /*0aa0*/  @P2 LDG.E.128 R52, desc[UR8][R220.64+0x10] ;  /* 0x00001008dc342981 */ /* 0x000168000c1e1d00 */
[----:B------:R3:W5:Y:S01]  /*0ab0*/  @P2 LDG.E.128 R44, desc[UR8][R228.64+0x10] ;  /* 0x00001008e42c2981 */ /* 0x000762000c1e1d00 */
[----:B----4-:R-:W-:-:S05]  /*0ac0*/  FSEL R0, R0, RZ, !P3 ;  /* 0x000000ff00007208 */ /* 0x010fca0005800000 */
[C---:B-1----:R-:W-:Y:S01]  /*0ad0*/  FADD.FTZ R219, -R0.reuse, R112 ;  /* 0x0000007000db7221 */ /* 0x042fe20000010100 */
[C---:B------:R-:W-:Y:S01]  /*0ae0*/  FADD.FTZ R113, -R0.reuse, R113 ;  /* 0x0000007100717221 */ /* 0x040fe20000010100 */
[C---:B--2---:R-:W-:Y:S01]  /*0af0*/  FADD.FTZ R233, -R0.reuse, R132 ;  /* 0x0000008400e97221 */ /* 0x044fe20000010100 */
[C---:B0-----:R-:W-:Y:S01]  /*0b00*/  FADD.FTZ R221, -R0.reuse, R114 ;  /* 0x0000007200dd7221 */ /* 0x041fe20000010100 */
[C---:B------:R-:W-:Y:S01]  /*0b10*/  FADD.FTZ R115, -R0.reuse, R115 ;  /* 0x0000007300737221 */ /* 0x040fe20000010100 */
[C---:B------:R-:W-:Y:S01]  /*0b20*/  FADD.FTZ R133, -R0.reuse, R133 ;  /* 0x0000008500857221 */ /* 0x040fe20000010100 */
[C---:B------:R-:W-:Y:S01]  /*0b30*/  FADD.FTZ R121, -R0.reuse, R121 ;  /* 0x0000007900797221 */ /* 0x040fe20000010100 */
[----:B------:R-:W-:Y:S01]  /*0b40*/  FADD.FTZ R227, -R0, R122 ;  /* 0x0000007a00e37221 */ /* 0x000fe20000010100 */
[C---:B------:R-:W-:Y:S02]  /*0b50*/  PRMT R112, R116.reuse, 0x7632, R112 ;  /* 0x0000763274707816 */ /* 0x040fe40000000070 */
[----:B------:R-:W-:-:S02]  /*0b60*/  SHF.L.U32 R223, R116, 0x10, RZ ;  /* 0x0000001074df7819 */ /* 0x000fc400000006ff */
[----:B------:R-:W-:Y:S01]  /*0b70*/  PRMT R116, R118, 0x7632, R116 ;  /* 0x0000763276747816 */ /* 0x000fe20000000074 */
[----:B------:R-:W-:Y:S01]  /*0b80*/  FADD.FTZ R239, -R0, R138 ;  /* 0x0000008a00ef7221 */ /* 0x000fe20000010100 */
[----:B------:R-:W-:Y:S02]  /*0b90*/  SHF.L.U32 R225, R118, 0x10, RZ ;  /* 0x0000001076e17819 */ /* 0x000fe400000006ff */
[C---:B---3--:R-:W-:Y:S02]  /*0ba0*/  PRMT R132, R140.reuse, 0x7632, R132 ;  /* 0x000076328c847816 */ /* 0x048fe40000000084 */
[----:B------:R-:W-:Y:S01]  /*0bb0*/  SHF.L.U32 R241, R140, 0x10, RZ ;  /* 0x000000108cf17819 */ /* 0x000fe200000006ff */
[C---:B------:R-:W-:Y:S01]  /*0bc0*/  FADD.FTZ R123, -R0.reuse, R123 ;  /* 0x0000007b007b7221 */ /* 0x040fe20000010100 */
[C---:B------:R-:W-:Y:S01]  /*0bd0*/  PRMT R118, R119.reuse, 0x7632, R118 ;  /* 0x0000763277767816 */ /* 0x040fe20000000076 */
[C---:B------:R-:W-:Y:S01]  /*0be0*/  FADD.FTZ R229, -R0.reuse, R124 ;  /* 0x0000007c00e57221 */ /* 0x040fe20000010100 */
        /* <DEDUP_REMOVED lines=25> */
[----:B------:R-:W-:Y:S01]  /*0d80*/  PRMT R114, R117, 0x7632, R114 ;  /* 0x0000763275727816 */ /* 0x000fe20000000072 */
[----:B------:R-:W-:Y:S01]  /*0d90*/  FMUL.FTZ R218, R214, R115 ;  /* 0x00000073d6da7220 */ /* 0x000fe20000410000 */
[----:B------:R-:W-:Y:S01]  /*0da0*/  SHF.L.U32 R115, R112, 0x10, RZ ;  /* 0x0000001070737819 */ /* 0x000fe200000006ff */
[----:B------:R-:W-:Y:S01]  /*0db0*/  FADD.FTZ R208, R223, R208 ;  /* 0x000000d0dfd07221 */ /* 0x000fe20000010000 */
[----:B------:R-:W-:Y:S01]  /*0dc0*/  FFMA.FTZ R209, R0, R223, R209 ;  /* 0x000000df00d17223 */ /* 0x000fe200000100d1 */
[----:B------:R-:W-:Y:S01]  /*0dd0*/  FMUL.FTZ R119, R214, R119 ;  /* 0x00000077d6777220 */ /* 0x000fe20000410000 */
[----:B------:R-:W-:Y:S01]  /*0de0*/  FMUL.FTZ R223, R68, R223 ;  /* 0x000000df44df7220 */ /* 0x000fe20000410000 */
[----:B------:R-:W-:Y:S01]  /*0df0*/  FMUL.FTZ R112, R214, R227 ;  /* 0x000000e3d6707220 */ /* 0x000fe20000410000 */
[----:B------:R-:W-:-:S02]  /*0e00*/  PRMT R144, R157, 0x7632, R144 ;  /* 0x000076329d907816 */ /* 0x000fc40000000090 */
[----:B------:R-:W-:Y:S01]  /*0e10*/  SHF.L.U32 R146, R157, 0x10, RZ ;  /* 0x000000109d927819 */ /* 0x000fe200000006ff */
[----:B------:R-:W-:Y:S01]  /*0e20*/  FMUL.FTZ R152, R214, R113 ;  /* 0x00000071d6987220 */ /* 0x000fe20000410000 */
[----:B------:R-:W-:Y:S01]  /*0e30*/  SHF.L.U32 R117, R117, 0x10, RZ ;  /* 0x0000001075757819 */ /* 0x000fe200000006ff */
[----:B------:R-:W-:Y:S01]  /*0e40*/  FADD.FTZ R3, R225, R3 ;  /* 0x00000003e1037221 */ /* 0x000fe20000010000 */
[C---:B------:R-:W-:Y:S01]  /*0e50*/  PRMT R148, R158.reuse, 0x7632, R148 ;  /* 0x000076329e947816 */ /* 0x040fe20000000094 */
[----:B------:R-:W-:Y:S01]  /*0e60*/  FFMA.FTZ R2, R119, R225, R2 ;  /* 0x000000e177027223 */ /* 0x000fe20000010002 */
[----:B------:R-:W-:Y:S01]  /*0e70*/  SHF.L.U32 R157, R158, 0x10, RZ ;  /* 0x000000109e9d7819 */ /* 0x000fe200000006ff */
[----:B------:R-:W-:Y:S01]  /*0e80*/  FMUL.FTZ R158, R214, R221 ;  /* 0x000000ddd69e7220 */ /* 0x000fe20000410000 */
[----:B------:R-:W-:Y:S01]  /*0e90*/  SHF.L.U32 R219, R114, 0x10, RZ ;  /* 0x0000001072db7819 */ /* 0x000fe200000006ff */
[----:B------:R-:W-:Y:S01]  /*0ea0*/  FMUL.FTZ R114, R72, R225 ;  /* 0x000000e148727220 */ /* 0x000fe20000410000 */
[----:B------:R-:W-:Y:S01]  /*0eb0*/  SHF.L.U32 R124, R129, 0x10, RZ ;  /* 0x00000010817c7819 */ /* 0x000fe200000006ff */
[----:B------:R-:W-:Y:S01]  /*0ec0*/  FADD.FTZ R27, R216, R27 ;  /* 0x0000001bd81b7221 */ /* 0x000fe20000010000 */
[-C--:B------:R-:W-:Y:S01]  /*0ed0*/  FFMA.FTZ R21, R112, R216.reuse, R21 ;  /* 0x000000d870157223 */ /* 0x080fe20000010015 */
[----:B------:R-:W-:Y:S01]  /*0ee0*/  FMUL.FTZ R113, R74, R216 ;  /* 0x000000d84a717220 */ /* 0x000fe20000410000 */
[----:B------:R-:W-:Y:S01]  /*0ef0*/  FMUL.FTZ R225, R69, R115 ;  /* 0x0000007345e17220 */ /* 0x000fe20000410000 */
[----:B------:R-:W-:Y:S01]  /*0f00*/  FADD.FTZ R220, RZ, R223 ;  /* 0x000000dfffdc7221 */ /* 0x000fe20000010000 */
[----:B------:R-:W-:Y:S01]  /*0f10*/  FFMA.FTZ R222, R0, R223, RZ ;  /* 0x000000df00de7223 */ /* 0x000fe200000100ff */
[----:B------:R-:W-:Y:S01]  /*0f20*/  FMUL.FTZ R216, R214, R231 ;  /* 0x000000e7d6d87220 */ /* 0x000fe20000410000 */
[----:B------:R-:W-:Y:S01]  /*0f30*/  FADD.FTZ R204, R117, R204 ;  /* 0x000000cc75cc7221 */ /* 0x000fe20000010000 */
[-C--:B------:R-:W-:Y:S01]  /*0f40*/  FFMA.FTZ R205, R158, R117.reuse, R205 ;  /* 0x000000759ecd7223 */ /* 0x080fe200000100cd */
[----:B------:R-:W-:Y:S01]  /*0f50*/  SHF.L.U32 R118, R118, 0x10, RZ ;  /* 0x0000001076767819 */ /* 0x000fe200000006ff */
[----:B------:R-:W-:Y:S01]  /*0f60*/  FMUL.FTZ R117, R70, R117 ;  /* 0x0000007546757220 */ /* 0x000fe20000410000 */
[----:B------:R-:W-:Y:S01]  /*0f70*/  PRMT R126, R130, 0x7632, R126 ;  /* 0x00007632827e7816 */ /* 0x000fe2000000007e */
[C---:B------:R-:W-:Y:S01]  /*0f80*/  FMUL.FTZ R227, R214.reuse, R123 ;  /* 0x0000007bd6e37220 */ /* 0x040fe20000410000 */
[----:B------:R-:W-:Y:S01]  /*0f90*/  FMUL.FTZ R224, R214, R135 ;  /* 0x00000087d6e07220 */ /* 0x000fe20000410000 */
[----:B------:R-:W-:Y:S01]  /*0fa0*/  FADD.FTZ R220, R220, R225 ;  /* 0x000000e1dcdc7221 */ /* 0x000fe20000010000 */
[----:B------:R-:W-:Y:S01]  /*0fb0*/  SHF.L.U32 R130, R130, 0x10, RZ ;  /* 0x0000001082827819 */ /* 0x000fe200000006ff */
[----:B------:R-:W-:Y:S01]  /*0fc0*/  FADD.FTZ R161, R124, R161 ;  /* 0x000000a17ca17221 */ /* 0x000fe20000010000 */
[-C--:B------:R-:W-:Y:S01]  /*0fd0*/  FFMA.FTZ R17, R216, R124.reuse, R17 ;  /* 0x0000007cd8117223 */ /* 0x080fe20000010011 */
[----:B------:R-:W-:Y:S01]  /*0fe0*/  FMUL.FTZ R221, R78, R124 ;  /* 0x0000007c4edd7220 */ /* 0x000fe20000410000 */
[----:B------:R-:W-:Y:S01]  /*0ff0*/  FFMA.FTZ R135, R152, R225, R222 ;  /* 0x000000e198877223 */ /* 0x000fe200000100de */
[----:B------:R-:W-:Y:S01]  /*1000*/  FMUL.FTZ R124, R214, R233 ;  /* 0x000000e9d67c7220 */ /* 0x000fe20000410000 */
[----:B------:R-:W-:Y:S01]  /*1010*/  FFMA.FTZ R207, R152, R115, R207 ;  /* 0x0000007398cf7223 */ /* 0x000fe200000100cf */
[----:B------:R-:W-:Y:S01]  /*1020*/  FADD.FTZ R206, R115, R206 ;  /* 0x000000ce73ce7221 */ /* 0x000fe20000010000 */
[----:B------:R-:W-:Y:S01]  /*1030*/  FMUL.FTZ R123, R71, R219 ;  /* 0x000000db477b7220 */ /* 0x000fe20000410000 */
[----:B------:R-:W-:Y:S01]  /*1040*/  FADD.FTZ R29, R118, R29 ;  /* 0x0000001d761d7221 */ /* 0x000fe20000010000 */
[-C--:B------:R-:W-:Y:S01]  /*1050*/  FFMA.FTZ R20, R227, R118.reuse, R20 ;  /* 0x00000076e3147223 */ /* 0x080fe20000010014 */
        /* <DEDUP_REMOVED lines=8> */
[C---:B------:R-:W-:Y:S01]  /*10e0*/  FMUL.FTZ R121, R214.reuse, R121 ;  /* 0x00000079d6797220 */ /* 0x040fe20000410000 */
[----:B------:R-:W-:Y:S01]  /*10f0*/  FMUL.FTZ R130, R214, R139 ;  /* 0x0000008bd6827220 */ /* 0x000fe20000410000 */
[----:B------:R-:W-:Y:S01]  /*1100*/  FADD.FTZ R139, R232, R123 ;  /* 0x0000007be88b7221 */ /* 0x000fe20000010000 */
[----:B------:R-:W-:Y:S01]  /*1110*/  FFMA.FTZ R238, R218, R123, R135 ;  /* 0x0000007bdaee7223 */ /* 0x000fe20000010087 */
[----:B------:R-:W-:Y:S01]  /*1120*/  PRMT R136, R142, 0x7632, R136 ;  /* 0x000076328e887816 */ /* 0x000fe20000000088 */
[----:B------:R-:W-:Y:S01]  /*1130*/  FADD.FTZ R28, R116, R28 ;  /* 0x0000001c741c7221 */ /* 0x000fe20000010000 */
[----:B------:R-:W-:Y:S01]  /*1140*/  SHF.L.U32 R243, R142, 0x10, RZ ;  /* 0x000000108ef37819 */ /* 0x000fe200000006ff */
[-C--:B------:R-:W-:Y:S01]  /*1150*/  FFMA.FTZ R22, R121, R116.reuse, R22 ;  /* 0x0000007479167223 */ /* 0x080fe20000010016 */
[----:B------:R-:W-:Y:S01]  /*1160*/  PRMT R142, R156, 0x7632, R142 ;  /* 0x000076329c8e7816 */ /* 0x000fe2000000008e */
[----:B------:R-:W-:Y:S01]  /*1170*/  FMUL.FTZ R116, R73, R116 ;  /* 0x0000007449747220 */ /* 0x000fe20000410000 */
[----:B------:R-:W-:Y:S01]  /*1180*/  FADD.FTZ R139, R139, R114 ;  /* 0x000000728b8b7221 */ /* 0x000fe20000010000 */
[----:B------:R-:W-:Y:S01]  /*1190*/  SHF.L.U32 R236, R138, 0x10, RZ ;  /* 0x000000108aec7819 */ /* 0x000fe200000006ff */
[----:B------:R-:W-:Y:S01]  /*11a0*/  FFMA.FTZ R238, R119, R114, R238 ;  /* 0x0000007277ee7223 */ /* 0x000fe200000100ee */
[----:B------:R-:W-:Y:S01]  /*11b0*/  FMUL.FTZ R138, R214, R145 ;  /* 0x00000091d68a7220 */ /* 0x000fe20000410000 */
[----:B------:R-:W-:Y:S01]  /*11c0*/  SHF.L.U32 R145, R142, 0x10, RZ ;  /* 0x000000108e917819 */ /* 0x000fe200000006ff */
[----:B------:R-:W-:Y:S01]  /*11d0*/  FADD.FTZ R142, R139, R116 ;  /* 0x000000748b8e7221 */ /* 0x000fe20000010000 */
[----:B------:R-:W-:Y:S01]  /*11e0*/  FFMA.FTZ R139, R121, R116, R238 ;  /* 0x00000074798b7223 */ /* 0x000fe200000100ee */
[----:B------:R-:W-:-:S02]  /*11f0*/  PRMT R120, R128, 0x7632, R120 ;  /* 0x0000763280787816 */ /* 0x000fc40000000078 */
[C---:B------:R-:W-:Y:S01]  /*1200*/  PRMT R134, R141.reuse, 0x7632, R134 ;  /* 0x000076328d867816 */ /* 0x040fe20000000086 */
[----:B------:R-:W-:Y:S01]  /*1210*/  FMUL.FTZ R239, R214, R239 ;  /* 0x000000efd6ef7220 */ /* 0x000fe20000410000 */
[----:B------:R-:W-:Y:S01]  /*1220*/  SHF.L.U32 R128, R128, 0x10, RZ ;  /* 0x0000001080807819 */ /* 0x000fe200000006ff */
[----:B------:R-:W-:Y:S01]  /*1230*/  FMUL.FTZ R135, R214, R154 ;  /* 0x0000009ad6877220 */ /* 0x000fe20000410000 */
[----:B------:R-:W-:Y:S01]  /*1240*/  SHF.L.U32 R141, R141, 0x10, RZ ;  /* 0x000000108d8d7819 */ /* 0x000fe200000006ff */
[----:B------:R-:W-:Y:S01]  /*1250*/  FADD.FTZ R142, R142, R113 ;  /* 0x000000718e8e7221 */ /* 0x000fe20000010000 */
[----:B------:R-:W-:Y:S01]  /*1260*/  FFMA.FTZ R154, R112, R113, R139 ;  /* 0x00000071709a7223 */ /* 0x000fe2000001008b */
[----:B------:R-:W-:Y:S01]  /*1270*/  SHF.L.U32 R120, R120, 0x10, RZ ;  /* 0x0000001078787819 */ /* 0x000fe200000006ff */
[----:B------:R-:W-:Y:S01]  /*1280*/  FFMA.FTZ R203, R218, R219, R203 ;  /* 0x000000dbdacb7223 */ /* 0x000fe200000100cb */
[----:B------:R-:W-:Y:S01]  /*1290*/  FADD.FTZ R202, R219, R202 ;  /* 0x000000cadbca7221 */ /* 0x000fe20000010000 */
[----:B------:R-:W-:Y:S01]  /*12a0*/  FMUL.FTZ R125, R214, R125 ;  /* 0x0000007dd67d7220 */ /* 0x000fe20000410000 */
[----:B------:R-:W-:Y:S01]  /*12b0*/  SHF.L.U32 R234, R134, 0x10, RZ ;  /* 0x0000001086ea7819 */ /* 0x000fe200000006ff */
[----:B------:R-:W-:Y:S01]  /*12c0*/  FMUL.FTZ R219, R76, R128 ;  /* 0x000000804cdb7220 */ /* 0x000fe20000410000 */
[----:B------:R-:W-:Y:S01]  /*12d0*/  FADD.FTZ R168, R141, R168 ;  /* 0x000000a88da87221 */ /* 0x000fe20000010000 */
[-C--:B------:R-:W-:Y:S01]  /*12e0*/  FFMA.FTZ R10, R239, R141.reuse, R10 ;  /* 0x0000008def0a7223 */ /* 0x080fe2000001000a */
[----:B------:R-:W-:Y:S01]  /*12f0*/  FMUL.FTZ R134, R86, R141 ;  /* 0x0000008d56867220 */ /* 0x000fe20000410000 */
[----:B------:R-:W-:Y:S01]  /*1300*/  FADD.FTZ R238, R142, R115 ;  /* 0x000000738eee7221 */ /* 0x000fe20000010000 */
[----:B------:R-:W-:Y:S01]  /*1310*/  FFMA.FTZ R141, R227, R115, R154 ;  /* 0x00000073e38d7223 */ /* 0x000fe2000001009a */
[----:B------:R-:W-:Y:S01]  /*1320*/  PRMT R122, R129, 0x7632, R122 ;  /* 0x00007632817a7816 */ /* 0x000fe2000000007a */
[-C--:B------:R-:W-:Y:S01]  /*1330*/  FFMA.FTZ R18, R125, R120.reuse, R18 ;  /* 0x000000787d127223 */ /* 0x080fe20000010012 */
[----:B------:R-:W-:Y:S01]  /*1340*/  FADD.FTZ R35, R120, R35 ;  /* 0x0000002378237221 */ /* 0x000fe20000010000 */
[----:B------:R-:W-:Y:S01]  /*1350*/  FMUL.FTZ R142, R77, R120 ;  /* 0x000000784d8e7220 */ /* 0x000fe20000410000 */
[----:B------:R-:W-:Y:S01]  /*1360*/  FADD.FTZ R139, R238, R219 ;  /* 0x000000dbee8b7221 */ /* 0x000fe20000010000 */
[----:B------:R-:W-:Y:S01]  /*1370*/  SHF.L.U32 R120, R144, 0x10, RZ ;  /* 0x0000001090787819 */ /* 0x000fe200000006ff */
[----:B------:R-:W-:Y:S01]  /*1380*/  FFMA.FTZ R144, R118, R219, R141 ;  /* 0x000000db76907223 */ /* 0x000fe2000001008d */
[----:B------:R-:W-:Y:S01]  /*1390*/  SHF.L.U32 R122, R122, 0x10, RZ ;  /* 0x000000107a7a7819 */ /* 0x000fe200000006ff */
[----:B------:R-:W-:Y:S01]  /*13a0*/  FMUL.FTZ R127, R214, R127 ;  /* 0x0000007fd67f7220 */ /* 0x000fe20000410000 */
[----:B------:R-:W-:Y:S01]  /*13b0*/  FADD.FTZ R238, R139, R142 ;  /* 0x0000008e8bee7221 */ /* 0x000fe20000010000 */
[----:B------:R-:W-:-:S02]  /*13c0*/  FFMA.FTZ R139, R125, R142, R144 ;  /* 0x0000008e7d8b7223 */ /* 0x000fc40000010090 */
[-C--:B------:R-:W-:Y:S01]  /*13d0*/  FFMA.FTZ R16, R127, R122.reuse, R16 ;  /* 0x0000007a7f107223 */ /* 0x080fe20000010010 */
[----:B------:R-:W-:Y:S01]  /*13e0*/  FADD.FTZ R160, R122, R160 ;  /* 0x000000a07aa07221 */ /* 0x000fe20000010000 */
        /* <DEDUP_REMOVED lines=8> */
[----:B------:R-:W-:Y:S01]  /*1470*/  FADD.FTZ R26, R226, R26 ;  /* 0x0000001ae21a7221 */ /* 0x000fe20000010000 */
[----:B------:R-:W-:Y:S01]  /*1480*/  SHF.L.U32 R131, R131, 0x10, RZ ;  /* 0x0000001083837819 */ /* 0x000fe200000006ff */
[-C--:B------:R-:W-:Y:S01]  /*1490*/  FFMA.FTZ R162, R133, R226.reuse, R162 ;  /* 0x000000e285a27223 */ /* 0x080fe200000100a2 */
[----:B------:R-:W-:Y:S01]  /*14a0*/  FMUL.FTZ R126, R214, R137 ;  /* 0x00000089d67e7220 */ /* 0x000fe20000410000 */
[----:B------:R-:W-:Y:S01]  /*14b0*/  FMUL.FTZ R226, R81, R226 ;  /* 0x000000e251e27220 */ /* 0x000fe20000410000 */
[----:B------:R-:W-:Y:S01]  /*14c0*/  FADD.FTZ R141, R144, R229 ;  /* 0x000000e5908d7221 */ /* 0x000fe20000010000 */
[----:B------:R-:W-:Y:S01]  /*14d0*/  SHF.L.U32 R137, R136, 0x10, RZ ;  /* 0x0000001088897819 */ /* 0x000fe200000006ff */
[----:B------:R-:W-:Y:S01]  /*14e0*/  FFMA.FTZ R122, R124, R229, R139 ;  /* 0x000000e57c7a7223 */ /* 0x000fe2000001008b */
        /* <DEDUP_REMOVED lines=22> */
[-C--:B------:R-:W-:Y:S01]  /*1650*/  FFMA.FTZ R165, R220, R146.reuse, R165 ;  /* 0x00000092dca57223 */ /* 0x080fe200000100a5 */
[----:B------:R-:W-:Y:S01]  /*1660*/  FMUL.FTZ R139, R94, R146 ;  /* 0x000000925e8b7220 */ /* 0x000fe20000410000 */
[----:B------:R-:W-:Y:S01]  /*1670*/  FADD.FTZ R151, R144, R149 ;  /* 0x0000009590977221 */ /* 0x000fe20000010000 */
[----:B------:R-:W-:Y:S01]  /*1680*/  FMUL.FTZ R237, R214, R237 ;  /* 0x000000edd6ed7220 */ /* 0x000fe20000410000 */
[----:B------:R-:W-:Y:S01]  /*1690*/  FFMA.FTZ R146, R224, R149, R141 ;  /* 0x00000095e0927223 */ /* 0x000fe2000001008d */
[-C--:B------:R-:W-:Y:S01]  /*16a0*/  FFMA.FTZ R11, R126, R131.reuse, R11 ;  /* 0x000000837e0b7223 */ /* 0x080fe2000001000b */
[----:B------:R-:W-:Y:S01]  /*16b0*/  FADD.FTZ R166, R131, R166 ;  /* 0x000000a683a67221 */ /* 0x000fe20000010000 */
[----:B------:R-:W-:Y:S01]  /*16c0*/  FMUL.FTZ R141, R85, R131 ;  /* 0x00000083558d7220 */ /* 0x000fe20000410000 */
[----:B------:R-:W-:Y:S01]  /*16d0*/  FADD.FTZ R144, R151, R132 ;  /* 0x0000008497907221 */ /* 0x000fe20000010000 */
[----:B------:R-:W-:Y:S01]  /*16e0*/  FFMA.FTZ R131, R237, R132, R146 ;  /* 0x00000084ed837223 */ /* 0x000fe20000010092 */
[----:B------:R-:W-:-:S02]  /*16f0*/  FMUL.FTZ R232, R214, R153 ;  /* 0x00000099d6e87220 */ /* 0x000fc40000410000 */
[----:B------:R-:W-:Y:S01]  /*1700*/  FADD.FTZ R153, R144, R141 ;  /* 0x0000008d90997221 */ /* 0x000fe20000010000 */
[----:B------:R-:W-:Y:S01]  /*1710*/  FFMA.FTZ R144, R126, R141, R131 ;  /* 0x0000008d7e907223 */ /* 0x000fe20000010083 */
[----:B------:R-:W-:Y:S02]  /*1720*/  FMUL.FTZ R151, R87, R234 ;  /* 0x000000ea57977220 */ /* 0x000fe40000410000 */
[----:B------:R-:W-:Y:S01]  /*1730*/  FADD.FTZ R146, R153, R134 ;  /* 0x0000008699927221 */ /* 0x000fe20000010000 */
[----:B------:R-:W-:Y:S01]  /*1740*/  FFMA.FTZ R131, R239, R134, R144 ;  /* 0x00000086ef837223 */ /* 0x000fe20000010090 */
[----:B------:R-:W-:Y:S01]  /*1750*/  FMUL.FTZ R230, R88, R243 ;  /* 0x000000f358e67220 */ /* 0x000fe20000410000 */
[----:B------:R-:W-:Y:S01]  /*1760*/  FMUL.FTZ R143, R214, R143 ;  /* 0x0000008fd68f7220 */ /* 0x000fe20000410000 */
[----:B------:R-:W-:Y:S01]  /*1770*/  FADD.FTZ R231, R146, R151 ;  /* 0x0000009792e77221 */ /* 0x000fe20000010000 */
[----:B------:R-:W-:Y:S01]  /*1780*/  FFMA.FTZ R144, R130, R151, R131 ;  /* 0x0000009782907223 */ /* 0x000fe20000010083 */
[----:B------:R-:W-:-:S02]  /*1790*/  FMUL.FTZ R153, R89, R137 ;  /* 0x0000008959997220 */ /* 0x000fc40000410000 */
[----:B------:R-:W-:Y:S01]  /*17a0*/  FADD.FTZ R146, R231, R230 ;  /* 0x000000e6e7927221 */ /* 0x000fe20000010000 */
[----:B------:R-:W-:Y:S01]  /*17b0*/  FFMA.FTZ R131, R143, R230, R144 ;  /* 0x000000e68f837223 */ /* 0x000fe20000010090 */
[----:B------:R-:W-:Y:S02]  /*17c0*/  SHF.L.U32 R156, R156, 0x10, RZ ;  /* 0x000000109c9c7819 */ /* 0x000fe400000006ff */
[----:B------:R-:W-:Y:S01]  /*17d0*/  FADD.FTZ R146, R146, R153 ;  /* 0x0000009992927221 */ /* 0x000fe20000010000 */
[----:B------:R-:W-:Y:S01]  /*17e0*/  FFMA.FTZ R131, R138, R153, R131 ;  /* 0x000000998a837223 */ /* 0x000fe20000010083 */
[----:B------:R-:W-:Y:S01]  /*17f0*/  FMUL.FTZ R247, R214, R247 ;  /* 0x000000f7d6f77220 */ /* 0x000fe20000410000 */
[----:B------:R-:W-:Y:S01]  /*1800*/  SHF.L.U32 R122, R148, 0x10, RZ ;  /* 0x00000010947a7819 */ /* 0x000fe200000006ff */
        /* <DEDUP_REMOVED lines=9> */
[----:B------:R-:W-:Y:S01]  /*18a0*/  FFMA.FTZ R9, R130, R234, R9 ;  /* 0x000000ea82097223 */ /* 0x000fe20000010009 */
[----:B------:R-:W-:Y:S01]  /*18b0*/  FADD.FTZ R167, R234, R167 ;  /* 0x000000a7eaa77221 */ /* 0x000fe20000010000 */
[----:B------:R-:W-:Y:S01]  /*18c0*/  FADD.FTZ R137, R137, R148 ;  /* 0x0000009489897221 */ /* 0x000fe20000010000 */
[----:B------:R-:W-:Y:S01]  /*18d0*/  FFMA.FTZ R234, R147, R148, R146 ;  /* 0x0000009493ea7223 */ /* 0x000fe20000010092 */
[----:B------:R-:W-:-:S02]  /*18e0*/  FMUL.FTZ R131, R93, R145 ;  /* 0x000000915d837220 */ /* 0x000fc40000410000 */
[----:B------:R-:W-:Y:S01]  /*18f0*/  FADD.FTZ R146, R137, R156 ;  /* 0x0000009c89927221 */ /* 0x000fe20000010000 */
[----:B------:R-:W-:-:S03]  /*1900*/  FFMA.FTZ R137, R247, R156, R234 ;  /* 0x0000009cf7897223 */ /* 0x000fc600000100ea */
[----:B------:R-:W-:Y:S01]  /*1910*/  FADD.FTZ R146, R146, R131 ;  /* 0x0000008392927221 */ /* 0x000fe20000010000 */
[----:B------:R-:W-:Y:S01]  /*1920*/  FFMA.FTZ R137, R140, R131, R137 ;  /* 0x000000838c897223 */ /* 0x000fe20000010089 */
[----:B------:R-:W-:Y:S01]  /*1930*/  FMUL.FTZ R251, R214, R251 ;  /* 0x000000fbd6fb7220 */ /* 0x000fe20000410000 */
[----:B------:R-:W-:Y:S01]  /*1940*/  FFMA.FTZ R173, R140, R145, R173 ;  /* 0x000000918cad7223 */ /* 0x000fe200000100ad */
[----:B------:R-:W-:Y:S01]  /*1950*/  FADD.FTZ R174, R145, R174 ;  /* 0x000000ae91ae7221 */ /* 0x000fe20000010000 */
[-C--:B------:R-:W-:Y:S01]  /*1960*/  FMUL.FTZ R145, R95, R120.reuse ;  /* 0x000000785f917220 */ /* 0x080fe20000410000 */
[----:B------:R-:W-:Y:S01]  /*1970*/  FADD.FTZ R146, R146, R139 ;  /* 0x0000008b92927221 */ /* 0x000fe20000010000 */
        /* <DEDUP_REMOVED lines=8> */
[C---:B------:R-:W-:Y:S01]  /*1a00*/  PRMT R150, R159.reuse, 0x7632, R150 ;  /* 0x000076329f967816 */ /* 0x040fe20000000096 */
[-C--:B------:R-:W-:Y:S01]  /*1a10*/  FFMA.FTZ R191, R232, R122.reuse, R191 ;  /* 0x0000007ae8bf7223 */ /* 0x080fe200000100bf */
[----:B------:R-:W-:Y:S01]  /*1a20*/  SHF.L.U32 R159, R159, 0x10, RZ ;  /* 0x000000109f9f7819 */ /* 0x000fe200000006ff */
[----:B------:R-:W-:Y:S01]  /*1a30*/  FADD.FTZ R198, R122, R198 ;  /* 0x000000c67ac67221 */ /* 0x000fe20000010000 */
[----:B------:R-:W-:Y:S01]  /*1a40*/  FMUL.FTZ R137, R97, R122 ;  /* 0x0000007a61897220 */ /* 0x000fe20000410000 */
[----:B------:R-:W-:Y:S01]  /*1a50*/  FADD.FTZ R122, R157, R144 ;  /* 0x000000909d7a7221 */ /* 0x000fe20000010000 */
[----:B------:R-:W-:Y:S01]  /*1a60*/  FFMA.FTZ R157, R251, R144, R120 ;  /* 0x00000090fb9d7223 */ /* 0x000fe20000010078 */
        /* <DEDUP_REMOVED lines=8> */
[----:B------:R-:W-:Y:S01]  /*1af0*/  UMOV UR7, 0xffffffff ;  /* 0xffffffff00077882 */ /* 0x000fe20000000000 */
[----:B------:R-:W-:Y:S01]  /*1b00*/  ISETP.NE.U32.AND P1, PT, RZ, UR14, PT ;  /* 0x0000000eff007c0c */ /* 0x000fe2000bf25070 */
[----:B------:R-:W-:Y:S01]  /*1b10*/  FMUL.FTZ R155, R214, R155 ;  /* 0x0000009bd69b7220 */ /* 0x000fe20000410000 */
[----:B------:R-:W-:Y:S01]  /*1b20*/  FADD.FTZ R159, R159, R146 ;  /* 0x000000929f9f7221 */ /* 0x000fe20000010000 */
        /* <DEDUP_REMOVED lines=32> */
.L_x_2675:
[----:B-1----:R-:W-:Y:S01]  /*1d30*/  FADD.FTZ R157, R120, R157 ;  /* 0x0000009d789d7221 */ /* 0x002fe20000010000 */
[----:B--2---:R-:W-:-:S03]  /*1d40*/  FADD.FTZ R159, R122, R159 ;  /* 0x0000009f7a9f7221 */ /* 0x004fc60000010000 */
        /* <DEDUP_REMOVED lines=64> */
.L_x_2633:
        /* <DEDUP_REMOVED lines=29> */
[----:B0-----:R-:W-:Y:S01]  /*2320*/  FSEL R122, R104, RZ, P4 ;  /* 0x000000ff687a7208 */ /* 0x001fe20002000000 */
        /* <DEDUP_REMOVED lines=24> */
.L_x_2632:
        /* <DEDUP_REMOVED lines=10> */
[----:B------:R-:W-:Y:S01]  /*2550*/  FFMA.FTZ R158, R158, R157, R228 ;  /* 0x0000009d9e9e7223 */ /* 0x000fe200000100e4 */
[C---:B-----5:R-:W-:Y:S01]  /*2560*/  FFMA.FTZ R113, R214.reuse, R113, R62 ;  /* 0x00000071d6717223 */ /* 0x060fe2000001003e */
[C---:B------:R-:W-:Y:S01]  /*2570*/  FFMA.FTZ R112, R214.reuse, R119, R60 ;  /* 0x00000077d6707223 */ /* 0x040fe2000001003c */
[----:B------:R-:W-:Y:S01]  /*2580*/  FFMA.FTZ R114, R214, R114, R63 ;  /* 0x00000072d6727223 */ /* 0x000fe2000001003f */
[----:B------:R-:W-:Y:S01]  /*2590*/  LOP3.LUT P5, RZ, R197, 0xff0000, RZ, 0xc0, !PT ;  /* 0x00ff0000c5ff7812 */ /* 0x000fe200078ac0ff */
[----:B------:R-:W-:Y:S01]  /*25a0*/  FMUL.FTZ R113, R113, UR6 ;  /* 0x0000000671717c20 */ /* 0x000fe20008410000 */
[-CC-:B------:R-:W-:Y:S01]  /*25b0*/  FFMA.FTZ R218, R218, R157.reuse, R228.reuse ;  /* 0x0000009ddada7223 */ /* 0x180fe200000100e4 */
[-CC-:B------:R-:W-:Y:S01]  /*25c0*/  FFMA.FTZ R152, R152, R157.reuse, R228.reuse ;  /* 0x0000009d98987223 */ /* 0x180fe200000100e4 */
[----:B------:R-:W-:Y:S01]  /*25d0*/  FFMA.FTZ R0, R0, R157, R228 ;  /* 0x0000009d00007223 */ /* 0x000fe200000100e4 */
[----:B------:R-:W-:Y:S01]  /*25e0*/  FMUL.FTZ R115, R114, UR6 ;  /* 0x0000000672737c20 */ /* 0x000fe20008410000 */
[----:B------:R-:W-:Y:S01]  /*25f0*/  FADD.FTZ R116, R116, -R121 ;  /* 0x8000007974747221 */ /* 0x000fe20000010000 */
[----:B------:R-:W-:Y:S01]  /*2600*/  FMUL.FTZ R114, R112, UR6 ;  /* 0x0000000670727c20 */ /* 0x000fe20008410000 */
[----:B------:R-:W-:Y:S01]  /*2610*/  FADD.FTZ R117, R117, -R158 ;  /* 0x8000009e75757221 */ /* 0x000fe20000010000 */
[----:B------:R-:W-:Y:S01]  /*2620*/  ISETP.GE.U32.AND P1, PT, R196, RZ, PT ;  /* 0x000000ffc400720c */ /* 0x000fe20003f26070 */
[----:B------:R-:W-:Y:S01]  /*2630*/  FADD.FTZ R218, R123, -R218 ;  /* 0x800000da7bda7221 */ /* 0x000fe20000010000 */
[----:B------:R-:W-:Y:S01]  /*2640*/  FSEL R112, R113, RZ, P5 ;  /* 0x000000ff71707208 */ /* 0x000fe20002800000 */
[----:B------:R-:W-:Y:S01]  /*2650*/  FADD.FTZ R113, R225, -R152 ;  /* 0x80000098e1717221 */ /* 0x000fe20000010000 */
[----:B------:R-:W-:Y:S01]  /*2660*/  FADD.FTZ R223, R223, -R0 ;  /* 0x80000000dfdf7221 */ /* 0x000fe20000010000 */
[C---:B------:R-:W-:Y:S01]  /*2670*/  FFMA.FTZ R119, R214.reuse, R116, R61 ;  /* 0x00000074d6777223 */ /* 0x040fe2000001003d */
[C---:B------:R-:W-:Y:S01]  /*2680*/  FFMA.FTZ R116, R214.reuse, R117, R66 ;  /* 0x00000075d6747223 */ /* 0x040fe20000010042 */
[C---:B------:R-:W-:Y:S01]  /*2690*/  ISETP.GE.U32.AND.EX P1, PT, R197.reuse, 0x1000000, PT, P1 ;  /* 0x01000000c500780c */ /* 0x040fe20003f26110 */
[C---:B------:R-:W-:Y:S01]  /*26a0*/  FFMA.FTZ R117, R214.reuse, R218, R67 ;  /* 0x000000dad6757223 */ /* 0x040fe20000010043 */
[----:B------:R-:W-:Y:S01]  /*26b0*/  LOP3.LUT P4, RZ, R197, 0xff, RZ, 0xc0, !PT ;  /* 0x000000ffc5ff7812 */ /* 0x000fe2000788c0ff */
[C---:B------:R-:W-:Y:S01]  /*26c0*/  FFMA.FTZ R113, R214.reuse, R113, R65 ;  /* 0x00000071d6717223 */ /* 0x040fe20000010041 */
[----:B------:R-:W-:Y:S01]  /*26d0*/  FFMA.FTZ R0, R214, R223, R64 ;  /* 0x000000dfd6007223 */ /* 0x000fe20000010040 */
[----:B------:R-:W-:Y:S01]  /*26e0*/  FMUL.FTZ R119, R119, UR6 ;  /* 0x0000000677777c20 */ /* 0x000fe20008410000 */
        /* <DEDUP_REMOVED lines=21> */
.L_x_2635:
        /* <DEDUP_REMOVED lines=29> */
[----:B0-----:R-:W-:Y:S01]  /*2a10*/  FSEL R122, R104, RZ, P4 ;  /* 0x000000ff687a7208 */ /* 0x001fe20002000000 */
        /* <DEDUP_REMOVED lines=24> */
.L_x_2631:
        /* <DEDUP_REMOVED lines=13> */
[----:B-----5:R-:W-:Y:S01]  /*2c70*/  LOP3.LUT P3, RZ, R197, 0xff0000, RZ, 0xc0, !PT ;  /* 0x00ff0000c5ff7812 */ /* 0x020fe2000786c0ff */
[C---:B------:R-:W-:Y:S01]  /*2c80*/  FMUL.FTZ R113, R214.reuse, R113 ;  /* 0x00000071d6717220 */ /* 0x040fe20000410000 */
[C---:B------:R-:W-:Y:S01]  /*2c90*/  FMUL.FTZ R115, R214.reuse, R115 ;  /* 0x00000073d6737220 */ /* 0x040fe20000410000 */
[----:B------:R-:W-:Y:S01]  /*2ca0*/  FMUL.FTZ R121, R214, R121 ;  /* 0x00000079d6797220 */ /* 0x000fe20000410000 */
[----:B------:R-:W-:Y:S01]  /*2cb0*/  FADD.FTZ R119, R114, -R119 ;  /* 0x8000007772777221 */ /* 0x000fe20000010000 */
[----:B------:R-:W-:Y:S01]  /*2cc0*/  FMUL.FTZ R113, R113, UR6 ;  /* 0x0000000671717c20 */ /* 0x000fe20008410000 */
[----:B------:R-:W-:Y:S01]  /*2cd0*/  ISETP.GE.U32.AND P1, PT, R196, RZ, PT ;  /* 0x000000ffc400720c */ /* 0x000fe20003f26070 */
[-CC-:B------:R-:W-:Y:S01]  /*2ce0*/  FFMA.FTZ R158, R158, R157.reuse, R228.reuse ;  /* 0x0000009d9e9e7223 */ /* 0x180fe200000100e4 */
[----:B------:R-:W-:Y:S01]  /*2cf0*/  FFMA.FTZ R218, R218, R157, R228 ;  /* 0x0000009ddada7223 */ /* 0x000fe200000100e4 */
[----:B------:R-:W-:Y:S01]  /*2d00*/  FMUL.FTZ R100, R115, UR6 ;  /* 0x0000000673647c20 */ /* 0x000fe20008410000 */
[----:B------:R-:W-:Y:S01]  /*2d10*/  LOP3.LUT P6, RZ, R177, 0xff0000, RZ, 0xc0, !PT ;  /* 0x00ff0000b1ff7812 */ /* 0x000fe200078cc0ff */
[----:B------:R-:W-:Y:S01]  /*2d20*/  FMUL.FTZ R121, R121, UR6 ;  /* 0x0000000679797c20 */ /* 0x000fe20008410000 */
[----:B------:R-:W-:Y:S01]  /*2d30*/  FSEL R115, R113, RZ, P3 ;  /* 0x000000ff71737208 */ /* 0x000fe20001800000 */
[----:B------:R-:W-:Y:S01]  /*2d40*/  FMUL.FTZ R119, R214, R119 ;  /* 0x00000077d6777220 */ /* 0x000fe20000410000 */
[----:B------:R-:W-:Y:S01]  /*2d50*/  ISETP.GE.U32.AND.EX P5, PT, R197, 0x1000000, PT, P1 ;  /* 0x01000000c500780c */ /* 0x000fe20003fa6110 */
[----:B------:R-:W-:Y:S01]  /*2d60*/  FADD.FTZ R117, R117, -R158 ;  /* 0x8000009e75757221 */ /* 0x000fe20000010000 */
[----:B------:R-:W-:Y:S01]  /*2d70*/  LOP3.LUT P3, RZ, R197, 0xff00, RZ, 0xc0, !PT ;  /* 0x0000ff00c5ff7812 */ /* 0x000fe2000786c0ff */
[----:B------:R-:W-:Y:S01]  /*2d80*/  FADD.FTZ R123, R123, -R218 ;  /* 0x800000da7b7b7221 */ /* 0x000fe20000010000 */
[----:B------:R-:W-:Y:S01]  /*2d90*/  ISETP.GE.U32.AND P1, PT, R176, RZ, PT ;  /* 0x000000ffb000720c */ /* 0x000fe20003f26070 */
[-CC-:B------:R-:W-:Y:S01]  /*2da0*/  FFMA.FTZ R152, R152, R157.reuse, R228.reuse ;  /* 0x0000009d98987223 */ /* 0x180fe200000100e4 */
[----:B------:R-:W-:Y:S01]  /*2db0*/  FFMA.FTZ R0, R0, R157, R228 ;  /* 0x0000009d00007223 */ /* 0x000fe200000100e4 */
[----:B------:R-:W-:Y:S01]  /*2dc0*/  FSEL R103, R113, RZ, P6 ;  /* 0x000000ff71677208 */ /* 0x000fe20003000000 */
[----:B------:R-:W-:Y:S01]  /*2dd0*/  FMUL.FTZ R119, R119, UR6 ;  /* 0x0000000677777c20 */ /* 0x000fe20008410000 */
[----:B------:R-:W-:Y:S01]  /*2de0*/  FSEL R112, R100, RZ, P5 ;  /* 0x000000ff64707208 */ /* 0x000fe20002800000 */
[C---:B------:R-:W-:Y:S01]  /*2df0*/  FMUL.FTZ R117, R214.reuse, R117 ;  /* 0x00000075d6757220 */ /* 0x040fe20000410000 */
        /* <DEDUP_REMOVED lines=8> */
[----:B------:R-:W-:Y:S01]  /*2e80*/  LOP3.LUT P3, RZ, R177, 0xff00, RZ, 0xc0, !PT ;  /* 0x0000ff00b1ff7812 */ /* 0x000fe2000786c0ff */
[----:B------:R-:W-:Y:S01]  /*2e90*/  FMUL.FTZ R123, R123, UR6 ;  /* 0x000000067b7b7c20 */ /* 0x000fe20008410000 */
[----:B------:R-:W-:Y:S01]  /*2ea0*/  FSEL R100, R100, RZ, P1 ;  /* 0x000000ff64647208 */ /* 0x000fe20000800000 */
[C---:B------:R-:W-:Y:S01]  /*2eb0*/  FMUL.FTZ R225, R214.reuse, R225 ;  /* 0x000000e1d6e17220 */ /* 0x040fe20000410000 */
[C---:B------:R-:W-:Y:S01]  /*2ec0*/  FSEL R114, R119.reuse, RZ, P4 ;  /* 0x000000ff77727208 */ /* 0x040fe20002000000 */
[----:B------:R-:W-:Y:S01]  /*2ed0*/  FMUL.FTZ R223, R214, R223 ;  /* 0x000000dfd6df7220 */ /* 0x000fe20000410000 */
[----:B------:R-:W-:Y:S01]  /*2ee0*/  FSEL R102, R119, RZ, P5 ;  /* 0x000000ff77667208 */ /* 0x000fe20002800000 */
[----:B------:R-:W-:Y:S01]  /*2ef0*/  FMUL.FTZ R225, R225, UR6 ;  /* 0x00000006e1e17c20 */ /* 0x000fe20008410000 */
[----:B------:R-:W-:Y:S01]  /*2f00*/  FSEL R101, R121, RZ, P3 ;  /* 0x000000ff79657208 */ /* 0x000fe20001800000 */
[----:B------:R-:W-:Y:S01]  /*2f10*/  FMUL.FTZ R223, R223, UR6 ;  /* 0x00000006dfdf7c20 */ /* 0x000fe20008410000 */
[----:B------:R-:W-:-:S02]  /*2f20*/  LOP3.LUT P6, RZ, R196, 0xff0000, RZ, 0xc0, !PT ;  /* 0x00ff0000c4ff7812 */ /* 0x000fc400078cc0ff */
[----:B------:R-:W-:Y:S02]  /*2f30*/  LOP3.LUT P1, RZ, R196, 0xff000000, RZ, 0xc0, !PT ;  /* 0xff000000c4ff7812 */ /* 0x000fe4000782c0ff */
[----:B------:R-:W-:Y:S02]  /*2f40*/  LOP3.LUT P3, RZ, R176, 0xff0000, RZ, 0xc0, !PT ;  /* 0x00ff0000b0ff7812 */ /* 0x000fe4000786c0ff */
[----:B------:R-:W-:Y:S02]  /*2f50*/  F2FP.BF16.F32.PACK_AB R102, R101, R102 ;  /* 0x000000666566723e */ /* 0x000fe400000010ff */
[----:B------:R-:W-:Y:S02]  /*2f60*/  F2FP.BF16.F32.PACK_AB R114, R113, R114 ;  /* 0x000000727172723e */ /* 0x000fe400000010ff */
[C---:B------:R-:W-:Y:S02]  /*2f70*/  FSEL R113, R117.reuse, RZ, P6 ;  /* 0x000000ff75717208 */ /* 0x040fe40003000000 */
[----:B------:R-:W-:-:S02]  /*2f80*/  FSEL R101, R117, RZ, P3 ;  /* 0x000000ff75657208 */ /* 0x000fc40001800000 */
[----:B------:R-:W-:Y:S02]  /*2f90*/  FSEL R116, R123, RZ, P1 ;  /* 0x000000ff7b747208 */ /* 0x000fe40000800000 */
[C---:B------:R-:W-:Y:S02]  /*2fa0*/  LOP3.LUT P4, RZ, R196.reuse, 0xff00, RZ, 0xc0, !PT ;  /* 0x0000ff00c4ff7812 */ /* 0x040fe4000788c0ff */
[----:B------:R-:W-:Y:S02]  /*2fb0*/  LOP3.LUT P5, RZ, R196, 0xff, RZ, 0xc0, !PT ;  /* 0x000000ffc4ff7812 */ /* 0x000fe400078ac0ff */
[C---:B------:R-:W-:Y:S02]  /*2fc0*/  LOP3.LUT P6, RZ, R176.reuse, 0xff000000, RZ, 0xc0, !PT ;  /* 0xff000000b0ff7812 */ /* 0x040fe400078cc0ff */
        /* <DEDUP_REMOVED lines=14> */
.L_x_2637:
        /* <DEDUP_REMOVED lines=65> */
[----:B0-----:R-:W-:Y:S02]  /*34c0*/  FSEL R120, R112, RZ, P1 ;  /* 0x000000ff70787208 */ /* 0x001fe40000800000 */
        /* <DEDUP_REMOVED lines=9> */
.L_x_2636:
        /* <DEDUP_REMOVED lines=11> */
[C---:B------:R-:W-:Y:S01]  /*3610*/  FFMA.FTZ R113, R214.reuse, R113, R62 ;  /* 0x00000071d6717223 */ /* 0x040fe2000001003e */
[C---:B------:R-:W-:Y:S01]  /*3620*/  FFMA.FTZ R121, R214.reuse, R121, R61 ;  /* 0x00000079d6797223 */ /* 0x040fe2000001003d */
[----:B------:R-:W-:Y:S01]  /*3630*/  FFMA.FTZ R100, R214, R100, R63 ;  /* 0x00000064d6647223 */ /* 0x000fe2000001003f */
[----:B------:R-:W-:Y:S01]  /*3640*/  FADD.FTZ R119, R114, -R119 ;  /* 0x8000007772777221 */ /* 0x000fe20000010000 */
[----:B------:R-:W-:Y:S01]  /*3650*/  FMUL.FTZ R113, R113, UR6 ;  /* 0x0000000671717c20 */ /* 0x000fe20008410000 */
[----:B------:R-:W-:Y:S01]  /*3660*/  ISETP.GE.U32.AND P1, PT, R196, RZ, PT ;  /* 0x000000ffc400720c */ /* 0x000fe20003f26070 */
[-CC-:B------:R-:W-:Y:S01]  /*3670*/  FFMA.FTZ R158, R158, R157.reuse, R228.reuse ;  /* 0x0000009d9e9e7223 */ /* 0x180fe200000100e4 */
[----:B------:R-:W-:Y:S01]  /*3680*/  FFMA.FTZ R218, R218, R157, R228 ;  /* 0x0000009ddada7223 */ /* 0x000fe200000100e4 */
[----:B------:R-:W-:Y:S01]  /*3690*/  LOP3.LUT P6, RZ, R177, 0xff0000, RZ, 0xc0, !PT ;  /* 0x00ff0000b1ff7812 */ /* 0x000fe200078cc0ff */
[----:B------:R-:W-:Y:S01]  /*36a0*/  FMUL.FTZ R100, R100, UR6 ;  /* 0x0000000664647c20 */ /* 0x000fe20008410000 */
[----:B------:R-:W-:Y:S01]  /*36b0*/  FSEL R115, R113, RZ, P3 ;  /* 0x000000ff71737208 */ /* 0x000fe20001800000 */
[----:B------:R-:W-:Y:S01]  /*36c0*/  FMUL.FTZ R121, R121, UR6 ;  /* 0x0000000679797c20 */ /* 0x000fe20008410000 */
[C---:B------:R-:W-:Y:S01]  /*36d0*/  ISETP.GE.U32.AND.EX P5, PT, R197.reuse, 0x1000000, PT, P1 ;  /* 0x01000000c500780c */ /* 0x040fe20003fa6110 */
[----:B------:R-:W-:Y:S01]  /*36e0*/  FFMA.FTZ R119, R214, R119, R60 ;  /* 0x00000077d6777223 */ /* 0x000fe2000001003c */
[----:B------:R-:W-:Y:S01]  /*36f0*/  LOP3.LUT P3, RZ, R197, 0xff00, RZ, 0xc0, !PT ;  /* 0x0000ff00c5ff7812 */ /* 0x000fe2000786c0ff */
[----:B------:R-:W-:Y:S01]  /*3700*/  FADD.FTZ R117, R117, -R158 ;  /* 0x8000009e75757221 */ /* 0x000fe20000010000 */
[----:B------:R-:W-:Y:S01]  /*3710*/  ISETP.GE.U32.AND P1, PT, R176, RZ, PT ;  /* 0x000000ffb000720c */ /* 0x000fe20003f26070 */
[----:B------:R-:W-:Y:S01]  /*3720*/  FADD.FTZ R218, R123, -R218 ;  /* 0x800000da7bda7221 */ /* 0x000fe20000010000 */
[-CC-:B------:R-:W-:Y:S01]  /*3730*/  FFMA.FTZ R152, R152, R157.reuse, R228.reuse ;  /* 0x0000009d98987223 */ /* 0x180fe200000100e4 */
[----:B------:R-:W-:Y:S01]  /*3740*/  FFMA.FTZ R0, R0, R157, R228 ;  /* 0x0000009d00007223 */ /* 0x000fe200000100e4 */
[----:B------:R-:W-:Y:S01]  /*3750*/  FSEL R103, R113, RZ, P6 ;  /* 0x000000ff71677208 */ /* 0x000fe20003000000 */
[----:B------:R-:W-:Y:S01]  /*3760*/  FMUL.FTZ R119, R119, UR6 ;  /* 0x0000000677777c20 */ /* 0x000fe20008410000 */
[----:B------:R-:W-:Y:S01]  /*3770*/  FSEL R112, R100, RZ, P5 ;  /* 0x000000ff64707208 */ /* 0x000fe20002800000 */
[C---:B------:R-:W-:Y:S01]  /*3780*/  FFMA.FTZ R117, R214.reuse, R117, R66 ;  /* 0x00000075d6757223 */ /* 0x040fe20000010042 */
[----:B------:R-:W-:Y:S01]  /*3790*/  FSEL R113, R121, RZ, P3 ;  /* 0x000000ff79717208 */ /* 0x000fe20001800000 */
[----:B------:R-:W-:Y:S01]  /*37a0*/  FFMA.FTZ R218, R214, R218, R67 ;  /* 0x000000dad6da7223 */ /* 0x000fe20000010043 */
        /* <DEDUP_REMOVED lines=9> */
[C---:B------:R-:W-:Y:S01]  /*3840*/  FFMA.FTZ R152, R214.reuse, R152, R65 ;  /* 0x00000098d6987223 */ /* 0x040fe20000010041 */
[C---:B------:R-:W-:Y:S01]  /*3850*/  FSEL R114, R119.reuse, RZ, P4 ;  /* 0x000000ff77727208 */ /* 0x040fe20002000000 */
[----:B------:R-:W-:Y:S01]  /*3860*/  FFMA.FTZ R223, R214, R223, R64 ;  /* 0x000000dfd6df7223 */ /* 0x000fe20000010040 */
        /* <DEDUP_REMOVED lines=29> */
.L_x_2638:
        /* <DEDUP_REMOVED lines=65> */
[----:B0-----:R-:W-:Y:S02]  /*3e50*/  FSEL R120, R112, RZ, P1 ;  /* 0x000000ff70787208 */ /* 0x001fe40000800000 */
        /* <DEDUP_REMOVED lines=8> */
.L_x_2634:
[----:B------:R-:W-:Y:S01]  /*3ee0*/  ISETP.NE.U32.AND P1, PT, RZ, UR4, PT ;  /* 0x00000004ff007c0c */ /* 0x000fe2000bf25070 */
[----:B------:R-:W1:Y:S03]  /*3ef0*/  LDC.64 R116, c[0x0][0x468] ;  /* 0x00011a00ff747b82 */ /* 0x000e660000000a00 */
[----:B------:R-:W-:-:S05]  /*3f00*/  ISETP.NE.AND.EX P1, PT, RZ, UR5, PT, P1 ;  /* 0x00000005ff007c0c */ /* 0x000fca000bf25310 */
[----:B0-----:R-:W0:Y:S08]  /*3f10*/  @P0 LDC.64 R120, c[0x0][0x470] ;  /* 0x00011c00ff780b82 */ /* 0x001e300000000a00 */
[----:B------:R-:W2:Y:S01]  /*3f20*/  @P1 LDC.64 R158, c[0x0][0x478] ;  /* 0x00011e00ff9e1b82 */ /* 0x000ea20000000a00 */
[----:B-1----:R-:W-:-:S04]  /*3f30*/  IMAD.WIDE.U32 R122, R217, 0x10, R116 ;  /* 0x00000010d97a7825 */ /* 0x002fc800078e0074 */
[----:B0-----:R-:W-:-:S04]  /*3f40*/  @P0 IMAD.WIDE.U32 R120, R217, 0x10, R120 ;  /* 0x00000010d9780825 */ /* 0x001fc800078e0078 */
        /* <DEDUP_REMOVED lines=83> */
.L_x_2641:
        /* <DEDUP_REMOVED lines=8> */
[C---:B------:R-:W-:Y:S01]  /*4500*/  FFMA.FTZ R224, R214.reuse, R224, R55 ;  /* 0x000000e0d6e07223 */ /* 0x040fe20000010037 */
[----:B------:R-:W-:Y:S01]  /*4510*/  FFMA.FTZ R229, R214, R229, R52 ;  /* 0x000000e5d6e57223 */ /* 0x000fe20000010034 */
[----:B------:R-:W-:Y:S01]  /*4520*/  FADD.FTZ R221, R221, -R216 ;  /* 0x800000d8dddd7221 */ /* 0x000fe20000010000 */
[----:B------:R-:W-:Y:S01]  /*4530*/  FADD.FTZ R235, R128, -R235 ;  /* 0x800000eb80eb7221 */ /* 0x000fe20000010000 */
[----:B------:R-:W-:Y:S01]  /*4540*/  FMUL.FTZ R224, R224, UR6 ;  /* 0x00000006e0e07c20 */ /* 0x000fe20008410000 */
[----:B------:R-:W-:Y:S01]  /*4550*/  FMUL.FTZ R229, R229, UR6 ;  /* 0x00000006e5e57c20 */ /* 0x000fe20008410000 */
[C---:B------:R-:W-:Y:S01]  /*4560*/  FFMA.FTZ R221, R214.reuse, R221, R58 ;  /* 0x000000ddd6dd7223 */ /* 0x040fe2000001003a */
[----:B------:R-:W-:Y:S01]  /*4570*/  FFMA.FTZ R235, R214, R235, R54 ;  /* 0x000000ebd6eb7223 */ /* 0x000fe20000010036 */
        /* <DEDUP_REMOVED lines=14> */
[----:B------:R-:W-:Y:S01]  /*4660*/  FFMA.FTZ R133, R214, R133, R53 ;  /* 0x00000085d6857223 */ /* 0x000fe20000010035 */
[----:B------:R-:W-:Y:S01]  /*4670*/  LOP3.LUT P6, RZ, R179, 0xff0000, RZ, 0xc0, !PT ;  /* 0x00ff0000b3ff7812 */ /* 0x000fe200078cc0ff */
[----:B------:R-:W-:Y:S01]  /*4680*/  FADD.FTZ R125, R142, -R125 ;  /* 0x8000007d8e7d7221 */ /* 0x000fe20000010000 */
[----:B------:R-:W-:Y:S01]  /*4690*/  FSEL R115, R235, RZ, P4 ;  /* 0x000000ffeb737208 */ /* 0x000fe20002000000 */
[----:B------:R-:W-:Y:S01]  /*46a0*/  FFMA.FTZ R127, R214, R127, R59 ;  /* 0x0000007fd67f7223 */ /* 0x000fe2000001003b */
[----:B------:R-:W-:Y:S01]  /*46b0*/  FSEL R113, R221, RZ, P5 ;  /* 0x000000ffdd717208 */ /* 0x000fe20002800000 */
[----:B------:R-:W-:Y:S01]  /*46c0*/  FADD.FTZ R219, R219, -R118 ;  /* 0x80000076dbdb7221 */ /* 0x000fe20000010000 */
[----:B------:R-:W-:Y:S01]  /*46d0*/  LOP3.LUT P4, RZ, R179, 0xff, RZ, 0xc0, !PT ;  /* 0x000000ffb3ff7812 */ /* 0x000fe2000788c0ff */
[----:B------:R-:W-:Y:S01]  /*46e0*/  FMUL.FTZ R133, R133, UR6 ;  /* 0x0000000685857c20 */ /* 0x000fe20008410000 */
[----:B------:R-:W-:Y:S01]  /*46f0*/  ISETP.GE.U32.AND.EX P3, PT, R179, 0x1000000, PT, P3 ;  /* 0x01000000b300780c */ /* 0x000fe20003f66130 */
[----:B------:R-:W-:Y:S01]  /*4700*/  FMUL.FTZ R127, R127, UR6 ;  /* 0x000000067f7f7c20 */ /* 0x000fe20008410000 */
[----:B------:R-:W-:Y:S01]  /*4710*/  LOP3.LUT P5, RZ, R178, 0xff0000, RZ, 0xc0, !PT ;  /* 0x00ff0000b2ff7812 */ /* 0x000fe200078ac0ff */
[C---:B------:R-:W-:Y:S01]  /*4720*/  FFMA.FTZ R125, R214.reuse, R125, R57 ;  /* 0x0000007dd67d7223 */ /* 0x040fe20000010039 */
[----:B------:R-:W-:Y:S01]  /*4730*/  FSEL R103, R235, RZ, P6 ;  /* 0x000000ffeb677208 */ /* 0x000fe20003000000 */
[----:B------:R-:W-:Y:S01]  /*4740*/  FFMA.FTZ R219, R214, R219, R56 ;  /* 0x000000dbd6db7223 */ /* 0x000fe20000010038 */
        /* <DEDUP_REMOVED lines=30> */
.L_x_2640:
        /* <DEDUP_REMOVED lines=8> */
[----:B------:R-:W-:Y:S01]  /*49b0*/  FFMA.FTZ R133, R133, R157, R228 ;  /* 0x0000009d85857223 */ /* 0x000fe200000100e4 */
        /* <DEDUP_REMOVED lines=67> */
.L_x_2643:
        /* <DEDUP_REMOVED lines=75> */
.L_x_2639:
        /* <DEDUP_REMOVED lines=56> */
.L_x_2645:
        /* <DEDUP_REMOVED lines=54> */
.L_x_2644:
        /* <DEDUP_REMOVED lines=55> */
.L_x_2646:
        /* <DEDUP_REMOVED lines=53> */
.L_x_2642:
        /* <DEDUP_REMOVED lines=87> */
.L_x_2649:
[-CC-:B------:R-:W-:Y:S01]  /*65b0*/  FFMA.FTZ R147, R147, R157.reuse, R228.reuse ;  /* 0x0000009d93937223 */ /* 0x180fe200000100e4 */
[-CC-:B------:R-:W-:Y:S01]  /*65c0*/  FFMA.FTZ R143, R143, R157.reuse, R228.reuse ;  /* 0x0000009d8f8f7223 */ /* 0x180fe200000100e4 */
[-C--:B------:R-:W-:Y:S01]  /*65d0*/  FFMA.FTZ R136, R136, R157.reuse, R228 ;  /* 0x0000009d88887223 */ /* 0x080fe200000100e4 */
        /* <DEDUP_REMOVED lines=22> */
[-C--:B------:R-:W-:Y:S01]  /*6740*/  FFMA.FTZ R130, R130, R157.reuse, R228 ;  /* 0x0000009d82827223 */ /* 0x080fe200000100e4 */
[----:B0-----:R-:W-:Y:S01]  /*6750*/  FSEL R115, R129, RZ, P4 ;  /* 0x000000ff81737208 */ /* 0x001fe20002000000 */
[----:B------:R-:W-:Y:S01]  /*6760*/  FMUL.FTZ R138, R138, UR6 ;  /* 0x000000068a8a7c20 */ /* 0x000fe20008410000 */
[----:B------:R-:W-:Y:S01]  /*6770*/  FSEL R100, R147, RZ, P3 ;  /* 0x000000ff93647208 */ /* 0x000fe20001800000 */
[----:B------:R-:W-:Y:S01]  /*6780*/  FMUL.FTZ R239, R239, UR6 ;  /* 0x00000006efef7c20 */ /* 0x000fe20008410000 */
[----:B------:R-:W-:Y:S01]  /*6790*/  FSEL R114, R143, RZ, P5 ;  /* 0x000000ff8f727208 */ /* 0x000fe20002800000 */
[----:B------:R-:W-:Y:S01]  /*67a0*/  FADD.FTZ R130, R151, -R130 ;  /* 0x8000008297827221 */ /* 0x000fe20000010000 */
[C---:B------:R-:W-:Y:S01]  /*67b0*/  LOP3.LUT P4, RZ, R181.reuse, 0xff, RZ, 0xc0, !PT ;  /* 0x000000ffb5ff7812 */ /* 0x040fe2000788c0ff */
[-CC-:B------:R-:W-:Y:S01]  /*67c0*/  FFMA.FTZ R126, R126, R157.reuse, R228.reuse ;  /* 0x0000009d7e7e7223 */ /* 0x180fe200000100e4 */
[----:B------:R-:W-:Y:S01]  /*67d0*/  LOP3.LUT P3, RZ, R181, 0xff00, RZ, 0xc0, !PT ;  /* 0x0000ff00b5ff7812 */ /* 0x000fe2000786c0ff */
[----:B------:R-:W-:Y:S01]  /*67e0*/  FFMA.FTZ R237, R237, R157, R228 ;  /* 0x0000009deded7223 */ /* 0x000fe200000100e4 */
[----:B------:R-:W-:Y:S01]  /*67f0*/  LOP3.LUT P5, RZ, R188, 0xff0000, RZ, 0xc0, !PT ;  /* 0x00ff0000bcff7812 */ /* 0x000fe200078ac0ff */
[----:B------:R-:W-:Y:S01]  /*6800*/  FFMA.FTZ R130, R214, R130, R51 ;  /* 0x00000082d6827223 */ /* 0x000fe20000010033 */
[----:B------:R-:W-:Y:S01]  /*6810*/  FSEL R102, R143, RZ, P4 ;  /* 0x000000ff8f667208 */ /* 0x000fe20002000000 */
[----:B------:R-:W-:Y:S01]  /*6820*/  FADD.FTZ R126, R141, -R126 ;  /* 0x8000007e8d7e7221 */ /* 0x000fe20000010000 */
[----:B------:R-:W-:Y:S01]  /*6830*/  FSEL R101, R138, RZ, P3 ;  /* 0x000000ff8a657208 */ /* 0x000fe20001800000 */
[----:B------:R-:W-:Y:S01]  /*6840*/  FADD.FTZ R237, R132, -R237 ;  /* 0x800000ed84ed7221 */ /* 0x000fe20000010000 */
[----:B------:R-:W-:Y:S01]  /*6850*/  FSEL R113, R239, RZ, P5 ;  /* 0x000000ffef717208 */ /* 0x000fe20002800000 */
[----:B------:R-:W-:Y:S01]  /*6860*/  FMUL.FTZ R130, R130, UR6 ;  /* 0x0000000682827c20 */ /* 0x000fe20008410000 */
[----:B------:R-:W-:Y:S01]  /*6870*/  LOP3.LUT P6, RZ, R181, 0xff0000, RZ, 0xc0, !PT ;  /* 0x00ff0000b5ff7812 */ /* 0x000fe200078cc0ff */
[----:B------:R-:W-:Y:S01]  /*6880*/  FFMA.FTZ R126, R214, R126, R49 ;  /* 0x0000007ed67e7223 */ /* 0x000fe20000010031 */
[----:B------:R-:W-:Y:S01]  /*6890*/  LOP3.LUT P5, RZ, R180, 0xff0000, RZ, 0xc0, !PT ;  /* 0x00ff0000b4ff7812 */ /* 0x000fe200078ac0ff */
[----:B------:R-:W-:Y:S01]  /*68a0*/  FFMA.FTZ R237, R214, R237, R48 ;  /* 0x000000edd6ed7223 */ /* 0x000fe20000010030 */
[----:B------:R-:W-:Y:S01]  /*68b0*/  F2FP.BF16.F32.PACK_AB R102, R101, R102 ;  /* 0x000000666566723e */ /* 0x000fe200000010ff */
        /* <DEDUP_REMOVED lines=26> */
.L_x_2648:
        /* <DEDUP_REMOVED lines=76> */
.L_x_2651:
        /* <DEDUP_REMOVED lines=75> */
.L_x_2647:
        /* <DEDUP_REMOVED lines=56> */
.L_x_2653:
        /* <DEDUP_REMOVED lines=54> */
.L_x_2652:
[----:B------:R-:W-:Y:S05]  /*7ab0*/  @!P1 BRA `(.L_x_2654) ;  /* 0x0000000000d89947 */ /* 0x000fea0003800000 */
[-CC-:B------:R-:W-:Y:S01]  /*7ac0*/  FFMA.FTZ R147, R147, R157.reuse, R228.reuse ;  /* 0x0000009d93937223 */ /* 0x180fe200000100e4 */
[-CC-:B------:R-:W-:Y:S01]  /*7ad0*/  FFMA.FTZ R136, R136, R157.reuse, R228.reuse ;  /* 0x0000009d88887223 */ /* 0x180fe200000100e4 */
[-C--:B------:R-:W-:Y:S01]  /*7ae0*/  FFMA.FTZ R237, R237, R157.reuse, R228 ;  /* 0x0000009deded7223 */ /* 0x080fe200000100e4 */
[----:B------:R-:W-:Y:S01]  /*7af0*/  ISETP.GE.U32.AND P3, PT, R188, RZ, PT ;  /* 0x000000ffbc00720c */ /* 0x000fe20003f66070 */
[----:B------:R-:W-:Y:S01]  /*7b00*/  FADD.FTZ R147, R148, -R147 ;  /* 0x8000009394937221 */ /* 0x000fe20000010000 */
[----:B------:R-:W-:Y:S01]  /*7b10*/  FADD.FTZ R129, R129, -R136 ;  /* 0x8000008881817221 */ /* 0x000fe20000010000 */
[--C-:B------:R-:W-:Y:S01]  /*7b20*/  FFMA.FTZ R239, R239, R157, R228.reuse ;  /* 0x0000009defef7223 */ /* 0x100fe200000100e4 */
[----:B------:R-:W-:Y:S01]  /*7b30*/  FADD.FTZ R237, R132, -R237 ;  /* 0x800000ed84ed7221 */ /* 0x000fe20000010000 */
[C---:B0-----:R-:W-:Y:S01]  /*7b40*/  FMUL.FTZ R107, R214.reuse, R147 ;  /* 0x00000093d66b7220 */ /* 0x041fe20000410000 */
[----:B------:R-:W-:Y:S01]  /*7b50*/  FMUL.FTZ R106, R214, R129 ;  /* 0x00000081d66a7220 */ /* 0x000fe20000410000 */
[----:B------:R-:W-:Y:S01]  /*7b60*/  ISETP.GE.U32.AND.EX P3, PT, R189, 0x1000000, PT, P3 ;  /* 0x01000000bd00780c */ /* 0x000fe20003f66130 */
[----:B------:R-:W-:Y:S01]  /*7b70*/  FADD.FTZ R239, R134, -R239 ;  /* 0x800000ef86ef7221 */ /* 0x000fe20000010000 */
[----:B------:R-:W-:Y:S01]  /*7b80*/  FMUL.FTZ R110, R107, UR6 ;  /* 0x000000066b6e7c20 */ /* 0x000fe20008410000 */
[-CC-:B------:R-:W-:Y:S01]  /*7b90*/  FFMA.FTZ R138, R138, R157.reuse, R228.reuse ;  /* 0x0000009d8a8a7223 */ /* 0x180fe200000100e4 */
[-CC-:B------:R-:W-:Y:S01]  /*7ba0*/  FFMA.FTZ R126, R126, R157.reuse, R228.reuse ;  /* 0x0000009d7e7e7223 */ /* 0x180fe200000100e4 */
[-CC-:B------:R-:W-:Y:S01]  /*7bb0*/  FFMA.FTZ R130, R130, R157.reuse, R228.reuse ;  /* 0x0000009d82827223 */ /* 0x180fe200000100e4 */
[----:B------:R-:W-:Y:S01]  /*7bc0*/  FFMA.FTZ R143, R143, R157, R228 ;  /* 0x0000009d8f8f7223 */ /* 0x000fe200000100e4 */
[----:B------:R-:W-:Y:S01]  /*7bd0*/  FMUL.FTZ R108, R214, R237 ;  /* 0x000000edd66c7220 */ /* 0x000fe20000410000 */
[----:B------:R-:W-:Y:S01]  /*7be0*/  FMUL.FTZ R104, R106, UR6 ;  /* 0x000000066a687c20 */ /* 0x000fe20008410000 */
[----:B------:R-:W-:Y:S01]  /*7bf0*/  FSEL R123, R110, RZ, P3 ;  /* 0x000000ff6e7b7208 */ /* 0x000fe20001800000 */
[----:B------:R-:W-:Y:S01]  /*7c00*/  FADD.FTZ R105, R153, -R138 ;  /* 0x8000008a99697221 */ /* 0x000fe20000010000 */
[----:B------:R-:W-:Y:S01]  /*7c10*/  LOP3.LUT P5, RZ, R189, 0xff0000, RZ, 0xc0, !PT ;  /* 0x00ff0000bdff7812 */ /* 0x000fe200078ac0ff */
[----:B------:R-:W-:Y:S01]  /*7c20*/  FMUL.FTZ R110, R214, R239 ;  /* 0x000000efd66e7220 */ /* 0x000fe20000410000 */
        /* <DEDUP_REMOVED lines=8> */
[----:B------:R-:W-:Y:S01]  /*7cb0*/  LOP3.LUT P6, RZ, R188, 0xff0000, RZ, 0xc0, !PT ;  /* 0x00ff0000bcff7812 */ /* 0x000fe200078cc0ff */
        /* <DEDUP_REMOVED lines=22> */
.L_x_2654:
        /* <DEDUP_REMOVED lines=53> */
.L_x_2650:
        /* <DEDUP_REMOVED lines=29> */
[----:B------:R-:W-:Y:S01]  /*8340*/  FSEL R115, R0, RZ, P6 ;  /* 0x000000ff00737208 */ /* 0x000fe20003000000 */
[-C--:B------:R-:W-:Y:S01]  /*8350*/  FFMA.FTZ R222, R222, R157.reuse, R228 ;  /* 0x0000009ddede7223 */ /* 0x080fe200000100e4 */
[----:B------:R-:W-:Y:S01]  /*8360*/  FSEL R103, R0, RZ, P4 ;  /* 0x000000ff00677208 */ /* 0x000fe20002000000 */
[----:B------:R-:W-:Y:S01]  /*8370*/  FMUL.FTZ R0, R104, UR6 ;  /* 0x0000000668007c20 */ /* 0x000fe20008410000 */
[----:B------:R-:W-:Y:S01]  /*8380*/  LOP3.LUT P6, RZ, R183, 0xff, RZ, 0xc0, !PT ;  /* 0x000000ffb7ff7812 */ /* 0x000fe200078cc0ff */
[----:B------:R-:W-:Y:S01]  /*8390*/  FMUL.FTZ R100, R107, UR6 ;  /* 0x000000066b647c20 */ /* 0x000fe20008410000 */
[----:B------:R-:W-:Y:S01]  /*83a0*/  ISETP.GE.U32.AND P2, PT, R186, RZ, PT ;  /* 0x000000ffba00720c */ /* 0x000fe20003f46070 */
[----:B------:R-:W-:Y:S01]  /*83b0*/  FADD.FTZ R139, R139, -R220 ;  /* 0x800000dc8b8b7221 */ /* 0x000fe20000010000 */
[----:B------:R-:W-:Y:S01]  /*83c0*/  FSEL R114, R0, RZ, P5 ;  /* 0x000000ff00727208 */ /* 0x000fe20002800000 */
[-C--:B------:R-:W-:Y:S01]  /*83d0*/  FFMA.FTZ R140, R140, R157.reuse, R228 ;  /* 0x0000009d8c8c7223 */ /* 0x080fe200000100e4 */
[----:B------:R-:W-:Y:S01]  /*83e0*/  FSEL R102, R0, RZ, P6 ;  /* 0x000000ff00667208 */ /* 0x000fe20003000000 */
[----:B------:R-:W-:Y:S01]  /*83f0*/  FMUL.FTZ R0, R105, UR6 ;  /* 0x0000000669007c20 */ /* 0x000fe20008410000 */
[----:B------:R-:W-:Y:S01]  /*8400*/  LOP3.LUT P4, RZ, R187, 0xff00, RZ, 0xc0, !PT ;  /* 0x0000ff00bbff7812 */ /* 0x000fe2000788c0ff */
        /* <DEDUP_REMOVED lines=45> */
.L_x_2657:
        /* <DEDUP_REMOVED lines=16> */
[----:B------:R-:W-:Y:S01]  /*87e0*/  FMUL.FTZ R155, R155, UR6 ;  /* 0x000000069b9b7c20 */ /* 0x000fe20008410000 */
[----:B0-----:R-:W-:Y:S01]  /*87f0*/  FSEL R115, R135, RZ, P3 ;  /* 0x000000ff87737208 */ /* 0x001fe20001800000 */
[----:B------:R-:W-:Y:S01]  /*8800*/  FMUL.FTZ R232, R232, UR6 ;  /* 0x00000006e8e87c20 */ /* 0x000fe20008410000 */
[C---:B------:R-:W-:Y:S01]  /*8810*/  ISETP.GE.U32.AND.EX P5, PT, R187.reuse, 0x1000000, PT, P2 ;  /* 0x01000000bb00780c */ /* 0x040fe20003fa6120 */
[----:B------:R-:W-:Y:S01]  /*8820*/  FFMA.FTZ R251, R214, R251, R36 ;  /* 0x000000fbd6fb7223 */ /* 0x000fe20000010024 */
[----:B------:R-:W-:Y:S01]  /*8830*/  LOP3.LUT P3, RZ, R187, 0xff00, RZ, 0xc0, !PT ;  /* 0x0000ff00bbff7812 */ /* 0x000fe2000786c0ff */
[-C--:B------:R-:W-:Y:S01]  /*8840*/  FFMA.FTZ R140, R140, R157.reuse, R228 ;  /* 0x0000009d8c8c7223 */ /* 0x080fe200000100e4 */
[----:B------:R-:W-:Y:S01]  /*8850*/  ISETP.GE.U32.AND P2, PT, R182, RZ, PT ;  /* 0x000000ffb600720c */ /* 0x000fe20003f46070 */
[----:B------:R-:W-:Y:S01]  /*8860*/  FADD.FTZ R139, R139, -R220 ;  /* 0x800000dc8b8b7221 */ /* 0x000fe20000010000 */
[----:B------:R-:W-:Y:S01]  /*8870*/  FADD.FTZ R222, R145, -R222 ;  /* 0x800000de91de7221 */ /* 0x000fe20000010000 */
[----:B------:R-:W-:Y:S01]  /*8880*/  FFMA.FTZ R157, R247, R157, R228 ;  /* 0x0000009df79d7223 */ /* 0x000fe200000100e4 */
[----:B------:R-:W-:Y:S01]  /*8890*/  FSEL R0, R155, RZ, P5 ;  /* 0x000000ff9b007208 */ /* 0x000fe20002800000 */
[----:B------:R-:W-:Y:S01]  /*88a0*/  FMUL.FTZ R251, R251, UR6 ;  /* 0x00000006fbfb7c20 */ /* 0x000fe20008410000 */
[----:B------:R-:W-:Y:S01]  /*88b0*/  FSEL R101, R232, RZ, P3 ;  /* 0x000000ffe8657208 */ /* 0x000fe20001800000 */
[C---:B------:R-:W-:Y:S01]  /*88c0*/  FFMA.FTZ R139, R214.reuse, R139, R42 ;  /* 0x0000008bd68b7223 */ /* 0x040fe2000001002a */
[----:B------:R-:W-:Y:S01]  /*88d0*/  LOP3.LUT P6, RZ, R183, 0xff0000, RZ, 0xc0, !PT ;  /* 0x00ff0000b7ff7812 */ /* 0x000fe200078cc0ff */
[----:B------:R-:W-:Y:S01]  /*88e0*/  FFMA.FTZ R222, R214, R222, R43 ;  /* 0x000000ded6de7223 */ /* 0x000fe2000001002b */
[----:B------:R-:W-:Y:S01]  /*88f0*/  LOP3.LUT P4, RZ, R187, 0xff, RZ, 0xc0, !PT ;  /* 0x000000ffbbff7812 */ /* 0x000fe2000788c0ff */
[----:B------:R-:W-:Y:S01]  /*8900*/  FADD.FTZ R140, R131, -R140 ;  /* 0x8000008c838c7221 */ /* 0x000fe20000010000 */
[C---:B------:R-:W-:Y:S01]  /*8910*/  LOP3.LUT P5, RZ, R183.reuse, 0xff, RZ, 0xc0, !PT ;  /* 0x000000ffb7ff7812 */ /* 0x040fe200078ac0ff */
        /* <DEDUP_REMOVED lines=9> */
[C---:B------:R-:W-:Y:S01]  /*89b0*/  FSEL R114, R251.reuse, RZ, P4 ;  /* 0x000000fffb727208 */ /* 0x040fe20002000000 */
[----:B------:R-:W-:Y:S01]  /*89c0*/  FMUL.FTZ R140, R140, UR6 ;  /* 0x000000068c8c7c20 */ /* 0x000fe20008410000 */
[----:B------:R-:W-:Y:S01]  /*89d0*/  FSEL R102, R251, RZ, P5 ;  /* 0x000000fffb667208 */ /* 0x000fe20002800000 */
[----:B------:R-:W-:Y:S01]  /*89e0*/  FMUL.FTZ R157, R157, UR6 ;  /* 0x000000069d9d7c20 */ /* 0x000fe20008410000 */
[----:B------:R-:W-:-:S02]  /*89f0*/  FSEL R113, R232, RZ, P3 ;  /* 0x000000ffe8717208 */ /* 0x000fc40001800000 */
[C---:B------:R-:W-:Y:S02]  /*8a00*/  LOP3.LUT P6, RZ, R186.reuse, 0xff0000, RZ, 0xc0, !PT ;  /* 0x00ff0000baff7812 */ /* 0x040fe400078cc0ff */
[----:B------:R-:W-:Y:S02]  /*8a10*/  LOP3.LUT P2, RZ, R186, 0xff000000, RZ, 0xc0, !PT ;  /* 0xff000000baff7812 */ /* 0x000fe4000784c0ff */
[----:B------:R-:W-:Y:S02]  /*8a20*/  LOP3.LUT P3, RZ, R182, 0xff0000, RZ, 0xc0, !PT ;  /* 0x00ff0000b6ff7812 */ /* 0x000fe4000786c0ff */
[----:B------:R-:W-:Y:S02]  /*8a30*/  F2FP.BF16.F32.PACK_AB R115, R0, R115 ;  /* 0x000000730073723e */ /* 0x000fe400000010ff */
[----:B------:R-:W-:Y:S02]  /*8a40*/  F2FP.BF16.F32.PACK_AB R102, R113, R102 ;  /* 0x000000667166723e */ /* 0x000fe400000010ff */
[----:B------:R-:W-:-:S02]  /*8a50*/  F2FP.BF16.F32.PACK_AB R114, R101, R114 ;  /* 0x000000726572723e */ /* 0x000fc400000010ff */
[C---:B------:R-:W-:Y:S02]  /*8a60*/  FSEL R113, R139.reuse, RZ, P6 ;  /* 0x000000ff8b717208 */ /* 0x040fe40003000000 */
[----:B------:R-:W-:Y:S02]  /*8a70*/  FSEL R101, R139, RZ, P3 ;  /* 0x000000ff8b657208 */ /* 0x000fe40001800000 */
[----:B------:R-:W-:Y:S02]  /*8a80*/  FSEL R0, R222, RZ, P2 ;  /* 0x000000ffde007208 */ /* 0x000fe40001000000 */
[C---:B------:R-:W-:Y:S02]  /*8a90*/  LOP3.LUT P4, RZ, R186.reuse, 0xff00, RZ, 0xc0, !PT ;  /* 0x0000ff00baff7812 */ /* 0x040fe4000788c0ff */
[----:B------:R-:W-:Y:S02]  /*8aa0*/  LOP3.LUT P5, RZ, R186, 0xff, RZ, 0xc0, !PT ;  /* 0x000000ffbaff7812 */ /* 0x000fe400078ac0ff */
[----:B------:R-:W-:-:S02]  /*8ab0*/  LOP3.LUT P6, RZ, R182, 0xff000000, RZ, 0xc0, !PT ;  /* 0xff000000b6ff7812 */ /* 0x000fc400078cc0ff */
        /* <DEDUP_REMOVED lines=13> */
.L_x_2656:
        /* <DEDUP_REMOVED lines=76> */
.L_x_2659:
        /* <DEDUP_REMOVED lines=19> */
[C---:B------:R-:W-:Y:S01]  /*9180*/  ISETP.GE.U32.AND.EX P5, PT, R187.reuse, 0x1000000, PT, P2 ;  /* 0x01000000bb00780c */ /* 0x040fe20003fa6120 */
[-C--:B------:R-:W-:Y:S01]  /*9190*/  FFMA.FTZ R140, R140, R157.reuse, R228 ;  /* 0x0000009d8c8c7223 */ /* 0x080fe200000100e4 */
        /* <DEDUP_REMOVED lines=12> */
[----:B------:R-:W-:Y:S01]  /*9260*/  FMUL.FTZ R145, R214, R145 ;  /* 0x00000091d6917220 */ /* 0x000fe20000410000 */
[C---:B------:R-:W-:Y:S01]  /*9270*/  ISETP.GE.U32.AND.EX P2, PT, R183.reuse, 0x1000000, PT, P2 ;  /* 0x01000000b700780c */ /* 0x040fe20003f46120 */
        /* <DEDUP_REMOVED lines=40> */
.L_x_2655:
        /* <DEDUP_REMOVED lines=8> */
[-CC-:B------:R-:W-:Y:S01]  /*9580*/  FFMA.FTZ R220, R220, R157.reuse, R228.reuse ;  /* 0x0000009ddcdc7223 */ /* 0x180fe200000100e4 */
[--C-:B------:R-:W-:Y:S01]  /*9590*/  FFMA.FTZ R222, R222, R157, R228.reuse ;  /* 0x0000009ddede7223 */ /* 0x100fe200000100e4 */
[----:B0-----:R-:W-:Y:S01]  /*95a0*/  FFMA.FTZ R107, R214, R155, R39 ;  /* 0x0000009bd66b7223 */ /* 0x001fe20000010027 */
[----:B------:R-:W-:Y:S01]  /*95b0*/  FFMA.FTZ R251, R251, R157, R228 ;  /* 0x0000009dfbfb7223 */ /* 0x000fe200000100e4 */
[----:B------:R-:W-:Y:S01]  /*95c0*/  FADD.FTZ R247, R156, -R247 ;  /* 0x800000f79cf77221 */ /* 0x000fe20000010000 */
[----:B------:R-:W-:Y:S01]  /*95d0*/  ISETP.GE.U32.AND P2, PT, R186, RZ, PT ;  /* 0x000000ffba00720c */ /* 0x000fe20003f46070 */
[----:B------:R-:W-:Y:S01]  /*95e0*/  FFMA.FTZ R106, R214, R135, R38 ;  /* 0x00000087d66a7223 */ /* 0x000fe20000010026 */
        /* <DEDUP_REMOVED lines=41> */
.L_x_2661:
[-CC-:B------:R-:W-:Y:S01]  /*9880*/  FFMA.FTZ R251, R251, R157.reuse, R228.reuse ;  /* 0x0000009dfbfb7223 */ /* 0x180fe200000100e4 */
[-CC-:B------:R-:W-:Y:S01]  /*9890*/  FFMA.FTZ R135, R135, R157.reuse, R228.reuse ;  /* 0x0000009d87877223 */ /* 0x180fe200000100e4 */
[-CC-:B------:R-:W-:Y:S01]  /*98a0*/  FFMA.FTZ R155, R155, R157.reuse, R228.reuse ;  /* 0x0000009d9b9b7223 */ /* 0x180fe200000100e4 */
        /* <DEDUP_REMOVED lines=51> */
.L_x_2660:
        /* <DEDUP_REMOVED lines=8> */
[--C-:B------:R-:W-:Y:S01]  /*9c60*/  FFMA.FTZ R220, R220, R157, R228.reuse ;  /* 0x0000009ddcdc7223 */ /* 0x100fe200000100e4 */
[----:B0-----:R-:W-:Y:S01]  /*9c70*/  FMUL.FTZ R107, R214, R155 ;  /* 0x0000009bd66b7220 */ /* 0x001fe20000410000 */
[-CC-:B------:R-:W-:Y:S01]  /*9c80*/  FFMA.FTZ R222, R222, R157.reuse, R228.reuse ;  /* 0x0000009ddede7223 */ /* 0x180fe200000100e4 */
[--C-:B------:R-:W-:Y:S01]  /*9c90*/  FFMA.FTZ R251, R251, R157, R228.reuse ;  /* 0x0000009dfbfb7223 */ /* 0x100fe200000100e4 */
[----:B------:R-:W-:Y:S01]  /*9ca0*/  FADD.FTZ R247, R156, -R247 ;  /* 0x800000f79cf77221 */ /* 0x000fe20000010000 */
[----:B------:R-:W-:Y:S01]  /*9cb0*/  FMUL.FTZ R105, R107, UR6 ;  /* 0x000000066b697c20 */ /* 0x000fe20008410000 */
[----:B------:R-:W-:Y:S01]  /*9cc0*/  FMUL.FTZ R106, R214, R135 ;  /* 0x00000087d66a7220 */ /* 0x000fe20000410000 */
[----:B------:R-:W-:Y:S01]  /*9cd0*/  ISETP.GE.U32.AND.EX P2, PT, R187, 0x1000000, PT, P2 ;  /* 0x01000000bb00780c */ /* 0x000fe20003f46120 */
[----:B------:R-:W-:Y:S01]  /*9ce0*/  FFMA.FTZ R228, R232, R157, R228 ;  /* 0x0000009de8e47223 */ /* 0x000fe200000100e4 */
[----:B------:R-:W-:Y:S01]  /*9cf0*/  FMUL.FTZ R108, R214, R247 ;  /* 0x000000f7d66c7220 */ /* 0x000fe20000410000 */
[----:B------:R-:W-:Y:S01]  /*9d00*/  FMUL.FTZ R104, R106, UR6 ;  /* 0x000000066a687c20 */ /* 0x000fe20008410000 */
[----:B------:R-:W-:Y:S01]  /*9d10*/  FSEL R123, R105, RZ, P2 ;  /* 0x000000ff697b7208 */ /* 0x000fe20001000000 */
[----:B------:R-:W-:Y:S01]  /*9d20*/  FADD.FTZ R105, R137, -R228 ;  /* 0x800000e489697221 */ /* 0x000fe20000010000 */
[----:B------:R-:W-:Y:S01]  /*9d30*/  LOP3.LUT P4, RZ, R187, 0xff0000, RZ, 0xc0, !PT ;  /* 0x00ff0000bbff7812 */ /* 0x000fe2000788c0ff */
[----:B------:R-:W-:Y:S01]  /*9d40*/  FADD.FTZ R109, R131, -R140 ;  /* 0x8000008c836d7221 */ /* 0x000fe20000010000 */
[----:B------:R-:W-:Y:S01]  /*9d50*/  FADD.FTZ R139, R139, -R220 ;  /* 0x800000dc8b8b7221 */ /* 0x000fe20000010000 */
[----:B------:R-:W-:Y:S01]  /*9d60*/  FADD.FTZ R111, R145, -R222 ;  /* 0x800000de916f7221 */ /* 0x000fe20000010000 */
[----:B------:R-:W-:Y:S01]  /*9d70*/  FADD.FTZ R251, R144, -R251 ;  /* 0x800000fb90fb7221 */ /* 0x000fe20000010000 */
[----:B------:R-:W-:Y:S01]  /*9d80*/  FMUL.FTZ R0, R108, UR6 ;  /* 0x000000066c007c20 */ /* 0x000fe20008410000 */
[----:B------:R-:W-:Y:S01]  /*9d90*/  LOP3.LUT P5, RZ, R186, 0xff, RZ, 0xc0, !PT ;  /* 0x000000ffbaff7812 */ /* 0x000fe200078ac0ff */
[----:B------:R-:W-:Y:S01]  /*9da0*/  FMUL.FTZ R105, R214, R105 ;  /* 0x00000069d6697220 */ /* 0x000fe20000410000 */
[----:B------:R-:W-:Y:S01]  /*9db0*/  FSEL R122, R104, RZ, P4 ;  /* 0x000000ff687a7208 */ /* 0x000fe20002000000 */
[C---:B------:R-:W-:Y:S01]  /*9dc0*/  FMUL.FTZ R109, R214.reuse, R109 ;  /* 0x0000006dd66d7220 */ /* 0x040fe20000410000 */
        /* <DEDUP_REMOVED lines=24> */
.L_x_2662:
        /* <DEDUP_REMOVED lines=53> */
.L_x_2658:
        /* <DEDUP_REMOVED lines=14> */
.L_x_2629:
        /* <DEDUP_REMOVED lines=61> */
.L_x_2628:
[----:B------:R-:W-:Y:S05]  /*a750*/  BSYNC B0 ;  /* 0x0000000000007941 */ /* 0x000fea0003800000 */
.L_x_2627:
[----:B------:R-:W1:Y:S01]  /*a760*/  S2R R3, SR_CgaCtaId ;  /* 0x0000000000037919 */ /* 0x000e620000008800 */
[----:B------:R-:W-:Y:S01]  /*a770*/  SHF.L.U32 R0, R4, 0x5, RZ ;  /* 0x0000000504007819 */ /* 0x000fe200000006ff */
[----:B------:R-:W-:Y:S05]  /*a780*/  WARPSYNC.ALL ;  /* 0x0000000000007948 */ /* 0x000fea0003800000 */
[----:B------:R-:W-:Y:S01]  /*a790*/  MOV R2, 0x400 ;  /* 0x0000040000027802 */ /* 0x000fe20000000f00 */
[----:B------:R-:W2:Y:S01]  /*a7a0*/  LDCU.128 UR16, c[0x0][0x440] ;  /* 0x00008800ff1077ac */ /* 0x000ea20008000c00 */
[----:B------:R-:W-:-:S04]  /*a7b0*/  LOP3.LUT R0, R0, 0x3e0, RZ, 0xc0, !PT ;  /* 0x000003e000007812 */ /* 0x000fc800078ec0ff */
[----:B------:R-:W-:Y:S02]  /*a7c0*/  LEA R0, R5, R0, 0xc ;  /* 0x0000000005007211 */ /* 0x000fe400078e60ff */
[----:B-1----:R-:W-:-:S04]  /*a7d0*/  LEA R3, R3, R2, 0x18 ;  /* 0x0000000203037211 */ /* 0x002fc800078ec0ff */
        /* <DEDUP_REMOVED lines=12> */
[----:B------:R-:W3:Y:S04]  /*a8a0*/  LDS R25, [R6+0x1000] ;  /* 0x0010000006197984 */ /* 0x000ee80000000800 */
[----:B------:R-:W4:Y:S04]  /*a8b0*/  LDS R3, [R6+0x200] ;  /* 0x0002000006037984 */ /* 0x000f280000000800 */
[----:B------:R-:W5:Y:S04]  /*a8c0*/  LDS R16, [R6+0x1200] ;  /* 0x0012000006107984 */ /* 0x000f680000000800 */
[----:B------:R-:W0:Y:S04]  /*a8d0*/  LDS R5, [R6+0x400] ;  /* 0x0004000006057984 */ /* 0x000e280000000800 */
[----:B------:R-:W2:Y:S04]  /*a8e0*/  LDS R18, [R6+0x1400] ;  /* 0x0014000006127984 */ /* 0x000ea80000000800 */
[----:B------:R-:W2:Y:S04]  /*a8f0*/  LDS R7, [R6+0x600] ;  /* 0x0006000006077984 */ /* 0x000ea80000000800 */
[----:B------:R-:W2:Y:S04]  /*a900*/  LDS R20, [R6+0x1600] ;  /* 0x0016000006147984 */ /* 0x000ea80000000800 */
[----:B------:R-:W2:Y:S04]  /*a910*/  LDS R8, [R6+0x800] ;  /* 0x0008000006087984 */ /* 0x000ea80000000800 */
[----:B------:R-:W2:Y:S04]  /*a920*/  LDS R17, [R6+0x1800] ;  /* 0x0018000006117984 */ /* 0x000ea80000000800 */
[----:B------:R-:W2:Y:S01]  /*a930*/  LDS R9, [R6+0xa00] ;  /* 0x000a000006097984 */ /* 0x000ea20000000800 */
[----:B-1----:R-:W-:-:S03]  /*a940*/  FADD.FTZ R2, RZ, R2 ;  /* 0x00000002ff027221 */ /* 0x002fc60000010000 */
[----:B------:R-:W1:Y:S01]  /*a950*/  LDS R22, [R6+0x1a00] ;  /* 0x001a000006167984 */ /* 0x000e620000000800 */
[----:B---3--:R-:W-:-:S03]  /*a960*/  FADD.FTZ R2, R2, R25 ;  /* 0x0000001902027221 */ /* 0x008fc60000010000 */
[----:B------:R-:W3:Y:S01]  /*a970*/  LDS R10, [R6+0xc00] ;  /* 0x000c0000060a7984 */ /* 0x000ee20000000800 */
[----:B----4-:R-:W-:-:S03]  /*a980*/  FADD.FTZ R3, RZ, R3 ;  /* 0x00000003ff037221 */ /* 0x010fc60000010000 */
[----:B------:R-:W4:Y:S01]  /*a990*/  LDS R19, [R6+0x1c00] ;  /* 0x001c000006137984 */ /* 0x000f220000000800 */
[----:B-----5:R-:W-:Y:S02]  /*a9a0*/  FADD.FTZ R3, R3, R16 ;  /* 0x0000001003037221 */ /* 0x020fe40000010000 */
[----:B------:R-:W5:Y:S01]  /*a9b0*/  LDC R16, c[0x0][0x388] ;  /* 0x0000e200ff107b82 */ /* 0x000f620000000800 */
[----:B------:R-:W4:Y:S01]  /*a9c0*/  LDS R11, [R6+0xe00] ;  /* 0x000e0000060b7984 */ /* 0x000f220000000800 */
[----:B0-----:R-:W-:-:S03]  /*a9d0*/  FADD.FTZ R5, RZ, R5 ;  /* 0x00000005ff057221 */ /* 0x001fc60000010000 */
[----:B------:R-:W0:Y:S01]  /*a9e0*/  LDS R24, [R6+0x1e00] ;  /* 0x001e000006187984 */ /* 0x000e220000000800 */
[----:B--2---:R-:W-:-:S03]  /*a9f0*/  FADD.FTZ R5, R5, R18 ;  /* 0x0000001205057221 */ /* 0x004fc60000010000 */
[----:B------:R-:W2:Y:S01]  /*aa00*/  LDS R21, [R6+0x2000] ;  /* 0x0020000006157984 */ /* 0x000ea20000000800 */
        /* <DEDUP_REMOVED lines=10> */
[----:B-1----:R-:W-:-:S03]  /*aab0*/  FADD.FTZ R9, R9, R22 ;  /* 0x0000001609097221 */ /* 0x002fc60000010000 */
[----:B------:R-:W1:Y:S01]  /*aac0*/  LDS R27, [R6+0x2c00] ;  /* 0x002c0000061b7984 */ /* 0x000e620000000800 */
[----:B---3--:R-:W-:-:S03]  /*aad0*/  FADD.FTZ R10, RZ, R10 ;  /* 0x0000000aff0a7221 */ /* 0x008fc60000010000 */
[----:B------:R-:W3:Y:S01]  /*aae0*/  LDS R34, [R6+0x2e00] ;  /* 0x002e000006227984 */ /* 0x000ee20000000800 */
[----:B----4-:R-:W-:-:S03]  /*aaf0*/  FADD.FTZ R10, R10, R19 ;  /* 0x000000130a0a7221 */ /* 0x010fc60000010000 */
[----:B------:R-:W4:Y:S01]  /*ab00*/  LDS R29, [R6+0x3000] ;  /* 0x00300000061d7984 */ /* 0x000f220000000800 */
[----:B------:R-:W-:-:S03]  /*ab10*/  FADD.FTZ R11, RZ, R11 ;  /* 0x0000000bff0b7221 */ /* 0x000fc60000010000 */
[----:B------:R-:W-:Y:S01]  /*ab20*/  LDS R40, [R6+0x3200] ;  /* 0x0032000006287984 */ /* 0x000fe20000000800 */
[----:B0-----:R-:W-:-:S03]  /*ab30*/  FADD.FTZ R11, R11, R24 ;  /* 0x000000180b0b7221 */ /* 0x001fc60000010000 */
[----:B------:R-:W-:Y:S01]  /*ab40*/  LDS R42, [R6+0x3400] ;  /* 0x00340000062a7984 */ /* 0x000fe20000000800 */
[----:B--2---:R-:W-:-:S03]  /*ab50*/  FADD.FTZ R2, R2, R21 ;  /* 0x0000001502027221 */ /* 0x004fc60000010000 */
[----:B------:R-:W0:Y:S01]  /*ab60*/  LDS R48, [R6+0x3600] ;  /* 0x0036000006307984 */ /* 0x000e220000000800 */
[----:B-----5:R-:W-:-:S03]  /*ab70*/  FADD.FTZ R3, R3, R26 ;  /* 0x0000001a03037221 */ /* 0x020fc60000010000 */
[----:B------:R-:W2:Y:S01]  /*ab80*/  LDS R31, [R6+0x3800] ;  /* 0x00380000061f7984 */ /* 0x000ea20000000800 */
        /* <DEDUP_REMOVED lines=8> */
[----:B-1----:R-:W-:Y:S01]  /*ac10*/  FADD.FTZ R10, R10, R27 ;  /* 0x0000001b0a0a7221 */ /* 0x002fe20000010000 */
[----:B---3--:R-:W-:Y:S01]  /*ac20*/  FADD.FTZ R11, R11, R34 ;  /* 0x000000220b0b7221 */ /* 0x008fe20000010000 */
[----:B----4-:R-:W-:Y:S01]  /*ac30*/  FADD.FTZ R29, R2, R29 ;  /* 0x0000001d021d7221 */ /* 0x010fe20000010000 */
[----:B0-----:R-:W-:Y:S02]  /*ac40*/  FADD.FTZ R7, R7, R48 ;  /* 0x0000003007077221 */ /* 0x001fe40000010000 */
[----:B------:R-:W-:Y:S01]  /*ac50*/  STS.128 [R0], R36 ;  /* 0x0000002400007388 */ /* 0x000fe20000000c00 */
[----:B--2---:R-:W-:-:S03]  /*ac60*/  FADD.FTZ R31, R8, R31 ;  /* 0x0000001f081f7221 */ /* 0x004fc60000010000 */
[----:B------:R-:W-:Y:S01]  /*ac70*/  STS.128 [R0+0x10], R44 ;  /* 0x0000102c00007388 */ /* 0x000fe20000000c00 */
[----:B-----5:R-:W-:-:S03]  /*ac80*/  FADD.FTZ R9, R9, R50 ;  /* 0x0000003209097221 */ /* 0x020fc60000010000 */
[----:B------:R-:W-:Y:S01]  /*ac90*/  STS.128 [R0+0x400], R52 ;  /* 0x0004003400007388 */ /* 0x000fe20000000c00 */
[----:B------:R-:W-:-:S03]  /*aca0*/  FADD.FTZ R33, R10, R33 ;  /* 0x000000210a217221 */ /* 0x000fc60000010000 */
[----:B------:R-:W-:Y:S01]  /*acb0*/  STS.128 [R0+0x410], R160 ;  /* 0x000410a000007388 */ /* 0x000fe20000000c00 */
[----:B------:R-:W-:-:S03]  /*acc0*/  FADD.FTZ R11, R11, R56 ;  /* 0x000000380b0b7221 */ /* 0x000fc60000010000 */
[----:B------:R-:W-:Y:S04]  /*acd0*/  STS.128 [R0+0x800], R60 ;  /* 0x0008003c00007388 */ /* 0x000fe80000000c00 */
[----:B------:R-:W-:Y:S04]  /*ace0*/  STS.128 [R0+0x810], R64 ;  /* 0x0008104000007388 */ /* 0x000fe80000000c00 */
[----:B------:R0:W-:Y:S04]  /*acf0*/  STS.128 [R0+0xc00], R12 ;  /* 0x000c000c00007388 */ /* 0x0001e80000000c00 */
[----:B------:R-:W-:Y:S01]  /*ad00*/  STS.128 [R0+0xc10], R172 ;  /* 0x000c10ac00007388 */ /* 0x000fe20000000c00 */
[----:B------:R-:W-:Y:S01]  /*ad10*/  BAR.SYNC.DEFER_BLOCKING 0x0 ;  /* 0x0000000000007b1d */ /* 0x000fe20000010000 */
[----:B0-----:R-:W-:Y:S01]  /*ad20*/  FADD.FTZ R15, R5, R42 ;  /* 0x0000002a050f7221 */ /* 0x001fe20000010000 */
[----:B------:R-:W-:-:S02]  /*ad30*/  IMAD R5, R16, UR10, RZ ;  /* 0x0000000a10057c24 */ /* 0x000fc4000f8e02ff */
[----:B------:R-:W-:-:S03]  /*ad40*/  FADD.FTZ R13, R3, R40 ;  /* 0x00000028030d7221 */ /* 0x000fc60000010000 */
[----:B------:R-:W-:-:S04]  /*ad50*/  IADD3 R5, P0, PT, R5, R4, RZ ;  /* 0x0000000405057210 */ /* 0x000fc80007f1e0ff */
[----:B------:R-:W-:Y:S02]  /*ad60*/  IADD3.X R2, PT, PT, RZ, RZ, RZ, P0, !PT ;  /* 0x000000ffff027210 */ /* 0x000fe400007fe4ff */
[C---:B------:R-:W-:Y:S02]  /*ad70*/  SHF.L.U32 R4, R5.reuse, 0x2, RZ ;  /* 0x0000000205047819 */ /* 0x040fe400000006ff */
[----:B------:R-:W-:Y:S01]  /*ad80*/  SHF.L.U64.HI R5, R5, 0x2, R2 ;  /* 0x0000000205057819 */ /* 0x000fe20000010202 */
[----:B------:R-:W0:Y:S01]  /*ad90*/  LDS R25, [R6] ;  /* 0x0000000006197984 */ /* 0x000e220000000800 */
[C---:B------:R-:W-:Y:S02]  /*ada0*/  IADD3 R2, P0, PT, R4.reuse, UR18, RZ ;  /* 0x0000001204027c10 */ /* 0x040fe4000ff1e0ff */
[----:B------:R-:W-:Y:S01]  /*adb0*/  IADD3 R4, P1, PT, R4, UR16, RZ ;  /* 0x0000001004047c10 */ /* 0x000fe2000ff3e0ff */
[----:B------:R-:W1:Y:S01]  /*adc0*/  LDS R36, [R6+0x1000] ;  /* 0x0010000006247984 */ /* 0x000e620000000800 */
[----:B------:R-:W-:-:S02]  /*add0*/  IADD3.X R3, PT, PT, R5, UR19, RZ, P0, !PT ;  /* 0x0000001305037c10 */ /* 0x000fc400087fe4ff */
[----:B------:R-:W-:Y:S01]  /*ade0*/  IADD3.X R5, PT, PT, R5, UR17, RZ, P1, !PT ;  /* 0x0000001105057c10 */ /* 0x000fe20008ffe4ff */
        /* <DEDUP_REMOVED lines=79> */
.L_x_2630:
        /* <DEDUP_REMOVED lines=8> */
.L_x_2665:
[----:B------:R-:W-:Y:S05]  /*b360*/  BSYNC B2 ;  /* 0x0000000000027941 */ /* 0x000fea0003800000 */
.L_x_2664:
        /* <DEDUP_REMOVED lines=8> */
.L_x_2666:
[----:B------:R-:W-:Y:S01]  /*b3f0*/  FADD.FTZ R228, R159, R120 ;  /* 0x000000789fe47221 */ /* 0x000fe20000010000 */
[----:B------:R-:W-:-:S04]  /*b400*/  HFMA2 R242, -RZ, RZ, 0, 1.1920928955078125e-07 ;  /* 0x00000002fff27431 */ /* 0x000fc800000001ff */
[----:B------:R-:W-:Y:S02]  /*b410*/  MOV R243, R228 ;  /* 0x000000e400f37202 */ /* 0x000fe40000000f00 */
[----:B------:R-:W-:-:S07]  /*b420*/  MOV R122, R240 ;  /* 0x000000f0007a7202 */ /* 0x000fce0000000f00 */
[----:B------:R-:W-:Y:S05]  /*b430*/  WARPSYNC.COLLECTIVE R238, `(.L_x_2667) ;  /* 0x00000000ee087348 */ /* 0x000fea0003c00000 */
[----:B------:R0:W1:Y:S02]  /*b440*/  SHFL.BFLY P4, R240, R243, R242, R245 ;  /* 0x0c0000f2f3f07389 */ /* 0x00006400000800f5 */
[----:B01----:R-:W-:Y:S05]  /*b450*/  ENDCOLLECTIVE ;  /* 0x000000000000791b */ /* 0x003fea0003800000 */
.L_x_2667:
[----:B------:R-:W-:-:S05]  /*b460*/  FADD.FTZ R231, R157, R122 ;  /* 0x0000007a9de77221 */ /* 0x000fca0000010000 */
[----:B------:R-:W-:Y:S02]  /*b470*/  MOV R243, R231 ;  /* 0x000000e700f37202 */ /* 0x000fe40000000f00 */
[----:B------:R-:W-:-:S07]  /*b480*/  MOV R233, R240 ;  /* 0x000000f000e97202 */ /* 0x000fce0000000f00 */
[----:B------:R-:W-:Y:S05]  /*b490*/  WARPSYNC.COLLECTIVE R238, `(.L_x_2668) ;  /* 0x00000000ee087348 */ /* 0x000fea0003c00000 */
[----:B------:R0:W1:Y:S02]  /*b4a0*/  SHFL.BFLY P4, R240, R243, R242, R245 ;  /* 0x0c0000f2f3f07389 */ /* 0x00006400000800f5 */
[----:B01----:R-:W-:Y:S05]  /*b4b0*/  ENDCOLLECTIVE ;  /* 0x000000000000791b */ /* 0x003fea0003800000 */
.L_x_2668:
[----:B------:R-:W-:Y:S01]  /*b4c0*/  FADD.FTZ R233, R228, R233 ;  /* 0x000000e9e4e97221 */ /* 0x000fe20000010000 */
[----:B------:R-:W-:-:S04]  /*b4d0*/  HFMA2 R242, -RZ, RZ, 0, 2.384185791015625e-07 ;  /* 0x00000004fff27431 */ /* 0x000fc800000001ff */
[----:B------:R-:W-:Y:S02]  /*b4e0*/  MOV R243, R233 ;  /* 0x000000e900f37202 */ /* 0x000fe40000000f00 */
[----:B------:R-:W-:-:S07]  /*b4f0*/  MOV R120, R240 ;  /* 0x000000f000787202 */ /* 0x000fce0000000f00 */
[----:B------:R-:W-:Y:S05]  /*b500*/  WARPSYNC.COLLECTIVE R238, `(.L_x_2669) ;  /* 0x00000000ee087348 */ /* 0x000fea0003c00000 */
[----:B------:R0:W1:Y:S02]  /*b510*/  SHFL.BFLY P4, R240, R243, R242, R245 ;  /* 0x0c0000f2f3f07389 */ /* 0x00006400000800f5 */
[----:B01----:R-:W-:Y:S05]  /*b520*/  ENDCOLLECTIVE ;  /* 0x000000000000791b */ /* 0x003fea0003800000 */
.L_x_2669:
[----:B------:R-:W-:-:S05]  /*b530*/  FADD.FTZ R234, R231, R120 ;  /* 0x00000078e7ea7221 */ /* 0x000fca0000010000 */
[----:B------:R-:W-:Y:S02]  /*b540*/  MOV R243, R234 ;  /* 0x000000ea00f37202 */ /* 0x000fe40000000f00 */
[----:B------:R-:W-:-:S07]  /*b550*/  MOV R120, R240 ;  /* 0x000000f000787202 */ /* 0x000fce0000000f00 */
[----:B------:R-:W-:Y:S05]  /*b560*/  WARPSYNC.COLLECTIVE R238, `(.L_x_2670) ;  /* 0x00000000ee087348 */ /* 0x000fea0003c00000 */
[----:B------:R0:W1:Y:S02]  /*b570*/  SHFL.BFLY P4, R240, R243, R242, R245 ;  /* 0x0c0000f2f3f07389 */ /* 0x00006400000800f5 */
[----:B01----:R-:W-:Y:S05]  /*b580*/  ENDCOLLECTIVE ;  /* 0x000000000000791b */ /* 0x003fea0003800000 */
.L_x_2670:
[----:B------:R-:W-:Y:S01]  /*b590*/  FADD.FTZ R236, R233, R120 ;  /* 0x00000078e9ec7221 */ /* 0x000fe20000010000 */
[----:B------:R-:W-:-:S04]  /*b5a0*/  HFMA2 R242, -RZ, RZ, 0, 4.76837158203125e-07 ;  /* 0x00000008fff27431 */ /* 0x000fc800000001ff */
[----:B------:R-:W-:Y:S02]  /*b5b0*/  MOV R243, R236 ;  /* 0x000000ec00f37202 */ /* 0x000fe40000000f00 */
[----:B------:R-:W-:-:S07]  /*b5c0*/  MOV R241, R240 ;  /* 0x000000f000f17202 */ /* 0x000fce0000000f00 */
[----:B------:R-:W-:Y:S05]  /*b5d0*/  WARPSYNC.COLLECTIVE R238, `(.L_x_2671) ;  /* 0x00000000ee087348 */ /* 0x000fea0003c00000 */
[----:B------:R0:W1:Y:S02]  /*b5e0*/  SHFL.BFLY P4, R240, R243, R242, R245 ;  /* 0x0c0000f2f3f07389 */ /* 0x00006400000800f5 */
[----:B01----:R-:W-:Y:S05]  /*b5f0*/  ENDCOLLECTIVE ;  /* 0x000000000000791b */ /* 0x003fea0003800000 */
.L_x_2671:
[----:B------:R-:W-:-:S05]  /*b600*/  FADD.FTZ R241, R234, R241 ;  /* 0x000000f1eaf17221 */ /* 0x000fca0000010000 */
[----:B------:R-:W-:Y:S02]  /*b610*/  MOV R243, R241 ;  /* 0x000000f100f37202 */ /* 0x000fe40000000f00 */
[----:B------:R-:W-:-:S07]  /*b620*/  MOV R157, R240 ;  /* 0x000000f0009d7202 */ /* 0x000fce0000000f00 */
[----:B------:R-:W-:Y:S05]  /*b630*/  WARPSYNC.COLLECTIVE R238, `(.L_x_2672) ;  /* 0x00000000ee087348 */ /* 0x000fea0003c00000 */
[----:B------:R0:W1:Y:S02]  /*b640*/  SHFL.BFLY P4, R240, R243, R242, R245 ;  /* 0x0c0000f2f3f07389 */ /* 0x00006400000800f5 */
[----:B01----:R-:W-:Y:S05]  /*b650*/  ENDCOLLECTIVE ;  /* 0x000000000000791b */ /* 0x003fea0003800000 */
.L_x_2672:
[----:B------:R-:W-:Y:S01]  /*b660*/  FADD.FTZ R120, R236, R157 ;  /* 0x0000009dec787221 */ /* 0x000fe20000010000 */
[----:B------:R-:W-:-:S04]  /*b670*/  HFMA2 R242, -RZ, RZ, 0, 9.5367431640625e-07 ;  /* 0x00000010fff27431 */ /* 0x000fc800000001ff */
[----:B------:R-:W-:Y:S02]  /*b680*/  MOV R243, R120 ;  /* 0x0000007800f37202 */ /* 0x000fe40000000f00 */
[----:B------:R-:W-:-:S07]  /*b690*/  MOV R122, R240 ;  /* 0x000000f0007a7202 */ /* 0x000fce0000000f00 */
[----:B------:R-:W-:Y:S05]  /*b6a0*/  WARPSYNC.COLLECTIVE R238, `(.L_x_2673) ;  /* 0x00000000ee087348 */ /* 0x000fea0003c00000 */
[----:B------:R0:W1:Y:S02]  /*b6b0*/  SHFL.BFLY P4, R240, R243, R242, R245 ;  /* 0x0c0000f2f3f07389 */ /* 0x00006400000800f5 */
[----:B01----:R-:W-:Y:S05]  /*b6c0*/  ENDCOLLECTIVE ;  /* 0x000000000000791b */ /* 0x003fea0003800000 */
.L_x_2673:
[----:B------:R-:W-:-:S05]  /*b6d0*/  FADD.FTZ R122, R241, R122 ;  /* 0x0000007af17a7221 */ /* 0x000fca0000010000 */
[----:B------:R-:W-:Y:S02]  /*b6e0*/  MOV R243, R122 ;  /* 0x0000007a00f37202 */ /* 0x000fe40000000f00 */
[----:B------:R-:W-:-:S07]  /*b6f0*/  MOV R157, R240 ;  /* 0x000000f0009d7202 */ /* 0x000fce0000000f00 */
[----:B------:R-:W-:Y:S05]  /*b700*/  WARPSYNC.COLLECTIVE R238, `(.L_x_2674) ;  /* 0x00000000ee087348 */ /* 0x000fea0003c00000 */
[----:B------:R0:W1:Y:S02]  /*b710*/  SHFL.BFLY P4, R240, R243, R242, R245 ;  /* 0x0c0000f2f3f07389 */ /* 0x00006400000800f5 */
[----:B01----:R-:W-:Y:S05]  /*b720*/  ENDCOLLECTIVE ;  /* 0x000000000000791b */ /* 0x003fea0003800000 */
.L_x_2674:
[----:B------:R-:W-:Y:S01]  /*b730*/  MOV R159, R240 ;  /* 0x000000f0009f7202 */ /* 0x000fe20000000f00 */
[----:B------:R-:W-:Y:S06]  /*b740*/  BRA `(.L_x_2675) ;  /* 0xffffff6400787947 */ /* 0x000fec000383ffff */
.L_x_2676:
        /* <DEDUP_REMOVED lines=11> */
.L_x_6069:


//--------------------- .text._ZN10layer_norm31ln_parallel_residual_bwd_kernelINS_13Kernel_traitsIf6__halfS2_S2_fjLj1024ELj1ELj4ELj1ELj16ENS_18Kernel_traits_baseILj1024EfS2_S2_S2_fjLj128EEEEELb0ELb0ELb0EEEvNS_9BwdParamsE --------------------------
	.section	.text._ZN10layer_norm31ln_parallel_residual_bwd_kernelINS_13Kernel_traitsIf6__halfS2_S2_fjLj1024ELj1ELj4ELj1ELj16ENS_18Kernel_traits_baseILj1024EfS2_S2_S2_fjLj128EEEEELb0ELb0ELb0EEEvNS_9BwdParamsE,"ax",@progbits
	.align	128
        .global         _ZN10layer_norm31ln_parallel_residual_bwd_kernelINS_13Kernel_traitsIf6__halfS2_S2_fjLj1024ELj1ELj4ELj1ELj16ENS_18Kernel_traits_baseILj1024EfS2_S2_S2_fjLj128EEEEELb0ELb0ELb0EEEvNS_9BwdParamsE
        .type           _ZN10layer_norm31ln_parallel_residual_bwd_kernelINS_13Kernel_traitsIf6__halfS2_S2_fjLj1024ELj1ELj4ELj1ELj16ENS_18Kernel_traits_baseILj1024EfS2_S2_S2_fjLj128EEEEELb0ELb0ELb0EEEvNS_9BwdParamsE,@function
        .size           _ZN10layer_norm31ln_parallel_residual_bwd_kernelINS_13Kernel_traitsIf6__halfS2_S2_fjLj1024ELj1ELj4ELj1ELj16ENS_18Kernel_traits_baseILj1024EfS2_S2_S2_fjLj128EEEEELb0ELb0ELb0EEEvNS_9BwdParamsE,(.L_x_6070 - _ZN10layer_norm31ln_parallel_residual_bwd_kernelINS_13Kernel_traitsIf6__halfS2_S2_fjLj1024ELj1ELj4ELj1ELj16ENS_18Kernel_traits_baseILj1024EfS2_S2_S2_fjLj128EEEEELb0ELb0ELb0EEEvNS_9BwdParamsE)
        .other          _ZN10layer_norm31ln_parallel_residual_bwd_kernelINS_13Kernel_traitsIf6__halfS2_S2_fjLj1024ELj1ELj4ELj1ELj16ENS_18Kernel_traits_baseILj1024EfS2_S2_S2_fjLj128EEEEELb0ELb0ELb0EEEvNS_9BwdParamsE,@"STO_CUDA_ENTRY STV_DEFAULT"
_ZN10layer_norm31ln_parallel_residual_bwd_kernelINS_13Kernel_traitsIf6__halfS2_S2_fjLj1024ELj1ELj4ELj1ELj16ENS_18Kernel_traits_baseILj1024EfS2_S2_S2_fjLj128EEEEELb0ELb0ELb0EEEvNS_9BwdParamsE:
.text._ZN10layer_norm31ln_parallel_residual_bwd_kernelINS_13Kernel_traitsIf6__halfS2_S2_fjLj1024ELj1ELj4ELj1ELj16ENS_18Kernel_traits_baseILj1024EfS2_S2_S2_fjLj128EEEEELb0ELb0ELb0EEEvNS_9BwdParamsE:
        /* <DEDUP_REMOVED lines=177> */
[----:B0-----:R-:W-:Y:S06]  /*0b10*/  @P0 BRA `(.L_x_2678) ;  /* 0x0000007c002c0947 */ /* 0x001fec0003800000 */
        /* <DEDUP_REMOVED lines=67> */
.L_x_2728:
        /* <DEDUP_REMOVED lines=39> */
[----:B------:R-:W4:Y:S04]  /*11c0*/  LDL R196, [R1+0xa0] ;  /* 0x0000a00001c47983 */ /* 0x000f280000100800 */
[----:B------:R-:W4:Y:S04]  /*11d0*/  LDG.E.128 R168, desc[UR10][R168.64] ;  /* 0x0000000aa8a87981 */ /* 0x000f28000c1e1d00 */
[----:B------:R-:W4:Y:S04]  /*11e0*/  LDL R203, [R1+0x84] ;  /* 0x0000840001cb7983 */ /* 0x000f280000100800 */
[----:B------:R-:W4:Y:S01]  /*11f0*/  LDL R204, [R1+0xa4] ;  /* 0x0000a40001cc7983 */ /* 0x000f220000100800 */
[----:B--2---:R-:W-:-:S05]  /*1200*/  HADD2.F32 R0, -RZ, R160.H0_H0 ;  /* 0x200000a0ff007230 */ /* 0x004fca0000004100 */
[----:B------:R-:W-:Y:S01]  /*1210*/  FADD.FTZ R0, -R211, R0 ;  /* 0x00000000d3007221 */ /* 0x000fe20000010100 */
[----:B---3--:R-:W-:-:S03]  /*1220*/  HADD2.F32 R9, -RZ, R164.H0_H0 ;  /* 0x200000a4ff097230 */ /* 0x008fc60000004100 */
[----:B-----5:R-:W-:Y:S02]  /*1230*/  FMUL.FTZ R0, R8, R0 ;  /* 0x0000000008007220 */ /* 0x020fe40000410000 */
[----:B------:R-:W-:Y:S01]  /*1240*/  FMUL.FTZ R10, R226, R9 ;  /* 0x00000009e20a7220 */ /* 0x000fe20000410000 */
[----:B----4-:R-:W-:-:S05]  /*1250*/  HADD2.F32 R6, -RZ, R168.H0_H0 ;  /* 0x200000a8ff067230 */ /* 0x010fca0000004100 */
[----:B------:R-:W-:Y:S01]  /*1260*/  FADD.FTZ R48, R48, R6 ;  /* 0x0000000630307221 */ /* 0x000fe20000010000 */
[-C--:B------:R-:W-:Y:S01]  /*1270*/  FFMA.FTZ R232, R0, R6.reuse, R232 ;  /* 0x0000000600e87223 */ /* 0x080fe200000100e8 */
[----:B------:R-:W-:Y:S01]  /*1280*/  FFMA.FTZ R6, R12, R6, R10 ;  /* 0x000000060c067223 */ /* 0x000fe2000001000a */
[----:B------:R-:W-:Y:S02]  /*1290*/  HADD2.F32 R10, -RZ, R160.H1_H1 ;  /* 0x300000a0ff0a7230 */ /* 0x000fe40000004100 */
[----:B------:R-:W-:Y:S01]  /*12a0*/  FADD.FTZ R96, R96, R9 ;  /* 0x0000000960607221 */ /* 0x000fe20000010000 */
[----:B------:R-:W-:Y:S01]  /*12b0*/  FFMA.FTZ R72, R0, R9, R72 ;  /* 0x0000000900487223 */ /* 0x000fe20000010048 */
[----:B------:R-:W-:Y:S02]  /*12c0*/  HADD2.F32 R9, -RZ, R164.H1_H1 ;  /* 0x300000a4ff097230 */ /* 0x000fe40000004100 */
[----:B------:R-:W-:Y:S01]  /*12d0*/  FADD.FTZ R10, -R211, R10 ;  /* 0x0000000ad30a7221 */ /* 0x000fe20000010100 */
[----:B------:R-:W-:-:S02]  /*12e0*/  HADD2.F32 R11, -RZ, R168.H1_H1 ;  /* 0x300000a8ff0b7230 */ /* 0x000fc40000004100 */
[----:B------:R-:W-:Y:S02]  /*12f0*/  HADD2.F32 R160, -RZ, R165.H0_H0 ;  /* 0x200000a5ffa07230 */ /* 0x000fe40000004100 */
[----:B------:R-:W-:Y:S01]  /*1300*/  FMUL.FTZ R12, R8, R10 ;  /* 0x0000000a080c7220 */ /* 0x000fe20000410000 */
[----:B------:R-:W-:Y:S01]  /*1310*/  FMUL.FTZ R10, R178, R9 ;  /* 0x00000009b20a7220 */ /* 0x000fe20000410000 */
[----:B------:R-:W-:Y:S01]  /*1320*/  FADD.FTZ R49, R49, R11 ;  /* 0x0000000b31317221 */ /* 0x000fe20000010000 */
[----:B------:R-:W-:Y:S01]  /*1330*/  FADD.FTZ R97, R97, R9 ;  /* 0x0000000961617221 */ /* 0x000fe20000010000 */
[CC--:B------:R-:W-:Y:S01]  /*1340*/  FFMA.FTZ R233, R12.reuse, R11.reuse, R233 ;  /* 0x0000000b0ce97223 */ /* 0x0c0fe200000100e9 */
[----:B------:R-:W-:Y:S01]  /*1350*/  FFMA.FTZ R11, R177, R11, R10 ;  /* 0x0000000bb10b7223 */ /* 0x000fe2000001000a */
[----:B------:R-:W-:Y:S02]  /*1360*/  HADD2.F32 R10, -RZ, R161.H0_H0 ;  /* 0x200000a1ff0a7230 */ /* 0x000fe40000004100 */
[----:B------:R-:W-:Y:S01]  /*1370*/  FFMA.FTZ R73, R12, R9, R73 ;  /* 0x000000090c497223 */ /* 0x000fe20000010049 */
[----:B------:R-:W-:Y:S01]  /*1380*/  HADD2.F32 R9, -RZ, R169.H0_H0 ;  /* 0x200000a9ff097230 */ /* 0x000fe20000004100 */
[----:B------:R-:W2:Y:S01]  /*1390*/  LDL R168, [R1+0x8c] ;  /* 0x00008c0001a87983 */ /* 0x000ea20000100800 */
[----:B------:R-:W-:Y:S01]  /*13a0*/  FADD.FTZ R10, -R211, R10 ;  /* 0x0000000ad30a7221 */ /* 0x000fe20000010100 */
[----:B------:R-:W-:Y:S01]  /*13b0*/  FMUL.FTZ R164, R176, R160 ;  /* 0x000000a0b0a47220 */ /* 0x000fe20000410000 */
[----:B------:R-:W-:-:S02]  /*13c0*/  HADD2.F32 R161, -RZ, R161.H1_H1 ;  /* 0x300000a1ffa17230 */ /* 0x000fc40000004100 */
[----:B------:R-:W-:Y:S01]  /*13d0*/  FMUL.FTZ R10, R8, R10 ;  /* 0x0000000a080a7220 */ /* 0x000fe20000410000 */
[----:B------:R-:W-:Y:S01]  /*13e0*/  FADD.FTZ R50, R50, R9 ;  /* 0x0000000932327221 */ /* 0x000fe20000010000 */
[----:B------:R-:W-:Y:S02]  /*13f0*/  FADD.FTZ R98, R98, R160 ;  /* 0x000000a062627221 */ /* 0x000fe40000010000 */
[CC--:B------:R-:W-:Y:S01]  /*1400*/  FFMA.FTZ R234, R10.reuse, R9.reuse, R234 ;  /* 0x000000090aea7223 */ /* 0x0c0fe200000100ea */
[----:B------:R-:W-:Y:S01]  /*1410*/  FFMA.FTZ R9, R175, R9, R164 ;  /* 0x00000009af097223 */ /* 0x000fe200000100a4 */
[----:B------:R-:W-:Y:S01]  /*1420*/  FFMA.FTZ R74, R10, R160, R74 ;  /* 0x000000a00a4a7223 */ /* 0x000fe2000001004a */
[----:B------:R-:W-:Y:S02]  /*1430*/  HADD2.F32 R160, -RZ, R165.H1_H1 ;  /* 0x300000a5ffa07230 */ /* 0x000fe40000004100 */
[----:B------:R-:W-:Y:S01]  /*1440*/  FADD.FTZ R164, -R211, R161 ;  /* 0x000000a1d3a47221 */ /* 0x000fe20000010100 */
[----:B------:R-:W-:Y:S01]  /*1450*/  HADD2.F32 R161, -RZ, R169.H1_H1 ;  /* 0x300000a9ffa17230 */ /* 0x000fe20000004100 */
[----:B------:R-:W3:Y:S02]  /*1460*/  LDL R165, [R1+0xac] ;  /* 0x0000ac0001a57983 */ /* 0x000ee40000100800 */
[----:B------:R-:W-:Y:S01]  /*1470*/  FMUL.FTZ R178, R8, R164 ;  /* 0x000000a408b27220 */ /* 0x000fe20000410000 */
[----:B------:R-:W-:Y:S01]  /*1480*/  FMUL.FTZ R164, R198, R160 ;  /* 0x000000a0c6a47220 */ /* 0x000fe20000410000 */
[----:B------:R-:W4:Y:S03]  /*1490*/  LDL R169, [R1+0xa8] ;  /* 0x0000a80001a97983 */ /* 0x000f260000100800 */
[----:B------:R-:W-:-:S02]  /*14a0*/  FFMA.FTZ R177, R195, R161, R164 ;  /* 0x000000a1c3b17223 */ /* 0x000fc400000100a4 */
[----:B------:R-:W2:Y:S01]  /*14b0*/  LDL R195, [R1+0x88] ;  /* 0x0000880001c37983 */ /* 0x000ea20000100800 */
[----:B------:R-:W-:Y:S01]  /*14c0*/  FADD.FTZ R99, R99, R160 ;  /* 0x000000a063637221 */ /* 0x000fe20000010000 */
[----:B------:R-:W-:Y:S01]  /*14d0*/  FFMA.FTZ R75, R178, R160, R75 ;  /* 0x000000a0b24b7223 */ /* 0x000fe2000001004b */
[----:B------:R-:W-:-:S05]  /*14e0*/  HADD2.F32 R160, -RZ, R162.H0_H0 ;  /* 0x200000a2ffa07230 */ /* 0x000fca0000004100 */
[----:B------:R-:W-:Y:S01]  /*14f0*/  FADD.FTZ R164, -R211, R160 ;  /* 0x000000a0d3a47221 */ /* 0x000fe20000010100 */
[----:B------:R-:W-:Y:S02]  /*1500*/  HADD2.F32 R160, -RZ, R166.H0_H0 ;  /* 0x200000a6ffa07230 */ /* 0x000fe40000004100 */
[----:B------:R-:W-:Y:S02]  /*1510*/  HADD2.F32 R162, -RZ, R162.H1_H1 ;  /* 0x300000a2ffa27230 */ /* 0x000fe40000004100 */
[----:B------:R-:W-:Y:S01]  /*1520*/  FMUL.FTZ R176, R8, R164 ;  /* 0x000000a408b07220 */ /* 0x000fe20000410000 */
[----:B------:R-:W-:Y:S01]  /*1530*/  FADD.FTZ R51, R51, R161 ;  /* 0x000000a133337221 */ /* 0x000fe20000010000 */
[----:B------:R-:W-:Y:S01]  /*1540*/  FFMA.FTZ R235, R178, R161, R235 ;  /* 0x000000a1b2eb7223 */ /* 0x000fe200000100eb */
[----:B------:R-:W-:Y:S02]  /*1550*/  HADD2.F32 R161, -RZ, R170.H0_H0 ;  /* 0x200000aaffa17230 */ /* 0x000fe40000004100 */
[-C--:B------:R-:W-:Y:S01]  /*1560*/  FMUL.FTZ R164, R197, R160.reuse ;  /* 0x000000a0c5a47220 */ /* 0x080fe20000410000 */
[----:B------:R-:W-:Y:S01]  /*1570*/  FADD.FTZ R100, R100, R160 ;  /* 0x000000a064647221 */ /* 0x000fe20000010000 */
[----:B------:R-:W-:Y:S01]  /*1580*/  FFMA.FTZ R76, R176, R160, R76 ;  /* 0x000000a0b04c7223 */ /* 0x000fe2000001004c */
[----:B------:R-:W-:-:S02]  /*1590*/  HADD2.F32 R160, -RZ, R166.H1_H1 ;  /* 0x300000a6ffa07230 */ /* 0x000fc40000004100 */
[----:B------:R-:W-:Y:S01]  /*15a0*/  FADD.FTZ R162, -R211, R162 ;  /* 0x000000a2d3a27221 */ /* 0x000fe20000010100 */
[----:B------:R-:W-:Y:S01]  /*15b0*/  FADD.FTZ R52, R52, R161 ;  /* 0x000000a134347221 */ /* 0x000fe20000010000 */
[-C--:B------:R-:W-:Y:S01]  /*15c0*/  FFMA.FTZ R228, R176, R161.reuse, R228 ;  /* 0x000000a1b0e47223 */ /* 0x080fe200000100e4 */
[----:B------:R-:W-:Y:S01]  /*15d0*/  FFMA.FTZ R175, R196, R161, R164 ;  /* 0x000000a1c4af7223 */ /* 0x000fe200000100a4 */
[----:B------:R-:W-:Y:S02]  /*15e0*/  HADD2.F32 R161, -RZ, R170.H1_H1 ;  /* 0x300000aaffa17230 */ /* 0x000fe40000004100 */
[----:B------:R-:W-:Y:S01]  /*15f0*/  FMUL.FTZ R198, R8, R162 ;  /* 0x000000a208c67220 */ /* 0x000fe20000410000 */
[----:B------:R-:W-:Y:S01]  /*1600*/  FMUL.FTZ R162, R203, R160 ;  /* 0x000000a0cba27220 */ /* 0x000fe20000410000 */
[----:B------:R-:W-:Y:S01]  /*1610*/  ISETP.NE.U32.AND P0, PT, RZ, UR12, PT ;  /* 0x0000000cff007c0c */ /* 0x000fe2000bf05070 */
[----:B------:R-:W-:Y:S01]  /*1620*/  FADD.FTZ R53, R53, R161 ;  /* 0x000000a135357221 */ /* 0x000fe20000010000 */
[-C--:B------:R-:W-:Y:S01]  /*1630*/  FFMA.FTZ R229, R198, R161.reuse, R229 ;  /* 0x000000a1c6e57223 */ /* 0x080fe200000100e5 */
[----:B------:R-:W-:Y:S01]  /*1640*/  FFMA.FTZ R197, R204, R161, R162 ;  /* 0x000000a1ccc57223 */ /* 0x000fe200000100a2 */
[----:B------:R-:W-:Y:S01]  /*1650*/  HADD2.F32 R161, -RZ, R163.H0_H0 ;  /* 0x200000a3ffa17230 */ /* 0x000fe20000004100 */
[----:B------:R-:W-:Y:S01]  /*1660*/  ISETP.NE.AND.EX P0, PT, RZ, UR13, PT, P0 ;  /* 0x0000000dff007c0c */ /* 0x000fe2000bf05300 */
[----:B------:R-:W-:-:S03]  /*1670*/  HADD2.F32 R162, -RZ, R167.H0_H0 ;  /* 0x200000a7ffa27230 */ /* 0x000fc60000004100 */
[----:B------:R-:W-:Y:S01]  /*1680*/  FADD.FTZ R161, -R211, R161 ;  /* 0x000000a1d3a17221 */ /* 0x000fe20000010100 */
[----:B------:R-:W-:Y:S01]  /*1690*/  FADD.FTZ R101, R101, R160 ;  /* 0x000000a065657221 */ /* 0x000fe20000010000 */
[----:B------:R-:W-:Y:S01]  /*16a0*/  FFMA.FTZ R77, R198, R160, R77 ;  /* 0x000000a0c64d7223 */ /* 0x000fe2000001004d */
[----:B------:R-:W-:Y:S02]  /*16b0*/  HADD2.F32 R160, -RZ, R171.H0_H0 ;  /* 0x200000abffa07230 */ /* 0x000fe40000004100 */
[----:B------:R-:W-:-:S03]  /*16c0*/  FMUL.FTZ R196, R8, R161 ;  /* 0x000000a108c47220 */ /* 0x000fc60000410000 */
[----:B------:R-:W-:Y:S01]  /*16d0*/  FADD.FTZ R54, R54, R160 ;  /* 0x000000a036367221 */ /* 0x000fe20000010000 */
[----:B------:R-:W-:Y:S01]  /*16e0*/  FFMA.FTZ R230, R196, R160, R230 ;  /* 0x000000a0c4e67223 */ /* 0x000fe200000100e6 */
[----:B------:R-:W-:Y:S02]  /*16f0*/  HADD2.F32 R163, -RZ, R163.H1_H1 ;  /* 0x300000a3ffa37230 */ /* 0x000fe40000004100 */
[----:B------:R-:W-:Y:S01]  /*1700*/  FADD.FTZ R102, R102, R162 ;  /* 0x000000a266667221 */ /* 0x000fe20000010000 */
[----:B------:R-:W-:Y:S02]  /*1710*/  FFMA.FTZ R78, R196, R162, R78 ;  /* 0x000000a2c44e7223 */ /* 0x000fe4000001004e */
[----:B------:R-:W-:-:S04]  /*1720*/  FADD.FTZ R163, -R211, R163 ;  /* 0x000000a3d3a37221 */ /* 0x000fc80000010100 */
[----:B------:R-:W-:Y:S01]  /*1730*/  FMUL.FTZ R203, R8, R163 ;  /* 0x000000a308cb7220 */ /* 0x000fe20000410000 */
[----:B------:R-:W-:Y:S01]  /*1740*/  IADD3 R226, PT, PT, R7, 0x20, RZ ;  /* 0x0000002007e27810 */ /* 0x000fe20007ffe0ff */
[----:B--2---:R-:W-:-:S04]  /*1750*/  FMUL.FTZ R161, R195, R162 ;  /* 0x000000a2c3a17220 */ /* 0x004fc80000410000 */
[----:B----4-:R-:W-:Y:S02]  /*1760*/  FFMA.FTZ R195, R169, R160, R161 ;  /* 0x000000a0a9c37223 */ /* 0x010fe400000100a1 */
[----:B------:R-:W0:Y:S02]  /*1770*/  @P0 LDC.64 R160, c[0x0][0x438] ;  /* 0x00010e00ffa00b82 */ /* 0x000e240000000a00 */
[----:B0-----:R-:W-:-:S05]  /*1780*/  @P0 IMAD.WIDE.U32 R160, R7, 0x10, R160 ;  /* 0x0000001007a00825 */ /* 0x001fca00078e00a0 */
[----:B------:R0:W5:Y:S02]  /*1790*/  @P0 LDG.E.128 R132, desc[UR10][R160.64] ;  /* 0x0000000aa0840981 */ /* 0x000164000c1e1d00 */
[----:B0-----:R-:W-:Y:S02]  /*17a0*/  HADD2.F32 R160, -RZ, R167.H1_H1 ;  /* 0x300000a7ffa07230 */ /* 0x001fe40000004100 */
[----:B------:R-:W-:-:S03]  /*17b0*/  HADD2.F32 R161, -RZ, R171.H1_H1 ;  /* 0x300000abffa17230 */ /* 0x000fc60000004100 */
[-C--:B------:R-:W-:Y:S01]  /*17c0*/  FMUL.FTZ R162, R168, R160.reuse ;  /* 0x000000a0a8a27220 */ /* 0x080fe20000410000 */
[----:B------:R-:W-:Y:S01]  /*17d0*/  FADD.FTZ R103, R103, R160 ;  /* 0x000000a067677221 */ /* 0x000fe20000010000 */
[----:B------:R-:W-:Y:S01]  /*17e0*/  FADD.FTZ R55, R55, R161 ;  /* 0x000000a137377221 */ /* 0x000fe20000010000 */
[-C--:B------:R-:W-:Y:S01]  /*17f0*/  FFMA.FTZ R231, R203, R161.reuse, R231 ;  /* 0x000000a1cbe77223 */ /* 0x080fe200000100e7 */
[----:B---3--:R-:W-:Y:S01]  /*1800*/  FFMA.FTZ R204, R165, R161, R162 ;  /* 0x000000a1a5cc7223 */ /* 0x008fe200000100a2 */
        /* <DEDUP_REMOVED lines=17> */
.L_x_2680:
[----:B------:R-:W-:Y:S05]  /*1920*/  BSYNC.RECONVERGENT B1 ;  /* 0x0000000000017941 */ /* 0x000fea0003800200 */
.L_x_2679:
        /* <DEDUP_REMOVED lines=29> */
[CC--:B------:R-:W-:Y:S01]  /*1b00*/  FFMA.FTZ R220, R5.reuse, R4.reuse, R220 ;  /* 0x0000000405dc7223 */ /* 0x0c0fe200000100dc */
[----:B------:R-:W-:Y:S01]  /*1b10*/  FFMA.FTZ R4, R174, R4, R14 ;  /* 0x00000004ae047223 */ /* 0x000fe2000001000e */
[----:B------:R-:W-:Y:S02]  /*1b20*/  HADD2.F32 R14, -RZ, R160.H1_H1 ;  /* 0x300000a0ff0e7230 */ /* 0x000fe40000004100 */
[----:B------:R-:W-:Y:S01]  /*1b30*/  FADD.FTZ R136, R136, R13 ;  /* 0x0000000d88887221 */ /* 0x000fe20000010000 */
[----:B------:R-:W-:Y:S02]  /*1b40*/  FFMA.FTZ R104, R5, R13, R104 ;  /* 0x0000000d05687223 */ /* 0x000fe40000010068 */
[----:B------:R-:W-:Y:S01]  /*1b50*/  FADD.FTZ R13, -R211, R14 ;  /* 0x0000000ed30d7221 */ /* 0x000fe20000010100 */
[----:B------:R-:W-:Y:S02]  /*1b60*/  HADD2.F32 R15, -RZ, R164.H1_H1 ;  /* 0x300000a4ff0f7230 */ /* 0x000fe40000004100 */
[----:B------:R-:W-:-:S02]  /*1b70*/  HADD2.F32 R14, -RZ, R168.H1_H1 ;  /* 0x300000a8ff0e7230 */ /* 0x000fc40000004100 */
[----:B------:R-:W-:Y:S01]  /*1b80*/  FMUL.FTZ R13, R8, R13 ;  /* 0x0000000d080d7220 */ /* 0x000fe20000410000 */
[----:B------:R-:W2:Y:S01]  /*1b90*/  LDL R168, [R1+0x68] ;  /* 0x0000680001a87983 */ /* 0x000ea20000100800 */
[-C--:B------:R-:W-:Y:S01]  /*1ba0*/  FMUL.FTZ R16, R173, R15.reuse ;  /* 0x0000000fad107220 */ /* 0x080fe20000410000 */
[----:B------:R-:W-:Y:S01]  /*1bb0*/  FADD.FTZ R137, R137, R15 ;  /* 0x0000000f89897221 */ /* 0x000fe20000010000 */
[----:B------:R-:W-:Y:S01]  /*1bc0*/  FFMA.FTZ R105, R13, R15, R105 ;  /* 0x0000000f0d697223 */ /* 0x000fe20000010069 */
[----:B------:R-:W-:Y:S02]  /*1bd0*/  HADD2.F32 R15, -RZ, R161.H0_H0 ;  /* 0x200000a1ff0f7230 */ /* 0x000fe40000004100 */
[----:B------:R-:W-:Y:S01]  /*1be0*/  FADD.FTZ R29, R29, R14 ;  /* 0x0000000e1d1d7221 */ /* 0x000fe20000010000 */
[-C--:B------:R-:W-:Y:S01]  /*1bf0*/  FFMA.FTZ R221, R13, R14.reuse, R221 ;  /* 0x0000000e0ddd7223 */ /* 0x080fe200000100dd */
[----:B------:R-:W-:Y:S01]  /*1c00*/  FFMA.FTZ R14, R27, R14, R16 ;  /* 0x0000000e1b0e7223 */ /* 0x000fe20000010010 */
[----:B------:R-:W3:Y:S01]  /*1c10*/  LDL R164, [R1+0x6c] ;  /* 0x00006c0001a47983 */ /* 0x000ee20000100800 */
[----:B------:R-:W-:Y:S01]  /*1c20*/  FADD.FTZ R15, -R211, R15 ;  /* 0x0000000fd30f7221 */ /* 0x000fe20000010100 */
[----:B------:R-:W-:-:S02]  /*1c30*/  HADD2.F32 R27, -RZ, R165.H0_H0 ;  /* 0x200000a5ff1b7230 */ /* 0x000fc40000004100 */
[----:B------:R-:W-:Y:S02]  /*1c40*/  HADD2.F32 R161, -RZ, R161.H1_H1 ;  /* 0x300000a1ffa17230 */ /* 0x000fe40000004100 */
[----:B------:R-:W-:Y:S01]  /*1c50*/  FMUL.FTZ R15, R8, R15 ;  /* 0x0000000f080f7220 */ /* 0x000fe20000410000 */
[-C--:B------:R-:W-:Y:S01]  /*1c60*/  FMUL.FTZ R160, R172, R27.reuse ;  /* 0x0000001baca07220 */ /* 0x080fe20000410000 */
[----:B------:R-:W-:Y:S02]  /*1c70*/  FADD.FTZ R138, R138, R27 ;  /* 0x0000001b8a8a7221 */ /* 0x000fe40000010000 */
[----:B------:R-:W-:Y:S01]  /*1c80*/  FFMA.FTZ R106, R15, R27, R106 ;  /* 0x0000001b0f6a7223 */ /* 0x000fe2000001006a */
[----:B------:R-:W-:Y:S02]  /*1c90*/  HADD2.F32 R27, -RZ, R165.H1_H1 ;  /* 0x300000a5ff1b7230 */ /* 0x000fe40000004100 */
[----:B------:R-:W-:Y:S01]  /*1ca0*/  FADD.FTZ R161, -R211, R161 ;  /* 0x000000a1d3a17221 */ /* 0x000fe20000010100 */
[----:B------:R-:W-:Y:S01]  /*1cb0*/  HADD2.F32 R16, -RZ, R169.H0_H0 ;  /* 0x200000a9ff107230 */ /* 0x000fe20000004100 */
[----:B------:R-:W4:Y:S02]  /*1cc0*/  LDL R165, [R1+0x4c] ;  /* 0x00004c0001a57983 */ /* 0x000f240000100800 */
[----:B------:R-:W-:Y:S01]  /*1cd0*/  FMUL.FTZ R174, R8, R161 ;  /* 0x000000a108ae7220 */ /* 0x000fe20000410000 */
[----:B------:R-:W-:-:S02]  /*1ce0*/  FMUL.FTZ R161, R191, R27 ;  /* 0x0000001bbfa17220 */ /* 0x000fc40000410000 */
[----:B------:R-:W2:Y:S01]  /*1cf0*/  LDL R191, [R1+0x44] ;  /* 0x0000440001bf7983 */ /* 0x000ea20000100800 */
[----:B------:R-:W-:Y:S01]  /*1d00*/  FADD.FTZ R30, R30, R16 ;  /* 0x000000101e1e7221 */ /* 0x000fe20000010000 */
[-C--:B------:R-:W-:Y:S01]  /*1d10*/  FFMA.FTZ R222, R15, R16.reuse, R222 ;  /* 0x000000100fde7223 */ /* 0x080fe200000100de */
[----:B------:R-:W-:Y:S01]  /*1d20*/  FFMA.FTZ R16, R194, R16, R160 ;  /* 0x00000010c2107223 */ /* 0x000fe200000100a0 */
[----:B------:R-:W-:Y:S02]  /*1d30*/  HADD2.F32 R160, -RZ, R169.H1_H1 ;  /* 0x300000a9ffa07230 */ /* 0x000fe40000004100 */
[----:B------:R-:W3:Y:S01]  /*1d40*/  LDL R169, [R1+0x48] ;  /* 0x0000480001a97983 */ /* 0x000ee20000100800 */
[----:B------:R-:W-:Y:S01]  /*1d50*/  FADD.FTZ R139, R139, R27 ;  /* 0x0000001b8b8b7221 */ /* 0x000fe20000010000 */
[C---:B------:R-:W-:Y:S01]  /*1d60*/  FFMA.FTZ R107, R174.reuse, R27, R107 ;  /* 0x0000001bae6b7223 */ /* 0x040fe2000001006b */
[----:B------:R-:W-:Y:S02]  /*1d70*/  HADD2.F32 R27, -RZ, R162.H0_H0 ;  /* 0x200000a2ff1b7230 */ /* 0x000fe40000004100 */
[-C--:B------:R-:W-:Y:S01]  /*1d80*/  FFMA.FTZ R173, R193, R160.reuse, R161 ;  /* 0x000000a0c1ad7223 */ /* 0x080fe200000100a1 */
[----:B------:R-:W-:Y:S01]  /*1d90*/  FADD.FTZ R31, R31, R160 ;  /* 0x000000a01f1f7221 */ /* 0x000fe20000010000 */
[----:B------:R-:W-:Y:S01]  /*1da0*/  FFMA.FTZ R223, R174, R160, R223 ;  /* 0x000000a0aedf7223 */ /* 0x000fe200000100df */
[----:B------:R-:W-:Y:S01]  /*1db0*/  FADD.FTZ R161, -R211, R27 ;  /* 0x0000001bd3a17221 */ /* 0x000fe20000010100 */
[----:B------:R-:W-:-:S02]  /*1dc0*/  HADD2.F32 R160, -RZ, R166.H0_H0 ;  /* 0x200000a6ffa07230 */ /* 0x000fc40000004100 */
[----:B------:R-:W-:Y:S02]  /*1dd0*/  HADD2.F32 R162, -RZ, R162.H1_H1 ;  /* 0x300000a2ffa27230 */ /* 0x000fe40000004100 */
[----:B------:R-:W-:Y:S01]  /*1de0*/  FMUL.FTZ R172, R8, R161 ;  /* 0x000000a108ac7220 */ /* 0x000fe20000410000 */
[----:B------:R-:W-:Y:S02]  /*1df0*/  HADD2.F32 R27, -RZ, R170.H0_H0 ;  /* 0x200000aaff1b7230 */ /* 0x000fe40000004100 */
[-C--:B------:R-:W-:Y:S01]  /*1e00*/  FMUL.FTZ R161, R192, R160.reuse ;  /* 0x000000a0c0a17220 */ /* 0x080fe20000410000 */
[----:B------:R-:W-:Y:S01]  /*1e10*/  FADD.FTZ R144, R144, R160 ;  /* 0x000000a090907221 */ /* 0x000fe20000010000 */
[----:B------:R-:W-:Y:S01]  /*1e20*/  FFMA.FTZ R108, R172, R160, R108 ;  /* 0x000000a0ac6c7223 */ /* 0x000fe2000001006c */
[----:B------:R-:W-:Y:S02]  /*1e30*/  HADD2.F32 R160, -RZ, R166.H1_H1 ;  /* 0x300000a6ffa07230 */ /* 0x000fe40000004100 */
[----:B------:R-:W-:Y:S01]  /*1e40*/  FADD.FTZ R162, -R211, R162 ;  /* 0x000000a2d3a27221 */ /* 0x000fe20000010100 */
[----:B------:R-:W-:Y:S01]  /*1e50*/  FADD.FTZ R32, R32, R27 ;  /* 0x0000001b20207221 */ /* 0x000fe20000010000 */
[-C--:B------:R-:W-:Y:S01]  /*1e60*/  FFMA.FTZ R216, R172, R27.reuse, R216 ;  /* 0x0000001bacd87223 */ /* 0x080fe200000100d8 */
[----:B------:R-:W-:Y:S01]  /*1e70*/  FFMA.FTZ R27, R205, R27, R161 ;  /* 0x0000001bcd1b7223 */ /* 0x000fe200000100a1 */
[----:B------:R-:W-:-:S02]  /*1e80*/  HADD2.F32 R161, -RZ, R170.H1_H1 ;  /* 0x300000aaffa17230 */ /* 0x000fc40000004100 */
[----:B------:R-:W-:Y:S01]  /*1e90*/  FMUL.FTZ R194, R8, R162 ;  /* 0x000000a208c27220 */ /* 0x000fe20000410000 */
[----:B------:R-:W-:Y:S02]  /*1ea0*/  ISETP.NE.U32.AND P0, PT, RZ, UR12, PT ;  /* 0x0000000cff007c0c */ /* 0x000fe4000bf05070 */
[----:B------:R-:W-:Y:S01]  /*1eb0*/  FADD.FTZ R33, R33, R161 ;  /* 0x000000a121217221 */ /* 0x000fe20000010000 */
[C---:B------:R-:W-:Y:S01]  /*1ec0*/  FFMA.FTZ R217, R194.reuse, R161, R217 ;  /* 0x000000a1c2d97223 */ /* 0x040fe200000100d9 */
[----:B------:R-:W-:Y:S01]  /*1ed0*/  ISETP.NE.AND.EX P0, PT, RZ, UR13, PT, P0 ;  /* 0x0000000dff007c0c */ /* 0x000fe2000bf05300 */
[----:B------:R-:W-:Y:S01]  /*1ee0*/  FADD.FTZ R145, R145, R160 ;  /* 0x000000a091917221 */ /* 0x000fe20000010000 */
[-C--:B------:R-:W-:Y:S01]  /*1ef0*/  FFMA.FTZ R109, R194, R160.reuse, R109 ;  /* 0x000000a0c26d7223 */ /* 0x080fe2000001006d */
[----:B--2---:R-:W-:-:S04]  /*1f00*/  FMUL.FTZ R162, R191, R160 ;  /* 0x000000a0bfa27220 */ /* 0x004fc80000410000 */
[----:B------:R-:W-:Y:S01]  /*1f10*/  FFMA.FTZ R193, R206, R161, R162 ;  /* 0x000000a1cec17223 */ /* 0x000fe200000100a2 */
[----:B------:R-:W-:Y:S02]  /*1f20*/  HADD2.F32 R161, -RZ, R163.H0_H0 ;  /* 0x200000a3ffa17230 */ /* 0x000fe40000004100 */
[----:B------:R-:W-:-:S03]  /*1f30*/  HADD2.F32 R162, -RZ, R167.H0_H0 ;  /* 0x200000a7ffa27230 */ /* 0x000fc60000004100 */
[----:B------:R-:W-:Y:S01]  /*1f40*/  FADD.FTZ R161, -R211, R161 ;  /* 0x000000a1d3a17221 */ /* 0x000fe20000010100 */
[----:B------:R-:W-:-:S03]  /*1f50*/  HADD2.F32 R160, -RZ, R171.H0_H0 ;  /* 0x200000abffa07230 */ /* 0x000fc60000004100 */
[----:B------:R-:W-:Y:S01]  /*1f60*/  FMUL.FTZ R192, R8, R161 ;  /* 0x000000a108c07220 */ /* 0x000fe20000410000 */
[----:B---3--:R-:W-:Y:S01]  /*1f70*/  FMUL.FTZ R161, R169, R162 ;  /* 0x000000a2a9a17220 */ /* 0x008fe20000410000 */
[----:B------:R-:W-:Y:S02]  /*1f80*/  FADD.FTZ R34, R34, R160 ;  /* 0x000000a022227221 */ /* 0x000fe40000010000 */
[-C--:B------:R-:W-:Y:S01]  /*1f90*/  FFMA.FTZ R218, R192, R160.reuse, R218 ;  /* 0x000000a0c0da7223 */ /* 0x080fe200000100da */
[----:B------:R-:W-:Y:S02]  /*1fa0*/  FFMA.FTZ R191, R168, R160, R161 ;  /* 0x000000a0a8bf7223 */ /* 0x000fe400000100a1 */
[----:B------:R-:W0:Y:S01]  /*1fb0*/  @P0 LDC.64 R160, c[0x0][0x438] ;  /* 0x00010e00ffa00b82 */ /* 0x000e220000000a00 */
[----:B------:R-:W-:Y:S02]  /*1fc0*/  HADD2.F32 R163, -RZ, R163.H1_H1 ;  /* 0x300000a3ffa37230 */ /* 0x000fe40000004100 */
[----:B------:R-:W-:Y:S01]  /*1fd0*/  FADD.FTZ R146, R146, R162 ;  /* 0x000000a292927221 */ /* 0x000fe20000010000 */
[----:B------:R-:W-:-:S02]  /*1fe0*/  FFMA.FTZ R110, R192, R162, R110 ;  /* 0x000000a2c06e7223 */ /* 0x000fc4000001006e */
[----:B------:R-:W-:-:S04]  /*1ff0*/  FADD.FTZ R163, -R211, R163 ;  /* 0x000000a3d3a37221 */ /* 0x000fc80000010100 */
[----:B------:R-:W-:Y:S01]  /*2000*/  FMUL.FTZ R205, R8, R163 ;  /* 0x000000a308cd7220 */ /* 0x000fe20000410000 */
[----:B0-----:R-:W-:-:S05]  /*2010*/  @P0 IMAD.WIDE.U32 R160, R226, 0x10, R160 ;  /* 0x00000010e2a00825 */ /* 0x001fca00078e00a0 */
[----:B------:R0:W5:Y:S02]  /*2020*/  @P0 LDG.E.128 R148, desc[UR10][R160.64] ;  /* 0x0000000aa0940981 */ /* 0x000164000c1e1d00 */
[----:B0-----:R-:W-:Y:S02]  /*2030*/  HADD2.F32 R160, -RZ, R167.H1_H1 ;  /* 0x300000a7ffa07230 */ /* 0x001fe40000004100 */
[----:B------:R-:W-:-:S03]  /*2040*/  HADD2.F32 R161, -RZ, R171.H1_H1 ;  /* 0x300000abffa17230 */ /* 0x000fc60000004100 */
        /* <DEDUP_REMOVED lines=23> */
.L_x_2682:
[----:B------:R-:W-:Y:S05]  /*21c0*/  BSYNC.RECONVERGENT B1 ;  /* 0x0000000000017941 */ /* 0x000fea0003800200 */
.L_x_2681:
        /* <DEDUP_REMOVED lines=16> */
[----:B------:R-:W3:Y:S01]  /*22d0*/  LDG.E.128 R164, desc[UR10][R18.64] ;  /* 0x0000000a12a47981 */ /* 0x000ee2000c1e1d00 */
[----:B------:R-:W-:-:S03]  /*22e0*/  IMAD.WIDE.U32 R24, R226, 0x10, R24 ;  /* 0x00000010e2187825 */ /* 0x000fc600078e0018 */
[----:B------:R-:W4:Y:S04]  /*22f0*/  LDL R208, [R1+0x24] ;  /* 0x0000240001d07983 */ /* 0x000f280000100800 */
[----:B------:R-:W4:Y:S04]  /*2300*/  LDG.E.128 R168, desc[UR10][R24.64] ;  /* 0x0000000a18a87981 */ /* 0x000f28000c1e1d00 */
[----:B------:R-:W4:Y:S04]  /*2310*/  LDL R18, [R1+0x10] ;  /* 0x0000100001127983 */ /* 0x000f280000100800 */
[----:B------:R-:W4:Y:S01]  /*2320*/  LDL R19, [R1+0x30] ;  /* 0x0000300001137983 */ /* 0x000f220000100800 */
[----:B--2---:R-:W-:-:S05]  /*2330*/  HADD2.F32 R3, -RZ, R160.H0_H0 ;  /* 0x200000a0ff037230 */ /* 0x004fca0000004100 */
[----:B------:R-:W-:Y:S01]  /*2340*/  FADD.FTZ R3, -R211, R3 ;  /* 0x00000003d3037221 */ /* 0x000fe20000010100 */
[----:B---3--:R-:W-:-:S03]  /*2350*/  HADD2.F32 R17, -RZ, R164.H0_H0 ;  /* 0x200000a4ff117230 */ /* 0x008fc60000004100 */
[----:B-----5:R-:W-:Y:S01]  /*2360*/  FMUL.FTZ R3, R8, R3 ;  /* 0x0000000308037220 */ /* 0x020fe20000410000 */
[----:B----4-:R-:W-:Y:S02]  /*2370*/  HADD2.F32 R2, -RZ, R168.H0_H0 ;  /* 0x200000a8ff027230 */ /* 0x010fe40000004100 */
[----:B------:R-:W-:-:S03]  /*2380*/  FMUL.FTZ R18, R18, R17 ;  /* 0x0000001112127220 */ /* 0x000fc60000410000 */
[----:B------:R-:W-:Y:S01]  /*2390*/  FADD.FTZ R56, R56, R2 ;  /* 0x0000000238387221 */ /* 0x000fe20000010000 */
[-C--:B------:R-:W-:Y:S01]  /*23a0*/  FFMA.FTZ R212, R3, R2.reuse, R212 ;  /* 0x0000000203d47223 */ /* 0x080fe200000100d4 */
        /* <DEDUP_REMOVED lines=8> */
[----:B------:R-:W-:Y:S02]  /*2430*/  HADD2.F32 R25, -RZ, R169.H1_H1 ;  /* 0x300000a9ff197230 */ /* 0x000fe40000004100 */
[-C--:B------:R-:W-:Y:S01]  /*2440*/  FMUL.FTZ R20, R20, R19.reuse ;  /* 0x0000001314147220 */ /* 0x080fe20000410000 */
        /* <DEDUP_REMOVED lines=8> */
[----:B------:R-:W-:Y:S01]  /*24d0*/  HADD2.F32 R20, -RZ, R169.H0_H0 ;  /* 0x200000a9ff147230 */ /* 0x000fe20000004100 */
[----:B------:R-:W2:Y:S02]  /*24e0*/  LDL R168, [R1+0x28] ;  /* 0x0000280001a87983 */ /* 0x000ea40000100800 */
[----:B------:R-:W-:Y:S01]  /*24f0*/  FMUL.FTZ R19, R8, R19 ;  /* 0x0000001308137220 */ /* 0x000fe20000410000 */
[----:B------:R-:W-:Y:S01]  /*2500*/  FMUL.FTZ R24, R26, R23 ;  /* 0x000000171a187220 */ /* 0x000fe20000410000 */
[----:B------:R-:W-:Y:S01]  /*2510*/  FADD.FTZ R58, R58, R20 ;  /* 0x000000143a3a7221 */ /* 0x000fe20000010000 */
[----:B------:R-:W-:Y:S01]  /*2520*/  FADD.FTZ R114, R114, R23 ;  /* 0x0000001772727221 */ /* 0x000fe20000010000 */
[-C--:B------:R-:W-:Y:S01]  /*2530*/  FFMA.FTZ R214, R19, R20.reuse, R214 ;  /* 0x0000001413d67223 */ /* 0x080fe200000100d6 */
[----:B------:R-:W-:Y:S01]  /*2540*/  FFMA.FTZ R20, R190, R20, R24 ;  /* 0x00000014be147223 */ /* 0x000fe20000010018 */
[----:B------:R-:W-:-:S02]  /*2550*/  HADD2.F32 R24, -RZ, R161.H1_H1 ;  /* 0x300000a1ff187230 */ /* 0x000fc40000004100 */
[----:B------:R-:W-:Y:S01]  /*2560*/  FFMA.FTZ R82, R19, R23, R82 ;  /* 0x0000001713527223 */ /* 0x000fe20000010052 */
[----:B------:R-:W-:Y:S01]  /*2570*/  HADD2.F32 R23, -RZ, R165.H1_H1 ;  /* 0x300000a5ff177230 */ /* 0x000fe20000004100 */
[----:B------:R-:W3:Y:S01]  /*2580*/  LDL R169, [R1+0x8] ;  /* 0x0000080001a97983 */ /* 0x000ee20000100800 */
[----:B------:R-:W-:-:S03]  /*2590*/  FADD.FTZ R24, -R211, R24 ;  /* 0x00000018d3187221 */ /* 0x000fc60000010100 */
[----:B------:R-:W4:Y:S01]  /*25a0*/  LDL R165, [R1+0xc] ;  /* 0x00000c0001a57983 */ /* 0x000f220000100800 */
[----:B------:R-:W-:Y:S01]  /*25b0*/  FMUL.FTZ R26, R8, R24 ;  /* 0x00000018081a7220 */ /* 0x000fe20000410000 */
[-C--:B------:R-:W-:Y:S02]  /*25c0*/  FMUL.FTZ R24, R187, R23.reuse ;  /* 0x00000017bb187220 */ /* 0x080fe40000410000 */
[----:B------:R-:W4:Y:S04]  /*25d0*/  LDL R164, [R1+0x2c] ;  /* 0x00002c0001a47983 */ /* 0x000f280000100800 */
[----:B------:R-:W2:Y:S01]  /*25e0*/  LDL R187, [R1+0x4] ;  /* 0x0000040001bb7983 */ /* 0x000ea20000100800 */
[----:B------:R-:W-:Y:S01]  /*25f0*/  FADD.FTZ R115, R115, R23 ;  /* 0x0000001773737221 */ /* 0x000fe20000010000 */
[----:B------:R-:W-:Y:S01]  /*2600*/  FFMA.FTZ R83, R26, R23, R83 ;  /* 0x000000171a537223 */ /* 0x000fe20000010053 */
[----:B------:R-:W-:-:S02]  /*2610*/  HADD2.F32 R23, -RZ, R162.H0_H0 ;  /* 0x200000a2ff177230 */ /* 0x000fc40000004100 */
[----:B------:R-:W-:Y:S01]  /*2620*/  FADD.FTZ R59, R59, R25 ;  /* 0x000000193b3b7221 */ /* 0x000fe20000010000 */
[-C--:B------:R-:W-:Y:S01]  /*2630*/  FFMA.FTZ R215, R26, R25.reuse, R215 ;  /* 0x000000191ad77223 */ /* 0x080fe200000100d7 */
[----:B------:R-:W-:Y:S01]  /*2640*/  FFMA.FTZ R25, R189, R25, R24 ;  /* 0x00000019bd197223 */ /* 0x000fe20000010018 */
[----:B------:R-:W-:Y:S01]  /*2650*/  FADD.FTZ R24, -R211, R23 ;  /* 0x00000017d3187221 */ /* 0x000fe20000010100 */
[----:B------:R-:W-:Y:S02]  /*2660*/  HADD2.F32 R160, -RZ, R166.H0_H0 ;  /* 0x200000a6ffa07230 */ /* 0x000fe40000004100 */
[----:B------:R-:W-:Y:S02]  /*2670*/  HADD2.F32 R162, -RZ, R162.H1_H1 ;  /* 0x300000a2ffa27230 */ /* 0x000fe40000004100 */
[----:B------:R-:W-:Y:S01]  /*2680*/  FMUL.FTZ R24, R8, R24 ;  /* 0x0000001808187220 */ /* 0x000fe20000410000 */
        /* <DEDUP_REMOVED lines=61> */
.L_x_2684:
[----:B------:R-:W-:Y:S05]  /*2a60*/  BSYNC.RECONVERGENT B1 ;  /* 0x0000000000017941 */ /* 0x000fea0003800200 */
.L_x_2683:
        /* <DEDUP_REMOVED lines=15> */
[----:B------:R0:W5:Y:S01]  /*2b60*/  @P0 LDG.E.128 R156, desc[UR10][R180.64] ;  /* 0x0000000ab49c0981 */ /* 0x000162000c1e1d00 */
[--C-:B---3--:R-:W-:Y:S02]  /*2b70*/  HADD2.F32 R21, -RZ, R168.reuse.H0_H0 ;  /* 0x200000a8ff157230 */ /* 0x108fe40000004100 */
[----:B------:R-:W-:Y:S02]  /*2b80*/  HADD2.F32 R179, -RZ, R168.H1_H1 ;  /* 0x300000a8ffb37230 */ /* 0x000fe40000004100 */
[----:B------:R-:W-:Y:S02]  /*2b90*/  HADD2.F32 R168, -RZ, R170.H0_H0 ;  /* 0x200000aaffa87230 */ /* 0x000fe40000004100 */
[C---:B------:R-:W-:Y:S01]  /*2ba0*/  FADD.FTZ R21, -R211.reuse, R21 ;  /* 0x00000015d3157221 */ /* 0x040fe20000010100 */
[----:B------:R-:W-:Y:S02]  /*2bb0*/  HADD2.F32 R22, -RZ, R171.H0_H0 ;  /* 0x200000abff167230 */ /* 0x000fe40000004100 */
[----:B------:R-:W-:Y:S01]  /*2bc0*/  FADD.FTZ R179, -R211, R179 ;  /* 0x000000b3d3b37221 */ /* 0x000fe20000010100 */
[----:B0-----:R-:W-:-:S02]  /*2bd0*/  HADD2.F32 R181, -RZ, R169.H0_H0 ;  /* 0x200000a9ffb57230 */ /* 0x001fc40000004100 */
[C---:B-----5:R-:W-:Y:S01]  /*2be0*/  FMUL.FTZ R21, R8.reuse, R21 ;  /* 0x0000001508157220 */ /* 0x060fe20000410000 */
[----:B------:R-:W-:Y:S02]  /*2bf0*/  HADD2.F32 R183, -RZ, R169.H1_H1 ;  /* 0x300000a9ffb77230 */ /* 0x000fe40000004100 */
[----:B------:R-:W-:Y:S01]  /*2c00*/  FMUL.FTZ R179, R8, R179 ;  /* 0x000000b308b37220 */ /* 0x000fe20000410000 */
[----:B------:R-:W-:Y:S02]  /*2c10*/  HADD2.F32 R169, -RZ, R171.H1_H1 ;  /* 0x300000abffa97230 */ /* 0x000fe40000004100 */
[C---:B------:R-:W-:Y:S01]  /*2c20*/  FADD.FTZ R171, -R211.reuse, R168 ;  /* 0x000000a8d3ab7221 */ /* 0x040fe20000010100 */
[C---:B------:R-:W-:Y:S01]  /*2c30*/  FADD.FTZ R168, -R211.reuse, R22 ;  /* 0x00000016d3a87221 */ /* 0x040fe20000010100 */
[C---:B------:R-:W-:Y:S01]  /*2c40*/  FADD.FTZ R181, -R211.reuse, R181 ;  /* 0x000000b5d3b57221 */ /* 0x040fe20000010100 */
[--C-:B--2---:R-:W-:Y:S02]  /*2c50*/  HADD2.F32 R180, -RZ, R160.reuse.H0_H0 ;  /* 0x200000a0ffb47230 */ /* 0x104fe40000004100 */
[----:B------:R-:W-:Y:S01]  /*2c60*/  FADD.FTZ R183, -R211, R183 ;  /* 0x000000b7d3b77221 */ /* 0x000fe20000010100 */
[----:B------:R-:W-:-:S02]  /*2c70*/  HADD2.F32 R160, -RZ, R160.H1_H1 ;  /* 0x300000a0ffa07230 */ /* 0x000fc40000004100 */
[----:B------:R-:W-:Y:S01]  /*2c80*/  FMUL.FTZ R181, R8, R181 ;  /* 0x000000b508b57220 */ /* 0x000fe20000410000 */
[--C-:B----4-:R-:W-:Y:S02]  /*2c90*/  HADD2.F32 R22, -RZ, R164.reuse.H0_H0 ;  /* 0x200000a4ff167230 */ /* 0x110fe40000004100 */
[-C--:B------:R-:W-:Y:S01]  /*2ca0*/  FMUL.FTZ R182, R240, R180.reuse ;  /* 0x000000b4f0b67220 */ /* 0x080fe20000410000 */
[----:B------:R-:W-:Y:S01]  /*2cb0*/  FADD.FTZ R120, R120, R180 ;  /* 0x000000b478787221 */ /* 0x000fe20000010000 */
[----:B------:R-:W-:Y:S01]  /*2cc0*/  FFMA.FTZ R88, R21, R180, R88 ;  /* 0x000000b415587223 */ /* 0x000fe20000010058 */
[----:B------:R-:W-:Y:S02]  /*2cd0*/  HADD2.F32 R164, -RZ, R164.H1_H1 ;  /* 0x300000a4ffa47230 */ /* 0x000fe40000004100 */
[-C--:B------:R-:W-:Y:S01]  /*2ce0*/  FMUL.FTZ R180, R241, R160.reuse ;  /* 0x000000a0f1b47220 */ /* 0x080fe20000410000 */
[----:B------:R-:W-:Y:S01]  /*2cf0*/  FADD.FTZ R121, R121, R160 ;  /* 0x000000a079797221 */ /* 0x000fe20000010000 */
[----:B------:R-:W-:Y:S01]  /*2d00*/  FFMA.FTZ R89, R179, R160, R89 ;  /* 0x000000a0b3597223 */ /* 0x000fe20000010059 */
[----:B------:R-:W-:-:S02]  /*2d10*/  HADD2.F32 R160, -RZ, R161.H0_H0 ;  /* 0x200000a1ffa07230 */ /* 0x000fc40000004100 */
[----:B------:R-:W-:Y:S01]  /*2d20*/  FADD.FTZ R64, R64, R22 ;  /* 0x0000001640407221 */ /* 0x000fe20000010000 */
[----:B------:R-:W-:Y:S01]  /*2d30*/  FFMA.FTZ R40, R21, R22, R40 ;  /* 0x0000001615287223 */ /* 0x000fe20000010028 */
[----:B------:R-:W-:Y:S01]  /*2d40*/  FADD.FTZ R65, R65, R164 ;  /* 0x000000a441417221 */ /* 0x000fe20000010000 */
[-C--:B------:R-:W-:Y:S01]  /*2d50*/  FFMA.FTZ R41, R179, R164.reuse, R41 ;  /* 0x000000a4b3297223 */ /* 0x080fe20000010029 */
[----:B------:R-:W-:Y:S01]  /*2d60*/  FFMA.FTZ R180, R249, R164, R180 ;  /* 0x000000a4f9b47223 */ /* 0x000fe200000100b4 */
[----:B------:R-:W-:Y:S01]  /*2d70*/  FFMA.FTZ R22, R248, R22, R182 ;  /* 0x00000016f8167223 */ /* 0x000fe200000100b6 */
[----:B------:R-:W-:Y:S02]  /*2d80*/  HADD2.F32 R164, -RZ, R165.H0_H0 ;  /* 0x200000a5ffa47230 */ /* 0x000fe40000004100 */
[-C--:B------:R-:W-:Y:S01]  /*2d90*/  FMUL.FTZ R182, R242, R160.reuse ;  /* 0x000000a0f2b67220 */ /* 0x080fe20000410000 */
[----:B------:R-:W-:Y:S02]  /*2da0*/  HADD2.F32 R161, -RZ, R161.H1_H1 ;  /* 0x300000a1ffa17230 */ /* 0x000fe40000004100 */
[----:B------:R-:W-:Y:S01]  /*2db0*/  FADD.FTZ R122, R122, R160 ;  /* 0x000000a07a7a7221 */ /* 0x000fe20000010000 */
[C---:B------:R-:W-:Y:S01]  /*2dc0*/  FFMA.FTZ R90, R181.reuse, R160, R90 ;  /* 0x000000a0b55a7223 */ /* 0x040fe2000001005a */
[----:B------:R-:W-:Y:S01]  /*2dd0*/  FADD.FTZ R66, R66, R164 ;  /* 0x000000a442427221 */ /* 0x000fe20000010000 */
[-C--:B------:R-:W-:Y:S01]  /*2de0*/  FFMA.FTZ R42, R181, R164.reuse, R42 ;  /* 0x000000a4b52a7223 */ /* 0x080fe2000001002a */
[----:B------:R-:W-:Y:S01]  /*2df0*/  FFMA.FTZ R182, R250, R164, R182 ;  /* 0x000000a4fab67223 */ /* 0x000fe200000100b6 */
[----:B------:R-:W-:-:S02]  /*2e00*/  HADD2.F32 R160, -RZ, R165.H1_H1 ;  /* 0x300000a5ffa07230 */ /* 0x000fc40000004100 */
[----:B------:R-:W-:Y:S01]  /*2e10*/  FMUL.FTZ R186, R8, R183 ;  /* 0x000000b708ba7220 */ /* 0x000fe20000410000 */
[-C--:B------:R-:W-:Y:S01]  /*2e20*/  FMUL.FTZ R164, R243, R161.reuse ;  /* 0x000000a1f3a47220 */ /* 0x080fe20000410000 */
[----:B------:R-:W-:Y:S02]  /*2e30*/  HADD2.F32 R170, -RZ, R170.H1_H1 ;  /* 0x300000aaffaa7230 */ /* 0x000fe40000004100 */
[----:B------:R-:W-:Y:S01]  /*2e40*/  FADD.FTZ R123, R123, R161 ;  /* 0x000000a17b7b7221 */ /* 0x000fe20000010000 */
[----:B------:R-:W-:Y:S01]  /*2e50*/  FADD.FTZ R67, R67, R160 ;  /* 0x000000a043437221 */ /* 0x000fe20000010000 */
[CC--:B------:R-:W-:Y:S01]  /*2e60*/  FFMA.FTZ R43, R186.reuse, R160.reuse, R43 ;  /* 0x000000a0ba2b7223 */ /* 0x0c0fe2000001002b */
[----:B------:R-:W-:Y:S01]  /*2e70*/  FFMA.FTZ R185, R251, R160, R164 ;  /* 0x000000a0fbb97223 */ /* 0x000fe200000100a4 */
[----:B------:R-:W-:Y:S02]  /*2e80*/  HADD2.F32 R160, -RZ, R162.H0_H0 ;  /* 0x200000a2ffa07230 */ /* 0x000fe40000004100 */
[----:B------:R-:W-:Y:S01]  /*2e90*/  FFMA.FTZ R91, R186, R161, R91 ;  /* 0x000000a1ba5b7223 */ /* 0x000fe2000001005b */
[----:B------:R-:W-:-:S02]  /*2ea0*/  HADD2.F32 R161, -RZ, R166.H0_H0 ;  /* 0x200000a6ffa17230 */ /* 0x000fc40000004100 */
[----:B------:R-:W-:Y:S01]  /*2eb0*/  FMUL.FTZ R184, R8, R171 ;  /* 0x000000ab08b87220 */ /* 0x000fe20000410000 */
[----:B------:R-:W-:Y:S02]  /*2ec0*/  HADD2.F32 R162, -RZ, R162.H1_H1 ;  /* 0x300000a2ffa27230 */ /* 0x000fe40000004100 */
[-C--:B------:R-:W-:Y:S01]  /*2ed0*/  FMUL.FTZ R164, R236, R160.reuse ;  /* 0x000000a0eca47220 */ /* 0x080fe20000410000 */
[----:B------:R-:W-:Y:S01]  /*2ee0*/  FADD.FTZ R170, -R211, R170 ;  /* 0x000000aad3aa7221 */ /* 0x000fe20000010100 */
[----:B------:R-:W-:Y:S01]  /*2ef0*/  FADD.FTZ R124, R124, R160 ;  /* 0x000000a07c7c7221 */ /* 0x000fe20000010000 */
[----:B------:R-:W-:Y:S01]  /*2f00*/  FFMA.FTZ R92, R184, R160, R92 ;  /* 0x000000a0b85c7223 */ /* 0x000fe2000001005c */
[----:B------:R-:W-:Y:S01]  /*2f10*/  FADD.FTZ R68, R68, R161 ;  /* 0x000000a144447221 */ /* 0x000fe20000010000 */
[-C--:B------:R-:W-:Y:S01]  /*2f20*/  FFMA.FTZ R44, R184, R161.reuse, R44 ;  /* 0x000000a1b82c7223 */ /* 0x080fe2000001002c */
[----:B------:R-:W-:Y:S01]  /*2f30*/  FFMA.FTZ R183, R244, R161, R164 ;  /* 0x000000a1f4b77223 */ /* 0x000fe200000100a4 */
[----:B------:R-:W-:-:S02]  /*2f40*/  HADD2.F32 R160, -RZ, R166.H1_H1 ;  /* 0x300000a6ffa07230 */ /* 0x000fc40000004100 */
[C---:B------:R-:W-:Y:S01]  /*2f50*/  FMUL.FTZ R199, R8.reuse, R170 ;  /* 0x000000aa08c77220 */ /* 0x040fe20000410000 */
[----:B------:R-:W-:Y:S01]  /*2f60*/  FMUL.FTZ R161, R237, R162 ;  /* 0x000000a2eda17220 */ /* 0x000fe20000410000 */
[----:B------:R-:W-:Y:S01]  /*2f70*/  FADD.FTZ R125, R125, R162 ;  /* 0x000000a27d7d7221 */ /* 0x000fe20000010000 */
[----:B------:R-:W-:Y:S01]  /*2f80*/  FMUL.FTZ R201, R8, R168 ;  /* 0x000000a808c97220 */ /* 0x000fe20000410000 */
[----:B------:R-:W-:Y:S01]  /*2f90*/  FADD.FTZ R69, R69, R160 ;  /* 0x000000a045457221 */ /* 0x000fe20000010000 */
[-C--:B------:R-:W-:Y:S01]  /*2fa0*/  FFMA.FTZ R45, R199, R160.reuse, R45 ;  /* 0x000000a0c72d7223 */ /* 0x080fe2000001002d */
[----:B------:R-:W-:Y:S01]  /*2fb0*/  FFMA.FTZ R200, R245, R160, R161 ;  /* 0x000000a0f5c87223 */ /* 0x000fe200000100a1 */
[----:B------:R-:W-:Y:S02]  /*2fc0*/  HADD2.F32 R160, -RZ, R163.H0_H0 ;  /* 0x200000a3ffa07230 */ /* 0x000fe40000004100 */
[----:B------:R-:W-:Y:S01]  /*2fd0*/  FFMA.FTZ R93, R199, R162, R93 ;  /* 0x000000a2c75d7223 */ /* 0x000fe2000001005d */
[----:B------:R-:W-:-:S02]  /*2fe0*/  HADD2.F32 R161, -RZ, R167.H0_H0 ;  /* 0x200000a7ffa17230 */ /* 0x000fc40000004100 */
[----:B------:R-:W-:Y:S01]  /*2ff0*/  FADD.FTZ R169, -R211, R169 ;  /* 0x000000a9d3a97221 */ /* 0x000fe20000010100 */
[----:B------:R-:W-:Y:S02]  /*3000*/  HADD2.F32 R163, -RZ, R163.H1_H1 ;  /* 0x300000a3ffa37230 */ /* 0x000fe40000004100 */
[-C--:B------:R-:W-:Y:S01]  /*3010*/  FMUL.FTZ R162, R238, R160.reuse ;  /* 0x000000a0eea27220 */ /* 0x080fe20000410000 */
[----:B------:R-:W-:Y:S01]  /*3020*/  FADD.FTZ R126, R126, R160 ;  /* 0x000000a07e7e7221 */ /* 0x000fe20000010000 */
[C---:B------:R-:W-:Y:S01]  /*3030*/  FFMA.FTZ R94, R201.reuse, R160, R94 ;  /* 0x000000a0c95e7223 */ /* 0x040fe2000001005e */
[----:B------:R-:W-:Y:S01]  /*3040*/  FADD.FTZ R70, R70, R161 ;  /* 0x000000a146467221 */ /* 0x000fe20000010000 */
[-C--:B------:R-:W-:Y:S01]  /*3050*/  FFMA.FTZ R46, R201, R161.reuse, R46 ;  /* 0x000000a1c92e7223 */ /* 0x080fe2000001002e */
[----:B------:R-:W-:Y:S01]  /*3060*/  FFMA.FTZ R202, R246, R161, R162 ;  /* 0x000000a1f6ca7223 */ /* 0x000fe200000100a2 */
[----:B------:R-:W-:Y:S02]  /*3070*/  HADD2.F32 R160, -RZ, R167.H1_H1 ;  /* 0x300000a7ffa07230 */ /* 0x000fe40000004100 */
[----:B------:R-:W-:Y:S01]  /*3080*/  FMUL.FTZ R209, R8, R169 ;  /* 0x000000a908d17220 */ /* 0x000fe20000410000 */
[-C--:B------:R-:W-:Y:S01]  /*3090*/  FMUL.FTZ R161, R239, R163.reuse ;  /* 0x000000a3efa17220 */ /* 0x080fe20000410000 */
[----:B------:R-:W-:Y:S01]  /*30a0*/  FADD.FTZ R127, R127, R163 ;  /* 0x000000a37f7f7221 */ /* 0x000fe20000010000 */
[----:B------:R-:W-:Y:S01]  /*30b0*/  FADD.FTZ R71, R71, R160 ;  /* 0x000000a047477221 */ /* 0x000fe20000010000 */
[-C--:B------:R-:W-:Y:S01]  /*30c0*/  FFMA.FTZ R47, R209, R160.reuse, R47 ;  /* 0x000000a0d12f7223 */ /* 0x080fe2000001002f */
[----:B------:R-:W-:Y:S01]  /*30d0*/  FFMA.FTZ R210, R247, R160, R161 ;  /* 0x000000a0f7d27223 */ /* 0x000fe200000100a1 */
        /* <DEDUP_REMOVED lines=17> */
.L_x_2686:
[----:B------:R-:W-:Y:S05]  /*31f0*/  BSYNC.RECONVERGENT B1 ;  /* 0x0000000000017941 */ /* 0x000fea0003800200 */
.L_x_2685:
        /* <DEDUP_REMOVED lines=23> */
.L_x_2754:
        /* <DEDUP_REMOVED lines=47> */
.L_x_2692:
        /* <DEDUP_REMOVED lines=33> */
.L_x_2691:
        /* <DEDUP_REMOVED lines=36> */
.L_x_2694:
        /* <DEDUP_REMOVED lines=14> */
[----:B------:R-:W-:Y:S01]  /*3b90*/  F2FP.F16.F32.PACK_AB R163, R129, R128 ;  /* 0x0000008081a3723e */ /* 0x000fe200000000ff */
        /* <DEDUP_REMOVED lines=22> */
.L_x_2690:
        /* <DEDUP_REMOVED lines=9> */
[--C-:B-----5:R-:W-:Y:S02]  /*3d90*/  HADD2.F32 R160, -RZ, R135.reuse.H0_H0 ;  /* 0x20000087ffa07230 */ /* 0x120fe40000004100 */
[----:B------:R-:W-:Y:S01]  /*3da0*/  FFMA.FTZ R162, R176, R165, R164 ;  /* 0x000000a5b0a27223 */ /* 0x000fe200000100a4 */
[----:B------:R-:W-:Y:S02]  /*3db0*/  HADD2.F32 R161, -RZ, R135.H1_H1 ;  /* 0x30000087ffa17230 */ /* 0x000fe40000004100 */
[----:B------:R-:W-:Y:S01]  /*3dc0*/  FADD.FTZ R163, R195, -R163 ;  /* 0x800000a3c3a37221 */ /* 0x000fe20000010000 */
[----:B------:R-:W-:Y:S02]  /*3dd0*/  HADD2.F32 R166, -RZ, R133.H1_H1 ;  /* 0x30000085ffa67230 */ /* 0x000fe40000004100 */
[----:B------:R-:W-:Y:S01]  /*3de0*/  FADD.FTZ R162, R175, -R162 ;  /* 0x800000a2afa27221 */ /* 0x000fe20000010000 */
[----:B------:R-:W-:-:S02]  /*3df0*/  HADD2.F32 R167, -RZ, R132.H1_H1 ;  /* 0x30000084ffa77230 */ /* 0x000fc40000004100 */
        /* <DEDUP_REMOVED lines=26> */
[----:B------:R-:W-:-:S05]  /*3fa0*/  FFMA.FTZ R166, R8, R166, R167 ;  /* 0x000000a608a67223 */ /* 0x000fca00000100a7 */
[----:B------:R-:W-:Y:S01]  /*3fb0*/  F2FP.F16.F32.PACK_AB R160, R166, R160 ;  /* 0x000000a0a6a0723e */ /* 0x000fe200000000ff */
[----:B------:R-:W-:Y:S06]  /*3fc0*/  BRA `(.L_x_2693) ;  /* 0x0000000800047947 */ /* 0x000fec0003800000 */
.L_x_2696:
[-CC-:B------:R-:W-:Y:S01]  /*3fd0*/  FFMA.FTZ R142, R0, R165.reuse, R164.reuse ;  /* 0x000000a5008e7223 */ /* 0x180fe200000100a4 */
[-C--:B------:R-:W-:Y:S01]  /*3fe0*/  FFMA.FTZ R140, R12, R165.reuse, R164 ;  /* 0x000000a50c8c7223 */ /* 0x080fe200000100a4 */
        /* <DEDUP_REMOVED lines=15> */
[----:B------:R-:W-:Y:S02]  /*40e0*/  HADD2.F32 R143, -RZ, R134.H0_H0 ;  /* 0x20000086ff8f7230 */ /* 0x000fe40000004100 */
[----:B------:R-:W-:Y:S01]  /*40f0*/  FFMA.FTZ R142, R8, R142, R140 ;  /* 0x0000008e088e7223 */ /* 0x000fe2000001008c */
[----:B------:R-:W-:-:S04]  /*4100*/  FFMA.FTZ R140, R176, R165, R164 ;  /* 0x000000a5b08c7223 */ /* 0x000fc800000100a4 */
        /* <DEDUP_REMOVED lines=21> */
.L_x_2695:
[----:B------:R-:W-:-:S04]  /*4260*/  UISETP.NE.U32.AND UP0, UPT, UR6, URZ, UPT ;  /* 0x000000ff0600728c */ /* 0x000fc8000bf05070 */
[----:B------:R-:W-:-:S09]  /*4270*/  UISETP.NE.AND.EX UP0, UPT, UR7, URZ, UPT, UP0 ;  /* 0x000000ff0700728c */ /* 0x000fd2000bf05300 */
[----:B------:R-:W-:Y:S05]  /*4280*/  BRA.U UP0, `(.L_x_2697) ;  /* 0x0000000100a47547 */ /* 0x000fea000b800000 */
        /* <DEDUP_REMOVED lines=41> */
.L_x_2697:
[-CC-:B------:R-:W-:Y:S01]  /*4520*/  FFMA.FTZ R128, R0, R165.reuse, R164.reuse ;  /* 0x000000a500807223 */ /* 0x180fe200000100a4 */
[----:B-----5:R-:W-:Y:S02]  /*4530*/  HADD2.F32 R129, -RZ, R132.H0_H0 ;  /* 0x20000084ff817230 */ /* 0x020fe40000004100 */
[-CC-:B------:R-:W-:Y:S01]  /*4540*/  FFMA.FTZ R130, R178, R165.reuse, R164.reuse ;  /* 0x000000a5b2827223 */ /* 0x180fe200000100a4 */
[----:B------:R-:W-:Y:S01]  /*4550*/  FFMA.FTZ R131, R10, R165, R164 ;  /* 0x000000a50a837223 */ /* 0x000fe200000100a4 */
[----:B------:R-:W-:Y:S01]  /*4560*/  FADD.FTZ R128, R6, -R128 ;  /* 0x8000008006807221 */ /* 0x000fe20000010000 */
[--C-:B------:R-:W-:Y:S02]  /*4570*/  HADD2.F32 R140, -RZ, R133.reuse.H0_H0 ;  /* 0x20000085ff8c7230 */ /* 0x100fe40000004100 */
[----:B------:R-:W-:Y:S01]  /*4580*/  FADD.FTZ R130, R177, -R130 ;  /* 0x80000082b1827221 */ /* 0x000fe20000010000 */
[----:B------:R-:W-:Y:S01]  /*4590*/  FADD.FTZ R131, R9, -R131 ;  /* 0x8000008309837221 */ /* 0x000fe20000010000 */
[----:B------:R-:W-:Y:S01]  /*45a0*/  FFMA.FTZ R128, R8, R128, R129 ;  /* 0x0000008008807223 */ /* 0x000fe20000010081 */
[----:B------:R-:W-:-:S02]  /*45b0*/  HADD2.F32 R129, -RZ, R133.H1_H1 ;  /* 0x30000085ff817230 */ /* 0x000fc40000004100 */
[----:B------:R-:W-:Y:S01]  /*45c0*/  FFMA.FTZ R141, R176, R165, R164 ;  /* 0x000000a5b08d7223 */ /* 0x000fe200000100a4 */
[C---:B------:R-:W-:Y:S01]  /*45d0*/  FFMA.FTZ R131, R8.reuse, R131, R140 ;  /* 0x0000008308837223 */ /* 0x040fe2000001008c */
[--C-:B------:R-:W-:Y:S02]  /*45e0*/  HADD2.F32 R140, -RZ, R134.reuse.H1_H1 ;  /* 0x30000086ff8c7230 */ /* 0x100fe40000004100 */
[----:B------:R-:W-:Y:S01]  /*45f0*/  FFMA.FTZ R130, R8, R130, R129 ;  /* 0x0000008208827223 */ /* 0x000fe20000010081 */
[----:B------:R-:W-:Y:S01]  /*4600*/  FFMA.FTZ R129, R198, R165, R164 ;  /* 0x000000a5c6817223 */ /* 0x000fe200000100a4 */
[----:B------:R-:W-:Y:S02]  /*4610*/  HADD2.F32 R142, -RZ, R134.H0_H0 ;  /* 0x20000086ff8e7230 */ /* 0x000fe40000004100 */
[----:B------:R-:W-:Y:S01]  /*4620*/  FADD.FTZ R141, R175, -R141 ;  /* 0x8000008daf8d7221 */ /* 0x000fe20000010000 */
[--C-:B------:R-:W-:Y:S02]  /*4630*/  HADD2.F32 R143, -RZ, R135.reuse.H1_H1 ;  /* 0x30000087ff8f7230 */ /* 0x100fe40000004100 */
[----:B------:R-:W-:Y:S01]  /*4640*/  FADD.FTZ R129, R197, -R129 ;  /* 0x80000081c5817221 */ /* 0x000fe20000010000 */
[----:B------:R-:W-:-:S02]  /*4650*/  HADD2.F32 R160, -RZ, R135.H0_H0 ;  /* 0x20000087ffa07230 */ /* 0x000fc40000004100 */
[----:B------:R-:W-:Y:S01]  /*4660*/  FFMA.FTZ R141, R8, R141, R142 ;  /* 0x0000008d088d7223 */ /* 0x000fe2000001008e */
[----:B------:R-:W-:Y:S01]  /*4670*/  FFMA.FTZ R142, R196, R165, R164 ;  /* 0x000000a5c48e7223 */ /* 0x000fe200000100a4 */
[----:B------:R-:W-:Y:S01]  /*4680*/  FFMA.FTZ R140, R8, R129, R140 ;  /* 0x00000081088c7223 */ /* 0x000fe2000001008c */
[----:B------:R-:W-:Y:S01]  /*4690*/  FFMA.FTZ R129, R203, R165, R164 ;  /* 0x000000a5cb817223 */ /* 0x000fe200000100a4 */
[----:B------:R-:W-:Y:S01]  /*46a0*/  F2FP.F16.F32.PACK_AB R161, R130, R131 ;  /* 0x0000008382a1723e */ /* 0x000fe200000000ff */
[----:B------:R-:W-:Y:S02]  /*46b0*/  FADD.FTZ R142, R195, -R142 ;  /* 0x8000008ec38e7221 */ /* 0x000fe40000010000 */
[----:B------:R-:W-:Y:S01]  /*46c0*/  FADD.FTZ R129, R204, -R129 ;  /* 0x80000081cc817221 */ /* 0x000fe20000010000 */
[----:B------:R-:W-:Y:S01]  /*46d0*/  F2FP.F16.F32.PACK_AB R162, R140, R141 ;  /* 0x0000008d8ca2723e */ /* 0x000fe200000000ff */
[----:B------:R-:W-:Y:S01]  /*46e0*/  FFMA.FTZ R142, R8, R142, R160 ;  /* 0x0000008e088e7223 */ /* 0x000fe200000100a0 */
[----:B------:R-:W-:-:S02]  /*46f0*/  HADD2.F32 R160, -RZ, R132.H1_H1 ;  /* 0x30000084ffa07230 */ /* 0x000fc40000004100 */
[----:B------:R-:W-:Y:S01]  /*4700*/  FFMA.FTZ R143, R8, R129, R143 ;  /* 0x00000081088f7223 */ /* 0x000fe2000001008f */
[----:B------:R-:W-:Y:S01]  /*4710*/  FFMA.FTZ R129, R12, R165, R164 ;  /* 0x000000a50c817223 */ /* 0x000fe200000100a4 */
[----:B------:R-:W-:Y:S02]  /*4720*/  MOV R141, R161 ;  /* 0x000000a1008d7202 */ /* 0x000fe40000000f00 */
[----:B------:R-:W-:Y:S01]  /*4730*/  MOV R130, R162 ;  /* 0x000000a200827202 */ /* 0x000fe20000000f00 */
[----:B------:R-:W-:Y:S01]  /*4740*/  FADD.FTZ R129, R11, -R129 ;  /* 0x800000810b817221 */ /* 0x000fe20000010000 */
[----:B------:R-:W-:Y:S02]  /*4750*/  F2FP.F16.F32.PACK_AB R163, R143, R142 ;  /* 0x0000008e8fa3723e */ /* 0x000fe400000000ff */
[----:B------:R-:W-:Y:S01]  /*4760*/  MOV R142, R162 ;  /* 0x000000a2008e7202 */ /* 0x000fe20000000f00 */
[----:B------:R-:W-:Y:S01]  /*4770*/  FFMA.FTZ R129, R8, R129, R160 ;  /* 0x0000008108817223 */ /* 0x000fe200000100a0 */
[----:B------:R-:W-:-:S02]  /*4780*/  MOV R143, R163 ;  /* 0x000000a3008f7202 */ /* 0x000fc40000000f00 */
[----:B------:R-:W-:Y:S02]  /*4790*/  MOV R131, R163 ;  /* 0x000000a300837202 */ /* 0x000fe40000000f00 */
[----:B------:R-:W-:Y:S02]  /*47a0*/  F2FP.F16.F32.PACK_AB R160, R129, R128 ;  /* 0x0000008081a0723e */ /* 0x000fe400000000ff */
[----:B------:R-:W-:Y:S02]  /*47b0*/  MOV R129, R161 ;  /* 0x000000a100817202 */ /* 0x000fe40000000f00 */
[-C--:B------:R-:W-:Y:S02]  /*47c0*/  MOV R140, R160.reuse ;  /* 0x000000a0008c7202 */ /* 0x080fe40000000f00 */
[----:B------:R-:W-:-:S07]  /*47d0*/  MOV R128, R160 ;  /* 0x000000a000807202 */ /* 0x000fce0000000f00 */
.L_x_2693:
        /* <DEDUP_REMOVED lines=14> */
.L_x_2689:
[----:B------:R-:W-:Y:S05]  /*48c0*/  BSYNC.RECONVERGENT B1 ;  /* 0x0000000000017941 */ /* 0x000fea0003800200 */
.L_x_2688:
        /* <DEDUP_REMOVED lines=16> */
[----:B------:R-:W-:Y:S01]  /*49d0*/  FFMA.FTZ R131, R15, R165, R164 ;  /* 0x000000a50f837223 */ /* 0x000fe200000100a4 */
[----:B------:R-:W-:Y:S01]  /*49e0*/  FADD.FTZ R128, R4, -R128 ;  /* 0x8000008004807221 */ /* 0x000fe20000010000 */
[--C-:B0-----:R-:W-:Y:S02]  /*49f0*/  HADD2.F32 R140, -RZ, R149.reuse.H0_H0 ;  /* 0x20000095ff8c7230 */ /* 0x101fe40000004100 */
        /* <DEDUP_REMOVED lines=37> */
[----:B------:R-:W-:Y:S01]  /*4c50*/  MOV R128, R160 ;  /* 0x000000a000807202 */ /* 0x000fe20000000f00 */
[----:B------:R-:W-:Y:S06]  /*4c60*/  BRA `(.L_x_2703) ;  /* 0x0000001000287947 */ /* 0x000fec0003800000 */
.L_x_2702:
[-CC-:B------:R-:W-:Y:S01]  /*4c70*/  FFMA.FTZ R130, R5, R165.reuse, R164.reuse ;  /* 0x000000a505827223 */ /* 0x180fe200000100a4 */
[-C--:B------:R-:W-:Y:S01]  /*4c80*/  FFMA.FTZ R128, R13, R165.reuse, R164 ;  /* 0x000000a50d807223 */ /* 0x080fe200000100a4 */
        /* <DEDUP_REMOVED lines=39> */
.L_x_2701:
[----:B0-----:R-:W0:Y:S02]  /*4f00*/  LDC.64 R160, c[0x0][0x470] ;  /* 0x00011c00ffa07b82 */ /* 0x001e240000000a00 */
[----:B0-----:R-:W-:-:S04]  /*4f10*/  ISETP.NE.U32.AND P5, PT, R160, RZ, PT ;  /* 0x000000ffa000720c */ /* 0x001fc80003fa5070 */
[----:B------:R-:W-:-:S13]  /*4f20*/  ISETP.NE.AND.EX P5, PT, R161, RZ, PT, P5 ;  /* 0x000000ffa100720c */ /* 0x000fda0003fa5350 */
[----:B------:R-:W-:Y:S05]  /*4f30*/  @!P5 BRA `(.L_x_2704) ;  /* 0x0000000000a4d947 */ /* 0x000fea0003800000 */
        /* <DEDUP_REMOVED lines=41> */
.L_x_2704:
        /* <DEDUP_REMOVED lines=37> */
.L_x_2700:
        /* <DEDUP_REMOVED lines=45> */
.L_x_2706:
        /* <DEDUP_REMOVED lines=33> */
.L_x_2705:
        /* <DEDUP_REMOVED lines=37> */
.L_x_2707:
        /* <DEDUP_REMOVED lines=28> */
.L_x_2703:
        /* <DEDUP_REMOVED lines=10> */
.L_x_2699:
[----:B------:R-:W-:Y:S05]  /*5db0*/  BSYNC.RECONVERGENT B1 ;  /* 0x0000000000017941 */ /* 0x000fea0003800200 */
.L_x_2698:
        /* <DEDUP_REMOVED lines=18> */
[--C-:B01----:R-:W-:Y:S02]  /*5ee0*/  HADD2.F32 R140, -RZ, R153.reuse.H0_H0 ;  /* 0x20000099ff8c7230 */ /* 0x103fe40000004100 */
        /* <DEDUP_REMOVED lines=39> */
.L_x_2712:
[-CC-:B------:R-:W-:Y:S01]  /*6160*/  FFMA.FTZ R130, R3, R165.reuse, R164.reuse ;  /* 0x000000a503827223 */ /* 0x180fe200000100a4 */
[-C--:B------:R-:W-:Y:S01]  /*6170*/  FFMA.FTZ R128, R17, R165.reuse, R164 ;  /* 0x000000a511807223 */ /* 0x080fe200000100a4 */
        /* <DEDUP_REMOVED lines=39> */
.L_x_2711:
[----:B01----:R-:W0:Y:S02]  /*63f0*/  LDC.64 R160, c[0x0][0x470] ;  /* 0x00011c00ffa07b82 */ /* 0x003e240000000a00 */
        /* <DEDUP_REMOVED lines=44> */
.L_x_2714:
        /* <DEDUP_REMOVED lines=37> */
.L_x_2710:
        /* <DEDUP_REMOVED lines=45> */
.L_x_2716:
        /* <DEDUP_REMOVED lines=33> */
.L_x_2715:
        /* <DEDUP_REMOVED lines=37> */
.L_x_2717:
        /* <DEDUP_REMOVED lines=28> */
.L_x_2713:
        /* <DEDUP_REMOVED lines=10> */
.L_x_2709:
[----:B------:R-:W-:Y:S05]  /*72a0*/  BSYNC.RECONVERGENT B1 ;  /* 0x0000000000017941 */ /* 0x000fea0003800200 */
.L_x_2708:
        /* <DEDUP_REMOVED lines=14> */
[-C--:B------:R-:W-:Y:S01]  /*7390*/  FFMA.FTZ R129, R21, R165.reuse, R164 ;  /* 0x000000a515817223 */ /* 0x080fe200000100a4 */
[--C-:B------:R-:W-:Y:S02]  /*73a0*/  HADD2.F32 R130, -RZ, R156.reuse.H1_H1 ;  /* 0x3000009cff827230 */ /* 0x100fe40000004100 */
[----:B------:R-:W-:Y:S01]  /*73b0*/  FADD.FTZ R128, R180, -R128 ;  /* 0x80000080b4807221 */ /* 0x000fe20000010000 */
[----:B------:R-:W-:Y:S02]  /*73c0*/  HADD2.F32 R131, -RZ, R156.H0_H0 ;  /* 0x2000009cff837230 */ /* 0x000fe40000004100 */
[----:B------:R-:W-:Y:S01]  /*73d0*/  FADD.FTZ R129, R22, -R129 ;  /* 0x8000008116817221 */ /* 0x000fe20000010000 */
[--C-:B012---:R-:W-:Y:S02]  /*73e0*/  HADD2.F32 R140, -RZ, R157.reuse.H1_H1 ;  /* 0x3000009dff8c7230 */ /* 0x107fe40000004100 */
[----:B-----5:R-:W-:Y:S01]  /*73f0*/  FFMA.FTZ R128, R8, R128, R130 ;  /* 0x0000008008807223 */ /* 0x020fe20000010082 */
[--C-:B------:R-:W-:Y:S01]  /*7400*/  FFMA.FTZ R130, R186, R165, R164.reuse ;  /* 0x000000a5ba827223 */ /* 0x100fe200000100a4 */
[----:B------:R-:W-:Y:S01]  /*7410*/  FFMA.FTZ R129, R8, R129, R131 ;  /* 0x0000008108817223 */ /* 0x000fe20000010083 */
[----:B------:R-:W-:Y:S01]  /*7420*/  FFMA.FTZ R131, R181, R165, R164 ;  /* 0x000000a5b5837223 */ /* 0x000fe200000100a4 */
[----:B------:R-:W-:-:S02]  /*7430*/  HADD2.F32 R141, -RZ, R157.H0_H0 ;  /* 0x2000009dff8d7230 */ /* 0x000fc40000004100 */
[----:B------:R-:W-:Y:S01]  /*7440*/  FADD.FTZ R130, R185, -R130 ;  /* 0x80000082b9827221 */ /* 0x000fe20000010000 */
[--C-:B------:R-:W-:Y:S02]  /*7450*/  HADD2.F32 R142, -RZ, R158.reuse.H1_H1 ;  /* 0x3000009eff8e7230 */ /* 0x100fe40000004100 */
[----:B------:R-:W-:Y:S01]  /*7460*/  FADD.FTZ R131, R182, -R131 ;  /* 0x80000083b6837221 */ /* 0x000fe20000010000 */
[--C-:B------:R-:W-:Y:S02]  /*7470*/  HADD2.F32 R143, -RZ, R159.reuse.H1_H1 ;  /* 0x3000009fff8f7230 */ /* 0x100fe40000004100 */
[----:B------:R-:W-:Y:S01]  /*7480*/  FFMA.FTZ R130, R8, R130, R140 ;  /* 0x0000008208827223 */ /* 0x000fe2000001008c */
[----:B------:R-:W-:Y:S01]  /*7490*/  FFMA.FTZ R140, R184, R165, R164 ;  /* 0x000000a5b88c7223 */ /* 0x000fe200000100a4 */
[----:B------:R-:W-:Y:S01]  /*74a0*/  FFMA.FTZ R131, R8, R131, R141 ;  /* 0x0000008308837223 */ /* 0x000fe2000001008d */
[----:B------:R-:W-:Y:S02]  /*74b0*/  HADD2.F32 R141, -RZ, R158.H0_H0 ;  /* 0x2000009eff8d7230 */ /* 0x000fe40000004100 */
[----:B------:R-:W-:Y:S01]  /*74c0*/  FADD.FTZ R140, R183, -R140 ;  /* 0x8000008cb78c7221 */ /* 0x000fe20000010000 */
[----:B------:R-:W-:Y:S01]  /*74d0*/  HADD2.F32 R160, -RZ, R159.H0_H0 ;  /* 0x2000009fffa07230 */ /* 0x000fe20000004100 */
[----:B------:R-:W-:-:S02]  /*74e0*/  F2FP.F16.F32.PACK_AB R161, R130, R131 ;  /* 0x0000008382a1723e */ /* 0x000fc400000000ff */
        /* <DEDUP_REMOVED lines=22> */
.L_x_2722:
[----:B------:R-:W-:Y:S01]  /*7650*/  FFMA.FTZ R128, R21, R165, R164 ;  /* 0x000000a515807223 */ /* 0x000fe200000100a4 */
[--C-:B------:R-:W-:Y:S02]  /*7660*/  HADD2.F32 R129, -RZ, R156.reuse.H0_H0 ;  /* 0x2000009cff817230 */ /* 0x100fe40000004100 */
[----:B------:R-:W-:Y:S02]  /*7670*/  HADD2.F32 R130, -RZ, R156.H1_H1 ;  /* 0x3000009cff827230 */ /* 0x000fe40000004100 */
[----:B------:R-:W-:-:S04]  /*7680*/  FADD.FTZ R128, R22, -R128 ;  /* 0x8000008016807221 */ /* 0x000fc80000010000 */
[----:B-----5:R-:W-:Y:S01]  /*7690*/  FFMA.FTZ R128, R8, R128, R129 ;  /* 0x0000008008807223 */ /* 0x020fe20000010081 */
[----:B------:R-:W-:-:S04]  /*76a0*/  FFMA.FTZ R129, R179, R165, R164 ;  /* 0x000000a5b3817223 */ /* 0x000fc800000100a4 */
[----:B------:R-:W-:-:S04]  /*76b0*/  FADD.FTZ R129, R180, -R129 ;  /* 0x80000081b4817221 */ /* 0x000fc80000010000 */
[----:B------:R-:W-:Y:S01]  /*76c0*/  FFMA.FTZ R129, R8, R129, R130 ;  /* 0x0000008108817223 */ /* 0x000fe20000010082 */
[----:B------:R-:W-:-:S04]  /*76d0*/  HADD2.F32 R130, -RZ, R157.H1_H1 ;  /* 0x3000009dff827230 */ /* 0x000fc80000004100 */
[----:B012---:R-:W-:Y:S01]  /*76e0*/  F2FP.F16.F32.PACK_AB R160, R129, R128 ;  /* 0x0000008081a0723e */ /* 0x007fe200000000ff */
[----:B------:R-:W-:Y:S01]  /*76f0*/  FFMA.FTZ R128, R181, R165, R164 ;  /* 0x000000a5b5807223 */ /* 0x000fe200000100a4 */
[----:B------:R-:W-:-:S03]  /*7700*/  HADD2.F32 R129, -RZ, R157.H0_H0 ;  /* 0x2000009dff817230 */ /* 0x000fc60000004100 */
        /* <DEDUP_REMOVED lines=23> */
[----:B------:R-:W-:Y:S02]  /*7880*/  MOV R130, R162 ;  /* 0x000000a200827202 */ /* 0x000fe40000000f00 */
[----:B------:R-:W-:Y:S02]  /*7890*/  MOV R129, R161 ;  /* 0x000000a100817202 */ /* 0x000fe40000000f00 */
[----:B------:R-:W-:Y:S02]  /*78a0*/  F2FP.F16.F32.PACK_AB R163, R128, R8 ;  /* 0x0000000880a3723e */ /* 0x000fe400000000ff */
[----:B------:R-:W-:Y:S02]  /*78b0*/  MOV R128, R160 ;  /* 0x000000a000807202 */ /* 0x000fe40000000f00 */
[----:B------:R-:W-:Y:S01]  /*78c0*/  MOV R131, R163 ;  /* 0x000000a300837202 */ /* 0x000fe20000000f00 */
[----:B------:R-:W-:Y:S06]  /*78d0*/  BRA `(.L_x_2723) ;  /* 0x0000000c00847947 */ /* 0x000fec0003800000 */
.L_x_2721:
[----:B012---:R-:W0:Y:S02]  /*78e0*/  LDC.64 R160, c[0x0][0x470] ;  /* 0x00011c00ffa07b82 */ /* 0x007e240000000a00 */
[----:B0-----:R-:W-:-:S04]  /*78f0*/  ISETP.NE.U32.AND P1, PT, R160, RZ, PT ;  /* 0x000000ffa000720c */ /* 0x001fc80003f25070 */
[----:B------:R-:W-:-:S13]  /*7900*/  ISETP.NE.AND.EX P1, PT, R161, RZ, PT, P1 ;  /* 0x000000ffa100720c */ /* 0x000fda0003f25310 */
[----:B------:R-:W-:Y:S05]  /*7910*/  @!P1 BRA `(.L_x_2724) ;  /* 0x0000000000a49947 */ /* 0x000fea0003800000 */
        /* <DEDUP_REMOVED lines=41> */
.L_x_2724:
[-CC-:B------:R-:W-:Y:S01]  /*7bb0*/  FFMA.FTZ R163, R209, R165.reuse, R164.reuse ;  /* 0x000000a5d1a37223 */ /* 0x180fe200000100a4 */
[--C-:B------:R-:W-:Y:S02]  /*7bc0*/  HADD2.F32 R160, -RZ, R159.reuse.H1_H1 ;  /* 0x3000009fffa07230 */ /* 0x100fe40000004100 */
[----:B------:R-:W-:Y:S01]  /*7bd0*/  FFMA.FTZ R162, R184, R165, R164 ;  /* 0x000000a5b8a27223 */ /* 0x000fe200000100a4 */
[----:B------:R-:W-:Y:S02]  /*7be0*/  HADD2.F32 R161, -RZ, R159.H0_H0 ;  /* 0x2000009fffa17230 */ /* 0x000fe40000004100 */
[----:B------:R-:W-:Y:S01]  /*7bf0*/  FADD.FTZ R163, R210, -R163 ;  /* 0x800000a3d2a37221 */ /* 0x000fe20000010000 */
[----:B------:R-:W-:Y:S02]  /*7c00*/  HADD2.F32 R166, -RZ, R157.H1_H1 ;  /* 0x3000009dffa67230 */ /* 0x000fe40000004100 */
[----:B------:R-:W-:Y:S01]  /*7c10*/  FADD.FTZ R162, R183, -R162 ;  /* 0x800000a2b7a27221 */ /* 0x000fe20000010000 */
        /* <DEDUP_REMOVED lines=21> */
[-CC-:B------:R-:W-:Y:S01]  /*7d70*/  FFMA.FTZ R160, R21, R165.reuse, R164.reuse ;  /* 0x000000a515a07223 */ /* 0x180fe200000100a4 */
[----:B------:R-:W-:Y:S01]  /*7d80*/  FFMA.FTZ R164, R179, R165, R164 ;  /* 0x000000a5b3a47223 */ /* 0x000fe200000100a4 */
[----:B------:R-:W-:Y:S02]  /*7d90*/  HADD2.F32 R165, -RZ, R156.H1_H1 ;  /* 0x3000009cffa57230 */ /* 0x000fe40000004100 */
[----:B------:R-:W-:Y:S01]  /*7da0*/  FADD.FTZ R160, R22, -R160 ;  /* 0x800000a016a07221 */ /* 0x000fe20000010000 */
[----:B------:R-:W-:-:S03]  /*7db0*/  FADD.FTZ R164, R180, -R164 ;  /* 0x800000a4b4a47221 */ /* 0x000fc60000010000 */
[C---:B------:R-:W-:Y:S01]  /*7dc0*/  FFMA.FTZ R160, R8.reuse, R160, R166 ;  /* 0x000000a008a07223 */ /* 0x040fe200000100a6 */
[----:B------:R-:W-:-:S05]  /*7dd0*/  FFMA.FTZ R8, R8, R164, R165 ;  /* 0x000000a408087223 */ /* 0x000fca00000100a5 */
[----:B------:R-:W-:Y:S01]  /*7de0*/  F2FP.F16.F32.PACK_AB R160, R8, R160 ;  /* 0x000000a008a0723e */ /* 0x000fe200000000ff */
[----:B------:R-:W-:Y:S06]  /*7df0*/  BRA `(.L_x_2723) ;  /* 0x00000008003c7947 */ /* 0x000fec0003800000 */
.L_x_2720:
        /* <DEDUP_REMOVED lines=45> */
.L_x_2726:
        /* <DEDUP_REMOVED lines=29> */
[----:B------:R-:W-:Y:S02]  /*82a0*/  F2FP.F16.F32.PACK_AB R163, R128, R8 ;  /* 0x0000000880a3723e */ /* 0x000fe400000000ff */
[----:B------:R-:W-:Y:S02]  /*82b0*/  MOV R128, R160 ;  /* 0x000000a000807202 */ /* 0x000fe40000000f00 */
[----:B------:R-:W-:Y:S01]  /*82c0*/  MOV R131, R163 ;  /* 0x000000a300837202 */ /* 0x000fe20000000f00 */
[----:B------:R-:W-:Y:S06]  /*82d0*/  BRA `(.L_x_2723) ;  /* 0x0000000400047947 */ /* 0x000fec0003800000 */
.L_x_2725:
        /* <DEDUP_REMOVED lines=37> */
.L_x_2727:
        /* <DEDUP_REMOVED lines=28> */
.L_x_2723:
        /* <DEDUP_REMOVED lines=9> */
.L_x_2719:
[----:B------:R-:W-:Y:S05]  /*8780*/  BSYNC.RECONVERGENT B1 ;  /* 0x0000000000017941 */ /* 0x000fea0003800200 */
.L_x_2718:
[----:B0123--:R-:W0:Y:S02]  /*8790*/  LDC.64 R160, c[0x0][0x380] ;  /* 0x0000e000ffa07b82 */ /* 0x00fe240000000a00 */
[----:B0-----:R-:W-:-:S04]  /*87a0*/  LEA R227, R160, R227, 0x2 ;  /* 0x000000e3a0e37211 */ /* 0x001fc800078e10ff */
[----:B------:R-:W-:-:S13]  /*87b0*/  ISETP.GE.AND P0, PT, R227, R161, PT ;  /* 0x000000a1e300720c */ /* 0x000fda0003f06270 */
[----:B------:R-:W-:Y:S05]  /*87c0*/  @!P0 BRA `(.L_x_2728) ;  /* 0xffffff8400e08947 */ /* 0x000fea000383ffff */
.L_x_2678:
[----:B------:R-:W-:Y:S05]  /*87d0*/  BSYNC B0 ;  /* 0x0000000000007941 */ /* 0x000fea0003800000 */
.L_x_2677:
        /* <DEDUP_REMOVED lines=8> */
[----:B------:R-:W2:Y:S01]  /*8860*/  LDCU.128 UR20, c[0x0][0x450] ;  /* 0x00008a00ff1477ac */ /* 0x000ea20008000c00 */
        /* <DEDUP_REMOVED lines=49> */
[----:B-----5:R-:W-:Y:S04]  /*8b80*/  LDS R8, [R0+0x3c00] ;  /* 0x003c000000087984 */ /* 0x020fe80000000800 */
[----:B------:R-:W-:Y:S01]  /*8b90*/  LDS R2, [R0+0x3e00] ;  /* 0x003e000000027984 */ /* 0x000fe20000000800 */
[----:B------:R-:W-:Y:S01]  /*8ba0*/  BAR.SYNC.DEFER_BLOCKING 0x0 ;  /* 0x0000000000007b1d */ /* 0x000fe20000010000 */
[----:B----4-:R-:W-:-:S05]  /*8bb0*/  FADD.FTZ R65, R5, R68 ;  /* 0x0000004405417221 */ /* 0x010fca0000010000 */
        /* <DEDUP_REMOVED lines=9> */
[----:B0-----:R-:W-:-:S07]  /*8c50*/  LOP3.LUT R43, R4, 0x7f, RZ, 0x3c, !PT ;  /* 0x0000007f042b7812 */ /* 0x001fce00078e3cff */
[----:B----4-:R-:W1:Y:S01]  /*8c60*/  LDC R45, c[0x0][0x388] ;  /* 0x0000e200ff2d7b82 */ /* 0x010e620000000800 */
[----:B------:R-:W0:Y:S04]  /*8c70*/  LDS R7, [R0] ;  /* 0x0000000000077984 */ /* 0x000e280000000800 */
[----:B------:R-:W4:Y:S04]  /*8c80*/  LDS R132, [R0+0x1000] ;  /* 0x0010000000847984 */ /* 0x000f280000000800 */
[----:B------:R-:W-:Y:S04]  /*8c90*/  LDS R67, [R0+0x200] ;  /* 0x0002000000437984 */ /* 0x000fe80000000800 */
[----:B------:R-:W-:Y:S01]  /*8ca0*/  LDS R134, [R0+0x1200] ;  /* 0x0012000000867984 */ /* 0x000fe20000000800 */
[----:B-1----:R-:W-:-:S03]  /*8cb0*/  IMAD R45, R45, UR4, RZ ;  /* 0x000000042d2d7c24 */ /* 0x002fc6000f8e02ff */
[----:B------:R-:W-:Y:S02]  /*8cc0*/  LDS R69, [R0+0x400] ;  /* 0x0004000000457984 */ /* 0x000fe40000000800 */
[----:B------:R-:W-:Y:S02]  /*8cd0*/  IADD3 R5, P0, PT, R45, R4, RZ ;  /* 0x000000042d057210 */ /* 0x000fe40007f1e0ff */
[----:B------:R-:W-:Y:S02]  /*8ce0*/  LDS R140, [R0+0x1400] ;  /* 0x00140000008c7984 */ /* 0x000fe40000000800 */
[----:B------:R-:W-:Y:S02]  /*8cf0*/  SHF.L.U32 R4, R5, 0x2, RZ ;  /* 0x0000000205047819 */ /* 0x000fe400000006ff */
[----:B------:R-:W-:Y:S02]  /*8d00*/  LDS R70, [R0+0x600] ;  /* 0x0006000000467984 */ /* 0x000fe40000000800 */
[----:B---3--:R-:W-:-:S02]  /*8d10*/  IADD3 R12, P1, PT, R4, UR16, RZ ;  /* 0x00000010040c7c10 */ /* 0x008fc4000ff3e0ff */
        /* <DEDUP_REMOVED lines=75> */
[----:B------:R2:W-:Y:S04]  /*91d0*/  STS.128 [R6+0x10], R76 ;  /* 0x0000104c06007388 */ /* 0x0005e80000000c00 */
[----:B------:R-:W-:Y:S04]  /*91e0*/  STS.128 [R6+0x400], R104 ;  /* 0x0004006806007388 */ /* 0x000fe80000000c00 */
[----:B------:R-:W-:Y:S04]  /*91f0*/  STS.128 [R6+0x410], R108 ;  /* 0x0004106c06007388 */ /* 0x000fe80000000c00 */
[----:B------:R-:W-:Y:S01]  /*9200*/  STS.128 [R6+0x800], R80 ;  /* 0x0008005006007388 */ /* 0x000fe20000000c00 */
[----:B0-----:R-:W-:Y:S01]  /*9210*/  FADD.FTZ R73, R7, R44 ;  /* 0x0000002c07497221 */ /* 0x001fe20000010000 */
[----:B-1----:R-:W-:-:S02]  /*9220*/  FADD.FTZ R75, R13, R120 ;  /* 0x000000780d4b7221 */ /* 0x002fc40000010000 */
[----:B------:R-:W-:Y:S01]  /*9230*/  STS.128 [R6+0x810], R84 ;  /* 0x0008105406007388 */ /* 0x000fe20000000c00 */
[----:B--2---:R-:W-:-:S03]  /*9240*/  IADD3 R76, PT, PT, R43, R160, RZ ;  /* 0x000000a02b4c7210 */ /* 0x004fc60007ffe0ff */
[----:B------:R-:W-:Y:S01]  /*9250*/  STS.128 [R6+0xc00], R88 ;  /* 0x000c005806007388 */ /* 0x000fe20000000c00 */
[C---:B------:R-:W-:Y:S02]  /*9260*/  ISETP.GE.U32.AND P6, PT, R76.reuse, 0x100, PT ;  /* 0x000001004c00780c */ /* 0x040fe40003fc6070 */
[----:B------:R-:W-:Y:S01]  /*9270*/  ISETP.GE.U32.AND P5, PT, R76, 0x180, PT ;  /* 0x000001804c00780c */ /* 0x000fe20003fa6070 */
[----:B------:R0:W-:Y:S01]  /*9280*/  STS.128 [R6+0xc10], R92 ;  /* 0x000c105c06007388 */ /* 0x0001e20000000c00 */
[----:B------:R-:W-:Y:S01]  /*9290*/  BAR.SYNC.DEFER_BLOCKING 0x0 ;  /* 0x0000000000007b1d */ /* 0x000fe20000010000 */
[----:B0-----:R-:W-:Y:S02]  /*92a0*/  IADD3.X R6, PT, PT, RZ, RZ, RZ, P0, !PT ;  /* 0x000000ffff067210 */ /* 0x001fe400007fe4ff */
[----:B------:R-:W-:Y:S02]  /*92b0*/  IADD3 R16, P0, PT, R4, UR18, RZ ;  /* 0x0000001204107c10 */ /* 0x000fe4000ff1e0ff */
[----:B------:R-:W-:-:S02]  /*92c0*/  SHF.L.U64.HI R5, R5, 0x2, R6 ;  /* 0x0000000205057819 */ /* 0x000fc40000010206 */
        /* <DEDUP_REMOVED lines=36> */
.L_x_2730:
[----:B------:R-:W-:Y:S05]  /*9510*/  BSYNC.RECONVERGENT B0 ;  /* 0x0000000000007941 */ /* 0x000fea0003800200 */
.L_x_2729:
        /* <DEDUP_REMOVED lines=37> */
[----:B------:R-:W2:Y:S01]  /*9770*/  LDS R30, [R0+0xe00] ;  /* 0x000e0000001e7984 */ /* 0x000ea20000000800 */
[----:B------:R-:W-:Y:S01]  /*9780*/  FADD.FTZ R150, R67, R150 ;  /* 0x0000009643967221 */ /* 0x000fe20000010000 */
        /* <DEDUP_REMOVED lines=75> */
[----:B-1----:R-:W-:Y:S01]  /*9c40*/  FADD.FTZ R10, R10, R43 ;  /* 0x0000002b0a0a7221 */ /* 0x002fe20000010000 */
        /* <DEDUP_REMOVED lines=22> */
[----:B------:R-:W-:Y:S01]  /*9db0*/  FADD.FTZ R24, R24, R73 ;  /* 0x0000004918187221 */ /* 0x000fe20000010000 */
[----:B------:R-:W-:Y:S01]  /*9dc0*/  FADD.FTZ R28, R28, R75 ;  /* 0x0000004b1c1c7221 */ /* 0x000fe20000010000 */
[----:B-1----:R-:W-:Y:S01]  /*9dd0*/  FADD.FTZ R91, R30, R91 ;  /* 0x0000005b1e5b7221 */ /* 0x002fe20000010000 */
[----:B0-----:R-:W-:Y:S01]  /*9de0*/  FADD.FTZ R81, R8, R81 ;  /* 0x0000005108517221 */ /* 0x001fe20000010000 */
[----:B--2---:R-:W-:Y:S01]  /*9df0*/  FADD.FTZ R83, R10, R83 ;  /* 0x000000530a537221 */ /* 0x004fe20000010000 */
[----:B---3--:R-:W-:Y:S01]  /*9e00*/  FADD.FTZ R85, R22, R85 ;  /* 0x0000005516557221 */ /* 0x008fe20000010000 */
[----:B----4-:R-:W-:Y:S01]  /*9e10*/  FADD.FTZ R87, R24, R87 ;  /* 0x0000005718577221 */ /* 0x010fe20000010000 */
[----:B-----5:R-:W-:Y:S01]  /*9e20*/  FADD.FTZ R89, R28, R89 ;  /* 0x000000591c597221 */ /* 0x020fe20000010000 */
[----:B------:R-:W-:Y:S01]  /*9e30*/  FADD.FTZ R79, R2, R79 ;  /* 0x0000004f024f7221 */ /* 0x000fe20000010000 */
        /* <DEDUP_REMOVED lines=21> */
.L_x_2732:
[----:B------:R-:W-:Y:S05]  /*9f90*/  BSYNC.RECONVERGENT B0 ;  /* 0x0000000000007941 */ /* 0x000fea0003800200 */
.L_x_2731:
        /* <DEDUP_REMOVED lines=22> */
.L_x_2734:
[----:B------:R-:W-:Y:S05]  /*a100*/  BSYNC.RECONVERGENT B0 ;  /* 0x0000000000007941 */ /* 0x000fea0003800200 */
.L_x_2733:
        /* <DEDUP_REMOVED lines=22> */
.L_x_2736:
[----:B------:R-:W-:Y:S05]  /*a270*/  BSYNC.RECONVERGENT B0 ;  /* 0x0000000000007941 */ /* 0x000fea0003800200 */
.L_x_2735:
        /* <DEDUP_REMOVED lines=22> */
.L_x_2738:
[----:B------:R-:W-:Y:S05]  /*a3e0*/  BSYNC.RECONVERGENT B0 ;  /* 0x0000000000007941 */ /* 0x000fea0003800200 */
.L_x_2737:
        /* <DEDUP_REMOVED lines=22> */
.L_x_2740:
[----:B------:R-:W-:Y:S05]  /*a550*/  BSYNC.RECONVERGENT B0 ;  /* 0x0000000000007941 */ /* 0x000fea0003800200 */
.L_x_2739:
        /* <DEDUP_REMOVED lines=22> */
.L_x_2742:
[----:B------:R-:W-:Y:S05]  /*a6c0*/  BSYNC.RECONVERGENT B0 ;  /* 0x0000000000007941 */ /* 0x000fea0003800200 */
.L_x_2741:
[----:B------:R-:W-:Y:S05]  /*a6d0*/  @!P4 EXIT ;  /* 0x000000000000c94d */ /* 0x000fea0003800000 */
[----:B------:R-:W-:Y:S04]  /*a6e0*/  STG.E desc[UR10][R16.64], R25 ;  /* 0x0000001910007986 */ /* 0x000fe8000c10190a */
[----:B------:R-:W-:Y:S04]  /*a6f0*/  STG.E desc[UR10][R12.64], R53 ;  /* 0x000000350c007986 */ /* 0x000fe8000c10190a */
[----:B------:R-:W-:Y:S04]  /*a700*/  STG.E desc[UR10][R6.64], R91 ;  /* 0x0000005b06007986 */ /* 0x000fe8000c10190a */
[----:B------:R-:W-:Y:S01]  /*a710*/  STG.E desc[UR10][R4.64], R27 ;  /* 0x0000001b04007986 */ /* 0x000fe2000c10190a */
[----:B------:R-:W-:Y:S05]  /*a720*/  EXIT ;  /* 0x000000000000794d */ /* 0x000fea0003800000 */
.L_x_2687:
        /* <DEDUP_REMOVED lines=8> */
.L_x_2744:
[----:B------:R-:W-:Y:S05]  /*a7b0*/  BSYNC B1 ;  /* 0x0000000000017941 */ /* 0x000fea0003800000 */
.L_x_2743:
        /* <DEDUP_REMOVED lines=9> */
.L_x_2745:
        /* <DEDUP_REMOVED lines=8> */
.L_x_2746:
[----:B------:R-:W-:Y:S02]  /*a8d0*/  MOV R163, R165 ;  /* 0x000000a500a37202 */ /* 0x000fe40000000f00 */
[----:B------:R-:W-:-:S05]  /*a8e0*/  MOV R160, R166 ;  /* 0x000000a600a07202 */ /* 0x000fca0000000f00 */
[----:B------:R-:W-:Y:S01]  /*a8f0*/  FADD.FTZ R164, R164, R160 ;  /* 0x000000a0a4a47221 */ /* 0x000fe20000010000 */
[----:B------:R-:W-:-:S07]  /*a900*/  MOV R160, 0xffffffff ;  /* 0xffffffff00a07802 */ /* 0x000fce0000000f00 */
[----:B------:R-:W-:Y:S05]  /*a910*/  WARPSYNC.COLLECTIVE R160, `(.L_x_2747) ;  /* 0x00000000a0087348 */ /* 0x000fea0003c00000 */
[----:B------:R0:W1:Y:S02]  /*a920*/  SHFL.BFLY P0, R166, R163, R162, R161 ;  /* 0x0c0000a2a3a67389 */ /* 0x00006400000000a1 */
[----:B01----:R-:W-:Y:S05]  /*a930*/  ENDCOLLECTIVE ;  /* 0x000000000000791b */ /* 0x003fea0003800000 */
.L_x_2747:
        /* <DEDUP_REMOVED lines=8> */
.L_x_2748:
[----:B------:R-:W-:Y:S02]  /*a9c0*/  MOV R163, R165 ;  /* 0x000000a500a37202 */ /* 0x000fe40000000f00 */
[----:B------:R-:W-:-:S05]  /*a9d0*/  MOV R160, R166 ;  /* 0x000000a600a07202 */ /* 0x000fca0000000f00 */
[----:B------:R-:W-:Y:S01]  /*a9e0*/  FADD.FTZ R164, R164, R160 ;  /* 0x000000a0a4a47221 */ /* 0x000fe20000010000 */
[----:B------:R-:W-:-:S07]  /*a9f0*/  MOV R160, 0xffffffff ;  /* 0xffffffff00a07802 */ /* 0x000fce0000000f00 */
[----:B------:R-:W-:Y:S05]  /*aa00*/  WARPSYNC.COLLECTIVE R160, `(.L_x_2749) ;  /* 0x00000000a0087348 */ /* 0x000fea0003c00000 */
[----:B------:R0:W1:Y:S02]  /*aa10*/  SHFL.BFLY P0, R166, R163, R162, R161 ;  /* 0x0c0000a2a3a67389 */ /* 0x00006400000000a1 */
[----:B01----:R-:W-:Y:S05]  /*aa20*/  ENDCOLLECTIVE ;  /* 0x000000000000791b */ /* 0x003fea0003800000 */
.L_x_2749:
        /* <DEDUP_REMOVED lines=8> */
.L_x_2750:
[----:B------:R-:W-:Y:S02]  /*aab0*/  MOV R163, R165 ;  /* 0x000000a500a37202 */ /* 0x000fe40000000f00 */
[----:B------:R-:W-:-:S05]  /*aac0*/  MOV R160, R166 ;  /* 0x000000a600a07202 */ /* 0x000fca0000000f00 */
[----:B------:R-:W-:Y:S01]  /*aad0*/  FADD.FTZ R164, R164, R160 ;  /* 0x000000a0a4a47221 */ /* 0x000fe20000010000 */
[----:B------:R-:W-:-:S07]  /*aae0*/  MOV R160, 0xffffffff ;  /* 0xffffffff00a07802 */ /* 0x000fce0000000f00 */
[----:B------:R-:W-:Y:S05]  /*aaf0*/  WARPSYNC.COLLECTIVE R160, `(.L_x_2751) ;  /* 0x00000000a0087348 */ /* 0x000fea0003c00000 */
[----:B------:R0:W1:Y:S02]  /*ab00*/  SHFL.BFLY P0, R166, R163, R162, R161 ;  /* 0x0c0000a2a3a67389 */ /* 0x00006400000000a1 */
[----:B01----:R-:W-:Y:S05]  /*ab10*/  ENDCOLLECTIVE ;  /* 0x000000000000791b */ /* 0x003fea0003800000 */
.L_x_2751:
        /* <DEDUP_REMOVED lines=8> */
.L_x_2752:
[----:B------:R-:W-:Y:S02]  /*aba0*/  MOV R163, R165 ;  /* 0x000000a500a37202 */ /* 0x000fe40000000f00 */
[----:B------:R-:W-:-:S07]  /*abb0*/  MOV R167, R166 ;  /* 0x000000a600a77202 */ /* 0x000fce0000000f00 */
[----:B------:R-:W-:Y:S05]  /*abc0*/  WARPSYNC.COLLECTIVE R160, `(.L_x_2753) ;  /* 0x00000000a0087348 */ /* 0x000fea0003c00000 */
[----:B------:R0:W1:Y:S02]  /*abd0*/  SHFL.BFLY P0, R166, R163, R162, R161 ;  /* 0x0c0000a2a3a67389 */ /* 0x00006400000000a1 */
[----:B01----:R-:W-:Y:S05]  /*abe0*/  ENDCOLLECTIVE ;  /* 0x000000000000791b */ /* 0x003fea0003800000 */
.L_x_2753:
[----:B------:R-:W-:Y:S01]  /*abf0*/  MOV R160, R166 ;  /* 0x000000a600a07202 */ /* 0x000fe20000000f00 */
[----:B------:R-:W-:Y:S06]  /*ac00*/  BRA `(.L_x_2754) ;  /* 0xffffff8400d87947 */ /* 0x000fec000383ffff */
.L_x_2755:
        /* <DEDUP_REMOVED lines=15> */
.L_x_6070:


//--------------------- .text._ZN10layer_norm31ln_parallel_residual_bwd_kernelINS_13Kernel_traitsIf6__halfS2_S2_fjLj1024ELj1ELj4ELj1ELj16ENS_18Kernel_traits_baseILj1024EfS2_S2_S2_fjLj128EEEEELb0ELb0ELb1EEEvNS_9BwdParamsE --------------------------
	.section	.text._ZN10layer_norm31ln_parallel_residual_bwd_kernelINS_13Kernel_traitsIf6__halfS2_S2_fjLj1024ELj1ELj4ELj1ELj16ENS_18Kernel_traits_baseILj1024EfS2_S2_S2_fjLj128EEEEELb0ELb0ELb1EEEvNS_9BwdParamsE,"ax",@progbits
	.align	128
        .global         _ZN10layer_norm31ln_parallel_residual_bwd_kernelINS_13Kernel_traitsIf6__halfS2_S2_fjLj1024ELj1ELj4ELj1ELj16ENS_18Kernel_traits_baseILj1024EfS2_S2_S2_fjLj128EEEEELb0ELb0ELb1EEEvNS_9BwdParamsE
        .type           _ZN10layer_norm31ln_parallel_residual_bwd_kernelINS_13Kernel_traitsIf6__halfS2_S2_fjLj1024ELj1ELj4ELj1ELj16ENS_18Kernel_traits_baseILj1024EfS2_S2_S2_fjLj128EEEEELb0ELb0ELb1EEEvNS_9BwdParamsE,@function
        .size           _ZN10layer_norm31ln_parallel_residual_bwd_kernelINS_13Kernel_traitsIf6__halfS2_S2_fjLj1024ELj1ELj4ELj1ELj16ENS_18Kernel_traits_baseILj1024EfS2_S2_S2_fjLj128EEEEELb0ELb0ELb1EEEvNS_9BwdParamsE,(.L_x_6071 - _ZN10layer_norm31ln_parallel_residual_bwd_kernelINS_13Kernel_traitsIf6__halfS2_S2_fjLj1024ELj1ELj4ELj1ELj16ENS_18Kernel_traits_baseILj1024EfS2_S2_S2_fjLj128EEEEELb0ELb0ELb1EEEvNS_9BwdParamsE)
        .other          _ZN10layer_norm31ln_parallel_residual_bwd_kernelINS_13Kernel_traitsIf6__halfS2_S2_fjLj1024ELj1ELj4ELj1ELj16ENS_18Kernel_traits_baseILj1024EfS2_S2_S2_fjLj128EEEEELb0ELb0ELb1EEEvNS_9BwdParamsE,@"STO_CUDA_ENTRY STV_DEFAULT"
_ZN10layer_norm31ln_parallel_residual_bwd_kernelINS_13Kernel_traitsIf6__halfS2_S2_fjLj1024ELj1ELj4ELj1ELj16ENS_18Kernel_traits_baseILj1024EfS2_S2_S2_fjLj128EEEEELb0ELb0ELb1EEEvNS_9BwdParamsE:
.text._ZN10layer_norm31ln_parallel_residual_bwd_kernelINS_13Kernel_traitsIf6__halfS2_S2_fjLj1024ELj1ELj4ELj1ELj16ENS_18Kernel_traits_baseILj1024EfS2_S2_S2_fjLj128EEEEELb0ELb0ELb1EEEvNS_9BwdParamsE:
        /* <DEDUP_REMOVED lines=187> */
[----:B-1----:R-:W-:Y:S01]  /*0bb0*/  CS2R R2, SRZ ;  /* 0x0000000000027805 */ /* 0x002fe2000001ff00 */
[----:B------:R-:W5:Y:S04]  /*0bc0*/  LDG.E.128 R36, desc[UR10][R4.64+0xc00] ;  /* 0x000c000a04247981 */ /* 0x000f68000c1e1d00 */
[----:B------:R1:W5:Y:S02]  /*0bd0*/  LDG.E.128 R32, desc[UR10][R4.64+0xc10] ;  /* 0x000c100a04207981 */ /* 0x000364000c1e1d00 */
[----:B01----:R-:W-:-:S07]  /*0be0*/  CS2R R4, SRZ ;  /* 0x0000000000047805 */ /* 0x003fce000001ff00 */
.L_x_2792:
[----:B------:R-:W0:Y:S01]  /*0bf0*/  S2R R120, SR_TID.X ;  /* 0x0000000000787919 */ /* 0x000e220000002100 */
[----:B------:R-:W1:Y:S01]  /*0c00*/  LDC.64 R122, c[0x0][0x3c0] ;  /* 0x0000f000ff7a7b82 */ /* 0x000e620000000a00 */
[----:B------:R-:W-:Y:S01]  /*0c10*/  IMAD R0, R193, UR13, RZ ;  /* 0x0000000dc1007c24 */ /* 0x000fe2000f8e02ff */
[----:B------:R-:W2:Y:S04]  /*0c20*/  LDL.LU R215, [R1] ;  /* 0x0000000001d77983 */ /* 0x000ea80000300800 */
[----:B------:R-:W-:Y:S01]  /*0c30*/  SHF.R.S32.HI R121, RZ, 0x1f, R0 ;  /* 0x0000001fff797819 */ /* 0x000fe20000011400 */
[----:B------:R-:W3:Y:S01]  /*0c40*/  LDL.LU R214, [R1+0x4] ;  /* 0x0000040001d67983 */ /* 0x000ee20000300800 */
[----:B------:R-:W4:Y:S02]  /*0c50*/  LDC.64 R158, c[0x0][0x3a8] ;  /* 0x0000ea00ff9e7b82 */ /* 0x000f240000000a00 */
[----:B------:R-:W-:Y:S01]  /*0c60*/  LEA.HI R121, R121, R0, RZ, 0x3 ;  /* 0x0000000079797211 */ /* 0x000fe200078f18ff */
[----:B------:R-:W3:Y:S05]  /*0c70*/  LDL.LU R212, [R1+0x8] ;  /* 0x0000080001d47983 */ /* 0x000eea0000300800 */
[----:B------:R-:W4:Y:S08]  /*0c80*/  LDC.64 R162, c[0x0][0x430] ;  /* 0x00010c00ffa27b82 */ /* 0x000f300000000a00 */
[----:B------:R-:W4:Y:S01]  /*0c90*/  LDC.64 R164, c[0x0][0x428] ;  /* 0x00010a00ffa47b82 */ /* 0x000f220000000a00 */
[----:B0-----:R-:W-:-:S07]  /*0ca0*/  LOP3.LUT R120, R120, 0x1f, RZ, 0xc0, !PT ;  /* 0x0000001f78787812 */ /* 0x001fce00078ec0ff */
[----:B------:R-:W0:Y:S01]  /*0cb0*/  LDC.64 R132, c[0x0][0x3c8] ;  /* 0x0000f200ff847b82 */ /* 0x000e220000000a00 */
[----:B------:R-:W-:Y:S01]  /*0cc0*/  LEA.HI.SX32 R197, R121, R120, 0x1d ;  /* 0x0000007879c57211 */ /* 0x000fe200078feaff */
[----:B-1----:R-:W-:-:S04]  /*0cd0*/  IMAD.WIDE R122, R193, 0x4, R122 ;  /* 0x00000004c17a7825 */ /* 0x002fc800078e027a */
[C---:B----4-:R-:W-:Y:S01]  /*0ce0*/  IMAD.WIDE.U32 R120, R197.reuse, 0x10, R158 ;  /* 0x00000010c5787825 */ /* 0x050fe200078e009e */
[----:B------:R-:W4:Y:S03]  /*0cf0*/  LDG.E R198, desc[UR10][R122.64] ;  /* 0x0000000a7ac67981 */ /* 0x000f26000c1e1900 */
[----:B------:R-:W-:-:S04]  /*0d00*/  IMAD.WIDE.U32 R124, R197, 0x10, R162 ;  /* 0x00000010c57c7825 */ /* 0x000fc800078e00a2 */
[----:B------:R-:W-:Y:S02]  /*0d10*/  IMAD.WIDE.U32 R128, R197, 0x10, R164 ;  /* 0x00000010c5807825 */ /* 0x000fe400078e00a4 */
[----:B------:R-:W2:Y:S04]  /*0d20*/  LDG.E.128 R124, desc[UR10][R124.64] ;  /* 0x0000000a7c7c7981 */ /* 0x000ea8000c1e1d00 */
[----:B------:R-:W3:Y:S01]  /*0d30*/  LDG.E.128 R120, desc[UR10][R120.64] ;  /* 0x0000000a78787981 */ /* 0x000ee2000c1e1d00 */
[----:B0-----:R-:W-:-:S03]  /*0d40*/  IMAD.WIDE R132, R193, 0x4, R132 ;  /* 0x00000004c1847825 */ /* 0x001fc600078e0284 */
[----:B------:R-:W2:Y:S04]  /*0d50*/  LDG.E.128 R128, desc[UR10][R128.64] ;  /* 0x0000000a80807981 */ /* 0x000ea8000c1e1d00 */
[----:B------:R0:W2:Y:S01]  /*0d60*/  LDG.E R195, desc[UR10][R132.64] ;  /* 0x0000000a84c37981 */ /* 0x0000a2000c1e1900 */
[----:B------:R-:W-:-:S05]  /*0d70*/  IADD3 R196, PT, PT, R197, 0x20, RZ ;  /* 0x00000020c5c47810 */ /* 0x000fca0007ffe0ff */
[----:B0-----:R-:W-:-:S04]  /*0d80*/  IMAD.WIDE.U32 R132, R196, 0x10, R158 ;  /* 0x00000010c4847825 */ /* 0x001fc800078e009e */
[C---:B------:R-:W-:Y:S02]  /*0d90*/  IMAD.WIDE.U32 R136, R196.reuse, 0x10, R162 ;  /* 0x00000010c4887825 */ /* 0x040fe400078e00a2 */
[----:B------:R-:W2:Y:S04]  /*0da0*/  LDG.E.128 R132, desc[UR10][R132.64] ;  /* 0x0000000a84847981 */ /* 0x000ea8000c1e1d00 */
[----:B------:R-:W2:Y:S01]  /*0db0*/  LDG.E.128 R136, desc[UR10][R136.64] ;  /* 0x0000000a88887981 */ /* 0x000ea2000c1e1d00 */
[----:B------:R-:W-:-:S06]  /*0dc0*/  IMAD.WIDE.U32 R140, R196, 0x10, R164 ;  /* 0x00000010c48c7825 */ /* 0x000fcc00078e00a4 */
[----:B------:R-:W2:Y:S01]  /*0dd0*/  LDG.E.128 R140, desc[UR10][R140.64] ;  /* 0x0000000a8c8c7981 */ /* 0x000ea2000c1e1d00 */
[----:B------:R-:W-:-:S04]  /*0de0*/  ISETP.NE.U32.AND P0, PT, RZ, UR14, PT ;  /* 0x0000000eff007c0c */ /* 0x000fc8000bf05070 */
[----:B------:R-:W-:Y:S02]  /*0df0*/  ISETP.NE.AND.EX P0, PT, RZ, UR15, PT, P0 ;  /* 0x0000000fff007c0c */ /* 0x000fe4000bf05300 */
[----:B------:R-:W-:-:S11]  /*0e00*/  ISETP.NE.AND P2, PT, RZ, UR12, PT ;  /* 0x0000000cff007c0c */ /* 0x000fd6000bf45270 */
[----:B------:R-:W0:Y:S08]  /*0e10*/  @P0 LDC.64 R166, c[0x0][0x438] ;  /* 0x00010e00ffa60b82 */ /* 0x000e300000000a00 */
[----:B------:R-:W1:Y:S08]  /*0e20*/  @P0 LDC.64 R210, c[0x0][0x438] ;  /* 0x00010e00ffd20b82 */ /* 0x000e700000000a00 */
[----:B------:R-:W1:Y:S01]  /*0e30*/  @P0 LDC.64 R208, c[0x0][0x438] ;  /* 0x00010e00ffd00b82 */ /* 0x000e620000000a00 */
[----:B------:R-:W-:-:S02]  /*0e40*/  IADD3 R194, PT, PT, R197, 0x40, RZ ;  /* 0x00000040c5c27810 */ /* 0x000fc40007ffe0ff */
[----:B----4-:R-:W-:Y:S01]  /*0e50*/  FSEL R198, R198, RZ, !P2 ;  /* 0x000000ffc6c67208 */ /* 0x010fe20005000000 */
[--C-:B---3--:R-:W-:Y:S02]  /*0e60*/  HADD2.F32 R156, -RZ, R120.reuse.H1_H1 ;  /* 0x30000078ff9c7230 */ /* 0x108fe40000004100 */
[----:B------:R-:W-:Y:S02]  /*0e70*/  HADD2.F32 R0, -RZ, R120.H0_H0 ;  /* 0x20000078ff007230 */ /* 0x000fe40000004100 */
[--C-:B--2---:R-:W-:Y:S02]  /*0e80*/  HADD2.F32 R120, -RZ, R124.reuse.H0_H0 ;  /* 0x2000007cff787230 */ /* 0x104fe40000004100 */
[----:B------:R-:W-:Y:S01]  /*0e90*/  FADD.FTZ R156, -R198, R156 ;  /* 0x0000009cc69c7221 */ /* 0x000fe20000010100 */
[----:B------:R-:W-:Y:S02]  /*0ea0*/  HADD2.F32 R124, -RZ, R124.H1_H1 ;  /* 0x3000007cff7c7230 */ /* 0x000fe40000004100 */
[----:B------:R-:W-:-:S02]  /*0eb0*/  HADD2.F32 R201, -RZ, R128.H0_H0 ;  /* 0x20000080ffc97230 */ /* 0x000fc40000004100 */
[----:B------:R-:W-:Y:S01]  /*0ec0*/  FMUL.FTZ R200, R195, R156 ;  /* 0x0000009cc3c87220 */ /* 0x000fe20000410000 */
[----:B------:R-:W-:Y:S02]  /*0ed0*/  HADD2.F32 R128, -RZ, R128.H1_H1 ;  /* 0x30000080ff807230 */ /* 0x000fe40000004100 */
[----:B-----5:R-:W-:Y:S01]  /*0ee0*/  FMUL.FTZ R199, R61, R124 ;  /* 0x0000007c3dc77220 */ /* 0x020fe20000410000 */
[----:B------:R-:W-:Y:S02]  /*0ef0*/  HADD2.F32 R156, -RZ, R121.H0_H0 ;  /* 0x20000079ff9c7230 */ /* 0x000fe40000004100 */
[----:B------:R-:W-:Y:S01]  /*0f00*/  FADD.FTZ R0, -R198, R0 ;  /* 0x00000000c6007221 */ /* 0x000fe20000010100 */
[----:B------:R-:W-:Y:S01]  /*0f10*/  FADD.FTZ R29, R128, R29 ;  /* 0x0000001d801d7221 */ /* 0x000fe20000010000 */
[-C--:B------:R-:W-:Y:S01]  /*0f20*/  FFMA.FTZ R3, R200, R128.reuse, R3 ;  /* 0x00000080c8037223 */ /* 0x080fe20000010003 */
[----:B------:R-:W-:Y:S01]  /*0f30*/  FFMA.FTZ R199, R93, R128, R199 ;  /* 0x000000805dc77223 */ /* 0x000fe200000100c7 */
[----:B------:R-:W-:-:S02]  /*0f40*/  HADD2.F32 R128, -RZ, R125.H0_H0 ;  /* 0x2000007dff807230 */ /* 0x000fc40000004100 */
[----:B------:R-:W-:Y:S01]  /*0f50*/  FADD.FTZ R156, -R198, R156 ;  /* 0x0000009cc69c7221 */ /* 0x000fe20000010100 */
[----:B------:R-:W-:Y:S02]  /*0f60*/  HADD2.F32 R202, -RZ, R129.H0_H0 ;  /* 0x20000081ffca7230 */ /* 0x000fe40000004100 */
[C---:B------:R-:W-:Y:S01]  /*0f70*/  FMUL.FTZ R0, R195.reuse, R0 ;  /* 0x00000000c3007220 */ /* 0x040fe20000410000 */
[----:B------:R-:W-:Y:S02]  /*0f80*/  HADD2.F32 R203, -RZ, R121.H1_H1 ;  /* 0x30000079ffcb7230 */ /* 0x000fe40000004100 */
[----:B------:R-:W-:Y:S01]  /*0f90*/  FMUL.FTZ R204, R195, R156 ;  /* 0x0000009cc3cc7220 */ /* 0x000fe20000410000 */
[----:B------:R-:W-:Y:S01]  /*0fa0*/  FMUL.FTZ R121, R62, R128 ;  /* 0x000000803e797220 */ /* 0x000fe20000410000 */
[----:B------:R-:W-:Y:S01]  /*0fb0*/  FADD.FTZ R30, R202, R30 ;  /* 0x0000001eca1e7221 */ /* 0x000fe20000010000 */
[----:B------:R-:W-:Y:S01]  /*0fc0*/  FMUL.FTZ R157, R60, R120 ;  /* 0x000000783c9d7220 */ /* 0x000fe20000410000 */
[-C--:B------:R-:W-:Y:S01]  /*0fd0*/  FFMA.FTZ R4, R204, R202.reuse, R4 ;  /* 0x000000cacc047223 */ /* 0x080fe20000010004 */
[----:B------:R-:W-:Y:S01]  /*0fe0*/  FFMA.FTZ R202, R94, R202, R121 ;  /* 0x000000ca5eca7223 */ /* 0x000fe20000010079 */
[----:B------:R-:W-:Y:S01]  /*0ff0*/  FADD.FTZ R233, R120, R233 ;  /* 0x000000e978e97221 */ /* 0x000fe20000010000 */
[----:B------:R-:W-:Y:S01]  /*1000*/  FFMA.FTZ R225, R0, R120, R225 ;  /* 0x0000007800e17223 */ /* 0x000fe200000100e1 */
[----:B0-----:R-:W-:-:S02]  /*1010*/  @P0 IMAD.WIDE.U32 R120, R197, 0x10, R166 ;  /* 0x00000010c5780825 */ /* 0x001fc400078e00a6 */
[----:B------:R-:W0:Y:S02]  /*1020*/  @P0 LDC.64 R166, c[0x0][0x438] ;  /* 0x00010e00ffa60b82 */ /* 0x000e240000000a00 */
[----:B------:R-:W-:Y:S01]  /*1030*/  FADD.FTZ R203, -R198, R203 ;  /* 0x000000cbc6cb7221 */ /* 0x000fe20000010100 */
[----:B------:R-:W-:Y:S02]  /*1040*/  HADD2.F32 R160, -RZ, R125.H1_H1 ;  /* 0x3000007dffa07230 */ /* 0x000fe40000004100 */
[----:B------:R-:W-:Y:S01]  /*1050*/  FADD.FTZ R238, R128, R238 ;  /* 0x000000ee80ee7221 */ /* 0x000fe20000010000 */
[----:B------:R-:W-:Y:S01]  /*1060*/  FFMA.FTZ R227, R204, R128, R227 ;  /* 0x00000080cce37223 */ /* 0x000fe200000100e3 */
[----:B------:R-:W-:Y:S01]  /*1070*/  HADD2.F32 R128, -RZ, R122.H1_H1 ;  /* 0x3000007aff807230 */ /* 0x000fe20000004100 */
[----:B------:R1:W5:Y:S01]  /*1080*/  @P0 LDG.E.128 R96, desc[UR10][R120.64] ;  /* 0x0000000a78600981 */ /* 0x000362000c1e1d00 */
[----:B------:R-:W-:Y:S02]  /*1090*/  HADD2.F32 R129, -RZ, R129.H1_H1 ;  /* 0x30000081ff817230 */ /* 0x000fe40000004100 */
[----:B------:R-:W-:Y:S01]  /*10a0*/  FMUL.FTZ R125, R63, R160 ;  /* 0x000000a03f7d7220 */ /* 0x000fe20000410000 */
[----:B------:R-:W-:Y:S01]  /*10b0*/  FMUL.FTZ R203, R195, R203 ;  /* 0x000000cbc3cb7220 */ /* 0x000fe20000410000 */
[----:B------:R-:W-:-:S02]  /*10c0*/  HADD2.F32 R206, -RZ, R126.H0_H0 ;  /* 0x2000007effce7230 */ /* 0x000fc40000004100 */
[----:B------:R-:W-:Y:S02]  /*10d0*/  HADD2.F32 R207, -RZ, R126.H1_H1 ;  /* 0x3000007effcf7230 */ /* 0x000fe40000004100 */
[----:B------:R-:W-:Y:S01]  /*10e0*/  FADD.FTZ R126, -R198, R128 ;  /* 0x00000080c67e7221 */ /* 0x000fe20000010100 */
[----:B-1----:R-:W-:-:S04]  /*10f0*/  @P0 IMAD.WIDE.U32 R120, R196, 0x10, R210 ;  /* 0x00000010c4780825 */ /* 0x002fc800078e00d2 */
[----:B------:R-:W-:Y:S01]  /*1100*/  FADD.FTZ R31, R129, R31 ;  /* 0x0000001f811f7221 */ /* 0x000fe20000010000 */
[-C--:B------:R-:W-:Y:S01]  /*1110*/  FFMA.FTZ R5, R203, R129.reuse, R5 ;  /* 0x00000081cb057223 */ /* 0x080fe20000010005 */
[----:B------:R-:W-:Y:S01]  /*1120*/  FFMA.FTZ R125, R95, R129, R125 ;  /* 0x000000815f7d7223 */ /* 0x000fe2000001007d */
[----:B------:R-:W-:Y:S01]  /*1130*/  HADD2.F32 R129, -RZ, R130.H0_H0 ;  /* 0x20000082ff817230 */ /* 0x000fe20000004100 */
[----:B------:R1:W5:Y:S01]  /*1140*/  @P0 LDG.E.128 R100, desc[UR10][R120.64] ;  /* 0x0000000a78640981 */ /* 0x000362000c1e1d00 */
[----:B------:R-:W-:Y:S02]  /*1150*/  HADD2.F32 R205, -RZ, R122.H0_H0 ;  /* 0x2000007affcd7230 */ /* 0x000fe40000004100 */
[----:B-1----:R-:W-:Y:S02]  /*1160*/  HADD2.F32 R120, -RZ, R130.H1_H1 ;  /* 0x30000082ff787230 */ /* 0x002fe40000004100 */
[----:B------:R-:W-:Y:S01]  /*1170*/  FMUL.FTZ R130, R195, R126 ;  /* 0x0000007ec3827220 */ /* 0x000fe20000410000 */
[----:B------:R-:W-:Y:S01]  /*1180*/  FMUL.FTZ R126, R57, R207 ;  /* 0x000000cf397e7220 */ /* 0x000fe20000410000 */
[----:B------:R-:W-:Y:S01]  /*1190*/  FADD.FTZ R205, -R198, R205 ;  /* 0x000000cdc6cd7221 */ /* 0x000fe20000010100 */
[----:B------:R-:W-:Y:S01]  /*11a0*/  FADD.FTZ R218, R120, R218 ;  /* 0x000000da78da7221 */ /* 0x000fe20000010000 */
[-C--:B------:R-:W-:Y:S01]  /*11b0*/  FFMA.FTZ R7, R130, R120.reuse, R7 ;  /* 0x0000007882077223 */ /* 0x080fe20000010007 */
[----:B------:R-:W-:Y:S01]  /*11c0*/  FFMA.FTZ R126, R89, R120, R126 ;  /* 0x00000078597e7223 */ /* 0x000fe2000001007e */
[----:B0-----:R-:W-:-:S04]  /*11d0*/  @P0 IMAD.WIDE.U32 R120, R194, 0x10, R166 ;  /* 0x00000010c2780825 */ /* 0x001fc800078e00a6 */
[----:B------:R-:W-:Y:S01]  /*11e0*/  FADD.FTZ R237, R124, R237 ;  /* 0x000000ed7ced7221 */ /* 0x000fe20000010000 */
[----:B------:R-:W-:Y:S01]  /*11f0*/  FFMA.FTZ R226, R200, R124, R226 ;  /* 0x0000007cc8e27223 */ /* 0x000fe200000100e2 */
[----:B------:R-:W-:Y:S01]  /*1200*/  IADD3 R124, PT, PT, R197, 0x60, RZ ;  /* 0x00000060c57c7810 */ /* 0x000fe20007ffe0ff */
[----:B------:R-:W-:Y:S01]  /*1210*/  FMUL.FTZ R205, R195, R205 ;  /* 0x000000cdc3cd7220 */ /* 0x000fe20000410000 */
[----:B------:R-:W-:Y:S01]  /*1220*/  FMUL.FTZ R156, R56, R206 ;  /* 0x000000ce389c7220 */ /* 0x000fe20000410000 */
[----:B------:R0:W5:Y:S01]  /*1230*/  @P0 LDG.E.128 R104, desc[UR10][R120.64] ;  /* 0x0000000a78680981 */ /* 0x000162000c1e1d00 */
[----:B------:R-:W-:Y:S01]  /*1240*/  FADD.FTZ R168, R129, R168 ;  /* 0x000000a881a87221 */ /* 0x000fe20000010000 */
[-C--:B------:R-:W-:Y:S01]  /*1250*/  FFMA.FTZ R6, R205, R129.reuse, R6 ;  /* 0x00000081cd067223 */ /* 0x080fe20000010006 */
[----:B------:R-:W-:Y:S01]  /*1260*/  FFMA.FTZ R122, R88, R129, R156 ;  /* 0x00000081587a7223 */ /* 0x000fe2000001009c */
[----:B------:R-:W-:-:S05]  /*1270*/  @P0 IMAD.WIDE.U32 R128, R124, 0x10, R208 ;  /* 0x000000107c800825 */ /* 0x000fca00078e00d0 */
[----:B------:R1:W5:Y:S01]  /*1280*/  @P0 LDG.E.128 R108, desc[UR10][R128.64] ;  /* 0x0000000a806c0981 */ /* 0x000362000c1e1d00 */
[--C-:B0-----:R-:W-:Y:S02]  /*1290*/  HADD2.F32 R120, -RZ, R123.reuse.H0_H0 ;  /* 0x2000007bff787230 */ /* 0x101fe40000004100 */
[----:B------:R-:W-:-:S03]  /*12a0*/  HADD2.F32 R123, -RZ, R123.H1_H1 ;  /* 0x3000007bff7b7230 */ /* 0x000fc60000004100 */
[C---:B------:R-:W-:Y:S02]  /*12b0*/  FADD.FTZ R120, -R198.reuse, R120 ;  /* 0x00000078c6787221 */ /* 0x040fe40000010100 */
[----:B------:R-:W-:Y:S01]  /*12c0*/  FADD.FTZ R123, -R198, R123 ;  /* 0x0000007bc67b7221 */ /* 0x000fe20000010100 */
[--C-:B-1----:R-:W-:Y:S02]  /*12d0*/  HADD2.F32 R128, -RZ, R127.reuse.H0_H0 ;  /* 0x2000007fff807230 */ /* 0x102fe40000004100 */
[C---:B------:R-:W-:Y:S01]  /*12e0*/  FMUL.FTZ R121, R195.reuse, R120 ;  /* 0x00000078c3797220 */ /* 0x040fe20000410000 */
[----:B------:R-:W-:Y:S02]  /*12f0*/  HADD2.F32 R127, -RZ, R127.H1_H1 ;  /* 0x3000007fff7f7230 */ /* 0x000fe40000004100 */
[----:B------:R-:W-:Y:S01]  /*1300*/  FMUL.FTZ R123, R195, R123 ;  /* 0x0000007bc37b7220 */ /* 0x000fe20000410000 */
[-C--:B------:R-:W-:Y:S01]  /*1310*/  FMUL.FTZ R120, R58, R128.reuse ;  /* 0x000000803a787220 */ /* 0x080fe20000410000 */
[----:B------:R-:W-:Y:S01]  /*1320*/  FADD.FTZ R243, R128, R243 ;  /* 0x000000f380f37221 */ /* 0x000fe20000010000 */
[----:B------:R-:W-:Y:S01]  /*1330*/  FFMA.FTZ R231, R121, R128, R231 ;  /* 0x0000008079e77223 */ /* 0x000fe200000100e7 */
[----:B------:R-:W-:-:S02]  /*1340*/  HADD2.F32 R128, -RZ, R132.H0_H0 ;  /* 0x20000084ff807230 */ /* 0x000fc40000004100 */
[--C-:B------:R-:W-:Y:S02]  /*1350*/  HADD2.F32 R129, -RZ, R131.reuse.H0_H0 ;  /* 0x20000083ff817230 */ /* 0x100fe40000004100 */
[-C--:B------:R-:W-:Y:S01]  /*1360*/  FMUL.FTZ R213, R59, R127.reuse ;  /* 0x0000007f3bd57220 */ /* 0x080fe20000410000 */
[----:B------:R-:W-:Y:S01]  /*1370*/  FADD.FTZ R244, R127, R244 ;  /* 0x000000f47ff47221 */ /* 0x000fe20000010000 */
[----:B------:R-:W-:Y:S01]  /*1380*/  FFMA.FTZ R232, R123, R127, R232 ;  /* 0x0000007f7be87223 */ /* 0x000fe200000100e8 */
[----:B------:R-:W-:Y:S01]  /*1390*/  FADD.FTZ R127, -R198, R128 ;  /* 0x00000080c67f7221 */ /* 0x000fe20000010100 */
[----:B------:R-:W-:Y:S01]  /*13a0*/  FADD.FTZ R219, R129, R219 ;  /* 0x000000db81db7221 */ /* 0x000fe20000010000 */
[-C--:B------:R-:W-:Y:S01]  /*13b0*/  FFMA.FTZ R8, R121, R129.reuse, R8 ;  /* 0x0000008179087223 */ /* 0x080fe20000010008 */
[----:B------:R-:W-:Y:S01]  /*13c0*/  FFMA.FTZ R120, R90, R129, R120 ;  /* 0x000000815a787223 */ /* 0x000fe20000010078 */
[----:B------:R-:W-:Y:S02]  /*13d0*/  HADD2.F32 R131, -RZ, R131.H1_H1 ;  /* 0x30000083ff837230 */ /* 0x000fe40000004100 */
[----:B------:R-:W-:Y:S01]  /*13e0*/  FMUL.FTZ R127, R195, R127 ;  /* 0x0000007fc37f7220 */ /* 0x000fe20000410000 */
[----:B------:R-:W-:-:S02]  /*13f0*/  HADD2.F32 R129, -RZ, R136.H0_H0 ;  /* 0x20000088ff817230 */ /* 0x000fc40000004100 */
[----:B------:R-:W-:Y:S01]  /*1400*/  FADD.FTZ R220, R131, R220 ;  /* 0x000000dc83dc7221 */ /* 0x000fe20000010000 */
[-C--:B------:R-:W-:Y:S01]  /*1410*/  FFMA.FTZ R9, R123, R131.reuse, R9 ;  /* 0x000000837b097223 */ /* 0x080fe20000010009 */
[----:B------:R-:W-:Y:S01]  /*1420*/  FFMA.FTZ R213, R91, R131, R213 ;  /* 0x000000835bd57223 */ /* 0x000fe200000100d5 */
[-C--:B------:R-:W-:Y:S01]  /*1430*/  FMUL.FTZ R131, R52, R129.reuse ;  /* 0x0000008134837220 */ /* 0x080fe20000410000 */
[----:B------:R-:W-:Y:S01]  /*1440*/  FADD.FTZ R215, R129, R215 ;  /* 0x000000d781d77221 */ /* 0x000fe20000010000 */
[----:B------:R-:W-:Y:S01]  /*1450*/  FFMA.FTZ R249, R127, R129, R249 ;  /* 0x000000817ff97223 */ /* 0x000fe200000100f9 */
[----:B------:R-:W-:Y:S02]  /*1460*/  HADD2.F32 R129, -RZ, R136.H1_H1 ;  /* 0x30000088ff817230 */ /* 0x000fe40000004100 */
[----:B------:R-:W-:Y:S01]  /*1470*/  FADD.FTZ R242, R207, R242 ;  /* 0x000000f2cff27221 */ /* 0x000fe20000010000 */
[----:B------:R-:W-:Y:S01]  /*1480*/  FFMA.FTZ R230, R130, R207, R230 ;  /* 0x000000cf82e67223 */ /* 0x000fe200000100e6 */
[----:B------:R-:W-:Y:S01]  /*1490*/  HADD2.F32 R132, -RZ, R132.H1_H1 ;  /* 0x30000084ff847230 */ /* 0x000fe20000004100 */
[----:B------:R-:W2:Y:S01]  /*14a0*/  LDL.LU R207, [R1+0xc] ;  /* 0x00000c0001cf7983 */ /* 0x000ea20000300800 */
[----:B------:R-:W-:Y:S01]  /*14b0*/  FADD.FTZ R214, R129, R214 ;  /* 0x000000d681d67221 */ /* 0x000fe20000010000 */
[----:B------:R-:W-:-:S02]  /*14c0*/  HADD2.F32 R128, -RZ, R140.H0_H0 ;  /* 0x2000008cff807230 */ /* 0x000fc40000004100 */
[----:B------:R-:W-:Y:S01]  /*14d0*/  FADD.FTZ R136, -R198, R132 ;  /* 0x00000084c6887221 */ /* 0x000fe20000010100 */
[----:B------:R-:W-:Y:S01]  /*14e0*/  HADD2.F32 R132, -RZ, R140.H1_H1 ;  /* 0x3000008cff847230 */ /* 0x000fe20000004100 */
[----:B------:R-:W-:Y:S01]  /*14f0*/  STL [R1], R215 ;  /* 0x000000d701007387 */ /* 0x000fe20000100800 */
[----:B------:R-:W-:-:S03]  /*1500*/  HADD2.F32 R140, -RZ, R137.H0_H0 ;  /* 0x20000089ff8c7230 */ /* 0x000fc60000004100 */
[----:B------:R0:W-:Y:S02]  /*1510*/  STL [R1+0x4], R214 ;  /* 0x000004d601007387 */ /* 0x0001e40000100800 */
[----:B------:R-:W-:Y:S02]  /*1520*/  FADD.FTZ R212, R140, R212 ;  /* 0x000000d48cd47221 */ /* 0x000fe40000010000 */
[----:B0-----:R-:W3:Y:S04]  /*1530*/  LDL.LU R214, [R1+0x20] ;  /* 0x0000200001d67983 */ /* 0x001ee80000300800 */
[----:B------:R-:W4:Y:S04]  /*1540*/  LDL.LU R210, [R1+0x10] ;  /* 0x0000100001d27983 */ /* 0x000f280000300800 */
[----:B------:R0:W-:Y:S04]  /*1550*/  STL [R1+0x8], R212 ;  /* 0x000008d401007387 */ /* 0x0001e80000100800 */
[----:B0-----:R-:W4:Y:S04]  /*1560*/  LDL.LU R212, [R1+0x24] ;  /* 0x0000240001d47983 */ /* 0x001f280000300800 */
[----:B------:R-:W4:Y:S04]  /*1570*/  LDL.LU R208, [R1+0x14] ;  /* 0x0000140001d07983 */ /* 0x000f280000300800 */
[----:B------:R-:W4:Y:S04]  /*1580*/  LDL.LU R211, [R1+0x28] ;  /* 0x0000280001d37983 */ /* 0x000f280000300800 */
[----:B------:R-:W4:Y:S01]  /*1590*/  LDL.LU R209, [R1+0x18] ;  /* 0x0000180001d17983 */ /* 0x000f220000300800 */
[----:B------:R-:W-:Y:S01]  /*15a0*/  FADD.FTZ R221, R128, R221 ;  /* 0x000000dd80dd7221 */ /* 0x000fe20000010000 */
[-C--:B------:R-:W-:Y:S01]  /*15b0*/  FFMA.FTZ R10, R127, R128.reuse, R10 ;  /* 0x000000807f0a7223 */ /* 0x080fe2000001000a */
[----:B------:R-:W-:Y:S01]  /*15c0*/  FFMA.FTZ R128, R84, R128, R131 ;  /* 0x0000008054807223 */ /* 0x000fe20000010083 */
[----:B------:R-:W-:Y:S01]  /*15d0*/  FMUL.FTZ R136, R195, R136 ;  /* 0x00000088c3887220 */ /* 0x000fe20000410000 */
[----:B------:R-:W-:Y:S01]  /*15e0*/  FMUL.FTZ R131, R53, R129 ;  /* 0x0000008135837220 */ /* 0x000fe20000410000 */
[----:B------:R-:W-:-:S02]  /*15f0*/  FADD.FTZ R222, R132, R222 ;  /* 0x000000de84de7221 */ /* 0x000fc40000010000 */
[-C--:B------:R-:W-:Y:S01]  /*1600*/  FFMA.FTZ R11, R136, R132.reuse, R11 ;  /* 0x00000084880b7223 */ /* 0x080fe2000001000b */
[----:B------:R-:W-:Y:S01]  /*1610*/  FFMA.FTZ R132, R85, R132, R131 ;  /* 0x0000008455847223 */ /* 0x000fe20000010083 */
[--C-:B------:R-:W-:Y:S02]  /*1620*/  HADD2.F32 R131, -RZ, R133.reuse.H0_H0 ;  /* 0x20000085ff837230 */ /* 0x100fe40000004100 */
[----:B------:R-:W-:-:S03]  /*1630*/  HADD2.F32 R133, -RZ, R133.H1_H1 ;  /* 0x30000085ff857230 */ /* 0x000fc60000004100 */
[C---:B------:R-:W-:Y:S01]  /*1640*/  FADD.FTZ R131, -R198.reuse, R131 ;  /* 0x00000083c6837221 */ /* 0x040fe20000010100 */
[----:B------:R-:W-:Y:S02]  /*1650*/  HADD2.F32 R137, -RZ, R137.H1_H1 ;  /* 0x30000089ff897230 */ /* 0x000fe40000004100 */
[----:B------:R-:W-:Y:S01]  /*1660*/  FADD.FTZ R133, -R198, R133 ;  /* 0x00000085c6857221 */ /* 0x000fe20000010100 */
[----:B------:R-:W-:Y:S01]  /*1670*/  FMUL.FTZ R131, R195, R131 ;  /* 0x00000083c3837220 */ /* 0x000fe20000410000 */
[----:B------:R-:W-:Y:S01]  /*1680*/  FADD.FTZ R241, R206, R241 ;  /* 0x000000f1cef17221 */ /* 0x000fe20000010000 */
[----:B------:R-:W-:Y:S01]  /*1690*/  FFMA.FTZ R229, R205, R206, R229 ;  /* 0x000000cecde57223 */ /* 0x000fe200000100e5 */
[----:B------:R-:W-:Y:S01]  /*16a0*/  FFMA.FTZ R250, R136, R129, R250 ;  /* 0x0000008188fa7223 */ /* 0x000fe200000100fa */
[-C--:B------:R-:W-:Y:S01]  /*16b0*/  FMUL.FTZ R206, R54, R140.reuse ;  /* 0x0000008c36ce7220 */ /* 0x080fe20000410000 */
[----:B------:R-:W-:Y:S01]  /*16c0*/  FFMA.FTZ R251, R131, R140, R251 ;  /* 0x0000008c83fb7223 */ /* 0x000fe200000100fb */
[----:B------:R-:W-:-:S02]  /*16d0*/  HADD2.F32 R129, -RZ, R141.H0_H0 ;  /* 0x2000008dff817230 */ /* 0x000fc40000004100 */
[----:B------:R-:W-:Y:S02]  /*16e0*/  HADD2.F32 R140, -RZ, R141.H1_H1 ;  /* 0x3000008dff8c7230 */ /* 0x000fe40000004100 */
[----:B------:R-:W-:Y:S01]  /*16f0*/  FMUL.FTZ R141, R195, R133 ;  /* 0x00000085c38d7220 */ /* 0x000fe20000410000 */
[-C--:B------:R-:W-:Y:S02]  /*1700*/  FMUL.FTZ R133, R55, R137.reuse ;  /* 0x0000008937857220 */ /* 0x080fe40000410000 */
[----:B------:R-:W-:Y:S01]  /*1710*/  FADD.FTZ R224, R140, R224 ;  /* 0x000000e08ce07221 */ /* 0x000fe20000010000 */
[-C--:B------:R-:W-:Y:S01]  /*1720*/  FFMA.FTZ R13, R141, R140.reuse, R13 ;  /* 0x0000008c8d0d7223 */ /* 0x080fe2000001000d */
[----:B------:R-:W-:Y:S01]  /*1730*/  FFMA.FTZ R140, R87, R140, R133 ;  /* 0x0000008c578c7223 */ /* 0x000fe20000010085 */
[----:B------:R-:W-:Y:S02]  /*1740*/  HADD2.F32 R133, -RZ, R134.H0_H0 ;  /* 0x20000086ff857230 */ /* 0x000fe40000004100 */
[----:B------:R-:W-:Y:S01]  /*1750*/  FFMA.FTZ R252, R141, R137, R252 ;  /* 0x000000898dfc7223 */ /* 0x000fe200000100fc */
[----:B------:R-:W-:Y:S01]  /*1760*/  FADD.FTZ R223, R129, R223 ;  /* 0x000000df81df7221 */ /* 0x000fe20000010000 */
[-C--:B------:R-:W-:Y:S01]  /*1770*/  FFMA.FTZ R12, R131, R129.reuse, R12 ;  /* 0x00000081830c7223 */ /* 0x080fe2000001000c */
[----:B------:R-:W-:Y:S01]  /*1780*/  FFMA.FTZ R129, R86, R129, R206 ;  /* 0x0000008156817223 */ /* 0x000fe200000100ce */
[----:B------:R-:W-:-:S02]  /*1790*/  HADD2.F32 R206, -RZ, R138.H0_H0 ;  /* 0x2000008affce7230 */ /* 0x000fc40000004100 */
[----:B------:R-:W-:-:S04]  /*17a0*/  IMAD.WIDE.U32 R152, R194, 0x10, R164 ;  /* 0x00000010c2987825 */ /* 0x000fc800078e00a4 */
[C---:B------:R-:W-:Y:S02]  /*17b0*/  IMAD.WIDE.U32 R148, R194.reuse, 0x10, R162 ;  /* 0x00000010c2947825 */ /* 0x040fe400078e00a2 */
[----:B------:R-:W4:Y:S02]  /*17c0*/  LDG.E.128 R152, desc[UR10][R152.64] ;  /* 0x0000000a98987981 */ /* 0x000f24000c1e1d00 */
[----:B------:R-:W-:Y:S02]  /*17d0*/  HADD2.F32 R138, -RZ, R138.H1_H1 ;  /* 0x3000008aff8a7230 */ /* 0x000fe40000004100 */
[----:B------:R-:W-:Y:S01]  /*17e0*/  HADD2.F32 R134, -RZ, R134.H1_H1 ;  /* 0x30000086ff867230 */ /* 0x000fe20000004100 */
[----:B------:R-:W4:Y:S01]  /*17f0*/  LDG.E.128 R148, desc[UR10][R148.64] ;  /* 0x0000000a94947981 */ /* 0x000f22000c1e1d00 */
[----:B------:R-:W-:-:S04]  /*1800*/  IMAD.WIDE.U32 R144, R194, 0x10, R158 ;  /* 0x00000010c2907825 */ /* 0x000fc800078e009e */
[C---:B------:R-:W-:Y:S02]  /*1810*/  FADD.FTZ R134, -R198.reuse, R134 ;  /* 0x00000086c6867221 */ /* 0x040fe40000010100 */
[----:B------:R-:W4:Y:S01]  /*1820*/  LDG.E.128 R144, desc[UR10][R144.64] ;  /* 0x0000000a90907981 */ /* 0x000f22000c1e1d00 */
[----:B--2---:R-:W-:Y:S01]  /*1830*/  FADD.FTZ R207, R137, R207 ;  /* 0x000000cf89cf7221 */ /* 0x004fe20000010000 */
[----:B------:R-:W-:-:S04]  /*1840*/  FADD.FTZ R137, -R198, R133 ;  /* 0x00000085c6897221 */ /* 0x000fc80000010100 */
[----:B------:R-:W-:Y:S01]  /*1850*/  FMUL.FTZ R137, R195, R137 ;  /* 0x00000089c3897220 */ /* 0x000fe20000410000 */
[----:B------:R0:W-:Y:S01]  /*1860*/  STL [R1+0xc], R207 ;  /* 0x00000ccf01007387 */ /* 0x0001e20000100800 */
[--C-:B------:R-:W-:Y:S02]  /*1870*/  HADD2.F32 R133, -RZ, R142.reuse.H0_H0 ;  /* 0x2000008eff857230 */ /* 0x100fe40000004100 */
[----:B------:R-:W-:Y:S02]  /*1880*/  HADD2.F32 R142, -RZ, R142.H1_H1 ;  /* 0x3000008eff8e7230 */ /* 0x000fe40000004100 */
[----:B---3--:R-:W-:Y:S01]  /*1890*/  FADD.FTZ R214, R206, R214 ;  /* 0x000000d6ced67221 */ /* 0x008fe20000010000 */
[-C--:B----4-:R-:W-:Y:S01]  /*18a0*/  FFMA.FTZ R210, R137, R206.reuse, R210 ;  /* 0x000000ce89d27223 */ /* 0x090fe200000100d2 */
[----:B0-----:R-:W-:-:S04]  /*18b0*/  FMUL.FTZ R207, R48, R206 ;  /* 0x000000ce30cf7220 */ /* 0x001fc80000410000 */
[----:B------:R0:W-:Y:S01]  /*18c0*/  STL [R1+0x10], R210 ;  /* 0x000010d201007387 */ /* 0x0001e20000100800 */
[----:B------:R-:W-:Y:S01]  /*18d0*/  FADD.FTZ R245, R133, R245 ;  /* 0x000000f585f57221 */ /* 0x000fe20000010000 */
[-C--:B------:R-:W-:Y:S01]  /*18e0*/  FFMA.FTZ R14, R137, R133.reuse, R14 ;  /* 0x00000085890e7223 */ /* 0x080fe2000001000e */
[----:B------:R-:W-:Y:S01]  /*18f0*/  FFMA.FTZ R133, R80, R133, R207 ;  /* 0x0000008550857223 */ /* 0x000fe200000100cf */
[----:B0-----:R-:W2:Y:S01]  /*1900*/  LDL.LU R210, [R1+0x2c] ;  /* 0x00002c0001d27983 */ /* 0x001ea20000300800 */
[----:B------:R-:W-:-:S03]  /*1910*/  FADD.FTZ R212, R138, R212 ;  /* 0x000000d48ad47221 */ /* 0x000fc60000010000 */
[----:B------:R-:W-:Y:S04]  /*1920*/  STL [R1+0x20], R214 ;  /* 0x000020d601007387 */ /* 0x000fe80000100800 */
[----:B------:R-:W3:Y:S01]  /*1930*/  LDL.LU R217, [R1+0x1c] ;  /* 0x00001c0001d97983 */ /* 0x000ee20000300800 */
[----:B------:R-:W-:Y:S01]  /*1940*/  FMUL.FTZ R207, R195, R134 ;  /* 0x00000086c3cf7220 */ /* 0x000fe20000410000 */
[----:B------:R-:W-:Y:S02]  /*1950*/  FMUL.FTZ R206, R49, R138 ;  /* 0x0000008a31ce7220 */ /* 0x000fe40000410000 */
[----:B------:R-:W4:Y:S04]  /*1960*/  LDL.LU R216, [R1+0x38] ;  /* 0x0000380001d87983 */ /* 0x000f280000300800 */
[----:B------:R0:W-:Y:S01]  /*1970*/  STL [R1+0x24], R212 ;  /* 0x000024d401007387 */ /* 0x0001e20000100800 */
[----:B------:R-:W-:Y:S01]  /*1980*/  FADD.FTZ R246, R142, R246 ;  /* 0x000000f68ef67221 */ /* 0x000fe20000010000 */
[-C--:B------:R-:W-:Y:S01]  /*1990*/  FFMA.FTZ R15, R207, R142.reuse, R15 ;  /* 0x0000008ecf0f7223 */ /* 0x080fe2000001000f */
[----:B------:R-:W-:Y:S01]  /*19a0*/  FFMA.FTZ R206, R81, R142, R206 ;  /* 0x0000008e51ce7223 */ /* 0x000fe200000100ce */
[----:B------:R-:W-:Y:S01]  /*19b0*/  HADD2.F32 R142, -RZ, R135.H0_H0 ;  /* 0x20000087ff8e7230 */ /* 0x000fe20000004100 */
[----:B0-----:R-:W4:Y:S04]  /*19c0*/  LDL.LU R212, [R1+0x54] ;  /* 0x0000540001d47983 */ /* 0x001f280000300800 */
[----:B------:R-:W-:Y:S01]  /*19d0*/  FADD.FTZ R142, -R198, R142 ;  /* 0x0000008ec68e7221 */ /* 0x000fe20000010100 */
[----:B------:R-:W-:-:S02]  /*19e0*/  HADD2.F32 R134, -RZ, R139.H0_H0 ;  /* 0x2000008bff867230 */ /* 0x000fc40000004100 */
[----:B------:R-:W-:Y:S01]  /*19f0*/  FFMA.FTZ R208, R207, R138, R208 ;  /* 0x0000008acfd07223 */ /* 0x000fe200000100d0 */
[----:B------:R-:W4:Y:S01]  /*1a00*/  LDL.LU R215, [R1+0x48] ;  /* 0x0000480001d77983 */ /* 0x000f220000300800 */
[----:B------:R-:W-:Y:S01]  /*1a10*/  FMUL.FTZ R142, R195, R142 ;  /* 0x0000008ec38e7220 */ /* 0x000fe20000410000 */
[----:B------:R-:W-:-:S03]  /*1a20*/  FADD.FTZ R211, R134, R211 ;  /* 0x000000d386d37221 */ /* 0x000fc60000010000 */
[----:B------:R-:W-:Y:S01]  /*1a30*/  FFMA.FTZ R209, R142, R134, R209 ;  /* 0x000000868ed17223 */ /* 0x000fe200000100d1 */
[----:B------:R-:W-:Y:S04]  /*1a40*/  STL [R1+0x14], R208 ;  /* 0x000014d001007387 */ /* 0x000fe80000100800 */
[----:B------:R0:W-:Y:S04]  /*1a50*/  STL [R1+0x28], R211 ;  /* 0x000028d301007387 */ /* 0x0001e80000100800 */
[----:B0-----:R-:W4:Y:S04]  /*1a60*/  LDL.LU R211, [R1+0x3c] ;  /* 0x00003c0001d37983 */ /* 0x001f280000300800 */
[----:B------:R0:W-:Y:S04]  /*1a70*/  STL [R1+0x18], R209 ;  /* 0x000018d101007387 */ /* 0x0001e80000100800 */
[----:B------:R-:W4:Y:S01]  /*1a80*/  LDL.LU R214, [R1+0x58] ;  /* 0x0000580001d67983 */ /* 0x000f220000300800 */
[----:B------:R-:W-:-:S02]  /*1a90*/  HADD2.F32 R135, -RZ, R135.H1_H1 ;  /* 0x30000087ff877230 */ /* 0x000fc40000004100 */
[----:B------:R-:W-:-:S03]  /*1aa0*/  HADD2.F32 R138, -RZ, R143.H0_H0 ;  /* 0x2000008fff8a7230 */ /* 0x000fc60000004100 */
[----:B------:R-:W-:Y:S01]  /*1ab0*/  FADD.FTZ R135, -R198, R135 ;  /* 0x00000087c6877221 */ /* 0x000fe20000010100 */
[----:B------:R-:W-:Y:S01]  /*1ac0*/  FMUL.FTZ R208, R50, R134 ;  /* 0x0000008632d07220 */ /* 0x000fe20000410000 */
[----:B------:R-:W-:Y:S02]  /*1ad0*/  HADD2.F32 R139, -RZ, R139.H1_H1 ;  /* 0x3000008bff8b7230 */ /* 0x000fe40000004100 */
[----:B0-----:R-:W-:Y:S01]  /*1ae0*/  FMUL.FTZ R209, R195, R135 ;  /* 0x00000087c3d17220 */ /* 0x001fe20000410000 */
[----:B------:R-:W-:Y:S01]  /*1af0*/  FADD.FTZ R247, R138, R247 ;  /* 0x000000f78af77221 */ /* 0x000fe20000010000 */
[-C--:B------:R-:W-:Y:S01]  /*1b00*/  FFMA.FTZ R16, R142, R138.reuse, R16 ;  /* 0x0000008a8e107223 */ /* 0x080fe20000010010 */
[----:B------:R-:W-:Y:S01]  /*1b10*/  FFMA.FTZ R138, R82, R138, R208 ;  /* 0x0000008a528a7223 */ /* 0x000fe200000100d0 */
[----:B------:R-:W-:Y:S01]  /*1b20*/  FMUL.FTZ R208, R51, R139 ;  /* 0x0000008b33d07220 */ /* 0x000fe20000410000 */
[----:B------:R-:W-:Y:S02]  /*1b30*/  HADD2.F32 R135, -RZ, R152.H0_H0 ;  /* 0x20000098ff877230 */ /* 0x000fe40000004100 */
[----:B------:R-:W-:-:S02]  /*1b40*/  HADD2.F32 R134, -RZ, R144.H0_H0 ;  /* 0x20000090ff867230 */ /* 0x000fc40000004100 */
[----:B------:R-:W-:-:S03]  /*1b50*/  HADD2.F32 R143, -RZ, R143.H1_H1 ;  /* 0x3000008fff8f7230 */ /* 0x000fc60000004100 */
[----:B------:R-:W-:Y:S02]  /*1b60*/  FADD.FTZ R134, -R198, R134 ;  /* 0x00000086c6867221 */ /* 0x000fe40000010100 */
[----:B------:R-:W-:Y:S01]  /*1b70*/  FADD.FTZ R248, R143, R248 ;  /* 0x000000f88ff87221 */ /* 0x000fe20000010000 */
[-C--:B------:R-:W-:Y:S01]  /*1b80*/  FFMA.FTZ R17, R209, R143.reuse, R17 ;  /* 0x0000008fd1117223 */ /* 0x080fe20000010011 */
[----:B------:R-:W-:Y:S01]  /*1b90*/  FFMA.FTZ R208, R83, R143, R208 ;  /* 0x0000008f53d07223 */ /* 0x000fe200000100d0 */
[----:B------:R-:W-:-:S04]  /*1ba0*/  FMUL.FTZ R134, R195, R134 ;  /* 0x00000086c3867220 */ /* 0x000fc80000410000 */
[----:B------:R-:W-:Y:S01]  /*1bb0*/  FFMA.FTZ R18, R134, R135, R18 ;  /* 0x0000008786127223 */ /* 0x000fe20000010012 */
[----:B--2---:R-:W-:Y:S01]  /*1bc0*/  FADD.FTZ R210, R139, R210 ;  /* 0x000000d28bd27221 */ /* 0x004fe20000010000 */
[----:B---3--:R-:W-:Y:S01]  /*1bd0*/  FFMA.FTZ R217, R209, R139, R217 ;  /* 0x0000008bd1d97223 */ /* 0x008fe200000100d9 */
[----:B------:R-:W-:-:S03]  /*1be0*/  HADD2.F32 R139, -RZ, R148.H0_H0 ;  /* 0x20000094ff8b7230 */ /* 0x000fc60000004100 */
[----:B------:R0:W-:Y:S01]  /*1bf0*/  STL [R1+0x2c], R210 ;  /* 0x00002cd201007387 */ /* 0x0001e20000100800 */
[----:B----4-:R-:W-:-:S03]  /*1c00*/  FADD.FTZ R216, R135, R216 ;  /* 0x000000d887d87221 */ /* 0x010fc60000010000 */
[----:B0-----:R-:W2:Y:S01]  /*1c10*/  LDL.LU R210, [R1+0x4c] ;  /* 0x00004c0001d27983 */ /* 0x001ea20000300800 */
[----:B------:R-:W-:-:S03]  /*1c20*/  FADD.FTZ R212, R139, R212 ;  /* 0x000000d48bd47221 */ /* 0x000fc60000010000 */
[----:B------:R-:W-:Y:S04]  /*1c30*/  STL [R1+0x1c], R217 ;  /* 0x00001cd901007387 */ /* 0x000fe80000100800 */
[----:B------:R-:W-:Y:S04]  /*1c40*/  STL [R1+0x38], R216 ;  /* 0x000038d801007387 */ /* 0x000fe80000100800 */
[----:B------:R0:W-:Y:S01]  /*1c50*/  STL [R1+0x54], R212 ;  /* 0x000054d401007387 */ /* 0x0001e20000100800 */
[----:B------:R-:W-:-:S03]  /*1c60*/  FMUL.FTZ R143, R44, R139 ;  /* 0x0000008b2c8f7220 */ /* 0x000fc60000410000 */
[----:B0-----:R-:W3:Y:S01]  /*1c70*/  LDL.LU R212, [R1+0x40] ;  /* 0x0000400001d47983 */ /* 0x001ee20000300800 */
[----:B------:R-:W-:Y:S01]  /*1c80*/  FFMA.FTZ R135, R76, R135, R143 ;  /* 0x000000874c877223 */ /* 0x000fe2000001008f */
[----:B------:R-:W-:Y:S02]  /*1c90*/  HADD2.F32 R143, -RZ, R152.H1_H1 ;  /* 0x30000098ff8f7230 */ /* 0x000fe40000004100 */
[----:B------:R-:W4:Y:S01]  /*1ca0*/  LDL.LU R216, [R1+0x30] ;  /* 0x0000300001d87983 */ /* 0x000f220000300800 */
[----:B------:R-:W-:Y:S02]  /*1cb0*/  HADD2.F32 R148, -RZ, R148.H1_H1 ;  /* 0x30000094ff947230 */ /* 0x000fe40000004100 */
[----:B------:R-:W-:Y:S01]  /*1cc0*/  FFMA.FTZ R215, R134, R139, R215 ;  /* 0x0000008b86d77223 */ /* 0x000fe200000100d7 */
[----:B------:R-:W-:-:S04]  /*1cd0*/  FADD.FTZ R211, R143, R211 ;  /* 0x000000d38fd37221 */ /* 0x000fc80000010000 */
[----:B------:R0:W-:Y:S01]  /*1ce0*/  STL [R1+0x48], R215 ;  /* 0x000048d701007387 */ /* 0x0001e20000100800 */
[----:B------:R-:W-:-:S03]  /*1cf0*/  FADD.FTZ R214, R148, R214 ;  /* 0x000000d694d67221 */ /* 0x000fc60000010000 */
[----:B0-----:R-:W4:Y:S04]  /*1d00*/  LDL.LU R215, [R1+0x5c] ;  /* 0x00005c0001d77983 */ /* 0x001f280000300800 */
[----:B------:R0:W-:Y:S04]  /*1d10*/  STL [R1+0x3c], R211 ;  /* 0x00003cd301007387 */ /* 0x0001e80000100800 */
[----:B0-----:R-:W4:Y:S04]  /*1d20*/  LDL.LU R211, [R1+0x50] ;  /* 0x0000500001d37983 */ /* 0x001f280000300800 */
[----:B------:R0:W-:Y:S04]  /*1d30*/  STL [R1+0x58], R214 ;  /* 0x000058d601007387 */ /* 0x0001e80000100800 */
[----:B0-----:R-:W4:Y:S01]  /*1d40*/  LDL.LU R214, [R1+0x44] ;  /* 0x0000440001d67983 */ /* 0x001f220000300800 */
[----:B------:R-:W-:-:S02]  /*1d50*/  HADD2.F32 R144, -RZ, R144.H1_H1 ;  /* 0x30000090ff907230 */ /* 0x000fc40000004100 */
[----:B------:R-:W-:Y:S01]  /*1d60*/  HADD2.F32 R152, -RZ, R153.H0_H0 ;  /* 0x20000099ff987230 */ /* 0x000fe20000004100 */
[----:B------:R-:W4:Y:S02]  /*1d70*/  LDL.LU R217, [R1+0x34] ;  /* 0x0000340001d97983 */ /* 0x000f240000300800 */
[----:B------:R-:W-:-:S04]  /*1d80*/  FADD.FTZ R139, -R198, R144 ;  /* 0x00000090c68b7221 */ /* 0x000fc80000010100 */
[----:B------:R-:W-:Y:S01]  /*1d90*/  FMUL.FTZ R139, R195, R139 ;  /* 0x0000008bc38b7220 */ /* 0x000fe20000410000 */
[----:B------:R-:W-:-:S03]  /*1da0*/  FMUL.FTZ R144, R45, R148 ;  /* 0x000000942d907220 */ /* 0x000fc60000410000 */
[-C--:B------:R-:W-:Y:S01]  /*1db0*/  FFMA.FTZ R19, R139, R143.reuse, R19 ;  /* 0x0000008f8b137223 */ /* 0x080fe20000010013 */
[----:B------:R-:W-:Y:S01]  /*1dc0*/  FFMA.FTZ R143, R77, R143, R144 ;  /* 0x0000008f4d8f7223 */ /* 0x000fe20000010090 */
[----:B------:R-:W-:Y:S02]  /*1dd0*/  HADD2.F32 R144, -RZ, R149.H0_H0 ;  /* 0x20000095ff907230 */ /* 0x000fe40000004100 */
[----:B------:R-:W-:Y:S02]  /*1de0*/  HADD2.F32 R153, -RZ, R153.H1_H1 ;  /* 0x30000099ff997230 */ /* 0x000fe40000004100 */
[----:B--2---:R-:W-:Y:S01]  /*1df0*/  FFMA.FTZ R210, R139, R148, R210 ;  /* 0x000000948bd27223 */ /* 0x004fe200000100d2 */
[----:B------:R-:W-:-:S05]  /*1e00*/  HADD2.F32 R148, -RZ, R145.H0_H0 ;  /* 0x20000091ff947230 */ /* 0x000fca0000004100 */
[----:B------:R-:W-:Y:S01]  /*1e10*/  FADD.FTZ R148, -R198, R148 ;  /* 0x00000094c6947221 */ /* 0x000fe20000010100 */
[----:B------:R-:W-:Y:S03]  /*1e20*/  STL [R1+0x4c], R210 ;  /* 0x00004cd201007387 */ /* 0x000fe60000100800 */
[----:B------:R-:W-:Y:S01]  /*1e30*/  FMUL.FTZ R148, R195, R148 ;  /* 0x00000094c3947220 */ /* 0x000fe20000410000 */
[----:B---3--:R-:W-:-:S05]  /*1e40*/  FADD.FTZ R212, R152, R212 ;  /* 0x000000d498d47221 */ /* 0x008fca0000010000 */
[----:B------:R0:W-:Y:S01]  /*1e50*/  STL [R1+0x40], R212 ;  /* 0x000040d401007387 */ /* 0x0001e20000100800 */
[----:B----4-:R-:W-:-:S03]  /*1e60*/  FFMA.FTZ R216, R148, R152, R216 ;  /* 0x0000009894d87223 */ /* 0x010fc600000100d8 */
[----:B0-----:R-:W2:Y:S04]  /*1e70*/  LDL.LU R212, [R1+0x64] ;  /* 0x0000640001d47983 */ /* 0x001ea80000300800 */
[----:B------:R0:W-:Y:S01]  /*1e80*/  STL [R1+0x30], R216 ;  /* 0x000030d801007387 */ /* 0x0001e20000100800 */
[----:B------:R-:W-:-:S03]  /*1e90*/  FADD.FTZ R215, R144, R215 ;  /* 0x000000d790d77221 */ /* 0x000fc60000010000 */
[----:B0-----:R-:W3:Y:S04]  /*1ea0*/  LDL.LU R216, [R1+0x60] ;  /* 0x0000600001d87983 */ /* 0x001ee80000300800 */
[----:B------:R0:W-:Y:S01]  /*1eb0*/  STL [R1+0x5c], R215 ;  /* 0x00005cd701007387 */ /* 0x0001e20000100800 */
[----:B------:R-:W-:-:S03]  /*1ec0*/  FFMA.FTZ R211, R148, R144, R211 ;  /* 0x0000009094d37223 */ /* 0x000fc600000100d3 */
[----:B0-----:R-:W4:Y:S01]  /*1ed0*/  LDL.LU R215, [R1+0x74] ;  /* 0x0000740001d77983 */ /* 0x001f220000300800 */
[----:B------:R-:W-:-:S03]  /*1ee0*/  FADD.FTZ R214, R153, R214 ;  /* 0x000000d699d67221 */ /* 0x000fc60000010000 */
[----:B------:R-:W-:Y:S04]  /*1ef0*/  STL [R1+0x50], R211 ;  /* 0x000050d301007387 */ /* 0x000fe80000100800 */
[----:B------:R0:W-:Y:S04]  /*1f00*/  STL [R1+0x44], R214 ;  /* 0x000044d601007387 */ /* 0x0001e80000100800 */
[----:B0-----:R-:W4:Y:S01]  /*1f10*/  LDL.LU R214, [R1+0x68] ;  /* 0x0000680001d67983 */ /* 0x001f220000300800 */
[----:B------:R-:W-:Y:S02]  /*1f20*/  HADD2.F32 R145, -RZ, R145.H1_H1 ;  /* 0x30000091ff917230 */ /* 0x000fe40000004100 */
[----:B------:R-:W-:-:S02]  /*1f30*/  HADD2.F32 R149, -RZ, R149.H1_H1 ;  /* 0x30000095ff957230 */ /* 0x000fc40000004100 */
[----:B------:R-:W-:Y:S01]  /*1f40*/  FMUL.FTZ R210, R46, R144 ;  /* 0x000000902ed27220 */ /* 0x000fe20000410000 */
[----:B------:R-:W4:Y:S01]  /*1f50*/  LDL.LU R234, [R1+0x88] ;  /* 0x0000880001ea7983 */ /* 0x000f220000300800 */
[----:B------:R-:W-:-:S04]  /*1f60*/  FADD.FTZ R145, -R198, R145 ;  /* 0x00000091c6917221 */ /* 0x000fc80000010100 */
[----:B------:R-:W-:-:S04]  /*1f70*/  FMUL.FTZ R211, R195, R145 ;  /* 0x00000091c3d37220 */ /* 0x000fc80000410000 */
[----:B------:R-:W-:Y:S01]  /*1f80*/  FFMA.FTZ R217, R211, R153, R217 ;  /* 0x00000099d3d97223 */ /* 0x000fe200000100d9 */
[----:B------:R-:W-:Y:S01]  /*1f90*/  FFMA.FTZ R152, R78, R152, R210 ;  /* 0x000000984e987223 */ /* 0x000fe200000100d2 */
[----:B------:R-:W-:-:S03]  /*1fa0*/  FMUL.FTZ R210, R47, R149 ;  /* 0x000000952fd27220 */ /* 0x000fc60000410000 */
[----:B------:R-:W-:Y:S01]  /*1fb0*/  STL [R1+0x34], R217 ;  /* 0x000034d901007387 */ /* 0x000fe20000100800 */
[----:B------:R-:W-:Y:S01]  /*1fc0*/  FFMA.FTZ R210, R79, R153, R210 ;  /* 0x000000994fd27223 */ /* 0x000fe200000100d2 */
[----:B------:R-:W-:-:S05]  /*1fd0*/  HADD2.F32 R153, -RZ, R146.H0_H0 ;  /* 0x20000092ff997230 */ /* 0x000fca0000004100 */
[----:B------:R-:W-:-:S04]  /*1fe0*/  FADD.FTZ R153, -R198, R153 ;  /* 0x00000099c6997221 */ /* 0x000fc80000010100 */
[----:B------:R-:W-:Y:S01]  /*1ff0*/  FMUL.FTZ R153, R195, R153 ;  /* 0x00000099c3997220 */ /* 0x000fe20000410000 */
[----:B--2---:R-:W-:-:S05]  /*2000*/  FADD.FTZ R212, R149, R212 ;  /* 0x000000d495d47221 */ /* 0x004fca0000010000 */
[----:B------:R0:W-:Y:S04]  /*2010*/  STL [R1+0x64], R212 ;  /* 0x000064d401007387 */ /* 0x0001e80000100800 */
[----:B0-----:R-:W2:Y:S01]  /*2020*/  LDL.LU R212, [R1+0x80] ;  /* 0x0000800001d47983 */ /* 0x001ea20000300800 */
[----:B---3--:R-:W-:Y:S01]  /*2030*/  FFMA.FTZ R216, R211, R149, R216 ;  /* 0x00000095d3d87223 */ /* 0x008fe200000100d8 */
[----:B------:R-:W-:Y:S02]  /*2040*/  HADD2.F32 R149, -RZ, R154.H0_H0 ;  /* 0x2000009aff957230 */ /* 0x000fe40000004100 */
[----:B------:R-:W3:Y:S04]  /*2050*/  LDL.LU R217, [R1+0x78] ;  /* 0x0000780001d97983 */ /* 0x000ee80000300800 */
[----:B------:R0:W-:Y:S01]  /*2060*/  STL [R1+0x60], R216 ;  /* 0x000060d801007387 */ /* 0x0001e20000100800 */
[----:B----4-:R-:W-:-:S03]  /*2070*/  FADD.FTZ R215, R149, R215 ;  /* 0x000000d795d77221 */ /* 0x010fc60000010000 */
[----:B0-----:R-:W4:Y:S04]  /*2080*/  LDL.LU R216, [R1+0x6c] ;  /* 0x00006c0001d87983 */ /* 0x001f280000300800 */
[----:B------:R0:W-:Y:S04]  /*2090*/  STL [R1+0x74], R215 ;  /* 0x000074d701007387 */ /* 0x0001e80000100800 */
[----:B0-----:R-:W4:Y:S01]  /*20a0*/  LDL.LU R215, [R1+0x8c] ;  /* 0x00008c0001d77983 */ /* 0x001f220000300800 */
[----:B------:R-:W-:-:S05]  /*20b0*/  FFMA.FTZ R214, R153, R149, R214 ;  /* 0x0000009599d67223 */ /* 0x000fca00000100d6 */
[----:B------:R0:W-:Y:S04]  /*20c0*/  STL [R1+0x68], R214 ;  /* 0x000068d601007387 */ /* 0x0001e80000100800 */
[----:B0-----:R-:W4:Y:S01]  /*20d0*/  LDL.LU R214, [R1+0x84] ;  /* 0x0000840001d67983 */ /* 0x001f220000300800 */
[----:B------:R-:W-:Y:S02]  /*20e0*/  HADD2.F32 R144, -RZ, R150.H0_H0 ;  /* 0x20000096ff907230 */ /* 0x000fe40000004100 */
[----:B------:R-:W-:-:S03]  /*20f0*/  HADD2.F32 R146, -RZ, R146.H1_H1 ;  /* 0x30000092ff927230 */ /* 0x000fc60000004100 */
[----:B------:R-:W-:Y:S02]  /*2100*/  FADD.FTZ R234, R144, R234 ;  /* 0x000000ea90ea7221 */ /* 0x000fe40000010000 */
[----:B------:R-:W-:Y:S01]  /*2110*/  FADD.FTZ R146, -R198, R146 ;  /* 0x00000092c6927221 */ /* 0x000fe20000010100 */
[----:B------:R-:W-:Y:S02]  /*2120*/  HADD2.F32 R154, -RZ, R154.H1_H1 ;  /* 0x3000009aff9a7230 */ /* 0x000fe40000004100 */
[----:B------:R-:W-:Y:S01]  /*2130*/  STL [R1+0x88], R234 ;  /* 0x000088ea01007387 */ /* 0x000fe20000100800 */
[----:B------:R-:W-:Y:S02]  /*2140*/  HADD2.F32 R150, -RZ, R150.H1_H1 ;  /* 0x30000096ff967230 */ /* 0x000fe40000004100 */
[----:B------:R-:W-:Y:S01]  /*2150*/  FADD.FTZ R28, R201, R28 ;  /* 0x0000001cc91c7221 */ /* 0x000fe20000010000 */
[-C--:B------:R-:W-:Y:S01]  /*2160*/  FFMA.FTZ R2, R0, R201.reuse, R2 ;  /* 0x000000c900027223 */ /* 0x080fe20000010002 */
[----:B------:R-:W-:Y:S01]  /*2170*/  FFMA.FTZ R201, R92, R201, R157 ;  /* 0x000000c95cc97223 */ /* 0x000fe2000001009d */
[----:B------:R-:W-:-:S04]  /*2180*/  IMAD.WIDE.U32 R156, R124, 0x10, R158 ;  /* 0x000000107c9c7825 */ /* 0x000fc800078e009e */
[----:B------:R-:W-:Y:S01]  /*2190*/  FADD.FTZ R239, R160, R239 ;  /* 0x000000efa0ef7221 */ /* 0x000fe20000010000 */
[----:B------:R-:W-:Y:S01]  /*21a0*/  FFMA.FTZ R228, R203, R160, R228 ;  /* 0x000000a0cbe47223 */ /* 0x000fe200000100e4 */
[C---:B------:R-:W-:Y:S01]  /*21b0*/  IMAD.WIDE.U32 R160, R124.reuse, 0x10, R162 ;  /* 0x000000107ca07825 */ /* 0x040fe200078e00a2 */
[----:B------:R-:W4:Y:S03]  /*21c0*/  LDG.E.128 R156, desc[UR10][R156.64] ;  /* 0x0000000a9c9c7981 */ /* 0x000f26000c1e1d00 */
[----:B------:R-:W-:Y:S02]  /*21d0*/  IMAD.WIDE.U32 R164, R124, 0x10, R164 ;  /* 0x000000107ca47825 */ /* 0x000fe400078e00a4 */
[----:B------:R-:W4:Y:S04]  /*21e0*/  LDG.E.128 R160, desc[UR10][R160.64] ;  /* 0x0000000aa0a07981 */ /* 0x000f28000c1e1d00 */
[----:B------:R-:W4:Y:S01]  /*21f0*/  LDG.E.128 R164, desc[UR10][R164.64] ;  /* 0x0000000aa4a47981 */ /* 0x000f22000c1e1d00 */
[----:B--2---:R-:W-:-:S05]  /*2200*/  FFMA.FTZ R212, R153, R144, R212 ;  /* 0x0000009099d47223 */ /* 0x004fca00000100d4 */
[----:B------:R0:W-:Y:S01]  /*2210*/  STL [R1+0x80], R212 ;  /* 0x000080d401007387 */ /* 0x0001e20000100800 */
[----:B---3--:R-:W-:-:S03]  /*2220*/  FADD.FTZ R217, R154, R217 ;  /* 0x000000d99ad97221 */ /* 0x008fc60000010000 */
[----:B------:R-:W2:Y:S04]  /*2230*/  LDL.LU R240, [R1+0x7c] ;  /* 0x00007c0001f07983 */ /* 0x000ea80000300800 */
[----:B------:R-:W3:Y:S01]  /*2240*/  LDL.LU R236, [R1+0x70] ;  /* 0x0000700001ec7983 */ /* 0x000ee20000300800 */
[----:B0-----:R-:W-:-:S04]  /*2250*/  FMUL.FTZ R212, R195, R146 ;  /* 0x00000092c3d47220 */ /* 0x001fc80000410000 */
[----:B----4-:R-:W-:Y:S01]  /*2260*/  FFMA.FTZ R216, R212, R154, R216 ;  /* 0x0000009ad4d87223 */ /* 0x010fe200000100d8 */
[----:B------:R0:W-:Y:S04]  /*2270*/  STL [R1+0x78], R217 ;  /* 0x000078d901007387 */ /* 0x0001e80000100800 */
[----:B------:R1:W-:Y:S04]  /*2280*/  STL [R1+0x6c], R216 ;  /* 0x00006cd801007387 */ /* 0x0003e80000100800 */
[----:B------:R-:W4:Y:S04]  /*2290*/  LDL.LU R235, [R1+0x94] ;  /* 0x0000940001eb7983 */ /* 0x000f280000300800 */
[----:B------:R-:W4:Y:S01]  /*22a0*/  LDL.LU R234, [R1+0x90] ;  /* 0x0000900001ea7983 */ /* 0x000f220000300800 */
[----:B------:R-:W-:-:S05]  /*22b0*/  FADD.FTZ R215, R150, R215 ;  /* 0x000000d796d77221 */ /* 0x000fca0000010000 */
[----:B------:R1:W-:Y:S04]  /*22c0*/  STL [R1+0x8c], R215 ;  /* 0x00008cd701007387 */ /* 0x0003e80000100800 */
[----:B0-----:R-:W4:Y:S04]  /*22d0*/  LDL.LU R217, [R1+0x9c] ;  /* 0x00009c0001d97983 */ /* 0x001f280000300800 */
[----:B-1----:R-:W4:Y:S01]  /*22e0*/  LDL.LU R216, [R1+0x98] ;  /* 0x0000980001d87983 */ /* 0x002f220000300800 */
[----:B------:R-:W-:-:S03]  /*22f0*/  FFMA.FTZ R214, R212, R150, R214 ;  /* 0x00000096d4d67223 */ /* 0x000fc600000100d6 */
[----:B------:R-:W4:Y:S04]  /*2300*/  LDL.LU R215, [R1+0xa4] ;  /* 0x0000a40001d77983 */ /* 0x000f280000300800 */
[----:B------:R0:W-:Y:S04]  /*2310*/  STL [R1+0x84], R214 ;  /* 0x000084d601007387 */ /* 0x0001e80000100800 */
[----:B0-----:R-:W4:Y:S01]  /*2320*/  LDL.LU R214, [R1+0xa0] ;  /* 0x0000a00001d67983 */ /* 0x001f220000300800 */
[----:B------:R-:W-:Y:S01]  /*2330*/  FMUL.FTZ R145, R40, R144 ;  /* 0x0000009028917220 */ /* 0x000fe20000410000 */
[----:B------:R-:W-:Y:S01]  /*2340*/  FMUL.FTZ R144, R41, R150 ;  /* 0x0000009629907220 */ /* 0x000fe20000410000 */
[----:B------:R-:W-:-:S03]  /*2350*/  HADD2.F32 R150, -RZ, R147.H0_H0 ;  /* 0x20000093ff967230 */ /* 0x000fc60000004100 */
[----:B------:R-:W-:Y:S02]  /*2360*/  FFMA.FTZ R154, R73, R154, R144 ;  /* 0x0000009a499a7223 */ /* 0x000fe40000010090 */
[----:B------:R-:W-:Y:S01]  /*2370*/  FADD.FTZ R150, -R198, R150 ;  /* 0x00000096c6967221 */ /* 0x000fe20000010100 */
[----:B------:R-:W-:Y:S02]  /*2380*/  HADD2.F32 R144, -RZ, R151.H0_H0 ;  /* 0x20000097ff907230 */ /* 0x000fe40000004100 */
[----:B------:R-:W-:Y:S02]  /*2390*/  HADD2.F32 R147, -RZ, R147.H1_H1 ;  /* 0x30000093ff937230 */ /* 0x000fe40000004100 */
[----:B------:R-:W-:Y:S01]  /*23a0*/  FMUL.FTZ R150, R195, R150 ;  /* 0x00000096c3967220 */ /* 0x000fe20000410000 */
[----:B------:R-:W-:Y:S01]  /*23b0*/  FFMA.FTZ R149, R72, R149, R145 ;  /* 0x0000009548957223 */ /* 0x000fe20000010091 */
[----:B------:R-:W-:Y:S02]  /*23c0*/  HADD2.F32 R146, -RZ, R155.H0_H0 ;  /* 0x2000009bff927230 */ /* 0x000fe40000004100 */
[----:B------:R-:W-:Y:S01]  /*23d0*/  FMUL.FTZ R145, R42, R144 ;  /* 0x000000902a917220 */ /* 0x000fe20000410000 */
[----:B------:R-:W-:Y:S01]  /*23e0*/  UMOV UR4, 0xffffffff ;  /* 0xffffffff00047882 */ /* 0x000fe20000000000 */
[----:B------:R-:W-:-:S04]  /*23f0*/  ISETP.NE.U32.AND P1, PT, RZ, UR14, PT ;  /* 0x0000000eff007c0c */ /* 0x000fc8000bf25070 */
[----:B------:R-:W-:Y:S01]  /*2400*/  ISETP.NE.AND.EX P1, PT, RZ, UR15, PT, P1 ;  /* 0x0000000fff007c0c */ /* 0x000fe2000bf25310 */
[----:B--2---:R-:W-:Y:S01]  /*2410*/  FADD.FTZ R240, R146, R240 ;  /* 0x000000f092f07221 */ /* 0x004fe20000010000 */
[----:B---3--:R-:W-:-:S04]  /*2420*/  FFMA.FTZ R236, R150, R146, R236 ;  /* 0x0000009296ec7223 */ /* 0x008fc800000100ec */
[----:B------:R-:W-:Y:S01]  /*2430*/  STL [R1+0x7c], R240 ;  /* 0x00007cf001007387 */ /* 0x000fe20000100800 */
[----:B------:R-:W-:-:S03]  /*2440*/  FFMA.FTZ R146, R74, R146, R145 ;  /* 0x000000924a927223 */ /* 0x000fc60000010091 */
[----:B------:R-:W-:Y:S01]  /*2450*/  STL [R1+0x70], R236 ;  /* 0x000070ec01007387 */ /* 0x000fe20000100800 */
[----:B----4-:R-:W-:Y:S01]  /*2460*/  FADD.FTZ R235, R144, R235 ;  /* 0x000000eb90eb7221 */ /* 0x010fe20000010000 */
[----:B------:R-:W-:Y:S01]  /*2470*/  FFMA.FTZ R234, R150, R144, R234 ;  /* 0x0000009096ea7223 */ /* 0x000fe200000100ea */
[----:B------:R-:W-:Y:S02]  /*2480*/  HADD2.F32 R144, -RZ, R151.H1_H1 ;  /* 0x30000097ff907230 */ /* 0x000fe40000004100 */
[----:B------:R-:W-:Y:S01]  /*2490*/  FADD.FTZ R151, -R198, R147 ;  /* 0x00000093c6977221 */ /* 0x000fe20000010100 */
[----:B------:R-:W-:-:S03]  /*24a0*/  HADD2.F32 R147, -RZ, R155.H1_H1 ;  /* 0x3000009bff937230 */ /* 0x000fc60000004100 */
[----:B------:R-:W-:Y:S01]  /*24b0*/  FMUL.FTZ R151, R195, R151 ;  /* 0x00000097c3977220 */ /* 0x000fe20000410000 */
[----:B------:R-:W-:Y:S01]  /*24c0*/  STL [R1+0x94], R235 ;  /* 0x000094eb01007387 */ /* 0x000fe20000100800 */
[----:B------:R-:W-:-:S03]  /*24d0*/  FADD.FTZ R217, R147, R217 ;  /* 0x000000d993d97221 */ /* 0x000fc60000010000 */
[----:B------:R0:W-:Y:S01]  /*24e0*/  STL [R1+0x90], R234 ;  /* 0x000090ea01007387 */ /* 0x0001e20000100800 */
[-C--:B------:R-:W-:Y:S01]  /*24f0*/  FFMA.FTZ R216, R151, R147.reuse, R216 ;  /* 0x0000009397d87223 */ /* 0x080fe200000100d8 */
[----:B------:R-:W-:Y:S02]  /*2500*/  FMUL.FTZ R145, R43, R144 ;  /* 0x000000902b917220 */ /* 0x000fe40000410000 */
[----:B------:R1:W-:Y:S01]  /*2510*/  STL [R1+0x9c], R217 ;  /* 0x00009cd901007387 */ /* 0x0003e20000100800 */
[----:B------:R-:W-:Y:S01]  /*2520*/  FADD.FTZ R215, R144, R215 ;  /* 0x000000d790d77221 */ /* 0x000fe20000010000 */
[----:B------:R-:W-:Y:S02]  /*2530*/  HADD2.F32 R155, -RZ, R157.H0_H0 ;  /* 0x2000009dff9b7230 */ /* 0x000fe40000004100 */
[----:B------:R2:W-:Y:S01]  /*2540*/  STL [R1+0x98], R216 ;  /* 0x000098d801007387 */ /* 0x0005e20000100800 */
[----:B------:R-:W-:Y:S01]  /*2550*/  FFMA.FTZ R147, R75, R147, R145 ;  /* 0x000000934b937223 */ /* 0x000fe20000010091 */
[----:B0-----:R-:W-:-:S02]  /*2560*/  HADD2.F32 R234, -RZ, R156.H1_H1 ;  /* 0x3000009cffea7230 */ /* 0x001fc40000004100 */
[----:B------:R0:W-:Y:S01]  /*2570*/  STL [R1+0xa4], R215 ;  /* 0x0000a4d701007387 */ /* 0x0001e20000100800 */
[----:B-1----:R-:W-:Y:S02]  /*2580*/  HADD2.F32 R217, -RZ, R156.H0_H0 ;  /* 0x2000009cffd97230 */ /* 0x002fe40000004100 */
[----:B------:R-:W-:Y:S01]  /*2590*/  FFMA.FTZ R214, R151, R144, R214 ;  /* 0x0000009097d67223 */ /* 0x000fe200000100d6 */
[----:B--2---:R-:W-:Y:S02]  /*25a0*/  HADD2.F32 R216, -RZ, R157.H1_H1 ;  /* 0x3000009dffd87230 */ /* 0x004fe40000004100 */
[----:B------:R-:W-:Y:S01]  /*25b0*/  FADD.FTZ R156, -R198, R217 ;  /* 0x000000d9c69c7221 */ /* 0x000fe20000010100 */
[--C-:B0-----:R-:W-:Y:S01]  /*25c0*/  HADD2.F32 R215, -RZ, R158.reuse.H0_H0 ;  /* 0x2000009effd77230 */ /* 0x101fe20000004100 */
[----:B------:R0:W-:Y:S01]  /*25d0*/  STL [R1+0xa0], R214 ;  /* 0x0000a0d601007387 */ /* 0x0001e20000100800 */
[----:B------:R-:W-:Y:S02]  /*25e0*/  HADD2.F32 R144, -RZ, R158.H1_H1 ;  /* 0x3000009eff907230 */ /* 0x000fe40000004100 */
[----:B------:R-:W-:-:S02]  /*25f0*/  HADD2.F32 R145, -RZ, R159.H1_H1 ;  /* 0x3000009fff917230 */ /* 0x000fc40000004100 */
[C---:B------:R-:W-:Y:S01]  /*2600*/  FADD.FTZ R158, -R198.reuse, R155 ;  /* 0x0000009bc69e7221 */ /* 0x040fe20000010100 */
[----:B------:R-:W-:Y:S02]  /*2610*/  HADD2.F32 R155, -RZ, R164.H0_H0 ;  /* 0x200000a4ff9b7230 */ /* 0x000fe40000004100 */
[----:B0-----:R-:W-:Y:S02]  /*2620*/  HADD2.F32 R214, -RZ, R159.H0_H0 ;  /* 0x2000009fffd67230 */ /* 0x001fe40000004100 */
[----:B------:R-:W-:Y:S02]  /*2630*/  HADD2.F32 R159, -RZ, R160.H0_H0 ;  /* 0x200000a0ff9f7230 */ /* 0x000fe40000004100 */
        /* <DEDUP_REMOVED lines=8> */
[----:B------:R-:W-:-:S02]  /*26c0*/  FADD.FTZ R169, R155, R169 ;  /* 0x000000a99ba97221 */ /* 0x000fc40000010000 */
[-C--:B------:R-:W-:Y:S01]  /*26d0*/  FFMA.FTZ R20, R156, R155.reuse, R20 ;  /* 0x0000009b9c147223 */ /* 0x080fe20000010014 */
[----:B------:R-:W-:Y:S01]  /*26e0*/  FFMA.FTZ R155, R68, R155, R198 ;  /* 0x0000009b449b7223 */ /* 0x000fe200000100c6 */
[----:B------:R-:W-:Y:S02]  /*26f0*/  HADD2.F32 R198, -RZ, R160.H1_H1 ;  /* 0x300000a0ffc67230 */ /* 0x000fe40000004100 */
[----:B------:R-:W-:Y:S01]  /*2700*/  FADD.FTZ R185, R159, R185 ;  /* 0x000000b99fb97221 */ /* 0x000fe20000010000 */
[----:B------:R-:W-:Y:S01]  /*2710*/  FFMA.FTZ R177, R156, R159, R177 ;  /* 0x0000009f9cb17223 */ /* 0x000fe200000100b1 */
[----:B------:R-:W-:Y:S02]  /*2720*/  HADD2.F32 R159, -RZ, R164.H1_H1 ;  /* 0x300000a4ff9f7230 */ /* 0x000fe40000004100 */
[----:B------:R-:W-:Y:S01]  /*2730*/  FMUL.FTZ R160, R195, R157 ;  /* 0x0000009dc3a07220 */ /* 0x000fe20000410000 */
[----:B------:R-:W-:Y:S01]  /*2740*/  FMUL.FTZ R157, R37, R198 ;  /* 0x000000c6259d7220 */ /* 0x000fe20000410000 */
[----:B------:R-:W-:-:S02]  /*2750*/  HADD2.F32 R164, -RZ, R161.H0_H0 ;  /* 0x200000a1ffa47230 */ /* 0x000fc40000004100 */
[----:B------:R-:W-:Y:S01]  /*2760*/  FADD.FTZ R170, R159, R170 ;  /* 0x000000aa9faa7221 */ /* 0x000fe20000010000 */
[-C--:B------:R-:W-:Y:S01]  /*2770*/  FFMA.FTZ R21, R160, R159.reuse, R21 ;  /* 0x0000009fa0157223 */ /* 0x080fe20000010015 */
[----:B------:R-:W-:Y:S01]  /*2780*/  FFMA.FTZ R159, R69, R159, R157 ;  /* 0x0000009f459f7223 */ /* 0x000fe2000001009d */
[----:B------:R-:W-:Y:S02]  /*2790*/  HADD2.F32 R157, -RZ, R165.H0_H0 ;  /* 0x200000a5ff9d7230 */ /* 0x000fe40000004100 */
[----:B------:R-:W-:Y:S01]  /*27a0*/  FADD.FTZ R186, R198, R186 ;  /* 0x000000bac6ba7221 */ /* 0x000fe20000010000 */
[----:B------:R-:W-:Y:S01]  /*27b0*/  FFMA.FTZ R178, R160, R198, R178 ;  /* 0x000000c6a0b27223 */ /* 0x000fe200000100b2 */
[----:B------:R-:W-:Y:S01]  /*27c0*/  FMUL.FTZ R158, R195, R158 ;  /* 0x0000009ec39e7220 */ /* 0x000fe20000410000 */
[----:B------:R-:W-:Y:S01]  /*27d0*/  FMUL.FTZ R198, R38, R164 ;  /* 0x000000a426c67220 */ /* 0x000fe20000410000 */
[----:B------:R-:W-:Y:S02]  /*27e0*/  FADD.FTZ R171, R157, R171 ;  /* 0x000000ab9dab7221 */ /* 0x000fe40000010000 */
[-C--:B------:R-:W-:Y:S01]  /*27f0*/  FFMA.FTZ R22, R158, R157.reuse, R22 ;  /* 0x0000009d9e167223 */ /* 0x080fe20000010016 */
[----:B------:R-:W-:Y:S01]  /*2800*/  FFMA.FTZ R157, R70, R157, R198 ;  /* 0x0000009d469d7223 */ /* 0x000fe200000100c6 */
[----:B------:R-:W-:-:S02]  /*2810*/  HADD2.F32 R198, -RZ, R161.H1_H1 ;  /* 0x300000a1ffc67230 */ /* 0x000fc40000004100 */
[----:B------:R-:W-:Y:S01]  /*2820*/  FADD.FTZ R187, R164, R187 ;  /* 0x000000bba4bb7221 */ /* 0x000fe20000010000 */
[----:B------:R-:W-:Y:S01]  /*2830*/  FFMA.FTZ R179, R158, R164, R179 ;  /* 0x000000a49eb37223 */ /* 0x000fe200000100b3 */
[----:B------:R-:W-:Y:S02]  /*2840*/  HADD2.F32 R164, -RZ, R165.H1_H1 ;  /* 0x300000a5ffa47230 */ /* 0x000fe40000004100 */
[----:B------:R-:W-:Y:S01]  /*2850*/  FMUL.FTZ R161, R195, R216 ;  /* 0x000000d8c3a17220 */ /* 0x000fe20000410000 */
[----:B------:R-:W-:Y:S01]  /*2860*/  FMUL.FTZ R165, R39, R198 ;  /* 0x000000c627a57220 */ /* 0x000fe20000410000 */
[----:B------:R-:W-:Y:S02]  /*2870*/  HADD2.F32 R216, -RZ, R162.H0_H0 ;  /* 0x200000a2ffd87230 */ /* 0x000fe40000004100 */
[----:B------:R-:W-:Y:S01]  /*2880*/  FADD.FTZ R188, R198, R188 ;  /* 0x000000bcc6bc7221 */ /* 0x000fe20000010000 */
[----:B------:R-:W-:Y:S01]  /*2890*/  FADD.FTZ R172, R164, R172 ;  /* 0x000000aca4ac7221 */ /* 0x000fe20000010000 */
[C---:B------:R-:W-:Y:S01]  /*28a0*/  FFMA.FTZ R23, R161.reuse, R164, R23 ;  /* 0x000000a4a1177223 */ /* 0x040fe20000010017 */
[----:B------:R-:W-:Y:S01]  /*28b0*/  FFMA.FTZ R180, R161, R198, R180 ;  /* 0x000000c6a1b47223 */ /* 0x000fe200000100b4 */
[----:B------:R-:W-:Y:S01]  /*28c0*/  FFMA.FTZ R164, R71, R164, R165 ;  /* 0x000000a447a47223 */ /* 0x000fe200000100a5 */
[----:B------:R-:W-:-:S02]  /*28d0*/  HADD2.F32 R198, -RZ, R166.H0_H0 ;  /* 0x200000a6ffc67230 */ /* 0x000fc40000004100 */
[----:B------:R-:W-:Y:S01]  /*28e0*/  FMUL.FTZ R165, R195, R215 ;  /* 0x000000d7c3a57220 */ /* 0x000fe20000410000 */
[----:B------:R-:W-:Y:S02]  /*28f0*/  FMUL.FTZ R215, R32, R216 ;  /* 0x000000d820d77220 */ /* 0x000fe40000410000 */
[----:B------:R-:W-:Y:S01]  /*2900*/  FADD.FTZ R173, R198, R173 ;  /* 0x000000adc6ad7221 */ /* 0x000fe20000010000 */
[-C--:B------:R-:W-:Y:S01]  /*2910*/  FFMA.FTZ R24, R165, R198.reuse, R24 ;  /* 0x000000c6a5187223 */ /* 0x080fe20000010018 */
[----:B------:R-:W-:Y:S01]  /*2920*/  FFMA.FTZ R198, R64, R198, R215 ;  /* 0x000000c640c67223 */ /* 0x000fe200000100d7 */
[----:B------:R-:W-:Y:S02]  /*2930*/  HADD2.F32 R215, -RZ, R162.H1_H1 ;  /* 0x300000a2ffd77230 */ /* 0x000fe40000004100 */
[----:B------:R-:W-:Y:S01]  /*2940*/  FMUL.FTZ R162, R195, R144 ;  /* 0x00000090c3a27220 */ /* 0x000fe20000410000 */
[----:B------:R-:W-:Y:S02]  /*2950*/  HADD2.F32 R166, -RZ, R166.H1_H1 ;  /* 0x300000a6ffa67230 */ /* 0x000fe40000004100 */
[----:B------:R-:W-:-:S03]  /*2960*/  FMUL.FTZ R144, R33, R215 ;  /* 0x000000d721907220 */ /* 0x000fc60000410000 */
[----:B------:R-:W-:Y:S01]  /*2970*/  FADD.FTZ R174, R166, R174 ;  /* 0x000000aea6ae7221 */ /* 0x000fe20000010000 */
[-C--:B------:R-:W-:Y:S01]  /*2980*/  FFMA.FTZ R25, R162, R166.reuse, R25 ;  /* 0x000000a6a2197223 */ /* 0x080fe20000010019 */
[----:B------:R-:W-:Y:S01]  /*2990*/  FFMA.FTZ R166, R65, R166, R144 ;  /* 0x000000a641a67223 */ /* 0x000fe20000010090 */
[--C-:B------:R-:W-:Y:S02]  /*29a0*/  HADD2.F32 R144, -RZ, R163.reuse.H0_H0 ;  /* 0x200000a3ff907230 */ /* 0x100fe40000004100 */
[----:B------:R-:W-:Y:S01]  /*29b0*/  FMUL.FTZ R214, R195, R214 ;  /* 0x000000d6c3d67220 */ /* 0x000fe20000410000 */
[----:B------:R-:W-:Y:S01]  /*29c0*/  FADD.FTZ R189, R216, R189 ;  /* 0x000000bdd8bd7221 */ /* 0x000fe20000010000 */
[----:B------:R-:W-:Y:S01]  /*29d0*/  FFMA.FTZ R181, R165, R216, R181 ;  /* 0x000000d8a5b57223 */ /* 0x000fe200000100b5 */
[-C--:B------:R-:W-:Y:S01]  /*29e0*/  FMUL.FTZ R216, R34, R144.reuse ;  /* 0x0000009022d87220 */ /* 0x080fe20000410000 */
[----:B------:R-:W-:Y:S01]  /*29f0*/  FADD.FTZ R191, R144, R191 ;  /* 0x000000bf90bf7221 */ /* 0x000fe20000010000 */
[----:B------:R-:W-:Y:S01]  /*2a00*/  FFMA.FTZ R183, R214, R144, R183 ;  /* 0x00000090d6b77223 */ /* 0x000fe200000100b7 */
[----:B------:R-:W-:-:S02]  /*2a10*/  HADD2.F32 R144, -RZ, R163.H1_H1 ;  /* 0x300000a3ff907230 */ /* 0x000fc40000004100 */
[----:B------:R-:W-:Y:S01]  /*2a20*/  FADD.FTZ R190, R215, R190 ;  /* 0x000000bed7be7221 */ /* 0x000fe20000010000 */
[----:B------:R-:W-:Y:S01]  /*2a30*/  FFMA.FTZ R182, R162, R215, R182 ;  /* 0x000000d7a2b67223 */ /* 0x000fe200000100b6 */
[--C-:B------:R-:W-:Y:S02]  /*2a40*/  HADD2.F32 R215, -RZ, R167.reuse.H0_H0 ;  /* 0x200000a7ffd77230 */ /* 0x100fe40000004100 */
[----:B------:R-:W-:Y:S01]  /*2a50*/  FMUL.FTZ R163, R195, R145 ;  /* 0x00000091c3a37220 */ /* 0x000fe20000410000 */
[----:B------:R-:W-:Y:S02]  /*2a60*/  HADD2.F32 R167, -RZ, R167.H1_H1 ;  /* 0x300000a7ffa77230 */ /* 0x000fe40000004100 */
[-C--:B------:R-:W-:Y:S01]  /*2a70*/  FMUL.FTZ R145, R35, R144.reuse ;  /* 0x0000009023917220 */ /* 0x080fe20000410000 */
[----:B------:R-:W-:Y:S01]  /*2a80*/  FADD.FTZ R192, R144, R192 ;  /* 0x000000c090c07221 */ /* 0x000fe20000010000 */
[----:B------:R-:W-:Y:S01]  /*2a90*/  FFMA.FTZ R184, R163, R144, R184 ;  /* 0x00000090a3b87223 */ /* 0x000fe200000100b8 */
[----:B------:R-:W-:Y:S01]  /*2aa0*/  FADD.FTZ R176, R167, R176 ;  /* 0x000000b0a7b07221 */ /* 0x000fe20000010000 */
[-C--:B------:R-:W-:Y:S01]  /*2ab0*/  FFMA.FTZ R27, R163, R167.reuse, R27 ;  /* 0x000000a7a31b7223 */ /* 0x080fe2000001001b */
        /* <DEDUP_REMOVED lines=87> */
.L_x_2804:
        /* <DEDUP_REMOVED lines=43> */
.L_x_2762:
        /* <DEDUP_REMOVED lines=33> */
.L_x_2761:
        /* <DEDUP_REMOVED lines=36> */
.L_x_2764:
        /* <DEDUP_REMOVED lines=37> */
.L_x_2760:
        /* <DEDUP_REMOVED lines=17> */
[----:B------:R-:W-:Y:S01]  /*3a90*/  FADD.FTZ R205, R122, -R205 ;  /* 0x800000cd7acd7221 */ /* 0x000fe20000010000 */
[----:B------:R-:W-:Y:S01]  /*3aa0*/  FFMA.FTZ R123, R195, R123, R121 ;  /* 0x0000007bc37b7223 */ /* 0x000fe20000010079 */
[----:B------:R-:W-:-:S02]  /*3ab0*/  HADD2.F32 R122, -RZ, R99.H0_H0 ;  /* 0x20000063ff7a7230 */ /* 0x000fc40000004100 */
[----:B------:R-:W-:Y:S01]  /*3ac0*/  FADD.FTZ R130, R126, -R130 ;  /* 0x800000827e827221 */ /* 0x000fe20000010000 */
[--C-:B------:R-:W-:Y:S02]  /*3ad0*/  HADD2.F32 R121, -RZ, R98.reuse.H1_H1 ;  /* 0x30000062ff797230 */ /* 0x100fe40000004100 */
[-CC-:B------:R-:W-:Y:S01]  /*3ae0*/  FFMA.FTZ R0, R0, R216.reuse, R217.reuse ;  /* 0x000000d800007223 */ /* 0x180fe200000100d9 */
[----:B------:R-:W-:Y:S02]  /*3af0*/  HADD2.F32 R125, -RZ, R97.H1_H1 ;  /* 0x30000061ff7d7230 */ /* 0x000fe40000004100 */
        /* <DEDUP_REMOVED lines=12> */
[----:B------:R-:W-:Y:S01]  /*3bc0*/  FFMA.FTZ R122, R195, R205, R122 ;  /* 0x000000cdc37a7223 */ /* 0x000fe2000001007a */
        /* <DEDUP_REMOVED lines=8> */
.L_x_2766:
        /* <DEDUP_REMOVED lines=18> */
[C---:B------:R-:W-:Y:S01]  /*3d70*/  FFMA.FTZ R112, R195.reuse, R112, R113 ;  /* 0x00000070c3707223 */ /* 0x040fe20000010071 */
        /* <DEDUP_REMOVED lines=22> */
.L_x_2765:
        /* <DEDUP_REMOVED lines=44> */
.L_x_2767:
        /* <DEDUP_REMOVED lines=44> */
.L_x_2763:
[----:B------:R-:W-:Y:S01]  /*4460*/  ISETP.NE.U32.AND P1, PT, RZ, UR4, PT ;  /* 0x00000004ff007c0c */ /* 0x000fe2000bf25070 */
[----:B------:R-:W0:Y:S01]  /*4470*/  LDC.64 R200, c[0x0][0x468] ;  /* 0x00011a00ffc87b82 */ /* 0x000e220000000a00 */
[----:B------:R-:W-:Y:S02]  /*4480*/  ISETP.NE.U32.AND P2, PT, RZ, UR6, PT ;  /* 0x00000006ff007c0c */ /* 0x000fe4000bf45070 */
[----:B------:R-:W-:Y:S02]  /*4490*/  ISETP.NE.AND.EX P1, PT, RZ, UR5, PT, P1 ;  /* 0x00000005ff007c0c */ /* 0x000fe4000bf25310 */
[----:B------:R-:W-:-:S11]  /*44a0*/  ISETP.NE.AND.EX P2, PT, RZ, UR7, PT, P2 ;  /* 0x00000007ff007c0c */ /* 0x000fd6000bf45320 */
[----:B-1----:R-:W1:Y:S02]  /*44b0*/  @P1 LDC.64 R144, c[0x0][0x478] ;  /* 0x00011e00ff901b82 */ /* 0x002e640000000a00 */
        /* <DEDUP_REMOVED lines=55> */
.L_x_2770:
        /* <DEDUP_REMOVED lines=41> */
.L_x_2769:
        /* <DEDUP_REMOVED lines=42> */
.L_x_2772:
[-CC-:B------:R-:W-:Y:S01]  /*4d60*/  FFMA.FTZ R209, R209, R216.reuse, R217.reuse ;  /* 0x000000d8d1d17223 */ /* 0x180fe200000100d9 */
[--C-:B0----5:R-:W-:Y:S02]  /*4d70*/  HADD2.F32 R120, -RZ, R103.reuse.H1_H1 ;  /* 0x30000067ff787230 */ /* 0x121fe40000004100 */
[-CC-:B------:R-:W-:Y:S01]  /*4d80*/  FFMA.FTZ R207, R207, R216.reuse, R217.reuse ;  /* 0x000000d8cfcf7223 */ /* 0x180fe200000100d9 */
[-C--:B------:R-:W-:Y:S01]  /*4d90*/  FFMA.FTZ R141, R141, R216.reuse, R217 ;  /* 0x000000d88d8d7223 */ /* 0x080fe200000100d9 */
[----:B------:R-:W-:Y:S01]  /*4da0*/  FADD.FTZ R123, R208, -R209 ;  /* 0x800000d1d07b7221 */ /* 0x000fe20000010000 */
[----:B------:R-:W-:Y:S01]  /*4db0*/  FFMA.FTZ R142, R142, R216, R217 ;  /* 0x000000d88e8e7223 */ /* 0x000fe200000100d9 */
[----:B------:R-:W-:Y:S01]  /*4dc0*/  FADD.FTZ R207, R206, -R207 ;  /* 0x800000cfcecf7221 */ /* 0x000fe20000010000 */
[----:B------:R-:W-:Y:S02]  /*4dd0*/  HADD2.F32 R121, -RZ, R103.H0_H0 ;  /* 0x20000067ff797230 */ /* 0x000fe40000004100 */
[----:B------:R-:W-:Y:S01]  /*4de0*/  FFMA.FTZ R123, R195, R123, R120 ;  /* 0x0000007bc37b7223 */ /* 0x000fe20000010078 */
[----:B------:R-:W-:-:S02]  /*4df0*/  HADD2.F32 R120, -RZ, R102.H1_H1 ;  /* 0x30000066ff787230 */ /* 0x000fc40000004100 */
[----:B------:R-:W-:Y:S01]  /*4e00*/  FADD.FTZ R141, R140, -R141 ;  /* 0x8000008d8c8d7221 */ /* 0x000fe20000010000 */
[----:B------:R-:W-:Y:S01]  /*4e10*/  FADD.FTZ R0, R138, -R142 ;  /* 0x8000008e8a007221 */ /* 0x000fe20000010000 */
[-CC-:B------:R-:W-:Y:S01]  /*4e20*/  FFMA.FTZ R127, R127, R216.reuse, R217.reuse ;  /* 0x000000d87f7f7223 */ /* 0x180fe200000100d9 */
[-CC-:B------:R-:W-:Y:S01]  /*4e30*/  FFMA.FTZ R136, R136, R216.reuse, R217.reuse ;  /* 0x000000d888887223 */ /* 0x180fe200000100d9 */
[----:B------:R-:W-:Y:S01]  /*4e40*/  FFMA.FTZ R207, R195, R207, R120 ;  /* 0x000000cfc3cf7223 */ /* 0x000fe20000010078 */
[----:B------:R-:W-:Y:S02]  /*4e50*/  HADD2.F32 R120, -RZ, R101.H1_H1 ;  /* 0x30000065ff787230 */ /* 0x000fe40000004100 */
[-CC-:B------:R-:W-:Y:S01]  /*4e60*/  FFMA.FTZ R131, R131, R216.reuse, R217.reuse ;  /* 0x000000d883837223 */ /* 0x180fe200000100d9 */
[----:B------:R-:W-:Y:S01]  /*4e70*/  FFMA.FTZ R137, R137, R216, R217 ;  /* 0x000000d889897223 */ /* 0x000fe200000100d9 */
[----:B------:R-:W-:Y:S01]  /*4e80*/  FFMA.FTZ R0, R195, R0, R121 ;  /* 0x00000000c3007223 */ /* 0x000fe20000010079 */
[----:B------:R-:W-:-:S02]  /*4e90*/  HADD2.F32 R122, -RZ, R102.H0_H0 ;  /* 0x20000066ff7a7230 */ /* 0x000fc40000004100 */
[----:B------:R-:W-:Y:S01]  /*4ea0*/  FFMA.FTZ R141, R195, R141, R120 ;  /* 0x0000008dc38d7223 */ /* 0x000fe20000010078 */
[----:B------:R-:W-:Y:S02]  /*4eb0*/  HADD2.F32 R121, -RZ, R101.H0_H0 ;  /* 0x20000065ff797230 */ /* 0x000fe40000004100 */
[----:B------:R-:W-:Y:S01]  /*4ec0*/  FADD.FTZ R127, R128, -R127 ;  /* 0x8000007f807f7221 */ /* 0x000fe20000010000 */
[--C-:B------:R-:W-:Y:S02]  /*4ed0*/  HADD2.F32 R120, -RZ, R100.reuse.H0_H0 ;  /* 0x20000064ff787230 */ /* 0x100fe40000004100 */
[----:B------:R-:W-:Y:S01]  /*4ee0*/  FADD.FTZ R136, R132, -R136 ;  /* 0x8000008884887221 */ /* 0x000fe20000010000 */
[----:B------:R-:W-:Y:S02]  /*4ef0*/  HADD2.F32 R125, -RZ, R100.H1_H1 ;  /* 0x30000064ff7d7230 */ /* 0x000fe40000004100 */
[----:B------:R-:W-:Y:S01]  /*4f00*/  FADD.FTZ R131, R129, -R131 ;  /* 0x8000008381837221 */ /* 0x000fe20000010000 */
[----:B------:R-:W-:Y:S01]  /*4f10*/  FADD.FTZ R137, R133, -R137 ;  /* 0x8000008985897221 */ /* 0x000fe20000010000 */
[----:B------:R-:W-:Y:S01]  /*4f20*/  FFMA.FTZ R120, R195, R127, R120 ;  /* 0x0000007fc3787223 */ /* 0x000fe20000010078 */
[----:B------:R-:W-:Y:S01]  /*4f30*/  F2FP.F16.F32.PACK_AB R123, R123, R0 ;  /* 0x000000007b7b723e */ /* 0x000fe200000000ff */
[C---:B------:R-:W-:Y:S01]  /*4f40*/  FFMA.FTZ R121, R195.reuse, R131, R121 ;  /* 0x00000083c3797223 */ /* 0x040fe20000010079 */
[C---:B------:R-:W-:Y:S01]  /*4f50*/  FFMA.FTZ R122, R195.reuse, R137, R122 ;  /* 0x00000089c37a7223 */ /* 0x040fe2000001007a */
[----:B------:R-:W-:-:S03]  /*4f60*/  FFMA.FTZ R136, R195, R136, R125 ;  /* 0x00000088c3887223 */ /* 0x000fc6000001007d */
[----:B------:R-:W-:Y:S02]  /*4f70*/  F2FP.F16.F32.PACK_AB R121, R141, R121 ;  /* 0x000000798d79723e */ /* 0x000fe400000000ff */
[----:B------:R-:W-:Y:S02]  /*4f80*/  F2FP.F16.F32.PACK_AB R122, R207, R122 ;  /* 0x0000007acf7a723e */ /* 0x000fe400000000ff */
[----:B------:R-:W-:Y:S01]  /*4f90*/  F2FP.F16.F32.PACK_AB R120, R136, R120 ;  /* 0x000000788878723e */ /* 0x000fe200000000ff */
[----:B------:R-:W-:Y:S06]  /*4fa0*/  BRA `(.L_x_2771) ;  /* 0x0000000800187947 */ /* 0x000fec0003800000 */
.L_x_2768:
        /* <DEDUP_REMOVED lines=39> */
.L_x_2774:
        /* <DEDUP_REMOVED lines=33> */
.L_x_2773:
        /* <DEDUP_REMOVED lines=34> */
.L_x_2775:
        /* <DEDUP_REMOVED lines=28> */
.L_x_2771:
        /* <DEDUP_REMOVED lines=13> */
[--C-:B-----5:R-:W-:Y:S02]  /*58e0*/  HADD2.F32 R115, -RZ, R106.reuse.H1_H1 ;  /* 0x3000006aff737230 */ /* 0x120fe40000004100 */
        /* <DEDUP_REMOVED lines=8> */
[-CC-:B------:R-:W-:Y:S01]  /*5970*/  FFMA.FTZ R0, R139, R216.reuse, R217.reuse ;  /* 0x000000d88b007223 */ /* 0x180fe200000100d9 */
[----:B------:R-:W-:Y:S01]  /*5980*/  FFMA.FTZ R211, R211, R216, R217 ;  /* 0x000000d8d3d37223 */ /* 0x000fe200000100d9 */
[----:B------:R-:W-:Y:S01]  /*5990*/  FFMA.FTZ R117, R195, R154, R115 ;  /* 0x0000009ac3757223 */ /* 0x000fe20000010073 */
[----:B------:R-:W-:Y:S01]  /*59a0*/  FADD.FTZ R146, R146, -R113 ;  /* 0x8000007192927221 */ /* 0x000fe20000010000 */
[----:B------:R-:W-:-:S02]  /*59b0*/  HADD2.F32 R113, -RZ, R106.H0_H0 ;  /* 0x2000006aff717230 */ /* 0x000fc40000004100 */
[----:B------:R-:W-:Y:S01]  /*59c0*/  FADD.FTZ R112, R135, -R112 ;  /* 0x8000007087707221 */ /* 0x000fe20000010000 */
[--C-:B------:R-:W-:Y:S02]  /*59d0*/  HADD2.F32 R115, -RZ, R107.reuse.H1_H1 ;  /* 0x3000006bff737230 */ /* 0x100fe40000004100 */
[----:B------:R-:W-:Y:S01]  /*59e0*/  FADD.FTZ R0, R143, -R0 ;  /* 0x800000008f007221 */ /* 0x000fe20000010000 */
[----:B------:R-:W-:Y:S02]  /*59f0*/  HADD2.F32 R116, -RZ, R104.H0_H0 ;  /* 0x20000068ff747230 */ /* 0x000fe40000004100 */
[C---:B------:R-:W-:Y:S01]  /*5a00*/  FFMA.FTZ R114, R195.reuse, R114, R113 ;  /* 0x00000072c3727223 */ /* 0x040fe20000010071 */
[----:B------:R-:W-:Y:S02]  /*5a10*/  HADD2.F32 R113, -RZ, R107.H0_H0 ;  /* 0x2000006bff717230 */ /* 0x000fe40000004100 */
[----:B------:R-:W-:Y:S01]  /*5a20*/  FFMA.FTZ R118, R195, R118, R115 ;  /* 0x00000076c3767223 */ /* 0x000fe20000010073 */
[----:B------:R-:W-:-:S02]  /*5a30*/  HADD2.F32 R121, -RZ, R105.H0_H0 ;  /* 0x20000069ff797230 */ /* 0x000fc40000004100 */
[----:B------:R-:W-:Y:S01]  /*5a40*/  FADD.FTZ R210, R210, -R211 ;  /* 0x800000d3d2d27221 */ /* 0x000fe20000010000 */
[----:B------:R-:W-:Y:S02]  /*5a50*/  HADD2.F32 R115, -RZ, R105.H1_H1 ;  /* 0x30000069ff737230 */ /* 0x000fe40000004100 */
[C---:B------:R-:W-:Y:S01]  /*5a60*/  FFMA.FTZ R123, R195.reuse, R146, R113 ;  /* 0x00000092c37b7223 */ /* 0x040fe20000010071 */
        /* <DEDUP_REMOVED lines=18> */
.L_x_2778:
[-CC-:B------:R-:W-:Y:S01]  /*5b90*/  FFMA.FTZ R0, R139, R216.reuse, R217.reuse ;  /* 0x000000d88b007223 */ /* 0x180fe200000100d9 */
[--C-:B-----5:R-:W-:Y:S02]  /*5ba0*/  HADD2.F32 R117, -RZ, R104.reuse.H1_H1 ;  /* 0x30000068ff757230 */ /* 0x120fe40000004100 */
[-CC-:B------:R-:W-:Y:S01]  /*5bb0*/  FFMA.FTZ R134, R134, R216.reuse, R217.reuse ;  /* 0x000000d886867223 */ /* 0x180fe200000100d9 */
[----:B------:R-:W-:Y:S02]  /*5bc0*/  HADD2.F32 R116, -RZ, R104.H0_H0 ;  /* 0x20000068ff747230 */ /* 0x000fe40000004100 */
[----:B------:R-:W-:Y:S01]  /*5bd0*/  FADD.FTZ R0, R143, -R0 ;  /* 0x800000008f007221 */ /* 0x000fe20000010000 */
[----:B------:R-:W-:Y:S01]  /*5be0*/  FFMA.FTZ R118, R151, R216, R217 ;  /* 0x000000d897767223 */ /* 0x000fe200000100d9 */
[----:B0-----:R-:W-:Y:S01]  /*5bf0*/  FADD.FTZ R120, R135, -R134 ;  /* 0x8000008687787221 */ /* 0x001fe20000010000 */
[----:B------:R-:W-:Y:S02]  /*5c00*/  HADD2.F32 R119, -RZ, R107.H1_H1 ;  /* 0x3000006bff777230 */ /* 0x000fe40000004100 */
[C---:B------:R-:W-:Y:S01]  /*5c10*/  FFMA.FTZ R0, R195.reuse, R0, R117 ;  /* 0x00000000c3007223 */ /* 0x040fe20000010075 */
[--C-:B------:R-:W-:Y:S01]  /*5c20*/  FFMA.FTZ R117, R148, R216, R217.reuse ;  /* 0x000000d894757223 */ /* 0x100fe200000100d9 */
[----:B------:R-:W-:Y:S01]  /*5c30*/  FFMA.FTZ R120, R195, R120, R116 ;  /* 0x00000078c3787223 */ /* 0x000fe20000010074 */
[-C--:B------:R-:W-:Y:S01]  /*5c40*/  FFMA.FTZ R116, R153, R216.reuse, R217 ;  /* 0x000000d899747223 */ /* 0x080fe200000100d9 */
[----:B------:R-:W-:Y:S01]  /*5c50*/  FADD.FTZ R122, R147, -R118 ;  /* 0x80000076937a7221 */ /* 0x000fe20000010000 */
[----:B------:R-:W-:Y:S01]  /*5c60*/  FADD.FTZ R152, R152, -R117 ;  /* 0x8000007598987221 */ /* 0x000fe20000010000 */
[-CC-:B------:R-:W-:Y:S01]  /*5c70*/  FFMA.FTZ R117, R212, R216.reuse, R217.reuse ;  /* 0x000000d8d4757223 */ /* 0x180fe200000100d9 */
[----:B------:R-:W-:Y:S01]  /*5c80*/  FADD.FTZ R116, R149, -R116 ;  /* 0x8000007495747221 */ /* 0x000fe20000010000 */
[----:B------:R-:W-:Y:S01]  /*5c90*/  FFMA.FTZ R211, R211, R216, R217 ;  /* 0x000000d8d3d37223 */ /* 0x000fe200000100d9 */
[----:B------:R-:W-:Y:S01]  /*5ca0*/  FFMA.FTZ R122, R195, R122, R119 ;  /* 0x0000007ac37a7223 */ /* 0x000fe20000010077 */
[----:B------:R-:W-:Y:S01]  /*5cb0*/  FADD.FTZ R154, R154, -R117 ;  /* 0x800000759a9a7221 */ /* 0x000fe20000010000 */
[----:B------:R-:W-:Y:S01]  /*5cc0*/  FFMA.FTZ R117, R150, R216, R217 ;  /* 0x000000d896757223 */ /* 0x000fe200000100d9 */
[----:B------:R-:W-:-:S02]  /*5cd0*/  HADD2.F32 R118, -RZ, R105.H0_H0 ;  /* 0x20000069ff767230 */ /* 0x000fc40000004100 */
[----:B------:R-:W-:Y:S01]  /*5ce0*/  FADD.FTZ R210, R210, -R211 ;  /* 0x800000d3d2d27221 */ /* 0x000fe20000010000 */
[--C-:B------:R-:W-:Y:S02]  /*5cf0*/  HADD2.F32 R119, -RZ, R106.reuse.H1_H1 ;  /* 0x3000006aff777230 */ /* 0x100fe40000004100 */
[----:B------:R-:W-:Y:S01]  /*5d00*/  FADD.FTZ R146, R146, -R117 ;  /* 0x8000007592927221 */ /* 0x000fe20000010000 */
[----:B------:R-:W-:Y:S02]  /*5d10*/  HADD2.F32 R117, -RZ, R106.H0_H0 ;  /* 0x2000006aff757230 */ /* 0x000fe40000004100 */
[C---:B------:R-:W-:Y:S01]  /*5d20*/  FFMA.FTZ R121, R195.reuse, R152, R118 ;  /* 0x00000098c3797223 */ /* 0x040fe20000010076 */
[----:B------:R-:W-:Y:S01]  /*5d30*/  F2FP.F16.F32.PACK_AB R120, R0, R120 ;  /* 0x000000780078723e */ /* 0x000fe200000000ff */
[C---:B------:R-:W-:Y:S01]  /*5d40*/  FFMA.FTZ R119, R195.reuse, R154, R119 ;  /* 0x0000009ac3777223 */ /* 0x040fe20000010077 */
[----:B------:R-:W-:Y:S01]  /*5d50*/  FFMA.FTZ R116, R195, R116, R117 ;  /* 0x00000074c3747223 */ /* 0x000fe20000010075 */
[----:B------:R-:W-:-:S05]  /*5d60*/  HADD2.F32 R117, -RZ, R107.H0_H0 ;  /* 0x2000006bff757230 */ /* 0x000fca0000004100 */
[----:B------:R-:W-:Y:S01]  /*5d70*/  FFMA.FTZ R123, R195, R146, R117 ;  /* 0x00000092c37b7223 */ /* 0x000fe20000010075 */
[----:B------:R-:W-:-:S04]  /*5d80*/  HADD2.F32 R117, -RZ, R105.H1_H1 ;  /* 0x30000069ff757230 */ /* 0x000fc80000004100 */
[----:B------:R-:W-:Y:S01]  /*5d90*/  F2FP.F16.F32.PACK_AB R123, R122, R123 ;  /* 0x0000007b7a7b723e */ /* 0x000fe200000000ff */
[----:B------:R-:W-:Y:S01]  /*5da0*/  FFMA.FTZ R210, R195, R210, R117 ;  /* 0x000000d2c3d27223 */ /* 0x000fe20000010075 */
[----:B------:R-:W-:Y:S02]  /*5db0*/  F2FP.F16.F32.PACK_AB R122, R119, R116 ;  /* 0x00000074777a723e */ /* 0x000fe400000000ff */
[----:B------:R-:W-:Y:S02]  /*5dc0*/  MOV R119, R123 ;  /* 0x0000007b00777202 */ /* 0x000fe40000000f00 */
[----:B------:R-:W-:Y:S02]  /*5dd0*/  F2FP.F16.F32.PACK_AB R121, R210, R121 ;  /* 0x00000079d279723e */ /* 0x000fe400000000ff */
[----:B------:R-:W-:Y:S02]  /*5de0*/  MOV R118, R122 ;  /* 0x0000007a00767202 */ /* 0x000fe40000000f00 */
[----:B------:R-:W-:-:S02]  /*5df0*/  MOV R117, R121 ;  /* 0x0000007900757202 */ /* 0x000fc40000000f00 */
[----:B------:R-:W-:Y:S01]  /*5e00*/  MOV R116, R120 ;  /* 0x0000007800747202 */ /* 0x000fe20000000f00 */
[----:B------:R-:W-:Y:S06]  /*5e10*/  BRA `(.L_x_2779) ;  /* 0x0000000c00547947 */ /* 0x000fec0003800000 */
.L_x_2777:
[----:B------:R-:W-:Y:S05]  /*5e20*/  @!P2 BRA `(.L_x_2780) ;  /* 0x0000000000a4a947 */ /* 0x000fea0003800000 */
[-CC-:B------:R-:W-:Y:S01]  /*5e30*/  FFMA.FTZ R0, R139, R216.reuse, R217.reuse ;  /* 0x000000d88b007223 */ /* 0x180fe200000100d9 */
[--C-:B0----5:R-:W-:Y:S02]  /*5e40*/  HADD2.F32 R113, -RZ, R104.reuse.H1_H1 ;  /* 0x30000068ff717230 */ /* 0x121fe40000004100 */
[-CC-:B------:R-:W-:Y:S01]  /*5e50*/  FFMA.FTZ R134, R134, R216.reuse, R217.reuse ;  /* 0x000000d886867223 */ /* 0x180fe200000100d9 */
[----:B------:R-:W-:Y:S02]  /*5e60*/  HADD2.F32 R112, -RZ, R104.H0_H0 ;  /* 0x20000068ff707230 */ /* 0x000fe40000004100 */
[----:B------:R-:W-:Y:S01]  /*5e70*/  FADD.FTZ R0, R143, -R0 ;  /* 0x800000008f007221 */ /* 0x000fe20000010000 */
[----:B------:R-:W-:Y:S01]  /*5e80*/  FFMA.FTZ R114, R151, R216, R217 ;  /* 0x000000d897727223 */ /* 0x000fe200000100d9 */
[----:B------:R-:W-:Y:S01]  /*5e90*/  FADD.FTZ R120, R135, -R134 ;  /* 0x8000008687787221 */ /* 0x000fe20000010000 */
        /* <DEDUP_REMOVED lines=34> */
.L_x_2780:
[-CC-:B0-----:R-:W-:Y:S01]  /*60c0*/  FFMA.FTZ R121, R150, R216.reuse, R217.reuse ;  /* 0x000000d896797223 */ /* 0x181fe200000100d9 */
[-CC-:B------:R-:W-:Y:S01]  /*60d0*/  FFMA.FTZ R122, R151, R216.reuse, R217.reuse ;  /* 0x000000d8977a7223 */ /* 0x180fe200000100d9 */
[-CC-:B------:R-:W-:Y:S01]  /*60e0*/  FFMA.FTZ R153, R153, R216.reuse, R217.reuse ;  /* 0x000000d899997223 */ /* 0x180fe200000100d9 */
[----:B------:R-:W-:Y:S01]  /*60f0*/  FFMA.FTZ R212, R212, R216, R217 ;  /* 0x000000d8d4d47223 */ /* 0x000fe200000100d9 */
[----:B------:R-:W-:Y:S01]  /*6100*/  FADD.FTZ R120, R146, -R121 ;  /* 0x8000007992787221 */ /* 0x000fe20000010000 */
[----:B------:R-:W-:Y:S01]  /*6110*/  FADD.FTZ R126, R147, -R122 ;  /* 0x8000007a937e7221 */ /* 0x000fe20000010000 */
[--C-:B-----5:R-:W-:Y:S02]  /*6120*/  HADD2.F32 R121, -RZ, R106.reuse.H0_H0 ;  /* 0x2000006aff797230 */ /* 0x120fe40000004100 */
[----:B------:R-:W-:Y:S01]  /*6130*/  FADD.FTZ R0, R149, -R153 ;  /* 0x8000009995007221 */ /* 0x000fe20000010000 */
[----:B------:R-:W-:Y:S02]  /*6140*/  HADD2.F32 R122, -RZ, R107.H0_H0 ;  /* 0x2000006bff7a7230 */ /* 0x000fe40000004100 */
[----:B------:R-:W-:Y:S01]  /*6150*/  FADD.FTZ R212, R154, -R212 ;  /* 0x800000d49ad47221 */ /* 0x000fe20000010000 */
[----:B------:R-:W-:-:S02]  /*6160*/  HADD2.F32 R125, -RZ, R106.H1_H1 ;  /* 0x3000006aff7d7230 */ /* 0x000fc40000004100 */
[-CC-:B------:R-:W-:Y:S01]  /*6170*/  FFMA.FTZ R148, R148, R216.reuse, R217.reuse ;  /* 0x000000d894947223 */ /* 0x180fe200000100d9 */
[----:B------:R-:W-:Y:S01]  /*6180*/  FFMA.FTZ R211, R211, R216, R217 ;  /* 0x000000d8d3d37223 */ /* 0x000fe200000100d9 */
[C---:B------:R-:W-:Y:S01]  /*6190*/  FFMA.FTZ R0, R195.reuse, R0, R121 ;  /* 0x00000000c3007223 */ /* 0x040fe20000010079 */
[C---:B------:R-:W-:Y:S01]  /*61a0*/  FFMA.FTZ R120, R195.reuse, R120, R122 ;  /* 0x00000078c3787223 */ /* 0x040fe2000001007a */
[----:B------:R-:W-:Y:S01]  /*61b0*/  FFMA.FTZ R121, R195, R212, R125 ;  /* 0x000000d4c3797223 */ /* 0x000fe2000001007d */
[--C-:B------:R-:W-:Y:S02]  /*61c0*/  HADD2.F32 R125, -RZ, R105.reuse.H0_H0 ;  /* 0x20000069ff7d7230 */ /* 0x100fe40000004100 */
[----:B------:R-:W-:Y:S01]  /*61d0*/  FADD.FTZ R148, R152, -R148 ;  /* 0x8000009498947221 */ /* 0x000fe20000010000 */
[----:B------:R-:W-:Y:S02]  /*61e0*/  HADD2.F32 R122, -RZ, R105.H1_H1 ;  /* 0x30000069ff7a7230 */ /* 0x000fe40000004100 */
[----:B------:R-:W-:Y:S01]  /*61f0*/  FADD.FTZ R211, R210, -R211 ;  /* 0x800000d3d2d37221 */ /* 0x000fe20000010000 */
[-CC-:B------:R-:W-:Y:S01]  /*6200*/  FFMA.FTZ R134, R134, R216.reuse, R217.reuse ;  /* 0x000000d886867223 */ /* 0x180fe200000100d9 */
[----:B------:R-:W-:Y:S01]  /*6210*/  FFMA.FTZ R139, R139, R216, R217 ;  /* 0x000000d88b8b7223 */ /* 0x000fe200000100d9 */
[----:B------:R-:W-:-:S02]  /*6220*/  HADD2.F32 R123, -RZ, R107.H1_H1 ;  /* 0x3000006bff7b7230 */ /* 0x000fc40000004100 */
[C---:B------:R-:W-:Y:S01]  /*6230*/  FFMA.FTZ R148, R195.reuse, R148, R125 ;  /* 0x00000094c3947223 */ /* 0x040fe2000001007d */
[----:B------:R-:W-:Y:S01]  /*6240*/  FFMA.FTZ R211, R195, R211, R122 ;  /* 0x000000d3c3d37223 */ /* 0x000fe2000001007a */
[--C-:B------:R-:W-:Y:S02]  /*6250*/  HADD2.F32 R125, -RZ, R104.reuse.H0_H0 ;  /* 0x20000068ff7d7230 */ /* 0x100fe40000004100 */
[----:B------:R-:W-:Y:S01]  /*6260*/  FADD.FTZ R134, R135, -R134 ;  /* 0x8000008687867221 */ /* 0x000fe20000010000 */
[----:B------:R-:W-:Y:S02]  /*6270*/  HADD2.F32 R122, -RZ, R104.H1_H1 ;  /* 0x30000068ff7a7230 */ /* 0x000fe40000004100 */
[----:B------:R-:W-:Y:S01]  /*6280*/  FADD.FTZ R139, R143, -R139 ;  /* 0x8000008b8f8b7221 */ /* 0x000fe20000010000 */
[C---:B------:R-:W-:Y:S01]  /*6290*/  FFMA.FTZ R123, R195.reuse, R126, R123 ;  /* 0x0000007ec37b7223 */ /* 0x040fe2000001007b */
[C---:B------:R-:W-:Y:S02]  /*62a0*/  FFMA.FTZ R134, R195.reuse, R134, R125 ;  /* 0x00000086c3867223 */ /* 0x040fe4000001007d */
[----:B------:R-:W-:Y:S01]  /*62b0*/  FFMA.FTZ R139, R195, R139, R122 ;  /* 0x0000008bc38b7223 */ /* 0x000fe2000001007a */
[----:B------:R-:W-:-:S02]  /*62c0*/  F2FP.F16.F32.PACK_AB R122, R121, R0 ;  /* 0x00000000797a723e */ /* 0x000fc400000000ff */
[----:B------:R-:W-:Y:S02]  /*62d0*/  F2FP.F16.F32.PACK_AB R123, R123, R120 ;  /* 0x000000787b7b723e */ /* 0x000fe400000000ff */
[----:B------:R-:W-:Y:S02]  /*62e0*/  F2FP.F16.F32.PACK_AB R121, R211, R148 ;  /* 0x00000094d379723e */ /* 0x000fe400000000ff */
[----:B------:R-:W-:Y:S01]  /*62f0*/  F2FP.F16.F32.PACK_AB R120, R139, R134 ;  /* 0x000000868b78723e */ /* 0x000fe200000000ff */
[----:B------:R-:W-:Y:S06]  /*6300*/  BRA `(.L_x_2779) ;  /* 0x0000000800187947 */ /* 0x000fec0003800000 */
.L_x_2776:
[----:B------:R-:W-:Y:S05]  /*6310*/  @!P1 BRA `(.L_x_2781) ;  /* 0x00000004001c9947 */ /* 0x000fea0003800000 */
[----:B------:R-:W-:Y:S05]  /*6320*/  @!P2 BRA `(.L_x_2782) ;  /* 0x000000000094a947 */ /* 0x000fea0003800000 */
[-CC-:B0-----:R-:W-:Y:S01]  /*6330*/  FFMA.FTZ R113, R148, R216.reuse, R217.reuse ;  /* 0x000000d894717223 */ /* 0x181fe200000100d9 */
[-CC-:B------:R-:W-:Y:S01]  /*6340*/  FFMA.FTZ R112, R134, R216.reuse, R217.reuse ;  /* 0x000000d886707223 */ /* 0x180fe200000100d9 */
[-CC-:B------:R-:W-:Y:S01]  /*6350*/  FFMA.FTZ R0, R139, R216.reuse, R217.reuse ;  /* 0x000000d88b007223 */ /* 0x180fe200000100d9 */
[-C--:B------:R-:W-:Y:S01]  /*6360*/  FFMA.FTZ R211, R211, R216.reuse, R217 ;  /* 0x000000d8d3d37223 */ /* 0x080fe200000100d9 */
[----:B------:R-:W-:Y:S01]  /*6370*/  FADD.FTZ R152, R152, -R113 ;  /* 0x8000007198987221 */ /* 0x000fe20000010000 */
[-CC-:B------:R-:W-:Y:S01]  /*6380*/  FFMA.FTZ R113, R150, R216.reuse, R217.reuse ;  /* 0x000000d896717223 */ /* 0x180fe200000100d9 */
[-CC-:B------:R-:W-:Y:S01]  /*6390*/  FFMA.FTZ R114, R151, R216.reuse, R217.reuse ;  /* 0x000000d897727223 */ /* 0x180fe200000100d9 */
[-C--:B------:R-:W-:Y:S01]  /*63a0*/  FFMA.FTZ R116, R153, R216.reuse, R217 ;  /* 0x000000d899747223 */ /* 0x080fe200000100d9 */
[----:B------:R-:W-:Y:S01]  /*63b0*/  FADD.FTZ R112, R135, -R112 ;  /* 0x8000007087707221 */ /* 0x000fe20000010000 */
[----:B------:R-:W-:Y:S01]  /*63c0*/  FADD.FTZ R146, R146, -R113 ;  /* 0x8000007192927221 */ /* 0x000fe20000010000 */
[----:B------:R-:W-:Y:S01]  /*63d0*/  FFMA.FTZ R113, R212, R216, R217 ;  /* 0x000000d8d4717223 */ /* 0x000fe200000100d9 */
        /* <DEDUP_REMOVED lines=26> */
.L_x_2782:
[-CC-:B------:R-:W-:Y:S01]  /*6580*/  FFMA.FTZ R117, R148, R216.reuse, R217.reuse ;  /* 0x000000d894757223 */ /* 0x180fe200000100d9 */
[-CC-:B------:R-:W-:Y:S01]  /*6590*/  FFMA.FTZ R116, R151, R216.reuse, R217.reuse ;  /* 0x000000d897747223 */ /* 0x180fe200000100d9 */
[-CC-:B------:R-:W-:Y:S01]  /*65a0*/  FFMA.FTZ R134, R134, R216.reuse, R217.reuse ;  /* 0x000000d886867223 */ /* 0x180fe200000100d9 */
[-C--:B------:R-:W-:Y:S01]  /*65b0*/  FFMA.FTZ R0, R139, R216.reuse, R217 ;  /* 0x000000d88b007223 */ /* 0x080fe200000100d9 */
[----:B------:R-:W-:Y:S01]  /*65c0*/  FADD.FTZ R152, R152, -R117 ;  /* 0x8000007598987221 */ /* 0x000fe20000010000 */
        /* <DEDUP_REMOVED lines=28> */
.L_x_2781:
[----:B------:R-:W-:Y:S05]  /*6790*/  @!P2 BRA `(.L_x_2783) ;  /* 0x000000000084a947 */ /* 0x000fea0003800000 */
[-CC-:B0-----:R-:W-:Y:S01]  /*67a0*/  FFMA.FTZ R113, R148, R216.reuse, R217.reuse ;  /* 0x000000d894717223 */ /* 0x181fe200000100d9 */
        /* <DEDUP_REMOVED lines=32> */
.L_x_2783:
[-CC-:B------:R-:W-:Y:S01]  /*69b0*/  FFMA.FTZ R150, R150, R216.reuse, R217.reuse ;  /* 0x000000d896967223 */ /* 0x180fe200000100d9 */
[-CC-:B------:R-:W-:Y:S01]  /*69c0*/  FFMA.FTZ R151, R151, R216.reuse, R217.reuse ;  /* 0x000000d897977223 */ /* 0x180fe200000100d9 */
[-CC-:B0-----:R-:W-:Y:S01]  /*69d0*/  FFMA.FTZ R120, R153, R216.reuse, R217.reuse ;  /* 0x000000d899787223 */ /* 0x181fe200000100d9 */
        /* <DEDUP_REMOVED lines=22> */
[----:B------:R-:W-:-:S03]  /*6b40*/  F2FP.F16.F32.PACK_AB R122, R125, R120 ;  /* 0x000000787d7a723e */ /* 0x000fc600000000ff */
[----:B------:R-:W-:Y:S02]  /*6b50*/  F2FP.F16.F32.PACK_AB R121, R0, R121 ;  /* 0x000000790079723e */ /* 0x000fe400000000ff */
[----:B------:R-:W-:-:S07]  /*6b60*/  F2FP.F16.F32.PACK_AB R120, R139, R134 ;  /* 0x000000868b78723e */ /* 0x000fce00000000ff */
.L_x_2779:
        /* <DEDUP_REMOVED lines=56> */
.L_x_2786:
        /* <DEDUP_REMOVED lines=15> */
[----:B------:R-:W-:-:S02]  /*6fe0*/  HADD2.F32 R125, -RZ, R111.H0_H0 ;  /* 0x2000006fff7d7230 */ /* 0x000fc40000004100 */
[----:B------:R-:W-:Y:S01]  /*6ff0*/  FADD.FTZ R214, R215, -R214 ;  /* 0x800000d6d7d67221 */ /* 0x000fe20000010000 */
[----:B------:R-:W-:Y:S02]  /*7000*/  HADD2.F32 R116, -RZ, R108.H0_H0 ;  /* 0x2000006cff747230 */ /* 0x000fe40000004100 */
[----:B------:R-:W-:Y:S01]  /*7010*/  FADD.FTZ R156, R155, -R156 ;  /* 0x8000009c9b9c7221 */ /* 0x000fe20000010000 */
[----:B------:R-:W-:Y:S02]  /*7020*/  HADD2.F32 R118, -RZ, R111.H1_H1 ;  /* 0x3000006fff767230 */ /* 0x000fe40000004100 */
        /* <DEDUP_REMOVED lines=21> */
.L_x_2785:
        /* <DEDUP_REMOVED lines=42> */
.L_x_2788:
[-CC-:B0-----:R-:W-:Y:S01]  /*7420*/  FFMA.FTZ R121, R162, R216.reuse, R217.reuse ;  /* 0x000000d8a2797223 */ /* 0x181fe200000100d9 */
        /* <DEDUP_REMOVED lines=8> */
[--C-:B-----5:R-:W-:Y:S02]  /*74b0*/  HADD2.F32 R122, -RZ, R111.reuse.H1_H1 ;  /* 0x3000006fff7a7230 */ /* 0x120fe40000004100 */
[----:B------:R-:W-:Y:S01]  /*74c0*/  FADD.FTZ R198, R198, -R165 ;  /* 0x800000a5c6c67221 */ /* 0x000fe20000010000 */
[----:B------:R-:W-:-:S02]  /*74d0*/  HADD2.F32 R125, -RZ, R111.H0_H0 ;  /* 0x2000006fff7d7230 */ /* 0x000fc40000004100 */
[----:B------:R-:W-:Y:S01]  /*74e0*/  FADD.FTZ R214, R215, -R214 ;  /* 0x800000d6d7d67221 */ /* 0x000fe20000010000 */
[--C-:B------:R-:W-:Y:S02]  /*74f0*/  HADD2.F32 R121, -RZ, R110.reuse.H0_H0 ;  /* 0x2000006eff797230 */ /* 0x100fe40000004100 */
[----:B------:R-:W-:Y:S01]  /*7500*/  FADD.FTZ R216, R167, -R216 ;  /* 0x800000d8a7d87221 */ /* 0x000fe20000010000 */
[----:B------:R-:W-:Y:S02]  /*7510*/  HADD2.F32 R123, -RZ, R110.H1_H1 ;  /* 0x3000006eff7b7230 */ /* 0x000fe40000004100 */
[C---:B------:R-:W-:Y:S01]  /*7520*/  FFMA.FTZ R214, R195.reuse, R214, R125 ;  /* 0x000000d6c3d67223 */ /* 0x040fe2000001007d */
[--C-:B------:R-:W-:Y:S02]  /*7530*/  HADD2.F32 R125, -RZ, R109.reuse.H1_H1 ;  /* 0x3000006dff7d7230 */ /* 0x100fe40000004100 */
[C---:B------:R-:W-:Y:S01]  /*7540*/  FFMA.FTZ R129, R195.reuse, R216, R122 ;  /* 0x000000d8c3817223 */ /* 0x040fe2000001007a */
[C---:B------:R-:W-:Y:S01]  /*7550*/  FFMA.FTZ R198, R195.reuse, R198, R121 ;  /* 0x000000c6c3c67223 */ /* 0x040fe20000010079 */
[----:B------:R-:W-:Y:S01]  /*7560*/  FFMA.FTZ R127, R195, R166, R123 ;  /* 0x000000a6c37f7223 */ /* 0x000fe2000001007b */
[----:B------:R-:W-:-:S02]  /*7570*/  HADD2.F32 R122, -RZ, R109.H0_H0 ;  /* 0x2000006dff7a7230 */ /* 0x000fc40000004100 */
[----:B------:R-:W-:Y:S01]  /*7580*/  FADD.FTZ R0, R155, -R0 ;  /* 0x800000009b007221 */ /* 0x000fe20000010000 */
[--C-:B------:R-:W-:Y:S02]  /*7590*/  HADD2.F32 R121, -RZ, R108.reuse.H0_H0 ;  /* 0x2000006cff797230 */ /* 0x100fe40000004100 */
[----:B------:R-:W-:Y:S01]  /*75a0*/  FADD.FTZ R158, R157, -R158 ;  /* 0x8000009e9d9e7221 */ /* 0x000fe20000010000 */
        /* <DEDUP_REMOVED lines=12> */
.L_x_2784:
        /* <DEDUP_REMOVED lines=39> */
.L_x_2790:
        /* <DEDUP_REMOVED lines=33> */
.L_x_2789:
        /* <DEDUP_REMOVED lines=34> */
.L_x_2791:
        /* <DEDUP_REMOVED lines=28> */
.L_x_2787:
        /* <DEDUP_REMOVED lines=13> */
.L_x_2758:
        /* <DEDUP_REMOVED lines=73> */
[----:B-----5:R0:W5:Y:S04]  /*8430*/  LDL.LU R96, [R1+0x80] ;  /* 0x0000800001607983 */ /* 0x0201680000300800 */
        /* <DEDUP_REMOVED lines=47> */
.L_x_2757:
[----:B------:R-:W-:Y:S05]  /*8730*/  BSYNC B0 ;  /* 0x0000000000007941 */ /* 0x000fea0003800000 */
.L_x_2756:
        /* <DEDUP_REMOVED lines=356> */
.L_x_2759:
        /* <DEDUP_REMOVED lines=8> */
.L_x_2794:
[----:B------:R-:W-:Y:S05]  /*9e00*/  BSYNC B2 ;  /* 0x0000000000027941 */ /* 0x000fea0003800000 */
.L_x_2793:
        /* <DEDUP_REMOVED lines=8> */
.L_x_2795:
[----:B------:R-:W-:Y:S01]  /*9e90*/  HFMA2 R217, -RZ, RZ, 0, 1.1920928955078125e-07 ;  /* 0x00000002ffd97431 */ /* 0x000fe200000001ff */
[----:B------:R-:W-:Y:S01]  /*9ea0*/  MOV R216, R144 ;  /* 0x0000009000d87202 */ /* 0x000fe20000000f00 */
[----:B------:R-:W-:-:S07]  /*9eb0*/  FADD.FTZ R145, R145, R240 ;  /* 0x000000f091917221 */ /* 0x000fce0000010000 */
[----:B------:R-:W-:Y:S05]  /*9ec0*/  WARPSYNC.COLLECTIVE R235, `(.L_x_2796) ;  /* 0x00000000eb087348 */ /* 0x000fea0003c00000 */
[----:B------:R0:W1:Y:S02]  /*9ed0*/  SHFL.BFLY P3, R240, R216, R217, R234 ;  /* 0x0c0000d9d8f07389 */ /* 0x00006400000600ea */
[----:B01----:R-:W-:Y:S05]  /*9ee0*/  ENDCOLLECTIVE ;  /* 0x000000000000791b */ /* 0x003fea0003800000 */
.L_x_2796:
[----:B------:R-:W-:Y:S01]  /*9ef0*/  MOV R216, R145 ;  /* 0x0000009100d87202 */ /* 0x000fe20000000f00 */
[----:B------:R-:W-:-:S07]  /*9f00*/  FADD.FTZ R144, R144, R240 ;  /* 0x000000f090907221 */ /* 0x000fce0000010000 */
[----:B------:R-:W-:Y:S05]  /*9f10*/  WARPSYNC.COLLECTIVE R235, `(.L_x_2797) ;  /* 0x00000000eb087348 */ /* 0x000fea0003c00000 */
[----:B------:R0:W1:Y:S02]  /*9f20*/  SHFL.BFLY P3, R240, R216, R217, R234 ;  /* 0x0c0000d9d8f07389 */ /* 0x00006400000600ea */
[----:B01----:R-:W-:Y:S05]  /*9f30*/  ENDCOLLECTIVE ;  /* 0x000000000000791b */ /* 0x003fea0003800000 */
.L_x_2797:
[----:B------:R-:W-:Y:S01]  /*9f40*/  HFMA2 R217, -RZ, RZ, 0, 2.384185791015625e-07 ;  /* 0x00000004ffd97431 */ /* 0x000fe200000001ff */
[----:B------:R-:W-:Y:S01]  /*9f50*/  MOV R216, R144 ;  /* 0x0000009000d87202 */ /* 0x000fe20000000f00 */
[----:B------:R-:W-:-:S07]  /*9f60*/  FADD.FTZ R145, R145, R240 ;  /* 0x000000f091917221 */ /* 0x000fce0000010000 */
[----:B------:R-:W-:Y:S05]  /*9f70*/  WARPSYNC.COLLECTIVE R235, `(.L_x_2798) ;  /* 0x00000000eb087348 */ /* 0x000fea0003c00000 */
[----:B------:R0:W1:Y:S02]  /*9f80*/  SHFL.BFLY P3, R240, R216, R217, R234 ;  /* 0x0c0000d9d8f07389 */ /* 0x00006400000600ea */
[----:B01----:R-:W-:Y:S05]  /*9f90*/  ENDCOLLECTIVE ;  /* 0x000000000000791b */ /* 0x003fea0003800000 */
.L_x_2798:
[----:B------:R-:W-:Y:S01]  /*9fa0*/  MOV R216, R145 ;  /* 0x0000009100d87202 */ /* 0x000fe20000000f00 */
[----:B------:R-:W-:-:S07]  /*9fb0*/  FADD.FTZ R144, R144, R240 ;  /* 0x000000f090907221 */ /* 0x000fce0000010000 */
[----:B------:R-:W-:Y:S05]  /*9fc0*/  WARPSYNC.COLLECTIVE R235, `(.L_x_2799) ;  /* 0x00000000eb087348 */ /* 0x000fea0003c00000 */
[----:B------:R0:W1:Y:S02]  /*9fd0*/  SHFL.BFLY P3, R240, R216, R217, R234 ;  /* 0x0c0000d9d8f07389 */ /* 0x00006400000600ea */
[----:B01----:R-:W-:Y:S05]  /*9fe0*/  ENDCOLLECTIVE ;  /* 0x000000000000791b */ /* 0x003fea0003800000 */
.L_x_2799:
[----:B------:R-:W-:Y:S01]  /*9ff0*/  HFMA2 R217, -RZ, RZ, 0, 4.76837158203125e-07 ;  /* 0x00000008ffd97431 */ /* 0x000fe200000001ff */
[----:B------:R-:W-:Y:S01]  /*a000*/  MOV R216, R144 ;  /* 0x0000009000d87202 */ /* 0x000fe20000000f00 */
[----:B------:R-:W-:-:S07]  /*a010*/  FADD.FTZ R145, R145, R240 ;  /* 0x000000f091917221 */ /* 0x000fce0000010000 */
[----:B------:R-:W-:Y:S05]  /*a020*/  WARPSYNC.COLLECTIVE R235, `(.L_x_2800) ;  /* 0x00000000eb087348 */ /* 0x000fea0003c00000 */
[----:B------:R0:W1:Y:S02]  /*a030*/  SHFL.BFLY P3, R240, R216, R217, R234 ;  /* 0x0c0000d9d8f07389 */ /* 0x00006400000600ea */
[----:B01----:R-:W-:Y:S05]  /*a040*/  ENDCOLLECTIVE ;  /* 0x000000000000791b */ /* 0x003fea0003800000 */
.L_x_2800:
[----:B------:R-:W-:Y:S01]  /*a050*/  MOV R216, R145 ;  /* 0x0000009100d87202 */ /* 0x000fe20000000f00 */
[----:B------:R-:W-:-:S07]  /*a060*/  FADD.FTZ R144, R144, R240 ;  /* 0x000000f090907221 */ /* 0x000fce0000010000 */
[----:B------:R-:W-:Y:S05]  /*a070*/  WARPSYNC.COLLECTIVE R235, `(.L_x_2801) ;  /* 0x00000000eb087348 */ /* 0x000fea0003c00000 */
[----:B------:R0:W1:Y:S02]  /*a080*/  SHFL.BFLY P3, R240, R216, R217, R234 ;  /* 0x0c0000d9d8f07389 */ /* 0x00006400000600ea */
[----:B01----:R-:W-:Y:S05]  /*a090*/  ENDCOLLECTIVE ;  /* 0x000000000000791b */ /* 0x003fea0003800000 */
.L_x_2801:
[----:B------:R-:W-:Y:S01]  /*a0a0*/  HFMA2 R217, -RZ, RZ, 0, 9.5367431640625e-07 ;  /* 0x00000010ffd97431 */ /* 0x000fe200000001ff */
[----:B------:R-:W-:Y:S01]  /*a0b0*/  MOV R216, R144 ;  /* 0x0000009000d87202 */ /* 0x000fe20000000f00 */
[----:B------:R-:W-:-:S07]  /*a0c0*/  FADD.FTZ R145, R145, R240 ;  /* 0x000000f091917221 */ /* 0x000fce0000010000 */
[----:B------:R-:W-:Y:S05]  /*a0d0*/  WARPSYNC.COLLECTIVE R235, `(.L_x_2802) ;  /* 0x00000000eb087348 */ /* 0x000fea0003c00000 */
[----:B------:R0:W1:Y:S02]  /*a0e0*/  SHFL.BFLY P3, R240, R216, R217, R234 ;  /* 0x0c0000d9d8f07389 */ /* 0x00006400000600ea */
[----:B01----:R-:W-:Y:S05]  /*a0f0*/  ENDCOLLECTIVE ;  /* 0x000000000000791b */ /* 0x003fea0003800000 */
.L_x_2802:
[----:B------:R-:W-:Y:S02]  /*a100*/  MOV R216, R145 ;  /* 0x0000009100d87202 */ /* 0x000fe40000000f00 */
[----:B------:R-:W-:-:S07]  /*a110*/  MOV R236, R240 ;  /* 0x000000f000ec7202 */ /* 0x000fce0000000f00 */
[----:B------:R-:W-:Y:S05]  /*a120*/  WARPSYNC.COLLECTIVE R235, `(.L_x_2803) ;  /* 0x00000000eb087348 */ /* 0x000fea0003c00000 */
[----:B------:R0:W1:Y:S02]  /*a130*/  SHFL.BFLY P3, R240, R216, R217, R234 ;  /* 0x0c0000d9d8f07389 */ /* 0x00006400000600ea */
[----:B01----:R-:W-:Y:S05]  /*a140*/  ENDCOLLECTIVE ;  /* 0x000000000000791b */ /* 0x003fea0003800000 */
.L_x_2803:
[----:B------:R-:W-:Y:S01]  /*a150*/  MOV R216, R240 ;  /* 0x000000f000d87202 */ /* 0x000fe20000000f00 */
[----:B------:R-:W-:Y:S06]  /*a160*/  BRA `(.L_x_2804) ;  /* 0xffffff8c00b07947 */ /* 0x000fec000383ffff */
.L_x_2805:
        /* <DEDUP_REMOVED lines=9> */
.L_x_6071:


//--------------------- .text._ZN10layer_norm31ln_parallel_residual_bwd_kernelINS_13Kernel_traitsIf6__halfS2_S2_fjLj1024ELj1ELj4ELj1ELj16ENS_18Kernel_traits_baseILj1024EfS2_S2_S2_fjLj128EEEEELb0ELb1ELb0EEEvNS_9BwdParamsE --------------------------
	.section	.text._ZN10layer_norm31ln_parallel_residual_bwd_kernelINS_13Kernel_traitsIf6__halfS2_S2_fjLj1024ELj1ELj4ELj1ELj16ENS_18Kernel_traits_baseILj1024EfS2_S2_S2_fjLj128EEEEELb0ELb1ELb0EEEvNS_9BwdParamsE,"ax",@progbits
	.align	128
        .global         _ZN10layer_norm31ln_parallel_residual_bwd_kernelINS_13Kernel_traitsIf6__halfS2_S2_fjLj1024ELj1ELj4ELj1ELj16ENS_18Kernel_traits_baseILj1024EfS2_S2_S2_fjLj128EEEEELb0ELb1ELb0EEEvNS_9BwdParamsE
        .type           _ZN10layer_norm31ln_parallel_residual_bwd_kernelINS_13Kernel_traitsIf6__halfS2_S2_fjLj1024ELj1ELj4ELj1ELj16ENS_18Kernel_traits_baseILj1024EfS2_S2_S2_fjLj128EEEEELb0ELb1ELb0EEEvNS_9BwdParamsE,@function
        .size           _ZN10layer_norm31ln_parallel_residual_bwd_kernelINS_13Kernel_traitsIf6__halfS2_S2_fjLj1024ELj1ELj4ELj1ELj16ENS_18Kernel_traits_baseILj1024EfS2_S2_S2_fjLj128EEEEELb0ELb1ELb0EEEvNS_9BwdParamsE,(.L_x_6072 - _ZN10layer_norm31ln_parallel_residual_bwd_kernelINS_13Kernel_traitsIf6__halfS2_S2_fjLj1024ELj1ELj4ELj1ELj16ENS_18Kernel_traits_baseILj1024EfS2_S2_S2_fjLj128EEEEELb0ELb1ELb0EEEvNS_9BwdParamsE)
        .other          _ZN10layer_norm31ln_parallel_residual_bwd_kernelINS_13Kernel_traitsIf6__halfS2_S2_fjLj1024ELj1ELj4ELj1ELj16ENS_18Kernel_traits_baseILj1024EfS2_S2_S2_fjLj128EEEEELb0ELb1ELb0EEEvNS_9BwdParamsE,@"STO_CUDA_ENTRY STV_DEFAULT"
_ZN10layer_norm31ln_parallel_residual_bwd_kernelINS_13Kernel_traitsIf6__halfS2_S2_fjLj1024ELj1ELj4ELj1ELj16ENS_18Kernel_traits_baseILj1024EfS2_S2_S2_fjLj128EEEEELb0ELb1ELb0EEEvNS_9BwdParamsE:
.text._ZN10layer_norm31ln_parallel_residual_bwd_kernelINS_13Kernel_traitsIf6__halfS2_S2_fjLj1024ELj1ELj4ELj1ELj16ENS_18Kernel_traits_baseILj1024EfS2_S2_S2_fjLj128EEEEELb0ELb1ELb0EEEvNS_9BwdParamsE:
        /* <DEDUP_REMOVED lines=119> */
.L_x_2864:
        /* <DEDUP_REMOVED lines=28> */
[----:B------:R-:W-:Y:S01]  /*0930*/  IADD3 R202, PT, PT, R0, 0x20, RZ ;  /* 0x0000002000ca7810 */ /* 0x000fe20007ffe0ff */
[--C-:B--2---:R-:W-:Y:S02]  /*0940*/  HADD2.F32 R7, -RZ, R8.reuse.H0_H0 ;  /* 0x20000008ff077230 */ /* 0x104fe40000004100 */
[----:B------:R-:W-:Y:S02]  /*0950*/  HADD2.F32 R155, -RZ, R9.H0_H0 ;  /* 0x20000009ff9b7230 */ /* 0x000fe40000004100 */
[----:B------:R-:W-:Y:S02]  /*0960*/  HADD2.F32 R153, -RZ, R8.H1_H1 ;  /* 0x30000008ff997230 */ /* 0x000fe40000004100 */
[C---:B------:R-:W-:Y:S01]  /*0970*/  FADD.FTZ R7, -R198.reuse, R7 ;  /* 0x00000007c6077221 */ /* 0x040fe20000010100 */
[----:B------:R-:W-:Y:S02]  /*0980*/  HADD2.F32 R193, -RZ, R10.H1_H1 ;  /* 0x3000000affc17230 */ /* 0x000fe40000004100 */
[----:B------:R-:W-:Y:S01]  /*0990*/  FADD.FTZ R155, -R198, R155 ;  /* 0x0000009bc69b7221 */ /* 0x000fe20000010100 */
[----:B---3--:R-:W-:-:S02]  /*09a0*/  HADD2.F32 R197, -RZ, R12.H0_H0 ;  /* 0x2000000cffc57230 */ /* 0x008fc40000004100 */
[----:B-----5:R-:W-:Y:S01]  /*09b0*/  FMUL.FTZ R199, R6, R7 ;  /* 0x0000000706c77220 */ /* 0x020fe20000410000 */
[--C-:B------:R-:W-:Y:S02]  /*09c0*/  HADD2.F32 R195, -RZ, R11.reuse.H0_H0 ;  /* 0x2000000bffc37230 */ /* 0x100fe40000004100 */
[----:B------:R-:W-:Y:S01]  /*09d0*/  FADD.FTZ R153, -R198, R153 ;  /* 0x00000099c6997221 */ /* 0x000fe20000010100 */
[----:B------:R-:W-:Y:S02]  /*09e0*/  HADD2.F32 R11, -RZ, R11.H1_H1 ;  /* 0x3000000bff0b7230 */ /* 0x000fe40000004100 */
[----:B------:R-:W-:Y:S01]  /*09f0*/  FADD.FTZ R92, R92, R197 ;  /* 0x000000c55c5c7221 */ /* 0x000fe20000010000 */
[----:B------:R-:W-:Y:S02]  /*0a00*/  HADD2.F32 R8, -RZ, R12.H1_H1 ;  /* 0x3000000cff087230 */ /* 0x000fe40000004100 */
[-C--:B------:R-:W-:Y:S01]  /*0a10*/  FFMA.FTZ R64, R199, R197.reuse, R64 ;  /* 0x000000c5c7407223 */ /* 0x080fe20000010040 */
[----:B------:R-:W-:Y:S01]  /*0a20*/  FMUL.FTZ R197, R32, R197 ;  /* 0x000000c520c57220 */ /* 0x000fe20000410000 */
[----:B------:R-:W-:-:S02]  /*0a30*/  HADD2.F32 R159, -RZ, R10.H0_H0 ;  /* 0x2000000aff9f7230 */ /* 0x000fc40000004100 */
[C---:B------:R-:W-:Y:S01]  /*0a40*/  FADD.FTZ R201, -R198.reuse, R195 ;  /* 0x000000c3c6c97221 */ /* 0x040fe20000010100 */
[--C-:B------:R-:W-:Y:S02]  /*0a50*/  HADD2.F32 R203, -RZ, R15.reuse.H0_H0 ;  /* 0x2000000fffcb7230 */ /* 0x100fe40000004100 */
[C---:B------:R-:W-:Y:S01]  /*0a60*/  FADD.FTZ R205, -R198.reuse, R11 ;  /* 0x0000000bc6cd7221 */ /* 0x040fe20000010100 */
[----:B------:R-:W-:Y:S02]  /*0a70*/  HADD2.F32 R156, -RZ, R15.H1_H1 ;  /* 0x3000000fff9c7230 */ /* 0x000fe40000004100 */
[----:B------:R-:W-:Y:S01]  /*0a80*/  FADD.FTZ R15, -R198, R193 ;  /* 0x000000c1c60f7221 */ /* 0x000fe20000010100 */
[----:B------:R-:W-:Y:S02]  /*0a90*/  HADD2.F32 R157, -RZ, R9.H1_H1 ;  /* 0x30000009ff9d7230 */ /* 0x000fe40000004100 */
[----:B------:R-:W-:Y:S01]  /*0aa0*/  FMUL.FTZ R193, R6, R155 ;  /* 0x0000009b06c17220 */ /* 0x000fe20000410000 */
[----:B------:R-:W-:-:S02]  /*0ab0*/  HADD2.F32 R191, -RZ, R13.H0_H0 ;  /* 0x2000000dffbf7230 */ /* 0x000fc40000004100 */
[-C--:B------:R-:W-:Y:S01]  /*0ac0*/  FMUL.FTZ R195, R33, R8.reuse ;  /* 0x0000000821c37220 */ /* 0x080fe20000410000 */
[----:B------:R-:W-:Y:S02]  /*0ad0*/  HADD2.F32 R10, -RZ, R13.H1_H1 ;  /* 0x3000000dff0a7230 */ /* 0x000fe40000004100 */
[----:B------:R-:W-:Y:S01]  /*0ae0*/  FMUL.FTZ R196, R6, R153 ;  /* 0x0000009906c47220 */ /* 0x000fe20000410000 */
[--C-:B------:R-:W-:Y:S02]  /*0af0*/  HADD2.F32 R13, -RZ, R14.reuse.H0_H0 ;  /* 0x2000000eff0d7230 */ /* 0x100fe40000004100 */
[----:B------:R-:W-:Y:S01]  /*0b00*/  FFMA.FTZ R11, R199, R197, RZ ;  /* 0x000000c5c70b7223 */ /* 0x000fe200000100ff */
[----:B------:R-:W-:Y:S02]  /*0b10*/  HADD2.F32 R152, -RZ, R14.H1_H1 ;  /* 0x3000000eff987230 */ /* 0x000fe40000004100 */
[----:B------:R-:W-:Y:S01]  /*0b20*/  FADD.FTZ R14, RZ, R197 ;  /* 0x000000c5ff0e7221 */ /* 0x000fe20000010000 */
[----:B------:R-:W-:Y:S01]  /*0b30*/  FADD.FTZ R157, -R198, R157 ;  /* 0x0000009dc69d7221 */ /* 0x000fe20000010100 */
[----:B------:R-:W-:Y:S01]  /*0b40*/  FADD.FTZ R94, R94, R191 ;  /* 0x000000bf5e5e7221 */ /* 0x000fe20000010000 */
[-C--:B------:R-:W-:Y:S01]  /*0b50*/  FFMA.FTZ R66, R193, R191.reuse, R66 ;  /* 0x000000bfc1427223 */ /* 0x080fe20000010042 */
[----:B------:R-:W-:Y:S01]  /*0b60*/  FMUL.FTZ R191, R34, R191 ;  /* 0x000000bf22bf7220 */ /* 0x000fe20000410000 */
[----:B------:R-:W-:Y:S01]  /*0b70*/  FADD.FTZ R14, R14, R195 ;  /* 0x000000c30e0e7221 */ /* 0x000fe20000010000 */
[C---:B------:R-:W-:Y:S01]  /*0b80*/  FFMA.FTZ R16, R196.reuse, R195, R11 ;  /* 0x000000c3c4107223 */ /* 0x040fe2000001000b */
[----:B------:R-:W-:Y:S01]  /*0b90*/  FADD.FTZ R93, R93, R8 ;  /* 0x000000085d5d7221 */ /* 0x000fe20000010000 */
[----:B------:R-:W-:Y:S01]  /*0ba0*/  FFMA.FTZ R65, R196, R8, R65 ;  /* 0x00000008c4417223 */ /* 0x000fe20000010041 */
[C---:B------:R-:W-:Y:S01]  /*0bb0*/  FMUL.FTZ R8, R6.reuse, R157 ;  /* 0x0000009d06087220 */ /* 0x040fe20000410000 */
[-C--:B------:R-:W-:Y:S01]  /*0bc0*/  FMUL.FTZ R7, R35, R10.reuse ;  /* 0x0000000a23077220 */ /* 0x080fe20000410000 */
[----:B------:R-:W-:Y:S01]  /*0bd0*/  FMUL.FTZ R12, R6, R15 ;  /* 0x0000000f060c7220 */ /* 0x000fe20000410000 */
[----:B------:R-:W-:Y:S01]  /*0be0*/  FADD.FTZ R14, R14, R191 ;  /* 0x000000bf0e0e7221 */ /* 0x000fe20000010000 */
[----:B------:R-:W-:Y:S01]  /*0bf0*/  FADD.FTZ R159, -R198, R159 ;  /* 0x0000009fc69f7221 */ /* 0x000fe20000010100 */
[----:B------:R-:W-:Y:S01]  /*0c00*/  FFMA.FTZ R15, R193, R191, R16 ;  /* 0x000000bfc10f7223 */ /* 0x000fe20000010010 */
[----:B------:R-:W-:Y:S01]  /*0c10*/  FADD.FTZ R95, R95, R10 ;  /* 0x0000000a5f5f7221 */ /* 0x000fe20000010000 */
[----:B------:R-:W-:Y:S01]  /*0c20*/  FFMA.FTZ R67, R8, R10, R67 ;  /* 0x0000000a08437223 */ /* 0x000fe20000010043 */
[----:B------:R-:W-:Y:S01]  /*0c30*/  FMUL.FTZ R10, R36, R13 ;  /* 0x0000000d240a7220 */ /* 0x000fe20000410000 */
[----:B------:R-:W-:Y:S01]  /*0c40*/  FADD.FTZ R153, R14, R7 ;  /* 0x000000070e997221 */ /* 0x000fe20000010000 */
[----:B------:R-:W-:Y:S01]  /*0c50*/  FMUL.FTZ R9, R6, R159 ;  /* 0x0000009f06097220 */ /* 0x000fe20000410000 */
[----:B------:R-:W-:Y:S01]  /*0c60*/  FFMA.FTZ R14, R8, R7, R15 ;  /* 0x00000007080e7223 */ /* 0x000fe2000001000f */
[----:B------:R-:W-:Y:S01]  /*0c70*/  FMUL.FTZ R11, R37, R152 ;  /* 0x00000098250b7220 */ /* 0x000fe20000410000 */
[----:B------:R-:W-:Y:S01]  /*0c80*/  FADD.FTZ R16, R153, R10 ;  /* 0x0000000a99107221 */ /* 0x000fe20000010000 */
[----:B------:R-:W-:Y:S01]  /*0c90*/  FADD.FTZ R96, R96, R13 ;  /* 0x0000000d60607221 */ /* 0x000fe20000010000 */
[C---:B------:R-:W-:Y:S01]  /*0ca0*/  FFMA.FTZ R153, R9.reuse, R10, R14 ;  /* 0x0000000a09997223 */ /* 0x040fe2000001000e */
[----:B------:R-:W-:Y:S01]  /*0cb0*/  FFMA.FTZ R68, R9, R13, R68 ;  /* 0x0000000d09447223 */ /* 0x000fe20000010044 */
        /* <DEDUP_REMOVED lines=16> */
.L_x_2811:
[----:B------:R-:W-:Y:S05]  /*0dc0*/  BSYNC.RECONVERGENT B2 ;  /* 0x0000000000027941 */ /* 0x000fea0003800200 */
.L_x_2810:
        /* <DEDUP_REMOVED lines=10> */
[----:B------:R-:W-:Y:S02]  /*0e70*/  HADD2.F32 R29, -RZ, R20.H1_H1 ;  /* 0x30000014ff1d7230 */ /* 0x000fe40000004100 */
[----:B------:R-:W-:Y:S02]  /*0e80*/  HADD2.F32 R31, -RZ, R21.H0_H0 ;  /* 0x20000015ff1f7230 */ /* 0x000fe40000004100 */
[C---:B------:R-:W-:Y:S01]  /*0e90*/  FADD.FTZ R17, -R198.reuse, R17 ;  /* 0x00000011c6117221 */ /* 0x040fe20000010100 */
[----:B------:R-:W-:Y:S02]  /*0ea0*/  HADD2.F32 R155, -RZ, R22.H0_H0 ;  /* 0x20000016ff9b7230 */ /* 0x000fe40000004100 */
[----:B------:R-:W-:Y:S01]  /*0eb0*/  FADD.FTZ R29, -R198, R29 ;  /* 0x0000001dc61d7221 */ /* 0x000fe20000010100 */
[----:B---3--:R-:W-:-:S02]  /*0ec0*/  HADD2.F32 R19, -RZ, R24.H0_H0 ;  /* 0x20000018ff137230 */ /* 0x008fc40000004100 */
[----:B-----5:R-:W-:Y:S01]  /*0ed0*/  FMUL.FTZ R17, R6, R17 ;  /* 0x0000001106117220 */ /* 0x020fe20000410000 */
[----:B------:R-:W-:Y:S02]  /*0ee0*/  HADD2.F32 R159, -RZ, R22.H1_H1 ;  /* 0x30000016ff9f7230 */ /* 0x000fe40000004100 */
[----:B------:R-:W-:Y:S01]  /*0ef0*/  FADD.FTZ R31, -R198, R31 ;  /* 0x0000001fc61f7221 */ /* 0x000fe20000010100 */
[----:B------:R-:W-:Y:S02]  /*0f00*/  HADD2.F32 R22, -RZ, R24.H1_H1 ;  /* 0x30000018ff167230 */ /* 0x000fe40000004100 */
[----:B------:R-:W-:Y:S01]  /*0f10*/  FMUL.FTZ R20, R40, R19 ;  /* 0x0000001328147220 */ /* 0x000fe20000410000 */
[--C-:B------:R-:W-:Y:S02]  /*0f20*/  HADD2.F32 R203, -RZ, R23.reuse.H0_H0 ;  /* 0x20000017ffcb7230 */ /* 0x100fe40000004100 */
[----:B------:R-:W-:Y:S01]  /*0f30*/  FMUL.FTZ R18, R6, R29 ;  /* 0x0000001d06127220 */ /* 0x000fe20000410000 */
[----:B------:R-:W-:-:S02]  /*0f40*/  HADD2.F32 R207, -RZ, R23.H1_H1 ;  /* 0x30000017ffcf7230 */ /* 0x000fc40000004100 */
[----:B------:R-:W-:Y:S01]  /*0f50*/  FADD.FTZ R30, R201, R20 ;  /* 0x00000014c91e7221 */ /* 0x000fe20000010000 */
[----:B------:R-:W-:Y:S02]  /*0f60*/  HADD2.F32 R153, -RZ, R21.H1_H1 ;  /* 0x30000015ff997230 */ /* 0x000fe40000004100 */
[----:B------:R-:W-:Y:S01]  /*0f70*/  FMUL.FTZ R21, R41, R22 ;  /* 0x0000001629157220 */ /* 0x000fe20000410000 */
[----:B------:R-:W-:Y:S02]  /*0f80*/  HADD2.F32 R23, -RZ, R25.H0_H0 ;  /* 0x20000019ff177230 */ /* 0x000fe40000004100 */
[----:B------:R-:W-:Y:S01]  /*0f90*/  FADD.FTZ R100, R100, R19 ;  /* 0x0000001364647221 */ /* 0x000fe20000010000 */
[--C-:B------:R-:W-:Y:S02]  /*0fa0*/  HADD2.F32 R205, -RZ, R27.reuse.H0_H0 ;  /* 0x2000001bffcd7230 */ /* 0x100fe40000004100 */
[----:B------:R-:W-:Y:S01]  /*0fb0*/  FFMA.FTZ R72, R17, R19, R72 ;  /* 0x0000001311487223 */ /* 0x000fe20000010048 */
[----:B------:R-:W-:-:S02]  /*0fc0*/  HADD2.F32 R156, -RZ, R27.H1_H1 ;  /* 0x3000001bff9c7230 */ /* 0x000fc40000004100 */
[----:B------:R-:W-:Y:S01]  /*0fd0*/  FFMA.FTZ R27, R17, R20, R200 ;  /* 0x00000014111b7223 */ /* 0x000fe200000100c8 */
[----:B------:R-:W-:Y:S02]  /*0fe0*/  HADD2.F32 R28, -RZ, R25.H1_H1 ;  /* 0x30000019ff1c7230 */ /* 0x000fe40000004100 */
[----:B------:R-:W-:Y:S01]  /*0ff0*/  FMUL.FTZ R19, R6, R31 ;  /* 0x0000001f06137220 */ /* 0x000fe20000410000 */
[----:B------:R-:W-:Y:S01]  /*1000*/  FMUL.FTZ R24, R42, R23 ;  /* 0x000000172a187220 */ /* 0x000fe20000410000 */
[----:B------:R-:W-:Y:S01]  /*1010*/  FADD.FTZ R29, R30, R21 ;  /* 0x000000151e1d7221 */ /* 0x000fe20000010000 */
[----:B------:R-:W-:Y:S01]  /*1020*/  FADD.FTZ R153, -R198, R153 ;  /* 0x00000099c6997221 */ /* 0x000fe20000010100 */
[----:B------:R-:W-:Y:S01]  /*1030*/  FFMA.FTZ R30, R18, R21, R27 ;  /* 0x00000015121e7223 */ /* 0x000fe2000001001b */
[--C-:B------:R-:W-:Y:S02]  /*1040*/  HADD2.F32 R157, -RZ, R26.reuse.H0_H0 ;  /* 0x2000001aff9d7230 */ /* 0x100fe40000004100 */
[----:B------:R-:W-:Y:S01]  /*1050*/  FADD.FTZ R102, R102, R23 ;  /* 0x0000001766667221 */ /* 0x000fe20000010000 */
[----:B------:R-:W-:Y:S01]  /*1060*/  FFMA.FTZ R74, R19, R23, R74 ;  /* 0x00000017134a7223 */ /* 0x000fe2000001004a */
[----:B------:R-:W-:Y:S01]  /*1070*/  FADD.FTZ R101, R101, R22 ;  /* 0x0000001665657221 */ /* 0x000fe20000010000 */
[----:B------:R-:W-:Y:S01]  /*1080*/  FFMA.FTZ R73, R18, R22, R73 ;  /* 0x0000001612497223 */ /* 0x000fe20000010049 */
[----:B------:R-:W-:Y:S01]  /*1090*/  FMUL.FTZ R23, R43, R28 ;  /* 0x0000001c2b177220 */ /* 0x000fe20000410000 */
[----:B------:R-:W-:Y:S01]  /*10a0*/  FADD.FTZ R152, R29, R24 ;  /* 0x000000181d987221 */ /* 0x000fe20000010000 */
[----:B------:R-:W-:Y:S01]  /*10b0*/  FADD.FTZ R155, -R198, R155 ;  /* 0x0000009bc69b7221 */ /* 0x000fe20000010100 */
[----:B------:R-:W-:Y:S01]  /*10c0*/  FMUL.FTZ R22, R6, R153 ;  /* 0x0000009906167220 */ /* 0x000fe20000410000 */
[----:B------:R-:W-:Y:S01]  /*10d0*/  FFMA.FTZ R31, R19, R24, R30 ;  /* 0x00000018131f7223 */ /* 0x000fe2000001001e */
[----:B------:R-:W-:-:S02]  /*10e0*/  HADD2.F32 R154, -RZ, R26.H1_H1 ;  /* 0x3000001aff9a7230 */ /* 0x000fc40000004100 */
[----:B------:R-:W-:Y:S01]  /*10f0*/  FMUL.FTZ R26, R44, R157 ;  /* 0x0000009d2c1a7220 */ /* 0x000fe20000410000 */
[----:B------:R-:W-:Y:S01]  /*1100*/  FADD.FTZ R153, R152, R23 ;  /* 0x0000001798997221 */ /* 0x000fe20000010000 */
[----:B------:R-:W-:Y:S01]  /*1110*/  FADD.FTZ R159, -R198, R159 ;  /* 0x0000009fc69f7221 */ /* 0x000fe20000010100 */
[----:B------:R-:W-:Y:S01]  /*1120*/  FMUL.FTZ R25, R6, R155 ;  /* 0x0000009b06197220 */ /* 0x000fe20000410000 */
[C---:B------:R-:W-:Y:S01]  /*1130*/  FFMA.FTZ R30, R22.reuse, R23, R31 ;  /* 0x00000017161e7223 */ /* 0x040fe2000001001f */
[----:B------:R-:W-:Y:S01]  /*1140*/  FADD.FTZ R103, R103, R28 ;  /* 0x0000001c67677221 */ /* 0x000fe20000010000 */
[----:B------:R-:W-:Y:S01]  /*1150*/  FFMA.FTZ R75, R22, R28, R75 ;  /* 0x0000001c164b7223 */ /* 0x000fe2000001004b */
[----:B------:R-:W-:Y:S01]  /*1160*/  FMUL.FTZ R27, R45, R154 ;  /* 0x0000009a2d1b7220 */ /* 0x000fe20000410000 */
[----:B------:R-:W-:Y:S01]  /*1170*/  FADD.FTZ R152, R153, R26 ;  /* 0x0000001a99987221 */ /* 0x000fe20000010000 */
[----:B------:R-:W-:Y:S01]  /*1180*/  FADD.FTZ R203, -R198, R203 ;  /* 0x000000cbc6cb7221 */ /* 0x000fe20000010100 */
[----:B------:R-:W-:Y:S01]  /*1190*/  FMUL.FTZ R28, R6, R159 ;  /* 0x0000009f061c7220 */ /* 0x000fe20000410000 */
[----:B------:R-:W-:Y:S01]  /*11a0*/  FFMA.FTZ R153, R25, R26, R30 ;  /* 0x0000001a19997223 */ /* 0x000fe2000001001e */
[----:B------:R-:W-:Y:S01]  /*11b0*/  FADD.FTZ R155, R152, R27 ;  /* 0x0000001b989b7221 */ /* 0x000fe20000010000 */
[----:B------:R-:W-:Y:S01]  /*11c0*/  FADD.FTZ R207, -R198, R207 ;  /* 0x000000cfc6cf7221 */ /* 0x000fe20000010100 */
        /* <DEDUP_REMOVED lines=17> */
.L_x_2813:
[----:B------:R-:W-:Y:S05]  /*12e0*/  BSYNC.RECONVERGENT B2 ;  /* 0x0000000000027941 */ /* 0x000fea0003800200 */
.L_x_2812:
        /* <DEDUP_REMOVED lines=9> */
[--C-:B--2---:R-:W-:Y:S02]  /*1380*/  HADD2.F32 R165, -RZ, R152.reuse.H1_H1 ;  /* 0x30000098ffa57230 */ /* 0x104fe40000004100 */
[----:B------:R-:W-:Y:S02]  /*1390*/  HADD2.F32 R163, -RZ, R152.H0_H0 ;  /* 0x20000098ffa37230 */ /* 0x000fe40000004100 */
[--C-:B------:R-:W-:Y:S02]  /*13a0*/  HADD2.F32 R167, -RZ, R153.reuse.H0_H0 ;  /* 0x20000099ffa77230 */ /* 0x100fe40000004100 */
[C---:B------:R-:W-:Y:S01]  /*13b0*/  FADD.FTZ R165, -R198.reuse, R165 ;  /* 0x000000a5c6a57221 */ /* 0x040fe20000010100 */
[----:B------:R-:W-:Y:S02]  /*13c0*/  HADD2.F32 R169, -RZ, R153.H1_H1 ;  /* 0x30000099ffa97230 */ /* 0x000fe40000004100 */
[----:B------:R-:W-:Y:S01]  /*13d0*/  FADD.FTZ R163, -R198, R163 ;  /* 0x000000a3c6a37221 */ /* 0x000fe20000010100 */
[----:B---3--:R-:W-:-:S02]  /*13e0*/  HADD2.F32 R153, -RZ, R156.H0_H0 ;  /* 0x2000009cff997230 */ /* 0x008fc40000004100 */
[----:B------:R-:W-:Y:S01]  /*13f0*/  FADD.FTZ R167, -R198, R167 ;  /* 0x000000a7c6a77221 */ /* 0x000fe20000010100 */
[----:B------:R-:W-:Y:S02]  /*1400*/  HADD2.F32 R152, -RZ, R156.H1_H1 ;  /* 0x3000009cff987230 */ /* 0x000fe40000004100 */
[C---:B-----5:R-:W-:Y:S01]  /*1410*/  FMUL.FTZ R162, R6.reuse, R165 ;  /* 0x000000a506a27220 */ /* 0x060fe20000410000 */
[----:B------:R-:W-:Y:S01]  /*1420*/  FMUL.FTZ R163, R6, R163 ;  /* 0x000000a306a37220 */ /* 0x000fe20000410000 */
[----:B------:R-:W-:Y:S01]  /*1430*/  FMUL.FTZ R164, R48, R153 ;  /* 0x0000009930a47220 */ /* 0x000fe20000410000 */
[--C-:B------:R-:W-:Y:S02]  /*1440*/  HADD2.F32 R175, -RZ, R155.reuse.H0_H0 ;  /* 0x2000009bffaf7230 */ /* 0x100fe40000004100 */
[----:B------:R-:W-:Y:S01]  /*1450*/  FMUL.FTZ R165, R6, R167 ;  /* 0x000000a706a57220 */ /* 0x000fe20000410000 */
[----:B------:R-:W-:Y:S02]  /*1460*/  HADD2.F32 R205, -RZ, R155.H1_H1 ;  /* 0x3000009bffcd7230 */ /* 0x000fe40000004100 */
[----:B------:R-:W-:Y:S01]  /*1470*/  FADD.FTZ R109, R109, R152 ;  /* 0x000000986d6d7221 */ /* 0x000fe20000010000 */
[----:B------:R-:W-:-:S02]  /*1480*/  HADD2.F32 R155, -RZ, R157.H0_H0 ;  /* 0x2000009dff9b7230 */ /* 0x000fc40000004100 */
[-C--:B------:R-:W-:Y:S01]  /*1490*/  FFMA.FTZ R81, R162, R152.reuse, R81 ;  /* 0x00000098a2517223 */ /* 0x080fe20000010051 */
[----:B------:R-:W-:Y:S01]  /*14a0*/  FMUL.FTZ R167, R49, R152 ;  /* 0x0000009831a77220 */ /* 0x000fe20000410000 */
[----:B------:R-:W-:Y:S01]  /*14b0*/  FADD.FTZ R169, -R198, R169 ;  /* 0x000000a9c6a97221 */ /* 0x000fe20000010100 */
[----:B------:R-:W-:Y:S01]  /*14c0*/  FADD.FTZ R108, R108, R153 ;  /* 0x000000996c6c7221 */ /* 0x000fe20000010000 */
[----:B------:R-:W-:Y:S01]  /*14d0*/  FFMA.FTZ R80, R163, R153, R80 ;  /* 0x00000099a3507223 */ /* 0x000fe20000010050 */
[----:B------:R-:W-:Y:S01]  /*14e0*/  FADD.FTZ R152, R201, R164 ;  /* 0x000000a4c9987221 */ /* 0x000fe20000010000 */
[----:B------:R-:W-:Y:S01]  /*14f0*/  FFMA.FTZ R153, R163, R164, R200 ;  /* 0x000000a4a3997223 */ /* 0x000fe200000100c8 */
[--C-:B------:R-:W-:Y:S02]  /*1500*/  HADD2.F32 R171, -RZ, R154.reuse.H0_H0 ;  /* 0x2000009affab7230 */ /* 0x100fe40000004100 */
[----:B------:R-:W-:Y:S01]  /*1510*/  FADD.FTZ R110, R110, R155 ;  /* 0x0000009b6e6e7221 */ /* 0x000fe20000010000 */
[----:B------:R-:W-:-:S02]  /*1520*/  HADD2.F32 R173, -RZ, R154.H1_H1 ;  /* 0x3000009affad7230 */ /* 0x000fc40000004100 */
[-C--:B------:R-:W-:Y:S01]  /*1530*/  FFMA.FTZ R82, R165, R155.reuse, R82 ;  /* 0x0000009ba5527223 */ /* 0x080fe20000010052 */
[----:B------:R-:W-:Y:S02]  /*1540*/  HADD2.F32 R154, -RZ, R157.H1_H1 ;  /* 0x3000009dff9a7230 */ /* 0x000fe40000004100 */
[----:B------:R-:W-:Y:S01]  /*1550*/  FMUL.FTZ R168, R50, R155 ;  /* 0x0000009b32a87220 */ /* 0x000fe20000410000 */
[----:B------:R-:W-:Y:S01]  /*1560*/  FMUL.FTZ R166, R6, R169 ;  /* 0x000000a906a67220 */ /* 0x000fe20000410000 */
[----:B------:R-:W-:Y:S01]  /*1570*/  FADD.FTZ R155, R152, R167 ;  /* 0x000000a7989b7221 */ /* 0x000fe20000010000 */
[----:B------:R-:W-:Y:S01]  /*1580*/  FFMA.FTZ R152, R162, R167, R153 ;  /* 0x000000a7a2987223 */ /* 0x000fe20000010099 */
[--C-:B------:R-:W-:Y:S02]  /*1590*/  HADD2.F32 R157, -RZ, R158.reuse.H0_H0 ;  /* 0x2000009eff9d7230 */ /* 0x100fe40000004100 */
[----:B------:R-:W-:Y:S01]  /*15a0*/  FADD.FTZ R111, R111, R154 ;  /* 0x0000009a6f6f7221 */ /* 0x000fe20000010000 */
[-C--:B------:R-:W-:Y:S01]  /*15b0*/  FFMA.FTZ R83, R166, R154.reuse, R83 ;  /* 0x0000009aa6537223 */ /* 0x080fe20000010053 */
[----:B------:R-:W-:Y:S01]  /*15c0*/  FMUL.FTZ R169, R51, R154 ;  /* 0x0000009a33a97220 */ /* 0x000fe20000410000 */
[----:B------:R-:W-:Y:S01]  /*15d0*/  FADD.FTZ R171, -R198, R171 ;  /* 0x000000abc6ab7221 */ /* 0x000fe20000010100 */
[----:B------:R-:W-:Y:S01]  /*15e0*/  FADD.FTZ R154, R155, R168 ;  /* 0x000000a89b9a7221 */ /* 0x000fe20000010000 */
[----:B------:R-:W-:Y:S01]  /*15f0*/  FFMA.FTZ R153, R165, R168, R152 ;  /* 0x000000a8a5997223 */ /* 0x000fe20000010098 */
[----:B------:R-:W-:-:S02]  /*1600*/  HADD2.F32 R158, -RZ, R158.H1_H1 ;  /* 0x3000009eff9e7230 */ /* 0x000fc40000004100 */
[----:B------:R-:W-:Y:S01]  /*1610*/  FADD.FTZ R173, -R198, R173 ;  /* 0x000000adc6ad7221 */ /* 0x000fe20000010100 */
[----:B------:R-:W-:Y:S01]  /*1620*/  FMUL.FTZ R171, R6, R171 ;  /* 0x000000ab06ab7220 */ /* 0x000fe20000410000 */
[----:B------:R-:W-:Y:S01]  /*1630*/  FMUL.FTZ R170, R52, R157 ;  /* 0x0000009d34aa7220 */ /* 0x000fe20000410000 */
[----:B------:R-:W-:Y:S01]  /*1640*/  FADD.FTZ R155, R154, R169 ;  /* 0x000000a99a9b7221 */ /* 0x000fe20000010000 */
[----:B------:R-:W-:Y:S01]  /*1650*/  FFMA.FTZ R152, R166, R169, R153 ;  /* 0x000000a9a6987223 */ /* 0x000fe20000010099 */
[--C-:B------:R-:W-:Y:S02]  /*1660*/  HADD2.F32 R203, -RZ, R159.reuse.H0_H0 ;  /* 0x2000009fffcb7230 */ /* 0x100fe40000004100 */
[----:B------:R-:W-:Y:S01]  /*1670*/  FMUL.FTZ R172, R6, R173 ;  /* 0x000000ad06ac7220 */ /* 0x000fe20000410000 */
[----:B------:R-:W-:Y:S01]  /*1680*/  FADD.FTZ R175, -R198, R175 ;  /* 0x000000afc6af7221 */ /* 0x000fe20000010100 */
[----:B------:R-:W-:Y:S01]  /*1690*/  FMUL.FTZ R173, R53, R158 ;  /* 0x0000009e35ad7220 */ /* 0x000fe20000410000 */
        /* <DEDUP_REMOVED lines=22> */
.L_x_2815:
[----:B------:R-:W-:Y:S05]  /*1800*/  BSYNC.RECONVERGENT B2 ;  /* 0x0000000000027941 */ /* 0x000fea0003800200 */
.L_x_2814:
[----:B------:R-:W-:Y:S05]  /*1810*/  @!P4 BRA `(.L_x_2816) ;  /* 0x000000180098c947 */ /* 0x000fea0003800000 */
[----:B------:R-:W0:Y:S08]  /*1820*/  LDC.64 R152, c[0x0][0x3a8] ;  /* 0x0000ea00ff987b82 */ /* 0x000e300000000a00 */
[----:B------:R-:W1:Y:S01]  /*1830*/  LDC.64 R156, c[0x0][0x428] ;  /* 0x00010a00ff9c7b82 */ /* 0x000e620000000a00 */
[----:B0-----:R-:W-:-:S06]  /*1840*/  IMAD.WIDE.U32 R152, R202, 0x10, R152 ;  /* 0x00000010ca987825 */ /* 0x001fcc00078e0098 */
[----:B------:R-:W2:Y:S01]  /*1850*/  LDG.E.128 R152, desc[UR10][R152.64] ;  /* 0x0000000a98987981 */ /* 0x000ea2000c1e1d00 */
[----:B-1----:R-:W-:-:S06]  /*1860*/  IMAD.WIDE.U32 R156, R202, 0x10, R156 ;  /* 0x00000010ca9c7825 */ /* 0x002fcc00078e009c */
[----:B------:R-:W3:Y:S01]  /*1870*/  LDG.E.128 R156, desc[UR10][R156.64] ;  /* 0x0000000a9c9c7981 */ /* 0x000ee2000c1e1d00 */
[--C-:B--2---:R-:W-:Y:S02]  /*1880*/  HADD2.F32 R181, -RZ, R153.reuse.H1_H1 ;  /* 0x30000099ffb57230 */ /* 0x104fe40000004100 */
[--C-:B------:R-:W-:Y:S02]  /*1890*/  HADD2.F32 R161, -RZ, R152.reuse.H0_H0 ;  /* 0x20000098ffa17230 */ /* 0x100fe40000004100 */
[----:B------:R-:W-:Y:S02]  /*18a0*/  HADD2.F32 R177, -RZ, R152.H1_H1 ;  /* 0x30000098ffb17230 */ /* 0x000fe40000004100 */
[C---:B------:R-:W-:Y:S01]  /*18b0*/  FADD.FTZ R181, -R198.reuse, R181 ;  /* 0x000000b5c6b57221 */ /* 0x040fe20000010100 */
[----:B------:R-:W-:Y:S02]  /*18c0*/  HADD2.F32 R179, -RZ, R153.H0_H0 ;  /* 0x20000099ffb37230 */ /* 0x000fe40000004100 */
[----:B------:R-:W-:Y:S01]  /*18d0*/  FADD.FTZ R161, -R198, R161 ;  /* 0x000000a1c6a17221 */ /* 0x000fe20000010100 */
[----:B------:R-:W-:-:S02]  /*18e0*/  HADD2.F32 R187, -RZ, R155.H0_H0 ;  /* 0x2000009bffbb7230 */ /* 0x000fc40000004100 */
[C---:B------:R-:W-:Y:S01]  /*18f0*/  FADD.FTZ R177, -R198.reuse, R177 ;  /* 0x000000b1c6b17221 */ /* 0x040fe20000010100 */
[--C-:B---3--:R-:W-:Y:S02]  /*1900*/  HADD2.F32 R153, -RZ, R156.reuse.H0_H0 ;  /* 0x2000009cff997230 */ /* 0x108fe40000004100 */
[----:B------:R-:W-:Y:S01]  /*1910*/  FADD.FTZ R179, -R198, R179 ;  /* 0x000000b3c6b37221 */ /* 0x000fe20000010100 */
[----:B------:R-:W-:Y:S02]  /*1920*/  HADD2.F32 R155, -RZ, R155.H1_H1 ;  /* 0x3000009bff9b7230 */ /* 0x000fe40000004100 */
[C---:B-----5:R-:W-:Y:S01]  /*1930*/  FMUL.FTZ R184, R6.reuse, R181 ;  /* 0x000000b506b87220 */ /* 0x060fe20000410000 */
[----:B------:R-:W-:Y:S02]  /*1940*/  HADD2.F32 R152, -RZ, R157.H1_H1 ;  /* 0x3000009dff987230 */ /* 0x000fe40000004100 */
[----:B------:R-:W-:Y:S01]  /*1950*/  FMUL.FTZ R161, R6, R161 ;  /* 0x000000a106a17220 */ /* 0x000fe20000410000 */
[----:B------:R-:W-:-:S02]  /*1960*/  HADD2.F32 R156, -RZ, R156.H1_H1 ;  /* 0x3000009cff9c7230 */ /* 0x000fc40000004100 */
[----:B------:R-:W-:Y:S01]  /*1970*/  FMUL.FTZ R182, R56, R153 ;  /* 0x0000009938b67220 */ /* 0x000fe20000410000 */
[----:B------:R-:W-:Y:S01]  /*1980*/  FADD.FTZ R203, -R198, R155 ;  /* 0x0000009bc6cb7221 */ /* 0x000fe20000010100 */
[----:B------:R-:W-:Y:S02]  /*1990*/  HADD2.F32 R155, -RZ, R157.H0_H0 ;  /* 0x2000009dff9b7230 */ /* 0x000fe40000004100 */
[C---:B------:R-:W-:Y:S01]  /*19a0*/  FMUL.FTZ R180, R6.reuse, R177 ;  /* 0x000000b106b47220 */ /* 0x040fe20000410000 */
[----:B------:R-:W-:Y:S01]  /*19b0*/  FMUL.FTZ R177, R6, R179 ;  /* 0x000000b306b17220 */ /* 0x000fe20000410000 */
[----:B------:R-:W-:Y:S01]  /*19c0*/  FADD.FTZ R91, R91, R152 ;  /* 0x000000985b5b7221 */ /* 0x000fe20000010000 */
[-C--:B------:R-:W-:Y:S01]  /*19d0*/  FFMA.FTZ R127, R184, R152.reuse, R127 ;  /* 0x00000098b87f7223 */ /* 0x080fe2000001007f */
[----:B------:R-:W-:Y:S01]  /*19e0*/  FMUL.FTZ R181, R59, R152 ;  /* 0x000000983bb57220 */ /* 0x000fe20000410000 */
        /* <DEDUP_REMOVED lines=8> */
[----:B------:R-:W-:-:S02]  /*1a70*/  HADD2.F32 R183, -RZ, R154.H0_H0 ;  /* 0x2000009affb77230 */ /* 0x000fc40000004100 */
[----:B------:R-:W-:Y:S01]  /*1a80*/  FADD.FTZ R155, R152, R179 ;  /* 0x000000b3989b7221 */ /* 0x000fe20000010000 */
[----:B------:R-:W-:Y:S01]  /*1a90*/  FFMA.FTZ R152, R180, R179, R153 ;  /* 0x000000b3b4987223 */ /* 0x000fe20000010099 */
[----:B------:R-:W-:Y:S02]  /*1aa0*/  HADD2.F32 R185, -RZ, R154.H1_H1 ;  /* 0x3000009affb97230 */ /* 0x000fe40000004100 */
[C---:B------:R-:W-:Y:S01]  /*1ab0*/  FADD.FTZ R187, -R198.reuse, R187 ;  /* 0x000000bbc6bb7221 */ /* 0x040fe20000010100 */
[--C-:B------:R-:W-:Y:S02]  /*1ac0*/  HADD2.F32 R157, -RZ, R158.reuse.H0_H0 ;  /* 0x2000009eff9d7230 */ /* 0x100fe40000004100 */
[C---:B------:R-:W-:Y:S01]  /*1ad0*/  FADD.FTZ R183, -R198.reuse, R183 ;  /* 0x000000b7c6b77221 */ /* 0x040fe20000010100 */
[----:B------:R-:W-:Y:S01]  /*1ae0*/  FADD.FTZ R154, R155, R186 ;  /* 0x000000ba9b9a7221 */ /* 0x000fe20000010000 */
[----:B------:R-:W-:Y:S01]  /*1af0*/  FFMA.FTZ R153, R177, R186, R152 ;  /* 0x000000bab1997223 */ /* 0x000fe20000010098 */
[----:B------:R-:W-:Y:S01]  /*1b00*/  FADD.FTZ R185, -R198, R185 ;  /* 0x000000b9c6b97221 */ /* 0x000fe20000010100 */
[----:B------:R-:W-:-:S02]  /*1b10*/  HADD2.F32 R158, -RZ, R158.H1_H1 ;  /* 0x3000009eff9e7230 */ /* 0x000fc40000004100 */
[----:B------:R-:W-:Y:S01]  /*1b20*/  FMUL.FTZ R183, R6, R183 ;  /* 0x000000b706b77220 */ /* 0x000fe20000410000 */
[----:B------:R-:W-:Y:S01]  /*1b30*/  FMUL.FTZ R188, R60, R157 ;  /* 0x0000009d3cbc7220 */ /* 0x000fe20000410000 */
[----:B------:R-:W-:Y:S01]  /*1b40*/  FADD.FTZ R155, R154, R181 ;  /* 0x000000b59a9b7221 */ /* 0x000fe20000010000 */
[----:B------:R-:W-:Y:S01]  /*1b50*/  FFMA.FTZ R152, R184, R181, R153 ;  /* 0x000000b5b8987223 */ /* 0x000fe20000010099 */
[--C-:B------:R-:W-:Y:S02]  /*1b60*/  HADD2.F32 R189, -RZ, R159.reuse.H0_H0 ;  /* 0x2000009fffbd7230 */ /* 0x100fe40000004100 */
[----:B------:R-:W-:Y:S01]  /*1b70*/  FMUL.FTZ R190, R6, R185 ;  /* 0x000000b906be7220 */ /* 0x000fe20000410000 */
[----:B------:R-:W-:Y:S01]  /*1b80*/  FMUL.FTZ R185, R61, R158 ;  /* 0x0000009e3db97220 */ /* 0x000fe20000410000 */
[----:B------:R-:W-:Y:S01]  /*1b90*/  FADD.FTZ R154, R155, R188 ;  /* 0x000000bc9b9a7221 */ /* 0x000fe20000010000 */
[----:B------:R-:W-:Y:S01]  /*1ba0*/  FFMA.FTZ R153, R183, R188, R152 ;  /* 0x000000bcb7997223 */ /* 0x000fe20000010098 */
[----:B------:R-:W-:-:S02]  /*1bb0*/  HADD2.F32 R198, -RZ, R159.H1_H1 ;  /* 0x3000009fffc67230 */ /* 0x000fc40000004100 */
[----:B------:R-:W-:Y:S01]  /*1bc0*/  FMUL.FTZ R187, R6, R187 ;  /* 0x000000bb06bb7220 */ /* 0x000fe20000410000 */
        /* <DEDUP_REMOVED lines=20> */
.L_x_2809:
        /* <DEDUP_REMOVED lines=17> */
[----:B------:R-:W-:Y:S01]  /*1e20*/  IADD3 R202, PT, PT, R0, 0x20, RZ ;  /* 0x0000002000ca7810 */ /* 0x000fe20007ffe0ff */
[--C-:B---3--:R-:W-:Y:S02]  /*1e30*/  HADD2.F32 R7, -RZ, R8.reuse.H0_H0 ;  /* 0x20000008ff077230 */ /* 0x108fe40000004100 */
[----:B------:R-:W-:Y:S02]  /*1e40*/  HADD2.F32 R155, -RZ, R9.H0_H0 ;  /* 0x20000009ff9b7230 */ /* 0x000fe40000004100 */
[----:B------:R-:W-:Y:S02]  /*1e50*/  HADD2.F32 R153, -RZ, R8.H1_H1 ;  /* 0x30000008ff997230 */ /* 0x000fe40000004100 */
[C---:B------:R-:W-:Y:S01]  /*1e60*/  FADD.FTZ R7, -R198.reuse, R7 ;  /* 0x00000007c6077221 */ /* 0x040fe20000010100 */
[----:B------:R-:W-:Y:S02]  /*1e70*/  HADD2.F32 R193, -RZ, R11.H0_H0 ;  /* 0x2000000bffc17230 */ /* 0x000fe40000004100 */
[----:B------:R-:W-:Y:S01]  /*1e80*/  FADD.FTZ R155, -R198, R155 ;  /* 0x0000009bc69b7221 */ /* 0x000fe20000010100 */
[----:B----4-:R-:W-:-:S02]  /*1e90*/  HADD2.F32 R197, -RZ, R12.H0_H0 ;  /* 0x2000000cffc57230 */ /* 0x010fc40000004100 */
[----:B-----5:R-:W-:Y:S01]  /*1ea0*/  FMUL.FTZ R199, R6, R7 ;  /* 0x0000000706c77220 */ /* 0x020fe20000410000 */
[----:B------:R-:W-:Y:S02]  /*1eb0*/  HADD2.F32 R11, -RZ, R11.H1_H1 ;  /* 0x3000000bff0b7230 */ /* 0x000fe40000004100 */
[----:B------:R-:W-:Y:S01]  /*1ec0*/  FADD.FTZ R153, -R198, R153 ;  /* 0x00000099c6997221 */ /* 0x000fe20000010100 */
[----:B------:R-:W-:Y:S02]  /*1ed0*/  HADD2.F32 R12, -RZ, R12.H1_H1 ;  /* 0x3000000cff0c7230 */ /* 0x000fe40000004100 */
[----:B------:R-:W-:Y:S01]  /*1ee0*/  FADD.FTZ R92, R92, R197 ;  /* 0x000000c55c5c7221 */ /* 0x000fe20000010000 */
[-C--:B------:R-:W-:Y:S01]  /*1ef0*/  FFMA.FTZ R64, R199, R197.reuse, R64 ;  /* 0x000000c5c7407223 */ /* 0x080fe20000010040 */
[----:B------:R-:W-:Y:S02]  /*1f00*/  HADD2.F32 R157, -RZ, R9.H1_H1 ;  /* 0x30000009ff9d7230 */ /* 0x000fe40000004100 */
[----:B------:R-:W-:Y:S01]  /*1f10*/  FMUL.FTZ R197, R32, R197 ;  /* 0x000000c520c57220 */ /* 0x000fe20000410000 */
[----:B------:R-:W-:-:S02]  /*1f20*/  HADD2.F32 R159, -RZ, R10.H0_H0 ;  /* 0x2000000aff9f7230 */ /* 0x000fc40000004100 */
[----:B------:R-:W-:Y:S01]  /*1f30*/  FADD.FTZ R201, -R198, R193 ;  /* 0x000000c1c6c97221 */ /* 0x000fe20000010100 */
[----:B------:R-:W-:Y:S02]  /*1f40*/  HADD2.F32 R9, -RZ, R10.H1_H1 ;  /* 0x3000000aff097230 */ /* 0x000fe40000004100 */
[----:B------:R-:W-:Y:S01]  /*1f50*/  FMUL.FTZ R193, R6, R155 ;  /* 0x0000009b06c17220 */ /* 0x000fe20000410000 */
[--C-:B------:R-:W-:Y:S02]  /*1f60*/  HADD2.F32 R191, -RZ, R13.reuse.H0_H0 ;  /* 0x2000000dffbf7230 */ /* 0x100fe40000004100 */
[----:B------:R-:W-:Y:S01]  /*1f70*/  FADD.FTZ R205, -R198, R11 ;  /* 0x0000000bc6cd7221 */ /* 0x000fe20000010100 */
[----:B------:R-:W-:Y:S02]  /*1f80*/  HADD2.F32 R10, -RZ, R13.H1_H1 ;  /* 0x3000000dff0a7230 */ /* 0x000fe40000004100 */
[----:B------:R-:W-:Y:S01]  /*1f90*/  FMUL.FTZ R195, R33, R12 ;  /* 0x0000000c21c37220 */ /* 0x000fe20000410000 */
[----:B------:R-:W-:-:S02]  /*1fa0*/  HADD2.F32 R13, -RZ, R14.H0_H0 ;  /* 0x2000000eff0d7230 */ /* 0x000fc40000004100 */
[----:B------:R-:W-:Y:S01]  /*1fb0*/  FMUL.FTZ R196, R6, R153 ;  /* 0x0000009906c47220 */ /* 0x000fe20000410000 */
[----:B------:R-:W-:Y:S02]  /*1fc0*/  HADD2.F32 R152, -RZ, R14.H1_H1 ;  /* 0x3000000eff987230 */ /* 0x000fe40000004100 */
[----:B------:R-:W-:Y:S01]  /*1fd0*/  FADD.FTZ R14, RZ, R197 ;  /* 0x000000c5ff0e7221 */ /* 0x000fe20000010000 */
[----:B------:R-:W-:Y:S01]  /*1fe0*/  FFMA.FTZ R11, R199, R197, RZ ;  /* 0x000000c5c70b7223 */ /* 0x000fe200000100ff */
[--C-:B------:R-:W-:Y:S02]  /*1ff0*/  HADD2.F32 R203, -RZ, R15.reuse.H0_H0 ;  /* 0x2000000fffcb7230 */ /* 0x100fe40000004100 */
[----:B------:R-:W-:Y:S01]  /*2000*/  FADD.FTZ R157, -R198, R157 ;  /* 0x0000009dc69d7221 */ /* 0x000fe20000010100 */
[----:B------:R-:W-:Y:S02]  /*2010*/  HADD2.F32 R156, -RZ, R15.H1_H1 ;  /* 0x3000000fff9c7230 */ /* 0x000fe40000004100 */
[----:B------:R-:W-:Y:S01]  /*2020*/  FADD.FTZ R94, R94, R191 ;  /* 0x000000bf5e5e7221 */ /* 0x000fe20000010000 */
[-C--:B------:R-:W-:Y:S01]  /*2030*/  FFMA.FTZ R66, R193, R191.reuse, R66 ;  /* 0x000000bfc1427223 */ /* 0x080fe20000010042 */
[----:B------:R-:W-:Y:S01]  /*2040*/  FADD.FTZ R15, -R198, R9 ;  /* 0x00000009c60f7221 */ /* 0x000fe20000010100 */
        /* <DEDUP_REMOVED lines=38> */
.L_x_2818:
[----:B------:R-:W-:Y:S05]  /*22b0*/  BSYNC.RECONVERGENT B2 ;  /* 0x0000000000027941 */ /* 0x000fea0003800200 */
.L_x_2817:
        /* <DEDUP_REMOVED lines=13> */
[----:B------:R-:W-:Y:S02]  /*2390*/  HADD2.F32 R29, -RZ, R20.H1_H1 ;  /* 0x30000014ff1d7230 */ /* 0x000fe40000004100 */
[--C-:B------:R-:W-:Y:S02]  /*23a0*/  HADD2.F32 R31, -RZ, R21.reuse.H0_H0 ;  /* 0x20000015ff1f7230 */ /* 0x100fe40000004100 */
[C---:B------:R-:W-:Y:S01]  /*23b0*/  FADD.FTZ R17, -R198.reuse, R17 ;  /* 0x00000011c6117221 */ /* 0x040fe20000010100 */
[----:B------:R-:W-:Y:S02]  /*23c0*/  HADD2.F32 R153, -RZ, R21.H1_H1 ;  /* 0x30000015ff997230 */ /* 0x000fe40000004100 */
[----:B------:R-:W-:Y:S01]  /*23d0*/  FADD.FTZ R29, -R198, R29 ;  /* 0x0000001dc61d7221 */ /* 0x000fe20000010100 */
[----:B----4-:R-:W-:-:S02]  /*23e0*/  HADD2.F32 R19, -RZ, R24.H0_H0 ;  /* 0x20000018ff137230 */ /* 0x010fc40000004100 */
[----:B-----5:R-:W-:Y:S01]  /*23f0*/  FMUL.FTZ R17, R6, R17 ;  /* 0x0000001106117220 */ /* 0x020fe20000410000 */
[----:B------:R-:W-:Y:S02]  /*2400*/  HADD2.F32 R21, -RZ, R22.H1_H1 ;  /* 0x30000016ff157230 */ /* 0x000fe40000004100 */
[----:B------:R-:W-:Y:S01]  /*2410*/  FADD.FTZ R31, -R198, R31 ;  /* 0x0000001fc61f7221 */ /* 0x000fe20000010100 */
[----:B------:R-:W-:Y:S02]  /*2420*/  HADD2.F32 R24, -RZ, R24.H1_H1 ;  /* 0x30000018ff187230 */ /* 0x000fe40000004100 */
[----:B------:R-:W-:Y:S01]  /*2430*/  FMUL.FTZ R20, R40, R19 ;  /* 0x0000001328147220 */ /* 0x000fe20000410000 */
[--C-:B------:R-:W-:Y:S02]  /*2440*/  HADD2.F32 R203, -RZ, R23.reuse.H0_H0 ;  /* 0x20000017ffcb7230 */ /* 0x100fe40000004100 */
[----:B------:R-:W-:Y:S01]  /*2450*/  FADD.FTZ R159, -R198, R21 ;  /* 0x00000015c69f7221 */ /* 0x000fe20000010100 */
[----:B------:R-:W-:-:S02]  /*2460*/  HADD2.F32 R207, -RZ, R23.H1_H1 ;  /* 0x30000017ffcf7230 */ /* 0x000fc40000004100 */
[----:B------:R-:W-:Y:S01]  /*2470*/  FMUL.FTZ R18, R6, R29 ;  /* 0x0000001d06127220 */ /* 0x000fe20000410000 */
[----:B------:R-:W-:Y:S02]  /*2480*/  HADD2.F32 R23, -RZ, R25.H0_H0 ;  /* 0x20000019ff177230 */ /* 0x000fe40000004100 */
[----:B------:R-:W-:Y:S01]  /*2490*/  FMUL.FTZ R21, R41, R24 ;  /* 0x0000001829157220 */ /* 0x000fe20000410000 */
[--C-:B------:R-:W-:Y:S02]  /*24a0*/  HADD2.F32 R205, -RZ, R27.reuse.H0_H0 ;  /* 0x2000001bffcd7230 */ /* 0x100fe40000004100 */
[----:B------:R-:W-:Y:S01]  /*24b0*/  FADD.FTZ R30, R201, R20 ;  /* 0x00000014c91e7221 */ /* 0x000fe20000010000 */
[----:B------:R-:W-:Y:S02]  /*24c0*/  HADD2.F32 R156, -RZ, R27.H1_H1 ;  /* 0x3000001bff9c7230 */ /* 0x000fe40000004100 */
[C---:B------:R-:W-:Y:S01]  /*24d0*/  FFMA.FTZ R27, R17.reuse, R20, R200 ;  /* 0x00000014111b7223 */ /* 0x040fe200000100c8 */
[----:B------:R-:W-:Y:S01]  /*24e0*/  FADD.FTZ R100, R100, R19 ;  /* 0x0000001364647221 */ /* 0x000fe20000010000 */
[----:B------:R-:W-:Y:S01]  /*24f0*/  FFMA.FTZ R72, R17, R19, R72 ;  /* 0x0000001311487223 */ /* 0x000fe20000010048 */
[----:B------:R-:W-:-:S02]  /*2500*/  HADD2.F32 R28, -RZ, R25.H1_H1 ;  /* 0x30000019ff1c7230 */ /* 0x000fc40000004100 */
[----:B------:R-:W-:Y:S01]  /*2510*/  FADD.FTZ R101, R101, R24 ;  /* 0x0000001865657221 */ /* 0x000fe20000010000 */
[----:B------:R-:W-:Y:S01]  /*2520*/  FMUL.FTZ R19, R6, R31 ;  /* 0x0000001f06137220 */ /* 0x000fe20000410000 */
[----:B------:R-:W-:Y:S01]  /*2530*/  FFMA.FTZ R73, R18, R24, R73 ;  /* 0x0000001812497223 */ /* 0x000fe20000010049 */
[----:B------:R-:W-:Y:S02]  /*2540*/  HADD2.F32 R155, -RZ, R22.H0_H0 ;  /* 0x20000016ff9b7230 */ /* 0x000fe40000004100 */
[----:B------:R-:W-:Y:S01]  /*2550*/  FMUL.FTZ R24, R42, R23 ;  /* 0x000000172a187220 */ /* 0x000fe20000410000 */
[----:B------:R-:W-:Y:S01]  /*2560*/  FADD.FTZ R29, R30, R21 ;  /* 0x000000151e1d7221 */ /* 0x000fe20000010000 */
[----:B------:R-:W-:Y:S01]  /*2570*/  FADD.FTZ R153, -R198, R153 ;  /* 0x00000099c6997221 */ /* 0x000fe20000010100 */
[----:B------:R-:W-:Y:S01]  /*2580*/  FFMA.FTZ R30, R18, R21, R27 ;  /* 0x00000015121e7223 */ /* 0x000fe2000001001b */
[--C-:B------:R-:W-:Y:S02]  /*2590*/  HADD2.F32 R157, -RZ, R26.reuse.H0_H0 ;  /* 0x2000001aff9d7230 */ /* 0x100fe40000004100 */
        /* <DEDUP_REMOVED lines=38> */
.L_x_2820:
[----:B------:R-:W-:Y:S05]  /*2800*/  BSYNC.RECONVERGENT B2 ;  /* 0x0000000000027941 */ /* 0x000fea0003800200 */
.L_x_2819:
        /* <DEDUP_REMOVED lines=11> */
[----:B------:R-:W-:Y:S01]  /*28c0*/  IADD3 R202, PT, PT, R202, 0x20, RZ ;  /* 0x00000020caca7810 */ /* 0x000fe20007ffe0ff */
[--C-:B--2---:R-:W-:Y:S02]  /*28d0*/  HADD2.F32 R169, -RZ, R153.reuse.H1_H1 ;  /* 0x30000099ffa97230 */ /* 0x104fe40000004100 */
[--C-:B------:R-:W-:Y:S02]  /*28e0*/  HADD2.F32 R163, -RZ, R152.reuse.H0_H0 ;  /* 0x20000098ffa37230 */ /* 0x100fe40000004100 */
[----:B------:R-:W-:Y:S02]  /*28f0*/  HADD2.F32 R165, -RZ, R152.H1_H1 ;  /* 0x30000098ffa57230 */ /* 0x000fe40000004100 */
[C---:B------:R-:W-:Y:S01]  /*2900*/  FADD.FTZ R169, -R198.reuse, R169 ;  /* 0x000000a9c6a97221 */ /* 0x040fe20000010100 */
[----:B------:R-:W-:Y:S02]  /*2910*/  HADD2.F32 R167, -RZ, R153.H0_H0 ;  /* 0x20000099ffa77230 */ /* 0x000fe40000004100 */
[----:B------:R-:W-:Y:S01]  /*2920*/  FADD.FTZ R163, -R198, R163 ;  /* 0x000000a3c6a37221 */ /* 0x000fe20000010100 */
[----:B---3--:R-:W-:-:S02]  /*2930*/  HADD2.F32 R153, -RZ, R156.H0_H0 ;  /* 0x2000009cff997230 */ /* 0x008fc40000004100 */
[C---:B------:R-:W-:Y:S01]  /*2940*/  FADD.FTZ R165, -R198.reuse, R165 ;  /* 0x000000a5c6a57221 */ /* 0x040fe20000010100 */
[----:B------:R-:W-:Y:S02]  /*2950*/  HADD2.F32 R152, -RZ, R157.H1_H1 ;  /* 0x3000009dff987230 */ /* 0x000fe40000004100 */
[----:B------:R-:W-:Y:S01]  /*2960*/  FADD.FTZ R167, -R198, R167 ;  /* 0x000000a7c6a77221 */ /* 0x000fe20000010100 */
[----:B------:R-:W-:Y:S02]  /*2970*/  HADD2.F32 R156, -RZ, R156.H1_H1 ;  /* 0x3000009cff9c7230 */ /* 0x000fe40000004100 */
[C---:B-----5:R-:W-:Y:S01]  /*2980*/  FMUL.FTZ R166, R6.reuse, R169 ;  /* 0x000000a906a67220 */ /* 0x060fe20000410000 */
[----:B------:R-:W-:Y:S01]  /*2990*/  FMUL.FTZ R163, R6, R163 ;  /* 0x000000a306a37220 */ /* 0x000fe20000410000 */
[----:B------:R-:W-:Y:S01]  /*29a0*/  FMUL.FTZ R164, R48, R153 ;  /* 0x0000009930a47220 */ /* 0x000fe20000410000 */
[--C-:B------:R-:W-:Y:S02]  /*29b0*/  HADD2.F32 R175, -RZ, R155.reuse.H0_H0 ;  /* 0x2000009bffaf7230 */ /* 0x100fe40000004100 */
[----:B------:R-:W-:Y:S01]  /*29c0*/  FMUL.FTZ R162, R6, R165 ;  /* 0x000000a506a27220 */ /* 0x000fe20000410000 */
[----:B------:R-:W-:-:S02]  /*29d0*/  HADD2.F32 R205, -RZ, R155.H1_H1 ;  /* 0x3000009bffcd7230 */ /* 0x000fc40000004100 */
[----:B------:R-:W-:Y:S01]  /*29e0*/  FMUL.FTZ R165, R6, R167 ;  /* 0x000000a706a57220 */ /* 0x000fe20000410000 */
[----:B------:R-:W-:Y:S02]  /*29f0*/  HADD2.F32 R155, -RZ, R157.H0_H0 ;  /* 0x2000009dff9b7230 */ /* 0x000fe40000004100 */
        /* <DEDUP_REMOVED lines=53> */
.L_x_2822:
[----:B------:R-:W-:Y:S05]  /*2d50*/  BSYNC.RECONVERGENT B2 ;  /* 0x0000000000027941 */ /* 0x000fea0003800200 */
.L_x_2821:
        /* <DEDUP_REMOVED lines=10> */
[--C-:B---3--:R-:W-:Y:S02]  /*2e00*/  HADD2.F32 R179, -RZ, R153.reuse.H0_H0 ;  /* 0x20000099ffb37230 */ /* 0x108fe40000004100 */
[----:B------:R-:W-:Y:S02]  /*2e10*/  HADD2.F32 R181, -RZ, R153.H1_H1 ;  /* 0x30000099ffb57230 */ /* 0x000fe40000004100 */
[----:B------:R-:W-:Y:S02]  /*2e20*/  HADD2.F32 R153, -RZ, R154.H1_H1 ;  /* 0x3000009aff997230 */ /* 0x000fe40000004100 */
[C---:B------:R-:W-:Y:S01]  /*2e30*/  FADD.FTZ R179, -R198.reuse, R179 ;  /* 0x000000b3c6b37221 */ /* 0x040fe20000010100 */
[--C-:B------:R-:W-:Y:S02]  /*2e40*/  HADD2.F32 R161, -RZ, R152.reuse.H0_H0 ;  /* 0x20000098ffa17230 */ /* 0x100fe40000004100 */
[----:B------:R-:W-:Y:S01]  /*2e50*/  FADD.FTZ R181, -R198, R181 ;  /* 0x000000b5c6b57221 */ /* 0x000fe20000010100 */
[----:B------:R-:W-:-:S02]  /*2e60*/  HADD2.F32 R177, -RZ, R152.H1_H1 ;  /* 0x30000098ffb17230 */ /* 0x000fc40000004100 */
[C---:B------:R-:W-:Y:S01]  /*2e70*/  FADD.FTZ R185, -R198.reuse, R153 ;  /* 0x00000099c6b97221 */ /* 0x040fe20000010100 */
[--C-:B------:R-:W-:Y:S02]  /*2e80*/  HADD2.F32 R187, -RZ, R155.reuse.H0_H0 ;  /* 0x2000009bffbb7230 */ /* 0x100fe40000004100 */
[C---:B------:R-:W-:Y:S01]  /*2e90*/  FADD.FTZ R161, -R198.reuse, R161 ;  /* 0x000000a1c6a17221 */ /* 0x040fe20000010100 */
[----:B----4-:R-:W-:Y:S02]  /*2ea0*/  HADD2.F32 R153, -RZ, R156.H0_H0 ;  /* 0x2000009cff997230 */ /* 0x010fe40000004100 */
[----:B------:R-:W-:Y:S01]  /*2eb0*/  FADD.FTZ R177, -R198, R177 ;  /* 0x000000b1c6b17221 */ /* 0x000fe20000010100 */
[----:B------:R-:W-:Y:S02]  /*2ec0*/  HADD2.F32 R155, -RZ, R155.H1_H1 ;  /* 0x3000009bff9b7230 */ /* 0x000fe40000004100 */
[----:B-----5:R-:W-:Y:S01]  /*2ed0*/  FMUL.FTZ R184, R6, R181 ;  /* 0x000000b506b87220 */ /* 0x020fe20000410000 */
[----:B------:R-:W-:-:S02]  /*2ee0*/  HADD2.F32 R152, -RZ, R157.H1_H1 ;  /* 0x3000009dff987230 */ /* 0x000fc40000004100 */
[----:B------:R-:W-:Y:S01]  /*2ef0*/  FMUL.FTZ R161, R6, R161 ;  /* 0x000000a106a17220 */ /* 0x000fe20000410000 */
[----:B------:R-:W-:Y:S02]  /*2f00*/  HADD2.F32 R156, -RZ, R156.H1_H1 ;  /* 0x3000009cff9c7230 */ /* 0x000fe40000004100 */
        /* <DEDUP_REMOVED lines=19> */
[--C-:B------:R-:W-:Y:S02]  /*3040*/  HADD2.F32 R157, -RZ, R158.reuse.H0_H0 ;  /* 0x2000009eff9d7230 */ /* 0x100fe40000004100 */
[C---:B------:R-:W-:Y:S01]  /*3050*/  FADD.FTZ R187, -R198.reuse, R187 ;  /* 0x000000bbc6bb7221 */ /* 0x040fe20000010100 */
[----:B------:R-:W-:Y:S01]  /*3060*/  FADD.FTZ R183, -R198, R183 ;  /* 0x000000b7c6b77221 */ /* 0x000fe20000010100 */
[----:B------:R-:W-:Y:S01]  /*3070*/  FADD.FTZ R154, R155, R186 ;  /* 0x000000ba9b9a7221 */ /* 0x000fe20000010000 */
[----:B------:R-:W-:Y:S01]  /*3080*/  FFMA.FTZ R153, R177, R186, R152 ;  /* 0x000000bab1997223 */ /* 0x000fe20000010098 */
[----:B------:R-:W-:Y:S02]  /*3090*/  HADD2.F32 R158, -RZ, R158.H1_H1 ;  /* 0x3000009eff9e7230 */ /* 0x000fe40000004100 */
[----:B------:R-:W-:Y:S01]  /*30a0*/  FMUL.FTZ R183, R6, R183 ;  /* 0x000000b706b77220 */ /* 0x000fe20000410000 */
[----:B------:R-:W-:Y:S01]  /*30b0*/  FMUL.FTZ R188, R60, R157 ;  /* 0x0000009d3cbc7220 */ /* 0x000fe20000410000 */
[----:B------:R-:W-:Y:S01]  /*30c0*/  FADD.FTZ R155, R154, R181 ;  /* 0x000000b59a9b7221 */ /* 0x000fe20000010000 */
[----:B------:R-:W-:Y:S01]  /*30d0*/  FFMA.FTZ R152, R184, R181, R153 ;  /* 0x000000b5b8987223 */ /* 0x000fe20000010099 */
[----:B------:R-:W-:-:S02]  /*30e0*/  HADD2.F32 R189, -RZ, R159.H0_H0 ;  /* 0x2000009fffbd7230 */ /* 0x000fc40000004100 */
[C---:B------:R-:W-:Y:S01]  /*30f0*/  FMUL.FTZ R190, R6.reuse, R185 ;  /* 0x000000b906be7220 */ /* 0x040fe20000410000 */
[----:B------:R-:W-:Y:S01]  /*3100*/  FMUL.FTZ R185, R61, R158 ;  /* 0x0000009e3db97220 */ /* 0x000fe20000410000 */
[----:B------:R-:W-:Y:S01]  /*3110*/  FADD.FTZ R154, R155, R188 ;  /* 0x000000bc9b9a7221 */ /* 0x000fe20000010000 */
[----:B------:R-:W-:Y:S01]  /*3120*/  FFMA.FTZ R153, R183, R188, R152 ;  /* 0x000000bcb7997223 */ /* 0x000fe20000010098 */
[----:B------:R-:W-:Y:S02]  /*3130*/  HADD2.F32 R198, -RZ, R159.H1_H1 ;  /* 0x3000009fffc67230 */ /* 0x000fe40000004100 */
        /* <DEDUP_REMOVED lines=20> */
.L_x_2816:
[----:B------:R-:W-:Y:S05]  /*3280*/  BSYNC.RECONVERGENT B0 ;  /* 0x0000000000007941 */ /* 0x000fea0003800200 */
.L_x_2808:
        /* <DEDUP_REMOVED lines=22> */
.L_x_2876:
        /* <DEDUP_REMOVED lines=48> */
.L_x_2828:
        /* <DEDUP_REMOVED lines=33> */
.L_x_2827:
        /* <DEDUP_REMOVED lines=36> */
.L_x_2830:
        /* <DEDUP_REMOVED lines=37> */
.L_x_2826:
        /* <DEDUP_REMOVED lines=11> */
[--C-:B0-----:R-:W-:Y:S02]  /*3e40*/  HADD2.F32 R159, -RZ, R139.reuse.H1_H1 ;  /* 0x3000008bff9f7230 */ /* 0x101fe40000004100 */
[----:B------:R-:W-:Y:S01]  /*3e50*/  FFMA.FTZ R201, R9, R198, R203 ;  /* 0x000000c609c97223 */ /* 0x000fe200000100cb */
[----:B------:R-:W-:Y:S02]  /*3e60*/  HADD2.F32 R155, -RZ, R138.H1_H1 ;  /* 0x3000008aff9b7230 */ /* 0x000fe40000004100 */
[----:B------:R-:W-:Y:S01]  /*3e70*/  FADD.FTZ R156, R15, -R154 ;  /* 0x8000009a0f9c7221 */ /* 0x000fe20000010000 */
[----:B------:R-:W-:Y:S01]  /*3e80*/  FADD.FTZ R152, R11, -R152 ;  /* 0x800000980b987221 */ /* 0x000fe20000010000 */
[----:B------:R-:W-:-:S02]  /*3e90*/  HADD2.F32 R157, -RZ, R139.H0_H0 ;  /* 0x2000008bff9d7230 */ /* 0x000fc40000004100 */
[----:B------:R-:W-:Y:S01]  /*3ea0*/  FADD.FTZ R158, R14, -R205 ;  /* 0x800000cd0e9e7221 */ /* 0x000fe20000010000 */
[----:B------:R-:W-:Y:S02]  /*3eb0*/  HADD2.F32 R153, -RZ, R138.H0_H0 ;  /* 0x2000008aff997230 */ /* 0x000fe40000004100 */
[----:B------:R-:W-:Y:S01]  /*3ec0*/  FADD.FTZ R154, R10, -R201 ;  /* 0x800000c90a9a7221 */ /* 0x000fe20000010000 */
        /* <DEDUP_REMOVED lines=25> */
.L_x_2832:
[-CC-:B------:R-:W-:Y:S01]  /*4060*/  FFMA.FTZ R134, R193, R198.reuse, R203.reuse ;  /* 0x000000c6c1867223 */ /* 0x180fe200000100cb */
[-CC-:B------:R-:W-:Y:S01]  /*4070*/  FFMA.FTZ R157, R13, R198.reuse, R203.reuse ;  /* 0x000000c60d9d7223 */ /* 0x180fe200000100cb */
[----:B------:R-:W-:Y:S02]  /*4080*/  HADD2.F32 R152, -RZ, R137.H0_H0 ;  /* 0x20000089ff987230 */ /* 0x000fe40000004100 */
[-CC-:B------:R-:W-:Y:S01]  /*4090*/  FFMA.FTZ R155, R9, R198.reuse, R203.reuse ;  /* 0x000000c6099b7223 */ /* 0x180fe200000100cb */
[----:B0-----:R-:W-:Y:S02]  /*40a0*/  HADD2.F32 R158, -RZ, R139.H0_H0 ;  /* 0x2000008bff9e7230 */ /* 0x001fe40000004100 */
[----:B------:R-:W-:Y:S01]  /*40b0*/  FFMA.FTZ R132, R199, R198, R203 ;  /* 0x000000c6c7847223 */ /* 0x000fe200000100cb */
        /* <DEDUP_REMOVED lines=12> */
[----:B------:R-:W-:Y:S01]  /*4180*/  FFMA.FTZ R156, R6, R155, R154 ;  /* 0x0000009b069c7223 */ /* 0x000fe2000001009a */
[----:B------:R-:W-:-:S02]  /*4190*/  HADD2.F32 R205, -RZ, R139.H1_H1 ;  /* 0x3000008bffcd7230 */ /* 0x000fc40000004100 */
[C---:B------:R-:W-:Y:S01]  /*41a0*/  FFMA.FTZ R133, R6.reuse, R133, R135 ;  /* 0x0000008506857223 */ /* 0x040fe20000010087 */
[----:B------:R-:W-:Y:S02]  /*41b0*/  HADD2.F32 R134, -RZ, R136.H1_H1 ;  /* 0x30000088ff867230 */ /* 0x000fe40000004100 */
        /* <DEDUP_REMOVED lines=19> */
.L_x_2831:
[----:B------:R-:W-:-:S04]  /*42f0*/  UISETP.NE.U32.AND UP0, UPT, UR6, URZ, UPT ;  /* 0x000000ff0600728c */ /* 0x000fc8000bf05070 */
[----:B------:R-:W-:-:S09]  /*4300*/  UISETP.NE.AND.EX UP0, UPT, UR7, URZ, UPT, UP0 ;  /* 0x000000ff0700728c */ /* 0x000fd2000bf05300 */
[----:B------:R-:W-:Y:S05]  /*4310*/  BRA.U UP0, `(.L_x_2833) ;  /* 0x0000000100a47547 */ /* 0x000fea000b800000 */
        /* <DEDUP_REMOVED lines=41> */
.L_x_2833:
[-CC-:B------:R-:W-:Y:S01]  /*45b0*/  FFMA.FTZ R135, R9, R198.reuse, R203.reuse ;  /* 0x000000c609877223 */ /* 0x180fe200000100cb */
[----:B------:R-:W-:Y:S02]  /*45c0*/  HADD2.F32 R134, -RZ, R138.H0_H0 ;  /* 0x2000008aff867230 */ /* 0x000fe40000004100 */
[-CC-:B------:R-:W-:Y:S01]  /*45d0*/  FFMA.FTZ R153, R13, R198.reuse, R203.reuse ;  /* 0x000000c60d997223 */ /* 0x180fe200000100cb */
[-CC-:B------:R-:W-:Y:S01]  /*45e0*/  FFMA.FTZ R120, R199, R198.reuse, R203.reuse ;  /* 0x000000c6c7787223 */ /* 0x180fe200000100cb */
[----:B------:R-:W-:Y:S01]  /*45f0*/  FFMA.FTZ R122, R193, R198, R203 ;  /* 0x000000c6c17a7223 */ /* 0x000fe200000100cb */
[----:B------:R-:W-:Y:S01]  /*4600*/  FADD.FTZ R135, R10, -R135 ;  /* 0x800000870a877221 */ /* 0x000fe20000010000 */
[----:B------:R-:W-:Y:S02]  /*4610*/  HADD2.F32 R152, -RZ, R139.H0_H0 ;  /* 0x2000008bff987230 */ /* 0x000fe40000004100 */
[----:B------:R-:W-:Y:S01]  /*4620*/  FADD.FTZ R153, R14, -R153 ;  /* 0x800000990e997221 */ /* 0x000fe20000010000 */
[----:B------:R-:W-:-:S02]  /*4630*/  HADD2.F32 R123, -RZ, R136.H0_H0 ;  /* 0x20000088ff7b7230 */ /* 0x000fc40000004100 */
[----:B------:R-:W-:Y:S01]  /*4640*/  FADD.FTZ R121, R197, -R120 ;  /* 0x80000078c5797221 */ /* 0x000fe20000010000 */
[----:B------:R-:W-:Y:S02]  /*4650*/  HADD2.F32 R132, -RZ, R137.H0_H0 ;  /* 0x20000089ff847230 */ /* 0x000fe40000004100 */
[----:B------:R-:W-:Y:S01]  /*4660*/  FADD.FTZ R133, R191, -R122 ;  /* 0x8000007abf857221 */ /* 0x000fe20000010000 */
[----:B-----5:R-:W-:Y:S01]  /*4670*/  FFMA.FTZ R135, R6, R135, R134 ;  /* 0x0000008706877223 */ /* 0x020fe20000010086 */
[-CC-:B------:R-:W-:Y:S01]  /*4680*/  FFMA.FTZ R120, R196, R198.reuse, R203.reuse ;  /* 0x000000c6c4787223 */ /* 0x180fe200000100cb */
[-CC-:B------:R-:W-:Y:S01]  /*4690*/  FFMA.FTZ R134, R8, R198.reuse, R203.reuse ;  /* 0x000000c608867223 */ /* 0x180fe200000100cb */
[-CC-:B0-----:R-:W-:Y:S01]  /*46a0*/  FFMA.FTZ R158, R16, R198.reuse, R203.reuse ;  /* 0x000000c6109e7223 */ /* 0x181fe200000100cb */
[----:B------:R-:W-:Y:S01]  /*46b0*/  FFMA.FTZ R154, R12, R198, R203 ;  /* 0x000000c60c9a7223 */ /* 0x000fe200000100cb */
[C---:B------:R-:W-:Y:S01]  /*46c0*/  FFMA.FTZ R155, R6.reuse, R153, R152 ;  /* 0x00000099069b7223 */ /* 0x040fe20000010098 */
[C---:B------:R-:W-:Y:S01]  /*46d0*/  FFMA.FTZ R121, R6.reuse, R121, R123 ;  /* 0x0000007906797223 */ /* 0x040fe2000001007b */
        /* <DEDUP_REMOVED lines=25> */
.L_x_2829:
        /* <DEDUP_REMOVED lines=14> */
.L_x_2825:
[----:B------:R-:W-:Y:S05]  /*4950*/  BSYNC.RECONVERGENT B0 ;  /* 0x0000000000007941 */ /* 0x000fea0003800200 */
.L_x_2824:
        /* <DEDUP_REMOVED lines=15> */
[----:B------:R-:W-:Y:S02]  /*4a50*/  HADD2.F32 R120, -RZ, R141.H0_H0 ;  /* 0x2000008dff787230 */ /* 0x000fe40000004100 */
[-CC-:B------:R-:W-:Y:S01]  /*4a60*/  FFMA.FTZ R135, R25, R198.reuse, R203.reuse ;  /* 0x000000c619877223 */ /* 0x180fe200000100cb */
[----:B------:R-:W-:Y:S02]  /*4a70*/  HADD2.F32 R132, -RZ, R143.H0_H0 ;  /* 0x2000008fff847230 */ /* 0x000fe40000004100 */
        /* <DEDUP_REMOVED lines=12> */
[----:B0-----:R-:W-:Y:S01]  /*4b40*/  FFMA.FTZ R158, R160, R198, R203 ;  /* 0x000000c6a09e7223 */ /* 0x001fe200000100cb */
        /* <DEDUP_REMOVED lines=27> */
.L_x_2838:
        /* <DEDUP_REMOVED lines=13> */
[----:B0-----:R-:W-:Y:S01]  /*4dd0*/  FFMA.FTZ R159, R6, R157, R152 ;  /* 0x0000009d069f7223 */ /* 0x001fe20000010098 */
        /* <DEDUP_REMOVED lines=27> */
.L_x_2837:
[----:B-1----:R-:W1:Y:S02]  /*4f90*/  LDC.64 R152, c[0x0][0x470] ;  /* 0x00011c00ff987b82 */ /* 0x002e640000000a00 */
[----:B-1----:R-:W-:-:S04]  /*4fa0*/  ISETP.NE.U32.AND P1, PT, R152, RZ, PT ;  /* 0x000000ff9800720c */ /* 0x002fc80003f25070 */
[----:B------:R-:W-:-:S13]  /*4fb0*/  ISETP.NE.AND.EX P1, PT, R153, RZ, PT, P1 ;  /* 0x000000ff9900720c */ /* 0x000fda0003f25310 */
[----:B------:R-:W-:Y:S05]  /*4fc0*/  @!P1 BRA `(.L_x_2840) ;  /* 0x0000000000a49947 */ /* 0x000fea0003800000 */
[-CC-:B------:R-:W-:Y:S01]  /*4fd0*/  FFMA.FTZ R153, R19, R198.reuse, R203.reuse ;  /* 0x000000c613997223 */ /* 0x180fe200000100cb */
        /* <DEDUP_REMOVED lines=40> */
.L_x_2840:
[-CC-:B------:R-:W-:Y:S01]  /*5260*/  FFMA.FTZ R155, R29, R198.reuse, R203.reuse ;  /* 0x000000c61d9b7223 */ /* 0x180fe200000100cb */
[-CC-:B------:R-:W-:Y:S01]  /*5270*/  FFMA.FTZ R154, R28, R198.reuse, R203.reuse ;  /* 0x000000c61c9a7223 */ /* 0x180fe200000100cb */
[-C--:B------:R-:W-:Y:S01]  /*5280*/  FFMA.FTZ R153, R25, R198.reuse, R203 ;  /* 0x000000c619997223 */ /* 0x080fe200000100cb */
[--C-:B------:R-:W-:Y:S02]  /*5290*/  HADD2.F32 R156, -RZ, R142.reuse.H1_H1 ;  /* 0x3000008eff9c7230 */ /* 0x100fe40000004100 */
[----:B------:R-:W-:Y:S01]  /*52a0*/  FADD.FTZ R157, R30, -R155 ;  /* 0x8000009b1e9d7221 */ /* 0x000fe20000010000 */
[----:B0-----:R-:W-:Y:S01]  /*52b0*/  FFMA.FTZ R158, R160, R198, R203 ;  /* 0x000000c6a09e7223 */ /* 0x001fe200000100cb */
[----:B------:R-:W-:Y:S02]  /*52c0*/  HADD2.F32 R152, -RZ, R142.H0_H0 ;  /* 0x2000008eff987230 */ /* 0x000fe40000004100 */
        /* <DEDUP_REMOVED lines=30> */
.L_x_2836:
        /* <DEDUP_REMOVED lines=45> */
.L_x_2842:
        /* <DEDUP_REMOVED lines=33> */
.L_x_2841:
        /* <DEDUP_REMOVED lines=37> */
.L_x_2843:
        /* <DEDUP_REMOVED lines=28> */
.L_x_2839:
        /* <DEDUP_REMOVED lines=10> */
.L_x_2835:
[----:B------:R-:W-:Y:S05]  /*5e40*/  BSYNC.RECONVERGENT B0 ;  /* 0x0000000000007941 */ /* 0x000fea0003800200 */
.L_x_2834:
        /* <DEDUP_REMOVED lines=16> */
[----:B------:R-:W-:Y:S02]  /*5f50*/  HADD2.F32 R123, -RZ, R144.H0_H0 ;  /* 0x20000090ff7b7230 */ /* 0x000fe40000004100 */
[----:B------:R-:W-:Y:S01]  /*5f60*/  FFMA.FTZ R135, R171, R198, R203 ;  /* 0x000000c6ab877223 */ /* 0x000fe200000100cb */
[----:B------:R-:W-:Y:S02]  /*5f70*/  HADD2.F32 R120, -RZ, R145.H0_H0 ;  /* 0x20000091ff787230 */ /* 0x000fe40000004100 */
[----:B------:R-:W-:Y:S01]  /*5f80*/  FADD.FTZ R121, R164, -R121 ;  /* 0x80000079a4797221 */ /* 0x000fe20000010000 */
[----:B------:R-:W-:Y:S02]  /*5f90*/  HADD2.F32 R132, -RZ, R147.H0_H0 ;  /* 0x20000093ff847230 */ /* 0x000fe40000004100 */
[----:B------:R-:W-:Y:S01]  /*5fa0*/  FADD.FTZ R133, R168, -R133 ;  /* 0x80000085a8857221 */ /* 0x000fe20000010000 */
[----:B------:R-:W-:Y:S01]  /*5fb0*/  FADD.FTZ R153, R174, -R153 ;  /* 0x80000099ae997221 */ /* 0x000fe20000010000 */
[----:B------:R-:W-:-:S02]  /*5fc0*/  HADD2.F32 R122, -RZ, R146.H0_H0 ;  /* 0x20000092ff7a7230 */ /* 0x000fc40000004100 */
[----:B------:R-:W-:Y:S01]  /*5fd0*/  FADD.FTZ R135, R170, -R135 ;  /* 0x80000087aa877221 */ /* 0x000fe20000010000 */
        /* <DEDUP_REMOVED lines=8> */
[----:B------:R-:W-:Y:S02]  /*6060*/  HADD2.F32 R156, -RZ, R146.H1_H1 ;  /* 0x30000092ff9c7230 */ /* 0x000fe40000004100 */
[----:B------:R-:W-:Y:S01]  /*6070*/  FADD.FTZ R157, R176, -R123 ;  /* 0x8000007bb09d7221 */ /* 0x000fe20000010000 */
[----:B------:R-:W-:-:S02]  /*6080*/  HADD2.F32 R122, -RZ, R144.H1_H1 ;  /* 0x30000090ff7a7230 */ /* 0x000fc40000004100 */
[----:B------:R-:W-:Y:S01]  /*6090*/  FADD.FTZ R153, R173, -R152 ;  /* 0x80000098ad997221 */ /* 0x000fe20000010000 */
[----:B------:R-:W-:Y:S02]  /*60a0*/  HADD2.F32 R134, -RZ, R145.H1_H1 ;  /* 0x30000091ff867230 */ /* 0x000fe40000004100 */
[----:B------:R-:W-:Y:S01]  /*60b0*/  FADD.FTZ R135, R169, -R132 ;  /* 0x80000084a9877221 */ /* 0x000fe20000010000 */
[----:B0-----:R-:W-:Y:S02]  /*60c0*/  HADD2.F32 R159, -RZ, R147.H1_H1 ;  /* 0x30000093ff9f7230 */ /* 0x001fe40000004100 */
        /* <DEDUP_REMOVED lines=18> */
.L_x_2848:
        /* <DEDUP_REMOVED lines=14> */
[----:B0-----:R-:W-:Y:S01]  /*62d0*/  FFMA.FTZ R159, R6, R157, R152 ;  /* 0x0000009d069f7223 */ /* 0x001fe20000010098 */
        /* <DEDUP_REMOVED lines=26> */
.L_x_2847:
[----:B-1-3--:R-:W1:Y:S02]  /*6480*/  LDC.64 R152, c[0x0][0x470] ;  /* 0x00011c00ff987b82 */ /* 0x00ae640000000a00 */
[----:B-1----:R-:W-:-:S04]  /*6490*/  ISETP.NE.U32.AND P1, PT, R152, RZ, PT ;  /* 0x000000ff9800720c */ /* 0x002fc80003f25070 */
[----:B------:R-:W-:-:S13]  /*64a0*/  ISETP.NE.AND.EX P1, PT, R153, RZ, PT, P1 ;  /* 0x000000ff9900720c */ /* 0x000fda0003f25310 */
[----:B------:R-:W-:Y:S05]  /*64b0*/  @!P1 BRA `(.L_x_2850) ;  /* 0x0000000000a49947 */ /* 0x000fea0003800000 */
[-CC-:B------:R-:W-:Y:S01]  /*64c0*/  FFMA.FTZ R133, R163, R198.reuse, R203.reuse ;  /* 0x000000c6a3857223 */ /* 0x180fe200000100cb */
        /* <DEDUP_REMOVED lines=40> */
.L_x_2850:
[-CC-:B------:R-:W-:Y:S01]  /*6750*/  FFMA.FTZ R155, R175, R198.reuse, R203.reuse ;  /* 0x000000c6af9b7223 */ /* 0x180fe200000100cb */
[-CC-:B------:R-:W-:Y:S01]  /*6760*/  FFMA.FTZ R154, R172, R198.reuse, R203.reuse ;  /* 0x000000c6ac9a7223 */ /* 0x180fe200000100cb */
[-CC-:B------:R-:W-:Y:S01]  /*6770*/  FFMA.FTZ R201, R178, R198.reuse, R203.reuse ;  /* 0x000000c6b2c97223 */ /* 0x180fe200000100cb */
[----:B------:R-:W-:Y:S01]  /*6780*/  FFMA.FTZ R153, R171, R198, R203 ;  /* 0x000000c6ab997223 */ /* 0x000fe200000100cb */
[--C-:B------:R-:W-:Y:S02]  /*6790*/  HADD2.F32 R156, -RZ, R146.reuse.H1_H1 ;  /* 0x30000092ff9c7230 */ /* 0x100fe40000004100 */
[----:B------:R-:W-:Y:S01]  /*67a0*/  FADD.FTZ R157, R174, -R155 ;  /* 0x8000009bae9d7221 */ /* 0x000fe20000010000 */
[----:B0-----:R-:W-:Y:S02]  /*67b0*/  HADD2.F32 R158, -RZ, R147.H1_H1 ;  /* 0x30000093ff9e7230 */ /* 0x001fe40000004100 */
        /* <DEDUP_REMOVED lines=30> */
.L_x_2846:
        /* <DEDUP_REMOVED lines=45> */
.L_x_2852:
        /* <DEDUP_REMOVED lines=33> */
.L_x_2851:
        /* <DEDUP_REMOVED lines=37> */
.L_x_2853:
        /* <DEDUP_REMOVED lines=28> */
.L_x_2849:
        /* <DEDUP_REMOVED lines=10> */
.L_x_2845:
[----:B------:R-:W-:Y:S05]  /*7330*/  BSYNC.RECONVERGENT B0 ;  /* 0x0000000000007941 */ /* 0x000fea0003800200 */
.L_x_2844:
        /* <DEDUP_REMOVED lines=17> */
[----:B------:R-:W-:Y:S02]  /*7450*/  HADD2.F32 R156, -RZ, R151.H1_H1 ;  /* 0x30000097ff9c7230 */ /* 0x000fe40000004100 */
[----:B------:R-:W-:Y:S01]  /*7460*/  FADD.FTZ R153, R189, -R154 ;  /* 0x8000009abd997221 */ /* 0x000fe20000010000 */
[----:B------:R-:W-:Y:S02]  /*7470*/  HADD2.F32 R122, -RZ, R149.H0_H0 ;  /* 0x20000095ff7a7230 */ /* 0x000fe40000004100 */
[----:B------:R-:W-:Y:S01]  /*7480*/  FADD.FTZ R133, R186, -R133 ;  /* 0x80000085ba857221 */ /* 0x000fe20000010000 */
[----:B------:R-:W-:-:S02]  /*7490*/  HADD2.F32 R134, -RZ, R150.H0_H0 ;  /* 0x20000096ff867230 */ /* 0x000fc40000004100 */
[----:B------:R-:W-:Y:S01]  /*74a0*/  FADD.FTZ R135, R188, -R135 ;  /* 0x80000087bc877221 */ /* 0x000fe20000010000 */
[----:B------:R-:W-:Y:S02]  /*74b0*/  HADD2.F32 R123, -RZ, R148.H0_H0 ;  /* 0x20000094ff7b7230 */ /* 0x000fe40000004100 */
[-CC-:B------:R-:W-:Y:S01]  /*74c0*/  FFMA.FTZ R120, R180, R198.reuse, R203.reuse ;  /* 0x000000c6b4787223 */ /* 0x180fe200000100cb */
[-CC-:B------:R-:W-:Y:S01]  /*74d0*/  FFMA.FTZ R132, R184, R198.reuse, R203.reuse ;  /* 0x000000c6b8847223 */ /* 0x180fe200000100cb */
[-C--:B------:R-:W-:Y:S01]  /*74e0*/  FFMA.FTZ R152, R190, R198.reuse, R203 ;  /* 0x000000c6be987223 */ /* 0x080fe200000100cb */
[----:B------:R-:W-:Y:S01]  /*74f0*/  FADD.FTZ R121, R182, -R121 ;  /* 0x80000079b6797221 */ /* 0x000fe20000010000 */
[----:B------:R-:W-:Y:S01]  /*7500*/  FFMA.FTZ R203, R187, R198, R203 ;  /* 0x000000c6bbcb7223 */ /* 0x000fe200000100cb */
[C---:B0----5:R-:W-:Y:S01]  /*7510*/  FFMA.FTZ R158, R6.reuse, R153, R156 ;  /* 0x00000099069e7223 */ /* 0x061fe2000001009c */
[C---:B------:R-:W-:Y:S01]  /*7520*/  FFMA.FTZ R133, R6.reuse, R133, R122 ;  /* 0x0000008506857223 */ /* 0x040fe2000001007a */
[----:B------:R-:W-:Y:S01]  /*7530*/  FFMA.FTZ R154, R6, R135, R134 ;  /* 0x00000087069a7223 */ /* 0x000fe20000010086 */
[----:B------:R-:W-:-:S02]  /*7540*/  HADD2.F32 R156, -RZ, R150.H1_H1 ;  /* 0x30000096ff9c7230 */ /* 0x000fc40000004100 */
[----:B------:R-:W-:Y:S01]  /*7550*/  FFMA.FTZ R121, R6, R121, R123 ;  /* 0x0000007906797223 */ /* 0x000fe2000001007b */
[----:B------:R-:W-:Y:S02]  /*7560*/  HADD2.F32 R122, -RZ, R148.H1_H1 ;  /* 0x30000094ff7a7230 */ /* 0x000fe40000004100 */
[----:B------:R-:W-:Y:S01]  /*7570*/  FADD.FTZ R153, R185, -R152 ;  /* 0x80000098b9997221 */ /* 0x000fe20000010000 */
[----:B------:R-:W-:Y:S02]  /*7580*/  HADD2.F32 R134, -RZ, R149.H1_H1 ;  /* 0x30000095ff867230 */ /* 0x000fe40000004100 */
[----:B------:R-:W-:Y:S01]  /*7590*/  FADD.FTZ R203, R192, -R203 ;  /* 0x800000cbc0cb7221 */ /* 0x000fe20000010000 */
[----:B------:R-:W-:Y:S02]  /*75a0*/  HADD2.F32 R155, -RZ, R151.H0_H0 ;  /* 0x20000097ff9b7230 */ /* 0x000fe40000004100 */
        /* <DEDUP_REMOVED lines=19> */
.L_x_2858:
[-CC-:B-1-34-:R-:W-:Y:S01]  /*76e0*/  FFMA.FTZ R153, R177, R198.reuse, R203.reuse ;  /* 0x000000c6b1997223 */ /* 0x19afe200000100cb */
[-CC-:B------:R-:W-:Y:S01]  /*76f0*/  FFMA.FTZ R155, R183, R198.reuse, R203.reuse ;  /* 0x000000c6b79b7223 */ /* 0x180fe200000100cb */
[-CC-:B------:R-:W-:Y:S01]  /*7700*/  FFMA.FTZ R156, R194, R198.reuse, R203.reuse ;  /* 0x000000c6c29c7223 */ /* 0x180fe200000100cb */
[-CC-:B------:R-:W-:Y:S01]  /*7710*/  FFMA.FTZ R121, R161, R198.reuse, R203.reuse ;  /* 0x000000c6a1797223 */ /* 0x180fe200000100cb */
[-CC-:B------:R-:W-:Y:S01]  /*7720*/  FFMA.FTZ R120, R180, R198.reuse, R203.reuse ;  /* 0x000000c6b4787223 */ /* 0x180fe200000100cb */
[-CC-:B------:R-:W-:Y:S01]  /*7730*/  FFMA.FTZ R152, R184, R198.reuse, R203.reuse ;  /* 0x000000c6b8987223 */ /* 0x180fe200000100cb */
[-CC-:B0-----:R-:W-:Y:S01]  /*7740*/  FFMA.FTZ R158, R190, R198.reuse, R203.reuse ;  /* 0x000000c6be9e7223 */ /* 0x181fe200000100cb */
[----:B------:R-:W-:Y:S01]  /*7750*/  FFMA.FTZ R203, R187, R198, R203 ;  /* 0x000000c6bbcb7223 */ /* 0x000fe200000100cb */
[----:B------:R-:W-:Y:S02]  /*7760*/  HADD2.F32 R122, -RZ, R149.H0_H0 ;  /* 0x20000095ff7a7230 */ /* 0x000fe40000004100 */
[----:B------:R-:W-:Y:S01]  /*7770*/  FADD.FTZ R153, R186, -R153 ;  /* 0x80000099ba997221 */ /* 0x000fe20000010000 */
[----:B------:R-:W-:-:S02]  /*7780*/  HADD2.F32 R154, -RZ, R150.H0_H0 ;  /* 0x20000096ff9a7230 */ /* 0x000fc40000004100 */
[----:B------:R-:W-:Y:S01]  /*7790*/  FADD.FTZ R155, R188, -R155 ;  /* 0x8000009bbc9b7221 */ /* 0x000fe20000010000 */
[----:B------:R-:W-:Y:S02]  /*77a0*/  HADD2.F32 R198, -RZ, R151.H1_H1 ;  /* 0x30000097ffc67230 */ /* 0x000fe40000004100 */
[----:B------:R-:W-:Y:S01]  /*77b0*/  FADD.FTZ R157, R189, -R156 ;  /* 0x8000009cbd9d7221 */ /* 0x000fe20000010000 */
[--C-:B------:R-:W-:Y:S02]  /*77c0*/  HADD2.F32 R123, -RZ, R148.reuse.H0_H0 ;  /* 0x20000094ff7b7230 */ /* 0x100fe40000004100 */
[----:B------:R-:W-:Y:S01]  /*77d0*/  FADD.FTZ R121, R182, -R121 ;  /* 0x80000079b6797221 */ /* 0x000fe20000010000 */
[C---:B-----5:R-:W-:Y:S01]  /*77e0*/  FFMA.FTZ R153, R6.reuse, R153, R122 ;  /* 0x0000009906997223 */ /* 0x060fe2000001007a */
        /* <DEDUP_REMOVED lines=24> */
.L_x_2857:
        /* <DEDUP_REMOVED lines=45> */
.L_x_2860:
        /* <DEDUP_REMOVED lines=8> */
[--C-:B------:R-:W-:Y:S02]  /*7cc0*/  HADD2.F32 R205, -RZ, R151.reuse.H1_H1 ;  /* 0x30000097ffcd7230 */ /* 0x100fe40000004100 */
[----:B------:R-:W-:Y:S01]  /*7cd0*/  FADD.FTZ R203, R189, -R202 ;  /* 0x800000cabdcb7221 */ /* 0x000fe20000010000 */
[----:B------:R-:W-:-:S02]  /*7ce0*/  HADD2.F32 R200, -RZ, R151.H0_H0 ;  /* 0x20000097ffc87230 */ /* 0x000fc40000004100 */
        /* <DEDUP_REMOVED lines=26> */
.L_x_2856:
        /* <DEDUP_REMOVED lines=45> */
.L_x_2862:
        /* <DEDUP_REMOVED lines=33> */
.L_x_2861:
        /* <DEDUP_REMOVED lines=37> */
.L_x_2863:
        /* <DEDUP_REMOVED lines=28> */
.L_x_2859:
        /* <DEDUP_REMOVED lines=9> */
.L_x_2855:
[----:B------:R-:W-:Y:S05]  /*8810*/  BSYNC.RECONVERGENT B0 ;  /* 0x0000000000007941 */ /* 0x000fea0003800200 */
.L_x_2854:
[----:B01-34-:R-:W0:Y:S02]  /*8820*/  LDC.64 R152, c[0x0][0x380] ;  /* 0x0000e000ff987b82 */ /* 0x01be240000000a00 */
[----:B0-----:R-:W-:-:S04]  /*8830*/  LEA R2, R152, R2, 0x2 ;  /* 0x0000000298027211 */ /* 0x001fc800078e10ff */
[----:B------:R-:W-:-:S13]  /*8840*/  ISETP.GE.AND P0, PT, R2, R153, PT ;  /* 0x000000990200720c */ /* 0x000fda0003f06270 */
[----:B------:R-:W-:Y:S05]  /*8850*/  @!P0 BRA `(.L_x_2864) ;  /* 0xffffff7c00c48947 */ /* 0x000fea000383ffff */
.L_x_2807:
[----:B------:R-:W-:Y:S05]  /*8860*/  BSYNC B1 ;  /* 0x0000000000017941 */ /* 0x000fea0003800000 */
.L_x_2806:
        /* <DEDUP_REMOVED lines=257> */
.L_x_2823:
        /* <DEDUP_REMOVED lines=8> */
.L_x_2866:
[----:B------:R-:W-:Y:S05]  /*9900*/  BSYNC B0 ;  /* 0x0000000000007941 */ /* 0x000fea0003800000 */
.L_x_2865:
        /* <DEDUP_REMOVED lines=8> */
.L_x_2867:
[----:B------:R-:W-:Y:S01]  /*9990*/  FADD.FTZ R152, R152, R201 ;  /* 0x000000c998987221 */ /* 0x000fe20000010000 */
[----:B------:R-:W-:-:S04]  /*99a0*/  HFMA2 R204, -RZ, RZ, 0, 1.1920928955078125e-07 ;  /* 0x00000002ffcc7431 */ /* 0x000fc800000001ff */
[----:B------:R-:W-:Y:S02]  /*99b0*/  MOV R203, R152 ;  /* 0x0000009800cb7202 */ /* 0x000fe40000000f00 */
[----:B------:R-:W-:-:S07]  /*99c0*/  MOV R153, R202 ;  /* 0x000000ca00997202 */ /* 0x000fce0000000f00 */
[----:B------:R-:W-:Y:S05]  /*99d0*/  WARPSYNC.COLLECTIVE R198, `(.L_x_2868) ;  /* 0x00000000c6087348 */ /* 0x000fea0003c00000 */
[----:B------:R0:W1:Y:S02]  /*99e0*/  SHFL.BFLY P1, R202, R203, R204, R205 ;  /* 0x0c0000cccbca7389 */ /* 0x00006400000200cd */
[----:B01----:R-:W-:Y:S05]  /*99f0*/  ENDCOLLECTIVE ;  /* 0x000000000000791b */ /* 0x003fea0003800000 */
.L_x_2868:
[----:B------:R-:W-:-:S05]  /*9a00*/  FADD.FTZ R153, R153, R200 ;  /* 0x000000c899997221 */ /* 0x000fca0000010000 */
[----:B------:R-:W-:Y:S02]  /*9a10*/  MOV R203, R153 ;  /* 0x0000009900cb7202 */ /* 0x000fe40000000f00 */
[----:B------:R-:W-:-:S07]  /*9a20*/  MOV R155, R202 ;  /* 0x000000ca009b7202 */ /* 0x000fce0000000f00 */
[----:B------:R-:W-:Y:S05]  /*9a30*/  WARPSYNC.COLLECTIVE R198, `(.L_x_2869) ;  /* 0x00000000c6087348 */ /* 0x000fea0003c00000 */
[----:B------:R0:W1:Y:S02]  /*9a40*/  SHFL.BFLY P1, R202, R203, R204, R205 ;  /* 0x0c0000cccbca7389 */ /* 0x00006400000200cd */
[----:B01----:R-:W-:Y:S05]  /*9a50*/  ENDCOLLECTIVE ;  /* 0x000000000000791b */ /* 0x003fea0003800000 */
.L_x_2869:
[----:B------:R-:W-:Y:S01]  /*9a60*/  FADD.FTZ R155, R152, R155 ;  /* 0x0000009b989b7221 */ /* 0x000fe20000010000 */
[----:B------:R-:W-:-:S04]  /*9a70*/  HFMA2 R204, -RZ, RZ, 0, 2.384185791015625e-07 ;  /* 0x00000004ffcc7431 */ /* 0x000fc800000001ff */
[----:B------:R-:W-:Y:S02]  /*9a80*/  MOV R203, R155 ;  /* 0x0000009b00cb7202 */ /* 0x000fe40000000f00 */
[----:B------:R-:W-:-:S07]  /*9a90*/  MOV R154, R202 ;  /* 0x000000ca009a7202 */ /* 0x000fce0000000f00 */
[----:B------:R-:W-:Y:S05]  /*9aa0*/  WARPSYNC.COLLECTIVE R198, `(.L_x_2870) ;  /* 0x00000000c6087348 */ /* 0x000fea0003c00000 */
[----:B------:R0:W1:Y:S02]  /*9ab0*/  SHFL.BFLY P1, R202, R203, R204, R205 ;  /* 0x0c0000cccbca7389 */ /* 0x00006400000200cd */
[----:B01----:R-:W-:Y:S05]  /*9ac0*/  ENDCOLLECTIVE ;  /* 0x000000000000791b */ /* 0x003fea0003800000 */
.L_x_2870:
[----:B------:R-:W-:-:S05]  /*9ad0*/  FADD.FTZ R154, R153, R154 ;  /* 0x0000009a999a7221 */ /* 0x000fca0000010000 */
[----:B------:R-:W-:Y:S02]  /*9ae0*/  MOV R203, R154 ;  /* 0x0000009a00cb7202 */ /* 0x000fe40000000f00 */
[----:B------:R-:W-:-:S07]  /*9af0*/  MOV R156, R202 ;  /* 0x000000ca009c7202 */ /* 0x000fce0000000f00 */
[----:B------:R-:W-:Y:S05]  /*9b00*/  WARPSYNC.COLLECTIVE R198, `(.L_x_2871) ;  /* 0x00000000c6087348 */ /* 0x000fea0003c00000 */
[----:B------:R0:W1:Y:S02]  /*9b10*/  SHFL.BFLY P1, R202, R203, R204, R205 ;  /* 0x0c0000cccbca7389 */ /* 0x00006400000200cd */
[----:B01----:R-:W-:Y:S05]  /*9b20*/  ENDCOLLECTIVE ;  /* 0x000000000000791b */ /* 0x003fea0003800000 */
.L_x_2871:
[----:B------:R-:W-:Y:S01]  /*9b30*/  FADD.FTZ R156, R155, R156 ;  /* 0x0000009c9b9c7221 */ /* 0x000fe20000010000 */
[----:B------:R-:W-:-:S04]  /*9b40*/  HFMA2 R204, -RZ, RZ, 0, 4.76837158203125e-07 ;  /* 0x00000008ffcc7431 */ /* 0x000fc800000001ff */
[----:B------:R-:W-:Y:S02]  /*9b50*/  MOV R203, R156 ;  /* 0x0000009c00cb7202 */ /* 0x000fe40000000f00 */
[----:B------:R-:W-:-:S07]  /*9b60*/  MOV R157, R202 ;  /* 0x000000ca009d7202 */ /* 0x000fce0000000f00 */
[----:B------:R-:W-:Y:S05]  /*9b70*/  WARPSYNC.COLLECTIVE R198, `(.L_x_2872) ;  /* 0x00000000c6087348 */ /* 0x000fea0003c00000 */
[----:B------:R0:W1:Y:S02]  /*9b80*/  SHFL.BFLY P1, R202, R203, R204, R205 ;  /* 0x0c0000cccbca7389 */ /* 0x00006400000200cd */
[----:B01----:R-:W-:Y:S05]  /*9b90*/  ENDCOLLECTIVE ;  /* 0x000000000000791b */ /* 0x003fea0003800000 */
.L_x_2872:
[----:B------:R-:W-:-:S05]  /*9ba0*/  FADD.FTZ R157, R154, R157 ;  /* 0x0000009d9a9d7221 */ /* 0x000fca0000010000 */
[----:B------:R-:W-:Y:S02]  /*9bb0*/  MOV R203, R157 ;  /* 0x0000009d00cb7202 */ /* 0x000fe40000000f00 */
[----:B------:R-:W-:-:S07]  /*9bc0*/  MOV R159, R202 ;  /* 0x000000ca009f7202 */ /* 0x000fce0000000f00 */
[----:B------:R-:W-:Y:S05]  /*9bd0*/  WARPSYNC.COLLECTIVE R198, `(.L_x_2873) ;  /* 0x00000000c6087348 */ /* 0x000fea0003c00000 */
[----:B------:R0:W1:Y:S02]  /*9be0*/  SHFL.BFLY P1, R202, R203, R204, R205 ;  /* 0x0c0000cccbca7389 */ /* 0x00006400000200cd */
[----:B01----:R-:W-:Y:S05]  /*9bf0*/  ENDCOLLECTIVE ;  /* 0x000000000000791b */ /* 0x003fea0003800000 */
.L_x_2873:
[----:B------:R-:W-:Y:S01]  /*9c00*/  FADD.FTZ R159, R156, R159 ;  /* 0x0000009f9c9f7221 */ /* 0x000fe20000010000 */
[----:B------:R-:W-:-:S04]  /*9c10*/  HFMA2 R204, -RZ, RZ, 0, 9.5367431640625e-07 ;  /* 0x00000010ffcc7431 */ /* 0x000fc800000001ff */
[----:B------:R-:W-:Y:S02]  /*9c20*/  MOV R203, R159 ;  /* 0x0000009f00cb7202 */ /* 0x000fe40000000f00 */
[----:B------:R-:W-:-:S07]  /*9c30*/  MOV R158, R202 ;  /* 0x000000ca009e7202 */ /* 0x000fce0000000f00 */
[----:B------:R-:W-:Y:S05]  /*9c40*/  WARPSYNC.COLLECTIVE R198, `(.L_x_2874) ;  /* 0x00000000c6087348 */ /* 0x000fea0003c00000 */
[----:B------:R0:W1:Y:S02]  /*9c50*/  SHFL.BFLY P1, R202, R203, R204, R205 ;  /* 0x0c0000cccbca7389 */ /* 0x00006400000200cd */
[----:B01----:R-:W-:Y:S05]  /*9c60*/  ENDCOLLECTIVE ;  /* 0x000000000000791b */ /* 0x003fea0003800000 */
.L_x_2874:
[----:B------:R-:W-:-:S05]  /*9c70*/  FADD.FTZ R158, R157, R158 ;  /* 0x0000009e9d9e7221 */ /* 0x000fca0000010000 */
[----:B------:R-:W-:Y:S02]  /*9c80*/  MOV R203, R158 ;  /* 0x0000009e00cb7202 */ /* 0x000fe40000000f00 */
[----:B------:R-:W-:-:S07]  /*9c90*/  MOV R152, R202 ;  /* 0x000000ca00987202 */ /* 0x000fce0000000f00 */
[----:B------:R-:W-:Y:S05]  /*9ca0*/  WARPSYNC.COLLECTIVE R198, `(.L_x_2875) ;  /* 0x00000000c6087348 */ /* 0x000fea0003c00000 */
[----:B------:R0:W1:Y:S02]  /*9cb0*/  SHFL.BFLY P1, R202, R203, R204, R205 ;  /* 0x0c0000cccbca7389 */ /* 0x00006400000200cd */
[----:B01----:R-:W-:Y:S05]  /*9cc0*/  ENDCOLLECTIVE ;  /* 0x000000000000791b */ /* 0x003fea0003800000 */
.L_x_2875:
[----:B------:R-:W-:Y:S01]  /*9cd0*/  MOV R153, R202 ;  /* 0x000000ca00997202 */ /* 0x000fe20000000f00 */
[----:B------:R-:W-:Y:S06]  /*9ce0*/  BRA `(.L_x_2876) ;  /* 0xffffff9400c07947 */ /* 0x000fec000383ffff */
.L_x_2877:
        /* <DEDUP_REMOVED lines=9> */
.L_x_6072:


//--------------------- .text._ZN10layer_norm31ln_parallel_residual_bwd_kernelINS_13Kernel_traitsIf6__halfS2_S2_fjLj1024ELj1ELj4ELj1ELj16ENS_18Kernel_traits_baseILj1024EfS2_S2_S2_fjLj128EEEEELb0ELb1ELb1EEEvNS_9BwdParamsE --------------------------
	.section	.text._ZN10layer_norm31ln_parallel_residual_bwd_kernelINS_13Kernel_traitsIf6__halfS2_S2_fjLj1024ELj1ELj4ELj1ELj16ENS_18Kernel_traits_baseILj1024EfS2_S2_S2_fjLj128EEEEELb0ELb1ELb1EEEvNS_9BwdParamsE,"ax",@progbits
	.align	128
        .global         _ZN10layer_norm31ln_parallel_residual_bwd_kernelINS_13Kernel_traitsIf6__halfS2_S2_fjLj1024ELj1ELj4ELj1ELj16ENS_18Kernel_traits_baseILj1024EfS2_S2_S2_fjLj128EEEEELb0ELb1ELb1EEEvNS_9BwdParamsE
        .type           _ZN10layer_norm31ln_parallel_residual_bwd_kernelINS_13Kernel_traitsIf6__halfS2_S2_fjLj1024ELj1ELj4ELj1ELj16ENS_18Kernel_traits_baseILj1024EfS2_S2_S2_fjLj128EEEEELb0ELb1ELb1EEEvNS_9BwdParamsE,@function
        .size           _ZN10layer_norm31ln_parallel_residual_bwd_kernelINS_13Kernel_traitsIf6__halfS2_S2_fjLj1024ELj1ELj4ELj1ELj16ENS_18Kernel_traits_baseILj1024EfS2_S2_S2_fjLj128EEEEELb0ELb1ELb1EEEvNS_9BwdParamsE,(.L_x_6073 - _ZN10layer_norm31ln_parallel_residual_bwd_kernelINS_13Kernel_traitsIf6__halfS2_S2_fjLj1024ELj1ELj4ELj1ELj16ENS_18Kernel_traits_baseILj1024EfS2_S2_S2_fjLj128EEEEELb0ELb1ELb1EEEvNS_9BwdParamsE)
        .other          _ZN10layer_norm31ln_parallel_residual_bwd_kernelINS_13Kernel_traitsIf6__halfS2_S2_fjLj1024ELj1ELj4ELj1ELj16ENS_18Kernel_traits_baseILj1024EfS2_S2_S2_fjLj128EEEEELb0ELb1ELb1EEEvNS_9BwdParamsE,@"STO_CUDA_ENTRY STV_DEFAULT"
_ZN10layer_norm31ln_parallel_residual_bwd_kernelINS_13Kernel_traitsIf6__halfS2_S2_fjLj1024ELj1ELj4ELj1ELj16ENS_18Kernel_traits_baseILj1024EfS2_S2_S2_fjLj128EEEEELb0ELb1ELb1EEEvNS_9BwdParamsE:
.text._ZN10layer_norm31ln_parallel_residual_bwd_kernelINS_13Kernel_traitsIf6__halfS2_S2_fjLj1024ELj1ELj4ELj1ELj16ENS_18Kernel_traits_baseILj1024EfS2_S2_S2_fjLj128EEEEELb0ELb1ELb1EEEvNS_9BwdParamsE:
        /* <DEDUP_REMOVED lines=97> */
.L_x_2916:
[----:B------:R-:W0:Y:S08]  /*0610*/  LDC.64 R100, c[0x0][0x3c0] ;  /* 0x0000f000ff647b82 */ /* 0x000e300000000a00 */
[----:B------:R-:W1:Y:S08]  /*0620*/  LDC.64 R102, c[0x0][0x3c8] ;  /* 0x0000f200ff667b82 */ /* 0x000e700000000a00 */
[----:B------:R-:W2:Y:S01]  /*0630*/  LDC.64 R152, c[0x0][0x438] ;  /* 0x00010e00ff987b82 */ /* 0x000ea20000000a00 */
[----:B0-----:R-:W-:-:S05]  /*0640*/  IMAD.WIDE R100, R2, 0x4, R100 ;  /* 0x0000000402647825 */ /* 0x001fca00078e0264 */
        /* <DEDUP_REMOVED lines=27> */
[----:B------:R-:W4:Y:S04]  /*0800*/  LDG.E.128 R112, desc[UR10][R112.64] ;  /* 0x0000000a70707981 */ /* 0x000f28000c1e1d00 */
[----:B------:R-:W4:Y:S01]  /*0810*/  LDG.E.128 R116, desc[UR10][R116.64] ;  /* 0x0000000a74747981 */ /* 0x000f22000c1e1d00 */
[----:B------:R-:W-:-:S06]  /*0820*/  IMAD.WIDE.U32 R120, R154, 0x10, R128 ;  /* 0x000000109a787825 */ /* 0x000fcc00078e0080 */
[----:B------:R-:W4:Y:S01]  /*0830*/  LDG.E.128 R120, desc[UR10][R120.64] ;  /* 0x0000000a78787981 */ /* 0x000f22000c1e1d00 */
[----:B------:R-:W-:-:S06]  /*0840*/  IMAD.WIDE.U32 R124, R150, 0x10, R128 ;  /* 0x00000010967c7825 */ /* 0x000fcc00078e0080 */
[----:B------:R-:W4:Y:S01]  /*0850*/  LDG.E.128 R124, desc[UR10][R124.64] ;  /* 0x0000000a7c7c7981 */ /* 0x000f22000c1e1d00 */
[----:B------:R-:W-:-:S06]  /*0860*/  IMAD.WIDE.U32 R128, R149, 0x10, R128 ;  /* 0x0000001095807825 */ /* 0x000fcc00078e0080 */
[----:B------:R-:W4:Y:S01]  /*0870*/  LDG.E.128 R128, desc[UR10][R128.64] ;  /* 0x0000000a80807981 */ /* 0x000f22000c1e1d00 */
[--C-:B--2---:R-:W-:Y:S02]  /*0880*/  HADD2.F32 R157, -RZ, R100.reuse.H0_H0 ;  /* 0x20000064ff9d7230 */ /* 0x104fe40000004100 */
[----:B------:R-:W-:Y:S02]  /*0890*/  HADD2.F32 R159, -RZ, R100.H1_H1 ;  /* 0x30000064ff9f7230 */ /* 0x000fe40000004100 */
[----:B------:R-:W-:Y:S02]  /*08a0*/  HADD2.F32 R161, -RZ, R101.H0_H0 ;  /* 0x20000065ffa17230 */ /* 0x000fe40000004100 */
[----:B------:R-:W-:Y:S02]  /*08b0*/  HADD2.F32 R167, -RZ, R103.H0_H0 ;  /* 0x20000067ffa77230 */ /* 0x000fe40000004100 */
[----:B------:R-:W-:Y:S01]  /*08c0*/  FADD.FTZ R162, -R0, R159 ;  /* 0x0000009f00a27221 */ /* 0x000fe20000010100 */
[----:B---3--:R-:W-:-:S02]  /*08d0*/  HADD2.F32 R181, -RZ, R107.H0_H0 ;  /* 0x2000006bffb57230 */ /* 0x008fc40000004100 */
[C---:B------:R-:W-:Y:S01]  /*08e0*/  FADD.FTZ R236, -R0.reuse, R161 ;  /* 0x000000a100ec7221 */ /* 0x040fe20000010100 */
[----:B----4-:R-:W-:Y:S02]  /*08f0*/  HADD2.F32 R187, -RZ, R109.H0_H0 ;  /* 0x2000006dffbb7230 */ /* 0x010fe40000004100 */
[C---:B------:R-:W-:Y:S01]  /*0900*/  FADD.FTZ R232, -R0.reuse, R167 ;  /* 0x000000a700e87221 */ /* 0x040fe20000010100 */
[----:B------:R-:W-:Y:S02]  /*0910*/  HADD2.F32 R193, -RZ, R111.H0_H0 ;  /* 0x2000006fffc17230 */ /* 0x000fe40000004100 */
[C---:B------:R-:W-:Y:S01]  /*0920*/  FADD.FTZ R228, -R0.reuse, R181 ;  /* 0x000000b500e47221 */ /* 0x040fe20000010100 */
[----:B------:R-:W-:Y:S02]  /*0930*/  HADD2.F32 R199, -RZ, R113.H0_H0 ;  /* 0x20000071ffc77230 */ /* 0x000fe40000004100 */
[----:B------:R-:W-:Y:S01]  /*0940*/  FADD.FTZ R222, -R0, R187 ;  /* 0x000000bb00de7221 */ /* 0x000fe20000010100 */
[----:B------:R-:W-:-:S02]  /*0950*/  HADD2.F32 R205, -RZ, R115.H0_H0 ;  /* 0x20000073ffcd7230 */ /* 0x000fc40000004100 */
[C---:B------:R-:W-:Y:S01]  /*0960*/  FADD.FTZ R214, -R0.reuse, R193 ;  /* 0x000000c100d67221 */ /* 0x040fe20000010100 */
[----:B------:R-:W-:Y:S02]  /*0970*/  HADD2.F32 R101, -RZ, R101.H1_H1 ;  /* 0x30000065ff657230 */ /* 0x000fe40000004100 */
[C---:B------:R-:W-:Y:S01]  /*0980*/  FADD.FTZ R208, -R0.reuse, R199 ;  /* 0x000000c700d07221 */ /* 0x040fe20000010100 */
[--C-:B------:R-:W-:Y:S02]  /*0990*/  HADD2.F32 R163, -RZ, R102.reuse.H0_H0 ;  /* 0x20000066ffa37230 */ /* 0x100fe40000004100 */
[C---:B------:R-:W-:Y:S01]  /*09a0*/  FADD.FTZ R204, -R0.reuse, R205 ;  /* 0x000000cd00cc7221 */ /* 0x040fe20000010100 */
[----:B------:R-:W-:Y:S02]  /*09b0*/  HADD2.F32 R165, -RZ, R102.H1_H1 ;  /* 0x30000066ffa57230 */ /* 0x000fe40000004100 */
[----:B------:R-:W-:Y:S01]  /*09c0*/  FADD.FTZ R252, -R0, R101 ;  /* 0x0000006500fc7221 */ /* 0x000fe20000010100 */
[----:B------:R-:W-:-:S02]  /*09d0*/  HADD2.F32 R103, -RZ, R103.H1_H1 ;  /* 0x30000067ff677230 */ /* 0x000fc40000004100 */
[C---:B------:R-:W-:Y:S01]  /*09e0*/  FADD.FTZ R234, -R0.reuse, R163 ;  /* 0x000000a300ea7221 */ /* 0x040fe20000010100 */
[--C-:B------:R-:W-:Y:S02]  /*09f0*/  HADD2.F32 R169, -RZ, R104.reuse.H0_H0 ;  /* 0x20000068ffa97230 */ /* 0x100fe40000004100 */
[C---:B------:R-:W-:Y:S01]  /*0a00*/  FADD.FTZ R250, -R0.reuse, R165 ;  /* 0x000000a500fa7221 */ /* 0x040fe20000010100 */
        /* <DEDUP_REMOVED lines=8> */
[----:B------:R-:W-:Y:S02]  /*0a90*/  HADD2.F32 R179, -RZ, R106.H1_H1 ;  /* 0x3000006affb37230 */ /* 0x000fe40000004100 */
[----:B------:R-:W-:Y:S01]  /*0aa0*/  FADD.FTZ R186, -R0, R175 ;  /* 0x000000af00ba7221 */ /* 0x000fe20000010100 */
[----:B------:R-:W-:Y:S02]  /*0ab0*/  HADD2.F32 R107, -RZ, R107.H1_H1 ;  /* 0x3000006bff6b7230 */ /* 0x000fe40000004100 */
[----:B-----5:R-:W-:Y:S01]  /*0ac0*/  FMUL.FTZ R237, R151, R162 ;  /* 0x000000a297ed7220 */ /* 0x020fe20000410000 */
[----:B------:R-:W-:-:S02]  /*0ad0*/  HADD2.F32 R183, -RZ, R108.H0_H0 ;  /* 0x2000006cffb77230 */ /* 0x000fc40000004100 */
[C---:B------:R-:W-:Y:S01]  /*0ae0*/  FADD.FTZ R188, -R0.reuse, R179 ;  /* 0x000000b300bc7221 */ /* 0x040fe20000010100 */
[----:B------:R-:W-:Y:S02]  /*0af0*/  HADD2.F32 R185, -RZ, R108.H1_H1 ;  /* 0x3000006cffb97230 */ /* 0x000fe40000004100 */
[C---:B------:R-:W-:Y:S01]  /*0b00*/  FADD.FTZ R190, -R0.reuse, R107 ;  /* 0x0000006b00be7221 */ /* 0x040fe20000010100 */
[----:B------:R-:W-:Y:S02]  /*0b10*/  HADD2.F32 R109, -RZ, R109.H1_H1 ;  /* 0x3000006dff6d7230 */ /* 0x000fe40000004100 */
[C---:B------:R-:W-:Y:S01]  /*0b20*/  FADD.FTZ R226, -R0.reuse, R183 ;  /* 0x000000b700e27221 */ /* 0x040fe20000010100 */
[--C-:B------:R-:W-:Y:S02]  /*0b30*/  HADD2.F32 R189, -RZ, R110.reuse.H0_H0 ;  /* 0x2000006effbd7230 */ /* 0x100fe40000004100 */
[----:B------:R-:W-:Y:S01]  /*0b40*/  FADD.FTZ R224, -R0, R185 ;  /* 0x000000b900e07221 */ /* 0x000fe20000010100 */
[----:B------:R-:W-:-:S02]  /*0b50*/  HADD2.F32 R191, -RZ, R110.H1_H1 ;  /* 0x3000006effbf7230 */ /* 0x000fc40000004100 */
        /* <DEDUP_REMOVED lines=13> */
[----:B------:R-:W-:Y:S02]  /*0c30*/  HADD2.F32 R115, -RZ, R115.H1_H1 ;  /* 0x30000073ff737230 */ /* 0x000fe40000004100 */
[----:B------:R-:W-:Y:S01]  /*0c40*/  FADD.FTZ R110, -R0, R197 ;  /* 0x000000c5006e7221 */ /* 0x000fe20000010100 */
[----:B------:R-:W-:-:S02]  /*0c50*/  HADD2.F32 R100, -RZ, R116.H0_H0 ;  /* 0x20000074ff647230 */ /* 0x000fc40000004100 */
[C---:B------:R-:W-:Y:S01]  /*0c60*/  FADD.FTZ R108, -R0.reuse, R113 ;  /* 0x00000071006c7221 */ /* 0x040fe20000010100 */
[----:B------:R-:W-:Y:S02]  /*0c70*/  HADD2.F32 R116, -RZ, R116.H1_H1 ;  /* 0x30000074ff747230 */ /* 0x000fe40000004100 */
[C---:B------:R-:W-:Y:S01]  /*0c80*/  FADD.FTZ R206, -R0.reuse, R201 ;  /* 0x000000c900ce7221 */ /* 0x040fe20000010100 */
[C---:B------:R-:W-:Y:S01]  /*0c90*/  FADD.FTZ R106, -R0.reuse, R203 ;  /* 0x000000cb006a7221 */ /* 0x040fe20000010100 */
[----:B------:R-:W-:Y:S01]  /*0ca0*/  FADD.FTZ R104, -R0, R115 ;  /* 0x0000007300687221 */ /* 0x000fe20000010100 */
[----:B------:R-:W-:Y:S01]  /*0cb0*/  FMUL.FTZ R245, R72, R100 ;  /* 0x0000006448f57220 */ /* 0x000fe20000410000 */
[----:B------:R-:W-:Y:S01]  /*0cc0*/  FMUL.FTZ R0, R151, R105 ;  /* 0x0000006997007220 */ /* 0x000fe20000410000 */
[----:B------:R-:W-:Y:S02]  /*0cd0*/  HADD2.F32 R101, -RZ, R117.H0_H0 ;  /* 0x20000075ff657230 */ /* 0x000fe40000004100 */
[----:B------:R-:W-:Y:S01]  /*0ce0*/  FMUL.FTZ R244, R73, R116 ;  /* 0x0000007449f47220 */ /* 0x000fe20000410000 */
[----:B------:R-:W-:-:S02]  /*0cf0*/  HADD2.F32 R102, -RZ, R118.H0_H0 ;  /* 0x20000076ff667230 */ /* 0x000fc40000004100 */
[----:B------:R-:W-:Y:S01]  /*0d00*/  FADD.FTZ R105, RZ, R245 ;  /* 0x000000f5ff697221 */ /* 0x000fe20000010000 */
[----:B------:R-:W-:Y:S02]  /*0d10*/  HADD2.F32 R157, -RZ, R118.H1_H1 ;  /* 0x30000076ff9d7230 */ /* 0x000fe40000004100 */
[----:B------:R-:W-:Y:S01]  /*0d20*/  FFMA.FTZ R118, R0, R245, RZ ;  /* 0x000000f500767223 */ /* 0x000fe200000100ff */
[----:B------:R-:W-:Y:S02]  /*0d30*/  HADD2.F32 R103, -RZ, R117.H1_H1 ;  /* 0x30000075ff677230 */ /* 0x000fe40000004100 */
[----:B------:R-:W-:Y:S01]  /*0d40*/  FMUL.FTZ R243, R74, R101 ;  /* 0x000000654af37220 */ /* 0x000fe20000410000 */
[--C-:B------:R-:W-:Y:S02]  /*0d50*/  HADD2.F32 R158, -RZ, R120.reuse.H0_H0 ;  /* 0x20000078ff9e7230 */ /* 0x100fe40000004100 */
[----:B------:R-:W-:Y:S01]  /*0d60*/  FMUL.FTZ R236, R151, R236 ;  /* 0x000000ec97ec7220 */ /* 0x000fe20000410000 */
[----:B------:R-:W-:-:S02]  /*0d70*/  HADD2.F32 R161, -RZ, R120.H1_H1 ;  /* 0x30000078ffa17230 */ /* 0x000fc40000004100 */
[----:B------:R-:W-:Y:S01]  /*0d80*/  FADD.FTZ R120, R105, R244 ;  /* 0x000000f469787221 */ /* 0x000fe20000010000 */
[----:B------:R-:W-:Y:S01]  /*0d90*/  FFMA.FTZ R105, R237, R244, R118 ;  /* 0x000000f4ed697223 */ /* 0x000fe20000010076 */
        /* <DEDUP_REMOVED lines=8> */
[----:B------:R-:W-:-:S02]  /*0e20*/  HADD2.F32 R156, -RZ, R119.H0_H0 ;  /* 0x20000077ff9c7230 */ /* 0x000fc40000004100 */
[----:B------:R-:W-:Y:S01]  /*0e30*/  FMUL.FTZ R240, R69, R157 ;  /* 0x0000009d45f07220 */ /* 0x000fe20000410000 */
[----:B------:R-:W-:Y:S01]  /*0e40*/  FADD.FTZ R107, R120, R241 ;  /* 0x000000f1786b7221 */ /* 0x000fe20000010000 */
[C---:B------:R-:W-:Y:S01]  /*0e50*/  FMUL.FTZ R233, R151.reuse, R250 ;  /* 0x000000fa97e97220 */ /* 0x040fe20000410000 */
[----:B------:R-:W-:Y:S01]  /*0e60*/  FFMA.FTZ R118, R234, R241, R105 ;  /* 0x000000f1ea767223 */ /* 0x000fe20000010069 */
        /* <DEDUP_REMOVED lines=8> */
[----:B------:R-:W-:Y:S01]  /*0ef0*/  FMUL.FTZ R231, R151, R248 ;  /* 0x000000f897e77220 */ /* 0x000fe20000410000 */
[----:B------:R-:W-:Y:S01]  /*0f00*/  FADD.FTZ R107, R122, R239 ;  /* 0x000000ef7a6b7221 */ /* 0x000fe20000010000 */
[----:B------:R-:W-:Y:S01]  /*0f10*/  FFMA.FTZ R122, R232, R239, R105 ;  /* 0x000000efe87a7223 */ /* 0x000fe20000010069 */
[--C-:B------:R-:W-:Y:S02]  /*0f20*/  HADD2.F32 R171, -RZ, R124.reuse.H0_H0 ;  /* 0x2000007cffab7230 */ /* 0x100fe40000004100 */
[----:B------:R-:W-:Y:S01]  /*0f30*/  FMUL.FTZ R175, R64, R158 ;  /* 0x0000009e40af7220 */ /* 0x000fe20000410000 */
[----:B------:R-:W-:Y:S02]  /*0f40*/  HADD2.F32 R174, -RZ, R124.H1_H1 ;  /* 0x3000007cffae7230 */ /* 0x000fe40000004100 */
[----:B------:R-:W-:Y:S01]  /*0f50*/  FADD.FTZ R124, R107, R238 ;  /* 0x000000ee6b7c7221 */ /* 0x000fe20000010000 */
[----:B------:R-:W-:Y:S01]  /*0f60*/  FMUL.FTZ R183, R151, R230 ;  /* 0x000000e697b77220 */ /* 0x000fe20000410000 */
[----:B------:R-:W-:Y:S01]  /*0f70*/  FFMA.FTZ R122, R231, R238, R122 ;  /* 0x000000eee77a7223 */ /* 0x000fe2000001007a */
[----:B------:R-:W-:-:S02]  /*0f80*/  HADD2.F32 R160, -RZ, R121.H0_H0 ;  /* 0x20000079ffa07230 */ /* 0x000fc40000004100 */
[----:B------:R-:W-:Y:S01]  /*0f90*/  FMUL.FTZ R176, R65, R161 ;  /* 0x000000a141b07220 */ /* 0x000fe20000410000 */
[----:B------:R-:W-:Y:S01]  /*0fa0*/  FADD.FTZ R105, R124, R175 ;  /* 0x000000af7c697221 */ /* 0x000fe20000010000 */
[----:B------:R-:W-:Y:S01]  /*0fb0*/  FMUL.FTZ R184, R151, R184 ;  /* 0x000000b897b87220 */ /* 0x000fe20000410000 */
[----:B------:R-:W-:Y:S01]  /*0fc0*/  FFMA.FTZ R107, R183, R175, R122 ;  /* 0x000000afb76b7223 */ /* 0x000fe2000001007a */
[----:B------:R-:W-:Y:S02]  /*0fd0*/  HADD2.F32 R168, -RZ, R121.H1_H1 ;  /* 0x30000079ffa87230 */ /* 0x000fe40000004100 */
[----:B------:R-:W-:Y:S01]  /*0fe0*/  FMUL.FTZ R177, R66, R160 ;  /* 0x000000a042b17220 */ /* 0x000fe20000410000 */
[----:B------:R-:W-:Y:S01]  /*0ff0*/  FADD.FTZ R122, R105, R176 ;  /* 0x000000b0697a7221 */ /* 0x000fe20000010000 */
[----:B------:R-:W-:Y:S01]  /*1000*/  FMUL.FTZ R185, R151, R114 ;  /* 0x0000007297b97220 */ /* 0x000fe20000410000 */
[----:B------:R-:W-:Y:S01]  /*1010*/  FFMA.FTZ R124, R184, R176, R107 ;  /* 0x000000b0b87c7223 */ /* 0x000fe2000001006b */
        /* <DEDUP_REMOVED lines=24> */
[----:B------:R-:W-:Y:S02]  /*11a0*/  HADD2.F32 R198, -RZ, R128.H1_H1 ;  /* 0x30000080ffc67230 */ /* 0x000fe40000004100 */
[----:B------:R-:W-:Y:S01]  /*11b0*/  FADD.FTZ R105, R105, R182 ;  /* 0x000000b669697221 */ /* 0x000fe20000010000 */
[C---:B------:R-:W-:Y:S01]  /*11c0*/  FMUL.FTZ R128, R151.reuse, R226 ;  /* 0x000000e297807220 */ /* 0x040fe20000410000 */
[----:B------:R-:W-:Y:S01]  /*11d0*/  FFMA.FTZ R107, R190, R182, R107 ;  /* 0x000000b6be6b7223 */ /* 0x000fe2000001006b */
[----:B------:R-:W-:Y:S02]  /*11e0*/  HADD2.F32 R173, -RZ, R125.H0_H0 ;  /* 0x2000007dffad7230 */ /* 0x000fe40000004100 */
[----:B------:R-:W-:Y:S01]  /*11f0*/  FMUL.FTZ R123, R151, R216 ;  /* 0x000000d8977b7220 */ /* 0x000fe20000410000 */
[--C-:B------:R-:W-:Y:S02]  /*1200*/  HADD2.F32 R193, -RZ, R127.reuse.H0_H0 ;  /* 0x2000007fffc17230 */ /* 0x100fe40000004100 */
[----:B------:R-:W-:Y:S01]  /*1210*/  FMUL.FTZ R165, R57, R174 ;  /* 0x000000ae39a57220 */ /* 0x000fe20000410000 */
[----:B------:R-:W-:-:S02]  /*1220*/  HADD2.F32 R196, -RZ, R127.H1_H1 ;  /* 0x3000007fffc47230 */ /* 0x000fc40000004100 */
[----:B------:R-:W-:Y:S01]  /*1230*/  FMUL.FTZ R124, R151, R218 ;  /* 0x000000da977c7220 */ /* 0x000fe20000410000 */
[----:B------:R-:W-:Y:S01]  /*1240*/  FADD.FTZ R216, R105, R166 ;  /* 0x000000a669d87221 */ /* 0x000fe20000010000 */
[----:B------:R-:W-:Y:S01]  /*1250*/  FMUL.FTZ R127, R151, R224 ;  /* 0x000000e0977f7220 */ /* 0x000fe20000410000 */
[----:B------:R-:W-:Y:S01]  /*1260*/  FFMA.FTZ R218, R128, R166, R107 ;  /* 0x000000a680da7223 */ /* 0x000fe2000001006b */
[----:B------:R-:W-:Y:S02]  /*1270*/  HADD2.F32 R192, -RZ, R125.H1_H1 ;  /* 0x3000007dffc07230 */ /* 0x000fe40000004100 */
[----:B------:R-:W-:Y:S01]  /*1280*/  FMUL.FTZ R164, R58, R173 ;  /* 0x000000ad3aa47220 */ /* 0x000fe20000410000 */
[--C-:B------:R-:W-:Y:S02]  /*1290*/  HADD2.F32 R191, -RZ, R126.reuse.H0_H0 ;  /* 0x2000007effbf7230 */ /* 0x100fe40000004100 */
[----:B------:R-:W-:Y:S01]  /*12a0*/  FADD.FTZ R105, R216, R165 ;  /* 0x000000a5d8697221 */ /* 0x000fe20000010000 */
[----:B------:R-:W-:-:S02]  /*12b0*/  HADD2.F32 R194, -RZ, R126.H1_H1 ;  /* 0x3000007effc27230 */ /* 0x000fc40000004100 */
        /* <DEDUP_REMOVED lines=12> */
[----:B------:R-:W-:Y:S02]  /*1380*/  HADD2.F32 R246, -RZ, R131.H1_H1 ;  /* 0x30000083fff67230 */ /* 0x000fe40000004100 */
[----:B------:R-:W-:Y:S01]  /*1390*/  FMUL.FTZ R107, R151, R206 ;  /* 0x000000ce976b7220 */ /* 0x000fe20000410000 */
[----:B------:R-:W-:Y:S01]  /*13a0*/  FMUL.FTZ R131, R53, R194 ;  /* 0x000000c235837220 */ /* 0x000fe20000410000 */
[----:B------:R-:W-:Y:S01]  /*13b0*/  FMUL.FTZ R109, R151, R208 ;  /* 0x000000d0976d7220 */ /* 0x000fe20000410000 */
[----:B------:R-:W-:Y:S01]  /*13c0*/  FADD.FTZ R206, R105, R162 ;  /* 0x000000a269ce7221 */ /* 0x000fe20000010000 */
[----:B------:R-:W-:Y:S01]  /*13d0*/  FFMA.FTZ R208, R124, R162, R203 ;  /* 0x000000a27cd07223 */ /* 0x000fe200000100cb */
[--C-:B------:R-:W-:Y:S02]  /*13e0*/  HADD2.F32 R199, -RZ, R130.reuse.H0_H0 ;  /* 0x20000082ffc77230 */ /* 0x100fe40000004100 */
[----:B------:R-:W-:Y:S01]  /*13f0*/  FMUL.FTZ R122, R151, R214 ;  /* 0x000000d6977a7220 */ /* 0x000fe20000410000 */
[----:B------:R-:W-:-:S02]  /*1400*/  HADD2.F32 R202, -RZ, R130.H1_H1 ;  /* 0x30000082ffca7230 */ /* 0x000fc40000004100 */
[----:B------:R-:W-:Y:S01]  /*1410*/  FMUL.FTZ R130, R54, R193 ;  /* 0x000000c136827220 */ /* 0x000fe20000410000 */
[----:B------:R-:W-:Y:S01]  /*1420*/  FADD.FTZ R203, R206, R131 ;  /* 0x00000083cecb7221 */ /* 0x000fe20000010000 */
[----:B------:R-:W-:Y:S01]  /*1430*/  FFMA.FTZ R205, R123, R131, R208 ;  /* 0x000000837bcd7223 */ /* 0x000fe200000100d0 */
[--C-:B------:R-:W-:Y:S02]  /*1440*/  HADD2.F32 R197, -RZ, R129.reuse.H0_H0 ;  /* 0x20000081ffc57230 */ /* 0x100fe40000004100 */
[----:B------:R-:W-:Y:S01]  /*1450*/  FMUL.FTZ R105, R151, R204 ;  /* 0x000000cc97697220 */ /* 0x000fe20000410000 */
[----:B------:R-:W-:Y:S02]  /*1460*/  HADD2.F32 R200, -RZ, R129.H1_H1 ;  /* 0x30000081ffc87230 */ /* 0x000fe40000004100 */
        /* <DEDUP_REMOVED lines=66> */
.L_x_2881:
        /* <DEDUP_REMOVED lines=18> */
[----:B------:R-:W-:-:S06]  /*19b0*/  IMAD.WIDE.U32 R124, R150, 0x10, R76 ;  /* 0x00000010967c7825 */ /* 0x000fcc00078e004c */
[----:B------:R-:W4:Y:S01]  /*19c0*/  LDG.E.128 R124, desc[UR10][R124.64] ;  /* 0x0000000a7c7c7981 */ /* 0x000f22000c1e1d00 */
[----:B------:R-:W-:-:S06]  /*19d0*/  IMAD.WIDE.U32 R128, R149, 0x10, R76 ;  /* 0x0000001095807825 */ /* 0x000fcc00078e004c */
        /* <DEDUP_REMOVED lines=9> */
[----:B--2---:R-:W-:-:S02]  /*1a70*/  HADD2.F32 R157, -RZ, R100.H0_H0 ;  /* 0x20000064ff9d7230 */ /* 0x004fc40000004100 */
[----:B------:R-:W-:Y:S02]  /*1a80*/  HADD2.F32 R237, -RZ, R100.H1_H1 ;  /* 0x30000064ffed7230 */ /* 0x000fe40000004100 */
[----:B------:R-:W-:Y:S02]  /*1a90*/  HADD2.F32 R159, -RZ, R101.H0_H0 ;  /* 0x20000065ff9f7230 */ /* 0x000fe40000004100 */
[----:B------:R-:W-:Y:S02]  /*1aa0*/  HADD2.F32 R165, -RZ, R103.H0_H0 ;  /* 0x20000067ffa57230 */ /* 0x000fe40000004100 */
[----:B---3--:R-:W-:Y:S02]  /*1ab0*/  HADD2.F32 R179, -RZ, R107.H0_H0 ;  /* 0x2000006bffb37230 */ /* 0x008fe40000004100 */
[----:B----4-:R-:W-:Y:S02]  /*1ac0*/  HADD2.F32 R185, -RZ, R109.H0_H0 ;  /* 0x2000006dffb97230 */ /* 0x010fe40000004100 */
[----:B------:R-:W-:-:S02]  /*1ad0*/  HADD2.F32 R191, -RZ, R111.H0_H0 ;  /* 0x2000006fffbf7230 */ /* 0x000fc40000004100 */
[----:B------:R-:W-:Y:S02]  /*1ae0*/  HADD2.F32 R197, -RZ, R113.H0_H0 ;  /* 0x20000071ffc57230 */ /* 0x000fe40000004100 */
[----:B------:R-:W-:Y:S02]  /*1af0*/  HADD2.F32 R203, -RZ, R115.H0_H0 ;  /* 0x20000073ffcb7230 */ /* 0x000fe40000004100 */
[----:B------:R-:W-:Y:S02]  /*1b00*/  HADD2.F32 R101, -RZ, R101.H1_H1 ;  /* 0x30000065ff657230 */ /* 0x000fe40000004100 */
[--C-:B------:R-:W-:Y:S02]  /*1b10*/  HADD2.F32 R161, -RZ, R102.reuse.H0_H0 ;  /* 0x20000066ffa17230 */ /* 0x100fe40000004100 */
[----:B------:R-:W-:Y:S02]  /*1b20*/  HADD2.F32 R163, -RZ, R102.H1_H1 ;  /* 0x30000066ffa37230 */ /* 0x000fe40000004100 */
[----:B------:R-:W-:-:S02]  /*1b30*/  HADD2.F32 R103, -RZ, R103.H1_H1 ;  /* 0x30000067ff677230 */ /* 0x000fc40000004100 */
[--C-:B------:R-:W-:Y:S02]  /*1b40*/  HADD2.F32 R167, -RZ, R104.reuse.H0_H0 ;  /* 0x20000068ffa77230 */ /* 0x100fe40000004100 */
[----:B------:R-:W-:Y:S02]  /*1b50*/  HADD2.F32 R169, -RZ, R104.H1_H1 ;  /* 0x30000068ffa97230 */ /* 0x000fe40000004100 */
[--C-:B------:R-:W-:Y:S02]  /*1b60*/  HADD2.F32 R171, -RZ, R105.reuse.H0_H0 ;  /* 0x20000069ffab7230 */ /* 0x100fe40000004100 */
[----:B------:R-:W-:Y:S02]  /*1b70*/  HADD2.F32 R173, -RZ, R105.H1_H1 ;  /* 0x30000069ffad7230 */ /* 0x000fe40000004100 */
[--C-:B------:R-:W-:Y:S02]  /*1b80*/  HADD2.F32 R175, -RZ, R106.reuse.H0_H0 ;  /* 0x2000006affaf7230 */ /* 0x100fe40000004100 */
[----:B------:R-:W-:-:S02]  /*1b90*/  HADD2.F32 R177, -RZ, R106.H1_H1 ;  /* 0x3000006affb17230 */ /* 0x000fc40000004100 */
[----:B------:R-:W-:Y:S02]  /*1ba0*/  HADD2.F32 R107, -RZ, R107.H1_H1 ;  /* 0x3000006bff6b7230 */ /* 0x000fe40000004100 */
[--C-:B------:R-:W-:Y:S02]  /*1bb0*/  HADD2.F32 R181, -RZ, R108.reuse.H0_H0 ;  /* 0x2000006cffb57230 */ /* 0x100fe40000004100 */
[----:B------:R-:W-:Y:S02]  /*1bc0*/  HADD2.F32 R183, -RZ, R108.H1_H1 ;  /* 0x3000006cffb77230 */ /* 0x000fe40000004100 */
        /* <DEDUP_REMOVED lines=11> */
[C---:B------:R-:W-:Y:S01]  /*1c80*/  FADD.FTZ R105, -R0.reuse, R157 ;  /* 0x0000009d00697221 */ /* 0x040fe20000010100 */
        /* <DEDUP_REMOVED lines=33> */
[----:B-----5:R-:W-:Y:S01]  /*1ea0*/  FMUL.FTZ R0, R151, R105 ;  /* 0x0000006997007220 */ /* 0x020fe20000410000 */
[----:B------:R-:W-:-:S02]  /*1eb0*/  HADD2.F32 R101, -RZ, R117.H0_H0 ;  /* 0x20000075ff657230 */ /* 0x000fc40000004100 */
[----:B------:R-:W-:Y:S01]  /*1ec0*/  FMUL.FTZ R244, R73, R116 ;  /* 0x0000007449f47220 */ /* 0x000fe20000410000 */
[--C-:B------:R-:W-:Y:S02]  /*1ed0*/  HADD2.F32 R102, -RZ, R118.reuse.H0_H0 ;  /* 0x20000076ff667230 */ /* 0x100fe40000004100 */
[----:B------:R-:W-:Y:S01]  /*1ee0*/  FADD.FTZ R105, RZ, R245 ;  /* 0x000000f5ff697221 */ /* 0x000fe20000010000 */
[----:B------:R-:W-:Y:S02]  /*1ef0*/  HADD2.F32 R157, -RZ, R118.H1_H1 ;  /* 0x30000076ff9d7230 */ /* 0x000fe40000004100 */
[----:B------:R-:W-:Y:S01]  /*1f00*/  FMUL.FTZ R237, R151, R237 ;  /* 0x000000ed97ed7220 */ /* 0x000fe20000410000 */
[----:B------:R-:W-:Y:S01]  /*1f10*/  FFMA.FTZ R118, R0, R245, RZ ;  /* 0x000000f500767223 */ /* 0x000fe200000100ff */
[----:B------:R-:W-:Y:S02]  /*1f20*/  HADD2.F32 R103, -RZ, R117.H1_H1 ;  /* 0x30000075ff677230 */ /* 0x000fe40000004100 */
[----:B------:R-:W-:Y:S01]  /*1f30*/  FMUL.FTZ R243, R74, R101 ;  /* 0x000000654af37220 */ /* 0x000fe20000410000 */
[----:B------:R-:W-:-:S02]  /*1f40*/  HADD2.F32 R158, -RZ, R120.H0_H0 ;  /* 0x20000078ff9e7230 */ /* 0x000fc40000004100 */
[----:B------:R-:W-:Y:S02]  /*1f50*/  HADD2.F32 R161, -RZ, R120.H1_H1 ;  /* 0x30000078ffa17230 */ /* 0x000fe40000004100 */
[----:B------:R-:W-:Y:S01]  /*1f60*/  FADD.FTZ R120, R105, R244 ;  /* 0x000000f469787221 */ /* 0x000fe20000010000 */
[----:B------:R-:W-:Y:S01]  /*1f70*/  FMUL.FTZ R236, R151, R236 ;  /* 0x000000ec97ec7220 */ /* 0x000fe20000410000 */
[----:B------:R-:W-:Y:S01]  /*1f80*/  FFMA.FTZ R105, R237, R244, R118 ;  /* 0x000000f4ed697223 */ /* 0x000fe20000010076 */
[----:B------:R-:W-:Y:S01]  /*1f90*/  FMUL.FTZ R242, R75, R103 ;  /* 0x000000674bf27220 */ /* 0x000fe20000410000 */
[----:B------:R-:W-:Y:S01]  /*1fa0*/  FADD.FTZ R107, R120, R243 ;  /* 0x000000f3786b7221 */ /* 0x000fe20000010000 */
[----:B------:R-:W-:Y:S01]  /*1fb0*/  FMUL.FTZ R235, R151, R252 ;  /* 0x000000fc97eb7220 */ /* 0x000fe20000410000 */
[----:B------:R-:W-:Y:S01]  /*1fc0*/  FFMA.FTZ R118, R236, R243, R105 ;  /* 0x000000f3ec767223 */ /* 0x000fe20000010069 */
[--C-:B------:R-:W-:Y:S02]  /*1fd0*/  HADD2.F32 R167, -RZ, R122.reuse.H0_H0 ;  /* 0x2000007affa77230 */ /* 0x100fe40000004100 */
[----:B------:R-:W-:Y:S01]  /*1fe0*/  FMUL.FTZ R241, R68, R102 ;  /* 0x0000006644f17220 */ /* 0x000fe20000410000 */
[----:B------:R-:W-:-:S02]  /*1ff0*/  HADD2.F32 R170, -RZ, R122.H1_H1 ;  /* 0x3000007affaa7230 */ /* 0x000fc40000004100 */
[----:B------:R-:W-:Y:S01]  /*2000*/  FADD.FTZ R122, R107, R242 ;  /* 0x000000f26b7a7221 */ /* 0x000fe20000010000 */
[----:B------:R-:W-:Y:S01]  /*2010*/  FMUL.FTZ R234, R151, R234 ;  /* 0x000000ea97ea7220 */ /* 0x000fe20000410000 */
[----:B------:R-:W-:Y:S01]  /*2020*/  FFMA.FTZ R105, R235, R242, R118 ;  /* 0x000000f2eb697223 */ /* 0x000fe20000010076 */
[--C-:B------:R-:W-:Y:S02]  /*2030*/  HADD2.F32 R156, -RZ, R119.reuse.H0_H0 ;  /* 0x20000077ff9c7230 */ /* 0x100fe40000004100 */
[----:B------:R-:W-:Y:S01]  /*2040*/  FMUL.FTZ R240, R69, R157 ;  /* 0x0000009d45f07220 */ /* 0x000fe20000410000 */
[----:B------:R-:W-:Y:S01]  /*2050*/  FADD.FTZ R107, R122, R241 ;  /* 0x000000f17a6b7221 */ /* 0x000fe20000010000 */
[----:B------:R-:W-:Y:S01]  /*2060*/  FMUL.FTZ R233, R151, R250 ;  /* 0x000000fa97e97220 */ /* 0x000fe20000410000 */
[----:B------:R-:W-:Y:S01]  /*2070*/  FFMA.FTZ R122, R234, R241, R105 ;  /* 0x000000f1ea7a7223 */ /* 0x000fe20000010069 */
        /* <DEDUP_REMOVED lines=73> */
[C---:B------:R-:W-:Y:S01]  /*2510*/  FMUL.FTZ R125, R151.reuse, R220 ;  /* 0x000000dc977d7220 */ /* 0x040fe20000410000 */
        /* <DEDUP_REMOVED lines=8> */
[----:B------:R-:W-:Y:S01]  /*25a0*/  FMUL.FTZ R131, R53, R194 ;  /* 0x000000c235837220 */ /* 0x000fe20000410000 */
[----:B------:R-:W-:Y:S01]  /*25b0*/  FMUL.FTZ R107, R151, R206 ;  /* 0x000000ce976b7220 */ /* 0x000fe20000410000 */
[----:B------:R-:W-:Y:S01]  /*25c0*/  FADD.FTZ R204, R203, R162 ;  /* 0x000000a2cbcc7221 */ /* 0x000fe20000010000 */
[----:B------:R-:W-:Y:S01]  /*25d0*/  FMUL.FTZ R123, R151, R216 ;  /* 0x000000d8977b7220 */ /* 0x000fe20000410000 */
[----:B------:R-:W-:Y:S01]  /*25e0*/  FFMA.FTZ R206, R124, R162, R205 ;  /* 0x000000a27cce7223 */ /* 0x000fe200000100cd */
[--C-:B------:R-:W-:Y:S02]  /*25f0*/  HADD2.F32 R199, -RZ, R130.reuse.H0_H0 ;  /* 0x20000082ffc77230 */ /* 0x100fe40000004100 */
[----:B------:R-:W-:Y:S01]  /*2600*/  FADD.FTZ R203, R204, R131 ;  /* 0x00000083cccb7221 */ /* 0x000fe20000010000 */
[----:B------:R-:W-:-:S02]  /*2610*/  HADD2.F32 R202, -RZ, R130.H1_H1 ;  /* 0x30000082ffca7230 */ /* 0x000fc40000004100 */
[----:B------:R-:W-:Y:S01]  /*2620*/  FMUL.FTZ R130, R54, R193 ;  /* 0x000000c136827220 */ /* 0x000fe20000410000 */
[----:B------:R-:W-:Y:S01]  /*2630*/  FFMA.FTZ R205, R123, R131, R206 ;  /* 0x000000837bcd7223 */ /* 0x000fe200000100ce */
[--C-:B------:R-:W-:Y:S02]  /*2640*/  HADD2.F32 R197, -RZ, R129.reuse.H0_H0 ;  /* 0x20000081ffc57230 */ /* 0x100fe40000004100 */
[----:B------:R-:W-:Y:S02]  /*2650*/  HADD2.F32 R200, -RZ, R129.H1_H1 ;  /* 0x30000081ffc87230 */ /* 0x000fe40000004100 */
[----:B------:R-:W-:Y:S01]  /*2660*/  FMUL.FTZ R129, R55, R196 ;  /* 0x000000c437817220 */ /* 0x000fe20000410000 */
        /* <DEDUP_REMOVED lines=12> */
[----:B------:R-:W-:Y:S01]  /*2730*/  FMUL.FTZ R117, R51, R200 ;  /* 0x000000c833757220 */ /* 0x000fe20000410000 */
        /* <DEDUP_REMOVED lines=51> */
.L_x_2882:
        /* <DEDUP_REMOVED lines=72> */
[----:B------:R-:W0:Y:S04]  /*2ef0*/  SHFL.BFLY PT, R169, R216, 0x1, 0x1f ;  /* 0x0c201f00d8a97f89 */ /* 0x000e2800000e0000 */
[----:B------:R-:W1:Y:S04]  /*2f00*/  SHFL.BFLY PT, R167, R215, 0x1, 0x1f ;  /* 0x0c201f00d7a77f89 */ /* 0x000e6800000e0000 */
[----:B------:R-:W-:Y:S04]  /*2f10*/  STL [R1], R157 ;  /* 0x0000009d01007387 */ /* 0x000fe80000100800 */
[----:B------:R-:W-:Y:S04]  /*2f20*/  STL [R1+0x4], R102 ;  /* 0x0000046601007387 */ /* 0x000fe80000100800 */
[----:B------:R-:W-:Y:S04]  /*2f30*/  STL [R1+0x8], R103 ;  /* 0x0000086701007387 */ /* 0x000fe80000100800 */
[----:B------:R-:W-:Y:S01]  /*2f40*/  STL [R1+0xc], R101 ;  /* 0x00000c6501007387 */ /* 0x000fe20000100800 */
[----:B0-----:R-:W-:-:S03]  /*2f50*/  FADD.FTZ R169, R169, R216 ;  /* 0x000000d8a9a97221 */ /* 0x001fc60000010000 */
[----:B------:R-:W-:Y:S01]  /*2f60*/  STL [R1+0x10], R116 ;  /* 0x0000107401007387 */ /* 0x000fe20000100800 */
[----:B-1----:R-:W-:-:S03]  /*2f70*/  FADD.FTZ R158, R167, R215 ;  /* 0x000000d7a79e7221 */ /* 0x002fc60000010000 */
[----:B------:R-:W0:Y:S04]  /*2f80*/  SHFL.BFLY PT, R156, R169, 0x2, 0x1f ;  /* 0x0c401f00a99c7f89 */ /* 0x000e2800000e0000 */
[----:B------:R-:W1:Y:S04]  /*2f90*/  SHFL.BFLY PT, R167, R158, 0x2, 0x1f ;  /* 0x0c401f009ea77f89 */ /* 0x000e6800000e0000 */
[----:B------:R-:W-:Y:S01]  /*2fa0*/  STL [R1+0x14], R100 ;  /* 0x0000146401007387 */ /* 0x000fe20000100800 */
        /* <DEDUP_REMOVED lines=12> */
.L_x_2928:
        /* <DEDUP_REMOVED lines=43> */
.L_x_2886:
        /* <DEDUP_REMOVED lines=33> */
.L_x_2885:
        /* <DEDUP_REMOVED lines=36> */
.L_x_2888:
        /* <DEDUP_REMOVED lines=37> */
.L_x_2884:
        /* <DEDUP_REMOVED lines=13> */
[--C-:B------:R-:W-:Y:S02]  /*3a90*/  HADD2.F32 R100, -RZ, R91.reuse.H0_H0 ;  /* 0x2000005bff647230 */ /* 0x100fe40000004100 */
[----:B------:R-:W-:Y:S01]  /*3aa0*/  FADD.FTZ R103, -R232, R239 ;  /* 0x000000efe8677221 */ /* 0x000fe20000010100 */
[----:B------:R-:W-:Y:S02]  /*3ab0*/  HADD2.F32 R102, -RZ, R91.H1_H1 ;  /* 0x3000005bff667230 */ /* 0x000fe40000004100 */
[----:B------:R-:W-:Y:S01]  /*3ac0*/  FADD.FTZ R231, -R231, R238 ;  /* 0x000000eee7e77221 */ /* 0x000fe20000010100 */
[----:B------:R-:W-:-:S02]  /*3ad0*/  HADD2.F32 R0, -RZ, R90.H0_H0 ;  /* 0x2000005aff007230 */ /* 0x000fc40000004100 */
[----:B------:R-:W-:Y:S01]  /*3ae0*/  FADD.FTZ R241, -R234, R241 ;  /* 0x000000f1eaf17221 */ /* 0x000fe20000010100 */
[C-C-:B------:R-:W-:Y:S01]  /*3af0*/  FFMA.FTZ R237, R116.reuse, R237, R167.reuse ;  /* 0x000000ed74ed7223 */ /* 0x140fe200000100a7 */
[C-C-:B------:R-:W-:Y:S01]  /*3b00*/  FFMA.FTZ R236, R116.reuse, R236, R167.reuse ;  /* 0x000000ec74ec7223 */ /* 0x140fe200000100a7 */
[C-C-:B------:R-:W-:Y:S01]  /*3b10*/  FFMA.FTZ R235, R116.reuse, R235, R167.reuse ;  /* 0x000000eb74eb7223 */ /* 0x140fe200000100a7 */
[----:B------:R-:W-:Y:S01]  /*3b20*/  FFMA.FTZ R233, R116, R233, R167 ;  /* 0x000000e974e97223 */ /* 0x000fe200000100a7 */
[C---:B------:R-:W-:Y:S01]  /*3b30*/  FFMA.FTZ R103, R151.reuse, R103, R100 ;  /* 0x0000006797677223 */ /* 0x040fe20000010064 */
[C---:B------:R-:W-:Y:S01]  /*3b40*/  FFMA.FTZ R168, R151.reuse, R231, R102 ;  /* 0x000000e797a87223 */ /* 0x040fe20000010066 */
[----:B0-----:R-:W-:Y:S01]  /*3b50*/  FFMA.FTZ R158, R151, R241, R0 ;  /* 0x000000f1979e7223 */ /* 0x001fe20000010000 */
[----:B------:R-:W-:Y:S02]  /*3b60*/  HADD2.F32 R160, -RZ, R90.H1_H1 ;  /* 0x3000005affa07230 */ /* 0x000fe40000004100 */
[----:B------:R-:W-:Y:S01]  /*3b70*/  FADD.FTZ R157, -R237, R244 ;  /* 0x000000f4ed9d7221 */ /* 0x000fe20000010100 */
[----:B------:R-:W-:-:S02]  /*3b80*/  HADD2.F32 R102, -RZ, R89.H0_H0 ;  /* 0x20000059ff667230 */ /* 0x000fc40000004100 */
[----:B------:R-:W-:Y:S01]  /*3b90*/  FADD.FTZ R101, -R236, R243 ;  /* 0x000000f3ec657221 */ /* 0x000fe20000010100 */
[----:B------:R-:W-:Y:S02]  /*3ba0*/  HADD2.F32 R156, -RZ, R89.H1_H1 ;  /* 0x30000059ff9c7230 */ /* 0x000fe40000004100 */
[----:B------:R-:W-:Y:S01]  /*3bb0*/  FADD.FTZ R235, -R235, R242 ;  /* 0x000000f2ebeb7221 */ /* 0x000fe20000010100 */
[--C-:B------:R-:W-:Y:S02]  /*3bc0*/  HADD2.F32 R0, -RZ, R88.reuse.H0_H0 ;  /* 0x20000058ff007230 */ /* 0x100fe40000004100 */
[----:B------:R-:W-:Y:S01]  /*3bd0*/  FADD.FTZ R159, -R233, R240 ;  /* 0x000000f0e99f7221 */ /* 0x000fe20000010100 */
[----:B------:R-:W-:Y:S02]  /*3be0*/  HADD2.F32 R100, -RZ, R88.H1_H1 ;  /* 0x30000058ff647230 */ /* 0x000fe40000004100 */
        /* <DEDUP_REMOVED lines=10> */
.L_x_2890:
[C-C-:B------:R-:W-:Y:S01]  /*3c90*/  FFMA.FTZ R0, R116.reuse, R0, R167.reuse ;  /* 0x0000000074007223 */ /* 0x140fe200000100a7 */
[C-C-:B------:R-:W-:Y:S01]  /*3ca0*/  FFMA.FTZ R236, R116.reuse, R236, R167.reuse ;  /* 0x000000ec74ec7223 */ /* 0x140fe200000100a7 */
[----:B------:R-:W-:Y:S01]  /*3cb0*/  FFMA.FTZ R234, R116, R234, R167 ;  /* 0x000000ea74ea7223 */ /* 0x000fe200000100a7 */
[----:B------:R-:W-:Y:S02]  /*3cc0*/  HADD2.F32 R84, -RZ, R88.H0_H0 ;  /* 0x20000058ff547230 */ /* 0x000fe40000004100 */
        /* <DEDUP_REMOVED lines=13> */
[----:B------:R-:W-:-:S02]  /*3da0*/  HADD2.F32 R157, -RZ, R91.H1_H1 ;  /* 0x3000005bff9d7230 */ /* 0x000fc40000004100 */
[----:B------:R-:W-:Y:S01]  /*3db0*/  FADD.FTZ R238, -R231, R238 ;  /* 0x000000eee7ee7221 */ /* 0x000fe20000010100 */
[----:B------:R-:W-:Y:S02]  /*3dc0*/  HADD2.F32 R84, -RZ, R91.H0_H0 ;  /* 0x2000005bff547230 */ /* 0x000fe40000004100 */
[----:B------:R-:W-:Y:S01]  /*3dd0*/  FADD.FTZ R244, -R237, R244 ;  /* 0x000000f4edf47221 */ /* 0x000fe20000010100 */
[----:B------:R-:W-:Y:S02]  /*3de0*/  HADD2.F32 R103, -RZ, R90.H1_H1 ;  /* 0x3000005aff677230 */ /* 0x000fe40000004100 */
[----:B------:R-:W-:Y:S01]  /*3df0*/  FADD.FTZ R242, -R235, R242 ;  /* 0x000000f2ebf27221 */ /* 0x000fe20000010100 */
[----:B------:R-:W-:Y:S02]  /*3e00*/  HADD2.F32 R87, -RZ, R89.H1_H1 ;  /* 0x30000059ff577230 */ /* 0x000fe40000004100 */
[----:B------:R-:W-:Y:S01]  /*3e10*/  FADD.FTZ R240, -R233, R240 ;  /* 0x000000f0e9f07221 */ /* 0x000fe20000010100 */
[----:B------:R-:W-:-:S02]  /*3e20*/  HADD2.F32 R85, -RZ, R88.H1_H1 ;  /* 0x30000058ff557230 */ /* 0x000fc40000004100 */
[----:B------:R-:W-:Y:S01]  /*3e30*/  FADD.FTZ R232, -R232, R239 ;  /* 0x000000efe8e87221 */ /* 0x000fe20000010100 */
[C---:B------:R-:W-:Y:S01]  /*3e40*/  FFMA.FTZ R159, R151.reuse, R238, R157 ;  /* 0x000000ee979f7223 */ /* 0x040fe2000001009d */
[C---:B------:R-:W-:Y:S01]  /*3e50*/  FFMA.FTZ R157, R151.reuse, R240, R103 ;  /* 0x000000f0979d7223 */ /* 0x040fe20000010067 */
[C---:B------:R-:W-:Y:S01]  /*3e60*/  FFMA.FTZ R242, R151.reuse, R242, R87 ;  /* 0x000000f297f27223 */ /* 0x040fe20000010057 */
[C---:B------:R-:W-:Y:S01]  /*3e70*/  FFMA.FTZ R84, R151.reuse, R232, R84 ;  /* 0x000000e897547223 */ /* 0x040fe20000010054 */
[----:B------:R-:W-:Y:S02]  /*3e80*/  FFMA.FTZ R85, R151, R244, R85 ;  /* 0x000000f497557223 */ /* 0x000fe40000010055 */
[----:B------:R-:W-:Y:S02]  /*3e90*/  F2FP.F16.F32.PACK_AB R102, R157, R102 ;  /* 0x000000669d66723e */ /* 0x000fe400000000ff */
[----:B------:R-:W-:Y:S02]  /*3ea0*/  F2FP.F16.F32.PACK_AB R103, R159, R84 ;  /* 0x000000549f67723e */ /* 0x000fe400000000ff */
[----:B------:R-:W-:-:S02]  /*3eb0*/  F2FP.F16.F32.PACK_AB R101, R242, R101 ;  /* 0x00000065f265723e */ /* 0x000fc400000000ff */
[----:B------:R-:W-:Y:S02]  /*3ec0*/  F2FP.F16.F32.PACK_AB R100, R85, R0 ;  /* 0x000000005564723e */ /* 0x000fe400000000ff */
[----:B------:R-:W-:Y:S02]  /*3ed0*/  MOV R87, R103 ;  /* 0x0000006700577202 */ /* 0x000fe40000000f00 */
[----:B------:R-:W-:Y:S02]  /*3ee0*/  MOV R86, R102 ;  /* 0x0000006600567202 */ /* 0x000fe40000000f00 */
[----:B------:R-:W-:Y:S02]  /*3ef0*/  MOV R85, R101 ;  /* 0x0000006500557202 */ /* 0x000fe40000000f00 */
[----:B------:R-:W-:Y:S01]  /*3f00*/  MOV R84, R100 ;  /* 0x0000006400547202 */ /* 0x000fe20000000f00 */
[----:B------:R-:W-:Y:S06]  /*3f10*/  BRA `(.L_x_2887) ;  /* 0x0000000400607947 */ /* 0x000fec0003800000 */
.L_x_2889:
        /* <DEDUP_REMOVED lines=44> */
.L_x_2891:
        /* <DEDUP_REMOVED lines=35> */
[----:B------:R-:W-:Y:S02]  /*4410*/  F2FP.F16.F32.PACK_AB R100, R85, R0 ;  /* 0x000000005564723e */ /* 0x000fe400000000ff */
        /* <DEDUP_REMOVED lines=8> */
.L_x_2887:
[----:B------:R-:W-:Y:S01]  /*44a0*/  ISETP.NE.U32.AND P0, PT, RZ, UR4, PT ;  /* 0x00000004ff007c0c */ /* 0x000fe2000bf05070 */
[----:B------:R-:W1:Y:S01]  /*44b0*/  LDC.64 R168, c[0x0][0x468] ;  /* 0x00011a00ffa87b82 */ /* 0x000e620000000a00 */
[----:B------:R-:W-:Y:S02]  /*44c0*/  ISETP.NE.U32.AND P1, PT, RZ, UR6, PT ;  /* 0x00000006ff007c0c */ /* 0x000fe4000bf25070 */
[----:B------:R-:W-:Y:S02]  /*44d0*/  ISETP.NE.AND.EX P0, PT, RZ, UR5, PT, P0 ;  /* 0x00000005ff007c0c */ /* 0x000fe4000bf05300 */
[----:B------:R-:W-:Y:S02]  /*44e0*/  ISETP.NE.AND.EX P1, PT, RZ, UR7, PT, P1 ;  /* 0x00000007ff007c0c */ /* 0x000fe4000bf25310 */
[----:B------:R-:W-:-:S04]  /*44f0*/  ISETP.NE.U32.AND P2, PT, R152, RZ, PT ;  /* 0x000000ff9800720c */ /* 0x000fc80003f45070 */
[----:B------:R-:W-:-:S05]  /*4500*/  ISETP.NE.AND.EX P2, PT, R153, RZ, PT, P2 ;  /* 0x000000ff9900720c */ /* 0x000fca0003f45320 */
[----:B0-----:R-:W0:Y:S08]  /*4510*/  @P0 LDC.64 R158, c[0x0][0x478] ;  /* 0x00011e00ff9e0b82 */ /* 0x001e300000000a00 */
[----:B------:R-:W2:Y:S01]  /*4520*/  @P1 LDC.64 R156, c[0x0][0x470] ;  /* 0x00011c00ff9c1b82 */ /* 0x000ea20000000a00 */
[----:B-1----:R-:W-:-:S04]  /*4530*/  IMAD.WIDE.U32 R160, R155, 0x10, R168 ;  /* 0x000000109ba07825 */ /* 0x002fc800078e00a8 */
[----:B0-----:R-:W-:-:S05]  /*4540*/  @P0 IMAD.WIDE.U32 R158, R155, 0x10, R158 ;  /* 0x000000109b9e0825 */ /* 0x001fca00078e009e */
        /* <DEDUP_REMOVED lines=15> */
[----:B------:R-:W-:Y:S01]  /*4640*/  FADD.FTZ R180, -R87, R180 ;  /* 0x000000b457b47221 */ /* 0x000fe20000010100 */
[----:B------:R-:W-:Y:S01]  /*4650*/  FADD.FTZ R178, -R85, R178 ;  /* 0x000000b255b27221 */ /* 0x000fe20000010100 */
[----:B------:R-:W-:-:S02]  /*4660*/  HADD2.F32 R84, -RZ, R96.H0_H0 ;  /* 0x20000060ff547230 */ /* 0x000fc40000004100 */
[----:B------:R-:W-:Y:S01]  /*4670*/  FADD.FTZ R0, -R0, R175 ;  /* 0x000000af00007221 */ /* 0x000fe20000010100 */
[----:B------:R-:W-:Y:S02]  /*4680*/  HADD2.F32 R85, -RZ, R97.H0_H0 ;  /* 0x20000061ff557230 */ /* 0x000fe40000004100 */
[----:B------:R-:W-:Y:S01]  /*4690*/  FADD.FTZ R92, -R92, R179 ;  /* 0x000000b35c5c7221 */ /* 0x000fe20000010100 */
[----:B------:R-:W-:Y:S02]  /*46a0*/  HADD2.F32 R87, -RZ, R98.H0_H0 ;  /* 0x20000062ff577230 */ /* 0x000fe40000004100 */
[C-C-:B------:R-:W-:Y:S01]  /*46b0*/  FFMA.FTZ R93, R116.reuse, R190, R167.reuse ;  /* 0x000000be745d7223 */ /* 0x140fe200000100a7 */
[----:B------:R-:W-:Y:S01]  /*46c0*/  FFMA.FTZ R94, R116, R189, R167 ;  /* 0x000000bd745e7223 */ /* 0x000fe200000100a7 */
[C---:B------:R-:W-:Y:S01]  /*46d0*/  FFMA.FTZ R0, R151.reuse, R0, R84 ;  /* 0x0000000097007223 */ /* 0x040fe20000010054 */
[----:B------:R-:W-:Y:S01]  /*46e0*/  FFMA.FTZ R86, R151, R86, R85 ;  /* 0x0000005697567223 */ /* 0x000fe20000010055 */
[----:B------:R-:W-:Y:S01]  /*46f0*/  FADD.FTZ R182, -R93, R182 ;  /* 0x000000b65db67221 */ /* 0x000fe20000010100 */
[----:B------:R-:W-:Y:S01]  /*4700*/  FFMA.FTZ R92, R151, R92, R87 ;  /* 0x0000005c975c7223 */ /* 0x000fe20000010057 */
[----:B------:R-:W-:-:S02]  /*4710*/  HADD2.F32 R84, -RZ, R99.H0_H0 ;  /* 0x20000063ff547230 */ /* 0x000fc40000004100 */
[----:B------:R-:W-:Y:S01]  /*4720*/  FADD.FTZ R94, -R94, R181 ;  /* 0x000000b55e5e7221 */ /* 0x000fe20000010100 */
[----:B------:R-:W-:Y:S02]  /*4730*/  HADD2.F32 R95, -RZ, R99.H1_H1 ;  /* 0x30000063ff5f7230 */ /* 0x000fe40000004100 */
[----:B------:R-:W-:Y:S02]  /*4740*/  HADD2.F32 R93, -RZ, R98.H1_H1 ;  /* 0x30000062ff5d7230 */ /* 0x000fe40000004100 */
[C---:B------:R-:W-:Y:S01]  /*4750*/  FFMA.FTZ R84, R151.reuse, R94, R84 ;  /* 0x0000005e97547223 */ /* 0x040fe20000010054 */
[----:B------:R-:W-:Y:S02]  /*4760*/  HADD2.F32 R87, -RZ, R97.H1_H1 ;  /* 0x30000061ff577230 */ /* 0x000fe40000004100 */
[C---:B------:R-:W-:Y:S01]  /*4770*/  FFMA.FTZ R95, R151.reuse, R182, R95 ;  /* 0x000000b6975f7223 */ /* 0x040fe2000001005f */
[----:B------:R-:W-:Y:S02]  /*4780*/  HADD2.F32 R85, -RZ, R96.H1_H1 ;  /* 0x30000060ff557230 */ /* 0x000fe40000004100 */
[C---:B------:R-:W-:Y:S01]  /*4790*/  FFMA.FTZ R93, R151.reuse, R180, R93 ;  /* 0x000000b4975d7223 */ /* 0x040fe2000001005d */
[----:B------:R-:W-:Y:S01]  /*47a0*/  FFMA.FTZ R87, R151, R178, R87 ;  /* 0x000000b297577223 */ /* 0x000fe20000010057 */
[----:B------:R-:W-:Y:S01]  /*47b0*/  F2FP.F16.F32.PACK_AB R103, R95, R84 ;  /* 0x000000545f67723e */ /* 0x000fe200000000ff */
[----:B------:R-:W-:-:S02]  /*47c0*/  FFMA.FTZ R85, R151, R176, R85 ;  /* 0x000000b097557223 */ /* 0x000fc40000010055 */
        /* <DEDUP_REMOVED lines=12> */
.L_x_2894:
        /* <DEDUP_REMOVED lines=10> */
[----:B------:R-:W-:Y:S01]  /*4930*/  FFMA.FTZ R101, R116, R190, R167 ;  /* 0x000000be74657223 */ /* 0x000fe200000100a7 */
[----:B------:R-:W-:-:S02]  /*4940*/  HADD2.F32 R92, -RZ, R96.H0_H0 ;  /* 0x20000060ff5c7230 */ /* 0x000fc40000004100 */
[----:B------:R-:W-:Y:S01]  /*4950*/  FADD.FTZ R0, -R0, R175 ;  /* 0x000000af00007221 */ /* 0x000fe20000010100 */
[----:B------:R-:W-:Y:S02]  /*4960*/  HADD2.F32 R93, -RZ, R97.H0_H0 ;  /* 0x20000061ff5d7230 */ /* 0x000fe40000004100 */
[----:B------:R-:W-:Y:S01]  /*4970*/  FADD.FTZ R100, -R100, R179 ;  /* 0x000000b364647221 */ /* 0x000fe20000010100 */
[--C-:B------:R-:W-:Y:S02]  /*4980*/  HADD2.F32 R95, -RZ, R98.reuse.H0_H0 ;  /* 0x20000062ff5f7230 */ /* 0x100fe40000004100 */
[----:B------:R-:W-:Y:S01]  /*4990*/  FFMA.FTZ R102, R116, R189, R167 ;  /* 0x000000bd74667223 */ /* 0x000fe200000100a7 */
[----:B------:R-:W-:Y:S01]  /*49a0*/  FADD.FTZ R182, -R101, R182 ;  /* 0x000000b665b67221 */ /* 0x000fe20000010100 */
[C---:B------:R-:W-:Y:S01]  /*49b0*/  FFMA.FTZ R0, R151.reuse, R0, R92 ;  /* 0x0000000097007223 */ /* 0x040fe2000001005c */
[C---:B------:R-:W-:Y:S01]  /*49c0*/  FFMA.FTZ R94, R151.reuse, R94, R93 ;  /* 0x0000005e975e7223 */ /* 0x040fe2000001005d */
[----:B------:R-:W-:Y:S01]  /*49d0*/  FFMA.FTZ R100, R151, R100, R95 ;  /* 0x0000006497647223 */ /* 0x000fe2000001005f */
[----:B------:R-:W-:-:S02]  /*49e0*/  HADD2.F32 R101, -RZ, R98.H1_H1 ;  /* 0x30000062ff657230 */ /* 0x000fc40000004100 */
[----:B------:R-:W-:Y:S01]  /*49f0*/  FADD.FTZ R102, -R102, R181 ;  /* 0x000000b566667221 */ /* 0x000fe20000010100 */
[--C-:B------:R-:W-:Y:S02]  /*4a00*/  HADD2.F32 R92, -RZ, R99.reuse.H0_H0 ;  /* 0x20000063ff5c7230 */ /* 0x100fe40000004100 */
[----:B------:R-:W-:Y:S02]  /*4a10*/  HADD2.F32 R103, -RZ, R99.H1_H1 ;  /* 0x30000063ff677230 */ /* 0x000fe40000004100 */
[C---:B------:R-:W-:Y:S01]  /*4a20*/  FFMA.FTZ R101, R151.reuse, R180, R101 ;  /* 0x000000b497657223 */ /* 0x040fe20000010065 */
[----:B------:R-:W-:Y:S02]  /*4a30*/  HADD2.F32 R95, -RZ, R97.H1_H1 ;  /* 0x30000061ff5f7230 */ /* 0x000fe40000004100 */
[C---:B------:R-:W-:Y:S01]  /*4a40*/  FFMA.FTZ R92, R151.reuse, R102, R92 ;  /* 0x00000066975c7223 */ /* 0x040fe2000001005c */
[----:B------:R-:W-:Y:S02]  /*4a50*/  HADD2.F32 R93, -RZ, R96.H1_H1 ;  /* 0x30000060ff5d7230 */ /* 0x000fe40000004100 */
[----:B------:R-:W-:Y:S01]  /*4a60*/  FFMA.FTZ R103, R151, R182, R103 ;  /* 0x000000b697677223 */ /* 0x000fe20000010067 */
[----:B------:R-:W-:Y:S01]  /*4a70*/  F2FP.F16.F32.PACK_AB R102, R101, R100 ;  /* 0x000000646566723e */ /* 0x000fe200000000ff */
[C---:B------:R-:W-:Y:S01]  /*4a80*/  FFMA.FTZ R95, R151.reuse, R178, R95 ;  /* 0x000000b2975f7223 */ /* 0x040fe2000001005f */
[----:B------:R-:W-:-:S02]  /*4a90*/  FFMA.FTZ R93, R151, R176, R93 ;  /* 0x000000b0975d7223 */ /* 0x000fc4000001005d */
        /* <DEDUP_REMOVED lines=8> */
.L_x_2893:
        /* <DEDUP_REMOVED lines=42> */
.L_x_2896:
[C-C-:B0-----:R-:W-:Y:S01]  /*4dc0*/  FFMA.FTZ R101, R116.reuse, R184, R167.reuse ;  /* 0x000000b874657223 */ /* 0x141fe200000100a7 */
[C-C-:B------:R-:W-:Y:S01]  /*4dd0*/  FFMA.FTZ R102, R116.reuse, R189, R167.reuse ;  /* 0x000000bd74667223 */ /* 0x140fe200000100a7 */
[C-C-:B------:R-:W-:Y:S01]  /*4de0*/  FFMA.FTZ R103, R116.reuse, R190, R167.reuse ;  /* 0x000000be74677223 */ /* 0x140fe200000100a7 */
[--C-:B------:R-:W-:Y:S02]  /*4df0*/  HADD2.F32 R153, -RZ, R99.reuse.H1_H1 ;  /* 0x30000063ff997230 */ /* 0x100fe40000004100 */
[----:B------:R-:W-:Y:S01]  /*4e00*/  FADD.FTZ R176, -R101, R176 ;  /* 0x000000b065b07221 */ /* 0x000fe20000010100 */
[----:B------:R-:W-:Y:S01]  /*4e10*/  FFMA.FTZ R101, R116, R186, R167 ;  /* 0x000000ba74657223 */ /* 0x000fe200000100a7 */
[----:B------:R-:W-:Y:S01]  /*4e20*/  FADD.FTZ R152, -R102, R181 ;  /* 0x000000b566987221 */ /* 0x000fe20000010100 */
[----:B------:R-:W-:Y:S01]  /*4e30*/  FFMA.FTZ R102, R116, R187, R167 ;  /* 0x000000bb74667223 */ /* 0x000fe200000100a7 */
[----:B------:R-:W-:Y:S01]  /*4e40*/  FADD.FTZ R182, -R103, R182 ;  /* 0x000000b667b67221 */ /* 0x000fe20000010100 */
[----:B------:R-:W-:Y:S01]  /*4e50*/  FADD.FTZ R178, -R101, R178 ;  /* 0x000000b265b27221 */ /* 0x000fe20000010100 */
[----:B------:R-:W-:-:S02]  /*4e60*/  HADD2.F32 R156, -RZ, R99.H0_H0 ;  /* 0x20000063ff9c7230 */ /* 0x000fc40000004100 */
[----:B------:R-:W-:Y:S01]  /*4e70*/  FFMA.FTZ R103, R116, R188, R167 ;  /* 0x000000bc74677223 */ /* 0x000fe200000100a7 */
[----:B------:R-:W-:Y:S02]  /*4e80*/  HADD2.F32 R101, -RZ, R98.H0_H0 ;  /* 0x20000062ff657230 */ /* 0x000fe40000004100 */
[----:B------:R-:W-:Y:S01]  /*4e90*/  FADD.FTZ R102, -R102, R179 ;  /* 0x000000b366667221 */ /* 0x000fe20000010100 */
        /* <DEDUP_REMOVED lines=11> */
[C---:B------:R-:W-:Y:S01]  /*4f50*/  FFMA.FTZ R100, R151.reuse, R100, R153 ;  /* 0x0000006497647223 */ /* 0x040fe20000010099 */
[--C-:B------:R-:W-:Y:S02]  /*4f60*/  HADD2.F32 R101, -RZ, R96.reuse.H0_H0 ;  /* 0x20000060ff657230 */ /* 0x100fe40000004100 */
[----:B------:R-:W-:Y:S01]  /*4f70*/  FFMA.FTZ R155, R151, R178, R155 ;  /* 0x000000b2979b7223 */ /* 0x000fe2000001009b */
[----:B------:R-:W-:-:S02]  /*4f80*/  HADD2.F32 R103, -RZ, R96.H1_H1 ;  /* 0x30000060ff677230 */ /* 0x000fc40000004100 */
[C---:B------:R-:W-:Y:S01]  /*4f90*/  FFMA.FTZ R157, R151.reuse, R180, R152 ;  /* 0x000000b4979d7223 */ /* 0x040fe20000010098 */
[----:B------:R-:W-:Y:S01]  /*4fa0*/  FFMA.FTZ R0, R151, R0, R101 ;  /* 0x0000000097007223 */ /* 0x000fe20000010065 */
[----:B------:R-:W-:Y:S01]  /*4fb0*/  F2FP.F16.F32.PACK_AB R101, R155, R100 ;  /* 0x000000649b65723e */ /* 0x000fe200000000ff */
[----:B------:R-:W-:Y:S01]  /*4fc0*/  FFMA.FTZ R153, R151, R176, R103 ;  /* 0x000000b097997223 */ /* 0x000fe20000010067 */
[----:B------:R-:W-:Y:S02]  /*4fd0*/  F2FP.F16.F32.PACK_AB R103, R159, R156 ;  /* 0x0000009c9f67723e */ /* 0x000fe400000000ff */
[----:B------:R-:W-:Y:S02]  /*4fe0*/  F2FP.F16.F32.PACK_AB R102, R157, R102 ;  /* 0x000000669d66723e */ /* 0x000fe400000000ff */
[----:B------:R-:W-:Y:S01]  /*4ff0*/  F2FP.F16.F32.PACK_AB R100, R153, R0 ;  /* 0x000000009964723e */ /* 0x000fe200000000ff */
[----:B------:R-:W-:Y:S06]  /*5000*/  BRA `(.L_x_2895) ;  /* 0x0000000800187947 */ /* 0x000fec0003800000 */
.L_x_2892:
[----:B------:R-:W-:Y:S05]  /*5010*/  @!P0 BRA `(.L_x_2897) ;  /* 0x00000004001c8947 */ /* 0x000fea0003800000 */
[----:B------:R-:W-:Y:S05]  /*5020*/  @!P1 BRA `(.L_x_2898) ;  /* 0x0000000000949947 */ /* 0x000fea0003800000 */
[C-C-:B0-----:R-:W-:Y:S01]  /*5030*/  FFMA.FTZ R85, R116.reuse, R184, R167.reuse ;  /* 0x000000b874557223 */ /* 0x141fe200000100a7 */
[C-C-:B------:R-:W-:Y:S01]  /*5040*/  FFMA.FTZ R87, R116.reuse, R186, R167.reuse ;  /* 0x000000ba74577223 */ /* 0x140fe200000100a7 */
[C-C-:B------:R-:W-:Y:S01]  /*5050*/  FFMA.FTZ R0, R116.reuse, R183, R167.reuse ;  /* 0x000000b774007223 */ /* 0x140fe200000100a7 */
[C-C-:B------:R-:W-:Y:S01]  /*5060*/  FFMA.FTZ R84, R116.reuse, R185, R167.reuse ;  /* 0x000000b974547223 */ /* 0x140fe200000100a7 */
[----:B------:R-:W-:Y:S01]  /*5070*/  FADD.FTZ R176, -R85, R176 ;  /* 0x000000b055b07221 */ /* 0x000fe20000010100 */
        /* <DEDUP_REMOVED lines=32> */
.L_x_2898:
        /* <DEDUP_REMOVED lines=33> */
.L_x_2897:
        /* <DEDUP_REMOVED lines=34> */
.L_x_2899:
        /* <DEDUP_REMOVED lines=28> */
.L_x_2895:
        /* <DEDUP_REMOVED lines=16> */
[----:B------:R-:W-:Y:S01]  /*5970*/  FFMA.FTZ R85, R116, R124, R167 ;  /* 0x0000007c74557223 */ /* 0x000fe200000100a7 */
[----:B------:R-:W-:Y:S01]  /*5980*/  FADD.FTZ R164, -R87, R164 ;  /* 0x000000a457a47221 */ /* 0x000fe20000010100 */
[----:B------:R-:W-:Y:S01]  /*5990*/  FADD.FTZ R84, -R0, R165 ;  /* 0x000000a500547221 */ /* 0x000fe20000010100 */
[----:B------:R-:W-:Y:S02]  /*59a0*/  HADD2.F32 R87, -RZ, R78.H0_H0 ;  /* 0x2000004eff577230 */ /* 0x000fe40000004100 */
[----:B------:R-:W-:Y:S01]  /*59b0*/  FADD.FTZ R162, -R85, R162 ;  /* 0x000000a255a27221 */ /* 0x000fe20000010100 */
[----:B------:R-:W-:-:S02]  /*59c0*/  HADD2.F32 R85, -RZ, R77.H0_H0 ;  /* 0x2000004dff557230 */ /* 0x000fc40000004100 */
[C-C-:B------:R-:W-:Y:S01]  /*59d0*/  FFMA.FTZ R0, R116.reuse, R125, R167.reuse ;  /* 0x0000007d74007223 */ /* 0x140fe200000100a7 */
[C-C-:B------:R-:W-:Y:S01]  /*59e0*/  FFMA.FTZ R94, R116.reuse, R121, R167.reuse ;  /* 0x00000079745e7223 */ /* 0x140fe200000100a7 */
[----:B------:R-:W-:Y:S01]  /*59f0*/  FFMA.FTZ R92, R116, R123, R167 ;  /* 0x0000007b745c7223 */ /* 0x000fe200000100a7 */
[----:B------:R-:W-:Y:S01]  /*5a00*/  FADD.FTZ R130, -R93, R130 ;  /* 0x000000825d827221 */ /* 0x000fe20000010100 */
[----:B------:R-:W-:Y:S01]  /*5a10*/  FADD.FTZ R86, -R0, R163 ;  /* 0x000000a300567221 */ /* 0x000fe20000010100 */
[----:B------:R-:W-:Y:S01]  /*5a20*/  FADD.FTZ R100, -R94, R129 ;  /* 0x000000815e647221 */ /* 0x000fe20000010100 */
[C---:B------:R-:W-:Y:S01]  /*5a30*/  FFMA.FTZ R101, R151.reuse, R164, R85 ;  /* 0x000000a497657223 */ /* 0x040fe20000010055 */
[----:B------:R-:W-:Y:S01]  /*5a40*/  FFMA.FTZ R102, R151, R162, R87 ;  /* 0x000000a297667223 */ /* 0x000fe20000010057 */
[----:B------:R-:W-:Y:S02]  /*5a50*/  HADD2.F32 R0, -RZ, R76.H0_H0 ;  /* 0x2000004cff007230 */ /* 0x000fe40000004100 */
[----:B------:R-:W-:Y:S01]  /*5a60*/  FADD.FTZ R92, -R92, R131 ;  /* 0x000000835c5c7221 */ /* 0x000fe20000010100 */
[----:B------:R-:W-:-:S02]  /*5a70*/  HADD2.F32 R94, -RZ, R79.H0_H0 ;  /* 0x2000004fff5e7230 */ /* 0x000fc40000004100 */
[----:B------:R-:W-:Y:S02]  /*5a80*/  HADD2.F32 R95, -RZ, R79.H1_H1 ;  /* 0x3000004fff5f7230 */ /* 0x000fe40000004100 */
[C---:B------:R-:W-:Y:S01]  /*5a90*/  FFMA.FTZ R0, R151.reuse, R166, R0 ;  /* 0x000000a697007223 */ /* 0x040fe20000010000 */
        /* <DEDUP_REMOVED lines=21> */
.L_x_2902:
        /* <DEDUP_REMOVED lines=8> */
[----:B------:R-:W-:Y:S01]  /*5c70*/  FFMA.FTZ R102, R116, R121, R167 ;  /* 0x0000007974667223 */ /* 0x000fe200000100a7 */
[----:B------:R-:W-:Y:S01]  /*5c80*/  FADD.FTZ R162, -R93, R162 ;  /* 0x000000a25da27221 */ /* 0x000fe20000010100 */
[----:B------:R-:W-:-:S02]  /*5c90*/  HADD2.F32 R93, -RZ, R77.H0_H0 ;  /* 0x2000004dff5d7230 */ /* 0x000fc40000004100 */
[C-C-:B------:R-:W-:Y:S01]  /*5ca0*/  FFMA.FTZ R0, R116.reuse, R125, R167.reuse ;  /* 0x0000007d74007223 */ /* 0x140fe200000100a7 */
[----:B------:R-:W-:Y:S02]  /*5cb0*/  HADD2.F32 R95, -RZ, R78.H0_H0 ;  /* 0x2000004eff5f7230 */ /* 0x000fe40000004100 */
[----:B------:R-:W-:Y:S01]  /*5cc0*/  FFMA.FTZ R100, R116, R123, R167 ;  /* 0x0000007b74647223 */ /* 0x000fe200000100a7 */
[----:B------:R-:W-:Y:S01]  /*5cd0*/  FADD.FTZ R130, -R101, R130 ;  /* 0x0000008265827221 */ /* 0x000fe20000010100 */
[----:B------:R-:W-:Y:S01]  /*5ce0*/  FADD.FTZ R124, -R102, R129 ;  /* 0x00000081667c7221 */ /* 0x000fe20000010100 */
[----:B------:R-:W-:Y:S01]  /*5cf0*/  FADD.FTZ R94, -R0, R163 ;  /* 0x000000a3005e7221 */ /* 0x000fe20000010100 */
[C---:B------:R-:W-:Y:S01]  /*5d00*/  FFMA.FTZ R101, R151.reuse, R164, R93 ;  /* 0x000000a497657223 */ /* 0x040fe2000001005d */
[----:B------:R-:W-:Y:S01]  /*5d10*/  FFMA.FTZ R102, R151, R162, R95 ;  /* 0x000000a297667223 */ /* 0x000fe2000001005f */
[----:B------:R-:W-:Y:S02]  /*5d20*/  HADD2.F32 R121, -RZ, R79.H1_H1 ;  /* 0x3000004fff797230 */ /* 0x000fe40000004100 */
[----:B------:R-:W-:Y:S01]  /*5d30*/  FADD.FTZ R100, -R100, R131 ;  /* 0x0000008364647221 */ /* 0x000fe20000010100 */
[----:B------:R-:W-:-:S02]  /*5d40*/  HADD2.F32 R0, -RZ, R76.H0_H0 ;  /* 0x2000004cff007230 */ /* 0x000fc40000004100 */
[----:B------:R-:W-:Y:S02]  /*5d50*/  HADD2.F32 R122, -RZ, R79.H0_H0 ;  /* 0x2000004fff7a7230 */ /* 0x000fe40000004100 */
        /* <DEDUP_REMOVED lines=18> */
.L_x_2901:
        /* <DEDUP_REMOVED lines=42> */
.L_x_2904:
[C-C-:B0-----:R-:W-:Y:S01]  /*6120*/  FFMA.FTZ R101, R116.reuse, R128, R167.reuse ;  /* 0x0000008074657223 */ /* 0x141fe200000100a7 */
[C-C-:B------:R-:W-:Y:S01]  /*6130*/  FFMA.FTZ R103, R116.reuse, R126, R167.reuse ;  /* 0x0000007e74677223 */ /* 0x140fe200000100a7 */
[C-C-:B------:R-:W-:Y:S01]  /*6140*/  FFMA.FTZ R102, R116.reuse, R121, R167.reuse ;  /* 0x0000007974667223 */ /* 0x140fe200000100a7 */
[--C-:B------:R-:W-:Y:S02]  /*6150*/  HADD2.F32 R121, -RZ, R79.reuse.H1_H1 ;  /* 0x3000004fff797230 */ /* 0x100fe40000004100 */
[----:B------:R-:W-:Y:S01]  /*6160*/  FADD.FTZ R166, -R101, R166 ;  /* 0x000000a665a67221 */ /* 0x000fe20000010100 */
[----:B------:R-:W-:Y:S01]  /*6170*/  FFMA.FTZ R101, R116, R122, R167 ;  /* 0x0000007a74657223 */ /* 0x000fe200000100a7 */
[----:B------:R-:W-:Y:S01]  /*6180*/  FADD.FTZ R164, -R103, R164 ;  /* 0x000000a467a47221 */ /* 0x000fe20000010100 */
[----:B------:R-:W-:Y:S01]  /*6190*/  FADD.FTZ R126, -R102, R129 ;  /* 0x00000081667e7221 */ /* 0x000fe20000010100 */
[C-C-:B------:R-:W-:Y:S01]  /*61a0*/  FFMA.FTZ R102, R116.reuse, R123, R167.reuse ;  /* 0x0000007b74667223 */ /* 0x140fe200000100a7 */
[----:B------:R-:W-:Y:S01]  /*61b0*/  FADD.FTZ R130, -R101, R130 ;  /* 0x0000008265827221 */ /* 0x000fe20000010100 */
[----:B------:R-:W-:Y:S01]  /*61c0*/  FFMA.FTZ R101, R116, R124, R167 ;  /* 0x0000007c74657223 */ /* 0x000fe200000100a7 */
[----:B------:R-:W-:-:S02]  /*61d0*/  HADD2.F32 R124, -RZ, R79.H0_H0 ;  /* 0x2000004fff7c7230 */ /* 0x000fc40000004100 */
[C-C-:B------:R-:W-:Y:S01]  /*61e0*/  FFMA.FTZ R100, R116.reuse, R125, R167.reuse ;  /* 0x0000007d74647223 */ /* 0x140fe200000100a7 */
[----:B------:R-:W-:Y:S02]  /*61f0*/  HADD2.F32 R103, -RZ, R78.H0_H0 ;  /* 0x2000004eff677230 */ /* 0x000fe40000004100 */
[----:B------:R-:W-:Y:S01]  /*6200*/  FADD.FTZ R162, -R101, R162 ;  /* 0x000000a265a27221 */ /* 0x000fe20000010100 */
[----:B------:R-:W-:Y:S01]  /*6210*/  FFMA.FTZ R0, R116, R127, R167 ;  /* 0x0000007f74007223 */ /* 0x000fe200000100a7 */
[----:B------:R-:W-:Y:S01]  /*6220*/  FADD.FTZ R122, -R102, R131 ;  /* 0x00000083667a7221 */ /* 0x000fe20000010100 */
[C---:B------:R-:W-:Y:S01]  /*6230*/  FFMA.FTZ R127, R151.reuse, R126, R121 ;  /* 0x0000007e977f7223 */ /* 0x040fe20000010079 */
[C---:B------:R-:W-:Y:S01]  /*6240*/  FFMA.FTZ R130, R151.reuse, R130, R124 ;  /* 0x0000008297827223 */ /* 0x040fe2000001007c */
[----:B------:R-:W-:Y:S01]  /*6250*/  FFMA.FTZ R102, R151, R162, R103 ;  /* 0x000000a297667223 */ /* 0x000fe20000010067 */
[--C-:B------:R-:W-:Y:S02]  /*6260*/  HADD2.F32 R121, -RZ, R77.reuse.H0_H0 ;  /* 0x2000004dff797230 */ /* 0x100fe40000004100 */
[----:B------:R-:W-:Y:S01]  /*6270*/  FADD.FTZ R100, -R100, R163 ;  /* 0x000000a364647221 */ /* 0x000fe20000010100 */
[----:B------:R-:W-:-:S02]  /*6280*/  HADD2.F32 R123, -RZ, R77.H1_H1 ;  /* 0x3000004dff7b7230 */ /* 0x000fc40000004100 */
[----:B------:R-:W-:Y:S01]  /*6290*/  FADD.FTZ R0, -R0, R165 ;  /* 0x000000a500007221 */ /* 0x000fe20000010100 */
[----:B------:R-:W-:Y:S02]  /*62a0*/  HADD2.F32 R124, -RZ, R78.H1_H1 ;  /* 0x3000004eff7c7230 */ /* 0x000fe40000004100 */
[C---:B------:R-:W-:Y:S01]  /*62b0*/  FFMA.FTZ R164, R151.reuse, R164, R121 ;  /* 0x000000a497a47223 */ /* 0x040fe20000010079 */
[--C-:B------:R-:W-:Y:S02]  /*62c0*/  HADD2.F32 R101, -RZ, R76.reuse.H0_H0 ;  /* 0x2000004cff657230 */ /* 0x100fe40000004100 */
[C---:B------:R-:W-:Y:S01]  /*62d0*/  FFMA.FTZ R123, R151.reuse, R100, R123 ;  /* 0x00000064977b7223 */ /* 0x040fe2000001007b */
[----:B------:R-:W-:Y:S02]  /*62e0*/  HADD2.F32 R103, -RZ, R76.H1_H1 ;  /* 0x3000004cff677230 */ /* 0x000fe40000004100 */
[C---:B------:R-:W-:Y:S01]  /*62f0*/  FFMA.FTZ R125, R151.reuse, R122, R124 ;  /* 0x0000007a977d7223 */ /* 0x040fe2000001007c */
[----:B------:R-:W-:Y:S01]  /*6300*/  FFMA.FTZ R100, R151, R166, R101 ;  /* 0x000000a697647223 */ /* 0x000fe20000010065 */
[----:B------:R-:W-:Y:S01]  /*6310*/  F2FP.F16.F32.PACK_AB R101, R123, R164 ;  /* 0x000000a47b65723e */ /* 0x000fe200000000ff */
[----:B------:R-:W-:Y:S01]  /*6320*/  FFMA.FTZ R121, R151, R0, R103 ;  /* 0x0000000097797223 */ /* 0x000fe20000010067 */
[----:B------:R-:W-:-:S02]  /*6330*/  F2FP.F16.F32.PACK_AB R103, R127, R130 ;  /* 0x000000827f67723e */ /* 0x000fc400000000ff */
[----:B------:R-:W-:Y:S02]  /*6340*/  F2FP.F16.F32.PACK_AB R102, R125, R102 ;  /* 0x000000667d66723e */ /* 0x000fe400000000ff */
[----:B------:R-:W-:Y:S01]  /*6350*/  F2FP.F16.F32.PACK_AB R100, R121, R100 ;  /* 0x000000647964723e */ /* 0x000fe200000000ff */
[----:B------:R-:W-:Y:S06]  /*6360*/  BRA `(.L_x_2903) ;  /* 0x0000000800187947 */ /* 0x000fec0003800000 */
.L_x_2900:
[----:B------:R-:W-:Y:S05]  /*6370*/  @!P0 BRA `(.L_x_2905) ;  /* 0x00000004001c8947 */ /* 0x000fea0003800000 */
[----:B------:R-:W-:Y:S05]  /*6380*/  @!P1 BRA `(.L_x_2906) ;  /* 0x0000000000949947 */ /* 0x000fea0003800000 */
[C-C-:B------:R-:W-:Y:S01]  /*6390*/  FFMA.FTZ R0, R116.reuse, R127, R167.reuse ;  /* 0x0000007f74007223 */ /* 0x140fe200000100a7 */
[C-C-:B0-----:R-:W-:Y:S01]  /*63a0*/  FFMA.FTZ R84, R116.reuse, R125, R167.reuse ;  /* 0x0000007d74547223 */ /* 0x141fe200000100a7 */
[C-C-:B------:R-:W-:Y:S01]  /*63b0*/  FFMA.FTZ R85, R116.reuse, R128, R167.reuse ;  /* 0x0000008074557223 */ /* 0x140fe200000100a7 */
[----:B------:R-:W-:Y:S01]  /*63c0*/  FFMA.FTZ R87, R116, R126, R167 ;  /* 0x0000007e74577223 */ /* 0x000fe200000100a7 */
[----:B------:R-:W-:Y:S01]  /*63d0*/  FADD.FTZ R86, -R0, R165 ;  /* 0x000000a500567221 */ /* 0x000fe20000010100 */
[----:B------:R-:W-:Y:S01]  /*63e0*/  FADD.FTZ R0, -R84, R163 ;  /* 0x000000a354007221 */ /* 0x000fe20000010100 */
        /* <DEDUP_REMOVED lines=31> */
.L_x_2906:
        /* <DEDUP_REMOVED lines=33> */
.L_x_2905:
        /* <DEDUP_REMOVED lines=34> */
.L_x_2907:
[C-C-:B0-----:R-:W-:Y:S01]  /*6a10*/  FFMA.FTZ R101, R116.reuse, R128, R167.reuse ;  /* 0x0000008074657223 */ /* 0x141fe200000100a7 */
[C-C-:B------:R-:W-:Y:S01]  /*6a20*/  FFMA.FTZ R100, R116.reuse, R125, R167.reuse ;  /* 0x0000007d74647223 */ /* 0x140fe200000100a7 */
[C-C-:B------:R-:W-:Y:S01]  /*6a30*/  FFMA.FTZ R103, R116.reuse, R126, R167.reuse ;  /* 0x0000007e74677223 */ /* 0x140fe200000100a7 */
[----:B------:R-:W-:Y:S01]  /*6a40*/  FFMA.FTZ R0, R116, R127, R167 ;  /* 0x0000007f74007223 */ /* 0x000fe200000100a7 */
        /* <DEDUP_REMOVED lines=24> */
.L_x_2903:
        /* <DEDUP_REMOVED lines=56> */
.L_x_2910:
        /* <DEDUP_REMOVED lines=41> */
.L_x_2909:
        /* <DEDUP_REMOVED lines=42> */
.L_x_2912:
[C-C-:B------:R-:W-:Y:S01]  /*7480*/  FFMA.FTZ R111, R116.reuse, R111, R167.reuse ;  /* 0x0000006f746f7223 */ /* 0x140fe200000100a7 */
[C-C-:B------:R-:W-:Y:S01]  /*7490*/  FFMA.FTZ R110, R116.reuse, R110, R167.reuse ;  /* 0x0000006e746e7223 */ /* 0x140fe200000100a7 */
[C-C-:B------:R-:W-:Y:S01]  /*74a0*/  FFMA.FTZ R109, R116.reuse, R109, R167.reuse ;  /* 0x0000006d746d7223 */ /* 0x140fe200000100a7 */
[C-C-:B------:R-:W-:Y:S01]  /*74b0*/  FFMA.FTZ R108, R116.reuse, R108, R167.reuse ;  /* 0x0000006c746c7223 */ /* 0x140fe200000100a7 */
[C-C-:B------:R-:W-:Y:S01]  /*74c0*/  FFMA.FTZ R0, R116.reuse, R107, R167.reuse ;  /* 0x0000006b74007223 */ /* 0x140fe200000100a7 */
[C-C-:B0-----:R-:W-:Y:S01]  /*74d0*/  FFMA.FTZ R103, R116.reuse, R106, R167.reuse ;  /* 0x0000006a74677223 */ /* 0x141fe200000100a7 */
[C-C-:B------:R-:W-:Y:S01]  /*74e0*/  FFMA.FTZ R100, R116.reuse, R105, R167.reuse ;  /* 0x0000006974647223 */ /* 0x140fe200000100a7 */
[----:B------:R-:W-:Y:S01]  /*74f0*/  FFMA.FTZ R167, R116, R104, R167 ;  /* 0x0000006874a77223 */ /* 0x000fe200000100a7 */
[--C-:B------:R-:W-:Y:S02]  /*7500*/  HADD2.F32 R102, -RZ, R83.reuse.H1_H1 ;  /* 0x30000053ff667230 */ /* 0x100fe40000004100 */
[----:B------:R-:W-:Y:S01]  /*7510*/  FADD.FTZ R0, -R0, R115 ;  /* 0x0000007300007221 */ /* 0x000fe20000010100 */
[----:B------:R-:W-:-:S02]  /*7520*/  HADD2.F32 R105, -RZ, R83.H0_H0 ;  /* 0x20000053ff697230 */ /* 0x000fc40000004100 */
[----:B------:R-:W-:Y:S01]  /*7530*/  FADD.FTZ R112, -R167, R112 ;  /* 0x00000070a7707221 */ /* 0x000fe20000010100 */
[----:B------:R-:W-:Y:S01]  /*7540*/  FADD.FTZ R100, -R100, R113 ;  /* 0x0000007164647221 */ /* 0x000fe20000010100 */
[--C-:B------:R-:W-:Y:S02]  /*7550*/  HADD2.F32 R101, -RZ, R82.reuse.H0_H0 ;  /* 0x20000052ff657230 */ /* 0x100fe40000004100 */
[----:B------:R-:W-:Y:S01]  /*7560*/  FADD.FTZ R120, -R111, R120 ;  /* 0x000000786f787221 */ /* 0x000fe20000010100 */
[C---:B------:R-:W-:Y:S01]  /*7570*/  FFMA.FTZ R111, R151.reuse, R112, R102 ;  /* 0x00000070976f7223 */ /* 0x040fe20000010066 */
[C---:B------:R-:W-:Y:S01]  /*7580*/  FFMA.FTZ R102, R151.reuse, R100, R105 ;  /* 0x0000006497667223 */ /* 0x040fe20000010069 */
[----:B------:R-:W-:Y:S02]  /*7590*/  HADD2.F32 R100, -RZ, R82.H1_H1 ;  /* 0x30000052ff647230 */ /* 0x000fe40000004100 */
[----:B------:R-:W-:Y:S01]  /*75a0*/  FFMA.FTZ R0, R151, R0, R101 ;  /* 0x0000000097007223 */ /* 0x000fe20000010065 */
        /* <DEDUP_REMOVED lines=18> */
.L_x_2908:
[----:B------:R-:W-:Y:S05]  /*76d0*/  @!P0 BRA `(.L_x_2913) ;  /* 0x00000004001c8947 */ /* 0x000fea0003800000 */
[----:B------:R-:W-:Y:S05]  /*76e0*/  @!P1 BRA `(.L_x_2914) ;  /* 0x0000000000949947 */ /* 0x000fea0003800000 */
[C-C-:B------:R-:W-:Y:S01]  /*76f0*/  FFMA.FTZ R111, R116.reuse, R111, R167.reuse ;  /* 0x0000006f746f7223 */ /* 0x140fe200000100a7 */
[C-C-:B------:R-:W-:Y:S01]  /*7700*/  FFMA.FTZ R110, R116.reuse, R110, R167.reuse ;  /* 0x0000006e746e7223 */ /* 0x140fe200000100a7 */
[C-C-:B------:R-:W-:Y:S01]  /*7710*/  FFMA.FTZ R109, R116.reuse, R109, R167.reuse ;  /* 0x0000006d746d7223 */ /* 0x140fe200000100a7 */
[C-C-:B------:R-:W-:Y:S01]  /*7720*/  FFMA.FTZ R108, R116.reuse, R108, R167.reuse ;  /* 0x0000006c746c7223 */ /* 0x140fe200000100a7 */
[C-C-:B0-----:R-:W-:Y:S01]  /*7730*/  FFMA.FTZ R84, R116.reuse, R107, R167.reuse ;  /* 0x0000006b74547223 */ /* 0x141fe200000100a7 */
        /* <DEDUP_REMOVED lines=32> */
.L_x_2914:
        /* <DEDUP_REMOVED lines=33> */
.L_x_2913:
[----:B------:R-:W-:Y:S05]  /*7b50*/  @!P1 BRA `(.L_x_2915) ;  /* 0x0000000000849947 */ /* 0x000fea0003800000 */
        /* <DEDUP_REMOVED lines=33> */
.L_x_2915:
        /* <DEDUP_REMOVED lines=28> */
.L_x_2911:
        /* <DEDUP_REMOVED lines=13> */
.L_x_2880:
        /* <DEDUP_REMOVED lines=63> */
.L_x_2879:
[----:B------:R-:W-:Y:S05]  /*83f0*/  BSYNC B0 ;  /* 0x0000000000007941 */ /* 0x000fea0003800000 */
.L_x_2878:
        /* <DEDUP_REMOVED lines=187> */
.L_x_2883:
        /* <DEDUP_REMOVED lines=8> */
.L_x_2918:
[----:B------:R-:W-:Y:S05]  /*9030*/  BSYNC B2 ;  /* 0x0000000000027941 */ /* 0x000fea0003800000 */
.L_x_2917:
        /* <DEDUP_REMOVED lines=10> */
.L_x_2919:
[----:B------:R-:W-:Y:S01]  /*90e0*/  FADD.FTZ R169, R169, R216 ;  /* 0x000000d8a9a97221 */ /* 0x000fe20000010000 */
[----:B------:R0:W-:Y:S04]  /*90f0*/  STL [R1+0x8], R103 ;  /* 0x0000086701007387 */ /* 0x0001e80000100800 */
[----:B------:R0:W-:Y:S04]  /*9100*/  STL [R1+0xc], R101 ;  /* 0x00000c6501007387 */ /* 0x0001e80000100800 */
[----:B------:R0:W-:Y:S01]  /*9110*/  STL [R1+0x10], R116 ;  /* 0x0000107401007387 */ /* 0x0001e20000100800 */
[----:B------:R-:W-:Y:S01]  /*9120*/  HFMA2 R161, -RZ, RZ, 0, 1.1920928955078125e-07 ;  /* 0x00000002ffa17431 */ /* 0x000fe200000001ff */
[----:B------:R-:W-:-:S02]  /*9130*/  MOV R168, R169 ;  /* 0x000000a900a87202 */ /* 0x000fc40000000f00 */
[----:B------:R0:W-:Y:S01]  /*9140*/  STL [R1+0x14], R100 ;  /* 0x0000146401007387 */ /* 0x0001e20000100800 */
[----:B------:R-:W-:-:S07]  /*9150*/  FADD.FTZ R158, R167, R215 ;  /* 0x000000d7a79e7221 */ /* 0x000fce0000010000 */
[----:B0-----:R-:W-:Y:S05]  /*9160*/  WARPSYNC.COLLECTIVE R159, `(.L_x_2920) ;  /* 0x000000009f087348 */ /* 0x001fea0003c00000 */
[----:B------:R1:W2:Y:S02]  /*9170*/  SHFL.BFLY P2, R167, R168, R161, R160 ;  /* 0x0c0000a1a8a77389 */ /* 0x0002a400000400a0 */
[----:B012---:R-:W-:Y:S05]  /*9180*/  ENDCOLLECTIVE ;  /* 0x000000000000791b */ /* 0x007fea0003800000 */
.L_x_2920:
[----:B------:R-:W-:Y:S02]  /*9190*/  MOV R168, R158 ;  /* 0x0000009e00a87202 */ /* 0x000fe40000000f00 */
[----:B------:R-:W-:-:S07]  /*91a0*/  MOV R156, R167 ;  /* 0x000000a7009c7202 */ /* 0x000fce0000000f00 */
[----:B------:R-:W-:Y:S05]  /*91b0*/  WARPSYNC.COLLECTIVE R159, `(.L_x_2921) ;  /* 0x000000009f087348 */ /* 0x000fea0003c00000 */
[----:B------:R0:W1:Y:S02]  /*91c0*/  SHFL.BFLY P2, R167, R168, R161, R160 ;  /* 0x0c0000a1a8a77389 */ /* 0x00006400000400a0 */
[----:B01----:R-:W-:Y:S05]  /*91d0*/  ENDCOLLECTIVE ;  /* 0x000000000000791b */ /* 0x003fea0003800000 */
.L_x_2921:
[----:B------:R-:W-:Y:S01]  /*91e0*/  FADD.FTZ R170, R169, R156 ;  /* 0x0000009ca9aa7221 */ /* 0x000fe20000010000 */
[----:B------:R-:W-:-:S04]  /*91f0*/  HFMA2 R161, -RZ, RZ, 0, 2.384185791015625e-07 ;  /* 0x00000004ffa17431 */ /* 0x000fc800000001ff */
[----:B------:R-:W-:Y:S01]  /*9200*/  MOV R168, R170 ;  /* 0x000000aa00a87202 */ /* 0x000fe20000000f00 */
[----:B------:R-:W-:-:S07]  /*9210*/  FADD.FTZ R171, R158, R167 ;  /* 0x000000a79eab7221 */ /* 0x000fce0000010000 */
[----:B------:R-:W-:Y:S05]  /*9220*/  WARPSYNC.COLLECTIVE R159, `(.L_x_2922) ;  /* 0x000000009f087348 */ /* 0x000fea0003c00000 */
[----:B------:R0:W1:Y:S02]  /*9230*/  SHFL.BFLY P2, R167, R168, R161, R160 ;  /* 0x0c0000a1a8a77389 */ /* 0x00006400000400a0 */
[----:B01----:R-:W-:Y:S05]  /*9240*/  ENDCOLLECTIVE ;  /* 0x000000000000791b */ /* 0x003fea0003800000 */
.L_x_2922:
[----:B------:R-:W-:Y:S02]  /*9250*/  MOV R168, R171 ;  /* 0x000000ab00a87202 */ /* 0x000fe40000000f00 */
[----:B------:R-:W-:-:S07]  /*9260*/  MOV R173, R167 ;  /* 0x000000a700ad7202 */ /* 0x000fce0000000f00 */
[----:B------:R-:W-:Y:S05]  /*9270*/  WARPSYNC.COLLECTIVE R159, `(.L_x_2923) ;  /* 0x000000009f087348 */ /* 0x000fea0003c00000 */
[----:B------:R0:W1:Y:S02]  /*9280*/  SHFL.BFLY P2, R167, R168, R161, R160 ;  /* 0x0c0000a1a8a77389 */ /* 0x00006400000400a0 */
[----:B01----:R-:W-:Y:S05]  /*9290*/  ENDCOLLECTIVE ;  /* 0x000000000000791b */ /* 0x003fea0003800000 */
.L_x_2923:
[----:B------:R-:W-:Y:S01]  /*92a0*/  FADD.FTZ R173, R170, R173 ;  /* 0x000000adaaad7221 */ /* 0x000fe20000010000 */
[----:B------:R-:W-:-:S04]  /*92b0*/  HFMA2 R161, -RZ, RZ, 0, 4.76837158203125e-07 ;  /* 0x00000008ffa17431 */ /* 0x000fc800000001ff */
[----:B------:R-:W-:Y:S01]  /*92c0*/  MOV R168, R173 ;  /* 0x000000ad00a87202 */ /* 0x000fe20000000f00 */
[----:B------:R-:W-:-:S07]  /*92d0*/  FADD.FTZ R172, R171, R167 ;  /* 0x000000a7abac7221 */ /* 0x000fce0000010000 */
[----:B------:R-:W-:Y:S05]  /*92e0*/  WARPSYNC.COLLECTIVE R159, `(.L_x_2924) ;  /* 0x000000009f087348 */ /* 0x000fea0003c00000 */
[----:B------:R0:W1:Y:S02]  /*92f0*/  SHFL.BFLY P2, R167, R168, R161, R160 ;  /* 0x0c0000a1a8a77389 */ /* 0x00006400000400a0 */
[----:B01----:R-:W-:Y:S05]  /*9300*/  ENDCOLLECTIVE ;  /* 0x000000000000791b */ /* 0x003fea0003800000 */
.L_x_2924:
[----:B------:R-:W-:Y:S02]  /*9310*/  MOV R168, R172 ;  /* 0x000000ac00a87202 */ /* 0x000fe40000000f00 */
[----:B------:R-:W-:-:S07]  /*9320*/  MOV R156, R167 ;  /* 0x000000a7009c7202 */ /* 0x000fce0000000f00 */
[----:B------:R-:W-:Y:S05]  /*9330*/  WARPSYNC.COLLECTIVE R159, `(.L_x_2925) ;  /* 0x000000009f087348 */ /* 0x000fea0003c00000 */
[----:B------:R0:W1:Y:S02]  /*9340*/  SHFL.BFLY P2, R167, R168, R161, R160 ;  /* 0x0c0000a1a8a77389 */ /* 0x00006400000400a0 */
[----:B01----:R-:W-:Y:S05]  /*9350*/  ENDCOLLECTIVE ;  /* 0x000000000000791b */ /* 0x003fea0003800000 */
.L_x_2925:
[----:B------:R-:W-:Y:S01]  /*9360*/  FADD.FTZ R156, R173, R156 ;  /* 0x0000009cad9c7221 */ /* 0x000fe20000010000 */
[----:B------:R-:W-:-:S04]  /*9370*/  HFMA2 R161, -RZ, RZ, 0, 9.5367431640625e-07 ;  /* 0x00000010ffa17431 */ /* 0x000fc800000001ff */
[----:B------:R-:W-:Y:S01]  /*9380*/  MOV R168, R156 ;  /* 0x0000009c00a87202 */ /* 0x000fe20000000f00 */
[----:B------:R-:W-:-:S07]  /*9390*/  FADD.FTZ R158, R172, R167 ;  /* 0x000000a7ac9e7221 */ /* 0x000fce0000010000 */
[----:B------:R-:W-:Y:S05]  /*93a0*/  WARPSYNC.COLLECTIVE R159, `(.L_x_2926) ;  /* 0x000000009f087348 */ /* 0x000fea0003c00000 */
[----:B------:R0:W1:Y:S02]  /*93b0*/  SHFL.BFLY P2, R167, R168, R161, R160 ;  /* 0x0c0000a1a8a77389 */ /* 0x00006400000400a0 */
[----:B01----:R-:W-:Y:S05]  /*93c0*/  ENDCOLLECTIVE ;  /* 0x000000000000791b */ /* 0x003fea0003800000 */
.L_x_2926:
[----:B------:R-:W-:Y:S02]  /*93d0*/  MOV R168, R158 ;  /* 0x0000009e00a87202 */ /* 0x000fe40000000f00 */
[----:B------:R-:W-:-:S07]  /*93e0*/  MOV R169, R167 ;  /* 0x000000a700a97202 */ /* 0x000fce0000000f00 */
[----:B------:R-:W-:Y:S05]  /*93f0*/  WARPSYNC.COLLECTIVE R159, `(.L_x_2927) ;  /* 0x000000009f087348 */ /* 0x000fea0003c00000 */
[----:B------:R0:W1:Y:S02]  /*9400*/  SHFL.BFLY P2, R167, R168, R161, R160 ;  /* 0x0c0000a1a8a77389 */ /* 0x00006400000400a0 */
[----:B01----:R-:W-:Y:S05]  /*9410*/  ENDCOLLECTIVE ;  /* 0x000000000000791b */ /* 0x003fea0003800000 */
.L_x_2927:
[----:B------:R-:W-:Y:S05]  /*9420*/  BRA `(.L_x_2928) ;  /* 0xffffff9c00107947 */ /* 0x000fea000383ffff */
.L_x_2929:
        /* <DEDUP_REMOVED lines=13> */
.L_x_6073:


//--------------------- .text._ZN10layer_norm31ln_parallel_residual_bwd_kernelINS_13Kernel_traitsIf6__halfS2_S2_fjLj1024ELj1ELj4ELj1ELj16ENS_18Kernel_traits_baseILj1024EfS2_S2_S2_fjLj128EEEEELb1ELb0ELb0EEEvNS_9BwdParamsE --------------------------
	.section	.text._ZN10layer_norm31ln_parallel_residual_bwd_kernelINS_13Kernel_traitsIf6__halfS2_S2_fjLj1024ELj1ELj4ELj1ELj16ENS_18Kernel_traits_baseILj1024EfS2_S2_S2_fjLj128EEEEELb1ELb0ELb0EEEvNS_9BwdParamsE,"ax",@progbits
	.align	128
        .global         _ZN10layer_norm31ln_parallel_residual_bwd_kernelINS_13Kernel_traitsIf6__halfS2_S2_fjLj1024ELj1ELj4ELj1ELj16ENS_18Kernel_traits_baseILj1024EfS2_S2_S2_fjLj128EEEEELb1ELb0ELb0EEEvNS_9BwdParamsE
        .type           _ZN10layer_norm31ln_parallel_residual_bwd_kernelINS_13Kernel_traitsIf6__halfS2_S2_fjLj1024ELj1ELj4ELj1ELj16ENS_18Kernel_traits_baseILj1024EfS2_S2_S2_fjLj128EEEEELb1ELb0ELb0EEEvNS_9BwdParamsE,@function
        .size           _ZN10layer_norm31ln_parallel_residual_bwd_kernelINS_13Kernel_traitsIf6__halfS2_S2_fjLj1024ELj1ELj4ELj1ELj16ENS_18Kernel_traits_baseILj1024EfS2_S2_S2_fjLj128EEEEELb1ELb0ELb0EEEvNS_9BwdParamsE,(.L_x_6074 - _ZN10layer_norm31ln_parallel_residual_bwd_kernelINS_13Kernel_traitsIf6__halfS2_S2_fjLj1024ELj1ELj4ELj1ELj16ENS_18Kernel_traits_baseILj1024EfS2_S2_S2_fjLj128EEEEELb1ELb0ELb0EEEvNS_9BwdParamsE)
        .other          _ZN10layer_norm31ln_parallel_residual_bwd_kernelINS_13Kernel_traitsIf6__halfS2_S2_fjLj1024ELj1ELj4ELj1ELj16ENS_18Kernel_traits_baseILj1024EfS2_S2_S2_fjLj128EEEEELb1ELb0ELb0EEEvNS_9BwdParamsE,@"STO_CUDA_ENTRY STV_DEFAULT"
_ZN10layer_norm31ln_parallel_residual_bwd_kernelINS_13Kernel_traitsIf6__halfS2_S2_fjLj1024ELj1ELj4ELj1ELj16ENS_18Kernel_traits_baseILj1024EfS2_S2_S2_fjLj128EEEEELb1ELb0ELb0EEEvNS_9BwdParamsE:
.text._ZN10layer_norm31ln_parallel_residual_bwd_kernelINS_13Kernel_traitsIf6__halfS2_S2_fjLj1024ELj1ELj4ELj1ELj16ENS_18Kernel_traits_baseILj1024EfS2_S2_S2_fjLj128EEEEELb1ELb0ELb0EEEvNS_9BwdParamsE:
        /* <DEDUP_REMOVED lines=8> */
[----:B-1----:R-:W-:-:S05]  /*0080*/  MOV R6, UR4 ;  /* 0x0000000400067c02 */ /* 0x002fca0008000f00 */
[----:B------:R-:W1:Y:S01]  /*0090*/  LDC.64 R8, c[0x0][0x3d8] ;  /* 0x0000f600ff087b82 */ /* 0x000e620000000a00 */
[----:B------:R-:W1:Y:S01]  /*00a0*/  LDCU UR13, c[0x0][0x408] ;  /* 0x00008100ff0d77ac */ /* 0x000e620008000800 */
[----:B------:R-:W-:Y:S01]  /*00b0*/  SHF.R.S32.HI R0, RZ, 0x1f, R6 ;  /* 0x0000001fff007819 */ /* 0x000fe20000011406 */
[----:B------:R4:W-:Y:S01]  /*00c0*/  STL [R1+0x100], R6 ;  /* 0x0001000601007387 */ /* 0x0009e20000100800 */
[----:B------:R-:W1:Y:S02]  /*00d0*/  LDCU UR15, c[0x0][0x388] ;  /* 0x00007100ff0f77ac */ /* 0x000e640008000800 */
[----:B------:R-:W-:Y:S01]  /*00e0*/  LEA.HI R0, R0, R6, RZ, 0x3 ;  /* 0x0000000600007211 */ /* 0x000fe200078f18ff */
[----:B------:R1:W5:Y:S01]  /*00f0*/  LDL.64 R84, [R1+0xf0] ;  /* 0x0000f00001547983 */ /* 0x0003620000100a00 */
[----:B------:R-:W1:Y:S01]  /*0100*/  LDC.64 R14, c[0x0][0x3d0] ;  /* 0x0000f400ff0e7b82 */ /* 0x000e620000000a00 */
[----:B------:R-:W1:Y:S02]  /*0110*/  LDCU.U8 UR14, c[0x0][0x410] ;  /* 0x00008200ff0e77ac */ /* 0x000e640008000000 */
[----:B------:R1:W5:Y:S01]  /*0120*/  LDL.64 R86, [R1+0xf8] ;  /* 0x0000f80001567983 */ /* 0x0003620000100a00 */
[----:B------:R-:W1:Y:S01]  /*0130*/  LDCU UR12, c[0x0][0x400] ;  /* 0x00008000ff0c77ac */ /* 0x000e620008000800 */
[----:B0-----:R-:W-:-:S02]  /*0140*/  LOP3.LUT R7, R227, 0x1f, RZ, 0xc, !PT ;  /* 0x0000001fe3077812 */ /* 0x001fc400078e0cff */
[----:B------:R0:W5:Y:S01]  /*0150*/  LDL.64 R80, [R1+0xe0] ;  /* 0x0000e00001507983 */ /* 0x0001620000100a00 */
[----:B------:R-:W-:Y:S01]  /*0160*/  LOP3.LUT R10, R227, 0x1f, RZ, 0xc0, !PT ;  /* 0x0000001fe30a7812 */ /* 0x000fe200078ec0ff */
[----:B------:R-:W0:Y:S01]  /*0170*/  LDC.64 R16, c[0x0][0x3d8] ;  /* 0x0000f600ff107b82 */ /* 0x000e220000000a00 */
[----:B------:R-:W-:Y:S01]  /*0180*/  LEA.HI.SX32 R252, R0, R7, 0x1d ;  /* 0x0000000700fc7211 */ /* 0x000fe200078feaff */
[----:B------:R0:W5:Y:S01]  /*0190*/  LDL.64 R82, [R1+0xe8] ;  /* 0x0000e80001527983 */ /* 0x0001620000100a00 */
[----:B------:R-:W-:Y:S01]  /*01a0*/  MOV R23, R10 ;  /* 0x0000000a00177202 */ /* 0x000fe20000000f00 */
[----:B------:R-:W0:Y:S01]  /*01b0*/  LDCU.64 UR6, c[0x0][0x478] ;  /* 0x00008f00ff0677ac */ /* 0x000e220008000a00 */
        /* <DEDUP_REMOVED lines=8> */
[----:B------:R-:W0:Y:S02]  /*0240*/  LDC.64 R18, c[0x0][0x3d0] ;  /* 0x0000f400ff127b82 */ /* 0x000e240000000a00 */
        /* <DEDUP_REMOVED lines=32> */
[C---:B-1----:R-:W-:Y:S01]  /*0450*/  @P0 IMAD.WIDE.U32 R12, R23.reuse, 0x20, R8 ;  /* 0x00000020170c0825 */ /* 0x042fe200078e0008 */
[----:B------:R-:W-:-:S05]  /*0460*/  @P0 IADD3 R23, PT, PT, R23, 0x20, RZ ;  /* 0x0000002017170810 */ /* 0x000fca0007ffe0ff */
        /* <DEDUP_REMOVED lines=191> */
.L_x_2981:
        /* <DEDUP_REMOVED lines=34> */
[----:B------:R-:W-:Y:S01]  /*1280*/  ISETP.NE.U32.AND P3, PT, RZ, UR10, PT ;  /* 0x0000000aff007c0c */ /* 0x000fe2000bf65070 */
[----:B------:R-:W0:Y:S01]  /*1290*/  LDC.64 R176, c[0x0][0x3b0] ;  /* 0x0000ec00ffb07b82 */ /* 0x000e220000000a00 */
[C---:B-1----:R-:W-:Y:S01]  /*12a0*/  IMAD.WIDE.U32 R32, R7.reuse, 0x10, R32 ;  /* 0x0000001007207825 */ /* 0x042fe200078e0020 */
[----:B------:R1:W2:Y:S04]  /*12b0*/  LDG.E.128 R152, desc[UR8][R10.64] ;  /* 0x000000080a987981 */ /* 0x0002a8000c1e1d00 */
[----:B------:R1:W3:Y:S01]  /*12c0*/  LDG.E.128 R156, desc[UR8][R32.64] ;  /* 0x00000008209c7981 */ /* 0x0002e2000c1e1d00 */
[----:B------:R-:W-:-:S03]  /*12d0*/  IMAD.WIDE.U32 R160, R7, 0x10, R160 ;  /* 0x0000001007a07825 */ /* 0x000fc600078e00a0 */
[----:B------:R-:W4:Y:S04]  /*12e0*/  LDL R197, [R1+0xc0] ;  /* 0x0000c00001c57983 */ /* 0x000f280000100800 */
[----:B------:R-:W4:Y:S04]  /*12f0*/  LDL R196, [R1+0xe0] ;  /* 0x0000e00001c47983 */ /* 0x000f280000100800 */
[----:B------:R-:W4:Y:S01]  /*1300*/  LDG.E.128 R160, desc[UR8][R160.64] ;  /* 0x00000008a0a07981 */ /* 0x000f22000c1e1d00 */
[----:B------:R-:W-:Y:S02]  /*1310*/  ISETP.NE.AND.EX P3, PT, RZ, UR11, PT, P3 ;  /* 0x0000000bff007c0c */ /* 0x000fe4000bf65330 */
[----:B------:R-:W-:Y:S01]  /*1320*/  ISETP.NE.U32.AND P0, PT, RZ, UR24, PT ;  /* 0x00000018ff007c0c */ /* 0x000fe2000bf05070 */
[----:B------:R-:W4:Y:S03]  /*1330*/  LDL R203, [R1+0xc4] ;  /* 0x0000c40001cb7983 */ /* 0x000f260000100800 */
[----:B------:R-:W-:Y:S01]  /*1340*/  ISETP.NE.AND.EX P0, PT, RZ, UR25, PT, P0 ;  /* 0x00000019ff007c0c */ /* 0x000fe2000bf05300 */
[----:B------:R-:W4:Y:S06]  /*1350*/  LDL R204, [R1+0xe4] ;  /* 0x0000e40001cc7983 */ /* 0x000f2c0000100800 */
[----:B-1----:R-:W1:Y:S08]  /*1360*/  @P3 LDC.64 R10, c[0x0][0x3b8] ;  /* 0x0000ee00ff0a3b82 */ /* 0x002e700000000a00 */
[----:B------:R-:W0:Y:S01]  /*1370*/  @P0 LDC.64 R32, c[0x0][0x438] ;  /* 0x00010e00ff200b82 */ /* 0x000e220000000a00 */
[----:B-1----:R-:W-:-:S05]  /*1380*/  @P3 IMAD.WIDE.U32 R10, R7, 0x8, R10 ;  /* 0x00000008070a3825 */ /* 0x002fca00078e000a */
[----:B------:R0:W5:Y:S02]  /*1390*/  @P3 LDG.E.64 R34, desc[UR8][R10.64] ;  /* 0x000000080a223981 */ /* 0x000164000c1e1b00 */
[----:B0-----:R-:W-:-:S05]  /*13a0*/  @P0 IMAD.WIDE.U32 R10, R7, 0x10, R32 ;  /* 0x00000010070a0825 */ /* 0x001fca00078e0020 */
[----:B------:R0:W5:Y:S02]  /*13b0*/  @P0 LDG.E.128 R128, desc[UR8][R10.64] ;  /* 0x000000080a800981 */ /* 0x000164000c1e1d00 */
[----:B0-----:R-:W-:-:S05]  /*13c0*/  IMAD.WIDE.U32 R10, R7, 0x8, R176 ;  /* 0x00000008070a7825 */ /* 0x001fca00078e00b0 */
[----:B------:R0:W5:Y:S01]  /*13d0*/  LDG.E.64 R32, desc[UR8][R10.64] ;  /* 0x000000080a207981 */ /* 0x000162000c1e1b00 */
[----:B--2---:R-:W-:Y:S02]  /*13e0*/  HADD2.F32 R0, -RZ, R152.H0_H0 ;  /* 0x20000098ff007230 */ /* 0x004fe40000004100 */
[----:B---3--:R-:W-:-:S03]  /*13f0*/  HADD2.F32 R9, -RZ, R156.H0_H0 ;  /* 0x2000009cff097230 */ /* 0x008fc60000004100 */
[----:B------:R-:W-:-:S04]  /*1400*/  FADD.FTZ R0, -R211, R0 ;  /* 0x00000000d3007221 */ /* 0x000fc80000010100 */
[----:B-----5:R-:W-:Y:S01]  /*1410*/  FMUL.FTZ R0, R8, R0 ;  /* 0x0000000008007220 */ /* 0x020fe20000410000 */
[----:B0-----:R-:W-:Y:S01]  /*1420*/  FMUL.FTZ R10, R224, R9 ;  /* 0x00000009e00a7220 */ /* 0x001fe20000410000 */
        /* <DEDUP_REMOVED lines=15> */
[-C--:B------:R-:W-:Y:S01]  /*1520*/  FFMA.FTZ R249, R12, R11.reuse, R249 ;  /* 0x0000000b0cf97223 */ /* 0x080fe200000100f9 */
        /* <DEDUP_REMOVED lines=43> */
[----:B------:R-:W-:-:S04]  /*17e0*/  FMUL.FTZ R154, R203, R152 ;  /* 0x00000098cb9a7220 */ /* 0x000fc80000410000 */
[----:B------:R-:W-:Y:S01]  /*17f0*/  FFMA.FTZ R197, R204, R153, R154 ;  /* 0x00000099ccc57223 */ /* 0x000fe2000001009a */
[----:B------:R-:W-:Y:S02]  /*1800*/  HADD2.F32 R154, -RZ, R155.H0_H0 ;  /* 0x2000009bff9a7230 */ /* 0x000fe40000004100 */
[----:B------:R-:W-:Y:S01]  /*1810*/  FADD.FTZ R97, R97, R152 ;  /* 0x0000009861617221 */ /* 0x000fe20000010000 */
[----:B------:R-:W-:Y:S02]  /*1820*/  FFMA.FTZ R73, R198, R152, R73 ;  /* 0x00000098c6497223 */ /* 0x000fe40000010049 */
[----:B------:R-:W-:Y:S01]  /*1830*/  FADD.FTZ R154, -R211, R154 ;  /* 0x0000009ad39a7221 */ /* 0x000fe20000010100 */
[----:B------:R-:W-:Y:S02]  /*1840*/  HADD2.F32 R152, -RZ, R159.H0_H0 ;  /* 0x2000009fff987230 */ /* 0x000fe40000004100 */
[----:B------:R-:W-:Y:S01]  /*1850*/  FADD.FTZ R49, R49, R153 ;  /* 0x0000009931317221 */ /* 0x000fe20000010000 */
[----:B------:R-:W-:-:S02]  /*1860*/  HADD2.F32 R155, -RZ, R155.H1_H1 ;  /* 0x3000009bff9b7230 */ /* 0x000fc40000004100 */
[----:B------:R-:W-:Y:S01]  /*1870*/  FMUL.FTZ R196, R8, R154 ;  /* 0x0000009a08c47220 */ /* 0x000fe20000410000 */
[----:B------:R-:W-:Y:S01]  /*1880*/  FFMA.FTZ R245, R198, R153, R245 ;  /* 0x00000099c6f57223 */ /* 0x000fe200000100f5 */
[----:B------:R-:W-:Y:S02]  /*1890*/  HADD2.F32 R153, -RZ, R163.H0_H0 ;  /* 0x200000a3ff997230 */ /* 0x000fe40000004100 */
[----:B------:R-:W-:Y:S01]  /*18a0*/  FADD.FTZ R98, R98, R152 ;  /* 0x0000009862627221 */ /* 0x000fe20000010000 */
[-C--:B------:R-:W-:Y:S01]  /*18b0*/  FFMA.FTZ R74, R196, R152.reuse, R74 ;  /* 0x00000098c44a7223 */ /* 0x080fe2000001004a */
[----:B------:R-:W-:Y:S01]  /*18c0*/  FADD.FTZ R155, -R211, R155 ;  /* 0x0000009bd39b7221 */ /* 0x000fe20000010100 */
[----:B------:R-:W-:Y:S01]  /*18d0*/  FADD.FTZ R50, R50, R153 ;  /* 0x0000009932327221 */ /* 0x000fe20000010000 */
[----:B------:R-:W-:Y:S02]  /*18e0*/  FFMA.FTZ R246, R196, R153, R246 ;  /* 0x00000099c4f67223 */ /* 0x000fe400000100f6 */
[----:B------:R-:W-:Y:S01]  /*18f0*/  FMUL.FTZ R203, R8, R155 ;  /* 0x0000009b08cb7220 */ /* 0x000fe20000410000 */
[----:B------:R-:W-:Y:S01]  /*1900*/  IADD3 R226, PT, PT, R7, 0x20, RZ ;  /* 0x0000002007e27810 */ /* 0x000fe20007ffe0ff */
[----:B--2---:R-:W-:Y:S01]  /*1910*/  FMUL.FTZ R154, R195, R152 ;  /* 0x00000098c39a7220 */ /* 0x004fe20000410000 */
[----:B------:R-:W-:-:S03]  /*1920*/  HADD2.F32 R152, -RZ, R159.H1_H1 ;  /* 0x3000009fff987230 */ /* 0x000fc60000004100 */
[----:B----4-:R-:W-:Y:S01]  /*1930*/  FFMA.FTZ R195, R161, R153, R154 ;  /* 0x00000099a1c37223 */ /* 0x010fe2000001009a */
[----:B------:R-:W-:Y:S02]  /*1940*/  HADD2.F32 R153, -RZ, R163.H1_H1 ;  /* 0x300000a3ff997230 */ /* 0x000fe40000004100 */
[-C--:B------:R-:W-:Y:S01]  /*1950*/  FMUL.FTZ R154, R160, R152.reuse ;  /* 0x00000098a09a7220 */ /* 0x080fe20000410000 */
[----:B------:R-:W-:Y:S01]  /*1960*/  FADD.FTZ R99, R99, R152 ;  /* 0x0000009863637221 */ /* 0x000fe20000010000 */
[----:B------:R-:W-:Y:S01]  /*1970*/  FFMA.FTZ R75, R203, R152, R75 ;  /* 0x00000098cb4b7223 */ /* 0x000fe2000001004b */
[----:B------:R-:W-:Y:S01]  /*1980*/  FFMA.FTZ R152, R0, R6, RZ ;  /* 0x0000000600987223 */ /* 0x000fe200000100ff */
[----:B------:R-:W-:Y:S01]  /*1990*/  FADD.FTZ R51, R51, R153 ;  /* 0x0000009933337221 */ /* 0x000fe20000010000 */
[-C--:B------:R-:W-:Y:S01]  /*19a0*/  FFMA.FTZ R247, R203, R153.reuse, R247 ;  /* 0x00000099cbf77223 */ /* 0x080fe200000100f7 */
[----:B---3--:R-:W-:Y:S01]  /*19b0*/  FFMA.FTZ R204, R157, R153, R154 ;  /* 0x000000999dcc7223 */ /* 0x008fe2000001009a */
        /* <DEDUP_REMOVED lines=15> */
.L_x_2933:
[----:B------:R-:W-:Y:S05]  /*1ab0*/  BSYNC.RECONVERGENT B1 ;  /* 0x0000000000017941 */ /* 0x000fea0003800200 */
.L_x_2932:
        /* <DEDUP_REMOVED lines=20> */
[----:B------:R-:W-:-:S03]  /*1c00*/  ISETP.NE.U32.AND P0, PT, RZ, UR10, PT ;  /* 0x0000000aff007c0c */ /* 0x000fc6000bf05070 */
[----:B------:R-:W4:Y:S01]  /*1c10*/  LDL R205, [R1+0xa0] ;  /* 0x0000a00001cd7983 */ /* 0x000f220000100800 */
[----:B------:R-:W-:Y:S02]  /*1c20*/  ISETP.NE.AND.EX P3, PT, RZ, UR11, PT, P0 ;  /* 0x0000000bff007c0c */ /* 0x000fe4000bf65300 */
[----:B------:R-:W-:Y:S01]  /*1c30*/  ISETP.NE.U32.AND P0, PT, RZ, UR24, PT ;  /* 0x00000018ff007c0c */ /* 0x000fe2000bf05070 */
[----:B------:R-:W4:Y:S01]  /*1c40*/  LDL R206, [R1+0xa4] ;  /* 0x0000a40001ce7983 */ /* 0x000f220000100800 */
[----:B0-----:R-:W0:Y:S02]  /*1c50*/  LDC.64 R28, c[0x0][0x3b0] ;  /* 0x0000ec00ff1c7b82 */ /* 0x001e240000000a00 */
[----:B------:R-:W-:-:S07]  /*1c60*/  ISETP.NE.AND.EX P0, PT, RZ, UR25, PT, P0 ;  /* 0x00000019ff007c0c */ /* 0x000fce000bf05300 */
[----:B------:R-:W1:Y:S08]  /*1c70*/  @P3 LDC.64 R4, c[0x0][0x3b8] ;  /* 0x0000ee00ff043b82 */ /* 0x000e700000000a00 */
[----:B------:R-:W0:Y:S01]  /*1c80*/  @P0 LDC.64 R14, c[0x0][0x438] ;  /* 0x00010e00ff0e0b82 */ /* 0x000e220000000a00 */
[----:B-1----:R-:W-:-:S05]  /*1c90*/  @P3 IMAD.WIDE.U32 R4, R226, 0x8, R4 ;  /* 0x00000008e2043825 */ /* 0x002fca00078e0004 */
[----:B------:R0:W5:Y:S02]  /*1ca0*/  @P3 LDG.E.64 R30, desc[UR8][R4.64] ;  /* 0x00000008041e3981 */ /* 0x000164000c1e1b00 */
[----:B0-----:R-:W-:-:S05]  /*1cb0*/  @P0 IMAD.WIDE.U32 R4, R226, 0x10, R14 ;  /* 0x00000010e2040825 */ /* 0x001fca00078e000e */
[----:B------:R0:W5:Y:S02]  /*1cc0*/  @P0 LDG.E.128 R40, desc[UR8][R4.64] ;  /* 0x0000000804280981 */ /* 0x000164000c1e1d00 */
[----:B0-----:R-:W-:-:S05]  /*1cd0*/  IMAD.WIDE.U32 R4, R226, 0x8, R28 ;  /* 0x00000008e2047825 */ /* 0x001fca00078e001c */
[----:B------:R2:W5:Y:S02]  /*1ce0*/  LDG.E.64 R28, desc[UR8][R4.64] ;  /* 0x00000008041c7981 */ /* 0x000564000c1e1b00 */
        /* <DEDUP_REMOVED lines=65> */
[----:B------:R-:W-:-:S03]  /*2100*/  FADD.FTZ R141, R141, R152 ;  /* 0x000000988d8d7221 */ /* 0x000fc60000010000 */
[CC--:B------:R-:W-:Y:S01]  /*2110*/  FFMA.FTZ R105, R194.reuse, R152.reuse, R105 ;  /* 0x00000098c2697223 */ /* 0x0c0fe20000010069 */
[----:B------:R-:W-:Y:S01]  /*2120*/  FADD.FTZ R45, R45, R153 ;  /* 0x000000992d2d7221 */ /* 0x000fe20000010000 */
[----:B------:R-:W-:Y:S01]  /*2130*/  FFMA.FTZ R237, R194, R153, R237 ;  /* 0x00000099c2ed7223 */ /* 0x000fe200000100ed */
[----:B------:R-:W-:Y:S01]  /*2140*/  IADD3 R226, PT, PT, R226, 0x20, RZ ;  /* 0x00000020e2e27810 */ /* 0x000fe20007ffe0ff */
[----:B--2---:R-:W-:-:S04]  /*2150*/  FMUL.FTZ R154, R191, R152 ;  /* 0x00000098bf9a7220 */ /* 0x004fc80000410000 */
[----:B------:R-:W-:Y:S01]  /*2160*/  FFMA.FTZ R193, R206, R153, R154 ;  /* 0x00000099cec17223 */ /* 0x000fe2000001009a */
[----:B------:R-:W-:Y:S02]  /*2170*/  HADD2.F32 R154, -RZ, R155.H0_H0 ;  /* 0x2000009bff9a7230 */ /* 0x000fe40000004100 */
[----:B------:R-:W-:-:S03]  /*2180*/  HADD2.F32 R152, -RZ, R159.H0_H0 ;  /* 0x2000009fff987230 */ /* 0x000fc60000004100 */
[----:B------:R-:W-:Y:S01]  /*2190*/  FADD.FTZ R154, -R211, R154 ;  /* 0x0000009ad39a7221 */ /* 0x000fe20000010100 */
[----:B------:R-:W-:-:S03]  /*21a0*/  HADD2.F32 R155, -RZ, R155.H1_H1 ;  /* 0x3000009bff9b7230 */ /* 0x000fc60000004100 */
[----:B------:R-:W-:Y:S01]  /*21b0*/  FMUL.FTZ R192, R8, R154 ;  /* 0x0000009a08c07220 */ /* 0x000fe20000410000 */
[----:B------:R-:W-:Y:S02]  /*21c0*/  HADD2.F32 R153, -RZ, R163.H0_H0 ;  /* 0x200000a3ff997230 */ /* 0x000fe40000004100 */
[-C--:B---3--:R-:W-:Y:S01]  /*21d0*/  FMUL.FTZ R154, R161, R152.reuse ;  /* 0x00000098a19a7220 */ /* 0x088fe20000410000 */
        /* <DEDUP_REMOVED lines=31> */
.L_x_2935:
[----:B------:R-:W-:Y:S05]  /*23d0*/  BSYNC.RECONVERGENT B1 ;  /* 0x0000000000017941 */ /* 0x000fea0003800200 */
.L_x_2934:
[----:B------:R-:W-:Y:S04]  /*23e0*/  BSSY.RECONVERGENT B1, `(.L_x_2936) ;  /* 0x0000091000017945 */ /* 0x000fe80003800200 */
[----:B------:R-:W-:Y:S05]  /*23f0*/  @!P2 BRA `(.L_x_2937) ;  /* 0x00000008003ca947 */ /* 0x000fea0003800000 */
[----:B------:R-:W0:Y:S01]  /*2400*/  LDC.64 R2, c[0x0][0x3a8] ;  /* 0x0000ea00ff027b82 */ /* 0x000e220000000a00 */
[----:B------:R-:W-:Y:S01]  /*2410*/  ISETP.NE.U32.AND P0, PT, RZ, UR10, PT ;  /* 0x0000000aff007c0c */ /* 0x000fe2000bf05070 */
[----:B------:R-:W2:Y:S04]  /*2420*/  LDL R20, [R1+0x54] ;  /* 0x0000540001147983 */ /* 0x000ea80000100800 */
[----:B------:R-:W3:Y:S02]  /*2430*/  LDL R23, [R1+0x74] ;  /* 0x0000740001177983 */ /* 0x000ee40000100800 */
[----:B------:R-:W1:Y:S01]  /*2440*/  LDC.64 R18, c[0x0][0x430] ;  /* 0x00010c00ff127b82 */ /* 0x000e620000000a00 */
[----:B------:R-:W-:Y:S01]  /*2450*/  ISETP.NE.AND.EX P3, PT, RZ, UR11, PT, P0 ;  /* 0x0000000bff007c0c */ /* 0x000fe2000bf65300 */
[----:B------:R-:W4:Y:S01]  /*2460*/  LDL R26, [R1+0x58] ;  /* 0x00005800011a7983 */ /* 0x000f220000100800 */
[----:B------:R-:W-:-:S03]  /*2470*/  ISETP.NE.U32.AND P0, PT, RZ, UR24, PT ;  /* 0x00000018ff007c0c */ /* 0x000fc6000bf05070 */
[----:B------:R-:W4:Y:S01]  /*2480*/  LDL R190, [R1+0x78] ;  /* 0x0000780001be7983 */ /* 0x000f220000100800 */
[----:B------:R-:W-:Y:S01]  /*2490*/  ISETP.NE.AND.EX P0, PT, RZ, UR25, PT, P0 ;  /* 0x00000019ff007c0c */ /* 0x000fe2000bf05300 */
[----:B------:R-:W1:Y:S02]  /*24a0*/  LDC.64 R24, c[0x0][0x428] ;  /* 0x00010a00ff187b82 */ /* 0x000e640000000a00 */
[----:B------:R-:W4:Y:S04]  /*24b0*/  LDL R187, [R1+0x5c] ;  /* 0x00005c0001bb7983 */ /* 0x000f280000100800 */
[----:B------:R-:W4:Y:S01]  /*24c0*/  LDL R189, [R1+0x7c] ;  /* 0x00007c0001bd7983 */ /* 0x000f220000100800 */
[----:B0-----:R-:W-:-:S03]  /*24d0*/  IMAD.WIDE.U32 R2, R226, 0x10, R2 ;  /* 0x00000010e2027825 */ /* 0x001fc600078e0002 */
[----:B------:R-:W4:Y:S04]  /*24e0*/  LDL R188, [R1+0x40] ;  /* 0x0000400001bc7983 */ /* 0x000f280000100800 */
[----:B------:R0:W2:Y:S01]  /*24f0*/  LDG.E.128 R152, desc[UR8][R2.64] ;  /* 0x0000000802987981 */ /* 0x0000a2000c1e1d00 */
[----:B-1----:R-:W-:-:S03]  /*2500*/  IMAD.WIDE.U32 R18, R226, 0x10, R18 ;  /* 0x00000010e2127825 */ /* 0x002fc600078e0012 */
[----:B------:R-:W4:Y:S04]  /*2510*/  LDL R207, [R1+0x60] ;  /* 0x0000600001cf7983 */ /* 0x000f280000100800 */
[----:B------:R1:W3:Y:S01]  /*2520*/  LDG.E.128 R156, desc[UR8][R18.64] ;  /* 0x00000008129c7981 */ /* 0x0002e2000c1e1d00 */
[----:B0-----:R-:W0:Y:S03]  /*2530*/  @P3 LDC.64 R2, c[0x0][0x3b8] ;  /* 0x0000ee00ff023b82 */ /* 0x001e260000000a00 */
[----:B------:R-:W4:Y:S01]  /*2540*/  LDL R208, [R1+0x64] ;  /* 0x0000640001d07983 */ /* 0x000f220000100800 */
[----:B------:R-:W-:-:S04]  /*2550*/  IMAD.WIDE.U32 R24, R226, 0x10, R24 ;  /* 0x00000010e2187825 */ /* 0x000fc800078e0018 */
[----:B-1----:R-:W1:Y:S01]  /*2560*/  @P0 LDC.64 R18, c[0x0][0x438] ;  /* 0x00010e00ff120b82 */ /* 0x002e620000000a00 */
[----:B------:R0:W4:Y:S07]  /*2570*/  LDG.E.128 R160, desc[UR8][R24.64] ;  /* 0x0000000818a07981 */ /* 0x00012e000c1e1d00 */
[----:B0-----:R-:W0:Y:S01]  /*2580*/  LDC.64 R24, c[0x0][0x3b0] ;  /* 0x0000ec00ff187b82 */ /* 0x001e220000000a00 */
[----:B------:R-:W-:-:S05]  /*2590*/  @P3 IMAD.WIDE.U32 R2, R226, 0x8, R2 ;  /* 0x00000008e2023825 */ /* 0x000fca00078e0002 */
[----:B------:R1:W5:Y:S02]  /*25a0*/  @P3 LDG.E.64 R164, desc[UR8][R2.64] ;  /* 0x0000000802a43981 */ /* 0x000364000c1e1b00 */
[C---:B-1----:R-:W-:Y:S02]  /*25b0*/  @P0 IMAD.WIDE.U32 R2, R226.reuse, 0x10, R18 ;  /* 0x00000010e2020825 */ /* 0x042fe400078e0012 */
[----:B------:R-:W4:Y:S04]  /*25c0*/  LDL R18, [R1+0x50] ;  /* 0x0000500001127983 */ /* 0x000f280000100800 */
[----:B------:R-:W4:Y:S04]  /*25d0*/  LDL R19, [R1+0x70] ;  /* 0x0000700001137983 */ /* 0x000f280000100800 */
[----:B------:R0:W5:Y:S02]  /*25e0*/  @P0 LDG.E.128 R144, desc[UR8][R2.64] ;  /* 0x0000000802900981 */ /* 0x000164000c1e1d00 */
[----:B0-----:R-:W-:-:S05]  /*25f0*/  IMAD.WIDE.U32 R2, R226, 0x8, R24 ;  /* 0x00000008e2027825 */ /* 0x001fca00078e0018 */
[----:B------:R2:W5:Y:S02]  /*2600*/  LDG.E.64 R166, desc[UR8][R2.64] ;  /* 0x0000000802a67981 */ /* 0x000564000c1e1b00 */
[----:B--2---:R-:W-:-:S05]  /*2610*/  HADD2.F32 R3, -RZ, R152.H0_H0 ;  /* 0x20000098ff037230 */ /* 0x004fca0000004100 */
[----:B------:R-:W-:Y:S01]  /*2620*/  FADD.FTZ R3, -R211, R3 ;  /* 0x00000003d3037221 */ /* 0x000fe20000010100 */
[----:B---3--:R-:W-:-:S03]  /*2630*/  HADD2.F32 R17, -RZ, R156.H0_H0 ;  /* 0x2000009cff117230 */ /* 0x008fc60000004100 */
[----:B-----5:R-:W-:Y:S01]  /*2640*/  FMUL.FTZ R3, R8, R3 ;  /* 0x0000000308037220 */ /* 0x020fe20000410000 */
[----:B----4-:R-:W-:-:S05]  /*2650*/  HADD2.F32 R2, -RZ, R160.H0_H0 ;  /* 0x200000a0ff027230 */ /* 0x010fca0000004100 */
[----:B------:R-:W-:Y:S01]  /*2660*/  FADD.FTZ R52, R52, R2 ;  /* 0x0000000234347221 */ /* 0x000fe20000010000 */
[C---:B------:R-:W-:Y:S01]  /*2670*/  FFMA.FTZ R232, R3.reuse, R2, R232 ;  /* 0x0000000203e87223 */ /* 0x040fe200000100e8 */
[----:B------:R-:W-:Y:S01]  /*2680*/  FADD.FTZ R108, R108, R17 ;  /* 0x000000116c6c7221 */ /* 0x000fe20000010000 */
[-C--:B------:R-:W-:Y:S01]  /*2690*/  FFMA.FTZ R76, R3, R17.reuse, R76 ;  /* 0x00000011034c7223 */ /* 0x080fe2000001004c */
[----:B------:R-:W-:-:S04]  /*26a0*/  FMUL.FTZ R18, R18, R17 ;  /* 0x0000001112127220 */ /* 0x000fc80000410000 */
[----:B------:R-:W-:Y:S01]  /*26b0*/  FFMA.FTZ R2, R19, R2, R18 ;  /* 0x0000000213027223 */ /* 0x000fe20000010012 */
[----:B------:R-:W-:Y:S02]  /*26c0*/  HADD2.F32 R18, -RZ, R152.H1_H1 ;  /* 0x30000098ff127230 */ /* 0x000fe40000004100 */
[----:B------:R-:W-:Y:S02]  /*26d0*/  HADD2.F32 R19, -RZ, R156.H1_H1 ;  /* 0x3000009cff137230 */ /* 0x000fe40000004100 */
[----:B------:R-:W-:Y:S02]  /*26e0*/  HADD2.F32 R25, -RZ, R161.H1_H1 ;  /* 0x300000a1ff197230 */ /* 0x000fe40000004100 */
[----:B------:R-:W-:Y:S01]  /*26f0*/  FADD.FTZ R17, -R211, R18 ;  /* 0x00000012d3117221 */ /* 0x000fe20000010100 */
[----:B------:R-:W-:Y:S02]  /*2700*/  HADD2.F32 R18, -RZ, R160.H1_H1 ;  /* 0x300000a0ff127230 */ /* 0x000fe40000004100 */
[----:B------:R-:W-:Y:S01]  /*2710*/  FMUL.FTZ R20, R20, R19 ;  /* 0x0000001314147220 */ /* 0x000fe20000410000 */
[----:B------:R-:W-:Y:S01]  /*2720*/  FADD.FTZ R109, R109, R19 ;  /* 0x000000136d6d7221 */ /* 0x000fe20000010000 */
[----:B------:R-:W-:Y:S01]  /*2730*/  FMUL.FTZ R17, R8, R17 ;  /* 0x0000001108117220 */ /* 0x000fe20000410000 */
[----:B------:R-:W2:Y:S03]  /*2740*/  LDL R160, [R1+0x68] ;  /* 0x0000680001a07983 */ /* 0x000ea60000100800 */
[----:B------:R-:W-:Y:S01]  /*2750*/  FFMA.FTZ R77, R17, R19, R77 ;  /* 0x00000013114d7223 */ /* 0x000fe2000001004d */
[----:B------:R-:W-:-:S02]  /*2760*/  HADD2.F32 R19, -RZ, R153.H0_H0 ;  /* 0x20000099ff137230 */ /* 0x000fc40000004100 */
[----:B------:R-:W-:Y:S01]  /*2770*/  FADD.FTZ R53, R53, R18 ;  /* 0x0000001235357221 */ /* 0x000fe20000010000 */
[-C--:B------:R-:W-:Y:S01]  /*2780*/  FFMA.FTZ R233, R17, R18.reuse, R233 ;  /* 0x0000001211e97223 */ /* 0x080fe200000100e9 */
[----:B------:R-:W-:Y:S01]  /*2790*/  FFMA.FTZ R18, R23, R18, R20 ;  /* 0x0000001217127223 */ /* 0x000fe20000010014 */
[----:B------:R-:W-:Y:S02]  /*27a0*/  HADD2.F32 R23, -RZ, R157.H0_H0 ;  /* 0x2000009dff177230 */ /* 0x000fe40000004100 */
[----:B------:R-:W-:Y:S01]  /*27b0*/  FADD.FTZ R19, -R211, R19 ;  /* 0x00000013d3137221 */ /* 0x000fe20000010100 */
[----:B------:R-:W-:Y:S01]  /*27c0*/  HADD2.F32 R20, -RZ, R161.H0_H0 ;  /* 0x200000a1ff147230 */ /* 0x000fe20000004100 */
[----:B------:R-:W3:Y:S02]  /*27d0*/  LDL R156, [R1+0x6c] ;  /* 0x00006c00019c7983 */ /* 0x000ee40000100800 */
        /* <DEDUP_REMOVED lines=9> */
[----:B------:R-:W4:Y:S01]  /*2870*/  LDL R161, [R1+0x48] ;  /* 0x0000480001a17983 */ /* 0x000f220000100800 */
[----:B------:R-:W-:-:S03]  /*2880*/  FADD.FTZ R24, -R211, R24 ;  /* 0x00000018d3187221 */ /* 0x000fc60000010100 */
[----:B------:R-:W3:Y:S01]  /*2890*/  LDL R157, [R1+0x4c] ;  /* 0x00004c00019d7983 */ /* 0x000ee20000100800 */
[----:B------:R-:W-:Y:S01]  /*28a0*/  FMUL.FTZ R26, R8, R24 ;  /* 0x00000018081a7220 */ /* 0x000fe20000410000 */
[-C--:B------:R-:W-:Y:S02]  /*28b0*/  FMUL.FTZ R24, R187, R23.reuse ;  /* 0x00000017bb187220 */ /* 0x080fe40000410000 */
[----:B------:R-:W2:Y:S01]  /*28c0*/  LDL R187, [R1+0x44] ;  /* 0x0000440001bb7983 */ /* 0x000ea20000100800 */
[----:B------:R-:W-:Y:S01]  /*28d0*/  FADD.FTZ R111, R111, R23 ;  /* 0x000000176f6f7221 */ /* 0x000fe20000010000 */
[C---:B------:R-:W-:Y:S01]  /*28e0*/  FFMA.FTZ R79, R26.reuse, R23, R79 ;  /* 0x000000171a4f7223 */ /* 0x040fe2000001004f */
[----:B------:R-:W-:Y:S02]  /*28f0*/  HADD2.F32 R23, -RZ, R154.H0_H0 ;  /* 0x2000009aff177230 */ /* 0x000fe40000004100 */
[----:B------:R-:W-:Y:S01]  /*2900*/  FADD.FTZ R55, R55, R25 ;  /* 0x0000001937377221 */ /* 0x000fe20000010000 */
[-C--:B------:R-:W-:Y:S01]  /*2910*/  FFMA.FTZ R235, R26, R25.reuse, R235 ;  /* 0x000000191aeb7223 */ /* 0x080fe200000100eb */
        /* <DEDUP_REMOVED lines=29> */
[-C--:B----4-:R-:W-:Y:S01]  /*2af0*/  FMUL.FTZ R154, R161, R152.reuse ;  /* 0x00000098a19a7220 */ /* 0x090fe20000410000 */
        /* <DEDUP_REMOVED lines=9> */
[-C--:B---3--:R-:W-:Y:S01]  /*2b90*/  FMUL.FTZ R154, R157, R152.reuse ;  /* 0x000000989d9a7220 */ /* 0x088fe20000410000 */
        /* <DEDUP_REMOVED lines=21> */
.L_x_2937:
[----:B------:R-:W-:Y:S05]  /*2cf0*/  BSYNC.RECONVERGENT B1 ;  /* 0x0000000000017941 */ /* 0x000fea0003800200 */
.L_x_2936:
[----:B------:R-:W-:Y:S04]  /*2d00*/  BSSY.RECONVERGENT B1, `(.L_x_2938) ;  /* 0x0000090000017945 */ /* 0x000fe80003800200 */
[----:B------:R-:W-:Y:S05]  /*2d10*/  @!P5 BRA `(.L_x_2939) ;  /* 0x000000080038d947 */ /* 0x000fea0003800000 */
[----:B------:R-:W-:Y:S01]  /*2d20*/  ISETP.NE.U32.AND P3, PT, RZ, UR10, PT ;  /* 0x0000000aff007c0c */ /* 0x000fe2000bf65070 */
[----:B------:R-:W0:Y:S01]  /*2d30*/  LDC.64 R152, c[0x0][0x3a8] ;  /* 0x0000ea00ff987b82 */ /* 0x000e220000000a00 */
[----:B------:R-:W2:Y:S02]  /*2d40*/  LDL R186, [R1+0x14] ;  /* 0x0000140001ba7983 */ /* 0x000ea40000100800 */
[----:B------:R-:W-:Y:S02]  /*2d50*/  ISETP.NE.AND.EX P3, PT, RZ, UR11, PT, P3 ;  /* 0x0000000bff007c0c */ /* 0x000fe4000bf65330 */
[----:B------:R-:W3:Y:S03]  /*2d60*/  LDL R201, [R1+0x18] ;  /* 0x0000180001c97983 */ /* 0x000ee60000100800 */
[----:B------:R-:W1:Y:S01]  /*2d70*/  LDC.64 R154, c[0x0][0x430] ;  /* 0x00010c00ff9a7b82 */ /* 0x000e620000000a00 */
[----:B------:R-:W4:Y:S04]  /*2d80*/  LDL R200, [R1+0x34] ;  /* 0x0000340001c87983 */ /* 0x000f280000100800 */
[----:B------:R-:W4:Y:S03]  /*2d90*/  LDL R202, [R1+0x38] ;  /* 0x0000380001ca7983 */ /* 0x000f260000100800 */
[----:B------:R-:W1:Y:S01]  /*2da0*/  LDC.64 R156, c[0x0][0x428] ;  /* 0x00010a00ff9c7b82 */ /* 0x000e620000000a00 */
[----:B------:R-:W4:Y:S04]  /*2db0*/  LDL R209, [R1+0x1c] ;  /* 0x00001c0001d17983 */ /* 0x000f280000100800 */
[----:B------:R-:W4:Y:S03]  /*2dc0*/  LDL R210, [R1+0x3c] ;  /* 0x00003c0001d27983 */ /* 0x000f260000100800 */
[----:B------:R-:W1:Y:S01]  /*2dd0*/  @P3 LDC.64 R170, c[0x0][0x3b8] ;  /* 0x0000ee00ffaa3b82 */ /* 0x000e620000000a00 */
[C---:B0-----:R-:W-:Y:S01]  /*2de0*/  IMAD.WIDE.U32 R152, R226.reuse, 0x10, R152 ;  /* 0x00000010e2987825 */ /* 0x041fe200078e0098 */
[----:B------:R-:W4:Y:S04]  /*2df0*/  LDL R199, [R1+0x20] ;  /* 0x0000200001c77983 */ /* 0x000f280000100800 */
[----:B------:R1:W2:Y:S02]  /*2e00*/  LDG.E.128 R160, desc[UR8][R152.64] ;  /* 0x0000000898a07981 */ /* 0x0002a4000c1e1d00 */
[----:B------:R-:W0:Y:S01]  /*2e10*/  LDC.64 R184, c[0x0][0x3b0] ;  /* 0x0000ec00ffb87b82 */ /* 0x000e220000000a00 */
[----:B-1----:R-:W-:-:S04]  /*2e20*/  IMAD.WIDE.U32 R152, R226, 0x10, R154 ;  /* 0x00000010e2987825 */ /* 0x002fc800078e009a */
[C---:B------:R-:W-:Y:S02]  /*2e30*/  IMAD.WIDE.U32 R156, R226.reuse, 0x10, R156 ;  /* 0x00000010e29c7825 */ /* 0x040fe400078e009c */
[----:B------:R-:W3:Y:S02]  /*2e40*/  LDG.E.128 R152, desc[UR8][R152.64] ;  /* 0x0000000898987981 */ /* 0x000ee4000c1e1d00 */
[----:B------:R-:W-:Y:S02]  /*2e50*/  @P3 IMAD.WIDE.U32 R180, R226, 0x8, R170 ;  /* 0x00000008e2b43825 */ /* 0x000fe400078e00aa */
[----:B------:R-:W4:Y:S01]  /*2e60*/  LDG.E.128 R156, desc[UR8][R156.64] ;  /* 0x000000089c9c7981 */ /* 0x000f22000c1e1d00 */
[----:B------:R-:W-:-:S03]  /*2e70*/  ISETP.NE.U32.AND P0, PT, RZ, UR24, PT ;  /* 0x00000018ff007c0c */ /* 0x000fc6000bf05070 */
[----:B------:R1:W5:Y:S01]  /*2e80*/  @P3 LDG.E.64 R168, desc[UR8][R180.64] ;  /* 0x00000008b4a83981 */ /* 0x000362000c1e1b00 */
[----:B0-----:R-:W-:-:S03]  /*2e90*/  IMAD.WIDE.U32 R170, R226, 0x8, R184 ;  /* 0x00000008e2aa7825 */ /* 0x001fc600078e00b8 */
[----:B------:R-:W4:Y:S04]  /*2ea0*/  LDL R184, [R1+0x10] ;  /* 0x0000100001b87983 */ /* 0x000f280000100800 */
[----:B------:R-:W4:Y:S01]  /*2eb0*/  LDL R185, [R1+0x30] ;  /* 0x0000300001b97983 */ /* 0x000f220000100800 */
[----:B------:R-:W-:-:S03]  /*2ec0*/  ISETP.NE.AND.EX P0, PT, RZ, UR25, PT, P0 ;  /* 0x00000019ff007c0c */ /* 0x000fc6000bf05300 */
[----:B------:R-:W5:Y:S10]  /*2ed0*/  LDG.E.64 R170, desc[UR8][R170.64] ;  /* 0x00000008aaaa7981 */ /* 0x000f74000c1e1b00 */
[----:B------:R-:W0:Y:S02]  /*2ee0*/  @P0 LDC.64 R182, c[0x0][0x438] ;  /* 0x00010e00ffb60b82 */ /* 0x000e240000000a00 */
[----:B0-----:R-:W-:-:S02]  /*2ef0*/  @P0 IMAD.WIDE.U32 R182, R226, 0x10, R182 ;  /* 0x00000010e2b60825 */ /* 0x001fc400078e00b6 */
[----:B------:R-:W4:Y:S04]  /*2f00*/  LDL R226, [R1] ;  /* 0x0000000001e27983 */ /* 0x000f280000100800 */
[----:B------:R0:W5:Y:S01]  /*2f10*/  @P0 LDG.E.128 R148, desc[UR8][R182.64] ;  /* 0x00000008b6940981 */ /* 0x000162000c1e1d00 */
[--C-:B--2---:R-:W-:Y:S02]  /*2f20*/  HADD2.F32 R21, -RZ, R160.reuse.H0_H0 ;  /* 0x200000a0ff157230 */ /* 0x104fe40000004100 */
[----:B------:R-:W-:Y:S02]  /*2f30*/  HADD2.F32 R179, -RZ, R160.H1_H1 ;  /* 0x300000a0ffb37230 */ /* 0x000fe40000004100 */
[----:B------:R-:W-:Y:S02]  /*2f40*/  HADD2.F32 R160, -RZ, R162.H0_H0 ;  /* 0x200000a2ffa07230 */ /* 0x000fe40000004100 */
[----:B------:R-:W-:Y:S01]  /*2f50*/  FADD.FTZ R21, -R211, R21 ;  /* 0x00000015d3157221 */ /* 0x000fe20000010100 */
[----:B------:R-:W-:-:S02]  /*2f60*/  HADD2.F32 R22, -RZ, R163.H0_H0 ;  /* 0x200000a3ff167230 */ /* 0x000fc40000004100 */
[C---:B------:R-:W-:Y:S01]  /*2f70*/  FADD.FTZ R179, -R211.reuse, R179 ;  /* 0x000000b3d3b37221 */ /* 0x040fe20000010100 */
[--C-:B-1----:R-:W-:Y:S02]  /*2f80*/  HADD2.F32 R181, -RZ, R161.reuse.H0_H0 ;  /* 0x200000a1ffb57230 */ /* 0x102fe40000004100 */
[C---:B-----5:R-:W-:Y:S01]  /*2f90*/  FMUL.FTZ R21, R8.reuse, R21 ;  /* 0x0000001508157220 */ /* 0x060fe20000410000 */
[----:B0-----:R-:W-:Y:S02]  /*2fa0*/  HADD2.F32 R183, -RZ, R161.H1_H1 ;  /* 0x300000a1ffb77230 */ /* 0x001fe40000004100 */
[----:B------:R-:W-:Y:S01]  /*2fb0*/  FMUL.FTZ R179, R8, R179 ;  /* 0x000000b308b37220 */ /* 0x000fe20000410000 */
[----:B------:R-:W-:Y:S02]  /*2fc0*/  HADD2.F32 R161, -RZ, R163.H1_H1 ;  /* 0x300000a3ffa17230 */ /* 0x000fe40000004100 */
[----:B------:R-:W-:Y:S01]  /*2fd0*/  FADD.FTZ R163, -R211, R160 ;  /* 0x000000a0d3a37221 */ /* 0x000fe20000010100 */
[----:B---3--:R-:W-:-:S02]  /*2fe0*/  HADD2.F32 R180, -RZ, R152.H0_H0 ;  /* 0x20000098ffb47230 */ /* 0x008fc40000004100 */
[----:B------:R-:W-:Y:S02]  /*2ff0*/  HADD2.F32 R152, -RZ, R152.H1_H1 ;  /* 0x30000098ff987230 */ /* 0x000fe40000004100 */
[----:B------:R-:W-:Y:S01]  /*3000*/  FADD.FTZ R160, -R211, R22 ;  /* 0x00000016d3a07221 */ /* 0x000fe20000010100 */
[----:B----4-:R-:W-:Y:S02]  /*3010*/  HADD2.F32 R22, -RZ, R156.H0_H0 ;  /* 0x2000009cff167230 */ /* 0x010fe40000004100 */
[----:B------:R-:W-:Y:S01]  /*3020*/  FADD.FTZ R116, R116, R180 ;  /* 0x000000b474747221 */ /* 0x000fe20000010000 */
[----:B------:R-:W-:Y:S01]  /*3030*/  FFMA.FTZ R84, R21, R180, R84 ;  /* 0x000000b415547223 */ /* 0x000fe20000010054 */
[----:B------:R-:W-:Y:S01]  /*3040*/  FADD.FTZ R117, R117, R152 ;  /* 0x0000009875757221 */ /* 0x000fe20000010000 */
[----:B------:R-:W-:Y:S01]  /*3050*/  FFMA.FTZ R85, R179, R152, R85 ;  /* 0x00000098b3557223 */ /* 0x000fe20000010055 */
[----:B------:R-:W-:Y:S01]  /*3060*/  FMUL.FTZ R182, R184, R180 ;  /* 0x000000b4b8b67220 */ /* 0x000fe20000410000 */
[----:B------:R-:W-:Y:S01]  /*3070*/  FMUL.FTZ R180, R186, R152 ;  /* 0x00000098bab47220 */ /* 0x000fe20000410000 */
[----:B------:R-:W-:-:S02]  /*3080*/  HADD2.F32 R152, -RZ, R153.H0_H0 ;  /* 0x20000099ff987230 */ /* 0x000fc40000004100 */
[----:B------:R-:W-:Y:S01]  /*3090*/  FADD.FTZ R60, R60, R22 ;  /* 0x000000163c3c7221 */ /* 0x000fe20000010000 */
[-C--:B------:R-:W-:Y:S01]  /*30a0*/  FFMA.FTZ R220, R21, R22.reuse, R220 ;  /* 0x0000001615dc7223 */ /* 0x080fe200000100dc */
[----:B------:R-:W-:Y:S02]  /*30b0*/  HADD2.F32 R156, -RZ, R156.H1_H1 ;  /* 0x3000009cff9c7230 */ /* 0x000fe40000004100 */
[----:B------:R-:W-:Y:S01]  /*30c0*/  FFMA.FTZ R22, R185, R22, R182 ;  /* 0x00000016b9167223 */ /* 0x000fe200000100b6 */
[----:B------:R-:W-:Y:S01]  /*30d0*/  FMUL.FTZ R182, R201, R152 ;  /* 0x00000098c9b67220 */ /* 0x000fe20000410000 */
[----:B------:R-:W-:Y:S01]  /*30e0*/  FADD.FTZ R181, -R211, R181 ;  /* 0x000000b5d3b57221 */ /* 0x000fe20000010100 */
[----:B------:R-:W2:Y:S01]  /*30f0*/  LDL R201, [R1+0x4] ;  /* 0x0000040001c97983 */ /* 0x000ea20000100800 */
[----:B------:R-:W-:Y:S01]  /*3100*/  FADD.FTZ R61, R61, R156 ;  /* 0x0000009c3d3d7221 */ /* 0x000fe20000010000 */
[-C--:B------:R-:W-:Y:S01]  /*3110*/  FFMA.FTZ R221, R179, R156.reuse, R221 ;  /* 0x0000009cb3dd7223 */ /* 0x080fe200000100dd */
[----:B------:R-:W-:Y:S01]  /*3120*/  FFMA.FTZ R180, R200, R156, R180 ;  /* 0x0000009cc8b47223 */ /* 0x000fe200000100b4 */
[----:B------:R-:W-:-:S02]  /*3130*/  HADD2.F32 R156, -RZ, R157.H0_H0 ;  /* 0x2000009dff9c7230 */ /* 0x000fc40000004100 */
[----:B------:R-:W-:Y:S01]  /*3140*/  FMUL.FTZ R181, R8, R181 ;  /* 0x000000b508b57220 */ /* 0x000fe20000410000 */
[----:B------:R-:W-:Y:S01]  /*3150*/  HADD2.F32 R153, -RZ, R153.H1_H1 ;  /* 0x30000099ff997230 */ /* 0x000fe20000004100 */
[----:B------:R-:W3:Y:S01]  /*3160*/  LDL R200, [R1+0x24] ;  /* 0x0000240001c87983 */ /* 0x000ee20000100800 */
[----:B------:R-:W-:Y:S01]  /*3170*/  FADD.FTZ R118, R118, R152 ;  /* 0x0000009876767221 */ /* 0x000fe20000010000 */
[----:B------:R-:W-:Y:S01]  /*3180*/  FADD.FTZ R62, R62, R156 ;  /* 0x0000009c3e3e7221 */ /* 0x000fe20000010000 */
[CC--:B------:R-:W-:Y:S01]  /*3190*/  FFMA.FTZ R222, R181.reuse, R156.reuse, R222 ;  /* 0x0000009cb5de7223 */ /* 0x0c0fe200000100de */
[----:B------:R-:W-:Y:S01]  /*31a0*/  FFMA.FTZ R182, R202, R156, R182 ;  /* 0x0000009ccab67223 */ /* 0x000fe200000100b6 */
[----:B------:R-:W-:Y:S01]  /*31b0*/  FFMA.FTZ R86, R181, R152, R86 ;  /* 0x00000098b5567223 */ /* 0x000fe20000010056 */
[----:B------:R-:W-:Y:S02]  /*31c0*/  HADD2.F32 R152, -RZ, R157.H1_H1 ;  /* 0x3000009dff987230 */ /* 0x000fe40000004100 */
[----:B------:R-:W-:Y:S01]  /*31d0*/  FMUL.FTZ R156, R209, R153 ;  /* 0x00000099d19c7220 */ /* 0x000fe20000410000 */
[----:B------:R-:W4:Y:S04]  /*31e0*/  LDL R202, [R1+0x28] ;  /* 0x0000280001ca7983 */ /* 0x000f280000100800 */
[----:B------:R-:W4:Y:S01]  /*31f0*/  LDL R209, [R1+0x8] ;  /* 0x0000080001d17983 */ /* 0x000f220000100800 */
[----:B------:R-:W-:-:S03]  /*3200*/  FFMA.FTZ R185, R210, R152, R156 ;  /* 0x00000098d2b97223 */ /* 0x000fc6000001009c */
[----:B------:R-:W4:Y:S04]  /*3210*/  LDL R210, [R1+0xc] ;  /* 0x00000c0001d27983 */ /* 0x000f280000100800 */
[----:B------:R-:W4:Y:S01]  /*3220*/  LDL R157, [R1+0x2c] ;  /* 0x00002c00019d7983 */ /* 0x000f220000100800 */
[----:B------:R-:W-:-:S04]  /*3230*/  FADD.FTZ R183, -R211, R183 ;  /* 0x000000b7d3b77221 */ /* 0x000fc80000010100 */
[----:B------:R-:W-:Y:S01]  /*3240*/  FMUL.FTZ R186, R8, R183 ;  /* 0x000000b708ba7220 */ /* 0x000fe20000410000 */
[----:B------:R-:W-:Y:S01]  /*3250*/  FADD.FTZ R63, R63, R152 ;  /* 0x000000983f3f7221 */ /* 0x000fe20000010000 */
[----:B------:R-:W-:Y:S02]  /*3260*/  HADD2.F32 R162, -RZ, R162.H1_H1 ;  /* 0x300000a2ffa27230 */ /* 0x000fe40000004100 */
[C---:B------:R-:W-:Y:S01]  /*3270*/  FFMA.FTZ R223, R186.reuse, R152, R223 ;  /* 0x00000098badf7223 */ /* 0x040fe200000100df */
[----:B------:R-:W-:Y:S02]  /*3280*/  HADD2.F32 R152, -RZ, R154.H0_H0 ;  /* 0x2000009aff987230 */ /* 0x000fe40000004100 */
[----:B------:R-:W-:Y:S01]  /*3290*/  FADD.FTZ R119, R119, R153 ;  /* 0x0000009977777221 */ /* 0x000fe20000010000 */
[----:B------:R-:W-:Y:S01]  /*32a0*/  FFMA.FTZ R87, R186, R153, R87 ;  /* 0x00000099ba577223 */ /* 0x000fe20000010057 */
[----:B------:R-:W-:Y:S02]  /*32b0*/  HADD2.F32 R153, -RZ, R158.H0_H0 ;  /* 0x2000009eff997230 */ /* 0x000fe40000004100 */
[----:B------:R-:W-:Y:S01]  /*32c0*/  FMUL.FTZ R184, R8, R163 ;  /* 0x000000a308b87220 */ /* 0x000fe20000410000 */
[----:B------:R-:W-:Y:S01]  /*32d0*/  FMUL.FTZ R156, R226, R152 ;  /* 0x00000098e29c7220 */ /* 0x000fe20000410000 */
[----:B------:R-:W-:-:S02]  /*32e0*/  HADD2.F32 R154, -RZ, R154.H1_H1 ;  /* 0x3000009aff9a7230 */ /* 0x000fc40000004100 */
[----:B------:R-:W-:Y:S01]  /*32f0*/  FADD.FTZ R162, -R211, R162 ;  /* 0x000000a2d3a27221 */ /* 0x000fe20000010100 */
[----:B------:R-:W-:Y:S01]  /*3300*/  FADD.FTZ R120, R120, R152 ;  /* 0x0000009878787221 */ /* 0x000fe20000010000 */
[----:B------:R-:W-:Y:S01]  /*3310*/  FFMA.FTZ R88, R184, R152, R88 ;  /* 0x00000098b8587223 */ /* 0x000fe20000010058 */
[----:B------:R-:W-:Y:S01]  /*3320*/  FADD.FTZ R64, R64, R153 ;  /* 0x0000009940407221 */ /* 0x000fe20000010000 */
[-C--:B------:R-:W-:Y:S01]  /*3330*/  FFMA.FTZ R216, R184, R153.reuse, R216 ;  /* 0x00000099b8d87223 */ /* 0x080fe200000100d8 */
[----:B------:R-:W-:Y:S01]  /*3340*/  FFMA.FTZ R183, R199, R153, R156 ;  /* 0x00000099c7b77223 */ /* 0x000fe2000001009c */
[----:B------:R-:W-:Y:S02]  /*3350*/  HADD2.F32 R152, -RZ, R158.H1_H1 ;  /* 0x3000009eff987230 */ /* 0x000fe40000004100 */
[----:B------:R-:W-:-:S03]  /*3360*/  FMUL.FTZ R199, R8, R162 ;  /* 0x000000a208c77220 */ /* 0x000fc60000410000 */
[----:B------:R-:W-:Y:S01]  /*3370*/  FADD.FTZ R65, R65, R152 ;  /* 0x0000009841417221 */ /* 0x000fe20000010000 */
[----:B------:R-:W-:Y:S01]  /*3380*/  FFMA.FTZ R217, R199, R152, R217 ;  /* 0x00000098c7d97223 */ /* 0x000fe200000100d9 */
[----:B------:R-:W-:Y:S01]  /*3390*/  FADD.FTZ R121, R121, R154 ;  /* 0x0000009a79797221 */ /* 0x000fe20000010000 */
[-C--:B------:R-:W-:Y:S01]  /*33a0*/  FFMA.FTZ R89, R199, R154.reuse, R89 ;  /* 0x0000009ac7597223 */ /* 0x080fe20000010059 */
[----:B------:R-:W-:Y:S01]  /*33b0*/  FADD.FTZ R161, -R211, R161 ;  /* 0x000000a1d3a17221 */ /* 0x000fe20000010100 */
[----:B--2---:R-:W-:Y:S01]  /*33c0*/  FMUL.FTZ R153, R201, R154 ;  /* 0x0000009ac9997220 */ /* 0x004fe20000410000 */
[----:B------:R-:W-:-:S03]  /*33d0*/  FMUL.FTZ R201, R8, R160 ;  /* 0x000000a008c97220 */ /* 0x000fc60000410000 */
[----:B---3--:R-:W-:Y:S01]  /*33e0*/  FFMA.FTZ R200, R200, R152, R153 ;  /* 0x00000098c8c87223 */ /* 0x008fe20000010099 */
[----:B------:R-:W-:Y:S02]  /*33f0*/  HADD2.F32 R152, -RZ, R155.H0_H0 ;  /* 0x2000009bff987230 */ /* 0x000fe40000004100 */
[----:B------:R-:W-:Y:S02]  /*3400*/  HADD2.F32 R153, -RZ, R159.H0_H0 ;  /* 0x2000009fff997230 */ /* 0x000fe40000004100 */
[----:B------:R-:W-:Y:S02]  /*3410*/  HADD2.F32 R155, -RZ, R155.H1_H1 ;  /* 0x3000009bff9b7230 */ /* 0x000fe40000004100 */
[----:B------:R-:W-:Y:S01]  /*3420*/  FADD.FTZ R122, R122, R152 ;  /* 0x000000987a7a7221 */ /* 0x000fe20000010000 */
[-C--:B------:R-:W-:Y:S01]  /*3430*/  FFMA.FTZ R90, R201, R152.reuse, R90 ;  /* 0x00000098c95a7223 */ /* 0x080fe2000001005a */
[----:B------:R-:W-:Y:S01]  /*3440*/  FADD.FTZ R66, R66, R153 ;  /* 0x0000009942427221 */ /* 0x000fe20000010000 */
[----:B----4-:R-:W-:Y:S01]  /*3450*/  FMUL.FTZ R154, R209, R152 ;  /* 0x00000098d19a7220 */ /* 0x010fe20000410000 */
[----:B------:R-:W-:Y:S01]  /*3460*/  FFMA.FTZ R218, R201, R153, R218 ;  /* 0x00000099c9da7223 */ /* 0x000fe200000100da */
[----:B------:R-:W-:-:S02]  /*3470*/  HADD2.F32 R152, -RZ, R159.H1_H1 ;  /* 0x3000009fff987230 */ /* 0x000fc40000004100 */
[----:B------:R-:W-:Y:S01]  /*3480*/  FMUL.FTZ R209, R8, R161 ;  /* 0x000000a108d17220 */ /* 0x000fe20000410000 */
[----:B------:R-:W-:Y:S01]  /*3490*/  FFMA.FTZ R202, R202, R153, R154 ;  /* 0x00000099caca7223 */ /* 0x000fe2000001009a */
[----:B------:R-:W-:Y:S01]  /*34a0*/  FMUL.FTZ R153, R210, R155 ;  /* 0x0000009bd2997220 */ /* 0x000fe20000410000 */
[----:B------:R-:W-:Y:S01]  /*34b0*/  FADD.FTZ R67, R67, R152 ;  /* 0x0000009843437221 */ /* 0x000fe20000010000 */
[-C--:B------:R-:W-:Y:S02]  /*34c0*/  FFMA.FTZ R219, R209, R152.reuse, R219 ;  /* 0x00000098d1db7223 */ /* 0x080fe400000100db */
        /* <DEDUP_REMOVED lines=17> */
[----:B------:R-:W-:Y:S01]  /*35e0*/  FADD.FTZ R224, R152, R210 ;  /* 0x000000d298e07221 */ /* 0x000fe20000010000 */
[----:B------:R-:W-:-:S07]  /*35f0*/  FFMA.FTZ R225, R209, R210, R153 ;  /* 0x000000d2d1e17223 */ /* 0x000fce0000010099 */
.L_x_2939:
[----:B------:R-:W-:Y:S05]  /*3600*/  BSYNC.RECONVERGENT B1 ;  /* 0x0000000000017941 */ /* 0x000fea0003800200 */
.L_x_2938:
        /* <DEDUP_REMOVED lines=23> */
.L_x_3007:
        /* <DEDUP_REMOVED lines=66> */
[----:B------:R-:W-:-:S04]  /*3ba0*/  FADD.FTZ R152, R6, -R152 ;  /* 0x8000009806987221 */ /* 0x000fc80000010000 */
[----:B------:R-:W-:-:S04]  /*3bb0*/  FMUL.FTZ R152, R8, R152 ;  /* 0x0000009808987220 */ /* 0x000fc80000410000 */
[----:B------:R-:W-:-:S05]  /*3bc0*/  FMUL.FTZ R152, R152, UR13 ;  /* 0x0000000d98987c20 */ /* 0x000fca0008410000 */
[----:B------:R-:W-:-:S04]  /*3bd0*/  FSEL R152, R152, RZ, P0 ;  /* 0x000000ff98987208 */ /* 0x000fc80000000000 */
[----:B------:R-:W-:Y:S01]  /*3be0*/  F2FP.F16.F32.PACK_AB R152, R158, R152 ;  /* 0x000000989e98723e */ /* 0x000fe200000000ff */
[----:B------:R-:W-:Y:S06]  /*3bf0*/  BRA `(.L_x_2946) ;  /* 0x00000020003c7947 */ /* 0x000fec0003800000 */
.L_x_2945:
        /* <DEDUP_REMOVED lines=58> */
.L_x_2944:
        /* <DEDUP_REMOVED lines=48> */
[----:B------:R-:W-:Y:S01]  /*42a0*/  FSEL R152, R152, RZ, P0 ;  /* 0x000000ff98987208 */ /* 0x000fe20000000000 */
[----:B------:R-:W-:Y:S01]  /*42b0*/  HADD2.F32 R158, -RZ, R128.H0_H0 ;  /* 0x20000080ff9e7230 */ /* 0x000fe20000004100 */
[----:B------:R-:W-:Y:S01]  /*42c0*/  LOP3.LUT P0, RZ, R32, 0xff, RZ, 0xc0, !PT ;  /* 0x000000ff20ff7812 */ /* 0x000fe2000780c0ff */
[----:B------:R-:W-:-:S05]  /*42d0*/  FMUL.FTZ R153, R153, UR13 ;  /* 0x0000000d99997c20 */ /* 0x000fca0008410000 */
[----:B------:R-:W-:Y:S02]  /*42e0*/  FSEL R153, R153, RZ, P6 ;  /* 0x000000ff99997208 */ /* 0x000fe40003000000 */
[----:B------:R-:W-:Y:S02]  /*42f0*/  LOP3.LUT P6, RZ, R32, 0xff00, RZ, 0xc0, !PT ;  /* 0x0000ff0020ff7812 */ /* 0x000fe400078cc0ff */
[----:B------:R-:W-:Y:S01]  /*4300*/  F2FP.F16.F32.PACK_AB R153, R153, R152 ;  /* 0x000000989999723e */ /* 0x000fe200000000ff */
        /* <DEDUP_REMOVED lines=10> */
[----:B------:R-:W-:Y:S01]  /*43b0*/  F2FP.F16.F32.PACK_AB R152, R158, R152 ;  /* 0x000000989e98723e */ /* 0x000fe200000000ff */
[----:B------:R-:W-:Y:S06]  /*43c0*/  BRA `(.L_x_2946) ;  /* 0x0000001800487947 */ /* 0x000fec0003800000 */
.L_x_2947:
        /* <DEDUP_REMOVED lines=66> */
.L_x_2943:
        /* <DEDUP_REMOVED lines=83> */
.L_x_2949:
        /* <DEDUP_REMOVED lines=79> */
.L_x_2948:
[----:B------:R-:W-:Y:S01]  /*5210*/  UMOV UR4, UR6 ;  /* 0x0000000600047c82 */ /* 0x000fe20008000000 */
[----:B------:R-:W-:Y:S01]  /*5220*/  UMOV UR5, UR7 ;  /* 0x0000000700057c82 */ /* 0x000fe20008000000 */
[----:B------:R-:W-:-:S04]  /*5230*/  UISETP.NE.U32.AND UP0, UPT, UR4, URZ, UPT ;  /* 0x000000ff0400728c */ /* 0x000fc8000bf05070 */
[----:B------:R-:W-:-:S09]  /*5240*/  UISETP.NE.AND.EX UP0, UPT, UR5, URZ, UPT, UP0 ;  /* 0x000000ff0500728c */ /* 0x000fd2000bf05300 */
[----:B------:R-:W-:Y:S05]  /*5250*/  BRA.U UP0, `(.L_x_2950) ;  /* 0x00000005004c7547 */ /* 0x000fea000b800000 */
[----:B------:R-:W-:Y:S01]  /*5260*/  FFMA.FTZ R124, R196, R157, R156 ;  /* 0x0000009dc47c7223 */ /* 0x000fe2000001009c */
[--C-:B------:R-:W-:Y:S01]  /*5270*/  HADD2.F32 R125, -RZ, R131.reuse.H0_H0 ;  /* 0x20000083ff7d7230 */ /* 0x100fe20000004100 */
[----:B------:R-:W-:Y:S01]  /*5280*/  LOP3.LUT P6, RZ, R33, 0xff0000, RZ, 0xc0, !PT ;  /* 0x00ff000021ff7812 */ /* 0x000fe200078cc0ff */
[----:B------:R-:W-:Y:S02]  /*5290*/  HADD2.F32 R126, -RZ, R131.H1_H1 ;  /* 0x30000083ff7e7230 */ /* 0x000fe40000004100 */
[----:B------:R-:W-:Y:S01]  /*52a0*/  FADD.FTZ R124, R195, -R124 ;  /* 0x8000007cc37c7221 */ /* 0x000fe20000010000 */
[----:B------:R-:W-:-:S03]  /*52b0*/  LOP3.LUT P0, RZ, R35, 0xff0000, RZ, 0xc0, !PT ;  /* 0x00ff000023ff7812 */ /* 0x000fc6000780c0ff */
        /* <DEDUP_REMOVED lines=62> */
[----:B------:R-:W-:Y:S01]  /*56a0*/  FFMA.FTZ R124, R12, R157, R156 ;  /* 0x0000009d0c7c7223 */ /* 0x000fe2000001009c */
[----:B------:R-:W-:Y:S02]  /*56b0*/  HADD2.F32 R152, -RZ, R128.H1_H1 ;  /* 0x30000080ff987230 */ /* 0x000fe40000004100 */
[----:B------:R-:W-:Y:S01]  /*56c0*/  FMUL.FTZ R158, R158, UR13 ;  /* 0x0000000d9e9e7c20 */ /* 0x000fe20008410000 */
        /* <DEDUP_REMOVED lines=12> */
.L_x_2950:
        /* <DEDUP_REMOVED lines=73> */
[----:B------:R-:W-:Y:S01]  /*5c20*/  F2FP.F16.F32.PACK_AB R153, R153, R124 ;  /* 0x0000007c9999723e */ /* 0x000fe200000000ff */
[----:B------:R-:W-:Y:S01]  /*5c30*/  FMUL.FTZ R152, R158, UR13 ;  /* 0x0000000d9e987c20 */ /* 0x000fe20008410000 */
        /* <DEDUP_REMOVED lines=11> */
.L_x_2946:
        /* <DEDUP_REMOVED lines=14> */
.L_x_2942:
[----:B------:R-:W-:Y:S05]  /*5dd0*/  BSYNC.RECONVERGENT B1 ;  /* 0x0000000000017941 */ /* 0x000fea0003800200 */
.L_x_2941:
        /* <DEDUP_REMOVED lines=12> */
[----:B0-----:R-:W-:Y:S01]  /*5ea0*/  FFMA.FTZ R124, R192, R157, R156 ;  /* 0x0000009dc07c7223 */ /* 0x001fe2000001009c */
        /* <DEDUP_REMOVED lines=86> */
.L_x_2955:
[-CC-:B0-----:R-:W-:Y:S01]  /*6410*/  FFMA.FTZ R125, R192, R157.reuse, R156.reuse ;  /* 0x0000009dc07d7223 */ /* 0x181fe2000001009c */
        /* <DEDUP_REMOVED lines=10> */
[----:B------:R-:W-:Y:S02]  /*64c0*/  FMUL.FTZ R125, R125, UR13 ;  /* 0x0000000d7d7d7c20 */ /* 0x000fe40008410000 */
[C---:B------:R-:W-:Y:S01]  /*64d0*/  FFMA.FTZ R127, R8.reuse, R127, R124 ;  /* 0x0000007f087f7223 */ /* 0x040fe2000001007c */
[----:B------:R-:W-:Y:S02]  /*64e0*/  HADD2.F32 R124, -RZ, R42.H0_H0 ;  /* 0x2000002aff7c7230 */ /* 0x000fe40000004100 */
[----:B------:R-:W-:Y:S01]  /*64f0*/  FSEL R155, R125, RZ, P6 ;  /* 0x000000ff7d9b7208 */ /* 0x000fe20003000000 */
[----:B------:R-:W-:Y:S01]  /*6500*/  FMUL.FTZ R127, R127, UR13 ;  /* 0x0000000d7f7f7c20 */ /* 0x000fe20008410000 */
[----:B------:R-:W-:Y:S01]  /*6510*/  LOP3.LUT P6, RZ, R31, 0xff0000, RZ, 0xc0, !PT ;  /* 0x00ff00001fff7812 */ /* 0x000fe200078cc0ff */
[----:B------:R-:W-:Y:S01]  /*6520*/  FFMA.FTZ R126, R8, R126, R124 ;  /* 0x0000007e087e7223 */ /* 0x000fe2000001007c */
[----:B------:R-:W-:-:S02]  /*6530*/  FFMA.FTZ R124, R194, R157, R156 ;  /* 0x0000009dc27c7223 */ /* 0x000fc4000001009c */
        /* <DEDUP_REMOVED lines=28> */
[----:B------:R-:W-:-:S03]  /*6700*/  FFMA.FTZ R124, R174, R157, R156 ;  /* 0x0000009dae7c7223 */ /* 0x000fc6000001009c */
[----:B------:R-:W-:Y:S01]  /*6710*/  FMUL.FTZ R152, R125, UR13 ;  /* 0x0000000d7d987c20 */ /* 0x000fe20008410000 */
[----:B------:R-:W-:Y:S02]  /*6720*/  HADD2.F32 R125, -RZ, R41.H1_H1 ;  /* 0x30000029ff7d7230 */ /* 0x000fe40000004100 */
        /* <DEDUP_REMOVED lines=33> */
.L_x_2954:
[----:B0-----:R-:W0:Y:S02]  /*6940*/  LDC.64 R124, c[0x0][0x478] ;  /* 0x00011e00ff7c7b82 */ /* 0x001e240000000a00 */
[----:B0-----:R-:W-:-:S04]  /*6950*/  ISETP.NE.U32.AND P1, PT, R124, RZ, PT ;  /* 0x000000ff7c00720c */ /* 0x001fc80003f25070 */
        /* <DEDUP_REMOVED lines=81> */
.L_x_2957:
        /* <DEDUP_REMOVED lines=39> */
[----:B------:R-:W-:Y:S01]  /*70e0*/  FMUL.FTZ R124, R8, R124 ;  /* 0x0000007c087c7220 */ /* 0x000fe20000410000 */
        /* <DEDUP_REMOVED lines=13> */
[----:B------:R-:W-:Y:S01]  /*71c0*/  F2FP.F16.F32.PACK_AB R153, R153, R124 ;  /* 0x0000007c9999723e */ /* 0x000fe200000000ff */
[-C--:B------:R-:W-:Y:S01]  /*71d0*/  FFMA.FTZ R124, R13, R157.reuse, R156 ;  /* 0x0000009d0d7c7223 */ /* 0x080fe2000001009c */
        /* <DEDUP_REMOVED lines=20> */
.L_x_2953:
        /* <DEDUP_REMOVED lines=73> */
.L_x_2959:
[----:B------:R-:W-:Y:S01]  /*77b0*/  FFMA.FTZ R153, R192, R157, R156 ;  /* 0x0000009dc0997223 */ /* 0x000fe2000001009c */
        /* <DEDUP_REMOVED lines=59> */
[----:B------:R-:W-:Y:S01]  /*7b70*/  F2FP.F16.F32.PACK_AB R152, R158, R152 ;  /* 0x000000989e98723e */ /* 0x000fe200000000ff */
[----:B------:R-:W-:Y:S06]  /*7b80*/  BRA `(.L_x_2956) ;  /* 0x0000000400cc7947 */ /* 0x000fec0003800000 */
.L_x_2958:
[----:B0-----:R-:W0:Y:S02]  /*7b90*/  LDC.64 R152, c[0x0][0x478] ;  /* 0x00011e00ff987b82 */ /* 0x001e240000000a00 */
[----:B0-----:R-:W-:-:S04]  /*7ba0*/  ISETP.NE.U32.AND P1, PT, R152, RZ, PT ;  /* 0x000000ff9800720c */ /* 0x001fc80003f25070 */
        /* <DEDUP_REMOVED lines=60> */
.L_x_2960:
        /* <DEDUP_REMOVED lines=45> */
[----:B------:R-:W-:-:S04]  /*8240*/  FFMA.FTZ R152, R13, R157, R156 ;  /* 0x0000009d0d987223 */ /* 0x000fc8000001009c */
[----:B------:R-:W-:-:S04]  /*8250*/  FADD.FTZ R152, R14, -R152 ;  /* 0x800000980e987221 */ /* 0x000fc80000010000 */
[----:B------:R-:W-:-:S04]  /*8260*/  FMUL.FTZ R152, R8, R152 ;  /* 0x0000009808987220 */ /* 0x000fc80000410000 */
[----:B------:R-:W-:-:S05]  /*8270*/  FMUL.FTZ R152, R152, UR13 ;  /* 0x0000000d98987c20 */ /* 0x000fca0008410000 */
[----:B------:R-:W-:Y:S02]  /*8280*/  FSEL R152, R152, RZ, P6 ;  /* 0x000000ff98987208 */ /* 0x000fe40003000000 */
[----:B------:R-:W-:-:S04]  /*8290*/  LOP3.LUT P6, RZ, R28, 0xff, RZ, 0xc0, !PT ;  /* 0x000000ff1cff7812 */ /* 0x000fc800078cc0ff */
[----:B------:R-:W-:-:S04]  /*82a0*/  FSEL R158, R158, RZ, P6 ;  /* 0x000000ff9e9e7208 */ /* 0x000fc80003000000 */
[----:B------:R-:W-:-:S07]  /*82b0*/  F2FP.F16.F32.PACK_AB R152, R152, R158 ;  /* 0x0000009e9898723e */ /* 0x000fce00000000ff */
.L_x_2956:
        /* <DEDUP_REMOVED lines=10> */
.L_x_2952:
[----:B------:R-:W-:Y:S05]  /*8360*/  BSYNC.RECONVERGENT B1 ;  /* 0x0000000000017941 */ /* 0x000fea0003800200 */
.L_x_2951:
        /* <DEDUP_REMOVED lines=12> */
[-CC-:B01----:R-:W-:Y:S01]  /*8430*/  FFMA.FTZ R126, R188, R157.reuse, R156.reuse ;  /* 0x0000009dbc7e7223 */ /* 0x183fe2000001009c */
        /* <DEDUP_REMOVED lines=86> */
.L_x_2965:
[----:B01----:R-:W-:Y:S01]  /*89a0*/  FFMA.FTZ R124, R188, R157, R156 ;  /* 0x0000009dbc7c7223 */ /* 0x003fe2000001009c */
        /* <DEDUP_REMOVED lines=82> */
.L_x_2964:
[----:B01----:R-:W0:Y:S02]  /*8ed0*/  LDC.64 R124, c[0x0][0x478] ;  /* 0x00011e00ff7c7b82 */ /* 0x003e240000000a00 */
[----:B0-----:R-:W-:-:S04]  /*8ee0*/  ISETP.NE.U32.AND P1, PT, R124, RZ, PT ;  /* 0x000000ff7c00720c */ /* 0x001fc80003f25070 */
        /* <DEDUP_REMOVED lines=81> */
.L_x_2967:
        /* <DEDUP_REMOVED lines=75> */
.L_x_2963:
        /* <DEDUP_REMOVED lines=73> */
.L_x_2969:
        /* <DEDUP_REMOVED lines=62> */
.L_x_2968:
        /* <DEDUP_REMOVED lines=62> */
.L_x_2970:
        /* <DEDUP_REMOVED lines=52> */
[----:B------:R-:W-:-:S07]  /*a840*/  F2FP.F16.F32.PACK_AB R152, R158, R152 ;  /* 0x000000989e98723e */ /* 0x000fce00000000ff */
.L_x_2966:
        /* <DEDUP_REMOVED lines=10> */
.L_x_2962:
[----:B------:R-:W-:Y:S05]  /*a8f0*/  BSYNC.RECONVERGENT B1 ;  /* 0x0000000000017941 */ /* 0x000fea0003800200 */
.L_x_2961:
        /* <DEDUP_REMOVED lines=25> */
[----:B------:R-:W-:-:S04]  /*aa90*/  FFMA.FTZ R125, R8, R125, R124 ;  /* 0x0000007d087d7223 */ /* 0x000fc8000001007c */
[----:B------:R-:W-:Y:S02]  /*aaa0*/  FSEL R124, R127, RZ, P2 ;  /* 0x000000ff7f7c7208 */ /* 0x000fe40001000000 */
[----:B------:R-:W-:Y:S02]  /*aab0*/  ISETP.GE.U32.AND P2, PT, R170, RZ, PT ;  /* 0x000000ffaa00720c */ /* 0x000fe40003f46070 */
[C---:B------:R-:W-:Y:S01]  /*aac0*/  F2FP.F16.F32.PACK_AB R135, R125.reuse, R126 ;  /* 0x0000007e7d87723e */ /* 0x040fe200000000ff */
[----:B------:R-:W-:Y:S01]  /*aad0*/  FMUL.FTZ R125, R125, UR13 ;  /* 0x0000000d7d7d7c20 */ /* 0x000fe20008410000 */
[----:B------:R-:W-:Y:S02]  /*aae0*/  ISETP.GE.U32.AND.EX P2, PT, R171, 0x1000000, PT, P2 ;  /* 0x01000000ab00780c */ /* 0x000fe40003f46120 */
[----:B------:R-:W-:Y:S02]  /*aaf0*/  FSEL R127, R127, RZ, P6 ;  /* 0x000000ff7f7f7208 */ /* 0x000fe40003000000 */
[----:B------:R-:W-:-:S02]  /*ab00*/  FSEL R126, R125, RZ, P5 ;  /* 0x000000ff7d7e7208 */ /* 0x000fc40002800000 */
[----:B------:R-:W-:Y:S02]  /*ab10*/  FSEL R125, R125, RZ, P2 ;  /* 0x000000ff7d7d7208 */ /* 0x000fe40001000000 */
[----:B------:R-:W-:Y:S01]  /*ab20*/  F2FP.F16.F32.PACK_AB R127, R126, R127 ;  /* 0x0000007f7e7f723e */ /* 0x000fe200000000ff */
[----:B------:R-:W-:Y:S01]  /*ab30*/  HADD2.F32 R126, -RZ, R150.H1_H1 ;  /* 0x30000096ff7e7230 */ /* 0x000fe20000004100 */
[----:B------:R-:W-:Y:S01]  /*ab40*/  F2FP.F16.F32.PACK_AB R155, R125, R124 ;  /* 0x0000007c7d9b723e */ /* 0x000fe200000000ff */
[-CC-:B------:R-:W-:Y:S01]  /*ab50*/  FFMA.FTZ R124, R184, R157.reuse, R156.reuse ;  /* 0x0000009db87c7223 */ /* 0x180fe2000001009c */
[----:B------:R-:W-:Y:S01]  /*ab60*/  FFMA.FTZ R125, R199, R157, R156 ;  /* 0x0000009dc77d7223 */ /* 0x000fe2000001009c */
[----:B------:R-:W-:Y:S02]  /*ab70*/  LOP3.LUT P6, RZ, R171, 0xff, RZ, 0xc0, !PT ;  /* 0x000000ffabff7812 */ /* 0x000fe400078cc0ff */
[----:B------:R-:W-:Y:S01]  /*ab80*/  FADD.FTZ R124, R183, -R124 ;  /* 0x8000007cb77c7221 */ /* 0x000fe20000010000 */
[----:B------:R-:W-:Y:S01]  /*ab90*/  FADD.FTZ R125, R200, -R125 ;  /* 0x8000007dc87d7221 */ /* 0x000fe20000010000 */
[----:B------:R-:W-:-:S02]  /*aba0*/  LOP3.LUT P2, RZ, R169, 0xff00, RZ, 0xc0, !PT ;  /* 0x0000ff00a9ff7812 */ /* 0x000fc4000784c0ff */
[C---:B------:R-:W-:Y:S01]  /*abb0*/  FFMA.FTZ R124, R8.reuse, R124, R132 ;  /* 0x0000007c087c7223 */ /* 0x040fe20000010084 */
[----:B------:R-:W-:Y:S01]  /*abc0*/  FFMA.FTZ R125, R8, R125, R126 ;  /* 0x0000007d087d7223 */ /* 0x000fe2000001007e */
[----:B------:R-:W-:Y:S02]  /*abd0*/  LOP3.LUT P5, RZ, R169, 0xff, RZ, 0xc0, !PT ;  /* 0x000000ffa9ff7812 */ /* 0x000fe400078ac0ff */
[----:B------:R-:W-:Y:S02]  /*abe0*/  FMUL.FTZ R126, R124, UR13 ;  /* 0x0000000d7c7e7c20 */ /* 0x000fe40008410000 */
[C---:B------:R-:W-:Y:S01]  /*abf0*/  F2FP.F16.F32.PACK_AB R134, R125.reuse, R124 ;  /* 0x0000007c7d86723e */ /* 0x040fe200000000ff */
[----:B------:R-:W-:Y:S02]  /*ac00*/  FMUL.FTZ R125, R125, UR13 ;  /* 0x0000000d7d7d7c20 */ /* 0x000fe40008410000 */
[----:B------:R-:W-:Y:S02]  /*ac10*/  FSEL R124, R126, RZ, P6 ;  /* 0x000000ff7e7c7208 */ /* 0x000fe40003000000 */
[----:B------:R-:W-:-:S02]  /*ac20*/  LOP3.LUT P6, RZ, R171, 0xff00, RZ, 0xc0, !PT ;  /* 0x0000ff00abff7812 */ /* 0x000fc400078cc0ff */
[C---:B------:R-:W-:Y:S02]  /*ac30*/  FSEL R132, R125.reuse, RZ, P2 ;  /* 0x000000ff7d847208 */ /* 0x040fe40001000000 */
[----:B------:R-:W-:Y:S02]  /*ac40*/  FSEL R125, R125, RZ, P6 ;  /* 0x000000ff7d7d7208 */ /* 0x000fe40003000000 */
[----:B------:R-:W-:Y:S02]  /*ac50*/  FSEL R126, R126, RZ, P5 ;  /* 0x000000ff7e7e7208 */ /* 0x000fe40002800000 */
[----:B------:R-:W-:Y:S01]  /*ac60*/  F2FP.F16.F32.PACK_AB R154, R125, R124 ;  /* 0x0000007c7d9a723e */ /* 0x000fe200000000ff */
[----:B------:R-:W-:Y:S01]  /*ac70*/  FFMA.FTZ R124, R181, R157, R156 ;  /* 0x0000009db57c7223 */ /* 0x000fe2000001009c */
[----:B------:R-:W-:Y:S01]  /*ac80*/  HADD2.F32 R125, -RZ, R149.H0_H0 ;  /* 0x20000095ff7d7230 */ /* 0x000fe20000004100 */
[----:B------:R-:W-:Y:S02]  /*ac90*/  LOP3.LUT P6, RZ, R170, 0xff0000, RZ, 0xc0, !PT ;  /* 0x00ff0000aaff7812 */ /* 0x000fe400078cc0ff */
[----:B------:R-:W-:Y:S01]  /*aca0*/  FADD.FTZ R124, R182, -R124 ;  /* 0x8000007cb67c7221 */ /* 0x000fe20000010000 */
[----:B------:R-:W-:-:S02]  /*acb0*/  F2FP.F16.F32.PACK_AB R126, R132, R126 ;  /* 0x0000007e847e723e */ /* 0x000fc400000000ff */
[----:B------:R-:W-:Y:S01]  /*acc0*/  LOP3.LUT P2, RZ, R168, 0xff000000, RZ, 0xc0, !PT ;  /* 0xff000000a8ff7812 */ /* 0x000fe2000784c0ff */
[----:B------:R-:W-:Y:S01]  /*acd0*/  FFMA.FTZ R133, R8, R124, R125 ;  /* 0x0000007c08857223 */ /* 0x000fe2000001007d */
[----:B------:R-:W-:Y:S01]  /*ace0*/  FFMA.FTZ R124, R186, R157, R156 ;  /* 0x0000009dba7c7223 */ /* 0x000fe2000001009c */
[----:B------:R-:W-:Y:S01]  /*acf0*/  HADD2.F32 R125, -RZ, R149.H1_H1 ;  /* 0x30000095ff7d7230 */ /* 0x000fe20000004100 */
[----:B------:R-:W-:Y:S02]  /*ad00*/  LOP3.LUT P5, RZ, R168, 0xff0000, RZ, 0xc0, !PT ;  /* 0x00ff0000a8ff7812 */ /* 0x000fe400078ac0ff */
        /* <DEDUP_REMOVED lines=34> */
.L_x_2975:
[-CC-:B012---:R-:W-:Y:S01]  /*af30*/  FFMA.FTZ R127, R201, R157.reuse, R156.reuse ;  /* 0x0000009dc97f7223 */ /* 0x187fe2000001009c */
        /* <DEDUP_REMOVED lines=82> */
.L_x_2974:
        /* <DEDUP_REMOVED lines=83> */
.L_x_2977:
        /* <DEDUP_REMOVED lines=75> */
.L_x_2973:
        /* <DEDUP_REMOVED lines=73> */
.L_x_2979:
        /* <DEDUP_REMOVED lines=49> */
[-CC-:B------:R-:W-:Y:S01]  /*c5e0*/  FFMA.FTZ R152, R21, R157.reuse, R156.reuse ;  /* 0x0000009d15987223 */ /* 0x180fe2000001009c */
[----:B------:R-:W-:Y:S01]  /*c5f0*/  FFMA.FTZ R156, R179, R157, R156 ;  /* 0x0000009db39c7223 */ /* 0x000fe2000001009c */
[----:B------:R-:W-:Y:S02]  /*c600*/  HADD2.F32 R157, -RZ, R148.H1_H1 ;  /* 0x30000094ff9d7230 */ /* 0x000fe40000004100 */
        /* <DEDUP_REMOVED lines=10> */
.L_x_2978:
        /* <DEDUP_REMOVED lines=62> */
.L_x_2980:
        /* <DEDUP_REMOVED lines=53> */
.L_x_2976:
        /* <DEDUP_REMOVED lines=9> */
.L_x_2972:
[----:B------:R-:W-:Y:S05]  /*ce70*/  BSYNC.RECONVERGENT B1 ;  /* 0x0000000000017941 */ /* 0x000fea0003800200 */
.L_x_2971:
[----:B0123--:R-:W0:Y:S02]  /*ce80*/  LDC.64 R152, c[0x0][0x380] ;  /* 0x0000e000ff987b82 */ /* 0x00fe240000000a00 */
[----:B0-----:R-:W-:-:S04]  /*ce90*/  LEA R227, R152, R227, 0x2 ;  /* 0x000000e398e37211 */ /* 0x001fc800078e10ff */
[----:B------:R-:W-:-:S13]  /*cea0*/  ISETP.GE.AND P0, PT, R227, R153, PT ;  /* 0x00000099e300720c */ /* 0x000fda0003f06270 */
[----:B------:R-:W-:Y:S05]  /*ceb0*/  @!P0 BRA `(.L_x_2981) ;  /* 0xffffff4000688947 */ /* 0x000fea000383ffff */
.L_x_2931:
[----:B------:R-:W-:Y:S05]  /*cec0*/  BSYNC B0 ;  /* 0x0000000000007941 */ /* 0x000fea0003800000 */
.L_x_2930:
        /* <DEDUP_REMOVED lines=17> */
[----:B------:R0:W-:Y:S04]  /*cfe0*/  STS.128 [R6+0x10], R48 ;  /* 0x0000103006007388 */ /* 0x0001e80000000c00 */
[----:B------:R-:W-:Y:S04]  /*cff0*/  STS.128 [R6+0x400], R36 ;  /* 0x0004002406007388 */ /* 0x000fe80000000c00 */
[----:B------:R-:W-:Y:S04]  /*d000*/  STS.128 [R6+0x410], R44 ;  /* 0x0004102c06007388 */ /* 0x000fe80000000c00 */
[----:B------:R-:W-:Y:S04]  /*d010*/  STS.128 [R6+0x800], R52 ;  /* 0x0008003406007388 */ /* 0x000fe80000000c00 */
[----:B------:R-:W-:Y:S01]  /*d020*/  STS.128 [R6+0x810], R56 ;  /* 0x0008103806007388 */ /* 0x000fe20000000c00 */
[----:B0-----:R-:W1:Y:S01]  /*d030*/  LDC R51, c[0x0][0x388] ;  /* 0x0000e200ff337b82 */ /* 0x001e620000000800 */
[----:B------:R-:W-:-:S02]  /*d040*/  LOP3.LUT R49, R4, 0x7f, RZ, 0x3c, !PT ;  /* 0x0000007f04317812 */ /* 0x000fc400078e3cff */
[----:B------:R-:W-:Y:S04]  /*d050*/  STS.128 [R6+0xc00], R60 ;  /* 0x000c003c06007388 */ /* 0x000fe80000000c00 */
[----:B------:R-:W-:Y:S01]  /*d060*/  STS.128 [R6+0xc10], R64 ;  /* 0x000c104006007388 */ /* 0x000fe20000000c00 */
[----:B------:R-:W-:Y:S01]  /*d070*/  BAR.SYNC.DEFER_BLOCKING 0x0 ;  /* 0x0000000000007b1d */ /* 0x000fe20000010000 */
[----:B-1----:R-:W-:-:S05]  /*d080*/  IMAD R51, R51, UR4, RZ ;  /* 0x0000000433337c24 */ /* 0x002fca000f8e02ff */
        /* <DEDUP_REMOVED lines=36> */
[----:B-1----:R-:W-:Y:S01]  /*d2d0*/  FADD.FTZ R65, R5, R48 ;  /* 0x0000003005417221 */ /* 0x002fe20000010000 */
[----:B------:R-:W-:-:S04]  /*d2e0*/  IADD3 R5, P0, PT, R51, R4, RZ ;  /* 0x0000000433057210 */ /* 0x000fc80007f1e0ff */
[----:B------:R-:W-:-:S04]  /*d2f0*/  SHF.L.U32 R4, R5, 0x2, RZ ;  /* 0x0000000205047819 */ /* 0x000fc800000006ff */
[----:B---3--:R-:W-:Y:S01]  /*d300*/  IADD3 R12, P1, PT, R4, UR16, RZ ;  /* 0x00000010040c7c10 */ /* 0x008fe2000ff3e0ff */
        /* <DEDUP_REMOVED lines=143> */
.L_x_2983:
[----:B------:R-:W-:Y:S05]  /*dc00*/  BSYNC.RECONVERGENT B0 ;  /* 0x0000000000007941 */ /* 0x000fea0003800200 */
.L_x_2982:
        /* <DEDUP_REMOVED lines=78> */
[----:B-1----:R-:W0:Y:S01]  /*e0f0*/  LDS R49, [R0+0x1800] ;  /* 0x0018000000317984 */ /* 0x002e220000000800 */
[----:B--2---:R-:W-:Y:S01]  /*e100*/  FADD.FTZ R30, RZ, R30 ;  /* 0x0000001eff1e7221 */ /* 0x004fe20000010000 */
[----:B------:R-:W-:Y:S01]  /*e110*/  FADD.FTZ R95, R95, R26 ;  /* 0x0000001a5f5f7221 */ /* 0x000fe20000010000 */
[----:B------:R-:W-:Y:S01]  /*e120*/  FADD.FTZ R96, R96, R23 ;  /* 0x0000001760607221 */ /* 0x000fe20000010000 */
[----:B------:R-:W1:Y:S01]  /*e130*/  LDS R51, [R0+0x1a00] ;  /* 0x001a000000337984 */ /* 0x000e620000000800 */
[----:B---3--:R-:W-:Y:S01]  /*e140*/  FADD.FTZ R8, RZ, R8 ;  /* 0x00000008ff087221 */ /* 0x008fe20000010000 */
[----:B------:R-:W-:Y:S01]  /*e150*/  FADD.FTZ R110, R110, R21 ;  /* 0x000000156e6e7221 */ /* 0x000fe20000010000 */
[----:B------:R-:W-:Y:S01]  /*e160*/  FADD.FTZ R20, R113, R20 ;  /* 0x0000001471147221 */ /* 0x000fe20000010000 */
[----:B------:R-:W2:Y:S01]  /*e170*/  LDS R53, [R0+0x1c00] ;  /* 0x001c000000357984 */ /* 0x000ea20000000800 */
[----:B----4-:R-:W-:Y:S01]  /*e180*/  FADD.FTZ R10, RZ, R10 ;  /* 0x0000000aff0a7221 */ /* 0x010fe20000010000 */
[----:B------:R-:W-:Y:S01]  /*e190*/  BSSY.RECONVERGENT B0, `(.L_x_2984) ;  /* 0x000004f000007945 */ /* 0x000fe20003800200 */
[C---:B------:R-:W-:Y:S01]  /*e1a0*/  ISETP.GE.U32.AND P0, PT, R72.reuse, 0x200, PT ;  /* 0x000002004800780c */ /* 0x040fe20003f06070 */
[----:B------:R-:W3:Y:S01]  /*e1b0*/  LDS R79, [R0+0x2e00] ;  /* 0x002e0000004f7984 */ /* 0x000ee20000000800 */
[----:B-----5:R-:W-:Y:S01]  /*e1c0*/  FADD.FTZ R22, RZ, R22 ;  /* 0x00000016ff167221 */ /* 0x020fe20000010000 */
[----:B------:R-:W-:Y:S01]  /*e1d0*/  ISETP.GE.U32.AND P1, PT, R72, 0x280, PT ;  /* 0x000002804800780c */ /* 0x000fe20003f26070 */
[----:B------:R-:W-:Y:S01]  /*e1e0*/  FADD.FTZ R31, R44, R31 ;  /* 0x0000001f2c1f7221 */ /* 0x000fe20000010000 */
[----:B------:R-:W4:Y:S01]  /*e1f0*/  LDS R65, [R0+0x2200] ;  /* 0x0022000000417984 */ /* 0x000f220000000800 */
        /* <DEDUP_REMOVED lines=72> */
.L_x_2985:
[----:B------:R-:W-:Y:S05]  /*e680*/  BSYNC.RECONVERGENT B0 ;  /* 0x0000000000007941 */ /* 0x000fea0003800200 */
.L_x_2984:
        /* <DEDUP_REMOVED lines=22> */
.L_x_2987:
[----:B------:R-:W-:Y:S05]  /*e7f0*/  BSYNC.RECONVERGENT B0 ;  /* 0x0000000000007941 */ /* 0x000fea0003800200 */
.L_x_2986:
        /* <DEDUP_REMOVED lines=22> */
.L_x_2989:
[----:B------:R-:W-:Y:S05]  /*e960*/  BSYNC.RECONVERGENT B0 ;  /* 0x0000000000007941 */ /* 0x000fea0003800200 */
.L_x_2988:
        /* <DEDUP_REMOVED lines=22> */
.L_x_2991:
[----:B------:R-:W-:Y:S05]  /*ead0*/  BSYNC.RECONVERGENT B0 ;  /* 0x0000000000007941 */ /* 0x000fea0003800200 */
.L_x_2990:
        /* <DEDUP_REMOVED lines=22> */
.L_x_2993:
[----:B------:R-:W-:Y:S05]  /*ec40*/  BSYNC.RECONVERGENT B0 ;  /* 0x0000000000007941 */ /* 0x000fea0003800200 */
.L_x_2992:
        /* <DEDUP_REMOVED lines=22> */
.L_x_2995:
[----:B------:R-:W-:Y:S05]  /*edb0*/  BSYNC.RECONVERGENT B0 ;  /* 0x0000000000007941 */ /* 0x000fea0003800200 */
.L_x_2994:
[----:B------:R-:W-:Y:S05]  /*edc0*/  @!P4 EXIT ;  /* 0x000000000000c94d */ /* 0x000fea0003800000 */
[----:B------:R-:W-:Y:S04]  /*edd0*/  STG.E desc[UR8][R16.64], R25 ;  /* 0x0000001910007986 */ /* 0x000fe8000c101908 */
[----:B------:R-:W-:Y:S04]  /*ede0*/  STG.E desc[UR8][R12.64], R59 ;  /* 0x0000003b0c007986 */ /* 0x000fe8000c101908 */
[----:B------:R-:W-:Y:S04]  /*edf0*/  STG.E desc[UR8][R6.64], R97 ;  /* 0x0000006106007986 */ /* 0x000fe8000c101908 */
[----:B------:R-:W-:Y:S01]  /*ee00*/  STG.E desc[UR8][R4.64], R27 ;  /* 0x0000001b04007986 */ /* 0x000fe2000c101908 */
[----:B------:R-:W-:Y:S05]  /*ee10*/  EXIT ;  /* 0x000000000000794d */ /* 0x000fea0003800000 */
.L_x_2940:
        /* <DEDUP_REMOVED lines=8> */
.L_x_2997:
[----:B------:R-:W-:Y:S05]  /*eea0*/  BSYNC B1 ;  /* 0x0000000000017941 */ /* 0x000fea0003800000 */
.L_x_2996:
        /* <DEDUP_REMOVED lines=9> */
.L_x_2998:
        /* <DEDUP_REMOVED lines=8> */
.L_x_2999:
[----:B------:R-:W-:Y:S02]  /*efc0*/  MOV R155, R157 ;  /* 0x0000009d009b7202 */ /* 0x000fe40000000f00 */
[----:B------:R-:W-:-:S05]  /*efd0*/  MOV R152, R158 ;  /* 0x0000009e00987202 */ /* 0x000fca0000000f00 */
[----:B------:R-:W-:Y:S01]  /*efe0*/  FADD.FTZ R156, R156, R152 ;  /* 0x000000989c9c7221 */ /* 0x000fe20000010000 */
[----:B------:R-:W-:-:S07]  /*eff0*/  MOV R152, 0xffffffff ;  /* 0xffffffff00987802 */ /* 0x000fce0000000f00 */
[----:B------:R-:W-:Y:S05]  /*f000*/  WARPSYNC.COLLECTIVE R152, `(.L_x_3000) ;  /* 0x0000000098087348 */ /* 0x000fea0003c00000 */
[----:B------:R0:W1:Y:S02]  /*f010*/  SHFL.BFLY P0, R158, R155, R154, R153 ;  /* 0x0c00009a9b9e7389 */ /* 0x0000640000000099 */
[----:B01----:R-:W-:Y:S05]  /*f020*/  ENDCOLLECTIVE ;  /* 0x000000000000791b */ /* 0x003fea0003800000 */
.L_x_3000:
        /* <DEDUP_REMOVED lines=8> */
.L_x_3001:
[----:B------:R-:W-:Y:S02]  /*f0b0*/  MOV R155, R157 ;  /* 0x0000009d009b7202 */ /* 0x000fe40000000f00 */
[----:B------:R-:W-:-:S05]  /*f0c0*/  MOV R152, R158 ;  /* 0x0000009e00987202 */ /* 0x000fca0000000f00 */
[----:B------:R-:W-:Y:S01]  /*f0d0*/  FADD.FTZ R156, R156, R152 ;  /* 0x000000989c9c7221 */ /* 0x000fe20000010000 */
[----:B------:R-:W-:-:S07]  /*f0e0*/  MOV R152, 0xffffffff ;  /* 0xffffffff00987802 */ /* 0x000fce0000000f00 */
[----:B------:R-:W-:Y:S05]  /*f0f0*/  WARPSYNC.COLLECTIVE R152, `(.L_x_3002) ;  /* 0x0000000098087348 */ /* 0x000fea0003c00000 */
[----:B------:R0:W1:Y:S02]  /*f100*/  SHFL.BFLY P0, R158, R155, R154, R153 ;  /* 0x0c00009a9b9e7389 */ /* 0x0000640000000099 */
[----:B01----:R-:W-:Y:S05]  /*f110*/  ENDCOLLECTIVE ;  /* 0x000000000000791b */ /* 0x003fea0003800000 */
.L_x_3002:
        /* <DEDUP_REMOVED lines=8> */
.L_x_3003:
[----:B------:R-:W-:Y:S02]  /*f1a0*/  MOV R155, R157 ;  /* 0x0000009d009b7202 */ /* 0x000fe40000000f00 */
[----:B------:R-:W-:-:S05]  /*f1b0*/  MOV R152, R158 ;  /* 0x0000009e00987202 */ /* 0x000fca0000000f00 */
[----:B------:R-:W-:Y:S01]  /*f1c0*/  FADD.FTZ R156, R156, R152 ;  /* 0x000000989c9c7221 */ /* 0x000fe20000010000 */
[----:B------:R-:W-:-:S07]  /*f1d0*/  MOV R152, 0xffffffff ;  /* 0xffffffff00987802 */ /* 0x000fce0000000f00 */
[----:B------:R-:W-:Y:S05]  /*f1e0*/  WARPSYNC.COLLECTIVE R152, `(.L_x_3004) ;  /* 0x0000000098087348 */ /* 0x000fea0003c00000 */
[----:B------:R0:W1:Y:S02]  /*f1f0*/  SHFL.BFLY P0, R158, R155, R154, R153 ;  /* 0x0c00009a9b9e7389 */ /* 0x0000640000000099 */
[----:B01----:R-:W-:Y:S05]  /*f200*/  ENDCOLLECTIVE ;  /* 0x000000000000791b */ /* 0x003fea0003800000 */
.L_x_3004:
        /* <DEDUP_REMOVED lines=8> */
.L_x_3005:
[----:B------:R-:W-:Y:S02]  /*f290*/  MOV R155, R157 ;  /* 0x0000009d009b7202 */ /* 0x000fe40000000f00 */
[----:B------:R-:W-:-:S07]  /*f2a0*/  MOV R159, R158 ;  /* 0x0000009e009f7202 */ /* 0x000fce0000000f00 */
[----:B------:R-:W-:Y:S05]  /*f2b0*/  WARPSYNC.COLLECTIVE R152, `(.L_x_3006) ;  /* 0x0000000098087348 */ /* 0x000fea0003c00000 */
[----:B------:R0:W1:Y:S02]  /*f2c0*/  SHFL.BFLY P0, R158, R155, R154, R153 ;  /* 0x0c00009a9b9e7389 */ /* 0x0000640000000099 */
[----:B01----:R-:W-:Y:S05]  /*f2d0*/  ENDCOLLECTIVE ;  /* 0x000000000000791b */ /* 0x003fea0003800000 */
.L_x_3006:
[----:B------:R-:W-:Y:S01]  /*f2e0*/  MOV R152, R158 ;  /* 0x0000009e00987202 */ /* 0x000fe20000000f00 */
[----:B------:R-:W-:Y:S06]  /*f2f0*/  BRA `(.L_x_3007) ;  /* 0xffffff4400207947 */ /* 0x000fec000383ffff */
.L_x_3008:
        /* <DEDUP_REMOVED lines=16> */
.L_x_6074:


//--------------------- .text._ZN10layer_norm31ln_parallel_residual_bwd_kernelINS_13Kernel_traitsIf6__halfS2_S2_fjLj1024ELj1ELj4ELj1ELj16ENS_18Kernel_traits_baseILj1024EfS2_S2_S2_fjLj128EEEEELb1ELb0ELb1EEEvNS_9BwdParamsE --------------------------
	.section	.text._ZN10layer_norm31ln_parallel_residual_bwd_kernelINS_13Kernel_traitsIf6__halfS2_S2_fjLj1024ELj1ELj4ELj1ELj16ENS_18Kernel_traits_baseILj1024EfS2_S2_S2_fjLj128EEEEELb1ELb0ELb1EEEvNS_9BwdParamsE,"ax",@progbits
	.align	128
        .global         _ZN10layer_norm31ln_parallel_residual_bwd_kernelINS_13Kernel_traitsIf6__halfS2_S2_fjLj1024ELj1ELj4ELj1ELj16ENS_18Kernel_traits_baseILj1024EfS2_S2_S2_fjLj128EEEEELb1ELb0ELb1EEEvNS_9BwdParamsE
        .type           _ZN10layer_norm31ln_parallel_residual_bwd_kernelINS_13Kernel_traitsIf6__halfS2_S2_fjLj1024ELj1ELj4ELj1ELj16ENS_18Kernel_traits_baseILj1024EfS2_S2_S2_fjLj128EEEEELb1ELb0ELb1EEEvNS_9BwdParamsE,@function
        .size           _ZN10layer_norm31ln_parallel_residual_bwd_kernelINS_13Kernel_traitsIf6__halfS2_S2_fjLj1024ELj1ELj4ELj1ELj16ENS_18Kernel_traits_baseILj1024EfS2_S2_S2_fjLj128EEEEELb1ELb0ELb1EEEvNS_9BwdParamsE,(.L_x_6075 - _ZN10layer_norm31ln_parallel_residual_bwd_kernelINS_13Kernel_traitsIf6__halfS2_S2_fjLj1024ELj1ELj4ELj1ELj16ENS_18Kernel_traits_baseILj1024EfS2_S2_S2_fjLj128EEEEELb1ELb0ELb1EEEvNS_9BwdParamsE)
        .other          _ZN10layer_norm31ln_parallel_residual_bwd_kernelINS_13Kernel_traitsIf6__halfS2_S2_fjLj1024ELj1ELj4ELj1ELj16ENS_18Kernel_traits_baseILj1024EfS2_S2_S2_fjLj128EEEEELb1ELb0ELb1EEEvNS_9BwdParamsE,@"STO_CUDA_ENTRY STV_DEFAULT"
_ZN10layer_norm31ln_parallel_residual_bwd_kernelINS_13Kernel_traitsIf6__halfS2_S2_fjLj1024ELj1ELj4ELj1ELj16ENS_18Kernel_traits_baseILj1024EfS2_S2_S2_fjLj128EEEEELb1ELb0ELb1EEEvNS_9BwdParamsE:
.text._ZN10layer_norm31ln_parallel_residual_bwd_kernelINS_13Kernel_traitsIf6__halfS2_S2_fjLj1024ELj1ELj4ELj1ELj16ENS_18Kernel_traits_baseILj1024EfS2_S2_S2_fjLj128EEEEELb1ELb0ELb1EEEvNS_9BwdParamsE:
        /* <DEDUP_REMOVED lines=178> */
[----:B------:R1:W5:Y:S01]  /*0b20*/  LDG.E.128 R64, desc[UR10][R6.64+0xc10] ;  /* 0x000c100a06407981 */ /* 0x000362000c1e1d00 */
        /* <DEDUP_REMOVED lines=12> */
[----:B-1----:R-:W-:Y:S02]  /*0bf0*/  CS2R R6, SRZ ;  /* 0x0000000000067805 */ /* 0x002fe4000001ff00 */
[----:B------:R-:W-:-:S02]  /*0c00*/  MOV R2, RZ ;  /* 0x000000ff00027202 */ /* 0x000fc40000000f00 */
        /* <DEDUP_REMOVED lines=8> */
.L_x_3045:
[----:B------:R-:W0:Y:S01]  /*0c90*/  S2R R122, SR_TID.X ;  /* 0x00000000007a7919 */ /* 0x000e220000002100 */
[----:B------:R-:W-:Y:S01]  /*0ca0*/  IMAD R0, R3, UR12, RZ ;  /* 0x0000000c03007c24 */ /* 0x000fe2000f8e02ff */
[----:B------:R-:W1:Y:S01]  /*0cb0*/  LDC.64 R204, c[0x0][0x3a8] ;  /* 0x0000ea00ffcc7b82 */ /* 0x000e620000000a00 */
[----:B------:R-:W2:Y:S03]  /*0cc0*/  LDL.LU R221, [R1+0x8] ;  /* 0x0000080001dd7983 */ /* 0x000ea60000300800 */
[----:B------:R-:W-:Y:S01]  /*0cd0*/  SHF.R.S32.HI R121, RZ, 0x1f, R0 ;  /* 0x0000001fff797819 */ /* 0x000fe20000011400 */
[----:B------:R-:W3:Y:S03]  /*0ce0*/  LDL.LU R220, [R1+0xc] ;  /* 0x00000c0001dc7983 */ /* 0x000ee60000300800 */
[----:B------:R-:W-:Y:S01]  /*0cf0*/  LEA.HI R180, R121, R0, RZ, 0x3 ;  /* 0x0000000079b47211 */ /* 0x000fe200078f18ff */
[----:B------:R-:W4:Y:S01]  /*0d00*/  LDC.64 R212, c[0x0][0x430] ;  /* 0x00010c00ffd47b82 */ /* 0x000f220000000a00 */
[----:B------:R-:W3:Y:S04]  /*0d10*/  LDL.LU R219, [R1+0x10] ;  /* 0x0000100001db7983 */ /* 0x000ee80000300800 */
[----:B------:R-:W3:Y:S03]  /*0d20*/  LDL.LU R218, [R1] ;  /* 0x0000000001da7983 */ /* 0x000ee60000300800 */
[----:B------:R-:W4:Y:S01]  /*0d30*/  LDC.64 R120, c[0x0][0x3c0] ;  /* 0x0000f000ff787b82 */ /* 0x000f220000000a00 */
[----:B------:R-:W3:Y:S04]  /*0d40*/  LDL.LU R217, [R1+0x14] ;  /* 0x0000140001d97983 */ /* 0x000ee80000300800 */
[----:B------:R-:W3:Y:S03]  /*0d50*/  LDL.LU R216, [R1+0x4] ;  /* 0x0000040001d87983 */ /* 0x000ee60000300800 */
[----:B------:R-:W4:Y:S01]  /*0d60*/  LDC.64 R178, c[0x0][0x3c8] ;  /* 0x0000f200ffb27b82 */ /* 0x000f220000000a00 */
[----:B------:R-:W3:Y:S01]  /*0d70*/  LDL.LU R215, [R1+0x18] ;  /* 0x0000180001d77983 */ /* 0x000ee20000300800 */
[----:B0-----:R-:W-:-:S03]  /*0d80*/  LOP3.LUT R122, R122, 0x1f, RZ, 0xc0, !PT ;  /* 0x0000001f7a7a7812 */ /* 0x001fc600078ec0ff */
[----:B------:R-:W3:Y:S03]  /*0d90*/  LDL.LU R214, [R1+0x1c] ;  /* 0x00001c0001d67983 */ /* 0x000ee60000300800 */
[----:B------:R-:W0:Y:S01]  /*0da0*/  LDC.64 R210, c[0x0][0x428] ;  /* 0x00010a00ffd27b82 */ /* 0x000e220000000a00 */
[----:B------:R-:W-:-:S05]  /*0db0*/  LEA.HI.SX32 R180, R180, R122, 0x1d ;  /* 0x0000007ab4b47211 */ /* 0x000fca00078feaff */
[----:B-1----:R-:W-:-:S04]  /*0dc0*/  IMAD.WIDE.U32 R144, R180, 0x10, R204 ;  /* 0x00000010b4907825 */ /* 0x002fc800078e00cc */
[C---:B----4-:R-:W-:Y:S02]  /*0dd0*/  IMAD.WIDE R120, R3.reuse, 0x4, R120 ;  /* 0x0000000403787825 */ /* 0x050fe400078e0278 */
[----:B------:R-:W4:Y:S02]  /*0de0*/  LDG.E.128 R144, desc[UR10][R144.64] ;  /* 0x0000000a90907981 */ /* 0x000f24000c1e1d00 */
[C---:B------:R-:W-:Y:S02]  /*0df0*/  IMAD.WIDE.U32 R152, R180.reuse, 0x10, R212 ;  /* 0x00000010b4987825 */ /* 0x040fe400078e00d4 */
[----:B------:R-:W2:Y:S02]  /*0e00*/  LDG.E R182, desc[UR10][R120.64] ;  /* 0x0000000a78b67981 */ /* 0x000ea4000c1e1900 */
[----:B------:R-:W-:Y:S02]  /*0e10*/  IMAD.WIDE R178, R3, 0x4, R178 ;  /* 0x0000000403b27825 */ /* 0x000fe400078e02b2 */
[----:B------:R-:W3:Y:S02]  /*0e20*/  LDG.E.128 R152, desc[UR10][R152.64] ;  /* 0x0000000a98987981 */ /* 0x000ee4000c1e1d00 */
[----:B0-----:R-:W-:-:S02]  /*0e30*/  IMAD.WIDE.U32 R148, R180, 0x10, R210 ;  /* 0x00000010b4947825 */ /* 0x001fc400078e00d2 */
[----:B------:R0:W3:Y:S04]  /*0e40*/  LDG.E R178, desc[UR10][R178.64] ;  /* 0x0000000ab2b27981 */ /* 0x0000e8000c1e1900 */
[----:B------:R-:W3:Y:S01]  /*0e50*/  LDG.E.128 R148, desc[UR10][R148.64] ;  /* 0x0000000a94947981 */ /* 0x000ee2000c1e1d00 */
[----:B0-----:R-:W-:-:S05]  /*0e60*/  IADD3 R179, PT, PT, R180, 0x20, RZ ;  /* 0x00000020b4b37810 */ /* 0x001fca0007ffe0ff */
[----:B------:R-:W-:-:S06]  /*0e70*/  IMAD.WIDE.U32 R124, R179, 0x10, R210 ;  /* 0x00000010b37c7825 */ /* 0x000fcc00078e00d2 */
[----:B------:R-:W3:Y:S01]  /*0e80*/  LDG.E.128 R124, desc[UR10][R124.64] ;  /* 0x0000000a7c7c7981 */ /* 0x000ee2000c1e1d00 */
[----:B------:R-:W-:Y:S01]  /*0e90*/  ISETP.NE.AND P3, PT, RZ, UR7, PT ;  /* 0x00000007ff007c0c */ /* 0x000fe2000bf65270 */
[----:B------:R-:W-:-:S04]  /*0ea0*/  IMAD.WIDE.U32 R120, R179, 0x10, R204 ;  /* 0x00000010b3787825 */ /* 0x000fc800078e00cc */
[----:B------:R-:W-:Y:S02]  /*0eb0*/  IMAD.WIDE.U32 R128, R179, 0x10, R212 ;  /* 0x00000010b3807825 */ /* 0x000fe400078e00d4 */
[----:B------:R-:W3:Y:S01]  /*0ec0*/  LDG.E.128 R120, desc[UR10][R120.64] ;  /* 0x0000000a78787981 */ /* 0x000ee2000c1e1d00 */
[----:B------:R-:W-:-:S03]  /*0ed0*/  IADD3 R169, PT, PT, R180, 0x40, RZ ;  /* 0x00000040b4a97810 */ /* 0x000fc60007ffe0ff */
[----:B------:R-:W3:Y:S02]  /*0ee0*/  LDG.E.128 R128, desc[UR10][R128.64] ;  /* 0x0000000a80807981 */ /* 0x000ee4000c1e1d00 */
[----:B------:R-:W-:-:S04]  /*0ef0*/  IMAD.WIDE.U32 R136, R169, 0x10, R212 ;  /* 0x00000010a9887825 */ /* 0x000fc800078e00d4 */
[----:B------:R-:W-:Y:S01]  /*0f00*/  IMAD.WIDE.U32 R140, R169, 0x10, R210 ;  /* 0x00000010a98c7825 */ /* 0x000fe200078e00d2 */
[----:B------:R-:W-:Y:S01]  /*0f10*/  ISETP.NE.U32.AND P0, PT, RZ, UR14, PT ;  /* 0x0000000eff007c0c */ /* 0x000fe2000bf05070 */
[----:B------:R-:W3:Y:S02]  /*0f20*/  LDG.E.128 R136, desc[UR10][R136.64] ;  /* 0x0000000a88887981 */ /* 0x000ee4000c1e1d00 */
[--C-:B----4-:R-:W-:Y:S01]  /*0f30*/  HADD2.F32 R181, -RZ, R144.reuse.H1_H1 ;  /* 0x30000090ffb57230 */ /* 0x110fe20000004100 */
[----:B--2---:R-:W-:Y:S01]  /*0f40*/  FSEL R182, R182, RZ, !P3 ;  /* 0x000000ffb6b67208 */ /* 0x004fe20005800000 */
[----:B------:R-:W-:Y:S01]  /*0f50*/  HADD2.F32 R0, -RZ, R144.H0_H0 ;  /* 0x20000090ff007230 */ /* 0x000fe20000004100 */
[----:B------:R-:W2:Y:S01]  /*0f60*/  LDG.E.128 R140, desc[UR10][R140.64] ;  /* 0x0000000a8c8c7981 */ /* 0x000ea2000c1e1d00 */
[----:B------:R-:W-:Y:S02]  /*0f70*/  HADD2.F32 R144, -RZ, R145.H0_H0 ;  /* 0x20000091ff907230 */ /* 0x000fe40000004100 */
[----:B------:R-:W-:Y:S01]  /*0f80*/  FADD.FTZ R181, -R182, R181 ;  /* 0x000000b5b6b57221 */ /* 0x000fe20000010100 */
[----:B------:R-:W-:-:S02]  /*0f90*/  HADD2.F32 R187, -RZ, R146.H0_H0 ;  /* 0x20000092ffbb7230 */ /* 0x000fc40000004100 */
[----:B---3--:R-:W-:Y:S02]  /*0fa0*/  HADD2.F32 R191, -RZ, R152.H1_H1 ;  /* 0x30000098ffbf7230 */ /* 0x008fe40000004100 */
[----:B------:R-:W-:Y:S02]  /*0fb0*/  HADD2.F32 R193, -RZ, R154.H0_H0 ;  /* 0x2000009affc17230 */ /* 0x000fe40000004100 */
[----:B------:R-:W-:Y:S01]  /*0fc0*/  FMUL.FTZ R201, R178, R181 ;  /* 0x000000b5b2c97220 */ /* 0x000fe20000410000 */
[----:B------:R-:W-:Y:S01]  /*0fd0*/  HADD2.F32 R145, -RZ, R145.H1_H1 ;  /* 0x30000091ff917230 */ /* 0x000fe20000004100 */
[----:B------:R-:W-:Y:S01]  /*0fe0*/  IADD3 R181, PT, PT, R180, 0x60, RZ ;  /* 0x00000060b4b57810 */ /* 0x000fe20007ffe0ff */
[----:B------:R-:W-:Y:S02]  /*0ff0*/  HADD2.F32 R183, -RZ, R148.H0_H0 ;  /* 0x20000094ffb77230 */ /* 0x000fe40000004100 */
[----:B------:R-:W-:Y:S02]  /*1000*/  HADD2.F32 R195, -RZ, R154.H1_H1 ;  /* 0x3000009affc37230 */ /* 0x000fe40000004100 */
[----:B-----5:R-:W-:Y:S01]  /*1010*/  FMUL.FTZ R200, R61, R191 ;  /* 0x000000bf3dc87220 */ /* 0x020fe20000410000 */
[----:B------:R-:W-:-:S02]  /*1020*/  HADD2.F32 R148, -RZ, R148.H1_H1 ;  /* 0x30000094ff947230 */ /* 0x000fc40000004100 */
[C---:B------:R-:W-:Y:S01]  /*1030*/  FADD.FTZ R187, -R182.reuse, R187 ;  /* 0x000000bbb6bb7221 */ /* 0x040fe20000010100 */
[--C-:B------:R-:W-:Y:S02]  /*1040*/  HADD2.F32 R192, -RZ, R153.reuse.H1_H1 ;  /* 0x30000099ffc07230 */ /* 0x100fe40000004100 */
[----:B------:R-:W-:Y:S01]  /*1050*/  FADD.FTZ R221, R193, R221 ;  /* 0x000000ddc1dd7221 */ /* 0x000fe20000010000 */
[----:B------:R-:W-:Y:S01]  /*1060*/  FADD.FTZ R197, -R182, R145 ;  /* 0x00000091b6c57221 */ /* 0x000fe20000010100 */
[----:B------:R-:W-:Y:S02]  /*1070*/  HADD2.F32 R189, -RZ, R152.H0_H0 ;  /* 0x20000098ffbd7230 */ /* 0x000fe40000004100 */
[----:B------:R-:W-:Y:S01]  /*1080*/  FADD.FTZ R220, R195, R220 ;  /* 0x000000dcc3dc7221 */ /* 0x000fe20000010000 */
[----:B------:R-:W-:Y:S02]  /*1090*/  HADD2.F32 R190, -RZ, R153.H0_H0 ;  /* 0x20000099ffbe7230 */ /* 0x000fe40000004100 */
[----:B------:R-:W-:Y:S01]  /*10a0*/  FADD.FTZ R234, R148, R234 ;  /* 0x000000ea94ea7221 */ /* 0x000fe20000010000 */
[----:B------:R-:W-:-:S02]  /*10b0*/  HADD2.F32 R198, -RZ, R149.H0_H0 ;  /* 0x20000095ffc67230 */ /* 0x000fc40000004100 */
[-C--:B------:R-:W-:Y:S01]  /*10c0*/  FFMA.FTZ R14, R201, R148.reuse, R14 ;  /* 0x00000094c90e7223 */ /* 0x080fe2000001000e */
[----:B------:R-:W-:Y:S02]  /*10d0*/  HADD2.F32 R186, -RZ, R150.H0_H0 ;  /* 0x20000096ffba7230 */ /* 0x000fe40000004100 */
[----:B------:R-:W-:Y:S01]  /*10e0*/  FFMA.FTZ R200, R93, R148, R200 ;  /* 0x000000945dc87223 */ /* 0x000fe200000100c8 */
[----:B------:R-:W-:-:S04]  /*10f0*/  IMAD.WIDE.U32 R152, R181, 0x10, R212 ;  /* 0x00000010b5987825 */ /* 0x000fc800078e00d4 */
[C---:B------:R-:W-:Y:S01]  /*1100*/  FMUL.FTZ R187, R178.reuse, R187 ;  /* 0x000000bbb2bb7220 */ /* 0x040fe20000410000 */
[----:B------:R-:W3:Y:S01]  /*1110*/  LDL.LU R213, [R1+0x38] ;  /* 0x0000380001d57983 */ /* 0x000ee20000300800 */
[----:B------:R-:W-:Y:S01]  /*1120*/  FMUL.FTZ R197, R178, R197 ;  /* 0x000000c5b2c57220 */ /* 0x000fe20000410000 */
[----:B------:R-:W-:Y:S02]  /*1130*/  HADD2.F32 R184, -RZ, R147.H0_H0 ;  /* 0x20000093ffb87230 */ /* 0x000fe40000004100 */
[----:B------:R-:W-:Y:S01]  /*1140*/  FMUL.FTZ R196, R63, R192 ;  /* 0x000000c03fc47220 */ /* 0x000fe20000410000 */
[----:B------:R-:W-:Y:S02]  /*1150*/  HADD2.F32 R149, -RZ, R149.H1_H1 ;  /* 0x30000095ff957230 */ /* 0x000fe40000004100 */
[----:B------:R-:W-:Y:S01]  /*1160*/  FMUL.FTZ R148, R56, R193 ;  /* 0x000000c138947220 */ /* 0x000fe20000410000 */
[----:B------:R-:W-:Y:S01]  /*1170*/  FADD.FTZ R244, R191, R244 ;  /* 0x000000f4bff47221 */ /* 0x000fe20000010000 */
[----:B------:R-:W-:Y:S01]  /*1180*/  FFMA.FTZ R239, R201, R191, R239 ;  /* 0x000000bfc9ef7223 */ /* 0x000fe200000100ef */
[----:B------:R-:W-:Y:S01]  /*1190*/  STL [R1+0x8], R221 ;  /* 0x000008dd01007387 */ /* 0x000fe20000100800 */
[----:B------:R-:W-:Y:S01]  /*11a0*/  FADD.FTZ R247, R186, R247 ;  /* 0x000000f7baf77221 */ /* 0x000fe20000010000 */
[----:B------:R-:W-:-:S02]  /*11b0*/  FFMA.FTZ R11, R187, R186, R11 ;  /* 0x000000babb0b7223 */ /* 0x000fc4000001000b */
[----:B------:R-:W4:Y:S01]  /*11c0*/  LDL.LU R191, [R1+0x28] ;  /* 0x0000280001bf7983 */ /* 0x000f220000300800 */
[----:B------:R-:W-:Y:S02]  /*11d0*/  HADD2.F32 R202, -RZ, R155.H0_H0 ;  /* 0x2000009bffca7230 */ /* 0x000fe40000004100 */
[----:B------:R-:W-:Y:S01]  /*11e0*/  FADD.FTZ R237, R149, R237 ;  /* 0x000000ed95ed7221 */ /* 0x000fe20000010000 */
[-C--:B------:R-:W-:Y:S01]  /*11f0*/  FFMA.FTZ R12, R197, R149.reuse, R12 ;  /* 0x00000095c50c7223 */ /* 0x080fe2000001000c */
[----:B------:R-:W-:Y:S01]  /*1200*/  STL [R1+0xc], R220 ;  /* 0x00000cdc01007387 */ /* 0x000fe20000100800 */
[----:B------:R-:W-:Y:S01]  /*1210*/  FFMA.FTZ R196, R95, R149, R196 ;  /* 0x000000955fc47223 */ /* 0x000fe200000100c4 */
[----:B------:R-:W-:Y:S01]  /*1220*/  FFMA.FTZ R186, R88, R186, R148 ;  /* 0x000000ba58ba7223 */ /* 0x000fe20000010094 */
[----:B------:R-:W-:Y:S01]  /*1230*/  FADD.FTZ R209, -R182, R184 ;  /* 0x000000b8b6d17221 */ /* 0x000fe20000010100 */
[----:B------:R-:W2:Y:S01]  /*1240*/  LDL.LU R212, [R1+0x3c] ;  /* 0x00003c0001d47983 */ /* 0x000ea20000300800 */
[----:B------:R-:W-:-:S02]  /*1250*/  HADD2.F32 R188, -RZ, R147.H1_H1 ;  /* 0x30000093ffbc7230 */ /* 0x000fc40000004100 */
[----:B------:R-:W-:Y:S02]  /*1260*/  IMAD.WIDE.U32 R148, R181, 0x10, R210 ;  /* 0x00000010b5947825 */ /* 0x000fe400078e00d2 */
[----:B------:R-:W2:Y:S02]  /*1270*/  LDL.LU R210, [R1+0x2c] ;  /* 0x00002c0001d27983 */ /* 0x000ea40000300800 */
[----:B------:R-:W-:Y:S01]  /*1280*/  FMUL.FTZ R209, R178, R209 ;  /* 0x000000d1b2d17220 */ /* 0x000fe20000410000 */
[----:B------:R-:W-:Y:S02]  /*1290*/  HADD2.F32 R208, -RZ, R151.H0_H0 ;  /* 0x20000097ffd07230 */ /* 0x000fe40000004100 */
[----:B------:R-:W-:Y:S01]  /*12a0*/  FMUL.FTZ R203, R58, R202 ;  /* 0x000000ca3acb7220 */ /* 0x000fe20000410000 */
[----:B------:R-:W-:Y:S01]  /*12b0*/  FADD.FTZ R188, -R182, R188 ;  /* 0x000000bcb6bc7221 */ /* 0x000fe20000010100 */
[----:B------:R-:W-:Y:S02]  /*12c0*/  HADD2.F32 R194, -RZ, R155.H1_H1 ;  /* 0x3000009bffc27230 */ /* 0x000fe40000004100 */
[----:B------:R-:W-:Y:S01]  /*12d0*/  FADD.FTZ R249, R208, R249 ;  /* 0x000000f9d0f97221 */ /* 0x000fe20000010000 */
[-C--:B------:R-:W-:Y:S01]  /*12e0*/  FFMA.FTZ R8, R209, R208.reuse, R8 ;  /* 0x000000d0d1087223 */ /* 0x080fe20000010008 */
[----:B------:R-:W-:Y:S01]  /*12f0*/  FFMA.FTZ R208, R90, R208, R203 ;  /* 0x000000d05ad07223 */ /* 0x000fe200000100cb */
[----:B------:R-:W-:Y:S01]  /*1300*/  FMUL.FTZ R207, R178, R188 ;  /* 0x000000bcb2cf7220 */ /* 0x000fe20000410000 */
[----:B------:R-:W-:-:S02]  /*1310*/  HADD2.F32 R203, -RZ, R124.H0_H0 ;  /* 0x2000007cffcb7230 */ /* 0x000fc40000004100 */
[----:B------:R-:W-:Y:S01]  /*1320*/  FADD.FTZ R219, R202, R219 ;  /* 0x000000dbcadb7221 */ /* 0x000fe20000010000 */
[----:B------:R-:W-:Y:S01]  /*1330*/  FFMA.FTZ R218, R209, R202, R218 ;  /* 0x000000cad1da7223 */ /* 0x000fe200000100da */
[----:B------:R-:W-:Y:S02]  /*1340*/  HADD2.F32 R124, -RZ, R124.H1_H1 ;  /* 0x3000007cff7c7230 */ /* 0x000fe40000004100 */
[----:B------:R-:W-:Y:S01]  /*1350*/  FADD.FTZ R217, R194, R217 ;  /* 0x000000d9c2d97221 */ /* 0x000fe20000010000 */
[----:B------:R-:W-:Y:S01]  /*1360*/  FFMA.FTZ R216, R207, R194, R216 ;  /* 0x000000c2cfd87223 */ /* 0x000fe200000100d8 */
[----:B------:R-:W-:Y:S01]  /*1370*/  FADD.FTZ R215, R203, R215 ;  /* 0x000000d7cbd77221 */ /* 0x000fe20000010000 */
[----:B------:R-:W-:Y:S01]  /*1380*/  STL [R1+0x10], R219 ;  /* 0x000010db01007387 */ /* 0x000fe20000100800 */
[----:B------:R-:W-:-:S03]  /*1390*/  FADD.FTZ R214, R124, R214 ;  /* 0x000000d67cd67221 */ /* 0x000fc60000010000 */
[----:B------:R-:W-:Y:S04]  /*13a0*/  STL [R1], R218 ;  /* 0x000000da01007387 */ /* 0x000fe80000100800 */
[----:B------:R-:W-:Y:S04]  /*13b0*/  STL [R1+0x14], R217 ;  /* 0x000014d901007387 */ /* 0x000fe80000100800 */
[----:B------:R-:W-:Y:S04]  /*13c0*/  STL [R1+0x4], R216 ;  /* 0x000004d801007387 */ /* 0x000fe80000100800 */
[----:B------:R0:W-:Y:S04]  /*13d0*/  STL [R1+0x18], R215 ;  /* 0x000018d701007387 */ /* 0x0001e80000100800 */
[----:B------:R-:W2:Y:S04]  /*13e0*/  LDL.LU R211, [R1+0x20] ;  /* 0x0000200001d37983 */ /* 0x000ea80000300800 */
[----:B------:R1:W-:Y:S04]  /*13f0*/  STL [R1+0x1c], R214 ;  /* 0x00001cd601007387 */ /* 0x0003e80000100800 */
[----:B0-----:R-:W2:Y:S01]  /*1400*/  LDL.LU R215, [R1+0x24] ;  /* 0x0000240001d77983 */ /* 0x001ea20000300800 */
[----:B------:R-:W-:Y:S01]  /*1410*/  HADD2.F32 R185, -RZ, R146.H1_H1 ;  /* 0x30000092ffb97230 */ /* 0x000fe20000004100 */
[----:B------:R-:W-:Y:S01]  /*1420*/  ISETP.NE.AND.EX P0, PT, RZ, UR15, PT, P0 ;  /* 0x0000000fff007c0c */ /* 0x000fe2000bf05300 */
[----:B------:R-:W-:Y:S01]  /*1430*/  FADD.FTZ R144, -R182, R144 ;  /* 0x00000090b6907221 */ /* 0x000fe20000010100 */
[----:B------:R-:W-:-:S02]  /*1440*/  HADD2.F32 R206, -RZ, R151.H1_H1 ;  /* 0x30000097ffce7230 */ /* 0x000fc40000004100 */
[----:B------:R-:W-:Y:S01]  /*1450*/  FADD.FTZ R245, R190, R245 ;  /* 0x000000f5bef57221 */ /* 0x000fe20000010000 */
[----:B------:R-:W-:Y:S01]  /*1460*/  FADD.FTZ R185, -R182, R185 ;  /* 0x000000b9b6b97221 */ /* 0x000fe20000010100 */
[----:B------:R-:W-:Y:S01]  /*1470*/  FMUL.FTZ R199, R178, R144 ;  /* 0x00000090b2c77220 */ /* 0x000fe20000410000 */
[----:B------:R-:W-:Y:S02]  /*1480*/  HADD2.F32 R202, -RZ, R120.H0_H0 ;  /* 0x20000078ffca7230 */ /* 0x000fe40000004100 */
[----:B------:R-:W-:Y:S01]  /*1490*/  FADD.FTZ R235, R198, R235 ;  /* 0x000000ebc6eb7221 */ /* 0x000fe20000010000 */
[----:B------:R-:W-:Y:S01]  /*14a0*/  FMUL.FTZ R185, R178, R185 ;  /* 0x000000b9b2b97220 */ /* 0x000fe20000410000 */
[----:B------:R-:W-:Y:S01]  /*14b0*/  FMUL.FTZ R151, R57, R195 ;  /* 0x000000c339977220 */ /* 0x000fe20000410000 */
[----:B------:R-:W-:Y:S01]  /*14c0*/  FMUL.FTZ R188, R59, R194 ;  /* 0x000000c23bbc7220 */ /* 0x000fe20000410000 */
[----:B------:R-:W-:-:S04]  /*14d0*/  IMAD.WIDE.U32 R132, R169, 0x10, R204 ;  /* 0x00000010a9847825 */ /* 0x000fc800078e00cc */
[----:B------:R-:W-:Y:S01]  /*14e0*/  FFMA.FTZ R252, R185, R195, R252 ;  /* 0x000000c3b9fc7223 */ /* 0x000fe200000100fc */
[-C--:B------:R-:W-:Y:S01]  /*14f0*/  FMUL.FTZ R144, R62, R190.reuse ;  /* 0x000000be3e907220 */ /* 0x080fe20000410000 */
[----:B------:R-:W0:Y:S01]  /*1500*/  @P0 LDC.64 R194, c[0x0][0x3b8] ;  /* 0x0000ee00ffc20b82 */ /* 0x000e220000000a00 */
[C---:B------:R-:W-:Y:S01]  /*1510*/  FFMA.FTZ R241, R199.reuse, R190, R241 ;  /* 0x000000bec7f17223 */ /* 0x040fe200000100f1 */
[----:B------:R-:W-:Y:S02]  /*1520*/  HADD2.F32 R190, -RZ, R120.H1_H1 ;  /* 0x30000078ffbe7230 */ /* 0x000fe40000004100 */
[----:B------:R-:W-:Y:S01]  /*1530*/  FADD.FTZ R202, -R182, R202 ;  /* 0x000000cab6ca7221 */ /* 0x000fe20000010100 */
[-C--:B------:R-:W-:Y:S01]  /*1540*/  FFMA.FTZ R13, R199, R198.reuse, R13 ;  /* 0x000000c6c70d7223 */ /* 0x080fe2000001000d */
[----:B------:R-:W-:Y:S02]  /*1550*/  HADD2.F32 R120, -RZ, R128.H0_H0 ;  /* 0x20000080ff787230 */ /* 0x000fe40000004100 */
[----:B------:R-:W-:Y:S01]  /*1560*/  FFMA.FTZ R198, R94, R198, R144 ;  /* 0x000000c65ec67223 */ /* 0x000fe20000010090 */
[----:B------:R-:W-:-:S04]  /*1570*/  IMAD.WIDE.U32 R144, R181, 0x10, R204 ;  /* 0x00000010b5907825 */ /* 0x000fc800078e00cc */
[----:B------:R-:W-:Y:S01]  /*1580*/  FMUL.FTZ R202, R178, R202 ;  /* 0x000000cab2ca7220 */ /* 0x000fe20000410000 */
[C---:B------:R-:W-:Y:S01]  /*1590*/  FADD.FTZ R205, -R182.reuse, R190 ;  /* 0x000000beb6cd7221 */ /* 0x040fe20000010100 */
[----:B------:R-:W-:Y:S01]  /*15a0*/  FADD.FTZ R0, -R182, R0 ;  /* 0x00000000b6007221 */ /* 0x000fe20000010100 */
[----:B------:R-:W-:Y:S02]  /*15b0*/  HADD2.F32 R128, -RZ, R128.H1_H1 ;  /* 0x30000080ff807230 */ /* 0x000fe40000004100 */
[----:B------:R-:W-:Y:S01]  /*15c0*/  FADD.FTZ R250, R206, R250 ;  /* 0x000000facefa7221 */ /* 0x000fe20000010000 */
[----:B------:R-:W-:Y:S01]  /*15d0*/  FMUL.FTZ R205, R178, R205 ;  /* 0x000000cdb2cd7220 */ /* 0x000fe20000410000 */
[----:B------:R-:W-:Y:S01]  /*15e0*/  FFMA.FTZ R7, R207, R206, R7 ;  /* 0x000000cecf077223 */ /* 0x000fe20000010007 */
[----:B------:R-:W-:Y:S01]  /*15f0*/  FMUL.FTZ R146, R60, R189 ;  /* 0x000000bd3c927220 */ /* 0x000fe20000410000 */
[----:B------:R-:W-:Y:S01]  /*1600*/  FADD.FTZ R243, R189, R243 ;  /* 0x000000f3bdf37221 */ /* 0x000fe20000010000 */
[----:B------:R-:W-:Y:S01]  /*1610*/  FADD.FTZ R246, R192, R246 ;  /* 0x000000f6c0f67221 */ /* 0x000fe20000010000 */
[----:B------:R-:W-:Y:S01]  /*1620*/  FFMA.FTZ R242, R197, R192, R242 ;  /* 0x000000c0c5f27223 */ /* 0x000fe200000100f2 */
[----:B------:R-:W-:Y:S01]  /*1630*/  FFMA.FTZ R251, R187, R193, R251 ;  /* 0x000000c1bbfb7223 */ /* 0x000fe200000100fb */
[----:B------:R-:W2:Y:S01]  /*1640*/  LDG.E.128 R132, desc[UR10][R132.64] ;  /* 0x0000000a84847981 */ /* 0x000ea2000c1e1d00 */
[----:B0-----:R-:W-:-:S04]  /*1650*/  @P0 IMAD.WIDE.U32 R194, R179, 0x8, R194 ;  /* 0x00000008b3c20825 */ /* 0x001fc800078e00c2 */
[----:B------:R-:W-:Y:S01]  /*1660*/  FADD.FTZ R233, R183, R233 ;  /* 0x000000e9b7e97221 */ /* 0x000fe20000010000 */
[----:B------:R-:W2:Y:S01]  /*1670*/  LDG.E.128 R152, desc[UR10][R152.64] ;  /* 0x0000000a98987981 */ /* 0x000ea2000c1e1d00 */
[----:B---3--:R-:W-:-:S03]  /*1680*/  FADD.FTZ R213, R120, R213 ;  /* 0x000000d578d57221 */ /* 0x008fc60000010000 */
[----:B------:R0:W5:Y:S01]  /*1690*/  @P0 LDG.E.64 R172, desc[UR10][R194.64] ;  /* 0x0000000ac2ac0981 */ /* 0x000162000c1e1b00 */
[----:B----4-:R-:W-:-:S03]  /*16a0*/  FFMA.FTZ R191, R202, R120, R191 ;  /* 0x00000078cabf7223 */ /* 0x010fc600000100bf */
[----:B------:R3:W-:Y:S01]  /*16b0*/  STL [R1+0x38], R213 ;  /* 0x000038d501007387 */ /* 0x0007e20000100800 */
[----:B--2---:R-:W-:-:S03]  /*16c0*/  FADD.FTZ R212, R128, R212 ;  /* 0x000000d480d47221 */ /* 0x004fc60000010000 */
[----:B------:R-:W-:Y:S01]  /*16d0*/  STL [R1+0x28], R191 ;  /* 0x000028bf01007387 */ /* 0x000fe20000100800 */
[----:B------:R-:W-:-:S03]  /*16e0*/  FFMA.FTZ R210, R205, R128, R210 ;  /* 0x00000080cdd27223 */ /* 0x000fc600000100d2 */
[----:B------:R-:W2:Y:S01]  /*16f0*/  LDL.LU R219, [R1+0x40] ;  /* 0x0000400001db7983 */ /* 0x000ea20000300800 */
[----:B------:R-:W-:Y:S01]  /*1700*/  FMUL.FTZ R0, R178, R0 ;  /* 0x00000000b2007220 */ /* 0x000fe20000410000 */
[----:B------:R-:W-:Y:S01]  /*1710*/  FFMA.FTZ R206, R91, R206, R188 ;  /* 0x000000ce5bce7223 */ /* 0x000fe200000100bc */
[----:B------:R-:W-:Y:S01]  /*1720*/  FMUL.FTZ R190, R52, R120 ;  /* 0x0000007834be7220 */ /* 0x000fe20000410000 */
[----:B------:R-:W4:Y:S01]  /*1730*/  LDL.LU R218, [R1+0x30] ;  /* 0x0000300001da7983 */ /* 0x000f220000300800 */
[----:B------:R-:W-:Y:S01]  /*1740*/  FMUL.FTZ R204, R53, R128 ;  /* 0x0000008035cc7220 */ /* 0x000fe20000410000 */
[----:B------:R-:W-:Y:S01]  /*1750*/  FFMA.FTZ R6, R205, R124, R6 ;  /* 0x0000007ccd067223 */ /* 0x000fe20000010006 */
[----:B------:R-:W-:Y:S01]  /*1760*/  FFMA.FTZ R16, R202, R203, R16 ;  /* 0x000000cbca107223 */ /* 0x000fe20000010010 */
[----:B------:R0:W-:Y:S01]  /*1770*/  STL [R1+0x3c], R212 ;  /* 0x00003cd401007387 */ /* 0x0001e20000100800 */
[----:B------:R-:W4:Y:S03]  /*1780*/  LDC.64 R192, c[0x0][0x438] ;  /* 0x00010e00ffc07b82 */ /* 0x000f260000000a00 */
[----:B-1----:R-:W4:Y:S04]  /*1790*/  LDL.LU R214, [R1+0x44] ;  /* 0x0000440001d67983 */ /* 0x002f280000300800 */
[----:B------:R-:W-:Y:S04]  /*17a0*/  STL [R1+0x2c], R210 ;  /* 0x00002cd201007387 */ /* 0x000fe80000100800 */
[----:B---3--:R-:W3:Y:S01]  /*17b0*/  LDL.LU R213, [R1+0x34] ;  /* 0x0000340001d57983 */ /* 0x008ee20000300800 */
[----:B0-----:R-:W-:-:S03]  /*17c0*/  HADD2.F32 R195, -RZ, R125.H0_H0 ;  /* 0x2000007dffc37230 */ /* 0x001fc60000004100 */
[----:B------:R-:W3:Y:S01]  /*17d0*/  LDL.LU R217, [R1+0x48] ;  /* 0x0000480001d97983 */ /* 0x000ee20000300800 */
[----:B------:R-:W-:-:S03]  /*17e0*/  HADD2.F32 R125, -RZ, R125.H1_H1 ;  /* 0x3000007dff7d7230 */ /* 0x000fc60000004100 */
[----:B------:R-:W3:Y:S04]  /*17f0*/  LDL.LU R216, [R1+0x68] ;  /* 0x0000680001d87983 */ /* 0x000ee80000300800 */
[----:B------:R-:W3:Y:S01]  /*1800*/  LDL.LU R212, [R1+0x58] ;  /* 0x0000580001d47983 */ /* 0x000ee20000300800 */
[----:B------:R-:W-:Y:S01]  /*1810*/  FADD.FTZ R211, R195, R211 ;  /* 0x000000d3c3d37221 */ /* 0x000fe20000010000 */
[----:B------:R-:W-:-:S04]  /*1820*/  FADD.FTZ R215, R125, R215 ;  /* 0x000000d77dd77221 */ /* 0x000fc80000010000 */
[----:B------:R-:W-:Y:S04]  /*1830*/  STL [R1+0x20], R211 ;  /* 0x000020d301007387 */ /* 0x000fe80000100800 */
[----:B------:R0:W-:Y:S04]  /*1840*/  STL [R1+0x24], R215 ;  /* 0x000024d701007387 */ /* 0x0001e80000100800 */
[----:B0-----:R-:W3:Y:S01]  /*1850*/  LDL.LU R215, [R1+0x4c] ;  /* 0x00004c0001d77983 */ /* 0x001ee20000300800 */
[----:B------:R-:W-:Y:S02]  /*1860*/  FFMA.FTZ R238, R0, R189, R238 ;  /* 0x000000bd00ee7223 */ /* 0x000fe400000100ee */
[----:B------:R-:W0:Y:S01]  /*1870*/  @P0 LDC.64 R188, c[0x0][0x3b8] ;  /* 0x0000ee00ffbc0b82 */ /* 0x000e220000000a00 */
[----:B------:R-:W-:-:S02]  /*1880*/  HADD2.F32 R210, -RZ, R121.H0_H0 ;  /* 0x20000079ffd27230 */ /* 0x000fc40000004100 */
[----:B------:R-:W-:Y:S02]  /*1890*/  HADD2.F32 R120, -RZ, R129.H0_H0 ;  /* 0x20000081ff787230 */ /* 0x000fe40000004100 */
[----:B0-----:R-:W-:-:S05]  /*18a0*/  @P0 IMAD.WIDE.U32 R188, R180, 0x8, R188 ;  /* 0x00000008b4bc0825 */ /* 0x001fca00078e00bc */
[----:B------:R0:W5:Y:S02]  /*18b0*/  @P0 LDG.E.64 R170, desc[UR10][R188.64] ;  /* 0x0000000abcaa0981 */ /* 0x000164000c1e1b00 */
[----:B0-----:R-:W0:Y:S01]  /*18c0*/  @P0 LDC.64 R188, c[0x0][0x3b8] ;  /* 0x0000ee00ffbc0b82 */ /* 0x001e220000000a00 */
[----:B------:R-:W-:Y:S01]  /*18d0*/  FADD.FTZ R210, -R182, R210 ;  /* 0x000000d2b6d27221 */ /* 0x000fe20000010100 */
[----:B------:R-:W-:Y:S02]  /*18e0*/  HADD2.F32 R121, -RZ, R121.H1_H1 ;  /* 0x30000079ff797230 */ /* 0x000fe40000004100 */
[----:B------:R-:W-:Y:S01]  /*18f0*/  FFMA.FTZ R204, R85, R124, R204 ;  /* 0x0000007c55cc7223 */ /* 0x000fe200000100cc */
[----:B------:R-:W-:Y:S01]  /*1900*/  FMUL.FTZ R124, R54, R120 ;  /* 0x00000078367c7220 */ /* 0x000fe20000410000 */
[----:B------:R-:W-:Y:S01]  /*1910*/  FMUL.FTZ R210, R178, R210 ;  /* 0x000000d2b2d27220 */ /* 0x000fe20000410000 */
[----:B------:R-:W-:Y:S02]  /*1920*/  HADD2.F32 R129, -RZ, R129.H1_H1 ;  /* 0x30000081ff817230 */ /* 0x000fe40000004100 */
[----:B------:R-:W-:Y:S01]  /*1930*/  FADD.FTZ R121, -R182, R121 ;  /* 0x00000079b6797221 */ /* 0x000fe20000010100 */
[-C--:B------:R-:W-:Y:S01]  /*1940*/  FFMA.FTZ R225, R210, R195.reuse, R225 ;  /* 0x000000c3d2e17223 */ /* 0x080fe200000100e1 */
[----:B------:R-:W-:-:S02]  /*1950*/  FFMA.FTZ R195, R86, R195, R124 ;  /* 0x000000c356c37223 */ /* 0x000fc4000001007c */
[----:B------:R-:W-:Y:S01]  /*1960*/  FMUL.FTZ R194, R178, R121 ;  /* 0x00000079b2c27220 */ /* 0x000fe20000410000 */
[----:B------:R-:W-:Y:S02]  /*1970*/  HADD2.F32 R124, -RZ, R122.H0_H0 ;  /* 0x2000007aff7c7230 */ /* 0x000fe40000004100 */
[----:B------:R-:W-:Y:S02]  /*1980*/  FFMA.FTZ R203, R84, R203, R190 ;  /* 0x000000cb54cb7223 */ /* 0x000fe400000100be */
[----:B------:R-:W1:Y:S01]  /*1990*/  @P0 LDC.64 R190, c[0x0][0x3b8] ;  /* 0x0000ee00ffbe0b82 */ /* 0x000e620000000a00 */
[----:B------:R-:W-:Y:S01]  /*19a0*/  FMUL.FTZ R211, R55, R129 ;  /* 0x0000008137d37220 */ /* 0x000fe20000410000 */
[----:B------:R-:W-:Y:S02]  /*19b0*/  HADD2.F32 R128, -RZ, R130.H0_H0 ;  /* 0x20000082ff807230 */ /* 0x000fe40000004100 */
[----:B0-----:R-:W-:-:S05]  /*19c0*/  @P0 IMAD.WIDE.U32 R188, R181, 0x8, R188 ;  /* 0x00000008b5bc0825 */ /* 0x001fca00078e00bc */
[----:B------:R0:W5:Y:S02]  /*19d0*/  @P0 LDG.E.64 R176, desc[UR10][R188.64] ;  /* 0x0000000abcb00981 */ /* 0x000164000c1e1b00 */
[--C-:B0-----:R-:W-:Y:S02]  /*19e0*/  HADD2.F32 R189, -RZ, R126.reuse.H0_H0 ;  /* 0x2000007effbd7230 */ /* 0x101fe40000004100 */
[----:B------:R-:W-:Y:S02]  /*19f0*/  HADD2.F32 R126, -RZ, R126.H1_H1 ;  /* 0x3000007eff7e7230 */ /* 0x000fe40000004100 */
[----:B-1----:R-:W-:-:S05]  /*1a00*/  @P0 IMAD.WIDE.U32 R190, R169, 0x8, R190 ;  /* 0x00000008a9be0825 */ /* 0x002fca00078e00be */
[----:B------:R0:W5:Y:S01]  /*1a10*/  @P0 LDG.E.64 R174, desc[UR10][R190.64] ;  /* 0x0000000abeae0981 */ /* 0x000162000c1e1b00 */
[----:B--2---:R-:W-:Y:S01]  /*1a20*/  FADD.FTZ R219, R120, R219 ;  /* 0x000000db78db7221 */ /* 0x004fe20000010000 */
[----:B----4-:R-:W-:-:S04]  /*1a30*/  FFMA.FTZ R218, R210, R120, R218 ;  /* 0x00000078d2da7223 */ /* 0x010fc800000100da */
[----:B------:R-:W-:Y:S01]  /*1a40*/  STL [R1+0x40], R219 ;  /* 0x000040db01007387 */ /* 0x000fe20000100800 */
[----:B------:R-:W-:-:S03]  /*1a50*/  FADD.FTZ R214, R129, R214 ;  /* 0x000000d681d67221 */ /* 0x000fc60000010000 */
[----:B------:R-:W-:Y:S04]  /*1a60*/  STL [R1+0x30], R218 ;  /* 0x000030da01007387 */ /* 0x000fe80000100800 */
[----:B------:R1:W-:Y:S01]  /*1a70*/  STL [R1+0x44], R214 ;  /* 0x000044d601007387 */ /* 0x0003e20000100800 */
[----:B---3--:R-:W-:Y:S01]  /*1a80*/  FFMA.FTZ R213, R194, R129, R213 ;  /* 0x00000081c2d57223 */ /* 0x008fe200000100d5 */
[----:B------:R-:W-:-:S04]  /*1a90*/  FADD.FTZ R129, -R182, R124 ;  /* 0x0000007cb6817221 */ /* 0x000fc80000010100 */
[----:B------:R-:W-:Y:S01]  /*1aa0*/  FMUL.FTZ R188, R178, R129 ;  /* 0x00000081b2bc7220 */ /* 0x000fe20000410000 */
[----:B-1----:R-:W2:Y:S01]  /*1ab0*/  LDL.LU R214, [R1+0x6c] ;  /* 0x00006c0001d67983 */ /* 0x002ea20000300800 */
[----:B------:R-:W-:-:S03]  /*1ac0*/  FADD.FTZ R217, R189, R217 ;  /* 0x000000d9bdd97221 */ /* 0x000fc60000010000 */
[----:B------:R1:W-:Y:S01]  /*1ad0*/  STL [R1+0x34], R213 ;  /* 0x000034d501007387 */ /* 0x0003e20000100800 */
[----:B------:R-:W-:Y:S01]  /*1ae0*/  FFMA.FTZ R212, R188, R128, R212 ;  /* 0x00000080bcd47223 */ /* 0x000fe200000100d4 */
[----:B------:R-:W-:Y:S02]  /*1af0*/  FADD.FTZ R216, R128, R216 ;  /* 0x000000d880d87221 */ /* 0x000fe40000010000 */
[----:B-1----:R-:W3:Y:S04]  /*1b00*/  LDL.LU R213, [R1+0x5c] ;  /* 0x00005c0001d57983 */ /* 0x002ee80000300800 */
[----:B------:R-:W-:Y:S04]  /*1b10*/  STL [R1+0x48], R217 ;  /* 0x000048d901007387 */ /* 0x000fe80000100800 */
[----:B------:R1:W-:Y:S04]  /*1b20*/  STL [R1+0x58], R212 ;  /* 0x000058d401007387 */ /* 0x0003e80000100800 */
[----:B-1----:R-:W4:Y:S04]  /*1b30*/  LDL.LU R212, [R1+0x50] ;  /* 0x0000500001d47983 */ /* 0x002f280000300800 */
[----:B------:R1:W-:Y:S04]  /*1b40*/  STL [R1+0x68], R216 ;  /* 0x000068d801007387 */ /* 0x0003e80000100800 */
[----:B------:R-:W4:Y:S01]  /*1b50*/  LDL.LU R220, [R1+0x54] ;  /* 0x0000540001dc7983 */ /* 0x000f220000300800 */
[----:B------:R-:W-:-:S03]  /*1b60*/  FADD.FTZ R215, R126, R215 ;  /* 0x000000d77ed77221 */ /* 0x000fc60000010000 */
[----:B------:R-:W4:Y:S04]  /*1b70*/  LDL.LU R219, [R1+0x70] ;  /* 0x0000700001db7983 */ /* 0x000f280000300800 */
[----:B------:R-:W4:Y:S04]  /*1b80*/  LDL.LU R218, [R1+0x60] ;  /* 0x0000600001da7983 */ /* 0x000f280000300800 */
[----:B------:R0:W-:Y:S04]  /*1b90*/  STL [R1+0x4c], R215 ;  /* 0x00004cd701007387 */ /* 0x0001e80000100800 */
[----:B------:R-:W4:Y:S04]  /*1ba0*/  LDL.LU R217, [R1+0x74] ;  /* 0x0000740001d97983 */ /* 0x000f280000300800 */
[----:B------:R-:W4:Y:S04]  /*1bb0*/  LDL.LU R191, [R1+0x64] ;  /* 0x0000640001bf7983 */ /* 0x000f280000300800 */
[----:B-1----:R-:W4:Y:S01]  /*1bc0*/  LDL.LU R216, [R1+0x80] ;  /* 0x0000800001d87983 */ /* 0x002f220000300800 */
[----:B------:R-:W-:-:S04]  /*1bd0*/  ISETP.NE.U32.AND P1, PT, R192, RZ, PT ;  /* 0x000000ffc000720c */ /* 0x000fc80003f25070 */
[----:B------:R-:W-:Y:S01]  /*1be0*/  ISETP.NE.AND.EX P1, PT, R193, RZ, PT, P1 ;  /* 0x000000ffc100720c */ /* 0x000fe20003f25310 */
[----:B------:R-:W-:Y:S01]  /*1bf0*/  FMUL.FTZ R129, R48, R128 ;  /* 0x0000008030817220 */ /* 0x000fe20000410000 */
[----:B------:R-:W-:-:S03]  /*1c00*/  FFMA.FTZ R227, R188, R189, R227 ;  /* 0x000000bdbce37223 */ /* 0x000fc600000100e3 */
[----:B------:R-:W-:Y:S01]  /*1c10*/  FFMA.FTZ R189, R80, R189, R129 ;  /* 0x000000bd50bd7223 */ /* 0x000fe20000010081 */
[----:B------:R-:W-:Y:S02]  /*1c20*/  HADD2.F32 R129, -RZ, R122.H1_H1 ;  /* 0x3000007aff817230 */ /* 0x000fe40000004100 */
[-C--:B------:R-:W-:Y:S01]  /*1c30*/  FFMA.FTZ R226, R194, R125.reuse, R226 ;  /* 0x0000007dc2e27223 */ /* 0x080fe200000100e2 */
[----:B------:R-:W-:Y:S01]  /*1c40*/  FFMA.FTZ R211, R87, R125, R211 ;  /* 0x0000007d57d37223 */ /* 0x000fe200000100d3 */
[----:B------:R-:W-:Y:S02]  /*1c50*/  HADD2.F32 R122, -RZ, R130.H1_H1 ;  /* 0x30000082ff7a7230 */ /* 0x000fe40000004100 */
[----:B------:R-:W-:Y:S01]  /*1c60*/  FADD.FTZ R130, -R182, R129 ;  /* 0x00000081b6827221 */ /* 0x000fe20000010100 */
[----:B------:R-:W1:Y:S03]  /*1c70*/  @P1 LDC.64 R124, c[0x0][0x438] ;  /* 0x00010e00ff7c1b82 */ /* 0x000e660000000a00 */
[----:B------:R-:W-:Y:S01]  /*1c80*/  FMUL.FTZ R130, R178, R130 ;  /* 0x00000082b2827220 */ /* 0x000fe20000410000 */
[----:B0-----:R-:W-:-:S03]  /*1c90*/  FMUL.FTZ R190, R49, R122 ;  /* 0x0000007a31be7220 */ /* 0x001fc60000410000 */
[-C--:B------:R-:W-:Y:S01]  /*1ca0*/  FFMA.FTZ R228, R130, R126.reuse, R228 ;  /* 0x0000007e82e47223 */ /* 0x080fe200000100e4 */
[----:B------:R-:W-:Y:S01]  /*1cb0*/  FFMA.FTZ R190, R81, R126, R190 ;  /* 0x0000007e51be7223 */ /* 0x000fe200000100be */
[--C-:B------:R-:W-:Y:S01]  /*1cc0*/  HADD2.F32 R126, -RZ, R123.reuse.H0_H0 ;  /* 0x2000007bff7e7230 */ /* 0x100fe20000004100 */
[----:B------:R-:W0:Y:S01]  /*1cd0*/  @P1 LDC.64 R120, c[0x0][0x438] ;  /* 0x00010e00ff781b82 */ /* 0x000e220000000a00 */
[----:B------:R-:W-:-:S03]  /*1ce0*/  HADD2.F32 R123, -RZ, R123.H1_H1 ;  /* 0x3000007bff7b7230 */ /* 0x000fc60000004100 */
[C---:B------:R-:W-:Y:S02]  /*1cf0*/  FADD.FTZ R126, -R182.reuse, R126 ;  /* 0x0000007eb67e7221 */ /* 0x040fe40000010100 */
[----:B------:R-:W-:Y:S02]  /*1d00*/  FADD.FTZ R123, -R182, R123 ;  /* 0x0000007bb67b7221 */ /* 0x000fe40000010100 */
[----:B------:R-:W-:Y:S01]  /*1d10*/  FMUL.FTZ R215, R178, R126 ;  /* 0x0000007eb2d77220 */ /* 0x000fe20000410000 */
[----:B-1----:R-:W-:-:S05]  /*1d20*/  @P1 IMAD.WIDE.U32 R124, R179, 0x10, R124 ;  /* 0x00000010b37c1825 */ /* 0x002fca00078e007c */
[----:B------:R1:W5:Y:S01]  /*1d30*/  @P1 LDG.E.128 R100, desc[UR10][R124.64] ;  /* 0x0000000a7c641981 */ /* 0x000362000c1e1d00 */
[----:B--2---:R-:W-:-:S05]  /*1d40*/  FADD.FTZ R214, R122, R214 ;  /* 0x000000d67ad67221 */ /* 0x004fca0000010000 */
[----:B------:R2:W-:Y:S01]  /*1d50*/  STL [R1+0x6c], R214 ;  /* 0x00006cd601007387 */ /* 0x0005e20000100800 */
[----:B---3--:R-:W-:Y:S01]  /*1d60*/  FFMA.FTZ R213, R130, R122, R213 ;  /* 0x0000007a82d57223 */ /* 0x008fe200000100d5 */
[--C-:B--2---:R-:W-:Y:S02]  /*1d70*/  HADD2.F32 R214, -RZ, R127.reuse.H0_H0 ;  /* 0x2000007fffd67230 */ /* 0x104fe40000004100 */
[----:B------:R-:W-:Y:S02]  /*1d80*/  HADD2.F32 R127, -RZ, R127.H1_H1 ;  /* 0x3000007fff7f7230 */ /* 0x000fe40000004100 */
[----:B------:R2:W-:Y:S04]  /*1d90*/  STL [R1+0x5c], R213 ;  /* 0x00005cd501007387 */ /* 0x0005e80000100800 */
[----:B------:R-:W3:Y:S04]  /*1da0*/  LDL.LU R129, [R1+0x9c] ;  /* 0x00009c0001817983 */ /* 0x000ee80000300800 */
[----:B------:R-:W3:Y:S01]  /*1db0*/  LDL.LU R128, [R1+0x90] ;  /* 0x0000900001807983 */ /* 0x000ee20000300800 */
[----:B------:R-:W-:-:S02]  /*1dc0*/  HADD2.F32 R122, -RZ, R131.H0_H0 ;  /* 0x20000083ff7a7230 */ /* 0x000fc40000004100 */
[----:B----4-:R-:W-:Y:S01]  /*1dd0*/  FADD.FTZ R212, R214, R212 ;  /* 0x000000d4d6d47221 */ /* 0x010fe20000010000 */
[----:B------:R-:W-:Y:S02]  /*1de0*/  HADD2.F32 R131, -RZ, R131.H1_H1 ;  /* 0x30000083ff837230 */ /* 0x000fe40000004100 */
[----:B------:R-:W-:Y:S02]  /*1df0*/  FADD.FTZ R220, R127, R220 ;  /* 0x000000dc7fdc7221 */ /* 0x000fe40000010000 */
[----:B------:R4:W-:Y:S01]  /*1e00*/  STL [R1+0x50], R212 ;  /* 0x000050d401007387 */ /* 0x0009e20000100800 */
[----:B--2---:R-:W-:-:S03]  /*1e10*/  FMUL.FTZ R213, R178, R123 ;  /* 0x0000007bb2d57220 */ /* 0x004fc60000410000 */
[----:B------:R2:W-:Y:S01]  /*1e20*/  STL [R1+0x54], R220 ;  /* 0x000054dc01007387 */ /* 0x0005e20000100800 */
[----:B------:R-:W-:-:S03]  /*1e30*/  FADD.FTZ R219, R122, R219 ;  /* 0x000000db7adb7221 */ /* 0x000fc60000010000 */
[----:B------:R-:W3:Y:S01]  /*1e40*/  LDL.LU R126, [R1+0x84] ;  /* 0x00008400017e7983 */ /* 0x000ee20000300800 */
[-C--:B------:R-:W-:Y:S01]  /*1e50*/  FFMA.FTZ R218, R215, R122.reuse, R218 ;  /* 0x0000007ad7da7223 */ /* 0x080fe200000100da */
[----:B-1----:R-:W-:Y:S01]  /*1e60*/  FMUL.FTZ R124, R50, R122 ;  /* 0x0000007a327c7220 */ /* 0x002fe20000410000 */
[-C--:B----4-:R-:W-:Y:S01]  /*1e70*/  FMUL.FTZ R212, R51, R131.reuse ;  /* 0x0000008333d47220 */ /* 0x090fe20000410000 */
[----:B------:R1:W-:Y:S01]  /*1e80*/  STL [R1+0x70], R219 ;  /* 0x000070db01007387 */ /* 0x0003e20000100800 */
[----:B------:R-:W-:Y:S01]  /*1e90*/  FADD.FTZ R217, R131, R217 ;  /* 0x000000d983d97221 */ /* 0x000fe20000010000 */
[-C--:B------:R-:W-:Y:S01]  /*1ea0*/  FFMA.FTZ R229, R215, R214.reuse, R229 ;  /* 0x000000d6d7e57223 */ /* 0x080fe200000100e5 */
[----:B------:R-:W-:Y:S01]  /*1eb0*/  FFMA.FTZ R191, R213, R131, R191 ;  /* 0x00000083d5bf7223 */ /* 0x000fe200000100bf */
[----:B------:R-:W-:Y:S01]  /*1ec0*/  HADD2.F32 R131, -RZ, R140.H0_H0 ;  /* 0x2000008cff837230 */ /* 0x000fe20000004100 */
[----:B------:R4:W-:Y:S01]  /*1ed0*/  STL [R1+0x60], R218 ;  /* 0x000060da01007387 */ /* 0x0009e20000100800 */
[----:B------:R-:W-:-:S03]  /*1ee0*/  FFMA.FTZ R214, R82, R214, R124 ;  /* 0x000000d652d67223 */ /* 0x000fc6000001007c */
[----:B------:R-:W3:Y:S01]  /*1ef0*/  LDL.LU R125, [R1+0xa0] ;  /* 0x0000a000017d7983 */ /* 0x000ee20000300800 */
[----:B------:R-:W-:-:S03]  /*1f00*/  FADD.FTZ R216, R131, R216 ;  /* 0x000000d883d87221 */ /* 0x000fc60000010000 */
[----:B------:R-:W3:Y:S04]  /*1f10*/  LDL.LU R124, [R1+0x94] ;  /* 0x00009400017c7983 */ /* 0x000ee80000300800 */
[----:B------:R0:W-:Y:S04]  /*1f20*/  STL [R1+0x74], R217 ;  /* 0x000074d901007387 */ /* 0x0001e80000100800 */
[----:B------:R0:W-:Y:S04]  /*1f30*/  STL [R1+0x64], R191 ;  /* 0x000064bf01007387 */ /* 0x0001e80000100800 */
[----:B--2---:R-:W2:Y:S04]  /*1f40*/  LDL.LU R220, [R1+0x88] ;  /* 0x0000880001dc7983 */ /* 0x004ea80000300800 */
[----:B-1----:R-:W2:Y:S04]  /*1f50*/  LDL.LU R219, [R1+0x78] ;  /* 0x0000780001db7983 */ /* 0x002ea80000300800 */
[----:B----4-:R-:W4:Y:S04]  /*1f60*/  LDL.LU R218, [R1+0xa4] ;  /* 0x0000a40001da7983 */ /* 0x010f280000300800 */
[----:B------:R-:W-:Y:S04]  /*1f70*/  STL [R1+0x80], R216 ;  /* 0x000080d801007387 */ /* 0x000fe80000100800 */
[----:B0-----:R-:W4:Y:S01]  /*1f80*/  LDL.LU R217, [R1+0x98] ;  /* 0x0000980001d97983 */ /* 0x001f220000300800 */
[----:B------:R-:W-:-:S05]  /*1f90*/  @P1 IMAD.WIDE.U32 R120, R180, 0x10, R120 ;  /* 0x00000010b4781825 */ /* 0x000fca00078e0078 */
[----:B------:R0:W5:Y:S02]  /*1fa0*/  @P1 LDG.E.128 R96, desc[UR10][R120.64] ;  /* 0x0000000a78601981 */ /* 0x000164000c1e1d00 */
[----:B0-----:R-:W0:Y:S01]  /*1fb0*/  @P1 LDC.64 R120, c[0x0][0x438] ;  /* 0x00010e00ff781b82 */ /* 0x001e220000000a00 */
[----:B------:R-:W-:Y:S02]  /*1fc0*/  HADD2.F32 R123, -RZ, R132.H0_H0 ;  /* 0x20000084ff7b7230 */ /* 0x000fe40000004100 */
[----:B------:R-:W-:-:S03]  /*1fd0*/  HADD2.F32 R122, -RZ, R136.H0_H0 ;  /* 0x20000088ff7a7230 */ /* 0x000fc60000004100 */
[----:B------:R-:W-:Y:S01]  /*1fe0*/  FADD.FTZ R123, -R182, R123 ;  /* 0x0000007bb67b7221 */ /* 0x000fe20000010100 */
[----:B------:R-:W-:-:S03]  /*1ff0*/  HADD2.F32 R132, -RZ, R132.H1_H1 ;  /* 0x30000084ff847230 */ /* 0x000fc60000004100 */
[----:B------:R-:W-:Y:S01]  /*2000*/  FMUL.FTZ R191, R178, R123 ;  /* 0x0000007bb2bf7220 */ /* 0x000fe20000410000 */
[----:B0-----:R-:W-:-:S05]  /*2010*/  @P1 IMAD.WIDE.U32 R120, R169, 0x10, R120 ;  /* 0x00000010a9781825 */ /* 0x001fca00078e0078 */
[----:B------:R0:W5:Y:S01]  /*2020*/  @P1 LDG.E.128 R104, desc[UR10][R120.64] ;  /* 0x0000000a78681981 */ /* 0x000162000c1e1d00 */
[----:B------:R-:W-:Y:S01]  /*2030*/  FMUL.FTZ R123, R44, R122 ;  /* 0x0000007a2c7b7220 */ /* 0x000fe20000410000 */
[----:B0-----:R-:W0:Y:S01]  /*2040*/  @P1 LDC.64 R120, c[0x0][0x438] ;  /* 0x00010e00ff781b82 */ /* 0x001e220000000a00 */
[-C--:B------:R-:W-:Y:S02]  /*2050*/  FFMA.FTZ R231, R191, R131.reuse, R231 ;  /* 0x00000083bfe77223 */ /* 0x080fe400000100e7 */
[----:B------:R-:W-:Y:S01]  /*2060*/  FFMA.FTZ R131, R76, R131, R123 ;  /* 0x000000834c837223 */ /* 0x000fe2000001007b */
[-C--:B------:R-:W-:Y:S01]  /*2070*/  FFMA.FTZ R230, R213, R127.reuse, R230 ;  /* 0x0000007fd5e67223 */ /* 0x080fe200000100e6 */
[----:B------:R-:W-:Y:S01]  /*2080*/  FFMA.FTZ R212, R83, R127, R212 ;  /* 0x0000007f53d47223 */ /* 0x000fe200000100d4 */
[----:B0-----:R-:W-:-:S05]  /*2090*/  @P1 IMAD.WIDE.U32 R120, R181, 0x10, R120 ;  /* 0x00000010b5781825 */ /* 0x001fca00078e0078 */
[----:B------:R0:W5:Y:S02]  /*20a0*/  @P1 LDG.E.128 R108, desc[UR10][R120.64] ;  /* 0x0000000a786c1981 */ /* 0x000164000c1e1d00 */
[----:B0-----:R-:W-:Y:S02]  /*20b0*/  HADD2.F32 R120, -RZ, R137.H0_H0 ;  /* 0x20000089ff787230 */ /* 0x001fe40000004100 */
[----:B---3--:R-:W-:Y:S01]  /*20c0*/  FADD.FTZ R129, R122, R129 ;  /* 0x000000817a817221 */ /* 0x008fe20000010000 */
[----:B------:R-:W-:Y:S01]  /*20d0*/  FFMA.FTZ R128, R191, R122, R128 ;  /* 0x0000007abf807223 */ /* 0x000fe20000010080 */
[----:B------:R-:W-:Y:S02]  /*20e0*/  HADD2.F32 R122, -RZ, R136.H1_H1 ;  /* 0x30000088ff7a7230 */ /* 0x000fe40000004100 */
[----:B------:R-:W-:Y:S01]  /*20f0*/  FADD.FTZ R136, -R182, R132 ;  /* 0x00000084b6887221 */ /* 0x000fe20000010100 */
[----:B------:R-:W-:-:S03]  /*2100*/  HADD2.F32 R132, -RZ, R140.H1_H1 ;  /* 0x3000008cff847230 */ /* 0x000fc60000004100 */
[----:B------:R-:W-:Y:S01]  /*2110*/  FMUL.FTZ R136, R178, R136 ;  /* 0x00000088b2887220 */ /* 0x000fe20000410000 */
[----:B------:R-:W-:Y:S01]  /*2120*/  FMUL.FTZ R123, R45, R122 ;  /* 0x0000007a2d7b7220 */ /* 0x000fe20000410000 */
[----:B------:R0:W-:Y:S02]  /*2130*/  STL [R1+0x9c], R129 ;  /* 0x00009c8101007387 */ /* 0x0001e40000100800 */
[-C--:B------:R-:W-:Y:S01]  /*2140*/  FFMA.FTZ R232, R136, R132.reuse, R232 ;  /* 0x0000008488e87223 */ /* 0x080fe200000100e8 */
[----:B------:R-:W-:Y:S01]  /*2150*/  HADD2.F32 R140, -RZ, R141.H0_H0 ;  /* 0x2000008dff8c7230 */ /* 0x000fe20000004100 */
[----:B0-----:R-:W3:Y:S01]  /*2160*/  LDL.LU R129, [R1+0x8c] ;  /* 0x00008c0001817983 */ /* 0x001ee20000300800 */
[----:B------:R-:W-:Y:S01]  /*2170*/  FADD.FTZ R126, R132, R126 ;  /* 0x0000007e847e7221 */ /* 0x000fe20000010000 */
[----:B------:R-:W-:Y:S01]  /*2180*/  FFMA.FTZ R132, R77, R132, R123 ;  /* 0x000000844d847223 */ /* 0x000fe2000001007b */
[----:B------:R-:W-:Y:S01]  /*2190*/  HADD2.F32 R123, -RZ, R133.H0_H0 ;  /* 0x20000085ff7b7230 */ /* 0x000fe20000004100 */
[----:B------:R0:W-:Y:S04]  /*21a0*/  STL [R1+0x90], R128 ;  /* 0x0000908001007387 */ /* 0x0001e80000100800 */
[----:B------:R-:W-:Y:S01]  /*21b0*/  FADD.FTZ R123, -R182, R123 ;  /* 0x0000007bb67b7221 */ /* 0x000fe20000010100 */
[----:B0-----:R-:W3:Y:S03]  /*21c0*/  LDL.LU R128, [R1+0x7c] ;  /* 0x00007c0001807983 */ /* 0x001ee60000300800 */
[----:B------:R-:W-:Y:S01]  /*21d0*/  FMUL.FTZ R216, R178, R123 ;  /* 0x0000007bb2d87220 */ /* 0x000fe20000410000 */
[----:B------:R-:W-:Y:S01]  /*21e0*/  FADD.FTZ R125, R122, R125 ;  /* 0x0000007d7a7d7221 */ /* 0x000fe20000010000 */
[----:B------:R-:W3:Y:S01]  /*21f0*/  LDL.LU R127, [R1+0xac] ;  /* 0x0000ac00017f7983 */ /* 0x000ee20000300800 */
[----:B------:R-:W-:-:S03]  /*2200*/  FFMA.FTZ R124, R136, R122, R124 ;  /* 0x0000007a887c7223 */ /* 0x000fc6000001007c */
[----:B------:R0:W-:Y:S04]  /*2210*/  STL [R1+0x84], R126 ;  /* 0x0000847e01007387 */ /* 0x0001e80000100800 */
[----:B0-----:R-:W3:Y:S01]  /*2220*/  LDL.LU R126, [R1+0xa8] ;  /* 0x0000a800017e7983 */ /* 0x001ee20000300800 */
[----:B--2---:R-:W-:Y:S01]  /*2230*/  FADD.FTZ R220, R140, R220 ;  /* 0x000000dc8cdc7221 */ /* 0x004fe20000010000 */
[----:B------:R-:W-:Y:S02]  /*2240*/  FFMA.FTZ R219, R216, R140, R219 ;  /* 0x0000008cd8db7223 */ /* 0x000fe400000100db */
[----:B------:R-:W-:Y:S01]  /*2250*/  STL [R1+0xa0], R125 ;  /* 0x0000a07d01007387 */ /* 0x000fe20000100800 */
[----:B----4-:R-:W-:-:S03]  /*2260*/  FADD.FTZ R218, R120, R218 ;  /* 0x000000da78da7221 */ /* 0x010fc60000010000 */
[----:B------:R0:W-:Y:S04]  /*2270*/  STL [R1+0x94], R124 ;  /* 0x0000947c01007387 */ /* 0x0001e80000100800 */
[----:B------:R1:W-:Y:S01]  /*2280*/  STL [R1+0x88], R220 ;  /* 0x000088dc01007387 */ /* 0x0003e20000100800 */
[----:B------:R-:W-:-:S03]  /*2290*/  FFMA.FTZ R217, R216, R120, R217 ;  /* 0x00000078d8d97223 */ /* 0x000fc600000100d9 */
[----:B------:R-:W-:Y:S01]  /*22a0*/  STL [R1+0x78], R219 ;  /* 0x000078db01007387 */ /* 0x000fe20000100800 */
[----:B------:R-:W-:Y:S02]  /*22b0*/  HADD2.F32 R133, -RZ, R133.H1_H1 ;  /* 0x30000085ff857230 */ /* 0x000fe40000004100 */
[----:B------:R-:W-:Y:S01]  /*22c0*/  FMUL.FTZ R121, R46, R120 ;  /* 0x000000782e797220 */ /* 0x000fe20000410000 */
[----:B------:R-:W-:Y:S01]  /*22d0*/  HADD2.F32 R122, -RZ, R134.H0_H0 ;  /* 0x20000086ff7a7230 */ /* 0x000fe20000004100 */
[----:B------:R-:W-:Y:S01]  /*22e0*/  STL [R1+0xa4], R218 ;  /* 0x0000a4da01007387 */ /* 0x000fe20000100800 */
[----:B------:R-:W-:Y:S01]  /*22f0*/  FFMA.FTZ R15, R0, R183, R15 ;  /* 0x000000b7000f7223 */ /* 0x000fe2000001000f */
[----:B------:R-:W-:Y:S01]  /*2300*/  HADD2.F32 R150, -RZ, R150.H1_H1 ;  /* 0x30000096ff967230 */ /* 0x000fe20000004100 */
[----:B0-----:R-:W0:Y:S01]  /*2310*/  LDC.64 R124, c[0x0][0x3b0] ;  /* 0x0000ec00ff7c7b82 */ /* 0x001e220000000a00 */
[----:B------:R2:W-:Y:S04]  /*2320*/  STL [R1+0x98], R217 ;  /* 0x000098d901007387 */ /* 0x0005e80000100800 */
[----:B------:R-:W4:Y:S04]  /*2330*/  LDL.LU R221, [R1+0xbc] ;  /* 0x0000bc0001dd7983 */ /* 0x000f280000300800 */
[----:B-1----:R-:W4:Y:S01]  /*2340*/  LDL.LU R220, [R1+0xb0] ;  /* 0x0000b00001dc7983 */ /* 0x002f220000300800 */
[----:B------:R-:W-:-:S02]  /*2350*/  HADD2.F32 R120, -RZ, R137.H1_H1 ;  /* 0x30000089ff787230 */ /* 0x000fc40000004100 */
[----:B------:R-:W-:Y:S01]  /*2360*/  FADD.FTZ R137, -R182, R133 ;  /* 0x00000085b6897221 */ /* 0x000fe20000010100 */
[----:B------:R-:W-:-:S03]  /*2370*/  HADD2.F32 R133, -RZ, R141.H1_H1 ;  /* 0x3000008dff857230 */ /* 0x000fc60000004100 */
[----:B------:R-:W-:Y:S01]  /*2380*/  FMUL.FTZ R137, R178, R137 ;  /* 0x00000089b2897220 */ /* 0x000fe20000410000 */
[----:B------:R-:W-:Y:S01]  /*2390*/  FADD.FTZ R141, -R182, R122 ;  /* 0x0000007ab68d7221 */ /* 0x000fe20000010100 */
[----:B--2---:R-:W-:-:S03]  /*23a0*/  HADD2.F32 R217, -RZ, R142.H0_H0 ;  /* 0x2000008effd97230 */ /* 0x004fc60000004100 */
[----:B------:R-:W-:Y:S01]  /*23b0*/  FMUL.FTZ R141, R178, R141 ;  /* 0x0000008db28d7220 */ /* 0x000fe20000410000 */
[----:B---3--:R-:W-:-:S05]  /*23c0*/  FADD.FTZ R129, R133, R129 ;  /* 0x0000008185817221 */ /* 0x008fca0000010000 */
[----:B------:R-:W-:Y:S01]  /*23d0*/  STL [R1+0x8c], R129 ;  /* 0x00008c8101007387 */ /* 0x000fe20000100800 */
[----:B------:R-:W-:-:S05]  /*23e0*/  FFMA.FTZ R128, R137, R133, R128 ;  /* 0x0000008589807223 */ /* 0x000fca0000010080 */
[----:B------:R-:W-:Y:S01]  /*23f0*/  STL [R1+0x7c], R128 ;  /* 0x00007c8001007387 */ /* 0x000fe20000100800 */
[----:B------:R-:W-:-:S03]  /*2400*/  FADD.FTZ R127, R120, R127 ;  /* 0x0000007f787f7221 */ /* 0x000fc60000010000 */
[----:B------:R-:W2:Y:S04]  /*2410*/  LDL.LU R219, [R1+0xd0] ;  /* 0x0000d00001db7983 */ /* 0x000ea80000300800 */
[----:B------:R-:W3:Y:S04]  /*2420*/  LDL.LU R218, [R1+0xc8] ;  /* 0x0000c80001da7983 */ /* 0x000ee80000300800 */
[----:B------:R-:W-:Y:S01]  /*2430*/  STL [R1+0xac], R127 ;  /* 0x0000ac7f01007387 */ /* 0x000fe20000100800 */
[----:B------:R-:W-:-:S03]  /*2440*/  FFMA.FTZ R126, R137, R120, R126 ;  /* 0x00000078897e7223 */ /* 0x000fc6000001007e */
[----:B------:R-:W3:Y:S04]  /*2450*/  LDL.LU R223, [R1+0xc0] ;  /* 0x0000c00001df7983 */ /* 0x000ee80000300800 */
[----:B------:R-:W3:Y:S04]  /*2460*/  LDL.LU R222, [R1+0xb4] ;  /* 0x0000b40001de7983 */ /* 0x000ee80000300800 */
[----:B------:R-:W-:Y:S01]  /*2470*/  STL [R1+0xa8], R126 ;  /* 0x0000a87e01007387 */ /* 0x000fe20000100800 */
[----:B----4-:R-:W-:Y:S01]  /*2480*/  FADD.FTZ R221, R217, R221 ;  /* 0x000000ddd9dd7221 */ /* 0x010fe20000010000 */
[----:B------:R-:W-:-:S04]  /*2490*/  FFMA.FTZ R220, R141, R217, R220 ;  /* 0x000000d98ddc7223 */ /* 0x000fc800000100dc */
[----:B------:R1:W-:Y:S04]  /*24a0*/  STL [R1+0xbc], R221 ;  /* 0x0000bcdd01007387 */ /* 0x0003e80000100800 */
[----:B-1----:R-:W4:Y:S04]  /*24b0*/  LDL.LU R221, [R1+0xd4] ;  /* 0x0000d40001dd7983 */ /* 0x002f280000300800 */
[----:B------:R1:W-:Y:S04]  /*24c0*/  STL [R1+0xb0], R220 ;  /* 0x0000b0dc01007387 */ /* 0x0003e80000100800 */
[----:B-1----:R-:W4:Y:S01]  /*24d0*/  LDL.LU R220, [R1+0xcc] ;  /* 0x0000cc0001dc7983 */ /* 0x002f220000300800 */
[----:B------:R-:W-:-:S02]  /*24e0*/  HADD2.F32 R122, -RZ, R138.H0_H0 ;  /* 0x2000008aff7a7230 */ /* 0x000fc40000004100 */
[----:B------:R-:W-:Y:S02]  /*24f0*/  HADD2.F32 R134, -RZ, R134.H1_H1 ;  /* 0x30000086ff867230 */ /* 0x000fe40000004100 */
[----:B------:R-:W-:-:S03]  /*2500*/  HADD2.F32 R142, -RZ, R142.H1_H1 ;  /* 0x3000008eff8e7230 */ /* 0x000fc60000004100 */
[----:B------:R-:W-:Y:S01]  /*2510*/  FADD.FTZ R134, -R182, R134 ;  /* 0x00000086b6867221 */ /* 0x000fe20000010100 */
[----:B------:R-:W-:Y:S02]  /*2520*/  HADD2.F32 R138, -RZ, R138.H1_H1 ;  /* 0x3000008aff8a7230 */ /* 0x000fe40000004100 */
[----:B------:R-:W-:Y:S02]  /*2530*/  FFMA.FTZ R183, R92, R183, R146 ;  /* 0x000000b75cb77223 */ /* 0x000fe40000010092 */
[----:B------:R-:W4:Y:S01]  /*2540*/  LDG.E.128 R144, desc[UR10][R144.64] ;  /* 0x0000000a90907981 */ /* 0x000f22000c1e1d00 */
[----:B------:R-:W-:Y:S01]  /*2550*/  FADD.FTZ R248, R150, R248 ;  /* 0x000000f896f87221 */ /* 0x000fe20000010000 */
[-C--:B------:R-:W-:Y:S01]  /*2560*/  FFMA.FTZ R2, R185, R150.reuse, R2 ;  /* 0x00000096b9027223 */ /* 0x080fe20000010002 */
[----:B------:R-:W-:Y:S02]  /*2570*/  FFMA.FTZ R184, R89, R150, R151 ;  /* 0x0000009659b87223 */ /* 0x000fe40000010097 */
[----:B------:R-:W4:Y:S01]  /*2580*/  LDG.E.128 R148, desc[UR10][R148.64] ;  /* 0x0000000a94947981 */ /* 0x000f22000c1e1d00 */
[----:B------:R-:W-:Y:S01]  /*2590*/  FFMA.FTZ R140, R78, R140, R121 ;  /* 0x0000008c4e8c7223 */ /* 0x000fe20000010079 */
[----:B------:R-:W-:Y:S01]  /*25a0*/  FMUL.FTZ R121, R47, R120 ;  /* 0x000000782f797220 */ /* 0x000fe20000410000 */
[----:B--2---:R-:W-:Y:S01]  /*25b0*/  FADD.FTZ R219, R122, R219 ;  /* 0x000000db7adb7221 */ /* 0x004fe20000010000 */
[----:B---3--:R-:W-:-:S04]  /*25c0*/  FFMA.FTZ R218, R141, R122, R218 ;  /* 0x0000007a8dda7223 */ /* 0x008fc800000100da */
[----:B------:R1:W-:Y:S04]  /*25d0*/  STL [R1+0xd0], R219 ;  /* 0x0000d0db01007387 */ /* 0x0003e80000100800 */
[----:B------:R-:W-:Y:S01]  /*25e0*/  STL [R1+0xc8], R218 ;  /* 0x0000c8da01007387 */ /* 0x000fe20000100800 */
[----:B------:R-:W-:-:S03]  /*25f0*/  FADD.FTZ R223, R142, R223 ;  /* 0x000000df8edf7221 */ /* 0x000fc60000010000 */
[----:B------:R-:W2:Y:S01]  /*2600*/  LDL.LU R240, [R1+0xc4] ;  /* 0x0000c40001f07983 */ /* 0x000ea20000300800 */
[----:B-1----:R-:W-:-:S03]  /*2610*/  FMUL.FTZ R219, R178, R134 ;  /* 0x00000086b2db7220 */ /* 0x002fc60000410000 */
[----:B------:R-:W3:Y:S01]  /*2620*/  LDL.LU R236, [R1+0xb8] ;  /* 0x0000b80001ec7983 */ /* 0x000ee20000300800 */
[----:B------:R-:W-:-:S03]  /*2630*/  FFMA.FTZ R222, R219, R142, R222 ;  /* 0x0000008edbde7223 */ /* 0x000fc600000100de */
[----:B------:R1:W-:Y:S04]  /*2640*/  STL [R1+0xc0], R223 ;  /* 0x0000c0df01007387 */ /* 0x0003e80000100800 */
[----:B------:R0:W-:Y:S04]  /*2650*/  STL [R1+0xb4], R222 ;  /* 0x0000b4de01007387 */ /* 0x0001e80000100800 */
[----:B------:R-:W3:Y:S04]  /*2660*/  LDL.LU R224, [R1+0xdc] ;  /* 0x0000dc0001e07983 */ /* 0x000ee80000300800 */
[----:B-1----:R-:W3:Y:S01]  /*2670*/  LDL.LU R223, [R1+0xd8] ;  /* 0x0000d80001df7983 */ /* 0x002ee20000300800 */
[----:B----4-:R-:W-:-:S05]  /*2680*/  FADD.FTZ R221, R138, R221 ;  /* 0x000000dd8add7221 */ /* 0x010fca0000010000 */
[----:B------:R1:W-:Y:S04]  /*2690*/  STL [R1+0xd4], R221 ;  /* 0x0000d4dd01007387 */ /* 0x0003e80000100800 */
[----:B0-----:R-:W4:Y:S01]  /*26a0*/  LDL.LU R222, [R1+0xe4] ;  /* 0x0000e40001de7983 */ /* 0x001f220000300800 */
[----:B------:R-:W-:-:S03]  /*26b0*/  FFMA.FTZ R220, R219, R138, R220 ;  /* 0x0000008adbdc7223 */ /* 0x000fc600000100dc */
[----:B-1----:R-:W4:Y:S04]  /*26c0*/  LDL.LU R221, [R1+0xe0] ;  /* 0x0000e00001dd7983 */ /* 0x002f280000300800 */
[----:B------:R0:W-:Y:S04]  /*26d0*/  STL [R1+0xcc], R220 ;  /* 0x0000ccdc01007387 */ /* 0x0001e80000100800 */
[----:B0-----:R-:W4:Y:S04]  /*26e0*/  LDL.LU R220, [R1+0xec] ;  /* 0x0000ec0001dc7983 */ /* 0x001f280000300800 */
[----:B------:R-:W4:Y:S01]  /*26f0*/  LDL.LU R134, [R1+0xe8] ;  /* 0x0000e80001867983 */ /* 0x000f220000300800 */
[----:B------:R-:W-:Y:S01]  /*2700*/  FFMA.FTZ R133, R79, R133, R121 ;  /* 0x000000854f857223 */ /* 0x000fe20000010079 */
[----:B------:R-:W-:-:S04]  /*2710*/  IMAD.WIDE.U32 R120, R180, 0x8, R124 ;  /* 0x00000008b4787825 */ /* 0x000fc800078e007c */
[--C-:B------:R-:W-:Y:S02]  /*2720*/  IMAD.WIDE.U32 R128, R179, 0x8, R124.reuse ;  /* 0x00000008b3807825 */ /* 0x100fe400078e007c */
[----:B------:R-:W5:Y:S02]  /*2730*/  LDG.E.64 R120, desc[UR10][R120.64] ;  /* 0x0000000a78787981 */ /* 0x000f64000c1e1b00 */
[--C-:B------:R-:W-:Y:S02]  /*2740*/  IMAD.WIDE.U32 R126, R169, 0x8, R124.reuse ;  /* 0x00000008a97e7825 */ /* 0x100fe400078e007c */
[----:B------:R-:W5:Y:S02]  /*2750*/  LDG.E.64 R128, desc[UR10][R128.64] ;  /* 0x0000000a80807981 */ /* 0x000f64000c1e1b00 */
[----:B------:R-:W-:Y:S02]  /*2760*/  IMAD.WIDE.U32 R124, R181, 0x8, R124 ;  /* 0x00000008b57c7825 */ /* 0x000fe400078e007c */
[----:B------:R-:W5:Y:S04]  /*2770*/  LDG.E.64 R126, desc[UR10][R126.64] ;  /* 0x0000000a7e7e7981 */ /* 0x000f68000c1e1b00 */
[----:B------:R-:W5:Y:S01]  /*2780*/  LDG.E.64 R124, desc[UR10][R124.64] ;  /* 0x0000000a7c7c7981 */ /* 0x000f62000c1e1b00 */
[----:B------:R-:W-:-:S04]  /*2790*/  FMUL.FTZ R218, R41, R138 ;  /* 0x0000008a29da7220 */ /* 0x000fc80000410000 */
[----:B------:R-:W-:Y:S01]  /*27a0*/  FFMA.FTZ R218, R73, R142, R218 ;  /* 0x0000008e49da7223 */ /* 0x000fe200000100da */
[----:B------:R-:W-:Y:S02]  /*27b0*/  HADD2.F32 R142, -RZ, R135.H0_H0 ;  /* 0x20000087ff8e7230 */ /* 0x000fe40000004100 */
[----:B------:R-:W-:Y:S01]  /*27c0*/  FMUL.FTZ R123, R40, R122 ;  /* 0x0000007a287b7220 */ /* 0x000fe20000410000 */
[----:B------:R-:W-:Y:S02]  /*27d0*/  HADD2.F32 R122, -RZ, R139.H0_H0 ;  /* 0x2000008bff7a7230 */ /* 0x000fe40000004100 */
[----:B------:R-:W-:Y:S01]  /*27e0*/  FADD.FTZ R142, -R182, R142 ;  /* 0x0000008eb68e7221 */ /* 0x000fe20000010100 */
[----:B------:R-:W-:-:S03]  /*27f0*/  HADD2.F32 R135, -RZ, R135.H1_H1 ;  /* 0x30000087ff877230 */ /* 0x000fc60000004100 */
[----:B------:R-:W-:Y:S01]  /*2800*/  FMUL.FTZ R142, R178, R142 ;  /* 0x0000008eb28e7220 */ /* 0x000fe20000410000 */
[----:B------:R-:W-:Y:S02]  /*2810*/  HADD2.F32 R138, -RZ, R143.H0_H0 ;  /* 0x2000008fff8a7230 */ /* 0x000fe40000004100 */
[----:B------:R-:W-:Y:S01]  /*2820*/  FFMA.FTZ R217, R72, R217, R123 ;  /* 0x000000d948d97223 */ /* 0x000fe2000001007b */
[----:B------:R-:W-:Y:S01]  /*2830*/  FMUL.FTZ R123, R42, R122 ;  /* 0x0000007a2a7b7220 */ /* 0x000fe20000410000 */
[----:B------:R-:W-:Y:S01]  /*2840*/  FADD.FTZ R135, -R182, R135 ;  /* 0x00000087b6877221 */ /* 0x000fe20000010100 */
[----:B--2---:R-:W-:Y:S01]  /*2850*/  FADD.FTZ R240, R138, R240 ;  /* 0x000000f08af07221 */ /* 0x004fe20000010000 */
[----:B---3--:R-:W-:-:S04]  /*2860*/  FFMA.FTZ R236, R142, R138, R236 ;  /* 0x0000008a8eec7223 */ /* 0x008fc800000100ec */
[----:B------:R-:W-:Y:S01]  /*2870*/  STL [R1+0xc4], R240 ;  /* 0x0000c4f001007387 */ /* 0x000fe20000100800 */
[----:B------:R-:W-:Y:S01]  /*2880*/  FADD.FTZ R224, R122, R224 ;  /* 0x000000e07ae07221 */ /* 0x000fe20000010000 */
[----:B------:R-:W-:Y:S01]  /*2890*/  FFMA.FTZ R223, R142, R122, R223 ;  /* 0x0000007a8edf7223 */ /* 0x000fe200000100df */
[----:B------:R-:W-:Y:S02]  /*28a0*/  HADD2.F32 R122, -RZ, R139.H1_H1 ;  /* 0x3000008bff7a7230 */ /* 0x000fe40000004100 */
[----:B------:R-:W-:Y:S02]  /*28b0*/  HADD2.F32 R139, -RZ, R143.H1_H1 ;  /* 0x3000008fff8b7230 */ /* 0x000fe40000004100 */
[----:B------:R-:W-:Y:S01]  /*28c0*/  FMUL.FTZ R143, R178, R135 ;  /* 0x00000087b28f7220 */ /* 0x000fe20000410000 */
[----:B------:R-:W-:Y:S01]  /*28d0*/  STL [R1+0xb8], R236 ;  /* 0x0000b8ec01007387 */ /* 0x000fe20000100800 */
[----:B------:R-:W-:Y:S02]  /*28e0*/  HADD2.F32 R135, -RZ, R144.H0_H0 ;  /* 0x20000090ff877230 */ /* 0x000fe40000004100 */
[----:B------:R-:W-:Y:S01]  /*28f0*/  FFMA.FTZ R138, R74, R138, R123 ;  /* 0x0000008a4a8a7223 */ /* 0x000fe2000001007b */
[----:B------:R-:W-:Y:S01]  /*2900*/  STL [R1+0xdc], R224 ;  /* 0x0000dce001007387 */ /* 0x000fe20000100800 */
[----:B------:R-:W-:-:S03]  /*2910*/  FMUL.FTZ R123, R43, R122 ;  /* 0x0000007a2b7b7220 */ /* 0x000fc60000410000 */
[----:B------:R-:W-:Y:S01]  /*2920*/  STL [R1+0xd8], R223 ;  /* 0x0000d8df01007387 */ /* 0x000fe20000100800 */
[----:B----4-:R-:W-:Y:S01]  /*2930*/  FADD.FTZ R222, R139, R222 ;  /* 0x000000de8bde7221 */ /* 0x010fe20000010000 */
[----:B------:R-:W-:-:S04]  /*2940*/  FFMA.FTZ R221, R143, R139, R221 ;  /* 0x0000008b8fdd7223 */ /* 0x000fc800000100dd */
[----:B------:R-:W-:Y:S01]  /*2950*/  STL [R1+0xe4], R222 ;  /* 0x0000e4de01007387 */ /* 0x000fe20000100800 */
[----:B------:R-:W-:-:S03]  /*2960*/  FFMA.FTZ R139, R75, R139, R123 ;  /* 0x0000008b4b8b7223 */ /* 0x000fc6000001007b */
[----:B------:R0:W-:Y:S01]  /*2970*/  STL [R1+0xe0], R221 ;  /* 0x0000e0dd01007387 */ /* 0x0001e20000100800 */
[----:B------:R-:W-:Y:S02]  /*2980*/  HADD2.F32 R123, -RZ, R147.H1_H1 ;  /* 0x30000093ff7b7230 */ /* 0x000fe40000004100 */
[----:B------:R-:W-:Y:S01]  /*2990*/  FADD.FTZ R220, R122, R220 ;  /* 0x000000dc7adc7221 */ /* 0x000fe20000010000 */
[----:B0-----:R-:W-:Y:S02]  /*29a0*/  HADD2.F32 R221, -RZ, R144.H1_H1 ;  /* 0x30000090ffdd7230 */ /* 0x001fe40000004100 */
[----:B------:R-:W-:Y:S02]  /*29b0*/  FFMA.FTZ R134, R143, R122, R134 ;  /* 0x0000007a8f867223 */ /* 0x000fe40000010086 */
[----:B------:R0:W-:Y:S01]  /*29c0*/  STL [R1+0xec], R220 ;  /* 0x0000ecdc01007387 */ /* 0x0001e20000100800 */
[----:B------:R-:W-:Y:S01]  /*29d0*/  FADD.FTZ R144, -R182, R135 ;  /* 0x00000087b6907221 */ /* 0x000fe20000010100 */
[----:B------:R-:W-:-:S02]  /*29e0*/  HADD2.F32 R222, -RZ, R146.H1_H1 ;  /* 0x30000092ffde7230 */ /* 0x000fc40000004100 */
[----:B------:R1:W-:Y:S01]  /*29f0*/  STL [R1+0xe8], R134 ;  /* 0x0000e88601007387 */ /* 0x0003e20000100800 */
[----:B------:R-:W-:Y:S02]  /*2a00*/  HADD2.F32 R122, -RZ, R147.H0_H0 ;  /* 0x20000093ff7a7230 */ /* 0x000fe40000004100 */
[----:B------:R-:W-:Y:S01]  /*2a10*/  FMUL.FTZ R144, R178, R144 ;  /* 0x00000090b2907220 */ /* 0x000fe20000410000 */
[--C-:B0-----:R-:W-:Y:S02]  /*2a20*/  HADD2.F32 R220, -RZ, R145.reuse.H0_H0 ;  /* 0x20000091ffdc7230 */ /* 0x101fe40000004100 */
[----:B------:R-:W-:Y:S02]  /*2a30*/  HADD2.F32 R145, -RZ, R145.H1_H1 ;  /* 0x30000091ff917230 */ /* 0x000fe40000004100 */
[----:B-1----:R-:W-:Y:S02]  /*2a40*/  HADD2.F32 R134, -RZ, R146.H0_H0 ;  /* 0x20000092ff867230 */ /* 0x002fe40000004100 */
[----:B------:R-:W-:-:S02]  /*2a50*/  HADD2.F32 R146, -RZ, R152.H0_H0 ;  /* 0x20000098ff927230 */ /* 0x000fc40000004100 */
[C---:B------:R-:W-:Y:S01]  /*2a60*/  FADD.FTZ R147, -R182.reuse, R220 ;  /* 0x000000dcb6937221 */ /* 0x040fe20000010100 */
[C---:B------:R-:W-:Y:S01]  /*2a70*/  FADD.FTZ R135, -R182.reuse, R221 ;  /* 0x000000ddb6877221 */ /* 0x040fe20000010100 */
[C---:B------:R-:W-:Y:S01]  /*2a80*/  FADD.FTZ R220, -R182.reuse, R145 ;  /* 0x00000091b6dc7221 */ /* 0x040fe20000010100 */
[C---:B------:R-:W-:Y:S01]  /*2a90*/  FADD.FTZ R134, -R182.reuse, R134 ;  /* 0x00000086b6867221 */ /* 0x040fe20000010100 */
[C---:B------:R-:W-:Y:S01]  /*2aa0*/  FADD.FTZ R222, -R182.reuse, R222 ;  /* 0x000000deb6de7221 */ /* 0x040fe20000010100 */
[C---:B------:R-:W-:Y:S01]  /*2ab0*/  FADD.FTZ R122, -R182.reuse, R122 ;  /* 0x0000007ab67a7221 */ /* 0x040fe20000010100 */
[----:B------:R-:W-:Y:S01]  /*2ac0*/  FADD.FTZ R123, -R182, R123 ;  /* 0x0000007bb67b7221 */ /* 0x000fe20000010100 */
[-C--:B------:R-:W-:Y:S01]  /*2ad0*/  FMUL.FTZ R182, R36, R146.reuse ;  /* 0x0000009224b67220 */ /* 0x080fe20000410000 */
[----:B------:R-:W-:Y:S01]  /*2ae0*/  FADD.FTZ R21, R146, R21 ;  /* 0x0000001592157221 */ /* 0x000fe20000010000 */
[----:B------:R-:W-:Y:S01]  /*2af0*/  FFMA.FTZ R22, R144, R146, R22 ;  /* 0x0000009290167223 */ /* 0x000fe20000010016 */
[----:B------:R-:W-:-:S02]  /*2b00*/  HADD2.F32 R146, -RZ, R152.H1_H1 ;  /* 0x30000098ff927230 */ /* 0x000fc40000004100 */
[--C-:B------:R-:W-:Y:S02]  /*2b10*/  HADD2.F32 R145, -RZ, R148.reuse.H0_H0 ;  /* 0x20000094ff917230 */ /* 0x100fe40000004100 */
[----:B------:R-:W-:Y:S01]  /*2b20*/  FMUL.FTZ R152, R178, R135 ;  /* 0x00000087b2987220 */ /* 0x000fe20000410000 */
[----:B------:R-:W-:Y:S02]  /*2b30*/  HADD2.F32 R148, -RZ, R148.H1_H1 ;  /* 0x30000094ff947230 */ /* 0x000fe40000004100 */
[----:B------:R-:W-:-:S03]  /*2b40*/  FMUL.FTZ R135, R37, R146 ;  /* 0x0000009225877220 */ /* 0x000fc60000410000 */
[----:B------:R-:W-:Y:S01]  /*2b50*/  FADD.FTZ R24, R148, R24 ;  /* 0x0000001894187221 */ /* 0x000fe20000010000 */
[-C--:B------:R-:W-:Y:S01]  /*2b60*/  FFMA.FTZ R23, R152, R148.reuse, R23 ;  /* 0x0000009498177223 */ /* 0x080fe20000010017 */
[----:B------:R-:W-:Y:S01]  /*2b70*/  FFMA.FTZ R148, R69, R148, R135 ;  /* 0x0000009445947223 */ /* 0x000fe20000010087 */
[----:B------:R-:W-:Y:S02]  /*2b80*/  HADD2.F32 R135, -RZ, R153.H0_H0 ;  /* 0x20000099ff877230 */ /* 0x000fe40000004100 */
[----:B------:R-:W-:Y:S01]  /*2b90*/  FADD.FTZ R25, R146, R25 ;  /* 0x0000001992197221 */ /* 0x000fe20000010000 */
[----:B------:R-:W-:Y:S01]  /*2ba0*/  FFMA.FTZ R26, R152, R146, R26 ;  /* 0x00000092981a7223 */ /* 0x000fe2000001001a */
[----:B------:R-:W-:Y:S01]  /*2bb0*/  FADD.FTZ R20, R145, R20 ;  /* 0x0000001491147221 */ /* 0x000fe20000010000 */
[-C--:B------:R-:W-:Y:S01]  /*2bc0*/  FFMA.FTZ R19, R144, R145.reuse, R19 ;  /* 0x0000009190137223 */ /* 0x080fe20000010013 */
[----:B------:R-:W-:Y:S02]  /*2bd0*/  HADD2.F32 R146, -RZ, R149.H0_H0 ;  /* 0x20000095ff927230 */ /* 0x000fe40000004100 */
[----:B------:R-:W-:Y:S01]  /*2be0*/  FFMA.FTZ R145, R68, R145, R182 ;  /* 0x0000009144917223 */ /* 0x000fe200000100b6 */
[----:B------:R-:W-:Y:S01]  /*2bf0*/  FMUL.FTZ R147, R178, R147 ;  /* 0x00000093b2937220 */ /* 0x000fe20000410000 */
[----:B------:R-:W-:Y:S01]  /*2c00*/  FMUL.FTZ R182, R38, R135 ;  /* 0x0000008726b67220 */ /* 0x000fe20000410000 */
[----:B------:R-:W-:-:S02]  /*2c10*/  HADD2.F32 R153, -RZ, R153.H1_H1 ;  /* 0x30000099ff997230 */ /* 0x000fc40000004100 */
[----:B------:R-:W-:Y:S01]  /*2c20*/  FADD.FTZ R28, R146, R28 ;  /* 0x0000001c921c7221 */ /* 0x000fe20000010000 */
[-C--:B------:R-:W-:Y:S01]  /*2c30*/  FFMA.FTZ R27, R147, R146.reuse, R27 ;  /* 0x00000092931b7223 */ /* 0x080fe2000001001b */
[----:B------:R-:W-:Y:S01]  /*2c40*/  FFMA.FTZ R146, R70, R146, R182 ;  /* 0x0000009246927223 */ /* 0x000fe200000100b6 */
[----:B------:R-:W-:Y:S02]  /*2c50*/  HADD2.F32 R149, -RZ, R149.H1_H1 ;  /* 0x30000095ff957230 */ /* 0x000fe40000004100 */
[----:B------:R-:W-:Y:S01]  /*2c60*/  FMUL.FTZ R220, R178, R220 ;  /* 0x000000dcb2dc7220 */ /* 0x000fe20000410000 */
[----:B------:R-:W-:Y:S01]  /*2c70*/  FMUL.FTZ R182, R39, R153 ;  /* 0x0000009927b67220 */ /* 0x000fe20000410000 */
[----:B------:R-:W-:Y:S01]  /*2c80*/  FADD.FTZ R29, R135, R29 ;  /* 0x0000001d871d7221 */ /* 0x000fe20000010000 */
[----:B------:R-:W-:Y:S01]  /*2c90*/  FFMA.FTZ R30, R147, R135, R30 ;  /* 0x00000087931e7223 */ /* 0x000fe2000001001e */
[----:B------:R-:W-:Y:S02]  /*2ca0*/  HADD2.F32 R135, -RZ, R154.H0_H0 ;  /* 0x2000009aff877230 */ /* 0x000fe40000004100 */
[----:B------:R-:W-:Y:S01]  /*2cb0*/  FADD.FTZ R156, R149, R156 ;  /* 0x0000009c959c7221 */ /* 0x000fe20000010000 */
[CC--:B------:R-:W-:Y:S01]  /*2cc0*/  FFMA.FTZ R31, R220.reuse, R149.reuse, R31 ;  /* 0x00000095dc1f7223 */ /* 0x0c0fe2000001001f */
[----:B------:R-:W-:Y:S01]  /*2cd0*/  FFMA.FTZ R182, R71, R149, R182 ;  /* 0x0000009547b67223 */ /* 0x000fe200000100b6 */
[----:B------:R-:W-:Y:S01]  /*2ce0*/  FADD.FTZ R157, R153, R157 ;  /* 0x0000009d999d7221 */ /* 0x000fe20000010000 */
[----:B------:R-:W-:Y:S01]  /*2cf0*/  FFMA.FTZ R158, R220, R153, R158 ;  /* 0x00000099dc9e7223 */ /* 0x000fe2000001009e */
[----:B------:R-:W-:-:S02]  /*2d00*/  HADD2.F32 R149, -RZ, R150.H0_H0 ;  /* 0x20000096ff957230 */ /* 0x000fc40000004100 */
[----:B------:R-:W-:Y:S01]  /*2d10*/  FMUL.FTZ R153, R178, R134 ;  /* 0x00000086b2997220 */ /* 0x000fe20000410000 */
[----:B------:R-:W-:Y:S02]  /*2d20*/  HADD2.F32 R154, -RZ, R154.H1_H1 ;  /* 0x3000009aff9a7230 */ /* 0x000fe40000004100 */
[----:B------:R-:W-:Y:S01]  /*2d30*/  FMUL.FTZ R134, R32, R135 ;  /* 0x0000008720867220 */ /* 0x000fe20000410000 */
[----:B------:R-:W-:Y:S02]  /*2d40*/  HADD2.F32 R150, -RZ, R150.H1_H1 ;  /* 0x30000096ff967230 */ /* 0x000fe40000004100 */
[----:B------:R-:W-:Y:S01]  /*2d50*/  FADD.FTZ R160, R149, R160 ;  /* 0x000000a095a07221 */ /* 0x000fe20000010000 */
[-C--:B------:R-:W-:Y:S01]  /*2d60*/  FFMA.FTZ R159, R153, R149.reuse, R159 ;  /* 0x00000095999f7223 */ /* 0x080fe2000001009f */
[----:B------:R-:W-:Y:S01]  /*2d70*/  FMUL.FTZ R222, R178, R222 ;  /* 0x000000deb2de7220 */ /* 0x000fe20000410000 */
[----:B------:R-:W-:Y:S01]  /*2d80*/  FMUL.FTZ R221, R33, R154 ;  /* 0x0000009a21dd7220 */ /* 0x000fe20000410000 */
[----:B------:R-:W-:Y:S01]  /*2d90*/  FFMA.FTZ R149, R64, R149, R134 ;  /* 0x0000009540957223 */ /* 0x000fe20000010086 */
[----:B------:R-:W-:-:S02]  /*2da0*/  HADD2.F32 R134, -RZ, R155.H0_H0 ;  /* 0x2000009bff867230 */ /* 0x000fc40000004100 */
[----:B------:R-:W-:Y:S01]  /*2db0*/  FADD.FTZ R164, R150, R164 ;  /* 0x000000a496a47221 */ /* 0x000fe20000010000 */
[-C--:B------:R-:W-:Y:S01]  /*2dc0*/  FFMA.FTZ R163, R222, R150.reuse, R163 ;  /* 0x00000096dea37223 */ /* 0x080fe200000100a3 */
[----:B------:R-:W-:Y:S01]  /*2dd0*/  FFMA.FTZ R221, R65, R150, R221 ;  /* 0x0000009641dd7223 */ /* 0x000fe200000100dd */
[----:B------:R-:W-:Y:S01]  /*2de0*/  FADD.FTZ R165, R154, R165 ;  /* 0x000000a59aa57221 */ /* 0x000fe20000010000 */
[----:B------:R-:W-:Y:S01]  /*2df0*/  FFMA.FTZ R166, R222, R154, R166 ;  /* 0x0000009adea67223 */ /* 0x000fe200000100a6 */
[----:B------:R-:W-:Y:S02]  /*2e00*/  HADD2.F32 R150, -RZ, R151.H0_H0 ;  /* 0x20000097ff967230 */ /* 0x000fe40000004100 */
[----:B------:R-:W-:Y:S01]  /*2e10*/  FMUL.FTZ R154, R178, R122 ;  /* 0x0000007ab29a7220 */ /* 0x000fe20000410000 */
[----:B------:R-:W-:Y:S02]  /*2e20*/  FMUL.FTZ R122, R34, R134 ;  /* 0x00000086227a7220 */ /* 0x000fe40000410000 */
[----:B------:R-:W-:Y:S01]  /*2e30*/  FADD.FTZ R168, R150, R168 ;  /* 0x000000a896a87221 */ /* 0x000fe20000010000 */
[-C--:B------:R-:W-:Y:S01]  /*2e40*/  FFMA.FTZ R167, R154, R150.reuse, R167 ;  /* 0x000000969aa77223 */ /* 0x080fe200000100a7 */
[----:B------:R-:W-:Y:S01]  /*2e50*/  FFMA.FTZ R150, R66, R150, R122 ;  /* 0x0000009642967223 */ /* 0x000fe2000001007a */
[----:B------:R-:W-:-:S02]  /*2e60*/  HADD2.F32 R122, -RZ, R155.H1_H1 ;  /* 0x3000009bff7a7230 */ /* 0x000fc40000004100 */
        /* <DEDUP_REMOVED lines=98> */
.L_x_3057:
        /* <DEDUP_REMOVED lines=68> */
.L_x_3015:
        /* <DEDUP_REMOVED lines=8> */
[C---:B------:R-:W-:Y:S01]  /*3950*/  FMUL.FTZ R113, R178.reuse, R113 ;  /* 0x00000071b2717220 */ /* 0x040fe20000410000 */
[----:B------:R-:W-:Y:S01]  /*3960*/  FMUL.FTZ R115, R178, R115 ;  /* 0x00000073b2737220 */ /* 0x000fe20000410000 */
[----:B-----5:R-:W-:Y:S01]  /*3970*/  ISETP.GE.U32.AND P2, PT, R120, RZ, PT ;  /* 0x000000ff7800720c */ /* 0x020fe20003f46070 */
[--C-:B------:R-:W-:Y:S01]  /*3980*/  FFMA.FTZ R0, R0, R224, R223.reuse ;  /* 0x000000e000007223 */ /* 0x100fe200000100df */
[C---:B------:R-:W-:Y:S01]  /*3990*/  FMUL.FTZ R114, R178.reuse, R186 ;  /* 0x000000bab2727220 */ /* 0x040fe20000410000 */
[----:B-1----:R-:W-:Y:S01]  /*39a0*/  FMUL.FTZ R123, R115, UR6 ;  /* 0x00000006737b7c20 */ /* 0x002fe20008410000 */
[----:B------:R-:W-:Y:S01]  /*39b0*/  FMUL.FTZ R112, R113, UR6 ;  /* 0x0000000671707c20 */ /* 0x000fe20008410000 */
[----:B------:R-:W-:Y:S01]  /*39c0*/  FMUL.FTZ R185, R178, R185 ;  /* 0x000000b9b2b97220 */ /* 0x000fe20000410000 */
[----:B------:R-:W-:Y:S01]  /*39d0*/  LOP3.LUT P5, RZ, R121, 0xff0000, RZ, 0xc0, !PT ;  /* 0x00ff000079ff7812 */ /* 0x000fe200078ac0ff */
[-CC-:B------:R-:W-:Y:S01]  /*39e0*/  FFMA.FTZ R201, R201, R224.reuse, R223.reuse ;  /* 0x000000e0c9c97223 */ /* 0x180fe200000100df */
[----:B------:R-:W-:Y:S01]  /*39f0*/  ISETP.GE.U32.AND.EX P2, PT, R121, 0x1000000, PT, P2 ;  /* 0x010000007900780c */ /* 0x000fe20003f46120 */
[-CC-:B------:R-:W-:Y:S01]  /*3a00*/  FFMA.FTZ R199, R199, R224.reuse, R223.reuse ;  /* 0x000000e0c7c77223 */ /* 0x180fe200000100df */
[----:B------:R-:W-:Y:S01]  /*3a10*/  FFMA.FTZ R197, R197, R224, R223 ;  /* 0x000000e0c5c57223 */ /* 0x000fe200000100df */
[----:B------:R-:W-:Y:S01]  /*3a20*/  FADD.FTZ R183, R183, -R0 ;  /* 0x80000000b7b77221 */ /* 0x000fe20000010000 */
        /* <DEDUP_REMOVED lines=8> */
[----:B------:R-:W-:Y:S01]  /*3ab0*/  FSEL R112, R112, RZ, P5 ;  /* 0x000000ff70707208 */ /* 0x000fe20002800000 */
[----:B------:R-:W-:Y:S01]  /*3ac0*/  FMUL.FTZ R200, R178, R200 ;  /* 0x000000c8b2c87220 */ /* 0x000fe20000410000 */
[----:B------:R-:W-:Y:S01]  /*3ad0*/  FSEL R122, R122, RZ, P4 ;  /* 0x000000ff7a7a7208 */ /* 0x000fe20002000000 */
[C---:B------:R-:W-:Y:S01]  /*3ae0*/  FMUL.FTZ R196, R178.reuse, R196 ;  /* 0x000000c4b2c47220 */ /* 0x040fe20000410000 */
[----:B------:R-:W-:Y:S01]  /*3af0*/  F2FP.F16.F32.PACK_AB R115, R115, R113 ;  /* 0x000000717373723e */ /* 0x000fe200000000ff */
[----:B------:R-:W-:Y:S01]  /*3b00*/  FMUL.FTZ R113, R178, R198 ;  /* 0x000000c6b2717220 */ /* 0x000fe20000410000 */
[----:B------:R-:W-:-:S02]  /*3b10*/  FSEL R0, R0, RZ, P3 ;  /* 0x000000ff00007208 */ /* 0x000fc40001800000 */
[----:B------:R-:W-:Y:S01]  /*3b20*/  F2FP.F16.F32.PACK_AB R123, R123, R112 ;  /* 0x000000707b7b723e */ /* 0x000fe200000000ff */
[----:B------:R-:W-:Y:S01]  /*3b30*/  FMUL.FTZ R112, R178, R183 ;  /* 0x000000b7b2707220 */ /* 0x000fe20000410000 */
[C---:B------:R-:W-:Y:S02]  /*3b40*/  LOP3.LUT P6, RZ, R120.reuse, 0xff0000, RZ, 0xc0, !PT ;  /* 0x00ff000078ff7812 */ /* 0x040fe400078cc0ff */
[C---:B------:R-:W-:Y:S02]  /*3b50*/  LOP3.LUT P2, RZ, R120.reuse, 0xff000000, RZ, 0xc0, !PT ;  /* 0xff00000078ff7812 */ /* 0x040fe4000784c0ff */
[C---:B------:R-:W-:Y:S02]  /*3b60*/  LOP3.LUT P5, RZ, R120.reuse, 0xff, RZ, 0xc0, !PT ;  /* 0x000000ff78ff7812 */ /* 0x040fe400078ac0ff */
[----:B------:R-:W-:Y:S01]  /*3b70*/  LOP3.LUT P4, RZ, R120, 0xff00, RZ, 0xc0, !PT ;  /* 0x0000ff0078ff7812 */ /* 0x000fe2000788c0ff */
[----:B------:R-:W-:Y:S01]  /*3b80*/  FMUL.FTZ R120, R112, UR6 ;  /* 0x0000000670787c20 */ /* 0x000fe20008410000 */
[----:B------:R-:W-:Y:S01]  /*3b90*/  F2FP.F16.F32.PACK_AB R122, R0, R122 ;  /* 0x0000007a007a723e */ /* 0x000fe200000000ff */
[----:B------:R-:W-:Y:S01]  /*3ba0*/  FMUL.FTZ R0, R113, UR6 ;  /* 0x0000000671007c20 */ /* 0x000fe20008410000 */
[C---:B------:R-:W-:Y:S01]  /*3bb0*/  F2FP.F16.F32.PACK_AB R113, R196.reuse, R113 ;  /* 0x00000071c471723e */ /* 0x040fe200000000ff */
[----:B------:R-:W-:Y:S01]  /*3bc0*/  FMUL.FTZ R196, R196, UR6 ;  /* 0x00000006c4c47c20 */ /* 0x000fe20008410000 */
[C---:B------:R-:W-:Y:S01]  /*3bd0*/  F2FP.F16.F32.PACK_AB R112, R200.reuse, R112 ;  /* 0x00000070c870723e */ /* 0x040fe200000000ff */
[----:B------:R-:W-:Y:S01]  /*3be0*/  FMUL.FTZ R200, R200, UR6 ;  /* 0x00000006c8c87c20 */ /* 0x000fe20008410000 */
        /* <DEDUP_REMOVED lines=8> */
.L_x_3014:
        /* <DEDUP_REMOVED lines=18> */
[C---:B------:R-:W-:Y:S01]  /*3d90*/  LOP3.LUT P5, RZ, R121.reuse, 0xff0000, RZ, 0xc0, !PT ;  /* 0x00ff000079ff7812 */ /* 0x040fe200078ac0ff */
        /* <DEDUP_REMOVED lines=13> */
[----:B------:R-:W-:Y:S01]  /*3e70*/  LOP3.LUT P6, RZ, R120, 0xff0000, RZ, 0xc0, !PT ;  /* 0x00ff000078ff7812 */ /* 0x000fe200078cc0ff */
[----:B------:R-:W-:Y:S01]  /*3e80*/  FFMA.FTZ R0, R0, R224, R223 ;  /* 0x000000e000007223 */ /* 0x000fe200000100df */
[----:B------:R-:W-:Y:S01]  /*3e90*/  LOP3.LUT P2, RZ, R120, 0xff000000, RZ, 0xc0, !PT ;  /* 0xff00000078ff7812 */ /* 0x000fe2000784c0ff */
[----:B------:R-:W-:Y:S01]  /*3ea0*/  FADD.FTZ R198, R198, -R199 ;  /* 0x800000c7c6c67221 */ /* 0x000fe20000010000 */
[----:B------:R-:W-:Y:S01]  /*3eb0*/  LOP3.LUT P5, RZ, R120, 0xff, RZ, 0xc0, !PT ;  /* 0x000000ff78ff7812 */ /* 0x000fe200078ac0ff */
[----:B------:R-:W-:Y:S01]  /*3ec0*/  FADD.FTZ R196, R196, -R197 ;  /* 0x800000c5c4c47221 */ /* 0x000fe20000010000 */
[----:B------:R-:W-:Y:S01]  /*3ed0*/  LOP3.LUT P4, RZ, R120, 0xff00, RZ, 0xc0, !PT ;  /* 0x0000ff0078ff7812 */ /* 0x000fe2000788c0ff */
[----:B------:R-:W-:Y:S01]  /*3ee0*/  HADD2.F32 R120, -RZ, R98.H1_H1 ;  /* 0x30000062ff787230 */ /* 0x000fe20000004100 */
[----:B------:R-:W-:Y:S01]  /*3ef0*/  LOP3.LUT P3, RZ, R121, 0xff00, RZ, 0xc0, !PT ;  /* 0x0000ff0079ff7812 */ /* 0x000fe2000786c0ff */
[----:B------:R-:W-:Y:S01]  /*3f00*/  HADD2.F32 R121, -RZ, R97.H0_H0 ;  /* 0x20000061ff797230 */ /* 0x000fe20000004100 */
[----:B------:R-:W-:Y:S01]  /*3f10*/  F2FP.F16.F32.PACK_AB R123, R122, R123 ;  /* 0x0000007b7a7b723e */ /* 0x000fe200000000ff */
[----:B------:R-:W-:-:S02]  /*3f20*/  HADD2.F32 R135, -RZ, R96.H1_H1 ;  /* 0x30000060ff877230 */ /* 0x000fc40000004100 */
[----:B------:R-:W-:Y:S01]  /*3f30*/  FFMA.FTZ R120, R178, R185, R120 ;  /* 0x000000b9b2787223 */ /* 0x000fe20000010078 */
[----:B------:R-:W-:Y:S01]  /*3f40*/  FADD.FTZ R200, R200, -R201 ;  /* 0x800000c9c8c87221 */ /* 0x000fe20000010000 */
[----:B------:R-:W-:Y:S01]  /*3f50*/  FADD.FTZ R0, R183, -R0 ;  /* 0x80000000b7007221 */ /* 0x000fe20000010000 */
[----:B------:R-:W-:Y:S01]  /*3f60*/  FFMA.FTZ R121, R178, R198, R121 ;  /* 0x000000c6b2797223 */ /* 0x000fe20000010079 */
[----:B------:R-:W-:Y:S01]  /*3f70*/  FMUL.FTZ R120, R120, UR6 ;  /* 0x0000000678787c20 */ /* 0x000fe20008410000 */
[----:B------:R-:W-:Y:S02]  /*3f80*/  FFMA.FTZ R135, R178, R200, R135 ;  /* 0x000000c8b2877223 */ /* 0x000fe40000010087 */
[----:B------:R-:W-:Y:S02]  /*3f90*/  FMUL.FTZ R121, R121, UR6 ;  /* 0x0000000679797c20 */ /* 0x000fe40008410000 */
[----:B------:R-:W-:Y:S01]  /*3fa0*/  FSEL R120, R120, RZ, P3 ;  /* 0x000000ff78787208 */ /* 0x000fe20001800000 */
[----:B------:R-:W-:-:S02]  /*3fb0*/  FMUL.FTZ R135, R135, UR6 ;  /* 0x0000000687877c20 */ /* 0x000fc40008410000 */
        /* <DEDUP_REMOVED lines=14> */
.L_x_3017:
[-CC-:B------:R-:W-:Y:S01]  /*40a0*/  FFMA.FTZ R209, R209, R224.reuse, R223.reuse ;  /* 0x000000e0d1d17223 */ /* 0x180fe200000100df */
[--C-:B-----5:R-:W-:Y:S02]  /*40b0*/  HADD2.F32 R112, -RZ, R99.reuse.H0_H0 ;  /* 0x20000063ff707230 */ /* 0x120fe40000004100 */
[-CC-:B------:R-:W-:Y:S01]  /*40c0*/  FFMA.FTZ R187, R187, R224.reuse, R223.reuse ;  /* 0x000000e0bbbb7223 */ /* 0x180fe200000100df */
[----:B------:R-:W-:Y:S01]  /*40d0*/  FFMA.FTZ R207, R207, R224, R223 ;  /* 0x000000e0cfcf7223 */ /* 0x000fe200000100df */
[----:B------:R-:W-:Y:S01]  /*40e0*/  FADD.FTZ R115, R208, -R209 ;  /* 0x800000d1d0737221 */ /* 0x000fe20000010000 */
[----:B------:R-:W-:Y:S02]  /*40f0*/  HADD2.F32 R114, -RZ, R98.H0_H0 ;  /* 0x20000062ff727230 */ /* 0x000fe40000004100 */
[----:B------:R-:W-:Y:S01]  /*4100*/  FADD.FTZ R186, R186, -R187 ;  /* 0x800000bbbaba7221 */ /* 0x000fe20000010000 */
[----:B------:R-:W-:Y:S01]  /*4110*/  FADD.FTZ R113, R206, -R207 ;  /* 0x800000cfce717221 */ /* 0x000fe20000010000 */
[----:B------:R-:W-:Y:S01]  /*4120*/  FFMA.FTZ R115, R178, R115, R112 ;  /* 0x00000073b2737223 */ /* 0x000fe20000010070 */
[----:B------:R-:W-:-:S02]  /*4130*/  HADD2.F32 R112, -RZ, R99.H1_H1 ;  /* 0x30000063ff707230 */ /* 0x000fc40000004100 */
[----:B------:R-:W-:Y:S01]  /*4140*/  FFMA.FTZ R114, R178, R186, R114 ;  /* 0x000000bab2727223 */ /* 0x000fe20000010072 */
[----:B------:R-:W-:Y:S01]  /*4150*/  ISETP.GE.U32.AND P2, PT, R120, RZ, PT ;  /* 0x000000ff7800720c */ /* 0x000fe20003f46070 */
[-C--:B------:R-:W-:Y:S01]  /*4160*/  FFMA.FTZ R185, R185, R224.reuse, R223 ;  /* 0x000000e0b9b97223 */ /* 0x080fe200000100df */
[----:B------:R-:W-:Y:S01]  /*4170*/  LOP3.LUT P3, RZ, R121, 0xff0000, RZ, 0xc0, !PT ;  /* 0x00ff000079ff7812 */ /* 0x000fe2000786c0ff */
[----:B------:R-:W-:Y:S01]  /*4180*/  FFMA.FTZ R113, R178, R113, R112 ;  /* 0x00000071b2717223 */ /* 0x000fe20000010070 */
[----:B------:R-:W-:Y:S01]  /*4190*/  FMUL.FTZ R112, R115, UR6 ;  /* 0x0000000673707c20 */ /* 0x000fe20008410000 */
[----:B-1----:R-:W-:Y:S01]  /*41a0*/  FMUL.FTZ R122, R114, UR6 ;  /* 0x00000006727a7c20 */ /* 0x002fe20008410000 */
[----:B------:R-:W-:Y:S01]  /*41b0*/  ISETP.GE.U32.AND.EX P2, PT, R121, 0x1000000, PT, P2 ;  /* 0x010000007900780c */ /* 0x000fe20003f46120 */
[----:B------:R-:W-:Y:S01]  /*41c0*/  FMUL.FTZ R123, R113, UR6 ;  /* 0x00000006717b7c20 */ /* 0x000fe20008410000 */
[----:B------:R-:W-:Y:S01]  /*41d0*/  LOP3.LUT P5, RZ, R121, 0xff, RZ, 0xc0, !PT ;  /* 0x000000ff79ff7812 */ /* 0x000fe200078ac0ff */
[----:B------:R-:W-:Y:S01]  /*41e0*/  FADD.FTZ R184, R184, -R185 ;  /* 0x800000b9b8b87221 */ /* 0x000fe20000010000 */
[----:B------:R-:W-:Y:S01]  /*41f0*/  FSEL R112, R112, RZ, P3 ;  /* 0x000000ff70707208 */ /* 0x000fe20001800000 */
[-CC-:B------:R-:W-:Y:S01]  /*4200*/  FFMA.FTZ R0, R0, R224.reuse, R223.reuse ;  /* 0x000000e000007223 */ /* 0x180fe200000100df */
[----:B------:R-:W-:Y:S01]  /*4210*/  FSEL R123, R123, RZ, P2 ;  /* 0x000000ff7b7b7208 */ /* 0x000fe20001000000 */
[-C--:B------:R-:W-:Y:S01]  /*4220*/  FFMA.FTZ R197, R197, R224.reuse, R223 ;  /* 0x000000e0c5c57223 */ /* 0x080fe200000100df */
[----:B------:R-:W-:Y:S01]  /*4230*/  FSEL R122, R122, RZ, P5 ;  /* 0x000000ff7a7a7208 */ /* 0x000fe20002800000 */
[----:B------:R-:W-:Y:S01]  /*4240*/  FADD.FTZ R183, R183, -R0 ;  /* 0x80000000b7b77221 */ /* 0x000fe20000010000 */
        /* <DEDUP_REMOVED lines=8> */
[----:B------:R-:W-:Y:S01]  /*42d0*/  LOP3.LUT P4, RZ, R121, 0xff00, RZ, 0xc0, !PT ;  /* 0x0000ff0079ff7812 */ /* 0x000fe2000788c0ff */
[----:B------:R-:W-:Y:S01]  /*42e0*/  FADD.FTZ R200, R200, -R201 ;  /* 0x800000c9c8c87221 */ /* 0x000fe20000010000 */
[----:B------:R-:W-:Y:S01]  /*42f0*/  F2FP.F16.F32.PACK_AB R115, R113, R115 ;  /* 0x000000737173723e */ /* 0x000fe200000000ff */
[----:B------:R-:W-:-:S02]  /*4300*/  HADD2.F32 R113, -RZ, R97.H0_H0 ;  /* 0x20000061ff717230 */ /* 0x000fc40000004100 */
[----:B------:R-:W-:Y:S01]  /*4310*/  FFMA.FTZ R120, R178, R184, R120 ;  /* 0x000000b8b2787223 */ /* 0x000fe20000010078 */
[----:B------:R-:W-:Y:S01]  /*4320*/  F2FP.F16.F32.PACK_AB R123, R123, R112 ;  /* 0x000000707b7b723e */ /* 0x000fe200000000ff */
[----:B------:R-:W-:Y:S02]  /*4330*/  HADD2.F32 R112, -RZ, R96.H0_H0 ;  /* 0x20000060ff707230 */ /* 0x000fe40000004100 */
[----:B------:R-:W-:Y:S01]  /*4340*/  FADD.FTZ R198, R198, -R199 ;  /* 0x800000c7c6c67221 */ /* 0x000fe20000010000 */
[C---:B------:R-:W-:Y:S01]  /*4350*/  FMUL.FTZ R0, R120.reuse, UR6 ;  /* 0x0000000678007c20 */ /* 0x040fe20008410000 */
[----:B------:R-:W-:Y:S02]  /*4360*/  F2FP.F16.F32.PACK_AB R114, R120, R114 ;  /* 0x000000727872723e */ /* 0x000fe400000000ff */
[C---:B------:R-:W-:Y:S01]  /*4370*/  FFMA.FTZ R113, R178.reuse, R198, R113 ;  /* 0x000000c6b2717223 */ /* 0x040fe20000010071 */
[----:B------:R-:W-:Y:S01]  /*4380*/  FFMA.FTZ R112, R178, R183, R112 ;  /* 0x000000b7b2707223 */ /* 0x000fe20000010070 */
[----:B------:R-:W-:-:S03]  /*4390*/  FSEL R0, R0, RZ, P4 ;  /* 0x000000ff00007208 */ /* 0x000fc60002000000 */
[----:B------:R-:W-:Y:S01]  /*43a0*/  FMUL.FTZ R120, R112, UR6 ;  /* 0x0000000670787c20 */ /* 0x000fe20008410000 */
[----:B------:R-:W-:Y:S01]  /*43b0*/  F2FP.F16.F32.PACK_AB R122, R0, R122 ;  /* 0x0000007a007a723e */ /* 0x000fe200000000ff */
[----:B------:R-:W-:-:S03]  /*43c0*/  HADD2.F32 R0, -RZ, R97.H1_H1 ;  /* 0x30000061ff007230 */ /* 0x000fc60000004100 */
[----:B------:R-:W-:Y:S02]  /*43d0*/  FSEL R120, R120, RZ, P3 ;  /* 0x000000ff78787208 */ /* 0x000fe40001800000 */
[----:B------:R-:W-:Y:S01]  /*43e0*/  FFMA.FTZ R196, R178, R196, R0 ;  /* 0x000000c4b2c47223 */ /* 0x000fe20000010000 */
[----:B------:R-:W-:-:S05]  /*43f0*/  HADD2.F32 R0, -RZ, R96.H1_H1 ;  /* 0x30000060ff007230 */ /* 0x000fca0000004100 */
[----:B------:R-:W-:Y:S01]  /*4400*/  FFMA.FTZ R200, R178, R200, R0 ;  /* 0x000000c8b2c87223 */ /* 0x000fe20000010000 */
[----:B------:R-:W-:Y:S01]  /*4410*/  FMUL.FTZ R0, R113, UR6 ;  /* 0x0000000671007c20 */ /* 0x000fe20008410000 */
[C---:B------:R-:W-:Y:S01]  /*4420*/  F2FP.F16.F32.PACK_AB R113, R196.reuse, R113 ;  /* 0x00000071c471723e */ /* 0x040fe200000000ff */
[----:B------:R-:W-:Y:S02]  /*4430*/  FMUL.FTZ R196, R196, UR6 ;  /* 0x00000006c4c47c20 */ /* 0x000fe40008410000 */
[C---:B------:R-:W-:Y:S01]  /*4440*/  F2FP.F16.F32.PACK_AB R112, R200.reuse, R112 ;  /* 0x00000070c870723e */ /* 0x040fe200000000ff */
[----:B------:R-:W-:Y:S01]  /*4450*/  FMUL.FTZ R200, R200, UR6 ;  /* 0x00000006c8c87c20 */ /* 0x000fe20008410000 */
[----:B------:R-:W-:Y:S02]  /*4460*/  FSEL R0, R0, RZ, P6 ;  /* 0x000000ff00007208 */ /* 0x000fe40003000000 */
[----:B------:R-:W-:Y:S02]  /*4470*/  FSEL R121, R196, RZ, P2 ;  /* 0x000000ffc4797208 */ /* 0x000fe40001000000 */
[----:B------:R-:W-:-:S02]  /*4480*/  FSEL R200, R200, RZ, P5 ;  /* 0x000000ffc8c87208 */ /* 0x000fc40002800000 */
[----:B------:R-:W-:Y:S02]  /*4490*/  F2FP.F16.F32.PACK_AB R121, R121, R0 ;  /* 0x000000007979723e */ /* 0x000fe400000000ff */
[----:B------:R-:W-:Y:S01]  /*44a0*/  F2FP.F16.F32.PACK_AB R120, R200, R120 ;  /* 0x00000078c878723e */ /* 0x000fe200000000ff */
[----:B------:R-:W-:Y:S06]  /*44b0*/  BRA `(.L_x_3016) ;  /* 0x0000001400407947 */ /* 0x000fec0003800000 */
.L_x_3013:
        /* <DEDUP_REMOVED lines=11> */
[----:B-----5:R-:W-:Y:S01]  /*4570*/  ISETP.GE.U32.AND P2, PT, R120, RZ, PT ;  /* 0x000000ff7800720c */ /* 0x020fe20003f46070 */
[----:B------:R-:W-:Y:S01]  /*4580*/  FADD.FTZ R207, R206, -R207 ;  /* 0x800000cfcecf7221 */ /* 0x000fe20000010000 */
[----:B------:R-:W-:Y:S01]  /*4590*/  FADD.FTZ R187, R186, -R187 ;  /* 0x800000bbbabb7221 */ /* 0x000fe20000010000 */
[----:B------:R-:W-:Y:S01]  /*45a0*/  FADD.FTZ R209, R208, -R209 ;  /* 0x800000d1d0d17221 */ /* 0x000fe20000010000 */
[----:B------:R-:W-:Y:S01]  /*45b0*/  ISETP.GE.U32.AND.EX P4, PT, R121, 0x1000000, PT, P2 ;  /* 0x010000007900780c */ /* 0x000fe20003f86120 */
[C---:B------:R-:W-:Y:S01]  /*45c0*/  FMUL.FTZ R117, R178.reuse, R207 ;  /* 0x000000cfb2757220 */ /* 0x040fe20000410000 */
[C---:B------:R-:W-:Y:S01]  /*45d0*/  FMUL.FTZ R118, R178.reuse, R187 ;  /* 0x000000bbb2767220 */ /* 0x040fe20000410000 */
[----:B------:R-:W-:Y:S01]  /*45e0*/  FMUL.FTZ R119, R178, R209 ;  /* 0x000000d1b2777220 */ /* 0x000fe20000410000 */
[----:B------:R-:W-:Y:S01]  /*45f0*/  ISETP.GE.U32.AND P2, PT, R170, RZ, PT ;  /* 0x000000ffaa00720c */ /* 0x000fe20003f46070 */
[----:B------:R-:W-:Y:S01]  /*4600*/  FMUL.FTZ R117, R117, UR6 ;  /* 0x0000000675757c20 */ /* 0x000fe20008410000 */
[-C--:B------:R-:W-:Y:S01]  /*4610*/  FFMA.FTZ R185, R185, R224.reuse, R223 ;  /* 0x000000e0b9b97223 */ /* 0x080fe200000100df */
[----:B------:R-:W-:Y:S01]  /*4620*/  FMUL.FTZ R119, R119, UR6 ;  /* 0x0000000677777c20 */ /* 0x000fe20008410000 */
[----:B------:R-:W-:Y:S01]  /*4630*/  FMUL.FTZ R118, R118, UR6 ;  /* 0x0000000676767c20 */ /* 0x000fe20008410000 */
[C---:B------:R-:W-:Y:S01]  /*4640*/  LOP3.LUT P3, RZ, R121.reuse, 0xff0000, RZ, 0xc0, !PT ;  /* 0x00ff000079ff7812 */ /* 0x040fe2000786c0ff */
[----:B------:R-:W-:Y:S01]  /*4650*/  FADD.FTZ R185, R184, -R185 ;  /* 0x800000b9b8b97221 */ /* 0x000fe20000010000 */
[----:B------:R-:W-:Y:S01]  /*4660*/  LOP3.LUT P5, RZ, R121, 0xff, RZ, 0xc0, !PT ;  /* 0x000000ff79ff7812 */ /* 0x000fe200078ac0ff */
[-CC-:B------:R-:W-:Y:S01]  /*4670*/  FFMA.FTZ R199, R199, R224.reuse, R223.reuse ;  /* 0x000000e0c7c77223 */ /* 0x180fe200000100df */
[----:B-1----:R-:W-:Y:S01]  /*4680*/  FSEL R123, R117, RZ, P4 ;  /* 0x000000ff757b7208 */ /* 0x002fe20002000000 */
[-C--:B------:R-:W-:Y:S01]  /*4690*/  FFMA.FTZ R0, R0, R224.reuse, R223 ;  /* 0x000000e000007223 */ /* 0x080fe200000100df */
[C---:B------:R-:W-:Y:S01]  /*46a0*/  LOP3.LUT P6, RZ, R171.reuse, 0xff0000, RZ, 0xc0, !PT ;  /* 0x00ff0000abff7812 */ /* 0x040fe200078cc0ff */
        /* <DEDUP_REMOVED lines=16> */
[----:B------:R-:W-:Y:S01]  /*47b0*/  LOP3.LUT P4, RZ, R120, 0xff, RZ, 0xc0, !PT ;  /* 0x000000ff78ff7812 */ /* 0x000fe2000788c0ff */
[----:B------:R-:W-:Y:S01]  /*47c0*/  FMUL.FTZ R120, R178, R185 ;  /* 0x000000b9b2787220 */ /* 0x000fe20000410000 */
[----:B------:R-:W-:-:S02]  /*47d0*/  LOP3.LUT P3, RZ, R121, 0xff00, RZ, 0xc0, !PT ;  /* 0x0000ff0079ff7812 */ /* 0x000fc4000786c0ff */
[----:B------:R-:W-:Y:S01]  /*47e0*/  F2FP.F16.F32.PACK_AB R119, R117, R119 ;  /* 0x000000777577723e */ /* 0x000fe200000000ff */
[----:B------:R-:W-:Y:S01]  /*47f0*/  FMUL.FTZ R120, R120, UR6 ;  /* 0x0000000678787c20 */ /* 0x000fe20008410000 */
[----:B------:R-:W-:Y:S01]  /*4800*/  FMUL.FTZ R117, R178, R198 ;  /* 0x000000c6b2757220 */ /* 0x000fe20000410000 */
[----:B------:R-:W-:-:S03]  /*4810*/  F2FP.F16.F32.PACK_AB R123, R123, R116 ;  /* 0x000000747b7b723e */ /* 0x000fc600000000ff */
[----:B------:R-:W-:Y:S01]  /*4820*/  FSEL R0, R120, RZ, P3 ;  /* 0x000000ff78007208 */ /* 0x000fe20001800000 */
[----:B------:R-:W-:Y:S01]  /*4830*/  FMUL.FTZ R117, R117, UR6 ;  /* 0x0000000675757c20 */ /* 0x000fe20008410000 */
[----:B------:R-:W-:Y:S02]  /*4840*/  LOP3.LUT P3, RZ, R171, 0xff00, RZ, 0xc0, !PT ;  /* 0x0000ff00abff7812 */ /* 0x000fe4000786c0ff */
[----:B------:R-:W-:Y:S01]  /*4850*/  F2FP.F16.F32.PACK_AB R122, R0, R122 ;  /* 0x0000007a007a723e */ /* 0x000fe200000000ff */
[----:B------:R-:W-:Y:S01]  /*4860*/  FMUL.FTZ R0, R178, R196 ;  /* 0x000000c4b2007220 */ /* 0x000fe20000410000 */
[----:B------:R-:W-:Y:S02]  /*4870*/  FSEL R121, R117, RZ, P6 ;  /* 0x000000ff75797208 */ /* 0x000fe40003000000 */
[----:B------:R-:W-:Y:S01]  /*4880*/  FSEL R120, R120, RZ, P3 ;  /* 0x000000ff78787208 */ /* 0x000fe20001800000 */
[----:B------:R-:W-:Y:S01]  /*4890*/  FMUL.FTZ R0, R0, UR6 ;  /* 0x0000000600007c20 */ /* 0x000fe20008410000 */
[----:B------:R-:W-:-:S02]  /*48a0*/  LOP3.LUT P6, RZ, R170, 0xff000000, RZ, 0xc0, !PT ;  /* 0xff000000aaff7812 */ /* 0x000fc400078cc0ff */
[----:B------:R-:W-:Y:S02]  /*48b0*/  LOP3.LUT P3, RZ, R170, 0xff0000, RZ, 0xc0, !PT ;  /* 0x00ff0000aaff7812 */ /* 0x000fe4000786c0ff */
[C---:B------:R-:W-:Y:S02]  /*48c0*/  FSEL R116, R0.reuse, RZ, P6 ;  /* 0x000000ff00747208 */ /* 0x040fe40003000000 */
[----:B------:R-:W-:Y:S02]  /*48d0*/  FSEL R117, R117, RZ, P3 ;  /* 0x000000ff75757208 */ /* 0x000fe40001800000 */
[----:B------:R-:W-:Y:S02]  /*48e0*/  FSEL R0, R0, RZ, P2 ;  /* 0x000000ff00007208 */ /* 0x000fe40001000000 */
[----:B------:R-:W-:Y:S01]  /*48f0*/  F2FP.F16.F32.PACK_AB R117, R116, R117 ;  /* 0x000000757475723e */ /* 0x000fe200000000ff */
[----:B------:R-:W-:Y:S01]  /*4900*/  FMUL.FTZ R116, R178, R200 ;  /* 0x000000c8b2747220 */ /* 0x000fe20000410000 */
[----:B------:R-:W-:Y:S01]  /*4910*/  F2FP.F16.F32.PACK_AB R121, R0, R121 ;  /* 0x000000790079723e */ /* 0x000fe200000000ff */
[----:B------:R-:W-:Y:S01]  /*4920*/  FMUL.FTZ R0, R178, R183 ;  /* 0x000000b7b2007220 */ /* 0x000fe20000410000 */
[----:B------:R-:W-:Y:S01]  /*4930*/  LOP3.LUT P2, RZ, R170, 0xff, RZ, 0xc0, !PT ;  /* 0x000000ffaaff7812 */ /* 0x000fe2000784c0ff */
[----:B------:R-:W-:Y:S01]  /*4940*/  FMUL.FTZ R116, R116, UR6 ;  /* 0x0000000674747c20 */ /* 0x000fe20008410000 */
[----:B------:R-:W-:Y:S01]  /*4950*/  LOP3.LUT P3, RZ, R170, 0xff00, RZ, 0xc0, !PT ;  /* 0x0000ff00aaff7812 */ /* 0x000fe2000786c0ff */
[----:B------:R-:W-:Y:S01]  /*4960*/  FMUL.FTZ R0, R0, UR6 ;  /* 0x0000000600007c20 */ /* 0x000fe20008410000 */
[----:B------:R-:W-:-:S02]  /*4970*/  F2FP.F16.F32.PACK_AB R118, R120, R118 ;  /* 0x000000767876723e */ /* 0x000fc400000000ff */
[----:B------:R-:W-:Y:S02]  /*4980*/  FSEL R120, R116, RZ, P5 ;  /* 0x000000ff74787208 */ /* 0x000fe40002800000 */
[----:B------:R-:W-:Y:S02]  /*4990*/  FSEL R134, R0, RZ, P2 ;  /* 0x000000ff00867208 */ /* 0x000fe40001000000 */
[----:B------:R-:W-:Y:S02]  /*49a0*/  FSEL R116, R116, RZ, P3 ;  /* 0x000000ff74747208 */ /* 0x000fe40001800000 */
[----:B------:R-:W-:Y:S02]  /*49b0*/  FSEL R0, R0, RZ, P4 ;  /* 0x000000ff00007208 */ /* 0x000fe40002000000 */
[----:B------:R-:W-:Y:S02]  /*49c0*/  F2FP.F16.F32.PACK_AB R116, R116, R134 ;  /* 0x000000867474723e */ /* 0x000fe400000000ff */
[----:B------:R-:W-:Y:S01]  /*49d0*/  F2FP.F16.F32.PACK_AB R120, R120, R0 ;  /* 0x000000007878723e */ /* 0x000fe200000000ff */
[----:B------:R-:W-:Y:S06]  /*49e0*/  BRA `(.L_x_3016) ;  /* 0x0000000c00f47947 */ /* 0x000fec0003800000 */
.L_x_3019:
        /* <DEDUP_REMOVED lines=12> */
[----:B------:R-:W-:Y:S01]  /*4ab0*/  FMUL.FTZ R119, R115, UR6 ;  /* 0x0000000673777c20 */ /* 0x000fe20008410000 */
[----:B------:R-:W-:Y:S01]  /*4ac0*/  FMUL.FTZ R113, R116, UR6 ;  /* 0x0000000674717c20 */ /* 0x000fe20008410000 */
[----:B------:R-:W-:Y:S01]  /*4ad0*/  ISETP.GE.U32.AND.EX P2, PT, R121, 0x1000000, PT, P2 ;  /* 0x010000007900780c */ /* 0x000fe20003f46120 */
[----:B------:R-:W-:Y:S01]  /*4ae0*/  FADD.FTZ R184, R184, -R185 ;  /* 0x800000b9b8b87221 */ /* 0x000fe20000010000 */
[----:B------:R-:W-:Y:S01]  /*4af0*/  LOP3.LUT P4, RZ, R171, 0xff0000, RZ, 0xc0, !PT ;  /* 0x00ff0000abff7812 */ /* 0x000fe2000788c0ff */
[----:B------:R-:W-:Y:S01]  /*4b00*/  FFMA.FTZ R199, R199, R224, R223 ;  /* 0x000000e0c7c77223 */ /* 0x000fe200000100df */
[----:B------:R-:W-:Y:S01]  /*4b10*/  ISETP.GE.U32.AND.EX P3, PT, R171, 0x1000000, PT, P3 ;  /* 0x01000000ab00780c */ /* 0x000fe20003f66130 */
[C---:B------:R-:W-:Y:S01]  /*4b20*/  FMUL.FTZ R114, R178.reuse, R114 ;  /* 0x00000072b2727220 */ /* 0x040fe20000410000 */
[----:B-1----:R-:W-:Y:S01]  /*4b30*/  FSEL R123, R119, RZ, P5 ;  /* 0x000000ff777b7208 */ /* 0x002fe20002800000 */
[----:B------:R-:W-:Y:S01]  /*4b40*/  FMUL.FTZ R184, R178, R184 ;  /* 0x000000b8b2b87220 */ /* 0x000fe20000410000 */
[----:B------:R-:W-:Y:S01]  /*4b50*/  FSEL R112, R113, RZ, P2 ;  /* 0x000000ff71707208 */ /* 0x000fe20001000000 */
[----:B------:R-:W-:Y:S01]  /*4b60*/  FADD.FTZ R198, R198, -R199 ;  /* 0x800000c7c6c67221 */ /* 0x000fe20000010000 */
[----:B------:R-:W-:Y:S01]  /*4b70*/  FSEL R119, R119, RZ, P4 ;  /* 0x000000ff77777208 */ /* 0x000fe20002000000 */
[-CC-:B------:R-:W-:Y:S01]  /*4b80*/  FFMA.FTZ R197, R197, R224.reuse, R223.reuse ;  /* 0x000000e0c5c57223 */ /* 0x180fe200000100df */
[----:B------:R-:W-:Y:S01]  /*4b90*/  FSEL R113, R113, RZ, P3 ;  /* 0x000000ff71717208 */ /* 0x000fe20001800000 */
[----:B------:R-:W-:Y:S01]  /*4ba0*/  FMUL.FTZ R118, R114, UR6 ;  /* 0x0000000672767c20 */ /* 0x000fe20008410000 */
[----:B------:R-:W-:Y:S01]  /*4bb0*/  F2FP.F16.F32.PACK_AB R123, R112, R123 ;  /* 0x0000007b707b723e */ /* 0x000fe200000000ff */
[----:B------:R-:W-:Y:S01]  /*4bc0*/  FMUL.FTZ R112, R184, UR6 ;  /* 0x00000006b8707c20 */ /* 0x000fe20008410000 */
[----:B------:R-:W-:Y:S01]  /*4bd0*/  F2FP.F16.F32.PACK_AB R119, R113, R119 ;  /* 0x000000777177723e */ /* 0x000fe200000000ff */
[----:B------:R-:W-:Y:S01]  /*4be0*/  FFMA.FTZ R113, R0, R224, R223 ;  /* 0x000000e000717223 */ /* 0x000fe200000100df */
[C---:B------:R-:W-:Y:S01]  /*4bf0*/  LOP3.LUT P6, RZ, R121.reuse, 0xff, RZ, 0xc0, !PT ;  /* 0x000000ff79ff7812 */ /* 0x040fe200078cc0ff */
[----:B------:R-:W-:Y:S01]  /*4c00*/  FADD.FTZ R196, R196, -R197 ;  /* 0x800000c5c4c47221 */ /* 0x000fe20000010000 */
[----:B------:R-:W-:Y:S01]  /*4c10*/  LOP3.LUT P4, RZ, R121, 0xff00, RZ, 0xc0, !PT ;  /* 0x0000ff0079ff7812 */ /* 0x000fe2000788c0ff */
[----:B------:R-:W-:Y:S01]  /*4c20*/  FADD.FTZ R183, R183, -R113 ;  /* 0x80000071b7b77221 */ /* 0x000fe20000010000 */
[----:B------:R-:W-:Y:S01]  /*4c30*/  FMUL.FTZ R113, R178, R198 ;  /* 0x000000c6b2717220 */ /* 0x000fe20000410000 */
[----:B------:R-:W-:Y:S01]  /*4c40*/  FSEL R122, R118, RZ, P6 ;  /* 0x000000ff767a7208 */ /* 0x000fe20003000000 */
[----:B------:R-:W-:Y:S01]  /*4c50*/  FMUL.FTZ R196, R178, R196 ;  /* 0x000000c4b2c47220 */ /* 0x000fe20000410000 */
[----:B------:R-:W-:Y:S01]  /*4c60*/  FSEL R0, R112, RZ, P4 ;  /* 0x000000ff70007208 */ /* 0x000fe20002000000 */
[----:B------:R-:W-:Y:S01]  /*4c70*/  FMUL.FTZ R117, R113, UR6 ;  /* 0x0000000671757c20 */ /* 0x000fe20008410000 */
[----:B------:R-:W-:Y:S01]  /*4c80*/  LOP3.LUT P5, RZ, R171, 0xff, RZ, 0xc0, !PT ;  /* 0x000000ffabff7812 */ /* 0x000fe200078ac0ff */
[----:B------:R-:W-:Y:S01]  /*4c90*/  FFMA.FTZ R201, R201, R224, R223 ;  /* 0x000000e0c9c97223 */ /* 0x000fe200000100df */
[----:B------:R-:W-:Y:S01]  /*4ca0*/  LOP3.LUT P2, RZ, R120, 0xff0000, RZ, 0xc0, !PT ;  /* 0x00ff000078ff7812 */ /* 0x000fe2000784c0ff */
[----:B------:R-:W-:Y:S01]  /*4cb0*/  FMUL.FTZ R183, R178, R183 ;  /* 0x000000b7b2b77220 */ /* 0x000fe20000410000 */
[----:B------:R-:W-:Y:S01]  /*4cc0*/  LOP3.LUT P4, RZ, R171, 0xff00, RZ, 0xc0, !PT ;  /* 0x0000ff00abff7812 */ /* 0x000fe2000788c0ff */
[----:B------:R-:W-:Y:S01]  /*4cd0*/  FADD.FTZ R200, R200, -R201 ;  /* 0x800000c9c8c87221 */ /* 0x000fe20000010000 */
[----:B------:R-:W-:Y:S01]  /*4ce0*/  F2FP.F16.F32.PACK_AB R122, R0, R122 ;  /* 0x0000007a007a723e */ /* 0x000fe200000000ff */
[----:B------:R-:W-:Y:S01]  /*4cf0*/  FMUL.FTZ R0, R196, UR6 ;  /* 0x00000006c4007c20 */ /* 0x000fe20008410000 */
[----:B------:R-:W-:-:S02]  /*4d00*/  FSEL R118, R118, RZ, P5 ;  /* 0x000000ff76767208 */ /* 0x000fc40002800000 */
[----:B------:R-:W-:Y:S02]  /*4d10*/  FSEL R112, R112, RZ, P4 ;  /* 0x000000ff70707208 */ /* 0x000fe40002000000 */
[----:B------:R-:W-:Y:S02]  /*4d20*/  FSEL R121, R117, RZ, P2 ;  /* 0x000000ff75797208 */ /* 0x000fe40001000000 */
[C---:B------:R-:W-:Y:S02]  /*4d30*/  LOP3.LUT P4, RZ, R170.reuse, 0xff0000, RZ, 0xc0, !PT ;  /* 0x00ff0000aaff7812 */ /* 0x040fe4000788c0ff */
[----:B------:R-:W-:Y:S02]  /*4d40*/  LOP3.LUT P2, RZ, R170, 0xff000000, RZ, 0xc0, !PT ;  /* 0xff000000aaff7812 */ /* 0x000fe4000784c0ff */
[----:B------:R-:W-:Y:S02]  /*4d50*/  F2FP.F16.F32.PACK_AB R118, R112, R118 ;  /* 0x000000767076723e */ /* 0x000fe400000000ff */
[----:B------:R-:W-:-:S02]  /*4d60*/  LOP3.LUT P3, RZ, R120, 0xff000000, RZ, 0xc0, !PT ;  /* 0xff00000078ff7812 */ /* 0x000fc4000786c0ff */
[----:B------:R-:W-:Y:S02]  /*4d70*/  FSEL R117, R117, RZ, P4 ;  /* 0x000000ff75757208 */ /* 0x000fe40002000000 */
[C---:B------:R-:W-:Y:S02]  /*4d80*/  FSEL R112, R0.reuse, RZ, P2 ;  /* 0x000000ff00707208 */ /* 0x040fe40001000000 */
[----:B------:R-:W-:Y:S02]  /*4d90*/  FSEL R0, R0, RZ, P3 ;  /* 0x000000ff00007208 */ /* 0x000fe40001800000 */
[----:B------:R-:W-:Y:S01]  /*4da0*/  F2FP.F16.F32.PACK_AB R117, R112, R117 ;  /* 0x000000757075723e */ /* 0x000fe200000000ff */
[----:B------:R-:W-:Y:S01]  /*4db0*/  FMUL.FTZ R112, R178, R200 ;  /* 0x000000c8b2707220 */ /* 0x000fe20000410000 */
[----:B------:R-:W-:Y:S02]  /*4dc0*/  F2FP.F16.F32.PACK_AB R115, R116, R115 ;  /* 0x000000737473723e */ /* 0x000fe400000000ff */
[----:B------:R-:W-:Y:S01]  /*4dd0*/  F2FP.F16.F32.PACK_AB R121, R0, R121 ;  /* 0x000000790079723e */ /* 0x000fe200000000ff */
[----:B------:R-:W-:Y:S01]  /*4de0*/  FMUL.FTZ R116, R112, UR6 ;  /* 0x0000000670747c20 */ /* 0x000fe20008410000 */
[----:B------:R-:W-:Y:S01]  /*4df0*/  FMUL.FTZ R0, R183, UR6 ;  /* 0x00000006b7007c20 */ /* 0x000fe20008410000 */
[----:B------:R-:W-:-:S02]  /*4e00*/  LOP3.LUT P6, RZ, R120, 0xff00, RZ, 0xc0, !PT ;  /* 0x0000ff0078ff7812 */ /* 0x000fc400078cc0ff */
[----:B------:R-:W-:Y:S02]  /*4e10*/  LOP3.LUT P2, RZ, R170, 0xff, RZ, 0xc0, !PT ;  /* 0x000000ffaaff7812 */ /* 0x000fe4000784c0ff */
[----:B------:R-:W-:Y:S02]  /*4e20*/  LOP3.LUT P5, RZ, R120, 0xff, RZ, 0xc0, !PT ;  /* 0x000000ff78ff7812 */ /* 0x000fe400078ac0ff */
        /* <DEDUP_REMOVED lines=11> */
.L_x_3018:
        /* <DEDUP_REMOVED lines=27> */
[-C--:B------:R-:W-:Y:S01]  /*5090*/  FFMA.FTZ R0, R0, R224.reuse, R223 ;  /* 0x000000e000007223 */ /* 0x080fe200000100df */
[C---:B------:R-:W-:Y:S01]  /*50a0*/  LOP3.LUT P5, RZ, R171.reuse, 0xff, RZ, 0xc0, !PT ;  /* 0x000000ffabff7812 */ /* 0x040fe200078ac0ff */
[----:B------:R-:W-:Y:S01]  /*50b0*/  FADD.FTZ R185, R184, -R185 ;  /* 0x800000b9b8b97221 */ /* 0x000fe20000010000 */
[----:B------:R-:W-:Y:S01]  /*50c0*/  ISETP.GE.U32.AND.EX P3, PT, R171, 0x1000000, PT, P3 ;  /* 0x01000000ab00780c */ /* 0x000fe20003f66130 */
[----:B------:R-:W-:Y:S01]  /*50d0*/  FADD.FTZ R183, R183, -R0 ;  /* 0x80000000b7b77221 */ /* 0x000fe20000010000 */
[----:B-1----:R-:W-:Y:S01]  /*50e0*/  FSEL R123, R117, RZ, P2 ;  /* 0x000000ff757b7208 */ /* 0x002fe20001000000 */
[-CC-:B------:R-:W-:Y:S01]  /*50f0*/  FFMA.FTZ R199, R199, R224.reuse, R223.reuse ;  /* 0x000000e0c7c77223 */ /* 0x180fe200000100df */
[----:B------:R-:W-:Y:S01]  /*5100*/  FSEL R122, R118, RZ, P6 ;  /* 0x000000ff767a7208 */ /* 0x000fe20003000000 */
[-C--:B------:R-:W-:Y:S01]  /*5110*/  FFMA.FTZ R197, R197, R224.reuse, R223 ;  /* 0x000000e0c5c57223 */ /* 0x080fe200000100df */
[----:B------:R-:W-:Y:S01]  /*5120*/  FSEL R117, R117, RZ, P3 ;  /* 0x000000ff75757208 */ /* 0x000fe20001800000 */
[----:B------:R-:W-:Y:S01]  /*5130*/  FADD.FTZ R198, R198, -R199 ;  /* 0x800000c7c6c67221 */ /* 0x000fe20000010000 */
[----:B------:R-:W-:Y:S01]  /*5140*/  FSEL R118, R118, RZ, P5 ;  /* 0x000000ff76767208 */ /* 0x000fe20002800000 */
[----:B------:R-:W-:Y:S01]  /*5150*/  FADD.FTZ R196, R196, -R197 ;  /* 0x800000c5c4c47221 */ /* 0x000fe20000010000 */
[C---:B------:R-:W-:Y:S01]  /*5160*/  LOP3.LUT P2, RZ, R120.reuse, 0xff0000, RZ, 0xc0, !PT ;  /* 0x00ff000078ff7812 */ /* 0x040fe2000784c0ff */
[----:B------:R-:W-:Y:S01]  /*5170*/  FFMA.FTZ R201, R201, R224, R223 ;  /* 0x000000e0c9c97223 */ /* 0x000fe200000100df */
[----:B------:R-:W-:-:S02]  /*5180*/  LOP3.LUT P3, RZ, R120, 0xff000000, RZ, 0xc0, !PT ;  /* 0xff00000078ff7812 */ /* 0x000fc4000786c0ff */
[----:B------:R-:W-:Y:S01]  /*5190*/  LOP3.LUT P6, RZ, R120, 0xff00, RZ, 0xc0, !PT ;  /* 0x0000ff0078ff7812 */ /* 0x000fe200078cc0ff */
[----:B------:R-:W-:Y:S01]  /*51a0*/  FADD.FTZ R200, R200, -R201 ;  /* 0x800000c9c8c87221 */ /* 0x000fe20000010000 */
[----:B------:R-:W-:Y:S01]  /*51b0*/  LOP3.LUT P5, RZ, R120, 0xff, RZ, 0xc0, !PT ;  /* 0x000000ff78ff7812 */ /* 0x000fe200078ac0ff */
[----:B------:R-:W-:Y:S01]  /*51c0*/  HADD2.F32 R120, -RZ, R98.H1_H1 ;  /* 0x30000062ff787230 */ /* 0x000fe20000004100 */
[----:B------:R-:W-:Y:S02]  /*51d0*/  LOP3.LUT P4, RZ, R171, 0xff0000, RZ, 0xc0, !PT ;  /* 0x00ff0000abff7812 */ /* 0x000fe4000788c0ff */
[----:B------:R-:W-:Y:S01]  /*51e0*/  F2FP.F16.F32.PACK_AB R123, R123, R116 ;  /* 0x000000747b7b723e */ /* 0x000fe200000000ff */
[----:B------:R-:W-:Y:S02]  /*51f0*/  HADD2.F32 R116, -RZ, R97.H1_H1 ;  /* 0x30000061ff747230 */ /* 0x000fe40000004100 */
[----:B------:R-:W-:Y:S01]  /*5200*/  FFMA.FTZ R120, R178, R185, R120 ;  /* 0x000000b9b2787223 */ /* 0x000fe20000010078 */
[----:B------:R-:W-:-:S02]  /*5210*/  FSEL R119, R119, RZ, P4 ;  /* 0x000000ff77777208 */ /* 0x000fc40002000000 */
[----:B------:R-:W-:Y:S01]  /*5220*/  LOP3.LUT P4, RZ, R121, 0xff00, RZ, 0xc0, !PT ;  /* 0x0000ff0079ff7812 */ /* 0x000fe2000788c0ff */
[----:B------:R-:W-:Y:S01]  /*5230*/  FMUL.FTZ R120, R120, UR6 ;  /* 0x0000000678787c20 */ /* 0x000fe20008410000 */
[----:B------:R-:W-:Y:S01]  /*5240*/  FFMA.FTZ R116, R178, R196, R116 ;  /* 0x000000c4b2747223 */ /* 0x000fe20000010074 */
[----:B------:R-:W-:-:S03]  /*5250*/  F2FP.F16.F32.PACK_AB R119, R117, R119 ;  /* 0x000000777577723e */ /* 0x000fc600000000ff */
[----:B------:R-:W-:Y:S02]  /*5260*/  FSEL R0, R120, RZ, P4 ;  /* 0x000000ff78007208 */ /* 0x000fe40002000000 */
        /* <DEDUP_REMOVED lines=8> */
[----:B------:R-:W-:Y:S01]  /*52f0*/  FMUL.FTZ R0, R116, UR6 ;  /* 0x0000000674007c20 */ /* 0x000fe20008410000 */
[----:B------:R-:W-:-:S03]  /*5300*/  HADD2.F32 R116, -RZ, R96.H1_H1 ;  /* 0x30000060ff747230 */ /* 0x000fc60000004100 */
[C---:B------:R-:W-:Y:S02]  /*5310*/  FSEL R117, R121.reuse, RZ, P4 ;  /* 0x000000ff79757208 */ /* 0x040fe40002000000 */
[----:B------:R-:W-:Y:S01]  /*5320*/  LOP3.LUT P4, RZ, R170, 0xff000000, RZ, 0xc0, !PT ;  /* 0xff000000aaff7812 */ /* 0x000fe2000788c0ff */
[----:B------:R-:W-:Y:S01]  /*5330*/  FFMA.FTZ R200, R178, R200, R116 ;  /* 0x000000c8b2c87223 */ /* 0x000fe20000010074 */
[----:B------:R-:W-:Y:S02]  /*5340*/  FSEL R121, R121, RZ, P2 ;  /* 0x000000ff79797208 */ /* 0x000fe40001000000 */
[----:B------:R-:W-:Y:S01]  /*5350*/  FSEL R116, R0, RZ, P4 ;  /* 0x000000ff00747208 */ /* 0x000fe20002000000 */
[----:B------:R-:W-:Y:S01]  /*5360*/  FMUL.FTZ R200, R200, UR6 ;  /* 0x00000006c8c87c20 */ /* 0x000fe20008410000 */
[----:B------:R-:W-:Y:S02]  /*5370*/  FSEL R0, R0, RZ, P3 ;  /* 0x000000ff00007208 */ /* 0x000fe40001800000 */
[----:B------:R-:W-:Y:S01]  /*5380*/  F2FP.F16.F32.PACK_AB R117, R116, R117 ;  /* 0x000000757475723e */ /* 0x000fe200000000ff */
[----:B------:R-:W-:Y:S01]  /*5390*/  HADD2.F32 R116, -RZ, R96.H0_H0 ;  /* 0x20000060ff747230 */ /* 0x000fe20000004100 */
[----:B------:R-:W-:-:S02]  /*53a0*/  F2FP.F16.F32.PACK_AB R121, R0, R121 ;  /* 0x000000790079723e */ /* 0x000fc400000000ff */
[----:B------:R-:W-:Y:S02]  /*53b0*/  LOP3.LUT P2, RZ, R170, 0xff, RZ, 0xc0, !PT ;  /* 0x000000ffaaff7812 */ /* 0x000fe4000784c0ff */
[----:B------:R-:W-:Y:S01]  /*53c0*/  FFMA.FTZ R116, R178, R183, R116 ;  /* 0x000000b7b2747223 */ /* 0x000fe20000010074 */
[----:B------:R-:W-:Y:S02]  /*53d0*/  LOP3.LUT P3, RZ, R170, 0xff00, RZ, 0xc0, !PT ;  /* 0x0000ff00aaff7812 */ /* 0x000fe4000786c0ff */
        /* <DEDUP_REMOVED lines=8> */
.L_x_3020:
[-CC-:B------:R-:W-:Y:S01]  /*5460*/  FFMA.FTZ R209, R209, R224.reuse, R223.reuse ;  /* 0x000000e0d1d17223 */ /* 0x180fe200000100df */
[-CC-:B------:R-:W-:Y:S01]  /*5470*/  FFMA.FTZ R207, R207, R224.reuse, R223.reuse ;  /* 0x000000e0cfcf7223 */ /* 0x180fe200000100df */
[--C-:B-----5:R-:W-:Y:S02]  /*5480*/  HADD2.F32 R116, -RZ, R99.reuse.H0_H0 ;  /* 0x20000063ff747230 */ /* 0x120fe40000004100 */
        /* <DEDUP_REMOVED lines=8> */
[----:B------:R-:W-:Y:S01]  /*5510*/  FFMA.FTZ R115, R178, R115, R113 ;  /* 0x00000073b2737223 */ /* 0x000fe20000010071 */
[----:B------:R-:W-:Y:S01]  /*5520*/  ISETP.GE.U32.AND P2, PT, R120, RZ, PT ;  /* 0x000000ff7800720c */ /* 0x000fe20003f46070 */
[----:B------:R-:W-:Y:S02]  /*5530*/  HADD2.F32 R113, -RZ, R98.H1_H1 ;  /* 0x30000062ff717230 */ /* 0x000fe40000004100 */
[----:B------:R-:W-:Y:S01]  /*5540*/  FFMA.FTZ R114, R178, R114, R116 ;  /* 0x00000072b2727223 */ /* 0x000fe20000010074 */
[----:B------:R-:W-:Y:S01]  /*5550*/  FADD.FTZ R112, R184, -R185 ;  /* 0x800000b9b8707221 */ /* 0x000fe20000010000 */
[----:B------:R-:W-:Y:S01]  /*5560*/  FMUL.FTZ R119, R117, UR6 ;  /* 0x0000000675777c20 */ /* 0x000fe20008410000 */
[----:B------:R-:W-:Y:S01]  /*5570*/  FMUL.FTZ R116, R115, UR6 ;  /* 0x0000000673747c20 */ /* 0x000fe20008410000 */
[C---:B------:R-:W-:Y:S01]  /*5580*/  LOP3.LUT P5, RZ, R121.reuse, 0xff0000, RZ, 0xc0, !PT ;  /* 0x00ff000079ff7812 */ /* 0x040fe200078ac0ff */
[----:B------:R-:W-:Y:S01]  /*5590*/  FFMA.FTZ R112, R178, R112, R113 ;  /* 0x00000070b2707223 */ /* 0x000fe20000010071 */
[----:B------:R-:W-:Y:S01]  /*55a0*/  ISETP.GE.U32.AND P3, PT, R170, RZ, PT ;  /* 0x000000ffaa00720c */ /* 0x000fe20003f66070 */
[----:B------:R-:W-:Y:S01]  /*55b0*/  FMUL.FTZ R118, R114, UR6 ;  /* 0x0000000672767c20 */ /* 0x000fe20008410000 */
[----:B------:R-:W-:Y:S01]  /*55c0*/  ISETP.GE.U32.AND.EX P2, PT, R121, 0x1000000, PT, P2 ;  /* 0x010000007900780c */ /* 0x000fe20003f46120 */
[-CC-:B------:R-:W-:Y:S01]  /*55d0*/  FFMA.FTZ R199, R199, R224.reuse, R223.reuse ;  /* 0x000000e0c7c77223 */ /* 0x180fe200000100df */
[----:B------:R-:W-:Y:S01]  /*55e0*/  LOP3.LUT P4, RZ, R171, 0xff0000, RZ, 0xc0, !PT ;  /* 0x00ff0000abff7812 */ /* 0x000fe2000788c0ff */
[-C--:B------:R-:W-:Y:S01]  /*55f0*/  FFMA.FTZ R197, R197, R224.reuse, R223 ;  /* 0x000000e0c5c57223 */ /* 0x080fe200000100df */
[----:B-1----:R-:W-:Y:S01]  /*5600*/  FSEL R123, R119, RZ, P5 ;  /* 0x000000ff777b7208 */ /* 0x002fe20002800000 */
[----:B------:R-:W-:Y:S01]  /*5610*/  FADD.FTZ R198, R198, -R199 ;  /* 0x800000c7c6c67221 */ /* 0x000fe20000010000 */
[----:B------:R-:W-:Y:S01]  /*5620*/  ISETP.GE.U32.AND.EX P3, PT, R171, 0x1000000, PT, P3 ;  /* 0x01000000ab00780c */ /* 0x000fe20003f66130 */
[----:B------:R-:W-:Y:S01]  /*5630*/  FADD.FTZ R196, R196, -R197 ;  /* 0x800000c5c4c47221 */ /* 0x000fe20000010000 */
[----:B------:R-:W-:Y:S01]  /*5640*/  FSEL R113, R116, RZ, P2 ;  /* 0x000000ff74717208 */ /* 0x000fe20001000000 */
[----:B------:R-:W-:Y:S01]  /*5650*/  FFMA.FTZ R201, R201, R224, R223 ;  /* 0x000000e0c9c97223 */ /* 0x000fe200000100df */
[----:B------:R-:W-:-:S02]  /*5660*/  FSEL R119, R119, RZ, P4 ;  /* 0x000000ff77777208 */ /* 0x000fc40002000000 */
[----:B------:R-:W-:Y:S01]  /*5670*/  FSEL R116, R116, RZ, P3 ;  /* 0x000000ff74747208 */ /* 0x000fe20001800000 */
[----:B------:R-:W-:Y:S01]  /*5680*/  FADD.FTZ R200, R200, -R201 ;  /* 0x800000c9c8c87221 */ /* 0x000fe20000010000 */
[----:B------:R-:W-:Y:S01]  /*5690*/  F2FP.F16.F32.PACK_AB R123, R113, R123 ;  /* 0x0000007b717b723e */ /* 0x000fe200000000ff */
[----:B------:R-:W-:Y:S01]  /*56a0*/  FMUL.FTZ R113, R112, UR6 ;  /* 0x0000000670717c20 */ /* 0x000fe20008410000 */
[C---:B------:R-:W-:Y:S02]  /*56b0*/  LOP3.LUT P4, RZ, R121.reuse, 0xff00, RZ, 0xc0, !PT ;  /* 0x0000ff0079ff7812 */ /* 0x040fe4000788c0ff */
[----:B------:R-:W-:Y:S01]  /*56c0*/  F2FP.F16.F32.PACK_AB R119, R116, R119 ;  /* 0x000000777477723e */ /* 0x000fe200000000ff */
[----:B------:R-:W-:Y:S01]  /*56d0*/  FFMA.FTZ R116, R0, R224, R223 ;  /* 0x000000e000747223 */ /* 0x000fe200000100df */
[----:B------:R-:W-:Y:S02]  /*56e0*/  LOP3.LUT P6, RZ, R121, 0xff, RZ, 0xc0, !PT ;  /* 0x000000ff79ff7812 */ /* 0x000fe400078cc0ff */
[----:B------:R-:W-:Y:S01]  /*56f0*/  FSEL R0, R113, RZ, P4 ;  /* 0x000000ff71007208 */ /* 0x000fe20002000000 */
[----:B------:R-:W-:Y:S01]  /*5700*/  FADD.FTZ R183, R183, -R116 ;  /* 0x80000074b7b77221 */ /* 0x000fe20000010000 */
[----:B------:R-:W-:-:S02]  /*5710*/  LOP3.LUT P5, RZ, R171, 0xff, RZ, 0xc0, !PT ;  /* 0x000000ffabff7812 */ /* 0x000fc400078ac0ff */
[----:B------:R-:W-:Y:S02]  /*5720*/  LOP3.LUT P4, RZ, R171, 0xff00, RZ, 0xc0, !PT ;  /* 0x0000ff00abff7812 */ /* 0x000fe4000788c0ff */
[C---:B------:R-:W-:Y:S02]  /*5730*/  FSEL R122, R118.reuse, RZ, P6 ;  /* 0x000000ff767a7208 */ /* 0x040fe40003000000 */
[----:B------:R-:W-:Y:S02]  /*5740*/  FSEL R118, R118, RZ, P5 ;  /* 0x000000ff76767208 */ /* 0x000fe40002800000 */
[----:B------:R-:W-:Y:S02]  /*5750*/  FSEL R113, R113, RZ, P4 ;  /* 0x000000ff71717208 */ /* 0x000fe40002000000 */
[----:B------:R-:W-:Y:S01]  /*5760*/  F2FP.F16.F32.PACK_AB R114, R112, R114 ;  /* 0x000000727072723e */ /* 0x000fe200000000ff */
[--C-:B------:R-:W-:Y:S01]  /*5770*/  HADD2.F32 R112, -RZ, R97.reuse.H1_H1 ;  /* 0x30000061ff707230 */ /* 0x100fe20000004100 */
[----:B------:R-:W-:Y:S01]  /*5780*/  F2FP.F16.F32.PACK_AB R118, R113, R118 ;  /* 0x000000767176723e */ /* 0x000fe200000000ff */
[----:B------:R-:W-:Y:S01]  /*5790*/  HADD2.F32 R113, -RZ, R97.H0_H0 ;  /* 0x20000061ff717230 */ /* 0x000fe20000004100 */
[----:B------:R-:W-:Y:S01]  /*57a0*/  F2FP.F16.F32.PACK_AB R122, R0, R122 ;  /* 0x0000007a007a723e */ /* 0x000fe200000000ff */
[--C-:B------:R-:W-:Y:S01]  /*57b0*/  HADD2.F32 R0, -RZ, R96.reuse.H0_H0 ;  /* 0x20000060ff007230 */ /* 0x100fe20000004100 */
[----:B------:R-:W-:Y:S01]  /*57c0*/  F2FP.F16.F32.PACK_AB R115, R115, R117 ;  /* 0x000000757373723e */ /* 0x000fe200000000ff */
[C---:B------:R-:W-:Y:S01]  /*57d0*/  FFMA.FTZ R196, R178.reuse, R196, R112 ;  /* 0x000000c4b2c47223 */ /* 0x040fe20000010070 */
[----:B------:R-:W-:Y:S01]  /*57e0*/  FFMA.FTZ R113, R178, R198, R113 ;  /* 0x000000c6b2717223 */ /* 0x000fe20000010071 */
[----:B------:R-:W-:Y:S01]  /*57f0*/  LOP3.LUT P2, RZ, R120, 0xff0000, RZ, 0xc0, !PT ;  /* 0x00ff000078ff7812 */ /* 0x000fe2000784c0ff */
[----:B------:R-:W-:Y:S01]  /*5800*/  FFMA.FTZ R183, R178, R183, R0 ;  /* 0x000000b7b2b77223 */ /* 0x000fe20000010000 */
[----:B------:R-:W-:Y:S01]  /*5810*/  FMUL.FTZ R0, R196, UR6 ;  /* 0x00000006c4007c20 */ /* 0x000fe20008410000 */
[----:B------:R-:W-:Y:S01]  /*5820*/  FMUL.FTZ R117, R113, UR6 ;  /* 0x0000000671757c20 */ /* 0x000fe20008410000 */
[----:B------:R-:W-:Y:S01]  /*5830*/  LOP3.LUT P3, RZ, R120, 0xff000000, RZ, 0xc0, !PT ;  /* 0xff00000078ff7812 */ /* 0x000fe2000786c0ff */
[----:B------:R-:W-:Y:S01]  /*5840*/  HADD2.F32 R112, -RZ, R96.H1_H1 ;  /* 0x30000060ff707230 */ /* 0x000fe20000004100 */
[----:B------:R-:W-:-:S02]  /*5850*/  LOP3.LUT P4, RZ, R170, 0xff0000, RZ, 0xc0, !PT ;  /* 0x00ff0000aaff7812 */ /* 0x000fc4000788c0ff */
[C---:B------:R-:W-:Y:S02]  /*5860*/  FSEL R121, R117.reuse, RZ, P2 ;  /* 0x000000ff75797208 */ /* 0x040fe40001000000 */
[----:B------:R-:W-:Y:S01]  /*5870*/  LOP3.LUT P2, RZ, R170, 0xff000000, RZ, 0xc0, !PT ;  /* 0xff000000aaff7812 */ /* 0x000fe2000784c0ff */
[----:B------:R-:W-:Y:S01]  /*5880*/  FFMA.FTZ R112, R178, R200, R112 ;  /* 0x000000c8b2707223 */ /* 0x000fe20000010070 */
[----:B------:R-:W-:Y:S02]  /*5890*/  FSEL R117, R117, RZ, P4 ;  /* 0x000000ff75757208 */ /* 0x000fe40002000000 */
[C---:B------:R-:W-:Y:S02]  /*58a0*/  FSEL R116, R0.reuse, RZ, P2 ;  /* 0x000000ff00747208 */ /* 0x040fe40001000000 */
[----:B------:R-:W-:Y:S02]  /*58b0*/  FSEL R0, R0, RZ, P3 ;  /* 0x000000ff00007208 */ /* 0x000fe40001800000 */
[----:B------:R-:W-:Y:S01]  /*58c0*/  F2FP.F16.F32.PACK_AB R117, R116, R117 ;  /* 0x000000757475723e */ /* 0x000fe200000000ff */
[----:B------:R-:W-:Y:S01]  /*58d0*/  FMUL.FTZ R116, R112, UR6 ;  /* 0x0000000670747c20 */ /* 0x000fe20008410000 */
[----:B------:R-:W-:Y:S01]  /*58e0*/  F2FP.F16.F32.PACK_AB R121, R0, R121 ;  /* 0x000000790079723e */ /* 0x000fe200000000ff */
        /* <DEDUP_REMOVED lines=12> */
[----:B------:R-:W-:-:S07]  /*59b0*/  F2FP.F16.F32.PACK_AB R120, R120, R0 ;  /* 0x000000007878723e */ /* 0x000fce00000000ff */
.L_x_3016:
        /* <DEDUP_REMOVED lines=15> */
[-C--:B------:R-:W-:Y:S01]  /*5ab0*/  FFMA.FTZ R213, R213, R224.reuse, R223 ;  /* 0x000000e0d5d57223 */ /* 0x080fe200000100df */
[--C-:B------:R-:W-:Y:S01]  /*5ac0*/  HADD2.F32 R115, -RZ, R103.reuse.H0_H0 ;  /* 0x20000067ff737230 */ /* 0x100fe20000004100 */
[----:B------:R-:W-:Y:S01]  /*5ad0*/  ISETP.GE.U32.AND P3, PT, R172, RZ, PT ;  /* 0x000000ffac00720c */ /* 0x000fe20003f66070 */
[----:B------:R-:W-:Y:S02]  /*5ae0*/  HADD2.F32 R0, -RZ, R103.H1_H1 ;  /* 0x30000067ff007230 */ /* 0x000fe40000004100 */
[----:B------:R-:W-:Y:S01]  /*5af0*/  FADD.FTZ R215, R214, -R215 ;  /* 0x800000d7d6d77221 */ /* 0x000fe20000010000 */
[----:B------:R-:W-:Y:S01]  /*5b00*/  FADD.FTZ R213, R212, -R213 ;  /* 0x800000d5d4d57221 */ /* 0x000fe20000010000 */
[----:B------:R-:W-:Y:S01]  /*5b10*/  ISETP.GE.U32.AND P4, PT, R128, RZ, PT ;  /* 0x000000ff8000720c */ /* 0x000fe20003f86070 */
[-C--:B------:R-:W-:Y:S01]  /*5b20*/  FFMA.FTZ R188, R188, R224.reuse, R223 ;  /* 0x000000e0bcbc7223 */ /* 0x080fe200000100df */
[C---:B------:R-:W-:Y:S01]  /*5b30*/  FFMA.FTZ R115, R178.reuse, R215, R115 ;  /* 0x000000d7b2737223 */ /* 0x040fe20000010073 */
[----:B------:R-:W-:Y:S01]  /*5b40*/  FFMA.FTZ R0, R178, R213, R0 ;  /* 0x000000d5b2007223 */ /* 0x000fe20000010000 */
[----:B------:R-:W-:Y:S01]  /*5b50*/  ISETP.GE.U32.AND.EX P3, PT, R173, 0x1000000, PT, P3 ;  /* 0x01000000ad00780c */ /* 0x000fe20003f66130 */
[-CC-:B------:R-:W-:Y:S01]  /*5b60*/  FFMA.FTZ R130, R130, R224.reuse, R223.reuse ;  /* 0x000000e082827223 */ /* 0x180fe200000100df */
[----:B0-----:R-:W-:Y:S01]  /*5b70*/  FMUL.FTZ R119, R115, UR6 ;  /* 0x0000000673777c20 */ /* 0x001fe20008410000 */
        /* <DEDUP_REMOVED lines=8> */
[----:B------:R-:W-:Y:S01]  /*5c00*/  FSEL R112, R0, RZ, P3 ;  /* 0x000000ff00707208 */ /* 0x000fe20001800000 */
[----:B------:R-:W-:Y:S01]  /*5c10*/  FFMA.FTZ R114, R178, R189, R114 ;  /* 0x000000bdb2727223 */ /* 0x000fe20000010072 */
[----:B------:R-:W-:Y:S01]  /*5c20*/  FSEL R0, R0, RZ, P4 ;  /* 0x000000ff00007208 */ /* 0x000fe20002000000 */
[--C-:B------:R-:W-:Y:S01]  /*5c30*/  FFMA.FTZ R210, R210, R224, R223.reuse ;  /* 0x000000e0d2d27223 */ /* 0x100fe200000100df */
        /* <DEDUP_REMOVED lines=15> */
[----:B------:R-:W-:Y:S01]  /*5d30*/  FADD.FTZ R211, R211, -R194 ;  /* 0x800000c2d3d37221 */ /* 0x000fe20000010000 */
[----:B------:R-:W-:Y:S01]  /*5d40*/  LOP3.LUT P4, RZ, R128, 0xff0000, RZ, 0xc0, !PT ;  /* 0x00ff000080ff7812 */ /* 0x000fe2000788c0ff */
[--C-:B------:R-:W-:Y:S01]  /*5d50*/  FFMA.FTZ R202, R202, R224, R223.reuse ;  /* 0x000000e0caca7223 */ /* 0x100fe200000100df */
[----:B------:R-:W-:Y:S01]  /*5d60*/  FSEL R122, R112, RZ, P6 ;  /* 0x000000ff707a7208 */ /* 0x000fe20003000000 */
[----:B------:R-:W-:Y:S01]  /*5d70*/  FMUL.FTZ R117, R113, UR6 ;  /* 0x0000000671757c20 */ /* 0x000fe20008410000 */
[----:B------:R-:W-:Y:S01]  /*5d80*/  LOP3.LUT P5, RZ, R173, 0xff, RZ, 0xc0, !PT ;  /* 0x000000ffadff7812 */ /* 0x000fe200078ac0ff */
[----:B------:R-:W-:Y:S01]  /*5d90*/  FADD.FTZ R203, R203, -R202 ;  /* 0x800000cacbcb7221 */ /* 0x000fe20000010000 */
[----:B------:R-:W-:Y:S01]  /*5da0*/  F2FP.F16.F32.PACK_AB R122, R122, R0 ;  /* 0x000000007a7a723e */ /* 0x000fe200000000ff */
[----:B------:R-:W-:Y:S01]  /*5db0*/  HADD2.F32 R0, -RZ, R101.H1_H1 ;  /* 0x30000065ff007230 */ /* 0x000fe20000004100 */
[----:B------:R-:W-:Y:S01]  /*5dc0*/  LOP3.LUT P3, RZ, R173, 0xff00, RZ, 0xc0, !PT ;  /* 0x0000ff00adff7812 */ /* 0x000fe2000786c0ff */
[----:B------:R-:W-:Y:S01]  /*5dd0*/  FFMA.FTZ R205, R205, R224, R223 ;  /* 0x000000e0cdcd7223 */ /* 0x000fe200000100df */
[----:B------:R-:W-:-:S02]  /*5de0*/  FSEL R121, R117, RZ, P4 ;  /* 0x000000ff75797208 */ /* 0x000fc40002000000 */
[----:B------:R-:W-:Y:S01]  /*5df0*/  FFMA.FTZ R211, R178, R211, R0 ;  /* 0x000000d3b2d37223 */ /* 0x000fe20000010000 */
[--C-:B------:R-:W-:Y:S01]  /*5e00*/  HADD2.F32 R0, -RZ, R100.reuse.H0_H0 ;  /* 0x20000064ff007230 */ /* 0x100fe20000004100 */
[----:B------:R-:W-:Y:S01]  /*5e10*/  LOP3.LUT P4, RZ, R172, 0xff0000, RZ, 0xc0, !PT ;  /* 0x00ff0000acff7812 */ /* 0x000fe2000788c0ff */
[----:B------:R-:W-:Y:S01]  /*5e20*/  FADD.FTZ R204, R204, -R205 ;  /* 0x800000cdcccc7221 */ /* 0x000fe20000010000 */
[----:B------:R-:W-:Y:S02]  /*5e30*/  FSEL R118, R118, RZ, P5 ;  /* 0x000000ff76767208 */ /* 0x000fe40002800000 */
[----:B------:R-:W-:Y:S01]  /*5e40*/  FSEL R112, R112, RZ, P3 ;  /* 0x000000ff70707208 */ /* 0x000fe20001800000 */
[----:B------:R-:W-:Y:S01]  /*5e50*/  FFMA.FTZ R203, R178, R203, R0 ;  /* 0x000000cbb2cb7223 */ /* 0x000fe20000010000 */
[----:B------:R-:W-:Y:S01]  /*5e60*/  FMUL.FTZ R0, R211, UR6 ;  /* 0x00000006d3007c20 */ /* 0x000fe20008410000 */
[----:B------:R-:W-:Y:S02]  /*5e70*/  FSEL R117, R117, RZ, P4 ;  /* 0x000000ff75757208 */ /* 0x000fe40002000000 */
[----:B------:R-:W-:Y:S01]  /*5e80*/  F2FP.F16.F32.PACK_AB R118, R112, R118 ;  /* 0x000000767076723e */ /* 0x000fe200000000ff */
[----:B------:R-:W-:Y:S01]  /*5e90*/  HADD2.F32 R112, -RZ, R100.H1_H1 ;  /* 0x30000064ff707230 */ /* 0x000fe20000004100 */
[----:B------:R-:W-:-:S02]  /*5ea0*/  LOP3.LUT P4, RZ, R172, 0xff000000, RZ, 0xc0, !PT ;  /* 0xff000000acff7812 */ /* 0x000fc4000788c0ff */
[----:B------:R-:W-:Y:S02]  /*5eb0*/  LOP3.LUT P5, RZ, R128, 0xff000000, RZ, 0xc0, !PT ;  /* 0xff00000080ff7812 */ /* 0x000fe400078ac0ff */
[----:B------:R-:W-:Y:S01]  /*5ec0*/  FSEL R116, R0, RZ, P4 ;  /* 0x000000ff00747208 */ /* 0x000fe20002000000 */
[----:B------:R-:W-:Y:S01]  /*5ed0*/  FFMA.FTZ R112, R178, R204, R112 ;  /* 0x000000ccb2707223 */ /* 0x000fe20000010070 */
        /* <DEDUP_REMOVED lines=19> */
.L_x_3023:
[-CC-:B------:R-:W-:Y:S01]  /*6010*/  FFMA.FTZ R215, R215, R224.reuse, R223.reuse ;  /* 0x000000e0d7d77223 */ /* 0x180fe200000100df */
[-CC-:B------:R-:W-:Y:S01]  /*6020*/  FFMA.FTZ R213, R213, R224.reuse, R223.reuse ;  /* 0x000000e0d5d57223 */ /* 0x180fe200000100df */
[--C-:B0-----:R-:W-:Y:S02]  /*6030*/  HADD2.F32 R116, -RZ, R103.reuse.H0_H0 ;  /* 0x20000067ff747230 */ /* 0x101fe40000004100 */
[-C--:B------:R-:W-:Y:S01]  /*6040*/  FFMA.FTZ R188, R188, R224.reuse, R223 ;  /* 0x000000e0bcbc7223 */ /* 0x080fe200000100df */
[----:B------:R-:W-:Y:S02]  /*6050*/  HADD2.F32 R0, -RZ, R103.H1_H1 ;  /* 0x30000067ff007230 */ /* 0x000fe40000004100 */
[----:B------:R-:W-:Y:S01]  /*6060*/  FADD.FTZ R119, R214, -R215 ;  /* 0x800000d7d6777221 */ /* 0x000fe20000010000 */
[----:B------:R-:W-:Y:S01]  /*6070*/  FADD.FTZ R118, R212, -R213 ;  /* 0x800000d5d4767221 */ /* 0x000fe20000010000 */
[----:B------:R-:W-:Y:S01]  /*6080*/  FFMA.FTZ R130, R130, R224, R223 ;  /* 0x000000e082827223 */ /* 0x000fe200000100df */
[----:B------:R-:W-:Y:S01]  /*6090*/  ISETP.GE.U32.AND P3, PT, R128, RZ, PT ;  /* 0x000000ff8000720c */ /* 0x000fe20003f66070 */
[C---:B------:R-:W-:Y:S01]  /*60a0*/  FFMA.FTZ R119, R178.reuse, R119, R116 ;  /* 0x00000077b2777223 */ /* 0x040fe20000010074 */
[----:B------:R-:W-:Y:S01]  /*60b0*/  FFMA.FTZ R118, R178, R118, R0 ;  /* 0x00000076b2767223 */ /* 0x000fe20000010000 */
[----:B------:R-:W-:-:S02]  /*60c0*/  HADD2.F32 R116, -RZ, R102.H0_H0 ;  /* 0x20000066ff747230 */ /* 0x000fc40000004100 */
[----:B------:R-:W-:Y:S01]  /*60d0*/  FADD.FTZ R188, R189, -R188 ;  /* 0x800000bcbdbc7221 */ /* 0x000fe20000010000 */
[----:B------:R-:W-:Y:S02]  /*60e0*/  HADD2.F32 R0, -RZ, R102.H1_H1 ;  /* 0x30000066ff007230 */ /* 0x000fe40000004100 */
[----:B------:R-:W-:Y:S01]  /*60f0*/  FADD.FTZ R117, R190, -R130 ;  /* 0x80000082be757221 */ /* 0x000fe20000010000 */
[----:B------:R-:W-:Y:S01]  /*6100*/  FMUL.FTZ R119, R119, UR6 ;  /* 0x0000000677777c20 */ /* 0x000fe20008410000 */
[----:B------:R-:W-:Y:S01]  /*6110*/  FMUL.FTZ R118, R118, UR6 ;  /* 0x0000000676767c20 */ /* 0x000fe20008410000 */
[C---:B------:R-:W-:Y:S01]  /*6120*/  LOP3.LUT P6, RZ, R129.reuse, 0xff0000, RZ, 0xc0, !PT ;  /* 0x00ff000081ff7812 */ /* 0x040fe200078cc0ff */
[C---:B------:R-:W-:Y:S01]  /*6130*/  FFMA.FTZ R188, R178.reuse, R188, R116 ;  /* 0x000000bcb2bc7223 */ /* 0x040fe20000010074 */
[----:B------:R-:W-:Y:S01]  /*6140*/  ISETP.GE.U32.AND.EX P3, PT, R129, 0x1000000, PT, P3 ;  /* 0x010000008100780c */ /* 0x000fe20003f66130 */
[----:B------:R-:W-:Y:S01]  /*6150*/  FFMA.FTZ R117, R178, R117, R0 ;  /* 0x00000075b2757223 */ /* 0x000fe20000010000 */
[----:B------:R-:W-:Y:S01]  /*6160*/  FSEL R130, R119, RZ, P6 ;  /* 0x000000ff77827208 */ /* 0x000fe20003000000 */
[-CC-:B------:R-:W-:Y:S01]  /*6170*/  FFMA.FTZ R210, R210, R224.reuse, R223.reuse ;  /* 0x000000e0d2d27223 */ /* 0x180fe200000100df */
[----:B------:R-:W-:Y:S01]  /*6180*/  FSEL R123, R118, RZ, P3 ;  /* 0x000000ff767b7208 */ /* 0x000fe20001800000 */
[----:B------:R-:W-:Y:S01]  /*6190*/  FMUL.FTZ R188, R188, UR6 ;  /* 0x00000006bcbc7c20 */ /* 0x000fe20008410000 */
[C---:B------:R-:W-:Y:S01]  /*61a0*/  LOP3.LUT P6, RZ, R129.reuse, 0xff, RZ, 0xc0, !PT ;  /* 0x000000ff81ff7812 */ /* 0x040fe200078cc0ff */
[--C-:B------:R-:W-:Y:S01]  /*61b0*/  HADD2.F32 R0, -RZ, R101.reuse.H0_H0 ;  /* 0x20000065ff007230 */ /* 0x100fe20000004100 */
[----:B------:R-:W-:Y:S01]  /*61c0*/  LOP3.LUT P3, RZ, R129, 0xff00, RZ, 0xc0, !PT ;  /* 0x0000ff0081ff7812 */ /* 0x000fe2000786c0ff */
[----:B------:R-:W-:Y:S01]  /*61d0*/  FMUL.FTZ R129, R117, UR6 ;  /* 0x0000000675817c20 */ /* 0x000fe20008410000 */
[----:B------:R-:W-:Y:S01]  /*61e0*/  LOP3.LUT P5, RZ, R173, 0xff0000, RZ, 0xc0, !PT ;  /* 0x00ff0000adff7812 */ /* 0x000fe200078ac0ff */
[----:B------:R-:W-:Y:S01]  /*61f0*/  FADD.FTZ R210, R195, -R210 ;  /* 0x800000d2c3d27221 */ /* 0x000fe20000010000 */
[----:B------:R-:W-:Y:S01]  /*6200*/  ISETP.GE.U32.AND P4, PT, R172, RZ, PT ;  /* 0x000000ffac00720c */ /* 0x000fe20003f86070 */
[--C-:B------:R-:W-:Y:S01]  /*6210*/  FFMA.FTZ R205, R205, R224, R223.reuse ;  /* 0x000000e0cdcd7223 */ /* 0x100fe200000100df */
[----:B------:R-:W-:Y:S01]  /*6220*/  FSEL R121, R188, RZ, P6 ;  /* 0x000000ffbc797208 */ /* 0x000fe20003000000 */
[----:B------:R-:W-:Y:S01]  /*6230*/  FFMA.FTZ R0, R178, R210, R0 ;  /* 0x000000d2b2007223 */ /* 0x000fe20000010000 */
[----:B------:R-:W-:Y:S01]  /*6240*/  FSEL R122, R129, RZ, P3 ;  /* 0x000000ff817a7208 */ /* 0x000fe20001800000 */
[-C--:B------:R-:W-:Y:S01]  /*6250*/  FFMA.FTZ R194, R194, R224.reuse, R223 ;  /* 0x000000e0c2c27223 */ /* 0x080fe200000100df */
[----:B------:R-:W-:Y:S01]  /*6260*/  FSEL R119, R119, RZ, P5 ;  /* 0x000000ff77777208 */ /* 0x000fe20002800000 */
[----:B------:R-:W-:Y:S01]  /*6270*/  FADD.FTZ R204, R204, -R205 ;  /* 0x800000cdcccc7221 */ /* 0x000fe20000010000 */
[C---:B------:R-:W-:Y:S01]  /*6280*/  ISETP.GE.U32.AND.EX P4, PT, R173.reuse, 0x1000000, PT, P4 ;  /* 0x01000000ad00780c */ /* 0x040fe20003f86140 */
[----:B------:R-:W-:Y:S01]  /*6290*/  HADD2.F32 R116, -RZ, R101.H1_H1 ;  /* 0x30000065ff747230 */ /* 0x000fe20000004100 */
[----:B------:R-:W-:Y:S01]  /*62a0*/  LOP3.LUT P5, RZ, R173, 0xff, RZ, 0xc0, !PT ;  /* 0x000000ffadff7812 */ /* 0x000fe200078ac0ff */
[----:B------:R-:W-:Y:S01]  /*62b0*/  FMUL.FTZ R0, R0, UR6 ;  /* 0x0000000600007c20 */ /* 0x000fe20008410000 */
[----:B------:R-:W-:Y:S01]  /*62c0*/  F2FP.F16.F32.PACK_AB R122, R122, R121 ;  /* 0x000000797a7a723e */ /* 0x000fe200000000ff */
[--C-:B------:R-:W-:Y:S01]  /*62d0*/  HADD2.F32 R121, -RZ, R100.reuse.H1_H1 ;  /* 0x30000064ff797230 */ /* 0x100fe20000004100 */
[----:B------:R-:W-:Y:S01]  /*62e0*/  FSEL R134, R118, RZ, P4 ;  /* 0x000000ff76867208 */ /* 0x000fe20002000000 */
[----:B------:R-:W-:Y:S01]  /*62f0*/  FADD.FTZ R194, R211, -R194 ;  /* 0x800000c2d3c27221 */ /* 0x000fe20000010000 */
[----:B------:R-:W-:Y:S01]  /*6300*/  FSEL R118, R188, RZ, P5 ;  /* 0x000000ffbc767208 */ /* 0x000fe20002800000 */
[----:B------:R-:W-:Y:S01]  /*6310*/  FFMA.FTZ R202, R202, R224, R223 ;  /* 0x000000e0caca7223 */ /* 0x000fe200000100df */
[----:B------:R-:W-:Y:S01]  /*6320*/  LOP3.LUT P6, RZ, R128, 0xff0000, RZ, 0xc0, !PT ;  /* 0x00ff000080ff7812 */ /* 0x000fe200078cc0ff */
[----:B------:R-:W-:Y:S01]  /*6330*/  FFMA.FTZ R204, R178, R204, R121 ;  /* 0x000000ccb2cc7223 */ /* 0x000fe20000010079 */
[----:B------:R-:W-:Y:S01]  /*6340*/  LOP3.LUT P5, RZ, R172, 0xff0000, RZ, 0xc0, !PT ;  /* 0x00ff0000acff7812 */ /* 0x000fe200078ac0ff */
[----:B------:R-:W-:Y:S01]  /*6350*/  FFMA.FTZ R116, R178, R194, R116 ;  /* 0x000000c2b2747223 */ /* 0x000fe20000010074 */
[C---:B------:R-:W-:Y:S01]  /*6360*/  FSEL R121, R0.reuse, RZ, P6 ;  /* 0x000000ff00797208 */ /* 0x040fe20003000000 */
[----:B------:R-:W-:Y:S01]  /*6370*/  FADD.FTZ R203, R203, -R202 ;  /* 0x800000cacbcb7221 */ /* 0x000fe20000010000 */
[----:B------:R-:W-:Y:S01]  /*6380*/  FSEL R117, R0, RZ, P5 ;  /* 0x000000ff00757208 */ /* 0x000fe20002800000 */
[----:B------:R-:W-:Y:S01]  /*6390*/  HADD2.F32 R0, -RZ, R100.H0_H0 ;  /* 0x20000064ff007230 */ /* 0x000fe20000004100 */
        /* <DEDUP_REMOVED lines=9> */
[----:B------:R-:W-:Y:S02]  /*6430*/  FSEL R116, R116, RZ, P4 ;  /* 0x000000ff74747208 */ /* 0x000fe40002000000 */
[----:B------:R-:W-:Y:S02]  /*6440*/  LOP3.LUT P4, RZ, R172, 0xff, RZ, 0xc0, !PT ;  /* 0x000000ffacff7812 */ /* 0x000fe4000788c0ff */
[C---:B------:R-:W-:Y:S02]  /*6450*/  LOP3.LUT P5, RZ, R128.reuse, 0xff00, RZ, 0xc0, !PT ;  /* 0x0000ff0080ff7812 */ /* 0x040fe400078ac0ff */
[----:B------:R-:W-:Y:S02]  /*6460*/  LOP3.LUT P3, RZ, R128, 0xff, RZ, 0xc0, !PT ;  /* 0x000000ff80ff7812 */ /* 0x000fe4000786c0ff */
[----:B------:R-:W-:-:S02]  /*6470*/  LOP3.LUT P6, RZ, R172, 0xff00, RZ, 0xc0, !PT ;  /* 0x0000ff00acff7812 */ /* 0x000fc400078cc0ff */
[----:B------:R-:W-:Y:S02]  /*6480*/  F2FP.F16.F32.PACK_AB R117, R120, R117 ;  /* 0x000000757875723e */ /* 0x000fe400000000ff */
[----:B------:R-:W-:Y:S02]  /*6490*/  F2FP.F16.F32.PACK_AB R121, R116, R121 ;  /* 0x000000797479723e */ /* 0x000fe400000000ff */
[----:B------:R-:W-:Y:S02]  /*64a0*/  FSEL R128, R0, RZ, P4 ;  /* 0x000000ff00807208 */ /* 0x000fe40002000000 */
[C---:B------:R-:W-:Y:S02]  /*64b0*/  FSEL R120, R204.reuse, RZ, P5 ;  /* 0x000000ffcc787208 */ /* 0x040fe40002800000 */
        /* <DEDUP_REMOVED lines=8> */
.L_x_3022:
        /* <DEDUP_REMOVED lines=8> */
[----:B------:R-:W-:Y:S01]  /*65c0*/  FADD.FTZ R114, R189, -R114 ;  /* 0x80000072bd727221 */ /* 0x000fe20000010000 */
[C---:B------:R-:W-:Y:S01]  /*65d0*/  FMUL.FTZ R115, R178.reuse, R215 ;  /* 0x000000d7b2737220 */ /* 0x040fe20000410000 */
[----:B------:R-:W-:Y:S01]  /*65e0*/  FMUL.FTZ R213, R178, R213 ;  /* 0x000000d5b2d57220 */ /* 0x000fe20000410000 */
[----:B------:R-:W-:Y:S01]  /*65f0*/  LOP3.LUT P6, RZ, R129, 0xff0000, RZ, 0xc0, !PT ;  /* 0x00ff000081ff7812 */ /* 0x000fe200078cc0ff */
[----:B------:R-:W-:Y:S01]  /*6600*/  FADD.FTZ R113, R190, -R113 ;  /* 0x80000071be717221 */ /* 0x000fe20000010000 */
[----:B0-----:R-:W-:Y:S01]  /*6610*/  FMUL.FTZ R119, R115, UR6 ;  /* 0x0000000673777c20 */ /* 0x001fe20008410000 */
[----:B------:R-:W-:Y:S01]  /*6620*/  FMUL.FTZ R0, R213, UR6 ;  /* 0x00000006d5007c20 */ /* 0x000fe20008410000 */
[C---:B------:R-:W-:Y:S01]  /*6630*/  LOP3.LUT P5, RZ, R173.reuse, 0xff0000, RZ, 0xc0, !PT ;  /* 0x00ff0000adff7812 */ /* 0x040fe200078ac0ff */
[--C-:B------:R-:W-:Y:S01]  /*6640*/  FFMA.FTZ R210, R210, R224, R223.reuse ;  /* 0x000000e0d2d27223 */ /* 0x100fe200000100df */
[----:B------:R-:W-:Y:S01]  /*6650*/  ISETP.GE.U32.AND.EX P3, PT, R173, 0x1000000, PT, P3 ;  /* 0x01000000ad00780c */ /* 0x000fe20003f66130 */
[----:B------:R-:W-:Y:S01]  /*6660*/  FMUL.FTZ R114, R178, R114 ;  /* 0x00000072b2727220 */ /* 0x000fe20000410000 */
[----:B------:R-:W-:Y:S01]  /*6670*/  ISETP.GE.U32.AND P4, PT, R128, RZ, PT ;  /* 0x000000ff8000720c */ /* 0x000fe20003f86070 */
[----:B------:R-:W-:Y:S01]  /*6680*/  FMUL.FTZ R113, R178, R113 ;  /* 0x00000071b2717220 */ /* 0x000fe20000410000 */
[----:B------:R-:W-:Y:S01]  /*6690*/  FSEL R123, R119, RZ, P6 ;  /* 0x000000ff777b7208 */ /* 0x000fe20003000000 */
[----:B------:R-:W-:Y:S01]  /*66a0*/  FADD.FTZ R195, R195, -R210 ;  /* 0x800000d2c3c37221 */ /* 0x000fe20000010000 */
[----:B------:R-:W-:Y:S01]  /*66b0*/  FSEL R119, R119, RZ, P5 ;  /* 0x000000ff77777208 */ /* 0x000fe20002800000 */
[----:B------:R-:W-:Y:S01]  /*66c0*/  FMUL.FTZ R118, R114, UR6 ;  /* 0x0000000672767c20 */ /* 0x000fe20008410000 */
[----:B------:R-:W-:Y:S01]  /*66d0*/  FSEL R112, R0, RZ, P3 ;  /* 0x000000ff00707208 */ /* 0x000fe20001800000 */
[-CC-:B------:R-:W-:Y:S01]  /*66e0*/  FFMA.FTZ R194, R194, R224.reuse, R223.reuse ;  /* 0x000000e0c2c27223 */ /* 0x180fe200000100df */
[----:B------:R-:W-:Y:S01]  /*66f0*/  ISETP.GE.U32.AND.EX P4, PT, R129, 0x1000000, PT, P4 ;  /* 0x010000008100780c */ /* 0x000fe20003f86140 */
[--C-:B------:R-:W-:Y:S01]  /*6700*/  FFMA.FTZ R205, R205, R224, R223.reuse ;  /* 0x000000e0cdcd7223 */ /* 0x100fe200000100df */
[----:B------:R-:W-:Y:S01]  /*6710*/  F2FP.F16.F32.PACK_AB R119, R112, R119 ;  /* 0x000000777077723e */ /* 0x000fe200000000ff */
[----:B------:R-:W-:Y:S01]  /*6720*/  FMUL.FTZ R112, R113, UR6 ;  /* 0x0000000671707c20 */ /* 0x000fe20008410000 */
[----:B------:R-:W-:Y:S01]  /*6730*/  FSEL R0, R0, RZ, P4 ;  /* 0x000000ff00007208 */ /* 0x000fe20002000000 */
[----:B------:R-:W-:Y:S01]  /*6740*/  FADD.FTZ R211, R211, -R194 ;  /* 0x800000c2d3d37221 */ /* 0x000fe20000010000 */
[----:B------:R-:W-:Y:S01]  /*6750*/  F2FP.F16.F32.PACK_AB R114, R113, R114 ;  /* 0x000000727172723e */ /* 0x000fe200000000ff */
[C---:B------:R-:W-:Y:S01]  /*6760*/  FMUL.FTZ R113, R178.reuse, R195 ;  /* 0x000000c3b2717220 */ /* 0x040fe20000410000 */
[C---:B------:R-:W-:Y:S01]  /*6770*/  LOP3.LUT P4, RZ, R129.reuse, 0xff, RZ, 0xc0, !PT ;  /* 0x000000ff81ff7812 */ /* 0x040fe2000788c0ff */
[----:B------:R-:W-:Y:S01]  /*6780*/  FMUL.FTZ R211, R178, R211 ;  /* 0x000000d3b2d37220 */ /* 0x000fe20000410000 */
[----:B------:R-:W-:Y:S01]  /*6790*/  LOP3.LUT P6, RZ, R129, 0xff00, RZ, 0xc0, !PT ;  /* 0x0000ff0081ff7812 */ /* 0x000fe200078cc0ff */
[----:B------:R-:W-:Y:S01]  /*67a0*/  FMUL.FTZ R117, R113, UR6 ;  /* 0x0000000671757c20 */ /* 0x000fe20008410000 */
[----:B------:R-:W-:Y:S01]  /*67b0*/  FSEL R122, R118, RZ, P4 ;  /* 0x000000ff767a7208 */ /* 0x000fe20002000000 */
[----:B------:R-:W-:Y:S01]  /*67c0*/  FFMA.FTZ R202, R202, R224, R223 ;  /* 0x000000e0caca7223 */ /* 0x000fe200000100df */
[----:B------:R-:W-:Y:S01]  /*67d0*/  LOP3.LUT P4, RZ, R128, 0xff0000, RZ, 0xc0, !PT ;  /* 0x00ff000080ff7812 */ /* 0x000fe2000788c0ff */
[----:B------:R-:W-:Y:S01]  /*67e0*/  FADD.FTZ R204, R204, -R205 ;  /* 0x800000cdcccc7221 */ /* 0x000fe20000010000 */
[----:B------:R-:W-:Y:S01]  /*67f0*/  F2FP.F16.F32.PACK_AB R123, R0, R123 ;  /* 0x0000007b007b723e */ /* 0x000fe200000000ff */
[----:B------:R-:W-:Y:S01]  /*6800*/  FADD.FTZ R203, R203, -R202 ;  /* 0x800000cacbcb7221 */ /* 0x000fe20000010000 */
[----:B------:R-:W-:-:S02]  /*6810*/  FSEL R0, R112, RZ, P6 ;  /* 0x000000ff70007208 */ /* 0x000fc40003000000 */
[----:B------:R-:W-:Y:S01]  /*6820*/  FSEL R121, R117, RZ, P4 ;  /* 0x000000ff75797208 */ /* 0x000fe20002000000 */
[----:B------:R-:W-:Y:S01]  /*6830*/  FMUL.FTZ R203, R178, R203 ;  /* 0x000000cbb2cb7220 */ /* 0x000fe20000410000 */
[C---:B------:R-:W-:Y:S02]  /*6840*/  LOP3.LUT P5, RZ, R173.reuse, 0xff, RZ, 0xc0, !PT ;  /* 0x000000ffadff7812 */ /* 0x040fe400078ac0ff */
[----:B------:R-:W-:Y:S02]  /*6850*/  LOP3.LUT P3, RZ, R173, 0xff00, RZ, 0xc0, !PT ;  /* 0x0000ff00adff7812 */ /* 0x000fe4000786c0ff */
[----:B------:R-:W-:Y:S02]  /*6860*/  LOP3.LUT P4, RZ, R172, 0xff0000, RZ, 0xc0, !PT ;  /* 0x00ff0000acff7812 */ /* 0x000fe4000788c0ff */
[----:B------:R-:W-:Y:S01]  /*6870*/  F2FP.F16.F32.PACK_AB R122, R0, R122 ;  /* 0x0000007a007a723e */ /* 0x000fe200000000ff */
[----:B------:R-:W-:Y:S01]  /*6880*/  FMUL.FTZ R0, R211, UR6 ;  /* 0x00000006d3007c20 */ /* 0x000fe20008410000 */
[----:B------:R-:W-:-:S02]  /*6890*/  FSEL R118, R118, RZ, P5 ;  /* 0x000000ff76767208 */ /* 0x000fc40002800000 */
[----:B------:R-:W-:Y:S02]  /*68a0*/  FSEL R112, R112, RZ, P3 ;  /* 0x000000ff70707208 */ /* 0x000fe40001800000 */
[----:B------:R-:W-:Y:S02]  /*68b0*/  FSEL R117, R117, RZ, P4 ;  /* 0x000000ff75757208 */ /* 0x000fe40002000000 */
[----:B------:R-:W-:Y:S02]  /*68c0*/  LOP3.LUT P4, RZ, R172, 0xff000000, RZ, 0xc0, !PT ;  /* 0xff000000acff7812 */ /* 0x000fe4000788c0ff */
[----:B------:R-:W-:Y:S02]  /*68d0*/  F2FP.F16.F32.PACK_AB R118, R112, R118 ;  /* 0x000000767076723e */ /* 0x000fe400000000ff */
[----:B------:R-:W-:Y:S02]  /*68e0*/  LOP3.LUT P5, RZ, R128, 0xff000000, RZ, 0xc0, !PT ;  /* 0xff00000080ff7812 */ /* 0x000fe400078ac0ff */
[----:B------:R-:W-:-:S02]  /*68f0*/  FSEL R112, R0, RZ, P4 ;  /* 0x000000ff00707208 */ /* 0x000fc40002000000 */
[----:B------:R-:W-:Y:S02]  /*6900*/  FSEL R0, R0, RZ, P5 ;  /* 0x000000ff00007208 */ /* 0x000fe40002800000 */
[----:B------:R-:W-:Y:S01]  /*6910*/  F2FP.F16.F32.PACK_AB R117, R112, R117 ;  /* 0x000000757075723e */ /* 0x000fe200000000ff */
[----:B------:R-:W-:Y:S01]  /*6920*/  FMUL.FTZ R112, R178, R204 ;  /* 0x000000ccb2707220 */ /* 0x000fe20000410000 */
[----:B------:R-:W-:Y:S01]  /*6930*/  F2FP.F16.F32.PACK_AB R121, R0, R121 ;  /* 0x000000790079723e */ /* 0x000fe200000000ff */
[----:B------:R-:W-:Y:S01]  /*6940*/  FMUL.FTZ R0, R203, UR6 ;  /* 0x00000006cb007c20 */ /* 0x000fe20008410000 */
[----:B------:R-:W-:Y:S01]  /*6950*/  LOP3.LUT P6, RZ, R128, 0xff00, RZ, 0xc0, !PT ;  /* 0x0000ff0080ff7812 */ /* 0x000fe200078cc0ff */
[----:B------:R-:W-:Y:S01]  /*6960*/  FMUL.FTZ R116, R112, UR6 ;  /* 0x0000000670747c20 */ /* 0x000fe20008410000 */
[----:B------:R-:W-:Y:S02]  /*6970*/  LOP3.LUT P4, RZ, R172, 0xff, RZ, 0xc0, !PT ;  /* 0x000000ffacff7812 */ /* 0x000fe4000788c0ff */
        /* <DEDUP_REMOVED lines=10> */
[----:B------:R-:W-:Y:S01]  /*6a20*/  F2FP.F16.F32.PACK_AB R120, R120, R0 ;  /* 0x000000007878723e */ /* 0x000fe200000000ff */
[----:B------:R-:W-:Y:S06]  /*6a30*/  BRA `(.L_x_3024) ;  /* 0x0000001000f47947 */ /* 0x000fec0003800000 */
.L_x_3025:
        /* <DEDUP_REMOVED lines=46> */
[----:B------:R-:W-:Y:S01]  /*6d20*/  F2FP.F16.F32.PACK_AB R118, R116, R118 ;  /* 0x000000767476723e */ /* 0x000fe200000000ff */
[----:B------:R-:W-:Y:S01]  /*6d30*/  FMUL.FTZ R116, R178, R211 ;  /* 0x000000d3b2747220 */ /* 0x000fe20000410000 */
[----:B------:R-:W-:-:S02]  /*6d40*/  LOP3.LUT P5, RZ, R172, 0xff0000, RZ, 0xc0, !PT ;  /* 0x00ff0000acff7812 */ /* 0x000fc400078ac0ff */
[----:B------:R-:W-:Y:S01]  /*6d50*/  F2FP.F16.F32.PACK_AB R123, R123, R117 ;  /* 0x000000757b7b723e */ /* 0x000fe200000000ff */
[----:B------:R-:W-:Y:S01]  /*6d60*/  FMUL.FTZ R116, R116, UR6 ;  /* 0x0000000674747c20 */ /* 0x000fe20008410000 */
[----:B------:R-:W-:Y:S02]  /*6d70*/  FSEL R117, R195, RZ, P5 ;  /* 0x000000ffc3757208 */ /* 0x000fe40002800000 */
[----:B------:R-:W-:Y:S02]  /*6d80*/  LOP3.LUT P5, RZ, R172, 0xff000000, RZ, 0xc0, !PT ;  /* 0xff000000acff7812 */ /* 0x000fe400078ac0ff */
[----:B------:R-:W-:Y:S02]  /*6d90*/  LOP3.LUT P4, RZ, R128, 0xff000000, RZ, 0xc0, !PT ;  /* 0xff00000080ff7812 */ /* 0x000fe4000788c0ff */
[----:B------:R-:W-:Y:S02]  /*6da0*/  F2FP.F16.F32.PACK_AB R122, R0, R122 ;  /* 0x0000007a007a723e */ /* 0x000fe400000000ff */
[----:B------:R-:W-:-:S02]  /*6db0*/  FSEL R0, R116, RZ, P5 ;  /* 0x000000ff74007208 */ /* 0x000fc40002800000 */
        /* <DEDUP_REMOVED lines=17> */
[----:B------:R-:W-:Y:S01]  /*6ed0*/  F2FP.F16.F32.PACK_AB R120, R120, R0 ;  /* 0x000000007878723e */ /* 0x000fe200000000ff */
[----:B------:R-:W-:Y:S06]  /*6ee0*/  BRA `(.L_x_3024) ;  /* 0x0000000c00c87947 */ /* 0x000fec0003800000 */
.L_x_3021:
[----:B------:R-:W-:Y:S05]  /*6ef0*/  @!P1 BRA `(.L_x_3026) ;  /* 0x0000000800049947 */ /* 0x000fea0003800000 */
[----:B------:R-:W-:Y:S05]  /*6f00*/  @!P2 BRA `(.L_x_3027) ;  /* 0x000000040008a947 */ /* 0x000fea0003800000 */
[-CC-:B------:R-:W-:Y:S01]  /*6f10*/  FFMA.FTZ R215, R215, R224.reuse, R223.reuse ;  /* 0x000000e0d7d77223 */ /* 0x180fe200000100df */
[-CC-:B------:R-:W-:Y:S01]  /*6f20*/  FFMA.FTZ R213, R213, R224.reuse, R223.reuse ;  /* 0x000000e0d5d57223 */ /* 0x180fe200000100df */
[--C-:B------:R-:W-:Y:S02]  /*6f30*/  HADD2.F32 R112, -RZ, R103.reuse.H0_H0 ;  /* 0x20000067ff707230 */ /* 0x100fe40000004100 */
[-C--:B------:R-:W-:Y:S01]  /*6f40*/  FFMA.FTZ R114, R188, R224.reuse, R223 ;  /* 0x000000e0bc727223 */ /* 0x080fe200000100df */
[----:B------:R-:W-:Y:S02]  /*6f50*/  HADD2.F32 R0, -RZ, R103.H1_H1 ;  /* 0x30000067ff007230 */ /* 0x000fe40000004100 */
[----:B------:R-:W-:Y:S01]  /*6f60*/  FADD.FTZ R115, R214, -R215 ;  /* 0x800000d7d6737221 */ /* 0x000fe20000010000 */
[----:B0-----:R-:W-:Y:S01]  /*6f70*/  FADD.FTZ R120, R212, -R213 ;  /* 0x800000d5d4787221 */ /* 0x001fe20000010000 */
[----:B------:R-:W-:Y:S01]  /*6f80*/  FFMA.FTZ R130, R130, R224, R223 ;  /* 0x000000e082827223 */ /* 0x000fe200000100df */
[----:B------:R-:W-:Y:S01]  /*6f90*/  FADD.FTZ R114, R189, -R114 ;  /* 0x80000072bd727221 */ /* 0x000fe20000010000 */
[C---:B------:R-:W-:Y:S01]  /*6fa0*/  FFMA.FTZ R115, R178.reuse, R115, R112 ;  /* 0x00000073b2737223 */ /* 0x040fe20000010070 */
[----:B------:R-:W-:Y:S01]  /*6fb0*/  FFMA.FTZ R120, R178, R120, R0 ;  /* 0x00000078b2787223 */ /* 0x000fe20000010000 */
[----:B------:R-:W-:-:S02]  /*6fc0*/  HADD2.F32 R112, -RZ, R102.H0_H0 ;  /* 0x20000066ff707230 */ /* 0x000fc40000004100 */
[----:B------:R-:W-:Y:S01]  /*6fd0*/  FADD.FTZ R113, R190, -R130 ;  /* 0x80000082be717221 */ /* 0x000fe20000010000 */
[----:B------:R-:W-:Y:S01]  /*6fe0*/  HADD2.F32 R0, -RZ, R102.H1_H1 ;  /* 0x30000066ff007230 */ /* 0x000fe20000004100 */
[C---:B------:R-:W-:Y:S01]  /*6ff0*/  LOP3.LUT P5, RZ, R129.reuse, 0xff, RZ, 0xc0, !PT ;  /* 0x000000ff81ff7812 */ /* 0x040fe200078ac0ff */
[----:B------:R-:W-:Y:S01]  /*7000*/  FMUL.FTZ R123, R120, UR6 ;  /* 0x00000006787b7c20 */ /* 0x000fe20008410000 */
[C---:B------:R-:W-:Y:S01]  /*7010*/  FFMA.FTZ R114, R178.reuse, R114, R112 ;  /* 0x00000072b2727223 */ /* 0x040fe20000010070 */
        /* <DEDUP_REMOVED lines=8> */
[-CC-:B------:R-:W-:Y:S01]  /*70a0*/  FFMA.FTZ R205, R205, R224.reuse, R223.reuse ;  /* 0x000000e0cdcd7223 */ /* 0x180fe200000100df */
        /* <DEDUP_REMOVED lines=9> */
[----:B------:R-:W-:Y:S01]  /*7140*/  FADD.FTZ R204, R204, -R205 ;  /* 0x800000cdcccc7221 */ /* 0x000fe20000010000 */
[----:B------:R-:W-:Y:S01]  /*7150*/  FSEL R112, R112, RZ, P4 ;  /* 0x000000ff70707208 */ /* 0x000fe20002000000 */
[----:B------:R-:W-:Y:S01]  /*7160*/  FADD.FTZ R195, R195, -R210 ;  /* 0x800000d2c3c37221 */ /* 0x000fe20000010000 */
[----:B------:R-:W-:Y:S01]  /*7170*/  F2FP.F16.F32.PACK_AB R114, R113, R114 ;  /* 0x000000727172723e */ /* 0x000fe200000000ff */
[----:B------:R-:W-:Y:S01]  /*7180*/  FFMA.FTZ R211, R178, R211, R0 ;  /* 0x000000d3b2d37223 */ /* 0x000fe20000010000 */
[----:B------:R-:W-:Y:S01]  /*7190*/  F2FP.F16.F32.PACK_AB R123, R123, R112 ;  /* 0x000000707b7b723e */ /* 0x000fe200000000ff */
[----:B------:R-:W-:-:S02]  /*71a0*/  HADD2.F32 R113, -RZ, R101.H0_H0 ;  /* 0x20000065ff717230 */ /* 0x000fc40000004100 */
[----:B------:R-:W-:Y:S01]  /*71b0*/  FADD.FTZ R203, R203, -R202 ;  /* 0x800000cacbcb7221 */ /* 0x000fe20000010000 */
[--C-:B------:R-:W-:Y:S01]  /*71c0*/  HADD2.F32 R112, -RZ, R100.reuse.H0_H0 ;  /* 0x20000064ff707230 */ /* 0x100fe20000004100 */
[----:B------:R-:W-:Y:S01]  /*71d0*/  F2FP.F16.F32.PACK_AB R115, R120, R115 ;  /* 0x000000737873723e */ /* 0x000fe200000000ff */
[----:B------:R-:W-:Y:S02]  /*71e0*/  HADD2.F32 R0, -RZ, R100.H1_H1 ;  /* 0x30000064ff007230 */ /* 0x000fe40000004100 */
[----:B------:R-:W-:Y:S01]  /*71f0*/  FFMA.FTZ R113, R178, R195, R113 ;  /* 0x000000c3b2717223 */ /* 0x000fe20000010071 */
[----:B------:R-:W-:Y:S01]  /*7200*/  LOP3.LUT P3, RZ, R128, 0xff0000, RZ, 0xc0, !PT ;  /* 0x00ff000080ff7812 */ /* 0x000fe2000786c0ff */
[----:B------:R-:W-:Y:S01]  /*7210*/  FFMA.FTZ R112, R178, R203, R112 ;  /* 0x000000cbb2707223 */ /* 0x000fe20000010070 */
[----:B------:R-:W-:Y:S01]  /*7220*/  LOP3.LUT P4, RZ, R128, 0xff000000, RZ, 0xc0, !PT ;  /* 0xff00000080ff7812 */ /* 0x000fe2000788c0ff */
[----:B------:R-:W-:Y:S01]  /*7230*/  FFMA.FTZ R204, R178, R204, R0 ;  /* 0x000000ccb2cc7223 */ /* 0x000fe20000010000 */
[----:B------:R-:W-:Y:S01]  /*7240*/  FMUL.FTZ R0, R113, UR6 ;  /* 0x0000000671007c20 */ /* 0x000fe20008410000 */
[----:B------:R-:W-:Y:S01]  /*7250*/  FMUL.FTZ R120, R112, UR6 ;  /* 0x0000000670787c20 */ /* 0x000fe20008410000 */
[C---:B------:R-:W-:Y:S01]  /*7260*/  F2FP.F16.F32.PACK_AB R113, R211.reuse, R113 ;  /* 0x00000071d371723e */ /* 0x040fe200000000ff */
        /* <DEDUP_REMOVED lines=10> */
[----:B------:R-:W-:Y:S01]  /*7310*/  F2FP.F16.F32.PACK_AB R120, R204, R120 ;  /* 0x00000078cc78723e */ /* 0x000fe200000000ff */
[----:B------:R-:W-:Y:S06]  /*7320*/  BRA `(.L_x_3024) ;  /* 0x0000000800b87947 */ /* 0x000fec0003800000 */
.L_x_3027:
        /* <DEDUP_REMOVED lines=19> */
[----:B------:R-:W-:Y:S01]  /*7460*/  LOP3.LUT P4, RZ, R129, 0xff0000, RZ, 0xc0, !PT ;  /* 0x00ff000081ff7812 */ /* 0x000fe2000788c0ff */
[----:B------:R-:W-:Y:S01]  /*7470*/  FMUL.FTZ R121, R121, UR6 ;  /* 0x0000000679797c20 */ /* 0x000fe20008410000 */
[C---:B------:R-:W-:Y:S01]  /*7480*/  ISETP.GE.U32.AND.EX P3, PT, R129.reuse, 0x1000000, PT, P3 ;  /* 0x010000008100780c */ /* 0x040fe20003f66130 */
[----:B------:R-:W-:Y:S01]  /*7490*/  FMUL.FTZ R122, R122, UR6 ;  /* 0x000000067a7a7c20 */ /* 0x000fe20008410000 */
[C---:B------:R-:W-:Y:S01]  /*74a0*/  LOP3.LUT P5, RZ, R129.reuse, 0xff, RZ, 0xc0, !PT ;  /* 0x000000ff81ff7812 */ /* 0x040fe200078ac0ff */
        /* <DEDUP_REMOVED lines=12> */
[--C-:B------:R-:W-:Y:S01]  /*7570*/  HADD2.F32 R120, -RZ, R101.reuse.H0_H0 ;  /* 0x20000065ff787230 */ /* 0x100fe20000004100 */
[C---:B------:R-:W-:Y:S01]  /*7580*/  LOP3.LUT P3, RZ, R128.reuse, 0xff0000, RZ, 0xc0, !PT ;  /* 0x00ff000080ff7812 */ /* 0x040fe2000786c0ff */
[----:B------:R-:W-:Y:S01]  /*7590*/  HADD2.F32 R0, -RZ, R101.H1_H1 ;  /* 0x30000065ff007230 */ /* 0x000fe20000004100 */
[----:B------:R-:W-:Y:S01]  /*75a0*/  LOP3.LUT P4, RZ, R128, 0xff000000, RZ, 0xc0, !PT ;  /* 0xff00000080ff7812 */ /* 0x000fe2000788c0ff */
[----:B------:R-:W-:Y:S01]  /*75b0*/  FADD.FTZ R204, R204, -R205 ;  /* 0x800000cdcccc7221 */ /* 0x000fe20000010000 */
[C---:B------:R-:W-:Y:S01]  /*75c0*/  LOP3.LUT P5, RZ, R128.reuse, 0xff, RZ, 0xc0, !PT ;  /* 0x000000ff80ff7812 */ /* 0x040fe200078ac0ff */
[----:B------:R-:W-:Y:S01]  /*75d0*/  FADD.FTZ R203, R203, -R202 ;  /* 0x800000cacbcb7221 */ /* 0x000fe20000010000 */
[----:B------:R-:W-:Y:S01]  /*75e0*/  LOP3.LUT P6, RZ, R128, 0xff00, RZ, 0xc0, !PT ;  /* 0x0000ff0080ff7812 */ /* 0x000fe200078cc0ff */
[--C-:B------:R-:W-:Y:S01]  /*75f0*/  HADD2.F32 R128, -RZ, R100.reuse.H1_H1 ;  /* 0x30000064ff807230 */ /* 0x100fe20000004100 */
[----:B------:R-:W-:Y:S01]  /*7600*/  F2FP.F16.F32.PACK_AB R122, R122, R121 ;  /* 0x000000797a7a723e */ /* 0x000fe200000000ff */
[----:B------:R-:W-:-:S02]  /*7610*/  HADD2.F32 R121, -RZ, R100.H0_H0 ;  /* 0x20000064ff797230 */ /* 0x000fc40000004100 */
        /* <DEDUP_REMOVED lines=15> */
.L_x_3026:
        /* <DEDUP_REMOVED lines=10> */
[----:B------:R-:W-:Y:S01]  /*77b0*/  FMUL.FTZ R115, R178, R115 ;  /* 0x00000073b2737220 */ /* 0x000fe20000410000 */
[----:B------:R-:W-:Y:S01]  /*77c0*/  ISETP.GE.U32.AND P3, PT, R128, RZ, PT ;  /* 0x000000ff8000720c */ /* 0x000fe20003f66070 */
[C---:B------:R-:W-:Y:S01]  /*77d0*/  FMUL.FTZ R114, R178.reuse, R114 ;  /* 0x00000072b2727220 */ /* 0x040fe20000410000 */
[----:B------:R-:W-:Y:S01]  /*77e0*/  FMUL.FTZ R112, R113, UR6 ;  /* 0x0000000671707c20 */ /* 0x000fe20008410000 */
[----:B------:R-:W-:Y:S01]  /*77f0*/  FMUL.FTZ R123, R115, UR6 ;  /* 0x00000006737b7c20 */ /* 0x000fe20008410000 */
[----:B------:R-:W-:Y:S01]  /*7800*/  FMUL.FTZ R190, R178, R190 ;  /* 0x000000beb2be7220 */ /* 0x000fe20000410000 */
[----:B------:R-:W-:Y:S01]  /*7810*/  LOP3.LUT P4, RZ, R129, 0xff0000, RZ, 0xc0, !PT ;  /* 0x00ff000081ff7812 */ /* 0x000fe2000788c0ff */
[-CC-:B------:R-:W-:Y:S01]  /*7820*/  FFMA.FTZ R205, R205, R224.reuse, R223.reuse ;  /* 0x000000e0cdcd7223 */ /* 0x180fe200000100df */
[C---:B------:R-:W-:Y:S01]  /*7830*/  ISETP.GE.U32.AND.EX P3, PT, R129.reuse, 0x1000000, PT, P3 ;  /* 0x010000008100780c */ /* 0x040fe20003f66130 */
[-CC-:B------:R-:W-:Y:S01]  /*7840*/  FFMA.FTZ R210, R210, R224.reuse, R223.reuse ;  /* 0x000000e0d2d27223 */ /* 0x180fe200000100df */
[-CC-:B------:R-:W-:Y:S01]  /*7850*/  FFMA.FTZ R194, R194, R224.reuse, R223.reuse ;  /* 0x000000e0c2c27223 */ /* 0x180fe200000100df */
[----:B------:R-:W-:Y:S01]  /*7860*/  FFMA.FTZ R202, R202, R224, R223 ;  /* 0x000000e0caca7223 */ /* 0x000fe200000100df */
        /* <DEDUP_REMOVED lines=15> */
[C---:B------:R-:W-:Y:S01]  /*7960*/  FMUL.FTZ R113, R178.reuse, R195 ;  /* 0x000000c3b2717220 */ /* 0x040fe20000410000 */
[----:B------:R-:W-:Y:S01]  /*7970*/  F2FP.F16.F32.PACK_AB R123, R123, R112 ;  /* 0x000000707b7b723e */ /* 0x000fe200000000ff */
[----:B------:R-:W-:Y:S01]  /*7980*/  FMUL.FTZ R112, R178, R203 ;  /* 0x000000cbb2707220 */ /* 0x000fe20000410000 */
[----:B------:R-:W-:Y:S01]  /*7990*/  F2FP.F16.F32.PACK_AB R122, R0, R122 ;  /* 0x0000007a007a723e */ /* 0x000fe200000000ff */
[----:B------:R-:W-:Y:S01]  /*79a0*/  FMUL.FTZ R0, R113, UR6 ;  /* 0x0000000671007c20 */ /* 0x000fe20008410000 */
[C---:B------:R-:W-:Y:S01]  /*79b0*/  F2FP.F16.F32.PACK_AB R113, R211.reuse, R113 ;  /* 0x00000071d371723e */ /* 0x040fe200000000ff */
[----:B0-----:R-:W-:Y:S01]  /*79c0*/  FMUL.FTZ R120, R112, UR6 ;  /* 0x0000000670787c20 */ /* 0x001fe20008410000 */
[C---:B------:R-:W-:Y:S01]  /*79d0*/  F2FP.F16.F32.PACK_AB R112, R204.reuse, R112 ;  /* 0x00000070cc70723e */ /* 0x040fe200000000ff */
        /* <DEDUP_REMOVED lines=12> */
[----:B------:R-:W-:Y:S01]  /*7aa0*/  F2FP.F16.F32.PACK_AB R120, R204, R120 ;  /* 0x00000078cc78723e */ /* 0x000fe200000000ff */
[----:B------:R-:W-:Y:S06]  /*7ab0*/  BRA `(.L_x_3024) ;  /* 0x0000000000d47947 */ /* 0x000fec0003800000 */
.L_x_3028:
        /* <DEDUP_REMOVED lines=49> */
[----:B------:R-:W-:Y:S02]  /*7dd0*/  F2FP.F16.F32.PACK_AB R123, R0, R123 ;  /* 0x0000007b007b723e */ /* 0x000fe400000000ff */
[----:B------:R-:W-:Y:S02]  /*7de0*/  F2FP.F16.F32.PACK_AB R122, R130, R122 ;  /* 0x0000007a827a723e */ /* 0x000fe400000000ff */
[----:B------:R-:W-:Y:S02]  /*7df0*/  F2FP.F16.F32.PACK_AB R121, R211, R121 ;  /* 0x00000079d379723e */ /* 0x000fe400000000ff */
[----:B------:R-:W-:-:S07]  /*7e00*/  F2FP.F16.F32.PACK_AB R120, R120, R203 ;  /* 0x000000cb7878723e */ /* 0x000fce00000000ff */
.L_x_3024:
        /* <DEDUP_REMOVED lines=19> */
[----:B------:R-:W-:Y:S01]  /*7f40*/  FFMA.FTZ R141, R141, R224, R223 ;  /* 0x000000e08d8d7223 */ /* 0x000fe200000100df */
[C---:B------:R-:W-:Y:S01]  /*7f50*/  FFMA.FTZ R115, R178.reuse, R142, R115 ;  /* 0x0000008eb2737223 */ /* 0x040fe20000010073 */
[----:B------:R-:W-:Y:S01]  /*7f60*/  FFMA.FTZ R0, R178, R143, R0 ;  /* 0x0000008fb2007223 */ /* 0x000fe20000010000 */
[----:B------:R-:W-:Y:S01]  /*7f70*/  ISETP.GE.U32.AND.EX P3, PT, R175, 0x1000000, PT, P3 ;  /* 0x01000000af00780c */ /* 0x000fe20003f66130 */
[-C--:B------:R-:W-:Y:S01]  /*7f80*/  FFMA.FTZ R219, R219, R224.reuse, R223 ;  /* 0x000000e0dbdb7223 */ /* 0x080fe200000100df */
        /* <DEDUP_REMOVED lines=28> */
[----:B------:R-:W-:Y:S01]  /*8150*/  FADD.FTZ R133, R133, -R137 ;  /* 0x8000008985857221 */ /* 0x000fe20000010000 */
[----:B------:R-:W-:Y:S01]  /*8160*/  LOP3.LUT P4, RZ, R126, 0xff0000, RZ, 0xc0, !PT ;  /* 0x00ff00007eff7812 */ /* 0x000fe2000788c0ff */
[----:B------:R-:W-:Y:S01]  /*8170*/  FFMA.FTZ R191, R191, R224, R223 ;  /* 0x000000e0bfbf7223 */ /* 0x000fe200000100df */
        /* <DEDUP_REMOVED lines=43> */
.L_x_3031:
        /* <DEDUP_REMOVED lines=83> */
.L_x_3030:
        /* <DEDUP_REMOVED lines=21> */
[C---:B------:R-:W-:Y:S01]  /*8ab0*/  FSEL R123, R119.reuse, RZ, P6 ;  /* 0x000000ff777b7208 */ /* 0x040fe20003000000 */
[----:B------:R-:W-:Y:S01]  /*8ac0*/  FADD.FTZ R140, R140, -R216 ;  /* 0x800000d88c8c7221 */ /* 0x000fe20000010000 */
[----:B------:R-:W-:Y:S01]  /*8ad0*/  FSEL R119, R119, RZ, P5 ;  /* 0x000000ff77777208 */ /* 0x000fe20002800000 */
[----:B------:R-:W-:Y:S01]  /*8ae0*/  FMUL.FTZ R118, R114, UR6 ;  /* 0x0000000672767c20 */ /* 0x000fe20008410000 */
[----:B------:R-:W-:Y:S01]  /*8af0*/  FSEL R112, R0, RZ, P3 ;  /* 0x000000ff00707208 */ /* 0x000fe20001800000 */
[-CC-:B------:R-:W-:Y:S01]  /*8b00*/  FFMA.FTZ R137, R137, R224.reuse, R223.reuse ;  /* 0x000000e089897223 */ /* 0x180fe200000100df */
[----:B------:R-:W-:Y:S01]  /*8b10*/  ISETP.GE.U32.AND.EX P4, PT, R127, 0x1000000, PT, P4 ;  /* 0x010000007f00780c */ /* 0x000fe20003f86140 */
[----:B------:R-:W-:Y:S01]  /*8b20*/  FFMA.FTZ R136, R136, R224, R223 ;  /* 0x000000e088887223 */ /* 0x000fe200000100df */
        /* <DEDUP_REMOVED lines=51> */
.L_x_3033:
        /* <DEDUP_REMOVED lines=75> */
.L_x_3029:
        /* <DEDUP_REMOVED lines=68> */
.L_x_3035:
        /* <DEDUP_REMOVED lines=62> */
.L_x_3034:
        /* <DEDUP_REMOVED lines=59> */
.L_x_3036:
        /* <DEDUP_REMOVED lines=53> */
.L_x_3032:
        /* <DEDUP_REMOVED lines=13> */
[-C--:B------:R-:W-:Y:S01]  /*a300*/  FFMA.FTZ R112, R151, R224.reuse, R223 ;  /* 0x000000e097707223 */ /* 0x080fe200000100df */
[--C-:B------:R-:W-:Y:S02]  /*a310*/  HADD2.F32 R119, -RZ, R111.reuse.H1_H1 ;  /* 0x3000006fff777230 */ /* 0x100fe40000004100 */
[----:B------:R-:W-:Y:S01]  /*a320*/  FADD.FTZ R121, R149, -R0 ;  /* 0x8000000095797221 */ /* 0x000fe20000010000 */
[----:B------:R-:W-:Y:S02]  /*a330*/  HADD2.F32 R0, -RZ, R111.H0_H0 ;  /* 0x2000006fff007230 */ /* 0x000fe40000004100 */
[----:B------:R-:W-:Y:S01]  /*a340*/  FADD.FTZ R117, R150, -R117 ;  /* 0x8000007596757221 */ /* 0x000fe20000010000 */
[----:B------:R-:W-:Y:S01]  /*a350*/  FADD.FTZ R155, R155, -R112 ;  /* 0x800000709b9b7221 */ /* 0x000fe20000010000 */
[----:B------:R-:W-:Y:S01]  /*a360*/  FFMA.FTZ R222, R222, R224, R223 ;  /* 0x000000e0dede7223 */ /* 0x000fe200000100df */
[----:B------:R-:W-:-:S02]  /*a370*/  HADD2.F32 R114, -RZ, R110.H1_H1 ;  /* 0x3000006eff727230 */ /* 0x000fc40000004100 */
[C---:B------:R-:W-:Y:S01]  /*a380*/  FFMA.FTZ R127, R178.reuse, R117, R0 ;  /* 0x00000075b27f7223 */ /* 0x040fe20000010000 */
[----:B------:R-:W-:Y:S02]  /*a390*/  HADD2.F32 R0, -RZ, R110.H0_H0 ;  /* 0x2000006eff007230 */ /* 0x000fe40000004100 */
[----:B------:R-:W-:Y:S01]  /*a3a0*/  FFMA.FTZ R120, R178, R155, R119 ;  /* 0x0000009bb2787223 */ /* 0x000fe20000010077 */
[----:B------:R-:W-:Y:S01]  /*a3b0*/  FADD.FTZ R221, R221, -R222 ;  /* 0x800000dedddd7221 */ /* 0x000fe20000010000 */
[----:B------:R-:W-:Y:S01]  /*a3c0*/  ISETP.GE.U32.AND P1, PT, R124, RZ, PT ;  /* 0x000000ff7c00720c */ /* 0x000fe20003f26070 */
[----:B------:R-:W-:Y:S01]  /*a3d0*/  FMUL.FTZ R116, R127, UR6 ;  /* 0x000000067f747c20 */ /* 0x000fe20008410000 */
[----:B------:R-:W-:Y:S01]  /*a3e0*/  FFMA.FTZ R121, R178, R121, R0 ;  /* 0x00000079b2797223 */ /* 0x000fe20000010000 */
[----:B------:R-:W-:Y:S01]  /*a3f0*/  FMUL.FTZ R119, R120, UR6 ;  /* 0x0000000678777c20 */ /* 0x000fe20008410000 */
[----:B------:R-:W-:Y:S01]  /*a400*/  FFMA.FTZ R114, R178, R221, R114 ;  /* 0x000000ddb2727223 */ /* 0x000fe20000010072 */
[C---:B------:R-:W-:Y:S01]  /*a410*/  LOP3.LUT P5, RZ, R125.reuse, 0xff0000, RZ, 0xc0, !PT ;  /* 0x00ff00007dff7812 */ /* 0x040fe200078ac0ff */
[-CC-:B------:R-:W-:Y:S01]  /*a420*/  FFMA.FTZ R115, R220, R224.reuse, R223.reuse ;  /* 0x000000e0dc737223 */ /* 0x180fe200000100df */
[----:B------:R-:W-:Y:S01]  /*a430*/  ISETP.GE.U32.AND.EX P1, PT, R125, 0x1000000, PT, P1 ;  /* 0x010000007d00780c */ /* 0x000fe20003f26110 */
[----:B------:R-:W-:Y:S01]  /*a440*/  FMUL.FTZ R117, R121, UR6 ;  /* 0x0000000679757c20 */ /* 0x000fe20008410000 */
[----:B------:R-:W-:Y:S01]  /*a450*/  LOP3.LUT P4, RZ, R177, 0xff0000, RZ, 0xc0, !PT ;  /* 0x00ff0000b1ff7812 */ /* 0x000fe2000788c0ff */
[----:B------:R-:W-:Y:S01]  /*a460*/  FMUL.FTZ R0, R114, UR6 ;  /* 0x0000000672007c20 */ /* 0x000fe20008410000 */
[----:B------:R-:W-:Y:S01]  /*a470*/  ISETP.GE.U32.AND P3, PT, R176, RZ, PT ;  /* 0x000000ffb000720c */ /* 0x000fe20003f66070 */
[-CC-:B------:R-:W-:Y:S01]  /*a480*/  FFMA.FTZ R147, R147, R224.reuse, R223.reuse ;  /* 0x000000e093937223 */ /* 0x180fe200000100df */
[----:B------:R-:W-:Y:S01]  /*a490*/  LOP3.LUT P6, RZ, R125, 0xff, RZ, 0xc0, !PT ;  /* 0x000000ff7dff7812 */ /* 0x000fe200078cc0ff */
[-C--:B------:R-:W-:Y:S01]  /*a4a0*/  FFMA.FTZ R113, R152, R224.reuse, R223 ;  /* 0x000000e098717223 */ /* 0x080fe200000100df */
[----:B------:R-:W-:Y:S01]  /*a4b0*/  FSEL R112, R116, RZ, P5 ;  /* 0x000000ff74707208 */ /* 0x000fe20002800000 */
[----:B------:R-:W-:Y:S01]  /*a4c0*/  FADD.FTZ R147, R146, -R147 ;  /* 0x8000009392937221 */ /* 0x000fe20000010000 */
[----:B------:R-:W-:Y:S01]  /*a4d0*/  FSEL R123, R119, RZ, P1 ;  /* 0x000000ff777b7208 */ /* 0x000fe20000800000 */
[----:B------:R-:W-:Y:S01]  /*a4e0*/  HADD2.F32 R126, -RZ, R108.H1_H1 ;  /* 0x3000006cff7e7230 */ /* 0x000fe20000004100 */
[C---:B------:R-:W-:Y:S01]  /*a4f0*/  LOP3.LUT P5, RZ, R177.reuse, 0xff, RZ, 0xc0, !PT ;  /* 0x000000ffb1ff7812 */ /* 0x040fe200078ac0ff */
[----:B------:R-:W-:Y:S01]  /*a500*/  FADD.FTZ R113, R148, -R113 ;  /* 0x8000007194717221 */ /* 0x000fe20000010000 */
[----:B------:R-:W-:Y:S01]  /*a510*/  FSEL R116, R116, RZ, P4 ;  /* 0x000000ff74747208 */ /* 0x000fe20002000000 */
[----:B------:R-:W-:Y:S01]  /*a520*/  FFMA.FTZ R144, R144, R224, R223 ;  /* 0x000000e090907223 */ /* 0x000fe200000100df */
[----:B------:R-:W-:-:S02]  /*a530*/  ISETP.GE.U32.AND.EX P3, PT, R177, 0x1000000, PT, P3 ;  /* 0x01000000b100780c */ /* 0x000fc40003f66130 */
[----:B------:R-:W-:Y:S01]  /*a540*/  LOP3.LUT P1, RZ, R177, 0xff00, RZ, 0xc0, !PT ;  /* 0x0000ff00b1ff7812 */ /* 0x000fe2000782c0ff */
[----:B------:R-:W-:Y:S01]  /*a550*/  FADD.FTZ R145, R145, -R144 ;  /* 0x8000009091917221 */ /* 0x000fe20000010000 */
[----:B------:R-:W-:Y:S01]  /*a560*/  LOP3.LUT P4, RZ, R125, 0xff00, RZ, 0xc0, !PT ;  /* 0x0000ff007dff7812 */ /* 0x000fe2000788c0ff */
[----:B------:R-:W-:Y:S01]  /*a570*/  FADD.FTZ R125, R182, -R115 ;  /* 0x80000073b67d7221 */ /* 0x000fe20000010000 */
[----:B------:R-:W-:Y:S01]  /*a580*/  FSEL R122, R117, RZ, P6 ;  /* 0x000000ff757a7208 */ /* 0x000fe20003000000 */
[----:B------:R-:W-:Y:S01]  /*a590*/  HADD2.F32 R115, -RZ, R109.H0_H0 ;  /* 0x2000006dff737230 */ /* 0x000fe20000004100 */
[----:B------:R-:W-:Y:S02]  /*a5a0*/  FSEL R119, R119, RZ, P3 ;  /* 0x000000ff77777208 */ /* 0x000fe40001800000 */
[----:B------:R-:W-:Y:S02]  /*a5b0*/  FSEL R117, R117, RZ, P5 ;  /* 0x000000ff75757208 */ /* 0x000fe40002800000 */
[----:B------:R-:W-:Y:S01]  /*a5c0*/  FSEL R118, R0, RZ, P1 ;  /* 0x000000ff00767208 */ /* 0x000fe20000800000 */
[----:B------:R-:W-:Y:S01]  /*a5d0*/  FFMA.FTZ R147, R178, R147, R115 ;  /* 0x00000093b2937223 */ /* 0x000fe20000010073 */
[----:B------:R-:W-:-:S02]  /*a5e0*/  LOP3.LUT P3, RZ, R124, 0xff0000, RZ, 0xc0, !PT ;  /* 0x00ff00007cff7812 */ /* 0x000fc4000786c0ff */
[C---:B------:R-:W-:Y:S02]  /*a5f0*/  LOP3.LUT P6, RZ, R124.reuse, 0xff000000, RZ, 0xc0, !PT ;  /* 0xff0000007cff7812 */ /* 0x040fe400078cc0ff */
[C---:B------:R-:W-:Y:S02]  /*a600*/  LOP3.LUT P5, RZ, R124.reuse, 0xff00, RZ, 0xc0, !PT ;  /* 0x0000ff007cff7812 */ /* 0x040fe400078ac0ff */
[----:B------:R-:W-:Y:S01]  /*a610*/  LOP3.LUT P1, RZ, R124, 0xff, RZ, 0xc0, !PT ;  /* 0x000000ff7cff7812 */ /* 0x000fe2000782c0ff */
[----:B------:R-:W-:Y:S01]  /*a620*/  HADD2.F32 R124, -RZ, R109.H1_H1 ;  /* 0x3000006dff7c7230 */ /* 0x000fe20000004100 */
[----:B------:R-:W-:Y:S01]  /*a630*/  F2FP.F16.F32.PACK_AB R123, R123, R112 ;  /* 0x000000707b7b723e */ /* 0x000fe200000000ff */
[----:B------:R-:W-:Y:S01]  /*a640*/  FMUL.FTZ R112, R147, UR6 ;  /* 0x0000000693707c20 */ /* 0x000fe20008410000 */
[----:B------:R-:W-:Y:S02]  /*a650*/  F2FP.F16.F32.PACK_AB R114, R114, R121 ;  /* 0x000000797272723e */ /* 0x000fe400000000ff */
[C---:B------:R-:W-:Y:S01]  /*a660*/  FFMA.FTZ R128, R178.reuse, R125, R124 ;  /* 0x0000007db2807223 */ /* 0x040fe2000001007c */
[----:B------:R-:W-:Y:S01]  /*a670*/  FFMA.FTZ R125, R178, R113, R126 ;  /* 0x00000071b27d7223 */ /* 0x000fe2000001007e */
[----:B------:R-:W-:Y:S01]  /*a680*/  HADD2.F32 R124, -RZ, R108.H0_H0 ;  /* 0x2000006cff7c7230 */ /* 0x000fe20000004100 */
[----:B------:R-:W-:-:S02]  /*a690*/  F2FP.F16.F32.PACK_AB R118, R118, R117 ;  /* 0x000000757676723e */ /* 0x000fc400000000ff */
[C---:B------:R-:W-:Y:S01]  /*a6a0*/  F2FP.F16.F32.PACK_AB R113, R128.reuse, R147 ;  /* 0x000000938071723e */ /* 0x040fe200000000ff */
[----:B------:R-:W-:Y:S01]  /*a6b0*/  FMUL.FTZ R128, R128, UR6 ;  /* 0x0000000680807c20 */ /* 0x000fe20008410000 */
[----:B------:R-:W-:Y:S01]  /*a6c0*/  FSEL R117, R0, RZ, P4 ;  /* 0x000000ff00757208 */ /* 0x000fe20002000000 */
[----:B------:R-:W-:Y:S01]  /*a6d0*/  FFMA.FTZ R124, R178, R145, R124 ;  /* 0x00000091b27c7223 */ /* 0x000fe2000001007c */
[----:B------:R-:W-:Y:S02]  /*a6e0*/  FSEL R121, R112, RZ, P3 ;  /* 0x000000ff70797208 */ /* 0x000fe40001800000 */
[C---:B------:R-:W-:Y:S02]  /*a6f0*/  LOP3.LUT P4, RZ, R176.reuse, 0xff0000, RZ, 0xc0, !PT ;  /* 0x00ff0000b0ff7812 */ /* 0x040fe4000788c0ff */
[----:B------:R-:W-:Y:S02]  /*a700*/  LOP3.LUT P3, RZ, R176, 0xff000000, RZ, 0xc0, !PT ;  /* 0xff000000b0ff7812 */ /* 0x000fe4000786c0ff */
[----:B------:R-:W-:-:S02]  /*a710*/  F2FP.F16.F32.PACK_AB R122, R117, R122 ;  /* 0x0000007a757a723e */ /* 0x000fc400000000ff */
[----:B------:R-:W-:Y:S02]  /*a720*/  FSEL R117, R112, RZ, P4 ;  /* 0x000000ff70757208 */ /* 0x000fe40002000000 */
[----:B------:R-:W-:Y:S02]  /*a730*/  FSEL R0, R128, RZ, P3 ;  /* 0x000000ff80007208 */ /* 0x000fe40001800000 */
[C---:B------:R-:W-:Y:S01]  /*a740*/  F2FP.F16.F32.PACK_AB R112, R125.reuse, R124 ;  /* 0x0000007c7d70723e */ /* 0x040fe200000000ff */
[----:B------:R-:W-:Y:S01]  /*a750*/  FMUL.FTZ R124, R124, UR6 ;  /* 0x000000067c7c7c20 */ /* 0x000fe20008410000 */
[----:B------:R-:W-:Y:S01]  /*a760*/  F2FP.F16.F32.PACK_AB R117, R0, R117 ;  /* 0x000000750075723e */ /* 0x000fe200000000ff */
[----:B------:R-:W-:Y:S01]  /*a770*/  FMUL.FTZ R0, R125, UR6 ;  /* 0x000000067d007c20 */ /* 0x000fe20008410000 */
[C---:B------:R-:W-:Y:S02]  /*a780*/  LOP3.LUT P4, RZ, R176.reuse, 0xff00, RZ, 0xc0, !PT ;  /* 0x0000ff00b0ff7812 */ /* 0x040fe4000788c0ff */
[----:B------:R-:W-:-:S02]  /*a790*/  LOP3.LUT P3, RZ, R176, 0xff, RZ, 0xc0, !PT ;  /* 0x000000ffb0ff7812 */ /* 0x000fc4000786c0ff */
[----:B------:R-:W-:Y:S02]  /*a7a0*/  F2FP.F16.F32.PACK_AB R115, R120, R127 ;  /* 0x0000007f7873723e */ /* 0x000fe400000000ff */
[----:B------:R-:W-:Y:S02]  /*a7b0*/  F2FP.F16.F32.PACK_AB R119, R119, R116 ;  /* 0x000000747777723e */ /* 0x000fe400000000ff */
[----:B------:R-:W-:Y:S02]  /*a7c0*/  FSEL R128, R128, RZ, P6 ;  /* 0x000000ff80807208 */ /* 0x000fe40003000000 */
[C---:B------:R-:W-:Y:S02]  /*a7d0*/  FSEL R125, R0.reuse, RZ, P5 ;  /* 0x000000ff007d7208 */ /* 0x040fe40002800000 */
[----:B------:R-:W-:Y:S02]  /*a7e0*/  FSEL R127, R0, RZ, P4 ;  /* 0x000000ff007f7208 */ /* 0x000fe40002000000 */
[----:B------:R-:W-:-:S02]  /*a7f0*/  FSEL R116, R124, RZ, P3 ;  /* 0x000000ff7c747208 */ /* 0x000fc40001800000 */
[----:B------:R-:W-:Y:S02]  /*a800*/  FSEL R120, R124, RZ, P1 ;  /* 0x000000ff7c787208 */ /* 0x000fe40000800000 */
[----:B------:R-:W-:Y:S02]  /*a810*/  F2FP.F16.F32.PACK_AB R121, R128, R121 ;  /* 0x000000798079723e */ /* 0x000fe400000000ff */
[----:B------:R-:W-:Y:S02]  /*a820*/  F2FP.F16.F32.PACK_AB R116, R127, R116 ;  /* 0x000000747f74723e */ /* 0x000fe400000000ff */
[----:B------:R-:W-:Y:S01]  /*a830*/  F2FP.F16.F32.PACK_AB R120, R125, R120 ;  /* 0x000000787d78723e */ /* 0x000fe200000000ff */
[----:B------:R-:W-:Y:S06]  /*a840*/  BRA `(.L_x_3040) ;  /* 0x0000001c00807947 */ /* 0x000fec0003800000 */
.L_x_3039:
        /* <DEDUP_REMOVED lines=20> */
[----:B------:R-:W-:Y:S01]  /*a990*/  LOP3.LUT P6, RZ, R177, 0xff0000, RZ, 0xc0, !PT ;  /* 0x00ff0000b1ff7812 */ /* 0x000fe200078cc0ff */
[-CC-:B------:R-:W-:Y:S01]  /*a9a0*/  FFMA.FTZ R119, R220, R224.reuse, R223.reuse ;  /* 0x000000e0dc777223 */ /* 0x180fe200000100df */
[----:B------:R-:W-:Y:S01]  /*a9b0*/  ISETP.GE.U32.AND.EX P4, PT, R125, 0x1000000, PT, P1 ;  /* 0x010000007d00780c */ /* 0x000fe20003f86110 */
[----:B------:R-:W-:Y:S01]  /*a9c0*/  FMUL.FTZ R121, R0, UR6 ;  /* 0x0000000600797c20 */ /* 0x000fe20008410000 */
[----:B------:R-:W-:Y:S01]  /*a9d0*/  ISETP.GE.U32.AND P1, PT, R176, RZ, PT ;  /* 0x000000ffb000720c */ /* 0x000fe20003f26070 */
[-C--:B------:R-:W-:Y:S01]  /*a9e0*/  FFMA.FTZ R147, R147, R224.reuse, R223 ;  /* 0x000000e093937223 */ /* 0x080fe200000100df */
[----:B------:R-:W-:Y:S01]  /*a9f0*/  FSEL R116, R118, RZ, P3 ;  /* 0x000000ff76747208 */ /* 0x000fe20001800000 */
[----:B------:R-:W-:Y:S01]  /*aa00*/  FMUL.FTZ R0, R221, UR6 ;  /* 0x00000006dd007c20 */ /* 0x000fe20008410000 */
[C---:B------:R-:W-:Y:S01]  /*aa10*/  LOP3.LUT P5, RZ, R125.reuse, 0xff, RZ, 0xc0, !PT ;  /* 0x000000ff7dff7812 */ /* 0x040fe200078ac0ff */
[----:B------:R-:W-:Y:S01]  /*aa20*/  FADD.FTZ R127, R182, -R119 ;  /* 0x80000077b67f7221 */ /* 0x000fe20000010000 */
[----:B------:R-:W-:Y:S01]  /*aa30*/  LOP3.LUT P3, RZ, R125, 0xff00, RZ, 0xc0, !PT ;  /* 0x0000ff007dff7812 */ /* 0x000fe2000786c0ff */
[----:B------:R-:W-:Y:S01]  /*aa40*/  HADD2.F32 R119, -RZ, R109.H0_H0 ;  /* 0x2000006dff777230 */ /* 0x000fe20000004100 */
[----:B------:R-:W-:Y:S01]  /*aa50*/  FSEL R123, R120, RZ, P4 ;  /* 0x000000ff787b7208 */ /* 0x000fe20002000000 */
[----:B------:R-:W-:Y:S01]  /*aa60*/  FADD.FTZ R147, R146, -R147 ;  /* 0x8000009392937221 */ /* 0x000fe20000010000 */
[----:B------:R-:W-:Y:S01]  /*aa70*/  FSEL R125, R118, RZ, P6 ;  /* 0x000000ff767d7208 */ /* 0x000fe20003000000 */
[-C--:B------:R-:W-:Y:S01]  /*aa80*/  FFMA.FTZ R117, R152, R224.reuse, R223 ;  /* 0x000000e098757223 */ /* 0x080fe200000100df */
[C---:B------:R-:W-:Y:S01]  /*aa90*/  LOP3.LUT P4, RZ, R177.reuse, 0xff, RZ, 0xc0, !PT ;  /* 0x000000ffb1ff7812 */ /* 0x040fe2000788c0ff */
[----:B------:R-:W-:Y:S01]  /*aaa0*/  FFMA.FTZ R147, R178, R147, R119 ;  /* 0x00000093b2937223 */ /* 0x000fe20000010077 */
[C---:B------:R-:W-:Y:S01]  /*aab0*/  ISETP.GE.U32.AND.EX P1, PT, R177.reuse, 0x1000000, PT, P1 ;  /* 0x01000000b100780c */ /* 0x040fe20003f26110 */
[----:B------:R-:W-:Y:S01]  /*aac0*/  FFMA.FTZ R144, R144, R224, R223 ;  /* 0x000000e090907223 */ /* 0x000fe200000100df */
[----:B------:R-:W-:Y:S01]  /*aad0*/  LOP3.LUT P6, RZ, R177, 0xff00, RZ, 0xc0, !PT ;  /* 0x0000ff00b1ff7812 */ /* 0x000fe200078cc0ff */
[----:B------:R-:W-:Y:S01]  /*aae0*/  HADD2.F32 R126, -RZ, R108.H1_H1 ;  /* 0x3000006cff7e7230 */ /* 0x000fe20000004100 */
[----:B------:R-:W-:Y:S01]  /*aaf0*/  FSEL R122, R121, RZ, P5 ;  /* 0x000000ff797a7208 */ /* 0x000fe20002800000 */
[----:B------:R-:W-:Y:S01]  /*ab00*/  FADD.FTZ R117, R148, -R117 ;  /* 0x8000007594757221 */ /* 0x000fe20000010000 */
[----:B------:R-:W-:Y:S01]  /*ab10*/  FSEL R120, R120, RZ, P1 ;  /* 0x000000ff78787208 */ /* 0x000fe20000800000 */
[----:B------:R-:W-:Y:S01]  /*ab20*/  FMUL.FTZ R147, R147, UR6 ;  /* 0x0000000693937c20 */ /* 0x000fe20008410000 */
        /* <DEDUP_REMOVED lines=9> */
[----:B------:R-:W-:Y:S01]  /*abc0*/  HADD2.F32 R124, -RZ, R109.H1_H1 ;  /* 0x3000006dff7c7230 */ /* 0x000fe20000004100 */
[----:B------:R-:W-:Y:S02]  /*abd0*/  F2FP.F16.F32.PACK_AB R118, R118, R121 ;  /* 0x000000797676723e */ /* 0x000fe400000000ff */
[----:B------:R-:W-:Y:S02]  /*abe0*/  FSEL R117, R0, RZ, P3 ;  /* 0x000000ff00757208 */ /* 0x000fe40001800000 */
[----:B------:R-:W-:Y:S01]  /*abf0*/  FFMA.FTZ R127, R178, R127, R124 ;  /* 0x0000007fb27f7223 */ /* 0x000fe2000001007c */
[----:B------:R-:W-:Y:S01]  /*ac00*/  HADD2.F32 R124, -RZ, R108.H0_H0 ;  /* 0x2000006cff7c7230 */ /* 0x000fe20000004100 */
[----:B------:R-:W-:-:S02]  /*ac10*/  FSEL R121, R147, RZ, P1 ;  /* 0x000000ff93797208 */ /* 0x000fc40000800000 */
[----:B------:R-:W-:Y:S01]  /*ac20*/  FMUL.FTZ R127, R127, UR6 ;  /* 0x000000067f7f7c20 */ /* 0x000fe20008410000 */
[----:B------:R-:W-:Y:S01]  /*ac30*/  LOP3.LUT P3, RZ, R176, 0xff0000, RZ, 0xc0, !PT ;  /* 0x00ff0000b0ff7812 */ /* 0x000fe2000786c0ff */
[----:B------:R-:W-:Y:S01]  /*ac40*/  FFMA.FTZ R124, R178, R145, R124 ;  /* 0x00000091b27c7223 */ /* 0x000fe2000001007c */
[----:B------:R-:W-:Y:S02]  /*ac50*/  LOP3.LUT P1, RZ, R176, 0xff000000, RZ, 0xc0, !PT ;  /* 0xff000000b0ff7812 */ /* 0x000fe4000782c0ff */
[----:B------:R-:W-:Y:S01]  /*ac60*/  F2FP.F16.F32.PACK_AB R123, R123, R116 ;  /* 0x000000747b7b723e */ /* 0x000fe200000000ff */
[----:B------:R-:W-:Y:S01]  /*ac70*/  FMUL.FTZ R124, R124, UR6 ;  /* 0x000000067c7c7c20 */ /* 0x000fe20008410000 */
[----:B------:R-:W-:Y:S02]  /*ac80*/  F2FP.F16.F32.PACK_AB R122, R117, R122 ;  /* 0x0000007a757a723e */ /* 0x000fe400000000ff */
[----:B------:R-:W-:Y:S02]  /*ac90*/  FSEL R117, R147, RZ, P3 ;  /* 0x000000ff93757208 */ /* 0x000fe40001800000 */
[----:B------:R-:W-:-:S02]  /*aca0*/  FSEL R116, R127, RZ, P1 ;  /* 0x000000ff7f747208 */ /* 0x000fc40000800000 */
[C---:B------:R-:W-:Y:S02]  /*acb0*/  LOP3.LUT P3, RZ, R176.reuse, 0xff00, RZ, 0xc0, !PT ;  /* 0x0000ff00b0ff7812 */ /* 0x040fe4000786c0ff */
[----:B------:R-:W-:Y:S02]  /*acc0*/  LOP3.LUT P1, RZ, R176, 0xff, RZ, 0xc0, !PT ;  /* 0x000000ffb0ff7812 */ /* 0x000fe4000782c0ff */
[----:B------:R-:W-:Y:S02]  /*acd0*/  F2FP.F16.F32.PACK_AB R119, R120, R125 ;  /* 0x0000007d7877723e */ /* 0x000fe400000000ff */
[----:B------:R-:W-:Y:S02]  /*ace0*/  FSEL R0, R127, RZ, P5 ;  /* 0x000000ff7f007208 */ /* 0x000fe40002800000 */
[----:B------:R-:W-:Y:S02]  /*acf0*/  F2FP.F16.F32.PACK_AB R117, R116, R117 ;  /* 0x000000757475723e */ /* 0x000fe400000000ff */
        /* <DEDUP_REMOVED lines=8> */
.L_x_3038:
        /* <DEDUP_REMOVED lines=11> */
[----:B------:R-:W-:Y:S01]  /*ae30*/  ISETP.GE.U32.AND P3, PT, R124, RZ, PT ;  /* 0x000000ff7c00720c */ /* 0x000fe20003f66070 */
[-CC-:B------:R-:W-:Y:S01]  /*ae40*/  FFMA.FTZ R113, R152, R224.reuse, R223.reuse ;  /* 0x000000e098717223 */ /* 0x180fe200000100df */
[----:B------:R-:W-:Y:S01]  /*ae50*/  FMUL.FTZ R119, R127, UR6 ;  /* 0x000000067f777c20 */ /* 0x000fe20008410000 */
[----:B------:R-:W-:Y:S01]  /*ae60*/  FMUL.FTZ R116, R120, UR6 ;  /* 0x0000000678747c20 */ /* 0x000fe20008410000 */
[C---:B------:R-:W-:Y:S01]  /*ae70*/  FMUL.FTZ R121, R178.reuse, R121 ;  /* 0x00000079b2797220 */ /* 0x040fe20000410000 */
[-CC-:B------:R-:W-:Y:S01]  /*ae80*/  FFMA.FTZ R147, R147, R224.reuse, R223.reuse ;  /* 0x000000e093937223 */ /* 0x180fe200000100df */
[C---:B------:R-:W-:Y:S01]  /*ae90*/  LOP3.LUT P6, RZ, R125.reuse, 0xff0000, RZ, 0xc0, !PT ;  /* 0x00ff00007dff7812 */ /* 0x040fe200078cc0ff */
[----:B------:R-:W-:Y:S01]  /*aea0*/  FMUL.FTZ R114, R178, R221 ;  /* 0x000000ddb2727220 */ /* 0x000fe20000410000 */
[----:B------:R-:W-:Y:S01]  /*aeb0*/  ISETP.GE.U32.AND.EX P3, PT, R125, 0x1000000, PT, P3 ;  /* 0x010000007d00780c */ /* 0x000fe20003f66130 */
[-C--:B------:R-:W-:Y:S01]  /*aec0*/  FFMA.FTZ R115, R220, R224.reuse, R223 ;  /* 0x000000e0dc737223 */ /* 0x080fe200000100df */
[----:B------:R-:W-:Y:S01]  /*aed0*/  LOP3.LUT P4, RZ, R177, 0xff0000, RZ, 0xc0, !PT ;  /* 0x00ff0000b1ff7812 */ /* 0x000fe2000788c0ff */
[----:B------:R-:W-:Y:S01]  /*aee0*/  FMUL.FTZ R117, R121, UR6 ;  /* 0x0000000679757c20 */ /* 0x000fe20008410000 */
[----:B------:R-:W-:Y:S01]  /*aef0*/  ISETP.GE.U32.AND P1, PT, R176, RZ, PT ;  /* 0x000000ffb000720c */ /* 0x000fe20003f26070 */
[----:B------:R-:W-:Y:S01]  /*af00*/  FADD.FTZ R113, R148, -R113 ;  /* 0x8000007194717221 */ /* 0x000fe20000010000 */
[----:B------:R-:W-:Y:S01]  /*af10*/  LOP3.LUT P5, RZ, R125, 0xff, RZ, 0xc0, !PT ;  /* 0x000000ff7dff7812 */ /* 0x000fe200078ac0ff */
[----:B------:R-:W-:Y:S01]  /*af20*/  FMUL.FTZ R0, R114, UR6 ;  /* 0x0000000672007c20 */ /* 0x000fe20008410000 */
[----:B------:R-:W-:Y:S01]  /*af30*/  FSEL R123, R119, RZ, P6 ;  /* 0x000000ff777b7208 */ /* 0x000fe20003000000 */
[----:B------:R-:W-:Y:S01]  /*af40*/  FADD.FTZ R147, R146, -R147 ;  /* 0x8000009392937221 */ /* 0x000fe20000010000 */
[----:B------:R-:W-:Y:S01]  /*af50*/  FSEL R112, R116, RZ, P3 ;  /* 0x000000ff74707208 */ /* 0x000fe20001800000 */
[----:B------:R-:W-:Y:S01]  /*af60*/  FADD.FTZ R115, R182, -R115 ;  /* 0x80000073b6737221 */ /* 0x000fe20000010000 */
[----:B------:R-:W-:Y:S01]  /*af70*/  LOP3.LUT P6, RZ, R177, 0xff, RZ, 0xc0, !PT ;  /* 0x000000ffb1ff7812 */ /* 0x000fe200078cc0ff */
[----:B------:R-:W-:Y:S01]  /*af80*/  FFMA.FTZ R144, R144, R224, R223 ;  /* 0x000000e090907223 */ /* 0x000fe200000100df */
[----:B------:R-:W-:-:S02]  /*af90*/  FSEL R119, R119, RZ, P4 ;  /* 0x000000ff77777208 */ /* 0x000fc40002000000 */
[----:B------:R-:W-:Y:S01]  /*afa0*/  LOP3.LUT P3, RZ, R177, 0xff00, RZ, 0xc0, !PT ;  /* 0x0000ff00b1ff7812 */ /* 0x000fe2000786c0ff */
[----:B------:R-:W-:Y:S01]  /*afb0*/  FADD.FTZ R145, R145, -R144 ;  /* 0x8000009091917221 */ /* 0x000fe20000010000 */
[----:B------:R-:W-:Y:S02]  /*afc0*/  ISETP.GE.U32.AND.EX P1, PT, R177, 0x1000000, PT, P1 ;  /* 0x01000000b100780c */ /* 0x000fe40003f26110 */
[----:B------:R-:W-:Y:S01]  /*afd0*/  LOP3.LUT P4, RZ, R125, 0xff00, RZ, 0xc0, !PT ;  /* 0x0000ff007dff7812 */ /* 0x000fe2000788c0ff */
[C---:B------:R-:W-:Y:S01]  /*afe0*/  FMUL.FTZ R125, R178.reuse, R113 ;  /* 0x00000071b27d7220 */ /* 0x040fe20000410000 */
[C---:B------:R-:W-:Y:S01]  /*aff0*/  FSEL R122, R117.reuse, RZ, P5 ;  /* 0x000000ff757a7208 */ /* 0x040fe20002800000 */
[----:B------:R-:W-:Y:S01]  /*b000*/  FMUL.FTZ R113, R178, R147 ;  /* 0x00000093b2717220 */ /* 0x000fe20000410000 */
[----:B------:R-:W-:Y:S02]  /*b010*/  FSEL R116, R116, RZ, P1 ;  /* 0x000000ff74747208 */ /* 0x000fe40000800000 */
[----:B------:R-:W-:-:S02]  /*b020*/  FSEL R117, R117, RZ, P6 ;  /* 0x000000ff75757208 */ /* 0x000fc40003000000 */
[----:B------:R-:W-:Y:S02]  /*b030*/  FSEL R118, R0, RZ, P3 ;  /* 0x000000ff00767208 */ /* 0x000fe40001800000 */
[C---:B------:R-:W-:Y:S02]  /*b040*/  LOP3.LUT P1, RZ, R124.reuse, 0xff0000, RZ, 0xc0, !PT ;  /* 0x00ff00007cff7812 */ /* 0x040fe4000782c0ff */
[C---:B------:R-:W-:Y:S02]  /*b050*/  LOP3.LUT P5, RZ, R124.reuse, 0xff000000, RZ, 0xc0, !PT ;  /* 0xff0000007cff7812 */ /* 0x040fe400078ac0ff */
[C---:B------:R-:W-:Y:S02]  /*b060*/  LOP3.LUT P6, RZ, R124.reuse, 0xff00, RZ, 0xc0, !PT ;  /* 0x0000ff007cff7812 */ /* 0x040fe400078cc0ff */
[----:B------:R-:W-:Y:S01]  /*b070*/  LOP3.LUT P3, RZ, R124, 0xff, RZ, 0xc0, !PT ;  /* 0x000000ff7cff7812 */ /* 0x000fe2000786c0ff */
[----:B------:R-:W-:Y:S01]  /*b080*/  FMUL.FTZ R124, R178, R115 ;  /* 0x00000073b27c7220 */ /* 0x000fe20000410000 */
[----:B------:R-:W-:Y:S01]  /*b090*/  F2FP.F16.F32.PACK_AB R123, R112, R123 ;  /* 0x0000007b707b723e */ /* 0x000fe200000000ff */
[----:B------:R-:W-:Y:S01]  /*b0a0*/  FMUL.FTZ R112, R113, UR6 ;  /* 0x0000000671707c20 */ /* 0x000fe20008410000 */
[----:B------:R-:W-:Y:S01]  /*b0b0*/  F2FP.F16.F32.PACK_AB R114, R114, R121 ;  /* 0x000000797272723e */ /* 0x000fe200000000ff */
[----:B------:R-:W-:Y:S01]  /*b0c0*/  FMUL.FTZ R178, R178, R145 ;  /* 0x00000091b2b27220 */ /* 0x000fe20000410000 */
[----:B------:R-:W-:-:S02]  /*b0d0*/  F2FP.F16.F32.PACK_AB R118, R118, R117 ;  /* 0x000000757676723e */ /* 0x000fc400000000ff */
[C---:B------:R-:W-:Y:S01]  /*b0e0*/  F2FP.F16.F32.PACK_AB R113, R124.reuse, R113 ;  /* 0x000000717c71723e */ /* 0x040fe200000000ff */
[----:B------:R-:W-:Y:S01]  /*b0f0*/  FMUL.FTZ R124, R124, UR6 ;  /* 0x000000067c7c7c20 */ /* 0x000fe20008410000 */
[----:B------:R-:W-:Y:S02]  /*b100*/  FSEL R117, R0, RZ, P4 ;  /* 0x000000ff00757208 */ /* 0x000fe40002000000 */
        /* <DEDUP_REMOVED lines=23> */
.L_x_3041:
        /* <DEDUP_REMOVED lines=13> */
[----:B------:R-:W-:Y:S01]  /*b350*/  LOP3.LUT P3, RZ, R125, 0xff0000, RZ, 0xc0, !PT ;  /* 0x00ff00007dff7812 */ /* 0x000fe2000786c0ff */
[----:B------:R-:W-:Y:S01]  /*b360*/  FMUL.FTZ R155, R155, UR6 ;  /* 0x000000069b9b7c20 */ /* 0x000fe20008410000 */
[----:B------:R-:W-:Y:S01]  /*b370*/  LOP3.LUT P6, RZ, R177, 0xff0000, RZ, 0xc0, !PT ;  /* 0x00ff0000b1ff7812 */ /* 0x000fe200078cc0ff */
[----:B------:R-:W-:Y:S01]  /*b380*/  FMUL.FTZ R0, R178, R221 ;  /* 0x000000ddb2007220 */ /* 0x000fe20000410000 */
[----:B------:R-:W-:Y:S01]  /*b390*/  ISETP.GE.U32.AND.EX P4, PT, R125, 0x1000000, PT, P1 ;  /* 0x010000007d00780c */ /* 0x000fe20003f86110 */
[-CC-:B------:R-:W-:Y:S01]  /*b3a0*/  FFMA.FTZ R147, R147, R224.reuse, R223.reuse ;  /* 0x000000e093937223 */ /* 0x180fe200000100df */
[----:B------:R-:W-:Y:S01]  /*b3b0*/  FSEL R116, R121, RZ, P3 ;  /* 0x000000ff79747208 */ /* 0x000fe20001800000 */
[----:B------:R-:W-:Y:S01]  /*b3c0*/  FMUL.FTZ R149, R149, UR6 ;  /* 0x0000000695957c20 */ /* 0x000fe20008410000 */
[C---:B------:R-:W-:Y:S01]  /*b3d0*/  LOP3.LUT P5, RZ, R125.reuse, 0xff, RZ, 0xc0, !PT ;  /* 0x000000ff7dff7812 */ /* 0x040fe200078ac0ff */
[----:B------:R-:W-:Y:S01]  /*b3e0*/  FMUL.FTZ R0, R0, UR6 ;  /* 0x0000000600007c20 */ /* 0x000fe20008410000 */
[----:B------:R-:W-:Y:S01]  /*b3f0*/  LOP3.LUT P3, RZ, R125, 0xff00, RZ, 0xc0, !PT ;  /* 0x0000ff007dff7812 */ /* 0x000fe2000786c0ff */
[-C--:B------:R-:W-:Y:S01]  /*b400*/  FFMA.FTZ R117, R152, R224.reuse, R223 ;  /* 0x000000e098757223 */ /* 0x080fe200000100df */
[----:B------:R-:W-:Y:S01]  /*b410*/  FSEL R123, R155, RZ, P4 ;  /* 0x000000ff9b7b7208 */ /* 0x000fe20002000000 */
[----:B------:R-:W-:Y:S01]  /*b420*/  FADD.FTZ R147, R146, -R147 ;  /* 0x8000009392937221 */ /* 0x000fe20000010000 */
[----:B------:R-:W-:Y:S01]  /*b430*/  FSEL R125, R121, RZ, P6 ;  /* 0x000000ff797d7208 */ /* 0x000fe20003000000 */
[-C--:B------:R-:W-:Y:S01]  /*b440*/  FFMA.FTZ R119, R220, R224.reuse, R223 ;  /* 0x000000e0dc777223 */ /* 0x080fe200000100df */
[C---:B------:R-:W-:Y:S01]  /*b450*/  LOP3.LUT P4, RZ, R177.reuse, 0xff, RZ, 0xc0, !PT ;  /* 0x000000ffb1ff7812 */ /* 0x040fe2000788c0ff */
[----:B------:R-:W-:Y:S01]  /*b460*/  FADD.FTZ R117, R148, -R117 ;  /* 0x8000007594757221 */ /* 0x000fe20000010000 */
[----:B------:R-:W-:Y:S01]  /*b470*/  LOP3.LUT P6, RZ, R177, 0xff00, RZ, 0xc0, !PT ;  /* 0x0000ff00b1ff7812 */ /* 0x000fe200078cc0ff */
[----:B------:R-:W-:Y:S01]  /*b480*/  FMUL.FTZ R147, R178, R147 ;  /* 0x00000093b2937220 */ /* 0x000fe20000410000 */
[----:B------:R-:W-:Y:S01]  /*b490*/  ISETP.GE.U32.AND P1, PT, R176, RZ, PT ;  /* 0x000000ffb000720c */ /* 0x000fe20003f26070 */
[----:B------:R-:W-:Y:S01]  /*b4a0*/  FADD.FTZ R119, R182, -R119 ;  /* 0x80000077b6777221 */ /* 0x000fe20000010000 */
[----:B------:R-:W-:Y:S01]  /*b4b0*/  FSEL R121, R149, RZ, P4 ;  /* 0x000000ff95797208 */ /* 0x000fe20002000000 */
[----:B------:R-:W-:Y:S01]  /*b4c0*/  FFMA.FTZ R144, R144, R224, R223 ;  /* 0x000000e090907223 */ /* 0x000fe200000100df */
[----:B------:R-:W-:Y:S01]  /*b4d0*/  FSEL R118, R0, RZ, P6 ;  /* 0x000000ff00767208 */ /* 0x000fe20003000000 */
[----:B------:R-:W-:Y:S01]  /*b4e0*/  FMUL.FTZ R120, R178, R117 ;  /* 0x00000075b2787220 */ /* 0x000fe20000410000 */
[----:B------:R-:W-:Y:S01]  /*b4f0*/  ISETP.GE.U32.AND.EX P1, PT, R177, 0x1000000, PT, P1 ;  /* 0x01000000b100780c */ /* 0x000fe20003f26110 */
[----:B------:R-:W-:Y:S01]  /*b500*/  FMUL.FTZ R147, R147, UR6 ;  /* 0x0000000693937c20 */ /* 0x000fe20008410000 */
[----:B------:R-:W-:Y:S01]  /*b510*/  F2FP.F16.F32.PACK_AB R118, R118, R121 ;  /* 0x000000797676723e */ /* 0x000fe200000000ff */
[----:B------:R-:W-:Y:S01]  /*b520*/  FMUL.FTZ R117, R178, R119 ;  /* 0x00000077b2757220 */ /* 0x000fe20000410000 */
[----:B------:R-:W-:Y:S01]  /*b530*/  FSEL R126, R155, RZ, P1 ;  /* 0x000000ff9b7e7208 */ /* 0x000fe20000800000 */
[----:B------:R-:W-:Y:S01]  /*b540*/  FADD.FTZ R145, R145, -R144 ;  /* 0x8000009091917221 */ /* 0x000fe20000010000 */
[----:B------:R-:W-:Y:S01]  /*b550*/  FSEL R122, R149, RZ, P5 ;  /* 0x000000ff957a7208 */ /* 0x000fe20002800000 */
[----:B------:R-:W-:Y:S01]  /*b560*/  FMUL.FTZ R120, R120, UR6 ;  /* 0x0000000678787c20 */ /* 0x000fe20008410000 */
[----:B------:R-:W-:Y:S01]  /*b570*/  FSEL R121, R0, RZ, P3 ;  /* 0x000000ff00797208 */ /* 0x000fe20001800000 */
[----:B------:R-:W-:Y:S01]  /*b580*/  FMUL.FTZ R0, R117, UR6 ;  /* 0x0000000675007c20 */ /* 0x000fe20008410000 */
[----:B------:R-:W-:Y:S01]  /*b590*/  LOP3.LUT P1, RZ, R124, 0xff0000, RZ, 0xc0, !PT ;  /* 0x00ff00007cff7812 */ /* 0x000fe2000782c0ff */
[----:B------:R-:W-:Y:S01]  /*b5a0*/  FMUL.FTZ R145, R178, R145 ;  /* 0x00000091b2917220 */ /* 0x000fe20000410000 */
[----:B------:R-:W-:-:S02]  /*b5b0*/  F2FP.F16.F32.PACK_AB R122, R121, R122 ;  /* 0x0000007a797a723e */ /* 0x000fc400000000ff */
[C---:B------:R-:W-:Y:S01]  /*b5c0*/  LOP3.LUT P3, RZ, R176.reuse, 0xff0000, RZ, 0xc0, !PT ;  /* 0x00ff0000b0ff7812 */ /* 0x040fe2000786c0ff */
[----:B------:R-:W-:Y:S01]  /*b5d0*/  FMUL.FTZ R145, R145, UR6 ;  /* 0x0000000691917c20 */ /* 0x000fe20008410000 */
[----:B------:R-:W-:Y:S02]  /*b5e0*/  FSEL R121, R147, RZ, P1 ;  /* 0x000000ff93797208 */ /* 0x000fe40000800000 */
[----:B------:R-:W-:Y:S02]  /*b5f0*/  LOP3.LUT P1, RZ, R176, 0xff000000, RZ, 0xc0, !PT ;  /* 0xff000000b0ff7812 */ /* 0x000fe4000782c0ff */
[----:B------:R-:W-:Y:S02]  /*b600*/  F2FP.F16.F32.PACK_AB R123, R123, R116 ;  /* 0x000000747b7b723e */ /* 0x000fe400000000ff */
[----:B------:R-:W-:Y:S02]  /*b610*/  FSEL R117, R147, RZ, P3 ;  /* 0x000000ff93757208 */ /* 0x000fe40001800000 */
[----:B------:R-:W-:-:S02]  /*b620*/  LOP3.LUT P4, RZ, R124, 0xff00, RZ, 0xc0, !PT ;  /* 0x0000ff007cff7812 */ /* 0x000fc4000788c0ff */
[----:B------:R-:W-:Y:S02]  /*b630*/  FSEL R116, R0, RZ, P1 ;  /* 0x000000ff00747208 */ /* 0x000fe40000800000 */
[----:B------:R-:W-:Y:S02]  /*b640*/  LOP3.LUT P3, RZ, R176, 0xff00, RZ, 0xc0, !PT ;  /* 0x0000ff00b0ff7812 */ /* 0x000fe4000786c0ff */
[C---:B------:R-:W-:Y:S02]  /*b650*/  LOP3.LUT P5, RZ, R124.reuse, 0xff000000, RZ, 0xc0, !PT ;  /* 0xff0000007cff7812 */ /* 0x040fe400078ac0ff */
[----:B------:R-:W-:Y:S02]  /*b660*/  LOP3.LUT P6, RZ, R124, 0xff, RZ, 0xc0, !PT ;  /* 0x000000ff7cff7812 */ /* 0x000fe400078cc0ff */
[----:B------:R-:W-:Y:S02]  /*b670*/  LOP3.LUT P1, RZ, R176, 0xff, RZ, 0xc0, !PT ;  /* 0x000000ffb0ff7812 */ /* 0x000fe4000782c0ff */
[----:B------:R-:W-:-:S02]  /*b680*/  F2FP.F16.F32.PACK_AB R119, R126, R125 ;  /* 0x0000007d7e77723e */ /* 0x000fc400000000ff */
[----:B------:R-:W-:Y:S02]  /*b690*/  F2FP.F16.F32.PACK_AB R117, R116, R117 ;  /* 0x000000757475723e */ /* 0x000fe400000000ff */
[C---:B------:R-:W-:Y:S02]  /*b6a0*/  FSEL R125, R120.reuse, RZ, P4 ;  /* 0x000000ff787d7208 */ /* 0x040fe40002000000 */
[----:B------:R-:W-:Y:S02]  /*b6b0*/  FSEL R127, R120, RZ, P3 ;  /* 0x000000ff787f7208 */ /* 0x000fe40001800000 */
[----:B------:R-:W-:Y:S02]  /*b6c0*/  FSEL R0, R0, RZ, P5 ;  /* 0x000000ff00007208 */ /* 0x000fe40002800000 */
[C---:B------:R-:W-:Y:S02]  /*b6d0*/  FSEL R116, R145.reuse, RZ, P1 ;  /* 0x000000ff91747208 */ /* 0x040fe40000800000 */
[----:B------:R-:W-:-:S02]  /*b6e0*/  FSEL R120, R145, RZ, P6 ;  /* 0x000000ff91787208 */ /* 0x000fc40003000000 */
[----:B------:R-:W-:Y:S02]  /*b6f0*/  F2FP.F16.F32.PACK_AB R121, R0, R121 ;  /* 0x000000790079723e */ /* 0x000fe400000000ff */
[----:B------:R-:W-:Y:S02]  /*b700*/  F2FP.F16.F32.PACK_AB R116, R127, R116 ;  /* 0x000000747f74723e */ /* 0x000fe400000000ff */
[----:B------:R-:W-:Y:S01]  /*b710*/  F2FP.F16.F32.PACK_AB R120, R125, R120 ;  /* 0x000000787d78723e */ /* 0x000fe200000000ff */
[----:B------:R-:W-:Y:S06]  /*b720*/  BRA `(.L_x_3040) ;  /* 0x0000000c00c87947 */ /* 0x000fec0003800000 */
.L_x_3037:
        /* <DEDUP_REMOVED lines=9> */
[--C-:B------:R-:W-:Y:S02]  /*b7c0*/  HADD2.F32 R114, -RZ, R110.reuse.H0_H0 ;  /* 0x2000006eff727230 */ /* 0x100fe40000004100 */
[----:B------:R-:W-:Y:S01]  /*b7d0*/  FADD.FTZ R155, R155, -R112 ;  /* 0x800000709b9b7221 */ /* 0x000fe20000010000 */
[----:B------:R-:W-:Y:S01]  /*b7e0*/  ISETP.GE.U32.AND P1, PT, R124, RZ, PT ;  /* 0x000000ff7c00720c */ /* 0x000fe20003f26070 */
[C---:B------:R-:W-:Y:S01]  /*b7f0*/  FFMA.FTZ R121, R178.reuse, R121, R0 ;  /* 0x00000079b2797223 */ /* 0x040fe20000010000 */
[----:B------:R-:W-:Y:S01]  /*b800*/  LOP3.LUT P3, RZ, R125, 0xff0000, RZ, 0xc0, !PT ;  /* 0x00ff00007dff7812 */ /* 0x000fe2000786c0ff */
[C---:B------:R-:W-:Y:S01]  /*b810*/  FFMA.FTZ R112, R178.reuse, R155, R123 ;  /* 0x0000009bb2707223 */ /* 0x040fe2000001007b */
[----:B------:R-:W-:Y:S01]  /*b820*/  FFMA.FTZ R114, R178, R149, R114 ;  /* 0x00000095b2727223 */ /* 0x000fe20000010072 */
[----:B------:R-:W-:Y:S01]  /*b830*/  FMUL.FTZ R0, R121, UR6 ;  /* 0x0000000679007c20 */ /* 0x000fe20008410000 */
[C---:B------:R-:W-:Y:S01]  /*b840*/  ISETP.GE.U32.AND.EX P1, PT, R125.reuse, 0x1000000, PT, P1 ;  /* 0x010000007d00780c */ /* 0x040fe20003f26110 */
[----:B------:R-:W-:Y:S01]  /*b850*/  FMUL.FTZ R123, R112, UR6 ;  /* 0x00000006707b7c20 */ /* 0x000fe20008410000 */
[----:B------:R-:W-:Y:S01]  /*b860*/  FMUL.FTZ R122, R114, UR6 ;  /* 0x00000006727a7c20 */ /* 0x000fe20008410000 */
[C---:B------:R-:W-:Y:S01]  /*b870*/  LOP3.LUT P5, RZ, R125.reuse, 0xff, RZ, 0xc0, !PT ;  /* 0x000000ff7dff7812 */ /* 0x040fe200078ac0ff */
[-CC-:B------:R-:W-:Y:S01]  /*b880*/  FFMA.FTZ R222, R222, R224.reuse, R223.reuse ;  /* 0x000000e0dede7223 */ /* 0x180fe200000100df */
[-CC-:B------:R-:W-:Y:S01]  /*b890*/  FFMA.FTZ R115, R220, R224.reuse, R223.reuse ;  /* 0x000000e0dc737223 */ /* 0x180fe200000100df */
[----:B------:R-:W-:Y:S01]  /*b8a0*/  LOP3.LUT P4, RZ, R125, 0xff00, RZ, 0xc0, !PT ;  /* 0x0000ff007dff7812 */ /* 0x000fe2000788c0ff */
[-C--:B------:R-:W-:Y:S01]  /*b8b0*/  FFMA.FTZ R147, R147, R224.reuse, R223 ;  /* 0x000000e093937223 */ /* 0x080fe200000100df */
[----:B------:R-:W-:Y:S01]  /*b8c0*/  FSEL R123, R123, RZ, P1 ;  /* 0x000000ff7b7b7208 */ /* 0x000fe20000800000 */
[----:B------:R-:W-:Y:S01]  /*b8d0*/  HADD2.F32 R125, -RZ, R110.H1_H1 ;  /* 0x3000006eff7d7230 */ /* 0x000fe20000004100 */
[----:B------:R-:W-:Y:S01]  /*b8e0*/  FSEL R0, R0, RZ, P3 ;  /* 0x000000ff00007208 */ /* 0x000fe20001800000 */
[----:B------:R-:W-:Y:S01]  /*b8f0*/  FADD.FTZ R221, R221, -R222 ;  /* 0x800000dedddd7221 */ /* 0x000fe20000010000 */
[----:B------:R-:W-:Y:S01]  /*b900*/  FSEL R122, R122, RZ, P5 ;  /* 0x000000ff7a7a7208 */ /* 0x000fe20002800000 */
[----:B------:R-:W-:Y:S01]  /*b910*/  FADD.FTZ R115, R182, -R115 ;  /* 0x80000073b6737221 */ /* 0x000fe20000010000 */
[C---:B------:R-:W-:Y:S01]  /*b920*/  LOP3.LUT P6, RZ, R124.reuse, 0xff0000, RZ, 0xc0, !PT ;  /* 0x00ff00007cff7812 */ /* 0x040fe200078cc0ff */
[--C-:B------:R-:W-:Y:S01]  /*b930*/  HADD2.F32 R120, -RZ, R109.reuse.H0_H0 ;  /* 0x2000006dff787230 */ /* 0x100fe20000004100 */
[----:B------:R-:W-:Y:S01]  /*b940*/  LOP3.LUT P1, RZ, R124, 0xff000000, RZ, 0xc0, !PT ;  /* 0xff0000007cff7812 */ /* 0x000fe2000782c0ff */
[----:B------:R-:W-:Y:S01]  /*b950*/  FADD.FTZ R147, R146, -R147 ;  /* 0x8000009392937221 */ /* 0x000fe20000010000 */
[----:B------:R-:W-:Y:S01]  /*b960*/  LOP3.LUT P3, RZ, R124, 0xff, RZ, 0xc0, !PT ;  /* 0x000000ff7cff7812 */ /* 0x000fe2000786c0ff */
[----:B------:R-:W-:Y:S01]  /*b970*/  FFMA.FTZ R113, R152, R224, R223 ;  /* 0x000000e098717223 */ /* 0x000fe200000100df */
[----:B------:R-:W-:Y:S01]  /*b980*/  LOP3.LUT P5, RZ, R124, 0xff00, RZ, 0xc0, !PT ;  /* 0x0000ff007cff7812 */ /* 0x000fe200078ac0ff */
[----:B------:R-:W-:-:S02]  /*b990*/  HADD2.F32 R124, -RZ, R109.H1_H1 ;  /* 0x3000006dff7c7230 */ /* 0x000fc40000004100 */
[----:B------:R-:W-:Y:S01]  /*b9a0*/  FFMA.FTZ R221, R178, R221, R125 ;  /* 0x000000ddb2dd7223 */ /* 0x000fe2000001007d */
[----:B------:R-:W-:Y:S01]  /*b9b0*/  FFMA.FTZ R144, R144, R224, R223 ;  /* 0x000000e090907223 */ /* 0x000fe200000100df */
[----:B------:R-:W-:Y:S01]  /*b9c0*/  FFMA.FTZ R147, R178, R147, R120 ;  /* 0x00000093b2937223 */ /* 0x000fe20000010078 */
[----:B------:R-:W-:Y:S01]  /*b9d0*/  FADD.FTZ R113, R148, -R113 ;  /* 0x8000007194717221 */ /* 0x000fe20000010000 */
[----:B------:R-:W-:Y:S01]  /*b9e0*/  FFMA.FTZ R126, R178, R115, R124 ;  /* 0x00000073b27e7223 */ /* 0x000fe2000001007c */
[--C-:B------:R-:W-:Y:S01]  /*b9f0*/  HADD2.F32 R124, -RZ, R108.reuse.H1_H1 ;  /* 0x3000006cff7c7230 */ /* 0x100fe20000004100 */
[----:B------:R-:W-:Y:S01]  /*ba00*/  F2FP.F16.F32.PACK_AB R115, R112, R121 ;  /* 0x000000797073723e */ /* 0x000fe200000000ff */
[----:B------:R-:W-:Y:S02]  /*ba10*/  HADD2.F32 R120, -RZ, R108.H0_H0 ;  /* 0x2000006cff787230 */ /* 0x000fe40000004100 */
[----:B------:R-:W-:Y:S01]  /*ba20*/  FMUL.FTZ R112, R221, UR6 ;  /* 0x00000006dd707c20 */ /* 0x000fe20008410000 */
[----:B------:R-:W-:Y:S01]  /*ba30*/  FADD.FTZ R145, R145, -R144 ;  /* 0x8000009091917221 */ /* 0x000fe20000010000 */
[C---:B------:R-:W-:Y:S01]  /*ba40*/  FFMA.FTZ R125, R178.reuse, R113, R124 ;  /* 0x00000071b27d7223 */ /* 0x040fe2000001007c */
[----:B------:R-:W-:Y:S01]  /*ba50*/  F2FP.F16.F32.PACK_AB R123, R123, R0 ;  /* 0x000000007b7b723e */ /* 0x000fe200000000ff */
[----:B------:R-:W-:Y:S01]  /*ba60*/  FMUL.FTZ R121, R147, UR6 ;  /* 0x0000000693797c20 */ /* 0x000fe20008410000 */
[----:B------:R-:W-:Y:S01]  /*ba70*/  FFMA.FTZ R120, R178, R145, R120 ;  /* 0x00000091b2787223 */ /* 0x000fe20000010078 */
[----:B------:R-:W-:-:S02]  /*ba80*/  FSEL R113, R112, RZ, P4 ;  /* 0x000000ff70717208 */ /* 0x000fc40002000000 */
[----:B------:R-:W-:Y:S01]  /*ba90*/  F2FP.F16.F32.PACK_AB R114, R221, R114 ;  /* 0x00000072dd72723e */ /* 0x000fe200000000ff */
[----:B------:R-:W-:Y:S01]  /*baa0*/  FMUL.FTZ R0, R120, UR6 ;  /* 0x0000000678007c20 */ /* 0x000fe20008410000 */
[----:B------:R-:W-:Y:S02]  /*bab0*/  F2FP.F16.F32.PACK_AB R122, R113, R122 ;  /* 0x0000007a717a723e */ /* 0x000fe400000000ff */
[C---:B------:R-:W-:Y:S01]  /*bac0*/  F2FP.F16.F32.PACK_AB R113, R126.reuse, R147 ;  /* 0x000000937e71723e */ /* 0x040fe200000000ff */
[----:B------:R-:W-:Y:S01]  /*bad0*/  FMUL.FTZ R126, R126, UR6 ;  /* 0x000000067e7e7c20 */ /* 0x000fe20008410000 */
[C---:B------:R-:W-:Y:S01]  /*bae0*/  F2FP.F16.F32.PACK_AB R112, R125.reuse, R120 ;  /* 0x000000787d70723e */ /* 0x040fe200000000ff */
[----:B------:R-:W-:Y:S01]  /*baf0*/  FMUL.FTZ R125, R125, UR6 ;  /* 0x000000067d7d7c20 */ /* 0x000fe20008410000 */
[----:B------:R-:W-:Y:S02]  /*bb00*/  FSEL R121, R121, RZ, P6 ;  /* 0x000000ff79797208 */ /* 0x000fe40003000000 */
[----:B------:R-:W-:-:S02]  /*bb10*/  FSEL R126, R126, RZ, P1 ;  /* 0x000000ff7e7e7208 */ /* 0x000fc40000800000 */
[----:B------:R-:W-:Y:S02]  /*bb20*/  FSEL R0, R0, RZ, P3 ;  /* 0x000000ff00007208 */ /* 0x000fe40001800000 */
[----:B------:R-:W-:Y:S02]  /*bb30*/  FSEL R125, R125, RZ, P5 ;  /* 0x000000ff7d7d7208 */ /* 0x000fe40002800000 */
[----:B------:R-:W-:Y:S02]  /*bb40*/  F2FP.F16.F32.PACK_AB R121, R126, R121 ;  /* 0x000000797e79723e */ /* 0x000fe400000000ff */
[----:B------:R-:W-:Y:S01]  /*bb50*/  F2FP.F16.F32.PACK_AB R120, R125, R0 ;  /* 0x000000007d78723e */ /* 0x000fe200000000ff */
[----:B------:R-:W-:Y:S06]  /*bb60*/  BRA `(.L_x_3040) ;  /* 0x0000000800b87947 */ /* 0x000fec0003800000 */
.L_x_3043:
[-CC-:B------:R-:W-:Y:S01]  /*bb70*/  FFMA.FTZ R0, R153, R224.reuse, R223.reuse ;  /* 0x000000e099007223 */ /* 0x180fe200000100df */
[-CC-:B0-----:R-:W-:Y:S01]  /*bb80*/  FFMA.FTZ R120, R151, R224.reuse, R223.reuse ;  /* 0x000000e097787223 */ /* 0x181fe200000100df */
[----:B------:R-:W-:Y:S01]  /*bb90*/  FFMA.FTZ R127, R154, R224, R223 ;  /* 0x000000e09a7f7223 */ /* 0x000fe200000100df */
[--C-:B------:R-:W-:Y:S02]  /*bba0*/  HADD2.F32 R129, -RZ, R111.reuse.H1_H1 ;  /* 0x3000006fff817230 */ /* 0x100fe40000004100 */
[----:B------:R-:W-:Y:S01]  /*bbb0*/  FADD.FTZ R149, R149, -R0 ;  /* 0x8000000095957221 */ /* 0x000fe20000010000 */
[----:B------:R-:W-:Y:S01]  /*bbc0*/  FADD.FTZ R155, R155, -R120 ;  /* 0x800000789b9b7221 */ /* 0x000fe20000010000 */
[----:B------:R-:W-:Y:S02]  /*bbd0*/  HADD2.F32 R120, -RZ, R111.H0_H0 ;  /* 0x2000006fff787230 */ /* 0x000fe40000004100 */
[----:B------:R-:W-:Y:S01]  /*bbe0*/  FADD.FTZ R127, R150, -R127 ;  /* 0x8000007f967f7221 */ /* 0x000fe20000010000 */
[----:B------:R-:W-:-:S02]  /*bbf0*/  HADD2.F32 R0, -RZ, R110.H0_H0 ;  /* 0x2000006eff007230 */ /* 0x000fc40000004100 */
[----:B------:R-:W-:Y:S01]  /*bc00*/  FFMA.FTZ R129, R178, R155, R129 ;  /* 0x0000009bb2817223 */ /* 0x000fe20000010081 */
[----:B------:R-:W-:Y:S01]  /*bc10*/  ISETP.GE.U32.AND P1, PT, R124, RZ, PT ;  /* 0x000000ff7c00720c */ /* 0x000fe20003f26070 */
[C---:B------:R-:W-:Y:S01]  /*bc20*/  FFMA.FTZ R120, R178.reuse, R127, R120 ;  /* 0x0000007fb2787223 */ /* 0x040fe20000010078 */
[----:B------:R-:W-:Y:S01]  /*bc30*/  LOP3.LUT P5, RZ, R125, 0xff0000, RZ, 0xc0, !PT ;  /* 0x00ff00007dff7812 */ /* 0x000fe200078ac0ff */
[----:B------:R-:W-:Y:S01]  /*bc40*/  FFMA.FTZ R0, R178, R149, R0 ;  /* 0x00000095b2007223 */ /* 0x000fe20000010000 */
[----:B------:R-:W-:Y:S01]  /*bc50*/  FMUL.FTZ R129, R129, UR6 ;  /* 0x0000000681817c20 */ /* 0x000fe20008410000 */
[----:B------:R-:W-:Y:S01]  /*bc60*/  FMUL.FTZ R120, R120, UR6 ;  /* 0x0000000678787c20 */ /* 0x000fe20008410000 */
[C---:B------:R-:W-:Y:S01]  /*bc70*/  LOP3.LUT P4, RZ, R125.reuse, 0xff, RZ, 0xc0, !PT ;  /* 0x000000ff7dff7812 */ /* 0x040fe2000788c0ff */
[----:B------:R-:W-:Y:S01]  /*bc80*/  FMUL.FTZ R122, R0, UR6 ;  /* 0x00000006007a7c20 */ /* 0x000fe20008410000 */
[----:B------:R-:W-:Y:S01]  /*bc90*/  ISETP.GE.U32.AND.EX P1, PT, R125, 0x1000000, PT, P1 ;  /* 0x010000007d00780c */ /* 0x000fe20003f26110 */
[-CC-:B------:R-:W-:Y:S01]  /*bca0*/  FFMA.FTZ R147, R147, R224.reuse, R223.reuse ;  /* 0x000000e093937223 */ /* 0x180fe200000100df */
[-CC-:B------:R-:W-:Y:S01]  /*bcb0*/  FFMA.FTZ R123, R220, R224.reuse, R223.reuse ;  /* 0x000000e0dc7b7223 */ /* 0x180fe200000100df */
[----:B------:R-:W-:Y:S01]  /*bcc0*/  LOP3.LUT P3, RZ, R125, 0xff00, RZ, 0xc0, !PT ;  /* 0x0000ff007dff7812 */ /* 0x000fe2000786c0ff */
[-C--:B------:R-:W-:Y:S01]  /*bcd0*/  FFMA.FTZ R121, R152, R224.reuse, R223 ;  /* 0x000000e098797223 */ /* 0x080fe200000100df */
[----:B------:R-:W-:Y:S01]  /*bce0*/  FSEL R0, R129, RZ, P1 ;  /* 0x000000ff81007208 */ /* 0x000fe20000800000 */
[----:B------:R-:W-:Y:S01]  /*bcf0*/  FADD.FTZ R147, R146, -R147 ;  /* 0x8000009392937221 */ /* 0x000fe20000010000 */
[----:B------:R-:W-:Y:S01]  /*bd00*/  FSEL R125, R120, RZ, P5 ;  /* 0x000000ff787d7208 */ /* 0x000fe20002800000 */
[--C-:B------:R-:W-:Y:S01]  /*bd10*/  HADD2.F32 R120, -RZ, R109.reuse.H0_H0 ;  /* 0x2000006dff787230 */ /* 0x100fe20000004100 */
[----:B------:R-:W-:Y:S01]  /*bd20*/  FSEL R122, R122, RZ, P4 ;  /* 0x000000ff7a7a7208 */ /* 0x000fe20002000000 */
[----:B------:R-:W-:Y:S01]  /*bd30*/  FADD.FTZ R123, R182, -R123 ;  /* 0x8000007bb67b7221 */ /* 0x000fe20000010000 */
[----:B------:R-:W-:Y:S01]  /*bd40*/  LOP3.LUT P6, RZ, R124, 0xff0000, RZ, 0xc0, !PT ;  /* 0x00ff00007cff7812 */ /* 0x000fe200078cc0ff */
[-CC-:B------:R-:W-:Y:S01]  /*bd50*/  FFMA.FTZ R222, R222, R224.reuse, R223.reuse ;  /* 0x000000e0dede7223 */ /* 0x180fe200000100df */
[----:B------:R-:W-:Y:S01]  /*bd60*/  LOP3.LUT P1, RZ, R124, 0xff000000, RZ, 0xc0, !PT ;  /* 0xff0000007cff7812 */ /* 0x000fe2000782c0ff */
[----:B------:R-:W-:Y:S01]  /*bd70*/  FFMA.FTZ R144, R144, R224, R223 ;  /* 0x000000e090907223 */ /* 0x000fe200000100df */
[----:B------:R-:W-:Y:S01]  /*bd80*/  LOP3.LUT P5, RZ, R124, 0xff, RZ, 0xc0, !PT ;  /* 0x000000ff7cff7812 */ /* 0x000fe200078ac0ff */
[----:B------:R-:W-:Y:S01]  /*bd90*/  FFMA.FTZ R147, R178, R147, R120 ;  /* 0x00000093b2937223 */ /* 0x000fe20000010078 */
[----:B------:R-:W-:Y:S01]  /*bda0*/  LOP3.LUT P4, RZ, R124, 0xff00, RZ, 0xc0, !PT ;  /* 0x0000ff007cff7812 */ /* 0x000fe2000788c0ff */
[----:B------:R-:W-:-:S02]  /*bdb0*/  HADD2.F32 R124, -RZ, R109.H1_H1 ;  /* 0x3000006dff7c7230 */ /* 0x000fc40000004100 */
[----:B------:R-:W-:Y:S01]  /*bdc0*/  FADD.FTZ R121, R148, -R121 ;  /* 0x8000007994797221 */ /* 0x000fe20000010000 */
[----:B------:R-:W-:Y:S02]  /*bdd0*/  HADD2.F32 R127, -RZ, R110.H1_H1 ;  /* 0x3000006eff7f7230 */ /* 0x000fe40000004100 */
[----:B------:R-:W-:Y:S01]  /*bde0*/  FADD.FTZ R221, R221, -R222 ;  /* 0x800000dedddd7221 */ /* 0x000fe20000010000 */
[--C-:B------:R-:W-:Y:S02]  /*bdf0*/  HADD2.F32 R120, -RZ, R108.reuse.H0_H0 ;  /* 0x2000006cff787230 */ /* 0x100fe40000004100 */
[C---:B------:R-:W-:Y:S01]  /*be00*/  FFMA.FTZ R126, R178.reuse, R123, R124 ;  /* 0x0000007bb27e7223 */ /* 0x040fe2000001007c */
[----:B------:R-:W-:Y:S02]  /*be10*/  HADD2.F32 R124, -RZ, R108.H1_H1 ;  /* 0x3000006cff7c7230 */ /* 0x000fe40000004100 */
[----:B------:R-:W-:Y:S01]  /*be20*/  FADD.FTZ R145, R145, -R144 ;  /* 0x8000009091917221 */ /* 0x000fe20000010000 */
[----:B------:R-:W-:Y:S01]  /*be30*/  FFMA.FTZ R127, R178, R221, R127 ;  /* 0x000000ddb27f7223 */ /* 0x000fe2000001007f */
[----:B------:R-:W-:Y:S01]  /*be40*/  FMUL.FTZ R147, R147, UR6 ;  /* 0x0000000693937c20 */ /* 0x000fe20008410000 */
[----:B------:R-:W-:Y:S01]  /*be50*/  FMUL.FTZ R126, R126, UR6 ;  /* 0x000000067e7e7c20 */ /* 0x000fe20008410000 */
[C---:B------:R-:W-:Y:S01]  /*be60*/  FFMA.FTZ R120, R178.reuse, R145, R120 ;  /* 0x00000091b2787223 */ /* 0x040fe20000010078 */
[----:B------:R-:W-:Y:S01]  /*be70*/  FFMA.FTZ R121, R178, R121, R124 ;  /* 0x00000079b2797223 */ /* 0x000fe2000001007c */
[----:B------:R-:W-:Y:S01]  /*be80*/  FMUL.FTZ R127, R127, UR6 ;  /* 0x000000067f7f7c20 */ /* 0x000fe20008410000 */
[----:B------:R-:W-:Y:S01]  /*be90*/  F2FP.F16.F32.PACK_AB R123, R0, R125 ;  /* 0x0000007d007b723e */ /* 0x000fe200000000ff */
[----:B------:R-:W-:Y:S01]  /*bea0*/  FMUL.FTZ R120, R120, UR6 ;  /* 0x0000000678787c20 */ /* 0x000fe20008410000 */
[----:B------:R-:W-:Y:S01]  /*beb0*/  FMUL.FTZ R121, R121, UR6 ;  /* 0x0000000679797c20 */ /* 0x000fe20008410000 */
[----:B------:R-:W-:-:S02]  /*bec0*/  FSEL R147, R147, RZ, P6 ;  /* 0x000000ff93937208 */ /* 0x000fc40003000000 */
        /* <DEDUP_REMOVED lines=8> */
.L_x_3042:
        /* <DEDUP_REMOVED lines=8> */
[----:B------:R-:W-:Y:S01]  /*bfd0*/  ISETP.GE.U32.AND P1, PT, R124, RZ, PT ;  /* 0x000000ff7c00720c */ /* 0x000fe20003f26070 */
[C---:B------:R-:W-:Y:S01]  /*bfe0*/  FMUL.FTZ R114, R178.reuse, R149 ;  /* 0x00000095b2727220 */ /* 0x040fe20000410000 */
[C---:B------:R-:W-:Y:S01]  /*bff0*/  FMUL.FTZ R112, R178.reuse, R155 ;  /* 0x0000009bb2707220 */ /* 0x040fe20000410000 */
[----:B------:R-:W-:Y:S01]  /*c000*/  FMUL.FTZ R121, R178, R121 ;  /* 0x00000079b2797220 */ /* 0x000fe20000410000 */
[-C--:B------:R-:W-:Y:S01]  /*c010*/  FFMA.FTZ R115, R220, R224.reuse, R223 ;  /* 0x000000e0dc737223 */ /* 0x080fe200000100df */
[----:B------:R-:W-:Y:S01]  /*c020*/  FMUL.FTZ R122, R114, UR6 ;  /* 0x00000006727a7c20 */ /* 0x000fe20008410000 */
[----:B------:R-:W-:Y:S01]  /*c030*/  FMUL.FTZ R123, R112, UR6 ;  /* 0x00000006707b7c20 */ /* 0x000fe20008410000 */
[----:B------:R-:W-:Y:S01]  /*c040*/  FMUL.FTZ R0, R121, UR6 ;  /* 0x0000000679007c20 */ /* 0x000fe20008410000 */
[----:B------:R-:W-:Y:S01]  /*c050*/  LOP3.LUT P5, RZ, R125, 0xff0000, RZ, 0xc0, !PT ;  /* 0x00ff00007dff7812 */ /* 0x000fe200078ac0ff */
[----:B------:R-:W-:Y:S01]  /*c060*/  FADD.FTZ R221, R221, -R222 ;  /* 0x800000dedddd7221 */ /* 0x000fe20000010000 */
[C---:B------:R-:W-:Y:S01]  /*c070*/  LOP3.LUT P4, RZ, R125.reuse, 0xff, RZ, 0xc0, !PT ;  /* 0x000000ff7dff7812 */ /* 0x040fe2000788c0ff */
[----:B------:R-:W-:Y:S01]  /*c080*/  FADD.FTZ R115, R182, -R115 ;  /* 0x80000073b6737221 */ /* 0x000fe20000010000 */
[----:B------:R-:W-:Y:S01]  /*c090*/  ISETP.GE.U32.AND.EX P1, PT, R125, 0x1000000, PT, P1 ;  /* 0x010000007d00780c */ /* 0x000fe20003f26110 */
[----:B------:R-:W-:Y:S01]  /*c0a0*/  FMUL.FTZ R221, R178, R221 ;  /* 0x000000ddb2dd7220 */ /* 0x000fe20000410000 */
[----:B------:R-:W-:Y:S01]  /*c0b0*/  FSEL R0, R0, RZ, P5 ;  /* 0x000000ff00007208 */ /* 0x000fe20002800000 */
[-CC-:B------:R-:W-:Y:S01]  /*c0c0*/  FFMA.FTZ R113, R152, R224.reuse, R223.reuse ;  /* 0x000000e098717223 */ /* 0x180fe200000100df */
        /* <DEDUP_REMOVED lines=8> */
[C---:B------:R-:W-:Y:S01]  /*c150*/  LOP3.LUT P5, RZ, R124.reuse, 0xff, RZ, 0xc0, !PT ;  /* 0x000000ff7cff7812 */ /* 0x040fe200078ac0ff */
[----:B------:R-:W-:Y:S01]  /*c160*/  FADD.FTZ R145, R145, -R144 ;  /* 0x8000009091917221 */ /* 0x000fe20000010000 */
[----:B------:R-:W-:Y:S01]  /*c170*/  LOP3.LUT P4, RZ, R124, 0xff00, RZ, 0xc0, !PT ;  /* 0x0000ff007cff7812 */ /* 0x000fe2000788c0ff */
[----:B------:R-:W-:Y:S01]  /*c180*/  FMUL.FTZ R124, R178, R115 ;  /* 0x00000073b27c7220 */ /* 0x000fe20000410000 */
[----:B------:R-:W-:Y:S01]  /*c190*/  F2FP.F16.F32.PACK_AB R115, R112, R121 ;  /* 0x000000797073723e */ /* 0x000fe200000000ff */
[----:B------:R-:W-:Y:S01]  /*c1a0*/  FMUL.FTZ R112, R221, UR6 ;  /* 0x00000006dd707c20 */ /* 0x000fe20008410000 */
[----:B------:R-:W-:Y:S01]  /*c1b0*/  LOP3.LUT P3, RZ, R125, 0xff00, RZ, 0xc0, !PT ;  /* 0x0000ff007dff7812 */ /* 0x000fe2000786c0ff */
        /* <DEDUP_REMOVED lines=17> */
[----:B------:R-:W-:Y:S02]  /*c2d0*/  F2FP.F16.F32.PACK_AB R121, R124, R121 ;  /* 0x000000797c79723e */ /* 0x000fe400000000ff */
[----:B------:R-:W-:Y:S01]  /*c2e0*/  F2FP.F16.F32.PACK_AB R120, R125, R0 ;  /* 0x000000007d78723e */ /* 0x000fe200000000ff */
[----:B------:R-:W-:Y:S06]  /*c2f0*/  BRA `(.L_x_3040) ;  /* 0x0000000000d47947 */ /* 0x000fec0003800000 */
.L_x_3044:
[-CC-:B------:R-:W-:Y:S01]  /*c300*/  FFMA.FTZ R127, R154, R224.reuse, R223.reuse ;  /* 0x000000e09a7f7223 */ /* 0x180fe200000100df */
[-CC-:B0-----:R-:W-:Y:S01]  /*c310*/  FFMA.FTZ R120, R151, R224.reuse, R223.reuse ;  /* 0x000000e097787223 */ /* 0x181fe200000100df */
        /* <DEDUP_REMOVED lines=30> */
[----:B------:R-:W-:Y:S01]  /*c500*/  FSEL R0, R0, RZ, P1 ;  /* 0x000000ff00007208 */ /* 0x000fe20000800000 */
[----:B------:R-:W-:Y:S01]  /*c510*/  FMUL.FTZ R120, R120, UR6 ;  /* 0x0000000678787c20 */ /* 0x000fe20008410000 */
[----:B------:R-:W-:Y:S01]  /*c520*/  FSEL R125, R125, RZ, P5 ;  /* 0x000000ff7d7d7208 */ /* 0x000fe20002800000 */
[----:B------:R-:W-:Y:S01]  /*c530*/  FMUL.FTZ R221, R221, UR6 ;  /* 0x00000006dddd7c20 */ /* 0x000fe20008410000 */
[----:B------:R-:W-:Y:S01]  /*c540*/  LOP3.LUT P1, RZ, R124, 0xff000000, RZ, 0xc0, !PT ;  /* 0xff0000007cff7812 */ /* 0x000fe2000782c0ff */
[----:B------:R-:W-:Y:S01]  /*c550*/  FMUL.FTZ R147, R147, UR6 ;  /* 0x0000000693937c20 */ /* 0x000fe20008410000 */
[----:B------:R-:W-:Y:S01]  /*c560*/  FSEL R122, R122, RZ, P4 ;  /* 0x000000ff7a7a7208 */ /* 0x000fe20002000000 */
        /* <DEDUP_REMOVED lines=9> */
[----:B------:R-:W-:Y:S02]  /*c600*/  FSEL R120, R145, RZ, P5 ;  /* 0x000000ff91787208 */ /* 0x000fe40002800000 */
[----:B------:R-:W-:Y:S02]  /*c610*/  FSEL R125, R121, RZ, P4 ;  /* 0x000000ff797d7208 */ /* 0x000fe40002000000 */
[----:B------:R-:W-:Y:S02]  /*c620*/  F2FP.F16.F32.PACK_AB R122, R221, R122 ;  /* 0x0000007add7a723e */ /* 0x000fe400000000ff */
[----:B------:R-:W-:Y:S02]  /*c630*/  F2FP.F16.F32.PACK_AB R121, R0, R147 ;  /* 0x000000930079723e */ /* 0x000fe400000000ff */
[----:B------:R-:W-:-:S07]  /*c640*/  F2FP.F16.F32.PACK_AB R120, R125, R120 ;  /* 0x000000787d78723e */ /* 0x000fce00000000ff */
.L_x_3040:
        /* <DEDUP_REMOVED lines=13> */
.L_x_3011:
        /* <DEDUP_REMOVED lines=126> */
.L_x_3010:
[----:B------:R-:W-:Y:S05]  /*cf00*/  BSYNC B0 ;  /* 0x0000000000007941 */ /* 0x000fea0003800000 */
.L_x_3009:
        /* <DEDUP_REMOVED lines=79> */
[----:B---3--:R-:W-:-:S03]  /*d400*/  FADD.FTZ R9, R9, R48 ;  /* 0x0000003009097221 */ /* 0x008fc60000010000 */
[----:B--2---:R-:W-:Y:S01]  /*d410*/  FADD.FTZ R8, R7, R8 ;  /* 0x0000000807087221 */ /* 0x004fe20000010000 */
[----:B------:R-:W-:Y:S01]  /*d420*/  FADD.FTZ R7, R49, R16 ;  /* 0x0000001031077221 */ /* 0x000fe20000010000 */
[----:B------:R-:W-:Y:S01]  /*d430*/  STS.128 [R2], R32 ;  /* 0x0000002002007388 */ /* 0x000fe20000000c00 */
[----:B----4-:R-:W-:Y:S01]  /*d440*/  FADD.FTZ R10, R5, R10 ;  /* 0x0000000a050a7221 */ /* 0x010fe20000010000 */
[----:B------:R-:W-:Y:S02]  /*d450*/  FADD.FTZ R5, R6, R17 ;  /* 0x0000001106057221 */ /* 0x000fe40000010000 */
[----:B------:R-:W-:Y:S01]  /*d460*/  STS.128 [R2+0x10], R12 ;  /* 0x0000100c02007388 */ /* 0x000fe20000000c00 */
[----:B------:R-:W-:Y:S01]  /*d470*/  FADD.FTZ R11, R4, R11 ;  /* 0x0000000b040b7221 */ /* 0x000fe20000010000 */
[----:B------:R-:W-:Y:S02]  /*d480*/  FADD.FTZ R4, R9, R18 ;  /* 0x0000001209047221 */ /* 0x000fe40000010000 */
        /* <DEDUP_REMOVED lines=156> */
[----:B0-----:R-:W-:Y:S01]  /*de50*/  FADD.FTZ R25, R13, R44 ;  /* 0x0000002c0d197221 */ /* 0x001fe20000010000 */
[----:B------:R-:W-:-:S02]  /*de60*/  IMAD R13, R22, UR4, RZ ;  /* 0x00000004160d7c24 */ /* 0x000fc4000f8e02ff */
        /* <DEDUP_REMOVED lines=36> */
[----:B------:R-:W-:Y:S01]  /*e0b0*/  LDS R43, [R3+0x1800] ;  /* 0x00180000032b7984 */ /* 0x000fe20000000800 */
[----:B------:R-:W-:-:S03]  /*e0c0*/  FADD.FTZ R67, R20, R53 ;  /* 0x0000003514437221 */ /* 0x000fc60000010000 */
[----:B------:R-:W2:Y:S01]  /*e0d0*/  LDS R2, [R3+0x600] ;  /* 0x0006000003027984 */ /* 0x000ea20000000800 */
[----:B------:R-:W-:-:S03]  /*e0e0*/  FADD.FTZ R0, RZ, R0 ;  /* 0x00000000ff007221 */ /* 0x000fc60000010000 */
[----:B------:R-:W3:Y:S04]  /*e0f0*/  LDS R20, [R3+0x800] ;  /* 0x0008000003147984 */ /* 0x000ee80000000800 */
        /* <DEDUP_REMOVED lines=10> */
[----:B------:R-:W-:-:S03]  /*e1a0*/  FADD.FTZ R0, R0, R49 ;  /* 0x0000003100007221 */ /* 0x000fc60000010000 */
[----:B------:R-:W-:Y:S01]  /*e1b0*/  STG.E desc[UR10][R14.64], R11 ;  /* 0x0000000b0e007986 */ /* 0x000fe2000c10190a */
[----:B--2---:R-:W-:Y:S01]  /*e1c0*/  FADD.FTZ R2, RZ, R2 ;  /* 0x00000002ff027221 */ /* 0x004fe20000010000 */
[----:B------:R-:W-:Y:S02]  /*e1d0*/  FADD.FTZ R69, R0, R69 ;  /* 0x0000004500457221 */ /* 0x000fe40000010000 */
[----:B------:R-:W2:Y:S01]  /*e1e0*/  LDS R75, [R3+0x3a00] ;  /* 0x003a0000034b7984 */ /* 0x000ea20000000800 */
[----:B------:R-:W-:Y:S01]  /*e1f0*/  FADD.FTZ R2, R2, R41 ;  /* 0x0000002902027221 */ /* 0x000fe20000010000 */
[----:B---3--:R-:W-:Y:S02]  /*e200*/  FADD.FTZ R20, RZ, R20 ;  /* 0x00000014ff147221 */ /* 0x008fe40000010000 */
[----:B------:R-:W3:Y:S01]  /*e210*/  LDS R11, [R3+0x2c00] ;  /* 0x002c0000030b7984 */ /* 0x000ee20000000800 */
[----:B------:R-:W-:Y:S01]  /*e220*/  FADD.FTZ R2, R2, R51 ;  /* 0x0000003302027221 */ /* 0x000fe20000010000 */
[----:B------:R-:W-:-:S02]  /*e230*/  FADD.FTZ R20, R20, R43 ;  /* 0x0000002b14147221 */ /* 0x000fc40000010000 */
[----:B------:R-:W3:Y:S01]  /*e240*/  LDS R26, [R3+0x1e00] ;  /* 0x001e0000031a7984 */ /* 0x000ee20000000800 */
[----:B------:R-:W-:Y:S01]  /*e250*/  FADD.FTZ R71, R2, R71 ;  /* 0x0000004702477221 */ /* 0x000fe20000010000 */
[----:B----4-:R-:W-:Y:S01]  /*e260*/  FADD.FTZ R20, R20, R53 ;  /* 0x0000003514147221 */ /* 0x010fe20000010000 */
[----:B------:R-:W-:Y:S01]  /*e270*/  FADD.FTZ R22, R22, R45 ;  /* 0x0000002d16167221 */ /* 0x000fe20000010000 */
[----:B------:R-:W4:Y:S01]  /*e280*/  LDS R30, [R3+0x3c00] ;  /* 0x003c0000031e7984 */ /* 0x000f220000000800 */
[----:B------:R-:W-:-:S03]  /*e290*/  FADD.FTZ R24, RZ, R24 ;  /* 0x00000018ff187221 */ /* 0x000fc60000010000 */
        /* <DEDUP_REMOVED lines=15> */
[----:B------:R-:W-:-:S03]  /*e390*/  FADD.FTZ R21, R21, R26 ;  /* 0x0000001a15157221 */ /* 0x000fc60000010000 */
[----:B------:R-:W-:Y:S01]  /*e3a0*/  STG.E desc[UR10][R14.64+0x400], R5 ;  /* 0x000400050e007986 */ /* 0x000fe2000c10190a */
[----:B----4-:R-:W-:-:S03]  /*e3b0*/  FADD.FTZ R11, R11, R30 ;  /* 0x0000001e0b0b7221 */ /* 0x010fc60000010000 */
        /* <DEDUP_REMOVED lines=25> */
.L_x_3012:
        /* <DEDUP_REMOVED lines=8> */
.L_x_3047:
[----:B------:R-:W-:Y:S05]  /*e5d0*/  BSYNC B2 ;  /* 0x0000000000027941 */ /* 0x000fea0003800000 */
.L_x_3046:
        /* <DEDUP_REMOVED lines=8> */
.L_x_3048:
[----:B------:R-:W-:Y:S01]  /*e660*/  HFMA2 R135, -RZ, RZ, 0, 1.1920928955078125e-07 ;  /* 0x00000002ff877431 */ /* 0x000fe200000001ff */
[----:B------:R-:W-:Y:S01]  /*e670*/  MOV R134, R122 ;  /* 0x0000007a00867202 */ /* 0x000fe20000000f00 */
[----:B------:R-:W-:-:S07]  /*e680*/  FADD.FTZ R123, R123, R240 ;  /* 0x000000f07b7b7221 */ /* 0x000fce0000010000 */
[----:B------:R-:W-:Y:S05]  /*e690*/  WARPSYNC.COLLECTIVE R224, `(.L_x_3049) ;  /* 0x00000000e0087348 */ /* 0x000fea0003c00000 */
[----:B------:R0:W1:Y:S02]  /*e6a0*/  SHFL.BFLY P4, R240, R134, R135, R223 ;  /* 0x0c00008786f07389 */ /* 0x00006400000800df */
[----:B01----:R-:W-:Y:S05]  /*e6b0*/  ENDCOLLECTIVE ;  /* 0x000000000000791b */ /* 0x003fea0003800000 */
.L_x_3049:
[----:B------:R-:W-:Y:S01]  /*e6c0*/  MOV R134, R123 ;  /* 0x0000007b00867202 */ /* 0x000fe20000000f00 */
[----:B------:R-:W-:-:S07]  /*e6d0*/  FADD.FTZ R122, R122, R240 ;  /* 0x000000f07a7a7221 */ /* 0x000fce0000010000 */
[----:B------:R-:W-:Y:S05]  /*e6e0*/  WARPSYNC.COLLECTIVE R224, `(.L_x_3050) ;  /* 0x00000000e0087348 */ /* 0x000fea0003c00000 */
[----:B------:R0:W1:Y:S02]  /*e6f0*/  SHFL.BFLY P4, R240, R134, R135, R223 ;  /* 0x0c00008786f07389 */ /* 0x00006400000800df */
[----:B01----:R-:W-:Y:S05]  /*e700*/  ENDCOLLECTIVE ;  /* 0x000000000000791b */ /* 0x003fea0003800000 */
.L_x_3050:
[----:B------:R-:W-:Y:S01]  /*e710*/  HFMA2 R135, -RZ, RZ, 0, 2.384185791015625e-07 ;  /* 0x00000004ff877431 */ /* 0x000fe200000001ff */
[----:B------:R-:W-:Y:S01]  /*e720*/  MOV R134, R122 ;  /* 0x0000007a00867202 */ /* 0x000fe20000000f00 */
[----:B------:R-:W-:-:S07]  /*e730*/  FADD.FTZ R123, R123, R240 ;  /* 0x000000f07b7b7221 */ /* 0x000fce0000010000 */
[----:B------:R-:W-:Y:S05]  /*e740*/  WARPSYNC.COLLECTIVE R224, `(.L_x_3051) ;  /* 0x00000000e0087348 */ /* 0x000fea0003c00000 */
[----:B------:R0:W1:Y:S02]  /*e750*/  SHFL.BFLY P4, R240, R134, R135, R223 ;  /* 0x0c00008786f07389 */ /* 0x00006400000800df */
[----:B01----:R-:W-:Y:S05]  /*e760*/  ENDCOLLECTIVE ;  /* 0x000000000000791b */ /* 0x003fea0003800000 */
.L_x_3051:
[----:B------:R-:W-:Y:S01]  /*e770*/  MOV R134, R123 ;  /* 0x0000007b00867202 */ /* 0x000fe20000000f00 */
[----:B------:R-:W-:-:S07]  /*e780*/  FADD.FTZ R122, R122, R240 ;  /* 0x000000f07a7a7221 */ /* 0x000fce0000010000 */
[----:B------:R-:W-:Y:S05]  /*e790*/  WARPSYNC.COLLECTIVE R224, `(.L_x_3052) ;  /* 0x00000000e0087348 */ /* 0x000fea0003c00000 */
[----:B------:R0:W1:Y:S02]  /*e7a0*/  SHFL.BFLY P4, R240, R134, R135, R223 ;  /* 0x0c00008786f07389 */ /* 0x00006400000800df */
[----:B01----:R-:W-:Y:S05]  /*e7b0*/  ENDCOLLECTIVE ;  /* 0x000000000000791b */ /* 0x003fea0003800000 */
.L_x_3052:
[----:B------:R-:W-:Y:S01]  /*e7c0*/  HFMA2 R135, -RZ, RZ, 0, 4.76837158203125e-07 ;  /* 0x00000008ff877431 */ /* 0x000fe200000001ff */
[----:B------:R-:W-:Y:S01]  /*e7d0*/  MOV R134, R122 ;  /* 0x0000007a00867202 */ /* 0x000fe20000000f00 */
[----:B------:R-:W-:-:S07]  /*e7e0*/  FADD.FTZ R123, R123, R240 ;  /* 0x000000f07b7b7221 */ /* 0x000fce0000010000 */
[----:B------:R-:W-:Y:S05]  /*e7f0*/  WARPSYNC.COLLECTIVE R224, `(.L_x_3053) ;  /* 0x00000000e0087348 */ /* 0x000fea0003c00000 */
[----:B------:R0:W1:Y:S02]  /*e800*/  SHFL.BFLY P4, R240, R134, R135, R223 ;  /* 0x0c00008786f07389 */ /* 0x00006400000800df */
[----:B01----:R-:W-:Y:S05]  /*e810*/  ENDCOLLECTIVE ;  /* 0x000000000000791b */ /* 0x003fea0003800000 */
.L_x_3053:
[----:B------:R-:W-:Y:S01]  /*e820*/  MOV R134, R123 ;  /* 0x0000007b00867202 */ /* 0x000fe20000000f00 */
[----:B------:R-:W-:-:S07]  /*e830*/  FADD.FTZ R122, R122, R240 ;  /* 0x000000f07a7a7221 */ /* 0x000fce0000010000 */
[----:B------:R-:W-:Y:S05]  /*e840*/  WARPSYNC.COLLECTIVE R224, `(.L_x_3054) ;  /* 0x00000000e0087348 */ /* 0x000fea0003c00000 */
[----:B------:R0:W1:Y:S02]  /*e850*/  SHFL.BFLY P4, R240, R134, R135, R223 ;  /* 0x0c00008786f07389 */ /* 0x00006400000800df */
[----:B01----:R-:W-:Y:S05]  /*e860*/  ENDCOLLECTIVE ;  /* 0x000000000000791b */ /* 0x003fea0003800000 */
.L_x_3054:
[----:B------:R-:W-:Y:S01]  /*e870*/  HFMA2 R135, -RZ, RZ, 0, 9.5367431640625e-07 ;  /* 0x00000010ff877431 */ /* 0x000fe200000001ff */
[----:B------:R-:W-:Y:S01]  /*e880*/  MOV R134, R122 ;  /* 0x0000007a00867202 */ /* 0x000fe20000000f00 */
[----:B------:R-:W-:-:S07]  /*e890*/  FADD.FTZ R123, R123, R240 ;  /* 0x000000f07b7b7221 */ /* 0x000fce0000010000 */
[----:B------:R-:W-:Y:S05]  /*e8a0*/  WARPSYNC.COLLECTIVE R224, `(.L_x_3055) ;  /* 0x00000000e0087348 */ /* 0x000fea0003c00000 */
[----:B------:R0:W1:Y:S02]  /*e8b0*/  SHFL.BFLY P4, R240, R134, R135, R223 ;  /* 0x0c00008786f07389 */ /* 0x00006400000800df */
[----:B01----:R-:W-:Y:S05]  /*e8c0*/  ENDCOLLECTIVE ;  /* 0x000000000000791b */ /* 0x003fea0003800000 */
.L_x_3055:
[----:B------:R-:W-:Y:S02]  /*e8d0*/  MOV R134, R123 ;  /* 0x0000007b00867202 */ /* 0x000fe40000000f00 */
[----:B------:R-:W-:-:S07]  /*e8e0*/  MOV R236, R240 ;  /* 0x000000f000ec7202 */ /* 0x000fce0000000f00 */
[----:B------:R-:W-:Y:S05]  /*e8f0*/  WARPSYNC.COLLECTIVE R224, `(.L_x_3056) ;  /* 0x00000000e0087348 */ /* 0x000fea0003c00000 */
[----:B------:R0:W1:Y:S02]  /*e900*/  SHFL.BFLY P4, R240, R134, R135, R223 ;  /* 0x0c00008786f07389 */ /* 0x00006400000800df */
[----:B01----:R-:W-:Y:S05]  /*e910*/  ENDCOLLECTIVE ;  /* 0x000000000000791b */ /* 0x003fea0003800000 */
.L_x_3056:
[----:B------:R-:W-:Y:S01]  /*e920*/  MOV R134, R240 ;  /* 0x000000f000867202 */ /* 0x000fe20000000f00 */
[----:B------:R-:W-:Y:S06]  /*e930*/  BRA `(.L_x_3057) ;  /* 0xffffff4800d47947 */ /* 0x000fec000383ffff */
.L_x_3058:
        /* <DEDUP_REMOVED lines=12> */
.L_x_6075:


//--------------------- .text._ZN10layer_norm22ln_bwd_finalize_kernelINS_22Kernel_traits_finalizeILj1024Ef6__halfS2_S2_fjLb0ELj1024ELj4ENS_18Kernel_traits_baseILj1024EfS2_S2_S2_fjLj1024EEEEELb0ELb0EEEvNS_9BwdParamsE --------------------------
	.section	.text._ZN10layer_norm22ln_bwd_finalize_kernelINS_22Kernel_traits_finalizeILj1024Ef6__halfS2_S2_fjLb0ELj1024ELj4ENS_18Kernel_traits_baseILj1024EfS2_S2_S2_fjLj1024EEEEELb0ELb0EEEvNS_9BwdParamsE,"ax",@progbits
	.align	128
        .global         _ZN10layer_norm22ln_bwd_finalize_kernelINS_22Kernel_traits_finalizeILj1024Ef6__halfS2_S2_fjLb0ELj1024ELj4ENS_18Kernel_traits_baseILj1024EfS2_S2_S2_fjLj1024EEEEELb0ELb0EEEvNS_9BwdParamsE
        .type           _ZN10layer_norm22ln_bwd_finalize_kernelINS_22Kernel_traits_finalizeILj1024Ef6__halfS2_S2_fjLb0ELj1024ELj4ENS_18Kernel_traits_baseILj1024EfS2_S2_S2_fjLj1024EEEEELb0ELb0EEEvNS_9BwdParamsE,@function
        .size           _ZN10layer_norm22ln_bwd_finalize_kernelINS_22Kernel_traits_finalizeILj1024Ef6__halfS2_S2_fjLb0ELj1024ELj4ENS_18Kernel_traits_baseILj1024EfS2_S2_S2_fjLj1024EEEEELb0ELb0EEEvNS_9BwdParamsE,(.L_x_6076 - _ZN10layer_norm22ln_bwd_finalize_kernelINS_22Kernel_traits_finalizeILj1024Ef6__halfS2_S2_fjLb0ELj1024ELj4ENS_18Kernel_traits_baseILj1024EfS2_S2_S2_fjLj1024EEEEELb0ELb0EEEvNS_9BwdParamsE)
        .other          _ZN10layer_norm22ln_bwd_finalize_kernelINS_22Kernel_traits_finalizeILj1024Ef6__halfS2_S2_fjLb0ELj1024ELj4ENS_18Kernel_traits_baseILj1024EfS2_S2_S2_fjLj1024EEEEELb0ELb0EEEvNS_9BwdParamsE,@"STO_CUDA_ENTRY STV_DEFAULT"
_ZN10layer_norm22ln_bwd_finalize_kernelINS_22Kernel_traits_finalizeILj1024Ef6__halfS2_S2_fjLb0ELj1024ELj4ENS_18Kernel_traits_baseILj1024EfS2_S2_S2_fjLj1024EEEEELb0ELb0EEEvNS_9BwdParamsE:
.text._ZN10layer_norm22ln_bwd_finalize_kernelINS_22Kernel_traits_finalizeILj1024Ef6__halfS2_S2_fjLb0ELj1024ELj4ENS_18Kernel_traits_baseILj1024EfS2_S2_S2_fjLj1024EEEEELb0ELb0EEEvNS_9BwdParamsE:
        /* <DEDUP_REMOVED lines=78> */
.L_x_3063:
        /* <DEDUP_REMOVED lines=118> */
.L_x_3062:
[----:B------:R-:W-:Y:S05]  /*0c40*/  BSYNC.RECONVERGENT B1 ;  /* 0x0000000000017941 */ /* 0x000fea0003800200 */
.L_x_3061:
        /* <DEDUP_REMOVED lines=68> */
.L_x_3065:
[----:B------:R-:W-:Y:S05]  /*1090*/  BSYNC.RECONVERGENT B1 ;  /* 0x0000000000017941 */ /* 0x000fea0003800200 */
.L_x_3064:
        /* <DEDUP_REMOVED lines=37> */
.L_x_3067:
[----:B------:R-:W-:Y:S05]  /*12f0*/  BSYNC.RECONVERGENT B1 ;  /* 0x0000000000017941 */ /* 0x000fea0003800200 */
.L_x_3066:
[----:B------:R-:W-:Y:S05]  /*1300*/  @!P1 BRA `(.L_x_3060) ;  /* 0x00000000003c9947 */ /* 0x000fea0003800000 */
[----:B------:R-:W0:Y:S01]  /*1310*/  LDC.64 R8, c[0x0][0x440] ;  /* 0x00011000ff087b82 */ /* 0x000e220000000a00 */
[----:B------:R-:W-:Y:S01]  /*1320*/  IMAD R0, R3, R54, R0 ;  /* 0x0000003603007224 */ /* 0x000fe200078e0200 */
[----:B------:R-:W-:-:S04]  /*1330*/  IADD3 R12, PT, PT, -R55, RZ, RZ ;  /* 0x000000ff370c7210 */ /* 0x000fc80007ffe1ff */
[----:B------:R-:W-:Y:S02]  /*1340*/  IADD3 R3, PT, PT, R57, R0, RZ ;  /* 0x0000000039037210 */ /* 0x000fe40007ffe0ff */
[----:B------:R-:W1:Y:S05]  /*1350*/  LDC.64 R10, c[0x0][0x448] ;  /* 0x00011200ff0a7b82 */ /* 0x000e6a0000000a00 */
.L_x_3068:
        /* <DEDUP_REMOVED lines=10> */
.L_x_3060:
[----:B------:R-:W-:Y:S05]  /*1400*/  BSYNC.RECONVERGENT B0 ;  /* 0x0000000000007941 */ /* 0x000fea0003800200 */
.L_x_3059:
        /* <DEDUP_REMOVED lines=60> */
.L_x_3069:
        /* <DEDUP_REMOVED lines=11> */
.L_x_6076:


//--------------------- .text._ZN10layer_norm40ln_parallel_residual_bwd_finalize_kernelINS_22Kernel_traits_finalizeILj1024Ef6__halfS2_S2_fjLb0ELj1024ELj4ENS_18Kernel_traits_baseILj1024EfS2_S2_S2_fjLj1024EEEEELb0EEEvNS_9BwdParamsE --------------------------
	.section	.text._ZN10layer_norm40ln_parallel_residual_bwd_finalize_kernelINS_22Kernel_traits_finalizeILj1024Ef6__halfS2_S2_fjLb0ELj1024ELj4ENS_18Kernel_traits_baseILj1024EfS2_S2_S2_fjLj1024EEEEELb0EEEvNS_9BwdParamsE,"ax",@progbits
	.align	128
        .global         _ZN10layer_norm40ln_parallel_residual_bwd_finalize_kernelINS_22Kernel_traits_finalizeILj1024Ef6__halfS2_S2_fjLb0ELj1024ELj4ENS_18Kernel_traits_baseILj1024EfS2_S2_S2_fjLj1024EEEEELb0EEEvNS_9BwdParamsE
        .type           _ZN10layer_norm40ln_parallel_residual_bwd_finalize_kernelINS_22Kernel_traits_finalizeILj1024Ef6__halfS2_S2_fjLb0ELj1024ELj4ENS_18Kernel_traits_baseILj1024EfS2_S2_S2_fjLj1024EEEEELb0EEEvNS_9BwdParamsE,@function
        .size           _ZN10layer_norm40ln_parallel_residual_bwd_finalize_kernelINS_22Kernel_traits_finalizeILj1024Ef6__halfS2_S2_fjLb0ELj1024ELj4ENS_18Kernel_traits_baseILj1024EfS2_S2_S2_fjLj1024EEEEELb0EEEvNS_9BwdParamsE,(.L_x_6077 - _ZN10layer_norm40ln_parallel_residual_bwd_finalize_kernelINS_22Kernel_traits_finalizeILj1024Ef6__halfS2_S2_fjLb0ELj1024ELj4ENS_18Kernel_traits_baseILj1024EfS2_S2_S2_fjLj1024EEEEELb0EEEvNS_9BwdParamsE)
        .other          _ZN10layer_norm40ln_parallel_residual_bwd_finalize_kernelINS_22Kernel_traits_finalizeILj1024Ef6__halfS2_S2_fjLb0ELj1024ELj4ENS_18Kernel_traits_baseILj1024EfS2_S2_S2_fjLj1024EEEEELb0EEEvNS_9BwdParamsE,@"STO_CUDA_ENTRY STV_DEFAULT"
_ZN10layer_norm40ln_parallel_residual_bwd_finalize_kernelINS_22Kernel_traits_finalizeILj1024Ef6__halfS2_S2_fjLb0ELj1024ELj4ENS_18Kernel_traits_baseILj1024EfS2_S2_S2_fjLj1024EEEEELb0EEEvNS_9BwdParamsE:
.text._ZN10layer_norm40ln_parallel_residual_bwd_finalize_kernelINS_22Kernel_traits_finalizeILj1024Ef6__halfS2_S2_fjLb0ELj1024ELj4ENS_18Kernel_traits_baseILj1024EfS2_S2_S2_fjLj1024EEEEELb0EEEvNS_9BwdParamsE:
        /* <DEDUP_REMOVED lines=58> */
.L_x_3074:
        /* <DEDUP_REMOVED lines=112> */
.L_x_3073:
[----:B------:R-:W-:Y:S05]  /*0aa0*/  BSYNC.RECONVERGENT B1 ;  /* 0x0000000000017941 */ /* 0x000fea0003800200 */
.L_x_3072:
        /* <DEDUP_REMOVED lines=66> */
.L_x_3076:
[----:B------:R-:W-:Y:S05]  /*0ed0*/  BSYNC.RECONVERGENT B1 ;  /* 0x0000000000017941 */ /* 0x000fea0003800200 */
.L_x_3075:
        /* <DEDUP_REMOVED lines=36> */
.L_x_3078:
[----:B------:R-:W-:Y:S05]  /*1120*/  BSYNC.RECONVERGENT B1 ;  /* 0x0000000000017941 */ /* 0x000fea0003800200 */
.L_x_3077:
        /* <DEDUP_REMOVED lines=18> */
.L_x_3071:
[----:B------:R-:W-:Y:S05]  /*1250*/  BSYNC.RECONVERGENT B0 ;  /* 0x0000000000007941 */ /* 0x000fea0003800200 */
.L_x_3070:
        /* <DEDUP_REMOVED lines=92> */
.L_x_3079:
        /* <DEDUP_REMOVED lines=14> */
.L_x_6077:


//--------------------- .text._ZN10layer_norm31ln_parallel_residual_bwd_kernelINS_13Kernel_traitsIf6__halfS2_S2_fjLj1024ELj1ELj4ELj1ELj16ENS_18Kernel_traits_baseILj1024EfS2_S2_S2_fjLj128EEEEELb1ELb1ELb0EEEvNS_9BwdParamsE --------------------------
	.section	.text._ZN10layer_norm31ln_parallel_residual_bwd_kernelINS_13Kernel_traitsIf6__halfS2_S2_fjLj1024ELj1ELj4ELj1ELj16ENS_18Kernel_traits_baseILj1024EfS2_S2_S2_fjLj128EEEEELb1ELb1ELb0EEEvNS_9BwdParamsE,"ax",@progbits
	.align	128
        .global         _ZN10layer_norm31ln_parallel_residual_bwd_kernelINS_13Kernel_traitsIf6__halfS2_S2_fjLj1024ELj1ELj4ELj1ELj16ENS_18Kernel_traits_baseILj1024EfS2_S2_S2_fjLj128EEEEELb1ELb1ELb0EEEvNS_9BwdParamsE
        .type           _ZN10layer_norm31ln_parallel_residual_bwd_kernelINS_13Kernel_traitsIf6__halfS2_S2_fjLj1024ELj1ELj4ELj1ELj16ENS_18Kernel_traits_baseILj1024EfS2_S2_S2_fjLj128EEEEELb1ELb1ELb0EEEvNS_9BwdParamsE,@function
        .size           _ZN10layer_norm31ln_parallel_residual_bwd_kernelINS_13Kernel_traitsIf6__halfS2_S2_fjLj1024ELj1ELj4ELj1ELj16ENS_18Kernel_traits_baseILj1024EfS2_S2_S2_fjLj128EEEEELb1ELb1ELb0EEEvNS_9BwdParamsE,(.L_x_6078 - _ZN10layer_norm31ln_parallel_residual_bwd_kernelINS_13Kernel_traitsIf6__halfS2_S2_fjLj1024ELj1ELj4ELj1ELj16ENS_18Kernel_traits_baseILj1024EfS2_S2_S2_fjLj128EEEEELb1ELb1ELb0EEEvNS_9BwdParamsE)
        .other          _ZN10layer_norm31ln_parallel_residual_bwd_kernelINS_13Kernel_traitsIf6__halfS2_S2_fjLj1024ELj1ELj4ELj1ELj16ENS_18Kernel_traits_baseILj1024EfS2_S2_S2_fjLj128EEEEELb1ELb1ELb0EEEvNS_9BwdParamsE,@"STO_CUDA_ENTRY STV_DEFAULT"
_ZN10layer_norm31ln_parallel_residual_bwd_kernelINS_13Kernel_traitsIf6__halfS2_S2_fjLj1024ELj1ELj4ELj1ELj16ENS_18Kernel_traits_baseILj1024EfS2_S2_S2_fjLj128EEEEELb1ELb1ELb0EEEvNS_9BwdParamsE:
.text._ZN10layer_norm31ln_parallel_residual_bwd_kernelINS_13Kernel_traitsIf6__halfS2_S2_fjLj1024ELj1ELj4ELj1ELj16ENS_18Kernel_traits_baseILj1024EfS2_S2_S2_fjLj128EEEEELb1ELb1ELb0EEEvNS_9BwdParamsE:
        /* <DEDUP_REMOVED lines=116> */
.L_x_3131:
        /* <DEDUP_REMOVED lines=36> */
[----:B------:R0:W5:Y:S01]  /*0980*/  @P0 LDG.E.128 R36, desc[UR8][R176.64] ;  /* 0x00000008b0240981 */ /* 0x000162000c1e1d00 */
[----:B-1----:R-:W-:-:S05]  /*0990*/  @P3 IMAD.WIDE.U32 R170, R6, 0x8, R170 ;  /* 0x0000000806aa3825 */ /* 0x002fca00078e00aa */
[----:B------:R1:W5:Y:S01]  /*09a0*/  @P3 LDG.E.64 R216, desc[UR8][R170.64] ;  /* 0x00000008aad83981 */ /* 0x000362000c1e1b00 */
[----:B------:R-:W-:Y:S01]  /*09b0*/  IADD3 R201, PT, PT, R6, 0x20, RZ ;  /* 0x0000002006c97810 */ /* 0x000fe20007ffe0ff */
[--C-:B---3--:R-:W-:Y:S02]  /*09c0*/  HADD2.F32 R168, -RZ, R152.reuse.H0_H0 ;  /* 0x20000098ffa87230 */ /* 0x108fe40000004100 */
[----:B------:R-:W-:Y:S02]  /*09d0*/  HADD2.F32 R152, -RZ, R152.H1_H1 ;  /* 0x30000098ff987230 */ /* 0x000fe40000004100 */
[--C-:B------:R-:W-:Y:S02]  /*09e0*/  HADD2.F32 R178, -RZ, R153.reuse.H0_H0 ;  /* 0x20000099ffb27230 */ /* 0x100fe40000004100 */
[----:B------:R-:W-:Y:S02]  /*09f0*/  HADD2.F32 R180, -RZ, R153.H1_H1 ;  /* 0x30000099ffb47230 */ /* 0x000fe40000004100 */
[----:B------:R-:W-:-:S02]  /*0a00*/  HADD2.F32 R184, -RZ, R154.H1_H1 ;  /* 0x3000009affb87230 */ /* 0x000fc40000004100 */
[C---:B------:R-:W-:Y:S01]  /*0a10*/  FADD.FTZ R168, -R199.reuse, R168 ;  /* 0x000000a8c7a87221 */ /* 0x040fe20000010100 */
[--C-:B----4-:R-:W-:Y:S02]  /*0a20*/  HADD2.F32 R153, -RZ, R156.reuse.H0_H0 ;  /* 0x2000009cff997230 */ /* 0x110fe40000004100 */
[----:B------:R-:W-:Y:S02]  /*0a30*/  HADD2.F32 R186, -RZ, R155.H0_H0 ;  /* 0x2000009bffba7230 */ /* 0x000fe40000004100 */
[C---:B------:R-:W-:Y:S01]  /*0a40*/  FADD.FTZ R152, -R199.reuse, R152 ;  /* 0x00000098c7987221 */ /* 0x040fe20000010100 */
[----:B------:R-:W-:Y:S02]  /*0a50*/  HADD2.F32 R156, -RZ, R156.H1_H1 ;  /* 0x3000009cff9c7230 */ /* 0x000fe40000004100 */
[C---:B------:R-:W-:Y:S01]  /*0a60*/  FADD.FTZ R178, -R199.reuse, R178 ;  /* 0x000000b2c7b27221 */ /* 0x040fe20000010100 */
[----:B0-----:R-:W-:Y:S01]  /*0a70*/  FADD.FTZ R176, -R199, R184 ;  /* 0x000000b8c7b07221 */ /* 0x001fe20000010100 */
[----:B------:R-:W-:-:S02]  /*0a80*/  HADD2.F32 R182, -RZ, R154.H0_H0 ;  /* 0x2000009affb67230 */ /* 0x000fc40000004100 */
[----:B-----5:R-:W-:Y:S01]  /*0a90*/  FMUL.FTZ R3, R167, R168 ;  /* 0x000000a8a7037220 */ /* 0x020fe20000410000 */
[----:B------:R-:W-:Y:S01]  /*0aa0*/  FMUL.FTZ R184, R132, R153 ;  /* 0x0000009984b87220 */ /* 0x000fe20000410000 */
[----:B------:R-:W-:Y:S02]  /*0ab0*/  HADD2.F32 R218, -RZ, R155.H1_H1 ;  /* 0x3000009bffda7230 */ /* 0x000fe40000004100 */
[C---:B------:R-:W-:Y:S01]  /*0ac0*/  FADD.FTZ R180, -R199.reuse, R180 ;  /* 0x000000b4c7b47221 */ /* 0x040fe20000010100 */
[----:B------:R-:W-:Y:S02]  /*0ad0*/  HADD2.F32 R155, -RZ, R157.H0_H0 ;  /* 0x2000009dff9b7230 */ /* 0x000fe40000004100 */
[----:B-1----:R-:W-:Y:S01]  /*0ae0*/  FADD.FTZ R170, -R199, R186 ;  /* 0x000000bac7aa7221 */ /* 0x002fe20000010100 */
[C---:B------:R-:W-:Y:S01]  /*0af0*/  FMUL.FTZ R186, R167.reuse, R152 ;  /* 0x00000098a7ba7220 */ /* 0x040fe20000410000 */
[----:B------:R-:W-:Y:S01]  /*0b00*/  FMUL.FTZ R183, R167, R178 ;  /* 0x000000b2a7b77220 */ /* 0x000fe20000410000 */
[----:B------:R-:W-:-:S02]  /*0b10*/  HADD2.F32 R177, -RZ, R158.H0_H0 ;  /* 0x2000009effb17230 */ /* 0x000fc40000004100 */
[----:B------:R-:W-:Y:S01]  /*0b20*/  FADD.FTZ R68, R68, R153 ;  /* 0x0000009944447221 */ /* 0x000fe20000010000 */
[----:B------:R-:W-:Y:S02]  /*0b30*/  HADD2.F32 R172, -RZ, R158.H1_H1 ;  /* 0x3000009effac7230 */ /* 0x000fe40000004100 */
[----:B------:R-:W-:Y:S01]  /*0b40*/  FFMA.FTZ R100, R3, R153, R100 ;  /* 0x0000009903647223 */ /* 0x000fe20000010064 */
[----:B------:R-:W-:Y:S01]  /*0b50*/  FMUL.FTZ R181, R133, R156 ;  /* 0x0000009c85b57220 */ /* 0x000fe20000410000 */
[----:B------:R-:W-:Y:S01]  /*0b60*/  FADD.FTZ R152, RZ, R184 ;  /* 0x000000b8ff987221 */ /* 0x000fe20000010000 */
[----:B------:R-:W-:Y:S01]  /*0b70*/  FADD.FTZ R158, -R199, R182 ;  /* 0x000000b6c79e7221 */ /* 0x000fe20000010100 */
[----:B------:R-:W-:Y:S01]  /*0b80*/  FFMA.FTZ R153, R3, R184, RZ ;  /* 0x000000b803997223 */ /* 0x000fe200000100ff */
[----:B------:R-:W-:Y:S01]  /*0b90*/  FMUL.FTZ R182, R167, R180 ;  /* 0x000000b4a7b67220 */ /* 0x000fe20000410000 */
[----:B------:R-:W-:Y:S01]  /*0ba0*/  FADD.FTZ R70, R70, R155 ;  /* 0x0000009b46467221 */ /* 0x000fe20000010000 */
[-C--:B------:R-:W-:Y:S01]  /*0bb0*/  FFMA.FTZ R102, R183, R155.reuse, R102 ;  /* 0x0000009bb7667223 */ /* 0x080fe20000010066 */
        /* <DEDUP_REMOVED lines=16> */
[----:B------:R-:W-:-:S02]  /*0cc0*/  HADD2.F32 R157, -RZ, R159.H0_H0 ;  /* 0x2000009fff9d7230 */ /* 0x000fc40000004100 */
[----:B------:R-:W-:Y:S01]  /*0cd0*/  FADD.FTZ R65, R65, R172 ;  /* 0x000000ac41417221 */ /* 0x000fe20000010000 */
[-C--:B------:R-:W-:Y:S01]  /*0ce0*/  FFMA.FTZ R97, R176, R172.reuse, R97 ;  /* 0x000000acb0617223 */ /* 0x080fe20000010061 */
[----:B------:R-:W-:Y:S01]  /*0cf0*/  FMUL.FTZ R172, R129, R172 ;  /* 0x000000ac81ac7220 */ /* 0x000fe20000410000 */
[----:B------:R-:W-:Y:S01]  /*0d00*/  FADD.FTZ R153, R152, R177 ;  /* 0x000000b198997221 */ /* 0x000fe20000010000 */
[----:B------:R-:W-:Y:S01]  /*0d10*/  FFMA.FTZ R155, R179, R177, R154 ;  /* 0x000000b1b39b7223 */ /* 0x000fe2000001009a */
[----:B------:R-:W-:Y:S02]  /*0d20*/  HADD2.F32 R220, -RZ, R159.H1_H1 ;  /* 0x3000009fffdc7230 */ /* 0x000fe40000004100 */
[----:B------:R-:W-:Y:S01]  /*0d30*/  FMUL.FTZ R173, R167, R170 ;  /* 0x000000aaa7ad7220 */ /* 0x000fe20000410000 */
[----:B------:R-:W-:Y:S01]  /*0d40*/  FADD.FTZ R168, -R199, R218 ;  /* 0x000000dac7a87221 */ /* 0x000fe20000010100 */
[-C--:B------:R-:W-:Y:S01]  /*0d50*/  FMUL.FTZ R170, R130, R157.reuse ;  /* 0x0000009d82aa7220 */ /* 0x080fe20000410000 */
        /* <DEDUP_REMOVED lines=14> */
.L_x_3083:
[----:B------:R-:W-:Y:S05]  /*0e40*/  BSYNC.RECONVERGENT B1 ;  /* 0x0000000000017941 */ /* 0x000fea0003800200 */
.L_x_3082:
        /* <DEDUP_REMOVED lines=21> */
[----:B------:R-:W-:Y:S01]  /*0fa0*/  IADD3 R201, PT, PT, R201, 0x20, RZ ;  /* 0x00000020c9c97810 */ /* 0x000fe20007ffe0ff */
[--C-:B---3--:R-:W-:Y:S02]  /*0fb0*/  HADD2.F32 R158, -RZ, R24.reuse.H0_H0 ;  /* 0x20000018ff9e7230 */ /* 0x108fe40000004100 */
[----:B------:R-:W-:Y:S02]  /*0fc0*/  HADD2.F32 R24, -RZ, R24.H1_H1 ;  /* 0x30000018ff187230 */ /* 0x000fe40000004100 */
[----:B------:R-:W-:Y:S02]  /*0fd0*/  HADD2.F32 R160, -RZ, R25.H0_H0 ;  /* 0x20000019ffa07230 */ /* 0x000fe40000004100 */
[----:B------:R-:W-:Y:S02]  /*0fe0*/  HADD2.F32 R164, -RZ, R26.H0_H0 ;  /* 0x2000001affa47230 */ /* 0x000fe40000004100 */
[----:B------:R-:W-:Y:S01]  /*0ff0*/  FADD.FTZ R158, -R199, R158 ;  /* 0x0000009ec79e7221 */ /* 0x000fe20000010100 */
[----:B----4-:R-:W-:-:S02]  /*1000*/  HADD2.F32 R23, -RZ, R28.H0_H0 ;  /* 0x2000001cff177230 */ /* 0x010fc40000004100 */
[----:B------:R-:W-:Y:S02]  /*1010*/  HADD2.F32 R166, -RZ, R26.H1_H1 ;  /* 0x3000001affa67230 */ /* 0x000fe40000004100 */
[C---:B------:R-:W-:Y:S01]  /*1020*/  FADD.FTZ R24, -R199.reuse, R24 ;  /* 0x00000018c7187221 */ /* 0x040fe20000010100 */
[----:B------:R-:W-:Y:S02]  /*1030*/  HADD2.F32 R28, -RZ, R28.H1_H1 ;  /* 0x3000001cff1c7230 */ /* 0x000fe40000004100 */
[C---:B------:R-:W-:Y:S01]  /*1040*/  FADD.FTZ R160, -R199.reuse, R160 ;  /* 0x000000a0c7a07221 */ /* 0x040fe20000010100 */
[----:B0-----:R-:W-:Y:S01]  /*1050*/  FADD.FTZ R152, -R199, R164 ;  /* 0x000000a4c7987221 */ /* 0x001fe20000010100 */
[----:B-----5:R-:W-:Y:S01]  /*1060*/  FMUL.FTZ R165, R167, R158 ;  /* 0x0000009ea7a57220 */ /* 0x020fe20000410000 */
[----:B------:R-:W-:Y:S01]  /*1070*/  FMUL.FTZ R164, R124, R23 ;  /* 0x000000177ca47220 */ /* 0x000fe20000410000 */
[----:B------:R-:W-:Y:S02]  /*1080*/  HADD2.F32 R162, -RZ, R25.H1_H1 ;  /* 0x30000019ffa27230 */ /* 0x000fe40000004100 */
[----:B------:R-:W-:Y:S01]  /*1090*/  FADD.FTZ R154, -R199, R166 ;  /* 0x000000a6c79a7221 */ /* 0x000fe20000010100 */
[----:B------:R-:W-:-:S02]  /*10a0*/  HADD2.F32 R25, -RZ, R29.H0_H0 ;  /* 0x2000001dff197230 */ /* 0x000fc40000004100 */
[C---:B------:R-:W-:Y:S01]  /*10b0*/  FMUL.FTZ R166, R167.reuse, R24 ;  /* 0x00000018a7a67220 */ /* 0x040fe20000410000 */
        /* <DEDUP_REMOVED lines=9> */
[----:B------:R-:W-:-:S02]  /*1150*/  HADD2.F32 R26, -RZ, R29.H1_H1 ;  /* 0x3000001dff1a7230 */ /* 0x000fc40000004100 */
[----:B------:R-:W-:Y:S01]  /*1160*/  FADD.FTZ R25, R24, R161 ;  /* 0x000000a118197221 */ /* 0x000fe20000010000 */
[----:B------:R-:W-:Y:S01]  /*1170*/  FADD.FTZ R162, -R199, R162 ;  /* 0x000000a2c7a27221 */ /* 0x000fe20000010100 */
[----:B------:R-:W-:Y:S01]  /*1180*/  FFMA.FTZ R24, R166, R161, R23 ;  /* 0x000000a1a6187223 */ /* 0x000fe20000010017 */
[--C-:B------:R-:W-:Y:S02]  /*1190*/  HADD2.F32 R29, -RZ, R30.reuse.H0_H0 ;  /* 0x2000001eff1d7230 */ /* 0x100fe40000004100 */
[--C-:B-1----:R-:W-:Y:S02]  /*11a0*/  HADD2.F32 R157, -RZ, R31.reuse.H0_H0 ;  /* 0x2000001fff9d7230 */ /* 0x102fe40000004100 */
[----:B------:R-:W-:Y:S02]  /*11b0*/  HADD2.F32 R224, -RZ, R31.H1_H1 ;  /* 0x3000001fffe07230 */ /* 0x000fe40000004100 */
[----:B------:R-:W-:Y:S01]  /*11c0*/  FMUL.FTZ R31, R167, R152 ;  /* 0x00000098a71f7220 */ /* 0x000fe20000410000 */
[----:B------:R-:W-:-:S02]  /*11d0*/  HADD2.F32 R156, -RZ, R30.H1_H1 ;  /* 0x3000001eff9c7230 */ /* 0x000fc40000004100 */
        /* <DEDUP_REMOVED lines=8> */
[----:B------:R-:W-:Y:S01]  /*1260*/  FADD.FTZ R24, R25, R30 ;  /* 0x0000001e19187221 */ /* 0x000fe20000010000 */
[----:B------:R-:W-:Y:S01]  /*1270*/  FFMA.FTZ R152, R162, R30, R23 ;  /* 0x0000001ea2987223 */ /* 0x000fe20000010017 */
[----:B------:R-:W-:-:S02]  /*1280*/  HADD2.F32 R222, -RZ, R27.H1_H1 ;  /* 0x3000001bffde7230 */ /* 0x000fc40000004100 */
[----:B------:R-:W-:Y:S01]  /*1290*/  FADD.FTZ R61, R61, R28 ;  /* 0x0000001c3d3d7221 */ /* 0x000fe20000010000 */
[----:B------:R-:W-:Y:S01]  /*12a0*/  FFMA.FTZ R93, R166, R28, R93 ;  /* 0x0000001ca65d7223 */ /* 0x000fe2000001005d */
[----:B------:R-:W-:Y:S01]  /*12b0*/  FADD.FTZ R63, R63, R26 ;  /* 0x0000001a3f3f7221 */ /* 0x000fe20000010000 */
[----:B------:R-:W-:Y:S01]  /*12c0*/  FFMA.FTZ R95, R162, R26, R95 ;  /* 0x0000001aa25f7223 */ /* 0x000fe2000001005f */
[----:B------:R-:W-:Y:S01]  /*12d0*/  FADD.FTZ R220, -R199, R220 ;  /* 0x000000dcc7dc7221 */ /* 0x000fe20000010100 */
[----:B------:R-:W-:Y:S01]  /*12e0*/  FMUL.FTZ R28, R167, R154 ;  /* 0x0000009aa71c7220 */ /* 0x000fe20000410000 */
        /* <DEDUP_REMOVED lines=20> */
.L_x_3085:
[----:B------:R-:W-:Y:S05]  /*1430*/  BSYNC.RECONVERGENT B1 ;  /* 0x0000000000017941 */ /* 0x000fea0003800200 */
.L_x_3084:
        /* <DEDUP_REMOVED lines=24> */
[----:B------:R-:W-:Y:S02]  /*15c0*/  HADD2.F32 R152, -RZ, R9.H0_H0 ;  /* 0x20000009ff987230 */ /* 0x000fe40000004100 */
[C---:B------:R-:W-:Y:S01]  /*15d0*/  FADD.FTZ R22, -R199.reuse, R22 ;  /* 0x00000016c7167221 */ /* 0x040fe20000010100 */
[--C-:B----4-:R-:W-:Y:S02]  /*15e0*/  HADD2.F32 R7, -RZ, R12.reuse.H0_H0 ;  /* 0x2000000cff077230 */ /* 0x110fe40000004100 */
[----:B------:R-:W-:Y:S01]  /*15f0*/  FADD.FTZ R8, -R199, R8 ;  /* 0x00000008c7087221 */ /* 0x000fe20000010100 */
[----:B------:R-:W-:-:S02]  /*1600*/  HADD2.F32 R12, -RZ, R12.H1_H1 ;  /* 0x3000000cff0c7230 */ /* 0x000fc40000004100 */
[----:B------:R-:W-:Y:S01]  /*1610*/  FADD.FTZ R152, -R199, R152 ;  /* 0x00000098c7987221 */ /* 0x000fe20000010100 */
[C---:B0----5:R-:W-:Y:S01]  /*1620*/  FMUL.FTZ R21, R167.reuse, R22 ;  /* 0x00000016a7157220 */ /* 0x061fe20000410000 */
[-C--:B------:R-:W-:Y:S01]  /*1630*/  FMUL.FTZ R20, R116, R7.reuse ;  /* 0x0000000774147220 */ /* 0x080fe20000410000 */
[----:B------:R-:W-:Y:S02]  /*1640*/  HADD2.F32 R154, -RZ, R9.H1_H1 ;  /* 0x30000009ff9a7230 */ /* 0x000fe40000004100 */
[C---:B------:R-:W-:Y:S01]  /*1650*/  FMUL.FTZ R22, R167.reuse, R8 ;  /* 0x00000008a7167220 */ /* 0x040fe20000410000 */
[----:B------:R-:W-:Y:S02]  /*1660*/  HADD2.F32 R9, -RZ, R13.H0_H0 ;  /* 0x2000000dff097230 */ /* 0x000fe40000004100 */
[----:B------:R-:W-:Y:S01]  /*1670*/  FMUL.FTZ R19, R167, R152 ;  /* 0x00000098a7137220 */ /* 0x000fe20000410000 */
[--C-:B------:R-:W-:Y:S02]  /*1680*/  HADD2.F32 R156, -RZ, R10.reuse.H0_H0 ;  /* 0x2000000aff9c7230 */ /* 0x100fe40000004100 */
[----:B------:R-:W-:Y:S01]  /*1690*/  FADD.FTZ R52, R52, R7 ;  /* 0x0000000734347221 */ /* 0x000fe20000010000 */
[----:B------:R-:W-:Y:S01]  /*16a0*/  FFMA.FTZ R84, R21, R7, R84 ;  /* 0x0000000715547223 */ /* 0x000fe20000010054 */
[----:B-1----:R-:W-:Y:S01]  /*16b0*/  FMUL.FTZ R17, R117, R12 ;  /* 0x0000000c75117220 */ /* 0x002fe20000410000 */
[----:B------:R-:W-:Y:S01]  /*16c0*/  FADD.FTZ R8, R203, R20 ;  /* 0x00000014cb087221 */ /* 0x000fe20000010000 */
[----:B------:R-:W-:Y:S01]  /*16d0*/  FFMA.FTZ R7, R21, R20, R218 ;  /* 0x0000001415077223 */ /* 0x000fe200000100da */
[----:B------:R-:W-:-:S02]  /*16e0*/  HADD2.F32 R158, -RZ, R10.H1_H1 ;  /* 0x3000000aff9e7230 */ /* 0x000fc40000004100 */
[----:B------:R-:W-:Y:S01]  /*16f0*/  FADD.FTZ R54, R54, R9 ;  /* 0x0000000936367221 */ /* 0x000fe20000010000 */
[-C--:B------:R-:W-:Y:S01]  /*1700*/  FFMA.FTZ R86, R19, R9.reuse, R86 ;  /* 0x0000000913567223 */ /* 0x080fe20000010056 */
[----:B------:R-:W-:Y:S01]  /*1710*/  FMUL.FTZ R16, R118, R9 ;  /* 0x0000000976107220 */ /* 0x000fe20000410000 */
[----:B------:R-:W-:Y:S02]  /*1720*/  HADD2.F32 R10, -RZ, R13.H1_H1 ;  /* 0x3000000dff0a7230 */ /* 0x000fe40000004100 */
[C---:B------:R-:W-:Y:S01]  /*1730*/  FADD.FTZ R156, -R199.reuse, R156 ;  /* 0x0000009cc79c7221 */ /* 0x040fe20000010100 */
[----:B------:R-:W-:Y:S01]  /*1740*/  FADD.FTZ R9, R8, R17 ;  /* 0x0000001108097221 */ /* 0x000fe20000010000 */
[----:B------:R-:W-:Y:S01]  /*1750*/  FADD.FTZ R18, -R199, R154 ;  /* 0x0000009ac7127221 */ /* 0x000fe20000010100 */
[----:B------:R-:W-:Y:S01]  /*1760*/  FFMA.FTZ R8, R22, R17, R7 ;  /* 0x0000001116087223 */ /* 0x000fe20000010007 */
[----:B------:R-:W-:Y:S02]  /*1770*/  HADD2.F32 R13, -RZ, R14.H0_H0 ;  /* 0x2000000eff0d7230 */ /* 0x000fe40000004100 */
[----:B------:R-:W-:-:S02]  /*1780*/  HADD2.F32 R157, -RZ, R15.H0_H0 ;  /* 0x2000000fff9d7230 */ /* 0x000fc40000004100 */
[----:B------:R-:W-:Y:S02]  /*1790*/  HADD2.F32 R226, -RZ, R15.H1_H1 ;  /* 0x3000000fffe27230 */ /* 0x000fe40000004100 */
[C---:B------:R-:W-:Y:S01]  /*17a0*/  FMUL.FTZ R15, R167.reuse, R156 ;  /* 0x0000009ca70f7220 */ /* 0x040fe20000410000 */
        /* <DEDUP_REMOVED lines=8> */
[----:B------:R-:W-:Y:S01]  /*1830*/  FADD.FTZ R158, -R199, R158 ;  /* 0x0000009ec79e7221 */ /* 0x000fe20000010100 */
        /* <DEDUP_REMOVED lines=30> */
.L_x_3087:
[----:B------:R-:W-:Y:S05]  /*1a20*/  BSYNC.RECONVERGENT B1 ;  /* 0x0000000000017941 */ /* 0x000fea0003800200 */
.L_x_3086:
        /* <DEDUP_REMOVED lines=21> */
[--C-:B---3--:R-:W-:Y:S02]  /*1b80*/  HADD2.F32 R194, -RZ, R152.reuse.H0_H0 ;  /* 0x20000098ffc27230 */ /* 0x108fe40000004100 */
[----:B------:R-:W-:Y:S02]  /*1b90*/  HADD2.F32 R152, -RZ, R152.H1_H1 ;  /* 0x30000098ff987230 */ /* 0x000fe40000004100 */
[--C-:B------:R-:W-:Y:S02]  /*1ba0*/  HADD2.F32 R196, -RZ, R153.reuse.H0_H0 ;  /* 0x20000099ffc47230 */ /* 0x100fe40000004100 */
[----:B------:R-:W-:Y:S02]  /*1bb0*/  HADD2.F32 R198, -RZ, R153.H1_H1 ;  /* 0x30000099ffc67230 */ /* 0x000fe40000004100 */
[----:B------:R-:W-:Y:S01]  /*1bc0*/  FADD.FTZ R194, -R199, R194 ;  /* 0x000000c2c7c27221 */ /* 0x000fe20000010100 */
[----:B----4-:R-:W-:-:S02]  /*1bd0*/  HADD2.F32 R153, -RZ, R156.H0_H0 ;  /* 0x2000009cff997230 */ /* 0x010fc40000004100 */
[C---:B------:R-:W-:Y:S01]  /*1be0*/  FADD.FTZ R152, -R199.reuse, R152 ;  /* 0x00000098c7987221 */ /* 0x040fe20000010100 */
[----:B------:R-:W-:Y:S01]  /*1bf0*/  FADD.FTZ R196, -R199, R196 ;  /* 0x000000c4c7c47221 */ /* 0x000fe20000010100 */
[----:B------:R-:W-:Y:S02]  /*1c00*/  HADD2.F32 R156, -RZ, R156.H1_H1 ;  /* 0x3000009cff9c7230 */ /* 0x000fe40000004100 */
[----:B-----5:R-:W-:Y:S01]  /*1c10*/  FMUL.FTZ R169, R167, R194 ;  /* 0x000000c2a7a97220 */ /* 0x020fe20000410000 */
[--C-:B------:R-:W-:Y:S02]  /*1c20*/  HADD2.F32 R200, -RZ, R154.reuse.H0_H0 ;  /* 0x2000009affc87230 */ /* 0x100fe40000004100 */
[----:B0-----:R-:W-:Y:S01]  /*1c30*/  FMUL.FTZ R190, R108, R153 ;  /* 0x000000996cbe7220 */ /* 0x001fe20000410000 */
[----:B------:R-:W-:Y:S02]  /*1c40*/  HADD2.F32 R154, -RZ, R154.H1_H1 ;  /* 0x3000009aff9a7230 */ /* 0x000fe40000004100 */
[----:B------:R-:W-:-:S02]  /*1c50*/  HADD2.F32 R202, -RZ, R155.H0_H0 ;  /* 0x2000009bffca7230 */ /* 0x000fc40000004100 */
[----:B------:R-:W-:Y:S02]  /*1c60*/  HADD2.F32 R220, -RZ, R155.H1_H1 ;  /* 0x3000009bffdc7230 */ /* 0x000fe40000004100 */
[C---:B-1----:R-:W-:Y:S01]  /*1c70*/  FMUL.FTZ R188, R167.reuse, R152 ;  /* 0x00000098a7bc7220 */ /* 0x042fe20000410000 */
[--C-:B------:R-:W-:Y:S02]  /*1c80*/  HADD2.F32 R155, -RZ, R157.reuse.H0_H0 ;  /* 0x2000009dff9b7230 */ /* 0x100fe40000004100 */
[----:B------:R-:W-:Y:S01]  /*1c90*/  FMUL.FTZ R185, R167, R196 ;  /* 0x000000c4a7b97220 */ /* 0x000fe20000410000 */
[----:B--2---:R-:W-:Y:S01]  /*1ca0*/  FADD.FTZ R192, -R199, R198 ;  /* 0x000000c6c7c07221 */ /* 0x004fe20000010100 */
[----:B------:R-:W-:Y:S01]  /*1cb0*/  FADD.FTZ R44, R44, R153 ;  /* 0x000000992c2c7221 */ /* 0x000fe20000010000 */
[----:B------:R-:W-:Y:S01]  /*1cc0*/  FFMA.FTZ R76, R169, R153, R76 ;  /* 0x00000099a94c7223 */ /* 0x000fe2000001004c */
[----:B------:R-:W-:Y:S01]  /*1cd0*/  FMUL.FTZ R187, R109, R156 ;  /* 0x0000009c6dbb7220 */ /* 0x000fe20000410000 */
[----:B------:R-:W-:Y:S01]  /*1ce0*/  FADD.FTZ R152, R203, R190 ;  /* 0x000000becb987221 */ /* 0x000fe20000010000 */
[----:B------:R-:W-:Y:S01]  /*1cf0*/  FFMA.FTZ R153, R169, R190, R218 ;  /* 0x000000bea9997223 */ /* 0x000fe200000100da */
[----:B------:R-:W-:Y:S01]  /*1d00*/  FADD.FTZ R198, -R199, R154 ;  /* 0x0000009ac7c67221 */ /* 0x000fe20000010100 */
[----:B------:R-:W-:-:S02]  /*1d10*/  HADD2.F32 R154, -RZ, R157.H1_H1 ;  /* 0x3000009dff9a7230 */ /* 0x000fc40000004100 */
[----:B------:R-:W-:Y:S01]  /*1d20*/  FADD.FTZ R46, R46, R155 ;  /* 0x0000009b2e2e7221 */ /* 0x000fe20000010000 */
[-C--:B------:R-:W-:Y:S01]  /*1d30*/  FFMA.FTZ R78, R185, R155.reuse, R78 ;  /* 0x0000009bb94e7223 */ /* 0x080fe2000001004e */
        /* <DEDUP_REMOVED lines=24> */
[----:B------:R-:W-:Y:S01]  /*1ec0*/  FADD.FTZ R220, -R199, R220 ;  /* 0x000000dcc7dc7221 */ /* 0x000fe20000010100 */
        /* <DEDUP_REMOVED lines=19> */
.L_x_3089:
[----:B------:R-:W-:Y:S05]  /*2000*/  BSYNC.RECONVERGENT B1 ;  /* 0x0000000000017941 */ /* 0x000fea0003800200 */
.L_x_3088:
        /* <DEDUP_REMOVED lines=23> */
.L_x_3143:
        /* <DEDUP_REMOVED lines=27> */
[C---:B------:R-:W-:Y:S01]  /*2330*/  FMUL.FTZ R156, R167.reuse, R156 ;  /* 0x0000009ca79c7220 */ /* 0x040fe20000410000 */
[----:B------:R-:W-:Y:S01]  /*2340*/  FMUL.FTZ R152, R167, R152 ;  /* 0x00000098a7987220 */ /* 0x000fe20000410000 */
[----:B------:R-:W-:Y:S01]  /*2350*/  ISETP.GE.U32.AND.EX P0, PT, R209, 0x1000000, PT, P0 ;  /* 0x01000000d100780c */ /* 0x000fe20003f06100 */
[----:B------:R-:W-:Y:S01]  /*2360*/  FMUL.FTZ R154, R154, UR13 ;  /* 0x0000000d9a9a7c20 */ /* 0x000fe20008410000 */
[----:B------:R-:W-:Y:S01]  /*2370*/  FMUL.FTZ R156, R156, UR13 ;  /* 0x0000000d9c9c7c20 */ /* 0x000fe20008410000 */
[-CC-:B------:R-:W-:Y:S01]  /*2380*/  FFMA.FTZ R155, R176, R199.reuse, R220.reuse ;  /* 0x000000c7b09b7223 */ /* 0x180fe200000100dc */
[----:B------:R-:W-:Y:S01]  /*2390*/  FMUL.FTZ R152, R152, UR13 ;  /* 0x0000000d98987c20 */ /* 0x000fe20008410000 */
[----:B------:R-:W-:Y:S01]  /*23a0*/  FFMA.FTZ R153, R183, R199, R220 ;  /* 0x000000c7b7997223 */ /* 0x000fe200000100dc */
[----:B------:R-:W-:-:S02]  /*23b0*/  FSEL R201, R154, RZ, P6 ;  /* 0x000000ff9ac97208 */ /* 0x000fc40003000000 */
[----:B------:R-:W-:Y:S01]  /*23c0*/  FSEL R218, R156, RZ, P0 ;  /* 0x000000ff9cda7208 */ /* 0x000fe20000000000 */
[----:B------:R-:W-:Y:S01]  /*23d0*/  FADD.FTZ R156, R172, -R155 ;  /* 0x8000009bac9c7221 */ /* 0x000fe20000010000 */
[----:B------:R-:W-:Y:S01]  /*23e0*/  LOP3.LUT P6, RZ, R209, 0xff, RZ, 0xc0, !PT ;  /* 0x000000ffd1ff7812 */ /* 0x000fe200078cc0ff */
[-CC-:B------:R-:W-:Y:S01]  /*23f0*/  FFMA.FTZ R155, R182, R199.reuse, R220.reuse ;  /* 0x000000c7b69b7223 */ /* 0x180fe200000100dc */
[----:B------:R-:W-:Y:S01]  /*2400*/  FADD.FTZ R154, R180, -R153 ;  /* 0x80000099b49a7221 */ /* 0x000fe20000010000 */
[----:B------:R-:W-:Y:S01]  /*2410*/  FMUL.FTZ R157, R167, R156 ;  /* 0x0000009ca79d7220 */ /* 0x000fe20000410000 */
[----:B0-----:R-:W-:Y:S01]  /*2420*/  FSEL R158, R152, RZ, P6 ;  /* 0x000000ff989e7208 */ /* 0x001fe20003000000 */
[-CC-:B------:R-:W-:Y:S01]  /*2430*/  FFMA.FTZ R152, R186, R199.reuse, R220.reuse ;  /* 0x000000c7ba987223 */ /* 0x180fe200000100dc */
        /* <DEDUP_REMOVED lines=28> */
.L_x_3095:
[-CC-:B------:R-:W-:Y:S01]  /*2600*/  FFMA.FTZ R145, R173, R199.reuse, R220.reuse ;  /* 0x000000c7ad917223 */ /* 0x180fe200000100dc */
[-CC-:B------:R-:W-:Y:S01]  /*2610*/  FFMA.FTZ R152, R168, R199.reuse, R220.reuse ;  /* 0x000000c7a8987223 */ /* 0x180fe200000100dc */
[-C--:B------:R-:W-:Y:S01]  /*2620*/  FFMA.FTZ R144, R179, R199.reuse, R220 ;  /* 0x000000c7b3907223 */ /* 0x080fe200000100dc */
[----:B------:R-:W-:Y:S01]  /*2630*/  ISETP.GE.U32.AND P0, PT, R208, RZ, PT ;  /* 0x000000ffd000720c */ /* 0x000fe20003f06070 */
[----:B------:R-:W-:Y:S01]  /*2640*/  FADD.FTZ R146, R170, -R145 ;  /* 0x80000091aa927221 */ /* 0x000fe20000010000 */
[----:B------:R-:W-:Y:S01]  /*2650*/  FADD.FTZ R152, R171, -R152 ;  /* 0x80000098ab987221 */ /* 0x000fe20000010000 */
[----:B------:R-:W-:Y:S01]  /*2660*/  FADD.FTZ R144, R177, -R144 ;  /* 0x80000090b1907221 */ /* 0x000fe20000010000 */
[----:B------:R-:W-:Y:S01]  /*2670*/  ISETP.GE.U32.AND.EX P0, PT, R209, 0x1000000, PT, P0 ;  /* 0x01000000d100780c */ /* 0x000fe20003f06100 */
[C---:B-----5:R-:W-:Y:S01]  /*2680*/  FMUL.FTZ R147, R167.reuse, R146 ;  /* 0x00000092a7937220 */ /* 0x060fe20000410000 */
[----:B------:R-:W-:Y:S01]  /*2690*/  FMUL.FTZ R152, R167, R152 ;  /* 0x00000098a7987220 */ /* 0x000fe20000410000 */
[----:B------:R-:W-:Y:S01]  /*26a0*/  FFMA.FTZ R153, R176, R199, R220 ;  /* 0x000000c7b0997223 */ /* 0x000fe200000100dc */
[----:B------:R-:W-:Y:S01]  /*26b0*/  LOP3.LUT P6, RZ, R209, 0xff0000, RZ, 0xc0, !PT ;  /* 0x00ff0000d1ff7812 */ /* 0x000fe200078cc0ff */
[----:B------:R-:W-:Y:S01]  /*26c0*/  FMUL.FTZ R145, R147, UR13 ;  /* 0x0000000d93917c20 */ /* 0x000fe20008410000 */
[----:B------:R-:W-:Y:S01]  /*26d0*/  FMUL.FTZ R146, R167, R144 ;  /* 0x00000090a7927220 */ /* 0x000fe20000410000 */
[C---:B------:R-:W-:Y:S01]  /*26e0*/  F2FP.F16.F32.PACK_AB R147, R152.reuse, R147 ;  /* 0x000000939893723e */ /* 0x040fe200000000ff */
[----:B------:R-:W-:-:S02]  /*26f0*/  FMUL.FTZ R152, R152, UR13 ;  /* 0x0000000d98987c20 */ /* 0x000fc40008410000 */
[----:B------:R-:W-:Y:S01]  /*2700*/  FSEL R203, R145, RZ, P6 ;  /* 0x000000ff91cb7208 */ /* 0x000fe20003000000 */
[----:B------:R-:W-:Y:S01]  /*2710*/  FMUL.FTZ R144, R146, UR13 ;  /* 0x0000000d92907c20 */ /* 0x000fe20008410000 */
[----:B------:R-:W-:Y:S01]  /*2720*/  LOP3.LUT P6, RZ, R209, 0xff, RZ, 0xc0, !PT ;  /* 0x000000ffd1ff7812 */ /* 0x000fe200078cc0ff */
[-CC-:B------:R-:W-:Y:S01]  /*2730*/  FFMA.FTZ R145, R183, R199.reuse, R220.reuse ;  /* 0x000000c7b7917223 */ /* 0x180fe200000100dc */
[----:B------:R-:W-:Y:S01]  /*2740*/  FSEL R222, R152, RZ, P0 ;  /* 0x000000ff98de7208 */ /* 0x000fe20000000000 */
[----:B------:R-:W-:Y:S01]  /*2750*/  FADD.FTZ R152, R172, -R153 ;  /* 0x80000099ac987221 */ /* 0x000fe20000010000 */
[-CC-:B------:R-:W-:Y:S01]  /*2760*/  FFMA.FTZ R153, R182, R199.reuse, R220.reuse ;  /* 0x000000c7b6997223 */ /* 0x180fe200000100dc */
[----:B------:R-:W-:Y:S01]  /*2770*/  FSEL R201, R144, RZ, P6 ;  /* 0x000000ff90c97208 */ /* 0x000fe20003000000 */
[----:B------:R-:W-:Y:S01]  /*2780*/  FADD.FTZ R144, R180, -R145 ;  /* 0x80000091b4907221 */ /* 0x000fe20000010000 */
[----:B------:R-:W-:Y:S01]  /*2790*/  FMUL.FTZ R157, R167, R152 ;  /* 0x00000098a79d7220 */ /* 0x000fe20000410000 */
[----:B------:R-:W-:Y:S01]  /*27a0*/  FADD.FTZ R154, R178, -R153 ;  /* 0x80000099b29a7221 */ /* 0x000fe20000010000 */
[-CC-:B------:R-:W-:Y:S01]  /*27b0*/  FFMA.FTZ R145, R3, R199.reuse, R220.reuse ;  /* 0x000000c703917223 */ /* 0x180fe200000100dc */
[----:B------:R-:W-:Y:S01]  /*27c0*/  FFMA.FTZ R152, R186, R199, R220 ;  /* 0x000000c7ba987223 */ /* 0x000fe200000100dc */
[----:B------:R-:W-:Y:S01]  /*27d0*/  LOP3.LUT P0, RZ, R209, 0xff00, RZ, 0xc0, !PT ;  /* 0x0000ff00d1ff7812 */ /* 0x000fe2000780c0ff */
[----:B------:R-:W-:Y:S01]  /*27e0*/  FMUL.FTZ R155, R167, R144 ;  /* 0x00000090a79b7220 */ /* 0x000fe20000410000 */
[C---:B------:R-:W-:Y:S01]  /*27f0*/  F2FP.F16.F32.PACK_AB R146, R157.reuse, R146 ;  /* 0x000000929d92723e */ /* 0x040fe200000000ff */
[----:B------:R-:W-:Y:S01]  /*2800*/  FMUL.FTZ R157, R157, UR13 ;  /* 0x0000000d9d9d7c20 */ /* 0x000fe20008410000 */
        /* <DEDUP_REMOVED lines=25> */
.L_x_3094:
        /* <DEDUP_REMOVED lines=10> */
[----:B0-----:R-:W-:Y:S01]  /*2a40*/  FFMA.FTZ R158, R179, R199, R220 ;  /* 0x000000c7b39e7223 */ /* 0x001fe200000100dc */
[----:B------:R-:W-:Y:S01]  /*2a50*/  FADD.FTZ R159, R171, -R222 ;  /* 0x800000deab9f7221 */ /* 0x000fe20000010000 */
[----:B------:R-:W-:Y:S01]  /*2a60*/  FADD.FTZ R157, R170, -R155 ;  /* 0x8000009baa9d7221 */ /* 0x000fe20000010000 */
[----:B------:R-:W-:-:S02]  /*2a70*/  HADD2.F32 R154, -RZ, R38.H1_H1 ;  /* 0x30000026ff9a7230 */ /* 0x000fc40000004100 */
[----:B------:R-:W-:Y:S01]  /*2a80*/  FADD.FTZ R153, R172, -R153 ;  /* 0x80000099ac997221 */ /* 0x000fe20000010000 */
[----:B------:R-:W-:Y:S01]  /*2a90*/  FADD.FTZ R155, R177, -R158 ;  /* 0x8000009eb19b7221 */ /* 0x000fe20000010000 */
[C---:B-----5:R-:W-:Y:S01]  /*2aa0*/  FFMA.FTZ R218, R167.reuse, R159, R218 ;  /* 0x0000009fa7da7223 */ /* 0x060fe200000100da */
[----:B------:R-:W-:Y:S02]  /*2ab0*/  HADD2.F32 R152, -RZ, R38.H0_H0 ;  /* 0x20000026ff987230 */ /* 0x000fe40000004100 */
[----:B------:R-:W-:Y:S01]  /*2ac0*/  FFMA.FTZ R158, R167, R157, R156 ;  /* 0x0000009da79e7223 */ /* 0x000fe2000001009c */
[----:B------:R-:W-:Y:S01]  /*2ad0*/  FFMA.FTZ R159, R183, R199, R220 ;  /* 0x000000c7b79f7223 */ /* 0x000fe200000100dc */
[----:B------:R-:W-:Y:S01]  /*2ae0*/  ISETP.GE.U32.AND P0, PT, R208, RZ, PT ;  /* 0x000000ffd000720c */ /* 0x000fe20003f06070 */
[----:B------:R-:W-:Y:S01]  /*2af0*/  FFMA.FTZ R157, R167, R153, R154 ;  /* 0x00000099a79d7223 */ /* 0x000fe2000001009a */
[----:B------:R-:W-:Y:S01]  /*2b00*/  FFMA.FTZ R203, R182, R199, R220 ;  /* 0x000000c7b6cb7223 */ /* 0x000fe200000100dc */
[----:B------:R-:W-:-:S02]  /*2b10*/  HADD2.F32 R154, -RZ, R37.H0_H0 ;  /* 0x20000025ff9a7230 */ /* 0x000fc40000004100 */
[----:B------:R-:W-:Y:S01]  /*2b20*/  FFMA.FTZ R153, R3, R199, R220 ;  /* 0x000000c703997223 */ /* 0x000fe200000100dc */
[----:B------:R-:W-:Y:S01]  /*2b30*/  FADD.FTZ R201, R180, -R159 ;  /* 0x8000009fb4c97221 */ /* 0x000fe20000010000 */
[----:B------:R-:W-:Y:S01]  /*2b40*/  FMUL.FTZ R158, R158, UR13 ;  /* 0x0000000d9e9e7c20 */ /* 0x000fe20008410000 */
[----:B------:R-:W-:Y:S01]  /*2b50*/  FMUL.FTZ R218, R218, UR13 ;  /* 0x0000000ddada7c20 */ /* 0x000fe20008410000 */
[----:B------:R-:W-:Y:S01]  /*2b60*/  FFMA.FTZ R155, R167, R155, R152 ;  /* 0x0000009ba79b7223 */ /* 0x000fe20000010098 */
[----:B------:R-:W-:Y:S01]  /*2b70*/  HADD2.F32 R156, -RZ, R37.H1_H1 ;  /* 0x30000025ff9c7230 */ /* 0x000fe20000004100 */
[C---:B------:R-:W-:Y:S01]  /*2b80*/  LOP3.LUT P6, RZ, R209.reuse, 0xff0000, RZ, 0xc0, !PT ;  /* 0x00ff0000d1ff7812 */ /* 0x040fe200078cc0ff */
[----:B------:R-:W-:Y:S01]  /*2b90*/  FADD.FTZ R203, R178, -R203 ;  /* 0x800000cbb2cb7221 */ /* 0x000fe20000010000 */
[----:B------:R-:W-:Y:S01]  /*2ba0*/  ISETP.GE.U32.AND.EX P0, PT, R209, 0x1000000, PT, P0 ;  /* 0x01000000d100780c */ /* 0x000fe20003f06100 */
[----:B------:R-:W-:Y:S01]  /*2bb0*/  FADD.FTZ R159, R184, -R153 ;  /* 0x80000099b89f7221 */ /* 0x000fe20000010000 */
[----:B------:R-:W-:Y:S01]  /*2bc0*/  FFMA.FTZ R222, R186, R199, R220 ;  /* 0x000000c7bade7223 */ /* 0x000fe200000100dc */
[----:B------:R-:W-:-:S02]  /*2bd0*/  HADD2.F32 R152, -RZ, R36.H0_H0 ;  /* 0x20000024ff987230 */ /* 0x000fc40000004100 */
        /* <DEDUP_REMOVED lines=10> */
[----:B------:R-:W-:Y:S01]  /*2c80*/  FFMA.FTZ R152, R167, R159, R152 ;  /* 0x0000009fa7987223 */ /* 0x000fe20000010098 */
        /* <DEDUP_REMOVED lines=20> */
.L_x_3097:
[-CC-:B------:R-:W-:Y:S01]  /*2dd0*/  FFMA.FTZ R145, R173, R199.reuse, R220.reuse ;  /* 0x000000c7ad917223 */ /* 0x180fe200000100dc */
[--C-:B------:R-:W-:Y:S02]  /*2de0*/  HADD2.F32 R146, -RZ, R39.reuse.H0_H0 ;  /* 0x20000027ff927230 */ /* 0x100fe40000004100 */
[-CC-:B------:R-:W-:Y:S01]  /*2df0*/  FFMA.FTZ R152, R168, R199.reuse, R220.reuse ;  /* 0x000000c7a8987223 */ /* 0x180fe200000100dc */
[----:B------:R-:W-:Y:S02]  /*2e00*/  HADD2.F32 R156, -RZ, R39.H1_H1 ;  /* 0x30000027ff9c7230 */ /* 0x000fe40000004100 */
[----:B------:R-:W-:Y:S01]  /*2e10*/  FADD.FTZ R144, R170, -R145 ;  /* 0x80000091aa907221 */ /* 0x000fe20000010000 */
[-CC-:B------:R-:W-:Y:S01]  /*2e20*/  FFMA.FTZ R145, R183, R199.reuse, R220.reuse ;  /* 0x000000c7b7917223 */ /* 0x180fe200000100dc */
[----:B------:R-:W-:Y:S02]  /*2e30*/  HADD2.F32 R153, -RZ, R38.H0_H0 ;  /* 0x20000026ff997230 */ /* 0x000fe40000004100 */
[-C--:B------:R-:W-:Y:S01]  /*2e40*/  FFMA.FTZ R155, R176, R199.reuse, R220 ;  /* 0x000000c7b09b7223 */ /* 0x080fe200000100dc */
[----:B0----5:R-:W-:Y:S01]  /*2e50*/  FFMA.FTZ R159, R167, R144, R146 ;  /* 0x00000090a79f7223 */ /* 0x021fe20000010092 */
[----:B------:R-:W-:Y:S01]  /*2e60*/  FFMA.FTZ R144, R179, R199, R220 ;  /* 0x000000c7b3907223 */ /* 0x000fe200000100dc */
[----:B------:R-:W-:-:S02]  /*2e70*/  HADD2.F32 R147, -RZ, R37.H0_H0 ;  /* 0x20000025ff937230 */ /* 0x000fc40000004100 */
[----:B------:R-:W-:Y:S01]  /*2e80*/  FADD.FTZ R154, R171, -R152 ;  /* 0x80000098ab9a7221 */ /* 0x000fe20000010000 */
[----:B------:R-:W-:Y:S02]  /*2e90*/  HADD2.F32 R157, -RZ, R38.H1_H1 ;  /* 0x30000026ff9d7230 */ /* 0x000fe40000004100 */
[----:B------:R-:W-:Y:S01]  /*2ea0*/  FADD.FTZ R146, R177, -R144 ;  /* 0x80000090b1927221 */ /* 0x000fe20000010000 */
[----:B------:R-:W-:Y:S01]  /*2eb0*/  FADD.FTZ R144, R180, -R145 ;  /* 0x80000091b4907221 */ /* 0x000fe20000010000 */
[-C--:B------:R-:W-:Y:S01]  /*2ec0*/  FFMA.FTZ R145, R3, R199.reuse, R220 ;  /* 0x000000c703917223 */ /* 0x080fe200000100dc */
[----:B------:R-:W-:Y:S01]  /*2ed0*/  FADD.FTZ R152, R172, -R155 ;  /* 0x8000009bac987221 */ /* 0x000fe20000010000 */
[C---:B------:R-:W-:Y:S01]  /*2ee0*/  FFMA.FTZ R218, R167.reuse, R154, R156 ;  /* 0x0000009aa7da7223 */ /* 0x040fe2000001009c */
[C---:B------:R-:W-:Y:S01]  /*2ef0*/  FFMA.FTZ R156, R167.reuse, R146, R153 ;  /* 0x00000092a79c7223 */ /* 0x040fe20000010099 */
[----:B------:R-:W-:Y:S01]  /*2f00*/  FFMA.FTZ R155, R167, R144, R147 ;  /* 0x00000090a79b7223 */ /* 0x000fe20000010093 */
[----:B------:R-:W-:Y:S01]  /*2f10*/  FFMA.FTZ R153, R182, R199, R220 ;  /* 0x000000c7b6997223 */ /* 0x000fe200000100dc */
[----:B------:R-:W-:-:S02]  /*2f20*/  HADD2.F32 R147, -RZ, R36.H0_H0 ;  /* 0x20000024ff937230 */ /* 0x000fc40000004100 */
[----:B------:R-:W-:Y:S01]  /*2f30*/  FADD.FTZ R144, R184, -R145 ;  /* 0x80000091b8907221 */ /* 0x000fe20000010000 */
[----:B------:R-:W-:Y:S01]  /*2f40*/  FFMA.FTZ R146, R186, R199, R220 ;  /* 0x000000c7ba927223 */ /* 0x000fe200000100dc */
[C---:B------:R-:W-:Y:S01]  /*2f50*/  FFMA.FTZ R157, R167.reuse, R152, R157 ;  /* 0x00000098a79d7223 */ /* 0x040fe2000001009d */
[----:B------:R-:W-:Y:S01]  /*2f60*/  FADD.FTZ R152, R178, -R153 ;  /* 0x80000099b2987221 */ /* 0x000fe20000010000 */
        /* <DEDUP_REMOVED lines=40> */
.L_x_3093:
        /* <DEDUP_REMOVED lines=31> */
[--C-:B------:R-:W-:Y:S01]  /*33e0*/  FFMA.FTZ R149, R176, R199, R220.reuse ;  /* 0x000000c7b0957223 */ /* 0x100fe200000100dc */
[----:B------:R-:W-:Y:S01]  /*33f0*/  F2FP.F16.F32.PACK_AB R151, R148, R151 ;  /* 0x000000979497723e */ /* 0x000fe200000000ff */
[----:B------:R-:W-:Y:S01]  /*3400*/  FMUL.FTZ R150, R150, UR13 ;  /* 0x0000000d96967c20 */ /* 0x000fe20008410000 */
[----:B------:R-:W-:Y:S01]  /*3410*/  F2FP.F16.F32.PACK_AB R155, R152, R155 ;  /* 0x0000009b989b723e */ /* 0x000fe200000000ff */
[----:B------:R-:W-:Y:S01]  /*3420*/  FADD.FTZ R148, R172, -R149 ;  /* 0x80000095ac947221 */ /* 0x000fe20000010000 */
[----:B------:R-:W-:Y:S01]  /*3430*/  FFMA.FTZ R149, R183, R199, R220 ;  /* 0x000000c7b7957223 */ /* 0x000fe200000100dc */
[----:B------:R-:W-:Y:S02]  /*3440*/  LOP3.LUT P0, RZ, R209, 0xff, RZ, 0xc0, !PT ;  /* 0x000000ffd1ff7812 */ /* 0x000fe4000780c0ff */
[----:B------:R-:W-:Y:S01]  /*3450*/  LOP3.LUT P6, RZ, R217, 0xff, RZ, 0xc0, !PT ;  /* 0x000000ffd9ff7812 */ /* 0x000fe200078cc0ff */
[----:B------:R-:W-:Y:S01]  /*3460*/  FMUL.FTZ R152, R167, R148 ;  /* 0x00000094a7987220 */ /* 0x000fe20000410000 */
[----:B------:R-:W-:Y:S01]  /*3470*/  FADD.FTZ R148, R180, -R149 ;  /* 0x80000095b4947221 */ /* 0x000fe20000010000 */
[----:B------:R-:W-:-:S02]  /*3480*/  FSEL R203, R150, RZ, P0 ;  /* 0x000000ff96cb7208 */ /* 0x000fc40000000000 */
[----:B------:R-:W-:Y:S01]  /*3490*/  FMUL.FTZ R154, R152, UR13 ;  /* 0x0000000d989a7c20 */ /* 0x000fe20008410000 */
[----:B------:R-:W-:Y:S01]  /*34a0*/  FSEL R150, R150, RZ, P6 ;  /* 0x000000ff96967208 */ /* 0x000fe20003000000 */
[----:B------:R-:W-:Y:S01]  /*34b0*/  FMUL.FTZ R149, R167, R148 ;  /* 0x00000094a7957220 */ /* 0x000fe20000410000 */
[----:B------:R-:W-:Y:S01]  /*34c0*/  LOP3.LUT P0, RZ, R209, 0xff00, RZ, 0xc0, !PT ;  /* 0x0000ff00d1ff7812 */ /* 0x000fe2000780c0ff */
[----:B------:R-:W-:Y:S01]  /*34d0*/  FADD.FTZ R152, R178, -R153 ;  /* 0x80000099b2987221 */ /* 0x000fe20000010000 */
[----:B------:R-:W-:Y:S01]  /*34e0*/  LOP3.LUT P6, RZ, R217, 0xff00, RZ, 0xc0, !PT ;  /* 0x0000ff00d9ff7812 */ /* 0x000fe200078cc0ff */
[----:B------:R-:W-:Y:S01]  /*34f0*/  FFMA.FTZ R148, R186, R199, R220 ;  /* 0x000000c7ba947223 */ /* 0x000fe200000100dc */
[C---:B------:R-:W-:Y:S01]  /*3500*/  FSEL R218, R154.reuse, RZ, P0 ;  /* 0x000000ff9ada7208 */ /* 0x040fe20000000000 */
[----:B------:R-:W-:Y:S01]  /*3510*/  FMUL.FTZ R149, R149, UR13 ;  /* 0x0000000d95957c20 */ /* 0x000fe20008410000 */
[----:B------:R-:W-:Y:S01]  /*3520*/  FSEL R153, R154, RZ, P6 ;  /* 0x000000ff9a997208 */ /* 0x000fe20003000000 */
[----:B------:R-:W-:Y:S01]  /*3530*/  FMUL.FTZ R154, R167, R152 ;  /* 0x00000098a79a7220 */ /* 0x000fe20000410000 */
[----:B------:R-:W-:Y:S01]  /*3540*/  LOP3.LUT P0, RZ, R208, 0xff0000, RZ, 0xc0, !PT ;  /* 0x00ff0000d0ff7812 */ /* 0x000fe2000780c0ff */
[----:B------:R-:W-:Y:S01]  /*3550*/  FADD.FTZ R148, R181, -R148 ;  /* 0x80000094b5947221 */ /* 0x000fe20000010000 */
[----:B------:R-:W-:Y:S01]  /*3560*/  LOP3.LUT P6, RZ, R216, 0xff0000, RZ, 0xc0, !PT ;  /* 0x00ff0000d8ff7812 */ /* 0x000fe200078cc0ff */
[----:B------:R-:W-:Y:S01]  /*3570*/  FMUL.FTZ R154, R154, UR13 ;  /* 0x0000000d9a9a7c20 */ /* 0x000fe20008410000 */
[----:B0-----:R-:W-:Y:S01]  /*3580*/  FSEL R158, R149, RZ, P0 ;  /* 0x000000ff959e7208 */ /* 0x001fe20000000000 */
[----:B------:R-:W-:Y:S01]  /*3590*/  FMUL.FTZ R152, R167, R148 ;  /* 0x00000094a7987220 */ /* 0x000fe20000410000 */
        /* <DEDUP_REMOVED lines=10> */
[C---:B------:R-:W-:Y:S02]  /*3640*/  LOP3.LUT P6, RZ, R216.reuse, 0xff00, RZ, 0xc0, !PT ;  /* 0x0000ff00d8ff7812 */ /* 0x040fe400078cc0ff */
[C---:B------:R-:W-:Y:S02]  /*3650*/  FSEL R159, R157.reuse, RZ, P0 ;  /* 0x000000ff9d9f7208 */ /* 0x040fe40000000000 */
[----:B------:R-:W-:Y:S02]  /*3660*/  LOP3.LUT P0, RZ, R216, 0xff, RZ, 0xc0, !PT ;  /* 0x000000ffd8ff7812 */ /* 0x000fe4000780c0ff */
[----:B------:R-:W-:-:S02]  /*3670*/  FSEL R157, R157, RZ, P6 ;  /* 0x000000ff9d9d7208 */ /* 0x000fc40003000000 */
[----:B------:R-:W-:Y:S02]  /*3680*/  LOP3.LUT P6, RZ, R208, 0xff, RZ, 0xc0, !PT ;  /* 0x000000ffd0ff7812 */ /* 0x000fe400078cc0ff */
        /* <DEDUP_REMOVED lines=9> */
.L_x_3099:
        /* <DEDUP_REMOVED lines=23> */
[----:B------:R-:W-:Y:S02]  /*3890*/  LOP3.LUT P0, RZ, R209, 0xff, RZ, 0xc0, !PT ;  /* 0x000000ffd1ff7812 */ /* 0x000fe4000780c0ff */
[----:B------:R-:W-:Y:S01]  /*38a0*/  F2FP.F16.F32.PACK_AB R155, R148, R155 ;  /* 0x0000009b949b723e */ /* 0x000fe200000000ff */
[----:B------:R-:W-:Y:S01]  /*38b0*/  FADD.FTZ R144, R172, -R145 ;  /* 0x80000091ac907221 */ /* 0x000fe20000010000 */
[----:B------:R-:W-:Y:S01]  /*38c0*/  FFMA.FTZ R145, R183, R199, R220 ;  /* 0x000000c7b7917223 */ /* 0x000fe200000100dc */
[----:B------:R-:W-:Y:S01]  /*38d0*/  FMUL.FTZ R148, R146, UR13 ;  /* 0x0000000d92947c20 */ /* 0x000fe20008410000 */
[----:B------:R-:W-:Y:S01]  /*38e0*/  LOP3.LUT P6, RZ, R217, 0xff, RZ, 0xc0, !PT ;  /* 0x000000ffd9ff7812 */ /* 0x000fe200078cc0ff */
[----:B------:R-:W-:Y:S01]  /*38f0*/  FMUL.FTZ R149, R167, R144 ;  /* 0x00000090a7957220 */ /* 0x000fe20000410000 */
[----:B------:R-:W-:Y:S01]  /*3900*/  FADD.FTZ R144, R180, -R145 ;  /* 0x80000091b4907221 */ /* 0x000fe20000010000 */
[----:B------:R-:W-:-:S02]  /*3910*/  F2FP.F16.F32.PACK_AB R151, R150, R151 ;  /* 0x000000979697723e */ /* 0x000fc400000000ff */
[C---:B------:R-:W-:Y:S01]  /*3920*/  FMUL.FTZ R153, R149.reuse, UR13 ;  /* 0x0000000d95997c20 */ /* 0x040fe20008410000 */
[----:B------:R-:W-:Y:S01]  /*3930*/  F2FP.F16.F32.PACK_AB R146, R149, R146 ;  /* 0x000000929592723e */ /* 0x000fe200000000ff */
[-CC-:B------:R-:W-:Y:S01]  /*3940*/  FFMA.FTZ R149, R182, R199.reuse, R220.reuse ;  /* 0x000000c7b6957223 */ /* 0x180fe200000100dc */
[C---:B------:R-:W-:Y:S01]  /*3950*/  FSEL R154, R148.reuse, RZ, P0 ;  /* 0x000000ff949a7208 */ /* 0x040fe20000000000 */
[----:B------:R-:W-:Y:S01]  /*3960*/  FMUL.FTZ R145, R167, R144 ;  /* 0x00000090a7917220 */ /* 0x000fe20000410000 */
[----:B------:R-:W-:Y:S01]  /*3970*/  FSEL R152, R148, RZ, P6 ;  /* 0x000000ff94987208 */ /* 0x000fe20003000000 */
        /* <DEDUP_REMOVED lines=41> */
.L_x_3098:
[----:B------:R-:W-:Y:S01]  /*3c10*/  UMOV UR4, UR6 ;  /* 0x0000000600047c82 */ /* 0x000fe20008000000 */
[----:B------:R-:W-:Y:S01]  /*3c20*/  UMOV UR5, UR7 ;  /* 0x0000000700057c82 */ /* 0x000fe20008000000 */
[----:B------:R-:W-:-:S04]  /*3c30*/  UISETP.NE.U32.AND UP0, UPT, UR4, URZ, UPT ;  /* 0x000000ff0400728c */ /* 0x000fc8000bf05070 */
[----:B------:R-:W-:-:S09]  /*3c40*/  UISETP.NE.AND.EX UP0, UPT, UR5, URZ, UPT, UP0 ;  /* 0x000000ff0500728c */ /* 0x000fd2000bf05300 */
[----:B------:R-:W-:Y:S05]  /*3c50*/  BRA.U UP0, `(.L_x_3100) ;  /* 0x00000005004c7547 */ /* 0x000fea000b800000 */
[-CC-:B------:R-:W-:Y:S01]  /*3c60*/  FFMA.FTZ R148, R179, R199.reuse, R220.reuse ;  /* 0x000000c7b3947223 */ /* 0x180fe200000100dc */
[-CC-:B------:R-:W-:Y:S01]  /*3c70*/  FFMA.FTZ R154, R168, R199.reuse, R220.reuse ;  /* 0x000000c7a89a7223 */ /* 0x180fe200000100dc */
[----:B------:R-:W-:Y:S02]  /*3c80*/  HADD2.F32 R149, -RZ, R38.H0_H0 ;  /* 0x20000026ff957230 */ /* 0x000fe40000004100 */
[-C--:B------:R-:W-:Y:S01]  /*3c90*/  FFMA.FTZ R151, R173, R199.reuse, R220 ;  /* 0x000000c7ad977223 */ /* 0x080fe200000100dc */
[----:B------:R-:W-:Y:S01]  /*3ca0*/  FADD.FTZ R148, R177, -R148 ;  /* 0x80000094b1947221 */ /* 0x000fe20000010000 */
[--C-:B------:R-:W-:Y:S02]  /*3cb0*/  HADD2.F32 R153, -RZ, R39.reuse.H1_H1 ;  /* 0x30000027ff997230 */ /* 0x100fe40000004100 */
[----:B------:R-:W-:Y:S01]  /*3cc0*/  FADD.FTZ R154, R171, -R154 ;  /* 0x8000009aab9a7221 */ /* 0x000fe20000010000 */
[-CC-:B------:R-:W-:Y:S01]  /*3cd0*/  FFMA.FTZ R201, R176, R199.reuse, R220.reuse ;  /* 0x000000c7b0c97223 */ /* 0x180fe200000100dc */
[----:B-----5:R-:W-:Y:S01]  /*3ce0*/  FFMA.FTZ R156, R167, R148, R149 ;  /* 0x00000094a79c7223 */ /* 0x020fe20000010095 */
[----:B------:R-:W-:Y:S01]  /*3cf0*/  FFMA.FTZ R149, R3, R199, R220 ;  /* 0x000000c703957223 */ /* 0x000fe200000100dc */
[----:B------:R-:W-:-:S02]  /*3d00*/  HADD2.F32 R152, -RZ, R39.H0_H0 ;  /* 0x20000027ff987230 */ /* 0x000fc40000004100 */
[----:B------:R-:W-:Y:S01]  /*3d10*/  FADD.FTZ R150, R170, -R151 ;  /* 0x80000097aa967221 */ /* 0x000fe20000010000 */
[----:B------:R-:W-:Y:S01]  /*3d20*/  FFMA.FTZ R218, R167, R154, R153 ;  /* 0x0000009aa7da7223 */ /* 0x000fe20000010099 */
[----:B0-----:R-:W-:Y:S02]  /*3d30*/  HADD2.F32 R158, -RZ, R38.H1_H1 ;  /* 0x30000026ff9e7230 */ /* 0x001fe40000004100 */
[----:B------:R-:W-:Y:S01]  /*3d40*/  FADD.FTZ R154, R172, -R201 ;  /* 0x800000c9ac9a7221 */ /* 0x000fe20000010000 */
[----:B------:R-:W-:Y:S02]  /*3d50*/  HADD2.F32 R151, -RZ, R36.H0_H0 ;  /* 0x20000024ff977230 */ /* 0x000fe40000004100 */
[----:B------:R-:W-:Y:S01]  /*3d60*/  FFMA.FTZ R153, R183, R199, R220 ;  /* 0x000000c7b7997223 */ /* 0x000fe200000100dc */
[----:B------:R-:W-:Y:S01]  /*3d70*/  FADD.FTZ R148, R184, -R149 ;  /* 0x80000095b8947221 */ /* 0x000fe20000010000 */
[----:B------:R-:W-:Y:S01]  /*3d80*/  ISETP.GE.U32.AND P0, PT, R216, RZ, PT ;  /* 0x000000ffd800720c */ /* 0x000fe20003f06070 */
[----:B------:R-:W-:Y:S01]  /*3d90*/  FFMA.FTZ R203, R167, R150, R152 ;  /* 0x00000096a7cb7223 */ /* 0x000fe20000010098 */
[----:B------:R-:W-:-:S02]  /*3da0*/  HADD2.F32 R155, -RZ, R37.H0_H0 ;  /* 0x20000025ff9b7230 */ /* 0x000fc40000004100 */
[C---:B------:R-:W-:Y:S01]  /*3db0*/  FFMA.FTZ R158, R167.reuse, R154, R158 ;  /* 0x0000009aa79e7223 */ /* 0x040fe2000001009e */
[----:B------:R-:W-:Y:S01]  /*3dc0*/  FADD.FTZ R150, R180, -R153 ;  /* 0x80000099b4967221 */ /* 0x000fe20000010000 */
[----:B------:R-:W-:Y:S01]  /*3dd0*/  FFMA.FTZ R154, R167, R148, R151 ;  /* 0x00000094a79a7223 */ /* 0x000fe20000010097 */
[-CC-:B------:R-:W-:Y:S01]  /*3de0*/  FFMA.FTZ R148, R186, R199.reuse, R220.reuse ;  /* 0x000000c7ba947223 */ /* 0x180fe200000100dc */
[----:B------:R-:W-:Y:S01]  /*3df0*/  FMUL.FTZ R149, R218, UR13 ;  /* 0x0000000dda957c20 */ /* 0x000fe20008410000 */
[----:B------:R-:W-:Y:S01]  /*3e00*/  ISETP.GE.U32.AND.EX P0, PT, R217, 0x1000000, PT, P0 ;  /* 0x01000000d900780c */ /* 0x000fe20003f06100 */
[----:B------:R-:W-:Y:S01]  /*3e10*/  FFMA.FTZ R155, R167, R150, R155 ;  /* 0x00000096a79b7223 */ /* 0x000fe2000001009b */
[----:B------:R-:W-:Y:S01]  /*3e20*/  FMUL.FTZ R203, R203, UR13 ;  /* 0x0000000dcbcb7c20 */ /* 0x000fe20008410000 */
[----:B------:R-:W-:Y:S01]  /*3e30*/  FFMA.FTZ R157, R182, R199, R220 ;  /* 0x000000c7b69d7223 */ /* 0x000fe200000100dc */
[----:B------:R-:W-:Y:S01]  /*3e40*/  LOP3.LUT P6, RZ, R217, 0xff0000, RZ, 0xc0, !PT ;  /* 0x00ff0000d9ff7812 */ /* 0x000fe200078cc0ff */
[----:B------:R-:W-:Y:S01]  /*3e50*/  FADD.FTZ R150, R181, -R148 ;  /* 0x80000094b5967221 */ /* 0x000fe20000010000 */
[----:B------:R-:W-:Y:S01]  /*3e60*/  FSEL R148, R149, RZ, P0 ;  /* 0x000000ff95947208 */ /* 0x000fe20000000000 */
[----:B------:R-:W-:Y:S01]  /*3e70*/  HADD2.F32 R159, -RZ, R37.H1_H1 ;  /* 0x30000025ff9f7230 */ /* 0x000fe20000004100 */
[----:B------:R-:W-:Y:S01]  /*3e80*/  ISETP.GE.U32.AND P0, PT, R208, RZ, PT ;  /* 0x000000ffd000720c */ /* 0x000fe20003f06070 */
[----:B------:R-:W-:Y:S01]  /*3e90*/  FADD.FTZ R152, R178, -R157 ;  /* 0x8000009db2987221 */ /* 0x000fe20000010000 */
        /* <DEDUP_REMOVED lines=8> */
[----:B------:R-:W-:Y:S01]  /*3f20*/  LOP3.LUT P6, RZ, R209, 0xff, RZ, 0xc0, !PT ;  /* 0x000000ffd1ff7812 */ /* 0x000fe200078cc0ff */
[----:B------:R-:W-:Y:S01]  /*3f30*/  FMUL.FTZ R155, R155, UR13 ;  /* 0x0000000d9b9b7c20 */ /* 0x000fe20008410000 */
[----:B------:R-:W-:Y:S01]  /*3f40*/  FSEL R219, R149, RZ, P0 ;  /* 0x000000ff95db7208 */ /* 0x000fe20000000000 */
[----:B------:R-:W-:Y:S01]  /*3f50*/  FFMA.FTZ R152, R167, R150, R152 ;  /* 0x00000096a7987223 */ /* 0x000fe20000010098 */
[----:B------:R-:W-:Y:S01]  /*3f60*/  LOP3.LUT P0, RZ, R217, 0xff, RZ, 0xc0, !PT ;  /* 0x000000ffd9ff7812 */ /* 0x000fe2000780c0ff */
[----:B------:R-:W-:Y:S01]  /*3f70*/  FMUL.FTZ R159, R159, UR13 ;  /* 0x0000000d9f9f7c20 */ /* 0x000fe20008410000 */
[----:B------:R-:W-:Y:S01]  /*3f80*/  F2FP.F16.F32.PACK_AB R151, R148, R151 ;  /* 0x000000979497723e */ /* 0x000fe200000000ff */
[----:B------:R-:W-:Y:S01]  /*3f90*/  FMUL.FTZ R157, R152, UR13 ;  /* 0x0000000d989d7c20 */ /* 0x000fe20008410000 */
[----:B------:R-:W-:-:S02]  /*3fa0*/  FSEL R148, R156, RZ, P6 ;  /* 0x000000ff9c947208 */ /* 0x000fc40003000000 */
[----:B------:R-:W-:Y:S02]  /*3fb0*/  LOP3.LUT P6, RZ, R209, 0xff00, RZ, 0xc0, !PT ;  /* 0x0000ff00d1ff7812 */ /* 0x000fe400078cc0ff */
[----:B------:R-:W-:Y:S01]  /*3fc0*/  FSEL R150, R156, RZ, P0 ;  /* 0x000000ff9c967208 */ /* 0x000fe20000000000 */
[----:B------:R-:W-:Y:S01]  /*3fd0*/  FMUL.FTZ R156, R154, UR13 ;  /* 0x0000000d9a9c7c20 */ /* 0x000fe20008410000 */
[----:B------:R-:W-:Y:S02]  /*3fe0*/  LOP3.LUT P0, RZ, R217, 0xff00, RZ, 0xc0, !PT ;  /* 0x0000ff00d9ff7812 */ /* 0x000fe4000780c0ff */
[----:B------:R-:W-:Y:S02]  /*3ff0*/  FSEL R203, R158, RZ, P6 ;  /* 0x000000ff9ecb7208 */ /* 0x000fe40003000000 */
[----:B------:R-:W-:Y:S02]  /*4000*/  LOP3.LUT P6, RZ, R208, 0xff0000, RZ, 0xc0, !PT ;  /* 0x00ff0000d0ff7812 */ /* 0x000fe400078cc0ff */
[----:B------:R-:W-:-:S02]  /*4010*/  FSEL R153, R158, RZ, P0 ;  /* 0x000000ff9e997208 */ /* 0x000fc40000000000 */
[----:B------:R-:W-:Y:S02]  /*4020*/  LOP3.LUT P0, RZ, R216, 0xff0000, RZ, 0xc0, !PT ;  /* 0x00ff0000d8ff7812 */ /* 0x000fe4000780c0ff */
[C---:B------:R-:W-:Y:S02]  /*4030*/  FSEL R158, R155.reuse, RZ, P6 ;  /* 0x000000ff9b9e7208 */ /* 0x040fe40003000000 */
[----:B------:R-:W-:Y:S02]  /*4040*/  LOP3.LUT P6, RZ, R208, 0xff000000, RZ, 0xc0, !PT ;  /* 0xff000000d0ff7812 */ /* 0x000fe400078cc0ff */
[----:B------:R-:W-:Y:S02]  /*4050*/  FSEL R149, R155, RZ, P0 ;  /* 0x000000ff9b957208 */ /* 0x000fe40000000000 */
[----:B------:R-:W-:Y:S02]  /*4060*/  LOP3.LUT P0, RZ, R216, 0xff000000, RZ, 0xc0, !PT ;  /* 0xff000000d8ff7812 */ /* 0x000fe4000780c0ff */
[----:B------:R-:W-:-:S02]  /*4070*/  FSEL R201, R159, RZ, P6 ;  /* 0x000000ff9fc97208 */ /* 0x000fc40003000000 */
[----:B------:R-:W-:Y:S02]  /*4080*/  LOP3.LUT P6, RZ, R208, 0xff00, RZ, 0xc0, !PT ;  /* 0x0000ff00d0ff7812 */ /* 0x000fe400078cc0ff */
[----:B------:R-:W-:Y:S02]  /*4090*/  FSEL R152, R159, RZ, P0 ;  /* 0x000000ff9f987208 */ /* 0x000fe40000000000 */
[C---:B------:R-:W-:Y:S02]  /*40a0*/  LOP3.LUT P0, RZ, R216.reuse, 0xff00, RZ, 0xc0, !PT ;  /* 0x0000ff00d8ff7812 */ /* 0x040fe4000780c0ff */
[C---:B------:R-:W-:Y:S02]  /*40b0*/  FSEL R159, R157.reuse, RZ, P6 ;  /* 0x000000ff9d9f7208 */ /* 0x040fe40003000000 */
[----:B------:R-:W-:Y:S02]  /*40c0*/  LOP3.LUT P6, RZ, R216, 0xff, RZ, 0xc0, !PT ;  /* 0x000000ffd8ff7812 */ /* 0x000fe400078cc0ff */
[----:B------:R-:W-:-:S02]  /*40d0*/  FSEL R157, R157, RZ, P0 ;  /* 0x000000ff9d9d7208 */ /* 0x000fc40000000000 */
[----:B------:R-:W-:Y:S02]  /*40e0*/  LOP3.LUT P0, RZ, R208, 0xff, RZ, 0xc0, !PT ;  /* 0x000000ffd0ff7812 */ /* 0x000fe4000780c0ff */
[----:B------:R-:W-:Y:S02]  /*40f0*/  F2FP.F16.F32.PACK_AB R154, R203, R148 ;  /* 0x00000094cb9a723e */ /* 0x000fe400000000ff */
        /* <DEDUP_REMOVED lines=9> */
.L_x_3100:
[-CC-:B------:R-:W-:Y:S01]  /*4190*/  FFMA.FTZ R145, R173, R199.reuse, R220.reuse ;  /* 0x000000c7ad917223 */ /* 0x180fe200000100dc */
[--C-:B------:R-:W-:Y:S02]  /*41a0*/  HADD2.F32 R146, -RZ, R39.reuse.H0_H0 ;  /* 0x20000027ff927230 */ /* 0x100fe40000004100 */
[-CC-:B------:R-:W-:Y:S01]  /*41b0*/  FFMA.FTZ R147, R176, R199.reuse, R220.reuse ;  /* 0x000000c7b0937223 */ /* 0x180fe200000100dc */
[--C-:B------:R-:W-:Y:S02]  /*41c0*/  HADD2.F32 R149, -RZ, R38.reuse.H1_H1 ;  /* 0x30000026ff957230 */ /* 0x100fe40000004100 */
[----:B------:R-:W-:Y:S01]  /*41d0*/  FADD.FTZ R144, R170, -R145 ;  /* 0x80000091aa907221 */ /* 0x000fe20000010000 */
[----:B------:R-:W-:Y:S02]  /*41e0*/  HADD2.F32 R145, -RZ, R38.H0_H0 ;  /* 0x20000026ff917230 */ /* 0x000fe40000004100 */
[----:B------:R-:W-:Y:S01]  /*41f0*/  FFMA.FTZ R148, R168, R199, R220 ;  /* 0x000000c7a8947223 */ /* 0x000fe200000100dc */
[----:B------:R-:W-:-:S02]  /*4200*/  HADD2.F32 R150, -RZ, R39.H1_H1 ;  /* 0x30000027ff967230 */ /* 0x000fc40000004100 */
[----:B-----5:R-:W-:Y:S01]  /*4210*/  FFMA.FTZ R154, R167, R144, R146 ;  /* 0x00000090a79a7223 */ /* 0x020fe20000010092 */
[-C--:B------:R-:W-:Y:S01]  /*4220*/  FFMA.FTZ R144, R179, R199.reuse, R220 ;  /* 0x000000c7b3907223 */ /* 0x080fe200000100dc */
[----:B------:R-:W-:Y:S01]  /*4230*/  FADD.FTZ R146, R172, -R147 ;  /* 0x80000093ac927221 */ /* 0x000fe20000010000 */
[----:B------:R-:W-:Y:S01]  /*4240*/  FADD.FTZ R148, R171, -R148 ;  /* 0x80000094ab947221 */ /* 0x000fe20000010000 */
[-C--:B------:R-:W-:Y:S01]  /*4250*/  FFMA.FTZ R147, R182, R199.reuse, R220 ;  /* 0x000000c7b6937223 */ /* 0x080fe200000100dc */
[----:B------:R-:W-:Y:S01]  /*4260*/  FADD.FTZ R144, R177, -R144 ;  /* 0x80000090b1907221 */ /* 0x000fe20000010000 */
[C---:B------:R-:W-:Y:S01]  /*4270*/  FFMA.FTZ R152, R167.reuse, R146, R149 ;  /* 0x00000092a7987223 */ /* 0x040fe20000010095 */
[--C-:B------:R-:W-:Y:S02]  /*4280*/  HADD2.F32 R146, -RZ, R37.reuse.H0_H0 ;  /* 0x20000025ff927230 */ /* 0x100fe40000004100 */
[C---:B------:R-:W-:Y:S01]  /*4290*/  FFMA.FTZ R157, R167.reuse, R148, R150 ;  /* 0x00000094a79d7223 */ /* 0x040fe20000010096 */
[----:B------:R-:W-:Y:S01]  /*42a0*/  FFMA.FTZ R151, R167, R144, R145 ;  /* 0x00000090a7977223 */ /* 0x000fe20000010091 */
[----:B------:R-:W-:Y:S01]  /*42b0*/  FFMA.FTZ R145, R183, R199, R220 ;  /* 0x000000c7b7917223 */ /* 0x000fe200000100dc */
[----:B------:R-:W-:-:S02]  /*42c0*/  HADD2.F32 R149, -RZ, R37.H1_H1 ;  /* 0x30000025ff957230 */ /* 0x000fc40000004100 */
[----:B------:R-:W-:Y:S01]  /*42d0*/  FADD.FTZ R148, R178, -R147 ;  /* 0x80000093b2947221 */ /* 0x000fe20000010000 */
[--C-:B------:R-:W-:Y:S02]  /*42e0*/  HADD2.F32 R147, -RZ, R36.reuse.H0_H0 ;  /* 0x20000024ff937230 */ /* 0x100fe40000004100 */
[----:B------:R-:W-:Y:S01]  /*42f0*/  FADD.FTZ R144, R180, -R145 ;  /* 0x80000091b4907221 */ /* 0x000fe20000010000 */
[----:B------:R-:W-:Y:S01]  /*4300*/  FFMA.FTZ R145, R3, R199, R220 ;  /* 0x000000c703917223 */ /* 0x000fe200000100dc */
[----:B------:R-:W-:Y:S01]  /*4310*/  LOP3.LUT P0, RZ, R209, 0xff0000, RZ, 0xc0, !PT ;  /* 0x00ff0000d1ff7812 */ /* 0x000fe2000780c0ff */
[C---:B------:R-:W-:Y:S01]  /*4320*/  FFMA.FTZ R153, R167.reuse, R148, R149 ;  /* 0x00000094a7997223 */ /* 0x040fe20000010095 */
[----:B------:R-:W-:Y:S01]  /*4330*/  FFMA.FTZ R150, R167, R144, R146 ;  /* 0x00000090a7967223 */ /* 0x000fe20000010092 */
[----:B------:R-:W-:Y:S01]  /*4340*/  FADD.FTZ R144, R184, -R145 ;  /* 0x80000091b8907221 */ /* 0x000fe20000010000 */
[----:B------:R-:W-:Y:S01]  /*4350*/  FMUL.FTZ R145, R154, UR13 ;  /* 0x0000000d9a917c20 */ /* 0x000fe20008410000 */
[----:B------:R-:W-:Y:S01]  /*4360*/  LOP3.LUT P6, RZ, R217, 0xff0000, RZ, 0xc0, !PT ;  /* 0x00ff0000d9ff7812 */ /* 0x000fe200078cc0ff */
[----:B------:R-:W-:-:S02]  /*4370*/  HADD2.F32 R146, -RZ, R36.H1_H1 ;  /* 0x30000024ff927230 */ /* 0x000fc40000004100 */
[----:B------:R-:W-:Y:S01]  /*4380*/  FFMA.FTZ R148, R167, R144, R147 ;  /* 0x00000090a7947223 */ /* 0x000fe20000010093 */
[----:B------:R-:W-:Y:S01]  /*4390*/  FFMA.FTZ R144, R186, R199, R220 ;  /* 0x000000c7ba907223 */ /* 0x000fe200000100dc */
[----:B------:R-:W-:Y:S01]  /*43a0*/  FSEL R155, R145, RZ, P0 ;  /* 0x000000ff919b7208 */ /* 0x000fe20000000000 */
[----:B------:R-:W-:Y:S01]  /*43b0*/  FMUL.FTZ R156, R157, UR13 ;  /* 0x0000000d9d9c7c20 */ /* 0x000fe20008410000 */
[----:B------:R-:W-:Y:S01]  /*43c0*/  ISETP.GE.U32.AND P0, PT, R208, RZ, PT ;  /* 0x000000ffd000720c */ /* 0x000fe20003f06070 */
[----:B------:R-:W-:Y:S01]  /*43d0*/  FADD.FTZ R144, R181, -R144 ;  /* 0x80000090b5907221 */ /* 0x000fe20000010000 */
[----:B------:R-:W-:Y:S02]  /*43e0*/  FSEL R145, R145, RZ, P6 ;  /* 0x000000ff91917208 */ /* 0x000fe40003000000 */
[----:B------:R-:W-:Y:S01]  /*43f0*/  ISETP.GE.U32.AND P6, PT, R216, RZ, PT ;  /* 0x000000ffd800720c */ /* 0x000fe20003fc6070 */
[----:B------:R-:W-:Y:S01]  /*4400*/  FFMA.FTZ R149, R167, R144, R146 ;  /* 0x00000090a7957223 */ /* 0x000fe20000010092 */
[----:B------:R-:W-:Y:S01]  /*4410*/  ISETP.GE.U32.AND.EX P0, PT, R209, 0x1000000, PT, P0 ;  /* 0x01000000d100780c */ /* 0x000fe20003f06100 */
[----:B------:R-:W-:Y:S01]  /*4420*/  FMUL.FTZ R144, R151, UR13 ;  /* 0x0000000d97907c20 */ /* 0x000fe20008410000 */
[----:B------:R-:W-:-:S02]  /*4430*/  ISETP.GE.U32.AND.EX P6, PT, R217, 0x1000000, PT, P6 ;  /* 0x01000000d900780c */ /* 0x000fc40003fc6160 */
[C---:B------:R-:W-:Y:S02]  /*4440*/  FSEL R222, R156.reuse, RZ, P0 ;  /* 0x000000ff9cde7208 */ /* 0x040fe40000000000 */
[----:B------:R-:W-:Y:S02]  /*4450*/  FSEL R156, R156, RZ, P6 ;  /* 0x000000ff9c9c7208 */ /* 0x000fe40003000000 */
[----:B------:R-:W-:Y:S02]  /*4460*/  LOP3.LUT P0, RZ, R209, 0xff, RZ, 0xc0, !PT ;  /* 0x000000ffd1ff7812 */ /* 0x000fe4000780c0ff */
[----:B------:R-:W-:Y:S02]  /*4470*/  LOP3.LUT P6, RZ, R217, 0xff, RZ, 0xc0, !PT ;  /* 0x000000ffd9ff7812 */ /* 0x000fe400078cc0ff */
[C---:B------:R-:W-:Y:S01]  /*4480*/  F2FP.F16.F32.PACK_AB R146, R152.reuse, R151 ;  /* 0x000000979892723e */ /* 0x040fe200000000ff */
[----:B------:R-:W-:Y:S01]  /*4490*/  FMUL.FTZ R152, R152, UR13 ;  /* 0x0000000d98987c20 */ /* 0x000fe20008410000 */
[----:B------:R-:W-:-:S02]  /*44a0*/  F2FP.F16.F32.PACK_AB R147, R157, R154 ;  /* 0x0000009a9d93723e */ /* 0x000fc400000000ff */
[----:B------:R-:W-:Y:S02]  /*44b0*/  F2FP.F16.F32.PACK_AB R151, R156, R145 ;  /* 0x000000919c97723e */ /* 0x000fe400000000ff */
        /* <DEDUP_REMOVED lines=10> */
[----:B------:R-:W-:Y:S01]  /*4560*/  F2FP.F16.F32.PACK_AB R145, R153, R150 ;  /* 0x000000969991723e */ /* 0x000fe200000000ff */
        /* <DEDUP_REMOVED lines=22> */
[----:B------:R-:W-:Y:S02]  /*46d0*/  F2FP.F16.F32.PACK_AB R148, R159, R156 ;  /* 0x0000009c9f94723e */ /* 0x000fe400000000ff */
[----:B------:R-:W-:-:S07]  /*46e0*/  F2FP.F16.F32.PACK_AB R152, R157, R152 ;  /* 0x000000989d98723e */ /* 0x000fce00000000ff */
.L_x_3096:
        /* <DEDUP_REMOVED lines=14> */
.L_x_3092:
[----:B------:R-:W-:Y:S05]  /*47d0*/  BSYNC.RECONVERGENT B1 ;  /* 0x0000000000017941 */ /* 0x000fea0003800200 */
.L_x_3091:
        /* <DEDUP_REMOVED lines=12> */
[-C--:B-1----:R-:W-:Y:S01]  /*48a0*/  FFMA.FTZ R144, R27, R199.reuse, R220 ;  /* 0x000000c71b907223 */ /* 0x082fe200000100dc */
[--C-:B------:R-:W-:Y:S01]  /*48b0*/  HADD2.F32 R146, -RZ, R35.reuse.H0_H0 ;  /* 0x20000023ff927230 */ /* 0x100fe20000004100 */
[----:B------:R-:W-:Y:S01]  /*48c0*/  LOP3.LUT P6, RZ, R207, 0xff0000, RZ, 0xc0, !PT ;  /* 0x00ff0000cfff7812 */ /* 0x000fe200078cc0ff */
[----:B------:R-:W-:Y:S02]  /*48d0*/  HADD2.F32 R148, -RZ, R35.H1_H1 ;  /* 0x30000023ff947230 */ /* 0x000fe40000004100 */
[----:B------:R-:W-:Y:S01]  /*48e0*/  FADD.FTZ R144, R25, -R144 ;  /* 0x8000009019907221 */ /* 0x000fe20000010000 */
[----:B------:R-:W-:-:S03]  /*48f0*/  FFMA.FTZ R145, R28, R199, R220 ;  /* 0x000000c71c917223 */ /* 0x000fc600000100dc */
[----:B0----5:R-:W-:Y:S01]  /*4900*/  FFMA.FTZ R159, R167, R144, R146 ;  /* 0x00000090a79f7223 */ /* 0x021fe20000010092 */
[----:B------:R-:W-:-:S03]  /*4910*/  FFMA.FTZ R146, R24, R199, R220 ;  /* 0x000000c718927223 */ /* 0x000fc600000100dc */
[----:B------:R-:W-:Y:S01]  /*4920*/  FMUL.FTZ R144, R159, UR13 ;  /* 0x0000000d9f907c20 */ /* 0x000fe20008410000 */
[----:B------:R-:W-:-:S04]  /*4930*/  FADD.FTZ R146, R23, -R146 ;  /* 0x8000009217927221 */ /* 0x000fc80000010000 */
[----:B------:R-:W-:Y:S01]  /*4940*/  FSEL R155, R144, RZ, P6 ;  /* 0x000000ff909b7208 */ /* 0x000fe20003000000 */
[----:B------:R-:W-:Y:S01]  /*4950*/  FFMA.FTZ R224, R167, R146, R148 ;  /* 0x00000092a7e07223 */ /* 0x000fe20000010094 */
[----:B------:R-:W-:Y:S01]  /*4960*/  LOP3.LUT P6, RZ, R215, 0xff0000, RZ, 0xc0, !PT ;  /* 0x00ff0000d7ff7812 */ /* 0x000fe200078cc0ff */
[----:B------:R-:W-:Y:S02]  /*4970*/  HADD2.F32 R146, -RZ, R34.H0_H0 ;  /* 0x20000022ff927230 */ /* 0x000fe40000004100 */
[----:B------:R-:W-:Y:S01]  /*4980*/  FMUL.FTZ R148, R224, UR13 ;  /* 0x0000000de0947c20 */ /* 0x000fe20008410000 */
[----:B------:R-:W-:Y:S01]  /*4990*/  FSEL R222, R144, RZ, P6 ;  /* 0x000000ff90de7208 */ /* 0x000fe20003000000 */
[----:B------:R-:W-:Y:S01]  /*49a0*/  FFMA.FTZ R144, R31, R199, R220 ;  /* 0x000000c71f907223 */ /* 0x000fe200000100dc */
[----:B------:R-:W-:-:S03]  /*49b0*/  ISETP.GE.U32.AND P6, PT, R206, RZ, PT ;  /* 0x000000ffce00720c */ /* 0x000fc60003fc6070 */
[----:B------:R-:W-:Y:S01]  /*49c0*/  FADD.FTZ R144, R29, -R144 ;  /* 0x800000901d907221 */ /* 0x000fe20000010000 */
[----:B------:R-:W-:-:S03]  /*49d0*/  ISETP.GE.U32.AND.EX P6, PT, R207, 0x1000000, PT, P6 ;  /* 0x01000000cf00780c */ /* 0x000fc60003fc6160 */
[----:B------:R-:W-:Y:S01]  /*49e0*/  FFMA.FTZ R152, R167, R144, R146 ;  /* 0x00000090a7987223 */ /* 0x000fe20000010092 */
[----:B------:R-:W-:Y:S01]  /*49f0*/  FSEL R226, R148, RZ, P6 ;  /* 0x000000ff94e27208 */ /* 0x000fe20003000000 */
[----:B------:R-:W-:Y:S01]  /*4a00*/  HADD2.F32 R146, -RZ, R34.H1_H1 ;  /* 0x30000022ff927230 */ /* 0x000fe20000004100 */
[----:B------:R-:W-:Y:S01]  /*4a10*/  ISETP.GE.U32.AND P6, PT, R214, RZ, PT ;  /* 0x000000ffd600720c */ /* 0x000fe20003fc6070 */
[----:B------:R-:W-:Y:S01]  /*4a20*/  FMUL.FTZ R147, R152, UR13 ;  /* 0x0000000d98937c20 */ /* 0x000fe20008410000 */
[----:B------:R-:W-:Y:S01]  /*4a30*/  FADD.FTZ R144, R26, -R145 ;  /* 0x800000911a907221 */ /* 0x000fe20000010000 */
[-C--:B------:R-:W-:Y:S01]  /*4a40*/  FFMA.FTZ R145, R163, R199.reuse, R220 ;  /* 0x000000c7a3917223 */ /* 0x080fe200000100dc */
[----:B------:R-:W-:Y:S02]  /*4a50*/  ISETP.GE.U32.AND.EX P6, PT, R215, 0x1000000, PT, P6 ;  /* 0x01000000d700780c */ /* 0x000fe40003fc6160 */
[----:B------:R-:W-:Y:S01]  /*4a60*/  FFMA.FTZ R219, R167, R144, R146 ;  /* 0x00000090a7db7223 */ /* 0x000fe20000010092 */
[--C-:B------:R-:W-:Y:S01]  /*4a70*/  HADD2.F32 R146, -RZ, R33.reuse.H0_H0 ;  /* 0x20000021ff927230 */ /* 0x100fe20000004100 */
[----:B------:R-:W-:Y:S01]  /*4a80*/  FSEL R223, R148, RZ, P6 ;  /* 0x000000ff94df7208 */ /* 0x000fe20003000000 */
[----:B------:R-:W-:Y:S01]  /*4a90*/  FADD.FTZ R144, R160, -R145 ;  /* 0x80000091a0907221 */ /* 0x000fe20000010000 */
[----:B------:R-:W-:Y:S01]  /*4aa0*/  LOP3.LUT P6, RZ, R207, 0xff, RZ, 0xc0, !PT ;  /* 0x000000ffcfff7812 */ /* 0x000fe200078cc0ff */
[----:B------:R-:W-:Y:S01]  /*4ab0*/  FMUL.FTZ R148, R219, UR13 ;  /* 0x0000000ddb947c20 */ /* 0x000fe20008410000 */
[----:B------:R-:W-:Y:S01]  /*4ac0*/  FFMA.FTZ R145, R162, R199, R220 ;  /* 0x000000c7a2917223 */ /* 0x000fe200000100dc */
[----:B------:R-:W-:Y:S01]  /*4ad0*/  FFMA.FTZ R150, R167, R144, R146 ;  /* 0x00000090a7967223 */ /* 0x000fe20000010092 */
[----:B------:R-:W-:Y:S01]  /*4ae0*/  FSEL R154, R147, RZ, P6 ;  /* 0x000000ff939a7208 */ /* 0x000fe20003000000 */
[----:B------:R-:W-:Y:S01]  /*4af0*/  HADD2.F32 R146, -RZ, R33.H1_H1 ;  /* 0x30000021ff927230 */ /* 0x000fe20000004100 */
[----:B------:R-:W-:Y:S01]  /*4b00*/  LOP3.LUT P6, RZ, R215, 0xff, RZ, 0xc0, !PT ;  /* 0x000000ffd7ff7812 */ /* 0x000fe200078cc0ff */
[----:B------:R-:W-:Y:S01]  /*4b10*/  FADD.FTZ R144, R30, -R145 ;  /* 0x800000911e907221 */ /* 0x000fe20000010000 */
[----:B------:R-:W-:Y:S01]  /*4b20*/  FMUL.FTZ R145, R150, UR13 ;  /* 0x0000000d96917c20 */ /* 0x000fe20008410000 */
[----:B------:R-:W-:-:S02]  /*4b30*/  F2FP.F16.F32.PACK_AB R155, R226, R155 ;  /* 0x0000009be29b723e */ /* 0x000fc400000000ff */
[----:B------:R-:W-:Y:S01]  /*4b40*/  FSEL R203, R147, RZ, P6 ;  /* 0x000000ff93cb7208 */ /* 0x000fe20003000000 */
[----:B------:R-:W-:Y:S01]  /*4b50*/  FFMA.FTZ R151, R167, R144, R146 ;  /* 0x00000090a7977223 */ /* 0x000fe20000010092 */
[----:B------:R-:W-:Y:S01]  /*4b60*/  LOP3.LUT P6, RZ, R207, 0xff00, RZ, 0xc0, !PT ;  /* 0x0000ff00cfff7812 */ /* 0x000fe200078cc0ff */
[----:B------:R-:W-:Y:S01]  /*4b70*/  FFMA.FTZ R144, R166, R199, R220 ;  /* 0x000000c7a6907223 */ /* 0x000fe200000100dc */
[--C-:B------:R-:W-:Y:S02]  /*4b80*/  HADD2.F32 R146, -RZ, R32.reuse.H1_H1 ;  /* 0x30000020ff927230 */ /* 0x100fe40000004100 */
[----:B------:R-:W-:Y:S01]  /*4b90*/  FMUL.FTZ R147, R151, UR13 ;  /* 0x0000000d97937c20 */ /* 0x000fe20008410000 */
[C---:B------:R-:W-:Y:S01]  /*4ba0*/  FSEL R221, R148.reuse, RZ, P6 ;  /* 0x000000ff94dd7208 */ /* 0x040fe20003000000 */
[----:B------:R-:W-:Y:S01]  /*4bb0*/  FADD.FTZ R144, R161, -R144 ;  /* 0x80000090a1907221 */ /* 0x000fe20000010000 */
[----:B------:R-:W-:Y:S02]  /*4bc0*/  LOP3.LUT P6, RZ, R215, 0xff00, RZ, 0xc0, !PT ;  /* 0x0000ff00d7ff7812 */ /* 0x000fe400078cc0ff */
[----:B------:R-:W-:Y:S01]  /*4bd0*/  F2FP.F16.F32.PACK_AB R154, R221, R154 ;  /* 0x0000009add9a723e */ /* 0x000fe200000000ff */
[----:B------:R-:W-:Y:S01]  /*4be0*/  FFMA.FTZ R149, R167, R144, R146 ;  /* 0x00000090a7957223 */ /* 0x000fe20000010092 */
[----:B------:R-:W-:Y:S01]  /*4bf0*/  FSEL R218, R148, RZ, P6 ;  /* 0x000000ff94da7208 */ /* 0x000fe20003000000 */
[----:B------:R-:W-:Y:S01]  /*4c00*/  HADD2.F32 R146, -RZ, R32.H0_H0 ;  /* 0x20000020ff927230 */ /* 0x000fe20000004100 */
[----:B------:R-:W-:-:S04]  /*4c10*/  LOP3.LUT P6, RZ, R206, 0xff0000, RZ, 0xc0, !PT ;  /* 0x00ff0000ceff7812 */ /* 0x000fc800078cc0ff */
        /* <DEDUP_REMOVED lines=31> */
.L_x_3105:
[-C--:B-1----:R-:W-:Y:S01]  /*4e10*/  FFMA.FTZ R148, R27, R199.reuse, R220 ;  /* 0x000000c71b947223 */ /* 0x082fe200000100dc */
[--C-:B------:R-:W-:Y:S01]  /*4e20*/  HADD2.F32 R150, -RZ, R35.reuse.H0_H0 ;  /* 0x20000023ff967230 */ /* 0x100fe20000004100 */
[----:B------:R-:W-:Y:S01]  /*4e30*/  LOP3.LUT P6, RZ, R207, 0xff0000, RZ, 0xc0, !PT ;  /* 0x00ff0000cfff7812 */ /* 0x000fe200078cc0ff */
[----:B------:R-:W-:Y:S02]  /*4e40*/  HADD2.F32 R152, -RZ, R35.H1_H1 ;  /* 0x30000023ff987230 */ /* 0x000fe40000004100 */
[----:B------:R-:W-:Y:S01]  /*4e50*/  FADD.FTZ R148, R25, -R148 ;  /* 0x8000009419947221 */ /* 0x000fe20000010000 */
[----:B------:R-:W-:-:S03]  /*4e60*/  FFMA.FTZ R149, R28, R199, R220 ;  /* 0x000000c71c957223 */ /* 0x000fc600000100dc */
[----:B-----5:R-:W-:Y:S01]  /*4e70*/  FFMA.FTZ R148, R167, R148, R150 ;  /* 0x00000094a7947223 */ /* 0x020fe20000010096 */
[----:B------:R-:W-:-:S03]  /*4e80*/  FFMA.FTZ R150, R24, R199, R220 ;  /* 0x000000c718967223 */ /* 0x000fc600000100dc */
[----:B------:R-:W-:Y:S01]  /*4e90*/  FMUL.FTZ R148, R148, UR13 ;  /* 0x0000000d94947c20 */ /* 0x000fe20008410000 */
[----:B------:R-:W-:-:S04]  /*4ea0*/  FADD.FTZ R150, R23, -R150 ;  /* 0x8000009617967221 */ /* 0x000fc80000010000 */
[----:B------:R-:W-:Y:S01]  /*4eb0*/  FSEL R155, R148, RZ, P6 ;  /* 0x000000ff949b7208 */ /* 0x000fe20003000000 */
[----:B------:R-:W-:Y:S01]  /*4ec0*/  FFMA.FTZ R150, R167, R150, R152 ;  /* 0x00000096a7967223 */ /* 0x000fe20000010098 */
[----:B------:R-:W-:Y:S01]  /*4ed0*/  LOP3.LUT P6, RZ, R215, 0xff0000, RZ, 0xc0, !PT ;  /* 0x00ff0000d7ff7812 */ /* 0x000fe200078cc0ff */
[--C-:B------:R-:W-:Y:S02]  /*4ee0*/  HADD2.F32 R152, -RZ, R34.reuse.H1_H1 ;  /* 0x30000022ff987230 */ /* 0x100fe40000004100 */
[----:B------:R-:W-:Y:S01]  /*4ef0*/  FMUL.FTZ R153, R150, UR13 ;  /* 0x0000000d96997c20 */ /* 0x000fe20008410000 */
[----:B------:R-:W-:Y:S01]  /*4f00*/  FSEL R219, R148, RZ, P6 ;  /* 0x000000ff94db7208 */ /* 0x000fe20003000000 */
[----:B------:R-:W-:Y:S01]  /*4f10*/  FFMA.FTZ R148, R31, R199, R220 ;  /* 0x000000c71f947223 */ /* 0x000fe200000100dc */
[----:B------:R-:W-:Y:S01]  /*4f20*/  ISETP.GE.U32.AND P6, PT, R206, RZ, PT ;  /* 0x000000ffce00720c */ /* 0x000fe20003fc6070 */
[----:B------:R-:W-:Y:S02]  /*4f30*/  HADD2.F32 R150, -RZ, R34.H0_H0 ;  /* 0x20000022ff967230 */ /* 0x000fe40000004100 */
[----:B------:R-:W-:Y:S01]  /*4f40*/  FADD.FTZ R148, R29, -R148 ;  /* 0x800000941d947221 */ /* 0x000fe20000010000 */
[----:B------:R-:W-:-:S03]  /*4f50*/  ISETP.GE.U32.AND.EX P6, PT, R207, 0x1000000, PT, P6 ;  /* 0x01000000cf00780c */ /* 0x000fc60003fc6160 */
[----:B------:R-:W-:Y:S01]  /*4f60*/  FFMA.FTZ R148, R167, R148, R150 ;  /* 0x00000094a7947223 */ /* 0x000fe20000010096 */
[----:B------:R-:W-:Y:S01]  /*4f70*/  FSEL R222, R153, RZ, P6 ;  /* 0x000000ff99de7208 */ /* 0x000fe20003000000 */
[----:B------:R-:W-:Y:S01]  /*4f80*/  FADD.FTZ R150, R26, -R149 ;  /* 0x800000951a967221 */ /* 0x000fe20000010000 */
[----:B------:R-:W-:Y:S01]  /*4f90*/  ISETP.GE.U32.AND P6, PT, R214, RZ, PT ;  /* 0x000000ffd600720c */ /* 0x000fe20003fc6070 */
[----:B------:R-:W-:Y:S01]  /*4fa0*/  FMUL.FTZ R151, R148, UR13 ;  /* 0x0000000d94977c20 */ /* 0x000fe20008410000 */
[-C--:B------:R-:W-:Y:S01]  /*4fb0*/  FFMA.FTZ R149, R163, R199.reuse, R220 ;  /* 0x000000c7a3957223 */ /* 0x080fe200000100dc */
[----:B------:R-:W-:Y:S01]  /*4fc0*/  FFMA.FTZ R152, R167, R150, R152 ;  /* 0x00000096a7987223 */ /* 0x000fe20000010098 */
[----:B------:R-:W-:Y:S01]  /*4fd0*/  ISETP.GE.U32.AND.EX P6, PT, R215, 0x1000000, PT, P6 ;  /* 0x01000000d700780c */ /* 0x000fe20003fc6160 */
[--C-:B------:R-:W-:Y:S02]  /*4fe0*/  HADD2.F32 R150, -RZ, R33.reuse.H0_H0 ;  /* 0x20000021ff967230 */ /* 0x100fe40000004100 */
[----:B------:R-:W-:Y:S01]  /*4ff0*/  FADD.FTZ R148, R160, -R149 ;  /* 0x80000095a0947221 */ /* 0x000fe20000010000 */
[-C--:B------:R-:W-:Y:S01]  /*5000*/  FFMA.FTZ R149, R162, R199.reuse, R220 ;  /* 0x000000c7a2957223 */ /* 0x080fe200000100dc */
[----:B------:R-:W-:Y:S01]  /*5010*/  FSEL R224, R153, RZ, P6 ;  /* 0x000000ff99e07208 */ /* 0x000fe20003000000 */
[----:B------:R-:W-:Y:S01]  /*5020*/  FMUL.FTZ R153, R152, UR13 ;  /* 0x0000000d98997c20 */ /* 0x000fe20008410000 */
[----:B------:R-:W-:Y:S01]  /*5030*/  LOP3.LUT P6, RZ, R207, 0xff, RZ, 0xc0, !PT ;  /* 0x000000ffcfff7812 */ /* 0x000fe200078cc0ff */
[----:B------:R-:W-:Y:S01]  /*5040*/  FFMA.FTZ R148, R167, R148, R150 ;  /* 0x00000094a7947223 */ /* 0x000fe20000010096 */
[----:B------:R-:W-:Y:S01]  /*5050*/  FADD.FTZ R150, R30, -R149 ;  /* 0x800000951e967221 */ /* 0x000fe20000010000 */
[----:B------:R-:W-:Y:S01]  /*5060*/  HADD2.F32 R152, -RZ, R33.H1_H1 ;  /* 0x30000021ff987230 */ /* 0x000fe20000004100 */
[----:B------:R-:W-:Y:S01]  /*5070*/  FSEL R154, R151, RZ, P6 ;  /* 0x000000ff979a7208 */ /* 0x000fe20003000000 */
[----:B------:R-:W-:Y:S01]  /*5080*/  FMUL.FTZ R149, R148, UR13 ;  /* 0x0000000d94957c20 */ /* 0x000fe20008410000 */
[----:B------:R-:W-:Y:S01]  /*5090*/  LOP3.LUT P6, RZ, R215, 0xff, RZ, 0xc0, !PT ;  /* 0x000000ffd7ff7812 */ /* 0x000fe200078cc0ff */
[----:B------:R-:W-:Y:S01]  /*50a0*/  FFMA.FTZ R148, R166, R199, R220 ;  /* 0x000000c7a6947223 */ /* 0x000fe200000100dc */
[----:B------:R-:W-:Y:S01]  /*50b0*/  FFMA.FTZ R152, R167, R150, R152 ;  /* 0x00000096a7987223 */ /* 0x000fe20000010098 */
[--C-:B------:R-:W-:Y:S01]  /*50c0*/  HADD2.F32 R150, -RZ, R32.reuse.H1_H1 ;  /* 0x30000020ff967230 */ /* 0x100fe20000004100 */
[----:B------:R-:W-:Y:S01]  /*50d0*/  FSEL R201, R151, RZ, P6 ;  /* 0x000000ff97c97208 */ /* 0x000fe20003000000 */
[----:B------:R-:W-:Y:S01]  /*50e0*/  FADD.FTZ R148, R161, -R148 ;  /* 0x80000094a1947221 */ /* 0x000fe20000010000 */
[----:B------:R-:W-:Y:S01]  /*50f0*/  LOP3.LUT P6, RZ, R207, 0xff00, RZ, 0xc0, !PT ;  /* 0x0000ff00cfff7812 */ /* 0x000fe200078cc0ff */
[----:B------:R-:W-:Y:S01]  /*5100*/  FMUL.FTZ R152, R152, UR13 ;  /* 0x0000000d98987c20 */ /* 0x000fe20008410000 */
[----:B------:R-:W-:Y:S01]  /*5110*/  F2FP.F16.F32.PACK_AB R155, R222, R155 ;  /* 0x0000009bde9b723e */ /* 0x000fe200000000ff */
[----:B------:R-:W-:Y:S01]  /*5120*/  FFMA.FTZ R151, R167, R148, R150 ;  /* 0x00000094a7977223 */ /* 0x000fe20000010096 */
[----:B------:R-:W-:Y:S01]  /*5130*/  FSEL R203, R153, RZ, P6 ;  /* 0x000000ff99cb7208 */ /* 0x000fe20003000000 */
[----:B------:R-:W-:Y:S01]  /*5140*/  HADD2.F32 R150, -RZ, R32.H0_H0 ;  /* 0x20000020ff967230 */ /* 0x000fe20000004100 */
[----:B------:R-:W-:Y:S01]  /*5150*/  LOP3.LUT P6, RZ, R215, 0xff00, RZ, 0xc0, !PT ;  /* 0x0000ff00d7ff7812 */ /* 0x000fe200078cc0ff */
[----:B------:R-:W-:Y:S01]  /*5160*/  FMUL.FTZ R151, R151, UR13 ;  /* 0x0000000d97977c20 */ /* 0x000fe20008410000 */
[----:B------:R-:W-:-:S02]  /*5170*/  F2FP.F16.F32.PACK_AB R154, R203, R154 ;  /* 0x0000009acb9a723e */ /* 0x000fc400000000ff */
        /* <DEDUP_REMOVED lines=28> */
.L_x_3104:
        /* <DEDUP_REMOVED lines=8> */
[----:B------:R-:W-:Y:S02]  /*53c0*/  FADD.FTZ R144, R25, -R144 ;  /* 0x8000009019907221 */ /* 0x000fe40000010000 */
[----:B------:R-:W-:Y:S02]  /*53d0*/  FADD.FTZ R146, R23, -R146 ;  /* 0x8000009217927221 */ /* 0x000fe40000010000 */
[C---:B-----5:R-:W-:Y:S02]  /*53e0*/  FMUL.FTZ R147, R167.reuse, R144 ;  /* 0x00000090a7937220 */ /* 0x060fe40000410000 */
[----:B------:R-:W-:Y:S01]  /*53f0*/  FMUL.FTZ R148, R167, R146 ;  /* 0x00000092a7947220 */ /* 0x000fe20000410000 */
[----:B------:R-:W-:Y:S01]  /*5400*/  FADD.FTZ R146, R26, -R149 ;  /* 0x800000951a927221 */ /* 0x000fe20000010000 */
[----:B------:R-:W-:Y:S01]  /*5410*/  FMUL.FTZ R144, R147, UR13 ;  /* 0x0000000d93907c20 */ /* 0x000fe20008410000 */
[-CC-:B------:R-:W-:Y:S01]  /*5420*/  FFMA.FTZ R149, R162, R199.reuse, R220.reuse ;  /* 0x000000c7a2957223 */ /* 0x180fe200000100dc */
[----:B------:R-:W-:Y:S01]  /*5430*/  FMUL.FTZ R145, R148, UR13 ;  /* 0x0000000d94917c20 */ /* 0x000fe20008410000 */
[----:B------:R-:W-:Y:S01]  /*5440*/  FMUL.FTZ R155, R167, R146 ;  /* 0x00000092a79b7220 */ /* 0x000fe20000410000 */
[----:B------:R-:W-:Y:S01]  /*5450*/  FFMA.FTZ R146, R166, R199, R220 ;  /* 0x000000c7a6927223 */ /* 0x000fe200000100dc */
[----:B------:R-:W-:Y:S01]  /*5460*/  FSEL R221, R144, RZ, P6 ;  /* 0x000000ff90dd7208 */ /* 0x000fe20003000000 */
[----:B------:R-:W-:Y:S01]  /*5470*/  FADD.FTZ R156, R30, -R149 ;  /* 0x800000951e9c7221 */ /* 0x000fe20000010000 */
[----:B------:R-:W-:Y:S01]  /*5480*/  LOP3.LUT P6, RZ, R215, 0xff0000, RZ, 0xc0, !PT ;  /* 0x00ff0000d7ff7812 */ /* 0x000fe200078cc0ff */
[----:B0-----:R-:W-:Y:S01]  /*5490*/  FADD.FTZ R158, R161, -R146 ;  /* 0x80000092a19e7221 */ /* 0x001fe20000010000 */
[----:B------:R-:W-:Y:S01]  /*54a0*/  F2FP.F16.F32.PACK_AB R147, R148, R147 ;  /* 0x000000939493723e */ /* 0x000fe200000000ff */
[----:B------:R-:W-:Y:S01]  /*54b0*/  FMUL.FTZ R151, R167, R156 ;  /* 0x0000009ca7977220 */ /* 0x000fe20000410000 */
[----:B------:R-:W-:Y:S01]  /*54c0*/  FSEL R222, R144, RZ, P6 ;  /* 0x000000ff90de7208 */ /* 0x000fe20003000000 */
[----:B------:R-:W-:Y:S01]  /*54d0*/  FFMA.FTZ R144, R31, R199, R220 ;  /* 0x000000c71f907223 */ /* 0x000fe200000100dc */
[----:B------:R-:W-:Y:S01]  /*54e0*/  ISETP.GE.U32.AND P6, PT, R206, RZ, PT ;  /* 0x000000ffce00720c */ /* 0x000fe20003fc6070 */
[----:B------:R-:W-:Y:S01]  /*54f0*/  FMUL.FTZ R146, R151, UR13 ;  /* 0x0000000d97927c20 */ /* 0x000fe20008410000 */
[----:B------:R-:W-:Y:S01]  /*5500*/  FMUL.FTZ R149, R167, R158 ;  /* 0x0000009ea7957220 */ /* 0x000fe20000410000 */
[----:B------:R-:W-:Y:S01]  /*5510*/  FADD.FTZ R144, R29, -R144 ;  /* 0x800000901d907221 */ /* 0x000fe20000010000 */
[----:B------:R-:W-:-:S03]  /*5520*/  ISETP.GE.U32.AND.EX P6, PT, R207, 0x1000000, PT, P6 ;  /* 0x01000000cf00780c */ /* 0x000fc60003fc6160 */
[----:B------:R-:W-:Y:S01]  /*5530*/  FMUL.FTZ R152, R167, R144 ;  /* 0x00000090a7987220 */ /* 0x000fe20000410000 */
[----:B------:R-:W-:Y:S02]  /*5540*/  FSEL R224, R145, RZ, P6 ;  /* 0x000000ff91e07208 */ /* 0x000fe40003000000 */
[----:B------:R-:W-:Y:S01]  /*5550*/  ISETP.GE.U32.AND P6, PT, R214, RZ, PT ;  /* 0x000000ffd600720c */ /* 0x000fe20003fc6070 */
[----:B------:R-:W-:-:S03]  /*5560*/  FMUL.FTZ R144, R152, UR13 ;  /* 0x0000000d98907c20 */ /* 0x000fc60008410000 */
        /* <DEDUP_REMOVED lines=8> */
[----:B------:R-:W-:-:S03]  /*55f0*/  FMUL.FTZ R150, R167, R150 ;  /* 0x00000096a7967220 */ /* 0x000fc60000410000 */
[----:B------:R-:W-:Y:S01]  /*5600*/  FSEL R203, R144, RZ, P6 ;  /* 0x000000ff90cb7208 */ /* 0x000fe20003000000 */
[----:B------:R-:W-:Y:S01]  /*5610*/  FMUL.FTZ R144, R150, UR13 ;  /* 0x0000000d96907c20 */ /* 0x000fe20008410000 */
[----:B------:R-:W-:-:S04]  /*5620*/  LOP3.LUT P6, RZ, R207, 0xff00, RZ, 0xc0, !PT ;  /* 0x0000ff00cfff7812 */ /* 0x000fc800078cc0ff */
[----:B------:R-:W-:Y:S02]  /*5630*/  FSEL R219, R145, RZ, P6 ;  /* 0x000000ff91db7208 */ /* 0x000fe40003000000 */
[----:B------:R-:W-:Y:S02]  /*5640*/  LOP3.LUT P6, RZ, R215, 0xff00, RZ, 0xc0, !PT ;  /* 0x0000ff00d7ff7812 */ /* 0x000fe400078cc0ff */
[----:B------:R-:W-:Y:S02]  /*5650*/  F2FP.F16.F32.PACK_AB R154, R219, R154 ;  /* 0x0000009adb9a723e */ /* 0x000fe400000000ff */
[----:B------:R-:W-:Y:S01]  /*5660*/  FSEL R218, R145, RZ, P6 ;  /* 0x000000ff91da7208 */ /* 0x000fe20003000000 */
[----:B------:R-:W-:Y:S01]  /*5670*/  FFMA.FTZ R145, R165, R199, R220 ;  /* 0x000000c7a5917223 */ /* 0x000fe200000100dc */
[----:B------:R-:W-:-:S04]  /*5680*/  LOP3.LUT P6, RZ, R206, 0xff0000, RZ, 0xc0, !PT ;  /* 0x00ff0000ceff7812 */ /* 0x000fc800078cc0ff */
[----:B------:R-:W-:Y:S02]  /*5690*/  FSEL R153, R144, RZ, P6 ;  /* 0x000000ff90997208 */ /* 0x000fe40003000000 */
[----:B------:R-:W-:-:S04]  /*56a0*/  LOP3.LUT P6, RZ, R214, 0xff0000, RZ, 0xc0, !PT ;  /* 0x00ff0000d6ff7812 */ /* 0x000fc800078cc0ff */
[----:B------:R-:W-:Y:S01]  /*56b0*/  FSEL R156, R144, RZ, P6 ;  /* 0x000000ff909c7208 */ /* 0x000fe20003000000 */
[----:B------:R-:W-:Y:S01]  /*56c0*/  FADD.FTZ R144, R164, -R145 ;  /* 0x80000091a4907221 */ /* 0x000fe20000010000 */
[----:B------:R-:W-:Y:S01]  /*56d0*/  LOP3.LUT P6, RZ, R206, 0xff000000, RZ, 0xc0, !PT ;  /* 0xff000000ceff7812 */ /* 0x000fe200078cc0ff */
[----:B------:R-:W-:Y:S02]  /*56e0*/  FMUL.FTZ R145, R149, UR13 ;  /* 0x0000000d95917c20 */ /* 0x000fe40008410000 */
[----:B------:R-:W-:Y:S01]  /*56f0*/  FMUL.FTZ R144, R167, R144 ;  /* 0x00000090a7907220 */ /* 0x000fe20000410000 */
[----:B------:R-:W-:Y:S02]  /*5700*/  FSEL R158, R146, RZ, P6 ;  /* 0x000000ff929e7208 */ /* 0x000fe40003000000 */
[----:B------:R-:W-:Y:S01]  /*5710*/  LOP3.LUT P6, RZ, R214, 0xff000000, RZ, 0xc0, !PT ;  /* 0xff000000d6ff7812 */ /* 0x000fe200078cc0ff */
[----:B------:R-:W-:Y:S01]  /*5720*/  FMUL.FTZ R148, R144, UR13 ;  /* 0x0000000d90947c20 */ /* 0x000fe20008410000 */
        /* <DEDUP_REMOVED lines=18> */
[----:B------:R-:W-:Y:S01]  /*5850*/  F2FP.F16.F32.PACK_AB R152, R157, R152 ;  /* 0x000000989d98723e */ /* 0x000fe200000000ff */
[----:B------:R-:W-:Y:S06]  /*5860*/  BRA `(.L_x_3106) ;  /* 0x0000001400147947 */ /* 0x000fec0003800000 */
.L_x_3107:
[-CC-:B------:R-:W-:Y:S01]  /*5870*/  FFMA.FTZ R148, R27, R199.reuse, R220.reuse ;  /* 0x000000c71b947223 */ /* 0x180fe200000100dc */
[----:B------:R-:W-:Y:S01]  /*5880*/  LOP3.LUT P6, RZ, R207, 0xff0000, RZ, 0xc0, !PT ;  /* 0x00ff0000cfff7812 */ /* 0x000fe200078cc0ff */
[-CC-:B------:R-:W-:Y:S01]  /*5890*/  FFMA.FTZ R150, R24, R199.reuse, R220.reuse ;  /* 0x000000c718967223 */ /* 0x180fe200000100dc */
[-C--:B------:R-:W-:Y:S01]  /*58a0*/  FFMA.FTZ R149, R28, R199.reuse, R220 ;  /* 0x000000c71c957223 */ /* 0x080fe200000100dc */
[----:B------:R-:W-:Y:S02]  /*58b0*/  FADD.FTZ R148, R25, -R148 ;  /* 0x8000009419947221 */ /* 0x000fe40000010000 */
[----:B------:R-:W-:Y:S01]  /*58c0*/  FADD.FTZ R150, R23, -R150 ;  /* 0x8000009617967221 */ /* 0x000fe20000010000 */
[----:B------:R-:W-:Y:S01]  /*58d0*/  FADD.FTZ R152, R26, -R149 ;  /* 0x800000951a987221 */ /* 0x000fe20000010000 */
[----:B-----5:R-:W-:Y:S01]  /*58e0*/  FMUL.FTZ R148, R167, R148 ;  /* 0x00000094a7947220 */ /* 0x020fe20000410000 */
[----:B------:R-:W-:Y:S01]  /*58f0*/  FFMA.FTZ R149, R163, R199, R220 ;  /* 0x000000c7a3957223 */ /* 0x000fe200000100dc */
[C---:B------:R-:W-:Y:S01]  /*5900*/  FMUL.FTZ R150, R167.reuse, R150 ;  /* 0x00000096a7967220 */ /* 0x040fe20000410000 */
[----:B------:R-:W-:Y:S01]  /*5910*/  FMUL.FTZ R152, R167, R152 ;  /* 0x00000098a7987220 */ /* 0x000fe20000410000 */
[----:B------:R-:W-:-:S02]  /*5920*/  FMUL.FTZ R148, R148, UR13 ;  /* 0x0000000d94947c20 */ /* 0x000fc40008410000 */
[----:B------:R-:W-:Y:S01]  /*5930*/  FMUL.FTZ R151, R150, UR13 ;  /* 0x0000000d96977c20 */ /* 0x000fe20008410000 */
[----:B------:R-:W-:Y:S02]  /*5940*/  FMUL.FTZ R152, R152, UR13 ;  /* 0x0000000d98987c20 */ /* 0x000fe40008410000 */
[----:B------:R-:W-:Y:S02]  /*5950*/  FSEL R155, R148, RZ, P6 ;  /* 0x000000ff949b7208 */ /* 0x000fe40003000000 */
[----:B------:R-:W-:-:S04]  /*5960*/  LOP3.LUT P6, RZ, R215, 0xff0000, RZ, 0xc0, !PT ;  /* 0x00ff0000d7ff7812 */ /* 0x000fc800078cc0ff */
[----:B------:R-:W-:Y:S01]  /*5970*/  FSEL R219, R148, RZ, P6 ;  /* 0x000000ff94db7208 */ /* 0x000fe20003000000 */
[----:B------:R-:W-:Y:S01]  /*5980*/  FFMA.FTZ R148, R31, R199, R220 ;  /* 0x000000c71f947223 */ /* 0x000fe200000100dc */
[----:B------:R-:W-:-:S03]  /*5990*/  ISETP.GE.U32.AND P6, PT, R206, RZ, PT ;  /* 0x000000ffce00720c */ /* 0x000fc60003fc6070 */
[----:B------:R-:W-:Y:S01]  /*59a0*/  FADD.FTZ R148, R29, -R148 ;  /* 0x800000941d947221 */ /* 0x000fe20000010000 */
[----:B------:R-:W-:-:S03]  /*59b0*/  ISETP.GE.U32.AND.EX P6, PT, R207, 0x1000000, PT, P6 ;  /* 0x01000000cf00780c */ /* 0x000fc60003fc6160 */
[----:B------:R-:W-:Y:S01]  /*59c0*/  FMUL.FTZ R148, R167, R148 ;  /* 0x00000094a7947220 */ /* 0x000fe20000410000 */
[----:B------:R-:W-:Y:S02]  /*59d0*/  FSEL R222, R151, RZ, P6 ;  /* 0x000000ff97de7208 */ /* 0x000fe40003000000 */
[----:B------:R-:W-:Y:S01]  /*59e0*/  ISETP.GE.U32.AND P6, PT, R214, RZ, PT ;  /* 0x000000ffd600720c */ /* 0x000fe20003fc6070 */
[----:B------:R-:W-:Y:S01]  /*59f0*/  FMUL.FTZ R150, R148, UR13 ;  /* 0x0000000d94967c20 */ /* 0x000fe20008410000 */
[----:B------:R-:W-:Y:S01]  /*5a00*/  FADD.FTZ R148, R160, -R149 ;  /* 0x80000095a0947221 */ /* 0x000fe20000010000 */
[----:B------:R-:W-:Y:S01]  /*5a10*/  FFMA.FTZ R149, R162, R199, R220 ;  /* 0x000000c7a2957223 */ /* 0x000fe200000100dc */
[----:B------:R-:W-:Y:S02]  /*5a20*/  ISETP.GE.U32.AND.EX P6, PT, R215, 0x1000000, PT, P6 ;  /* 0x01000000d700780c */ /* 0x000fe40003fc6160 */
[----:B------:R-:W-:Y:S01]  /*5a30*/  FMUL.FTZ R148, R167, R148 ;  /* 0x00000094a7947220 */ /* 0x000fe20000410000 */
[----:B------:R-:W-:-:S02]  /*5a40*/  F2FP.F16.F32.PACK_AB R155, R222, R155 ;  /* 0x0000009bde9b723e */ /* 0x000fc400000000ff */
[----:B------:R-:W-:Y:S02]  /*5a50*/  FSEL R224, R151, RZ, P6 ;  /* 0x000000ff97e07208 */ /* 0x000fe40003000000 */
[----:B------:R-:W-:-:S04]  /*5a60*/  LOP3.LUT P6, RZ, R207, 0xff, RZ, 0xc0, !PT ;  /* 0x000000ffcfff7812 */ /* 0x000fc800078cc0ff */
[----:B------:R-:W-:Y:S02]  /*5a70*/  FSEL R154, R150, RZ, P6 ;  /* 0x000000ff969a7208 */ /* 0x000fe40003000000 */
[----:B------:R-:W-:-:S04]  /*5a80*/  LOP3.LUT P6, RZ, R215, 0xff, RZ, 0xc0, !PT ;  /* 0x000000ffd7ff7812 */ /* 0x000fc800078cc0ff */
[----:B------:R-:W-:Y:S01]  /*5a90*/  FSEL R201, R150, RZ, P6 ;  /* 0x000000ff96c97208 */ /* 0x000fe20003000000 */
[----:B------:R-:W-:Y:S01]  /*5aa0*/  FADD.FTZ R150, R30, -R149 ;  /* 0x800000951e967221 */ /* 0x000fe20000010000 */
[----:B------:R-:W-:Y:S01]  /*5ab0*/  LOP3.LUT P6, RZ, R207, 0xff00, RZ, 0xc0, !PT ;  /* 0x0000ff00cfff7812 */ /* 0x000fe200078cc0ff */
[----:B------:R-:W-:Y:S01]  /*5ac0*/  FMUL.FTZ R149, R148, UR13 ;  /* 0x0000000d94957c20 */ /* 0x000fe20008410000 */
[----:B------:R-:W-:Y:S01]  /*5ad0*/  FFMA.FTZ R148, R166, R199, R220 ;  /* 0x000000c7a6947223 */ /* 0x000fe200000100dc */
[----:B------:R-:W-:Y:S01]  /*5ae0*/  FMUL.FTZ R150, R167, R150 ;  /* 0x00000096a7967220 */ /* 0x000fe20000410000 */
[----:B------:R-:W-:Y:S02]  /*5af0*/  FSEL R203, R152, RZ, P6 ;  /* 0x000000ff98cb7208 */ /* 0x000fe40003000000 */
[----:B------:R-:W-:Y:S01]  /*5b00*/  LOP3.LUT P6, RZ, R215, 0xff00, RZ, 0xc0, !PT ;  /* 0x0000ff00d7ff7812 */ /* 0x000fe200078cc0ff */
[----:B------:R-:W-:Y:S01]  /*5b10*/  FMUL.FTZ R151, R150, UR13 ;  /* 0x0000000d96977c20 */ /* 0x000fe20008410000 */
[----:B------:R-:W-:Y:S01]  /*5b20*/  FADD.FTZ R148, R161, -R148 ;  /* 0x80000094a1947221 */ /* 0x000fe20000010000 */
[----:B------:R-:W-:-:S02]  /*5b30*/  F2FP.F16.F32.PACK_AB R154, R203, R154 ;  /* 0x0000009acb9a723e */ /* 0x000fc400000000ff */
[----:B------:R-:W-:Y:S01]  /*5b40*/  FSEL R218, R152, RZ, P6 ;  /* 0x000000ff98da7208 */ /* 0x000fe20003000000 */
[----:B------:R-:W-:Y:S01]  /*5b50*/  FMUL.FTZ R150, R167, R148 ;  /* 0x00000094a7967220 */ /* 0x000fe20000410000 */
[----:B------:R-:W-:-:S03]  /*5b60*/  LOP3.LUT P6, RZ, R206, 0xff0000, RZ, 0xc0, !PT ;  /* 0x00ff0000ceff7812 */ /* 0x000fc600078cc0ff */
[----:B------:R-:W-:Y:S01]  /*5b70*/  FMUL.FTZ R150, R150, UR13 ;  /* 0x0000000d96967c20 */ /* 0x000fe20008410000 */
        /* <DEDUP_REMOVED lines=26> */
.L_x_3103:
        /* <DEDUP_REMOVED lines=14> */
[----:B------:R-:W-:Y:S01]  /*5e00*/  FADD.FTZ R154, R26, -R147 ;  /* 0x800000931a9a7221 */ /* 0x000fe20000010000 */
[----:B-----5:R-:W-:Y:S01]  /*5e10*/  FFMA.FTZ R203, R167, R144, R146 ;  /* 0x00000090a7cb7223 */ /* 0x020fe20000010092 */
[-CC-:B------:R-:W-:Y:S01]  /*5e20*/  FFMA.FTZ R144, R31, R199.reuse, R220.reuse ;  /* 0x000000c71f907223 */ /* 0x180fe200000100dc */
[----:B------:R-:W-:Y:S01]  /*5e30*/  FFMA.FTZ R224, R167, R152, R145 ;  /* 0x00000098a7e07223 */ /* 0x000fe20000010091 */
[----:B------:R-:W-:Y:S01]  /*5e40*/  FFMA.FTZ R145, R163, R199, R220 ;  /* 0x000000c7a3917223 */ /* 0x000fe200000100dc */
[----:B------:R-:W-:-:S02]  /*5e50*/  HADD2.F32 R147, -RZ, R33.H0_H0 ;  /* 0x20000021ff937230 */ /* 0x000fc40000004100 */
[----:B------:R-:W-:Y:S01]  /*5e60*/  FADD.FTZ R146, R29, -R144 ;  /* 0x800000901d927221 */ /* 0x000fe20000010000 */
[----:B------:R-:W-:Y:S01]  /*5e70*/  ISETP.GE.U32.AND P6, PT, R206, RZ, PT ;  /* 0x000000ffce00720c */ /* 0x000fe20003fc6070 */
[----:B------:R-:W-:Y:S01]  /*5e80*/  FADD.FTZ R144, R160, -R145 ;  /* 0x80000091a0907221 */ /* 0x000fe20000010000 */
[--C-:B------:R-:W-:Y:S02]  /*5e90*/  HADD2.F32 R152, -RZ, R34.reuse.H0_H0 ;  /* 0x20000022ff987230 */ /* 0x100fe40000004100 */
[----:B------:R-:W-:Y:S01]  /*5ea0*/  FFMA.FTZ R145, R162, R199, R220 ;  /* 0x000000c7a2917223 */ /* 0x000fe200000100dc */
[----:B------:R-:W-:Y:S01]  /*5eb0*/  ISETP.GE.U32.AND.EX P6, PT, R207, 0x1000000, PT, P6 ;  /* 0x01000000cf00780c */ /* 0x000fe20003fc6160 */
[C---:B------:R-:W-:Y:S01]  /*5ec0*/  FFMA.FTZ R155, R167.reuse, R144, R147 ;  /* 0x00000090a79b7223 */ /* 0x040fe20000010093 */
[----:B------:R-:W-:Y:S01]  /*5ed0*/  FMUL.FTZ R147, R224, UR13 ;  /* 0x0000000de0937c20 */ /* 0x000fe20008410000 */
[----:B------:R-:W-:Y:S01]  /*5ee0*/  FFMA.FTZ R157, R167, R146, R152 ;  /* 0x00000092a79d7223 */ /* 0x000fe20000010098 */
[----:B------:R-:W-:Y:S01]  /*5ef0*/  FMUL.FTZ R152, R203, UR13 ;  /* 0x0000000dcb987c20 */ /* 0x000fe20008410000 */
[----:B------:R-:W-:-:S02]  /*5f00*/  HADD2.F32 R153, -RZ, R34.H1_H1 ;  /* 0x30000022ff997230 */ /* 0x000fc40000004100 */
[----:B------:R-:W-:Y:S01]  /*5f10*/  FADD.FTZ R144, R30, -R145 ;  /* 0x800000911e907221 */ /* 0x000fe20000010000 */
[----:B------:R-:W-:Y:S01]  /*5f20*/  FSEL R226, R147, RZ, P6 ;  /* 0x000000ff93e27208 */ /* 0x000fe20003000000 */
[----:B------:R-:W-:Y:S01]  /*5f30*/  FMUL.FTZ R147, R157, UR13 ;  /* 0x0000000d9d937c20 */ /* 0x000fe20008410000 */
[----:B------:R-:W-:Y:S01]  /*5f40*/  LOP3.LUT P6, RZ, R207, 0xff0000, RZ, 0xc0, !PT ;  /* 0x00ff0000cfff7812 */ /* 0x000fe200078cc0ff */
[----:B------:R-:W-:Y:S01]  /*5f50*/  FFMA.FTZ R218, R167, R154, R153 ;  /* 0x0000009aa7da7223 */ /* 0x000fe20000010099 */
[----:B------:R-:W-:Y:S02]  /*5f60*/  HADD2.F32 R146, -RZ, R33.H1_H1 ;  /* 0x30000021ff927230 */ /* 0x000fe40000004100 */
[----:B------:R-:W-:Y:S01]  /*5f70*/  FFMA.FTZ R145, R165, R199, R220 ;  /* 0x000000c7a5917223 */ /* 0x000fe200000100dc */
[----:B------:R-:W-:Y:S01]  /*5f80*/  FSEL R219, R152, RZ, P6 ;  /* 0x000000ff98db7208 */ /* 0x000fe20003000000 */
[----:B------:R-:W-:Y:S01]  /*5f90*/  FMUL.FTZ R152, R218, UR13 ;  /* 0x0000000dda987c20 */ /* 0x000fe20008410000 */
[----:B------:R-:W-:Y:S01]  /*5fa0*/  LOP3.LUT P6, RZ, R207, 0xff, RZ, 0xc0, !PT ;  /* 0x000000ffcfff7812 */ /* 0x000fe200078cc0ff */
[----:B0-----:R-:W-:Y:S01]  /*5fb0*/  FFMA.FTZ R158, R167, R144, R146 ;  /* 0x00000090a79e7223 */ /* 0x001fe20000010092 */
[----:B------:R-:W-:-:S02]  /*5fc0*/  HADD2.F32 R146, -RZ, R32.H0_H0 ;  /* 0x20000020ff927230 */ /* 0x000fc40000004100 */
[----:B------:R-:W-:Y:S01]  /*5fd0*/  FADD.FTZ R144, R164, -R145 ;  /* 0x80000091a4907221 */ /* 0x000fe20000010000 */
[----:B------:R-:W-:Y:S01]  /*5fe0*/  FSEL R201, R147, RZ, P6 ;  /* 0x000000ff93c97208 */ /* 0x000fe20003000000 */
[----:B------:R-:W-:Y:S01]  /*5ff0*/  FMUL.FTZ R145, R155, UR13 ;  /* 0x0000000d9b917c20 */ /* 0x000fe20008410000 */
[----:B------:R-:W-:Y:S01]  /*6000*/  LOP3.LUT P6, RZ, R207, 0xff00, RZ, 0xc0, !PT ;  /* 0x0000ff00cfff7812 */ /* 0x000fe200078cc0ff */
[----:B------:R-:W-:Y:S01]  /*6010*/  FFMA.FTZ R144, R167, R144, R146 ;  /* 0x00000090a7907223 */ /* 0x000fe20000010092 */
[----:B------:R-:W-:Y:S01]  /*6020*/  FFMA.FTZ R146, R166, R199, R220 ;  /* 0x000000c7a6927223 */ /* 0x000fe200000100dc */
[----:B------:R-:W-:Y:S01]  /*6030*/  FMUL.FTZ R147, R158, UR13 ;  /* 0x0000000d9e937c20 */ /* 0x000fe20008410000 */
[----:B------:R-:W-:Y:S01]  /*6040*/  FSEL R222, R152, RZ, P6 ;  /* 0x000000ff98de7208 */ /* 0x000fe20003000000 */
[----:B------:R-:W-:Y:S01]  /*6050*/  HADD2.F32 R152, -RZ, R32.H1_H1 ;  /* 0x30000020ff987230 */ /* 0x000fe20000004100 */
[----:B------:R-:W-:Y:S01]  /*6060*/  LOP3.LUT P6, RZ, R206, 0xff0000, RZ, 0xc0, !PT ;  /* 0x00ff0000ceff7812 */ /* 0x000fe200078cc0ff */
[----:B------:R-:W-:-:S03]  /*6070*/  FADD.FTZ R146, R161, -R146 ;  /* 0x80000092a1927221 */ /* 0x000fc60000010000 */
[----:B------:R-:W-:Y:S01]  /*6080*/  FSEL R156, R145, RZ, P6 ;  /* 0x000000ff919c7208 */ /* 0x000fe20003000000 */
[----:B------:R-:W-:Y:S01]  /*6090*/  FMUL.FTZ R145, R144, UR13 ;  /* 0x0000000d90917c20 */ /* 0x000fe20008410000 */
[----:B------:R-:W-:Y:S01]  /*60a0*/  LOP3.LUT P6, RZ, R206, 0xff000000, RZ, 0xc0, !PT ;  /* 0xff000000ceff7812 */ /* 0x000fe200078cc0ff */
[----:B------:R-:W-:Y:S01]  /*60b0*/  FFMA.FTZ R153, R167, R146, R152 ;  /* 0x00000092a7997223 */ /* 0x000fe20000010098 */
[----:B------:R-:W-:Y:S02]  /*60c0*/  F2FP.F16.F32.PACK_AB R146, R218, R157 ;  /* 0x0000009dda92723e */ /* 0x000fe400000000ff */
[----:B------:R-:W-:Y:S01]  /*60d0*/  FSEL R159, R147, RZ, P6 ;  /* 0x000000ff939f7208 */ /* 0x000fe20003000000 */
[C---:B------:R-:W-:Y:S01]  /*60e0*/  FMUL.FTZ R154, R153.reuse, UR13 ;  /* 0x0000000d999a7c20 */ /* 0x040fe20008410000 */
        /* <DEDUP_REMOVED lines=12> */
.L_x_3109:
[-CC-:B------:R-:W-:Y:S01]  /*61b0*/  FFMA.FTZ R154, R27, R199.reuse, R220.reuse ;  /* 0x000000c71b9a7223 */ /* 0x180fe200000100dc */
[--C-:B0-----:R-:W-:Y:S02]  /*61c0*/  HADD2.F32 R158, -RZ, R35.reuse.H0_H0 ;  /* 0x20000023ff9e7230 */ /* 0x101fe40000004100 */
[-C--:B------:R-:W-:Y:S01]  /*61d0*/  FFMA.FTZ R218, R24, R199.reuse, R220 ;  /* 0x000000c718da7223 */ /* 0x080fe200000100dc */
[----:B------:R-:W-:Y:S02]  /*61e0*/  HADD2.F32 R157, -RZ, R35.H1_H1 ;  /* 0x30000023ff9d7230 */ /* 0x000fe40000004100 */
[----:B------:R-:W-:Y:S01]  /*61f0*/  FADD.FTZ R156, R25, -R154 ;  /* 0x8000009a199c7221 */ /* 0x000fe20000010000 */
[----:B------:R-:W-:Y:S01]  /*6200*/  FFMA.FTZ R152, R31, R199, R220 ;  /* 0x000000c71f987223 */ /* 0x000fe200000100dc */
[----:B------:R-:W-:Y:S01]  /*6210*/  FADD.FTZ R218, R23, -R218 ;  /* 0x800000da17da7221 */ /* 0x000fe20000010000 */
[----:B------:R-:W-:Y:S01]  /*6220*/  LOP3.LUT P6, RZ, R207, 0xff0000, RZ, 0xc0, !PT ;  /* 0x00ff0000cfff7812 */ /* 0x000fe200078cc0ff */
[----:B-----5:R-:W-:Y:S01]  /*6230*/  FFMA.FTZ R156, R167, R156, R158 ;  /* 0x0000009ca79c7223 */ /* 0x020fe2000001009e */
[----:B------:R-:W-:-:S02]  /*6240*/  HADD2.F32 R153, -RZ, R34.H0_H0 ;  /* 0x20000022ff997230 */ /* 0x000fc40000004100 */
[-C--:B------:R-:W-:Y:S01]  /*6250*/  FFMA.FTZ R155, R28, R199.reuse, R220 ;  /* 0x000000c71c9b7223 */ /* 0x080fe200000100dc */
[----:B------:R-:W-:Y:S01]  /*6260*/  FADD.FTZ R152, R29, -R152 ;  /* 0x800000981d987221 */ /* 0x000fe20000010000 */
[----:B------:R-:W-:Y:S01]  /*6270*/  FMUL.FTZ R156, R156, UR13 ;  /* 0x0000000d9c9c7c20 */ /* 0x000fe20008410000 */
[C---:B------:R-:W-:Y:S01]  /*6280*/  FFMA.FTZ R218, R167.reuse, R218, R157 ;  /* 0x000000daa7da7223 */ /* 0x040fe2000001009d */
[----:B------:R-:W-:Y:S02]  /*6290*/  HADD2.F32 R159, -RZ, R34.H1_H1 ;  /* 0x30000022ff9f7230 */ /* 0x000fe40000004100 */
[----:B------:R-:W-:Y:S01]  /*62a0*/  FADD.FTZ R154, R26, -R155 ;  /* 0x8000009b1a9a7221 */ /* 0x000fe20000010000 */
[----:B------:R-:W-:Y:S01]  /*62b0*/  FFMA.FTZ R157, R167, R152, R153 ;  /* 0x00000098a79d7223 */ /* 0x000fe20000010099 */
[----:B------:R-:W-:Y:S01]  /*62c0*/  FSEL R203, R156, RZ, P6 ;  /* 0x000000ff9ccb7208 */ /* 0x000fe20003000000 */
[----:B------:R-:W-:Y:S01]  /*62d0*/  FMUL.FTZ R218, R218, UR13 ;  /* 0x0000000ddada7c20 */ /* 0x000fe20008410000 */
[----:B------:R-:W-:Y:S01]  /*62e0*/  ISETP.GE.U32.AND P6, PT, R206, RZ, PT ;  /* 0x000000ffce00720c */ /* 0x000fe20003fc6070 */
[-CC-:B------:R-:W-:Y:S01]  /*62f0*/  FFMA.FTZ R153, R163, R199.reuse, R220.reuse ;  /* 0x000000c7a3997223 */ /* 0x180fe200000100dc */
[----:B------:R-:W-:Y:S01]  /*6300*/  FFMA.FTZ R159, R167, R154, R159 ;  /* 0x0000009aa79f7223 */ /* 0x000fe2000001009f */
[--C-:B------:R-:W-:Y:S01]  /*6310*/  HADD2.F32 R154, -RZ, R33.reuse.H0_H0 ;  /* 0x20000021ff9a7230 */ /* 0x100fe20000004100 */
[----:B------:R-:W-:Y:S01]  /*6320*/  ISETP.GE.U32.AND.EX P6, PT, R207, 0x1000000, PT, P6 ;  /* 0x01000000cf00780c */ /* 0x000fe20003fc6160 */
[----:B------:R-:W-:Y:S01]  /*6330*/  FADD.FTZ R152, R160, -R153 ;  /* 0x80000099a0987221 */ /* 0x000fe20000010000 */
[----:B------:R-:W-:Y:S01]  /*6340*/  FMUL.FTZ R157, R157, UR13 ;  /* 0x0000000d9d9d7c20 */ /* 0x000fe20008410000 */
[-C--:B------:R-:W-:Y:S01]  /*6350*/  FFMA.FTZ R155, R162, R199.reuse, R220 ;  /* 0x000000c7a29b7223 */ /* 0x080fe200000100dc */
[----:B------:R-:W-:Y:S01]  /*6360*/  FSEL R222, R218, RZ, P6 ;  /* 0x000000ffdade7208 */ /* 0x000fe20003000000 */
[----:B------:R-:W-:Y:S01]  /*6370*/  HADD2.F32 R153, -RZ, R33.H1_H1 ;  /* 0x30000021ff997230 */ /* 0x000fe20000004100 */
[----:B------:R-:W-:Y:S01]  /*6380*/  LOP3.LUT P6, RZ, R207, 0xff, RZ, 0xc0, !PT ;  /* 0x000000ffcfff7812 */ /* 0x000fe200078cc0ff */
[----:B------:R-:W-:Y:S01]  /*6390*/  FFMA.FTZ R156, R167, R152, R154 ;  /* 0x00000098a79c7223 */ /* 0x000fe2000001009a */
[----:B------:R-:W-:Y:S01]  /*63a0*/  FMUL.FTZ R201, R159, UR13 ;  /* 0x0000000d9fc97c20 */ /* 0x000fe20008410000 */
[----:B------:R-:W-:Y:S01]  /*63b0*/  FADD.FTZ R158, R30, -R155 ;  /* 0x8000009b1e9e7221 */ /* 0x000fe20000010000 */
[-C--:B------:R-:W-:Y:S01]  /*63c0*/  FFMA.FTZ R152, R166, R199.reuse, R220 ;  /* 0x000000c7a6987223 */ /* 0x080fe200000100dc */
        /* <DEDUP_REMOVED lines=28> */
.L_x_3108:
        /* <DEDUP_REMOVED lines=10> */
[----:B-----5:R-:W-:Y:S01]  /*6630*/  FMUL.FTZ R154, R167, R144 ;  /* 0x00000090a79a7220 */ /* 0x020fe20000410000 */
[-C--:B------:R-:W-:Y:S01]  /*6640*/  FFMA.FTZ R144, R31, R199.reuse, R220 ;  /* 0x000000c71f907223 */ /* 0x080fe200000100dc */
[----:B------:R-:W-:Y:S01]  /*6650*/  FMUL.FTZ R219, R167, R146 ;  /* 0x00000092a7db7220 */ /* 0x000fe20000410000 */
[----:B------:R-:W-:Y:S01]  /*6660*/  FADD.FTZ R146, R26, -R147 ;  /* 0x800000931a927221 */ /* 0x000fe20000010000 */
[----:B------:R-:W-:Y:S01]  /*6670*/  FMUL.FTZ R145, R154, UR13 ;  /* 0x0000000d9a917c20 */ /* 0x000fe20008410000 */
[----:B------:R-:W-:Y:S01]  /*6680*/  FADD.FTZ R144, R29, -R144 ;  /* 0x800000901d907221 */ /* 0x000fe20000010000 */
[-CC-:B------:R-:W-:Y:S01]  /*6690*/  FFMA.FTZ R147, R162, R199.reuse, R220.reuse ;  /* 0x000000c7a2937223 */ /* 0x180fe200000100dc */
[----:B------:R-:W-:Y:S01]  /*66a0*/  FMUL.FTZ R218, R167, R146 ;  /* 0x00000092a7da7220 */ /* 0x000fe20000410000 */
[-C--:B------:R-:W-:Y:S01]  /*66b0*/  FFMA.FTZ R146, R166, R199.reuse, R220 ;  /* 0x000000c7a6927223 */ /* 0x080fe200000100dc */
[----:B------:R-:W-:Y:S01]  /*66c0*/  FSEL R203, R145, RZ, P6 ;  /* 0x000000ff91cb7208 */ /* 0x000fe20003000000 */
[----:B------:R-:W-:Y:S01]  /*66d0*/  FMUL.FTZ R145, R219, UR13 ;  /* 0x0000000ddb917c20 */ /* 0x000fe20008410000 */
[----:B------:R-:W-:Y:S01]  /*66e0*/  ISETP.GE.U32.AND P6, PT, R206, RZ, PT ;  /* 0x000000ffce00720c */ /* 0x000fe20003fc6070 */
[----:B------:R-:W-:Y:S01]  /*66f0*/  FMUL.FTZ R157, R167, R144 ;  /* 0x00000090a79d7220 */ /* 0x000fe20000410000 */
[----:B------:R-:W-:Y:S01]  /*6700*/  FADD.FTZ R152, R30, -R147 ;  /* 0x800000931e987221 */ /* 0x000fe20000010000 */
[C---:B------:R-:W-:Y:S01]  /*6710*/  FMUL.FTZ R147, R218.reuse, UR13 ;  /* 0x0000000dda937c20 */ /* 0x040fe20008410000 */
[----:B------:R-:W-:Y:S01]  /*6720*/  ISETP.GE.U32.AND.EX P6, PT, R207, 0x1000000, PT, P6 ;  /* 0x01000000cf00780c */ /* 0x000fe20003fc6160 */
[----:B------:R-:W-:Y:S01]  /*6730*/  FMUL.FTZ R144, R157, UR13 ;  /* 0x0000000d9d907c20 */ /* 0x000fe20008410000 */
[----:B0-----:R-:W-:Y:S01]  /*6740*/  FMUL.FTZ R158, R167, R152 ;  /* 0x00000098a79e7220 */ /* 0x001fe20000410000 */
[----:B------:R-:W-:Y:S01]  /*6750*/  FADD.FTZ R146, R161, -R146 ;  /* 0x80000092a1927221 */ /* 0x000fe20000010000 */
[----:B------:R-:W-:Y:S01]  /*6760*/  FSEL R224, R145, RZ, P6 ;  /* 0x000000ff91e07208 */ /* 0x000fe20003000000 */
[----:B------:R-:W-:Y:S01]  /*6770*/  FFMA.FTZ R145, R163, R199, R220 ;  /* 0x000000c7a3917223 */ /* 0x000fe200000100dc */
[----:B------:R-:W-:Y:S01]  /*6780*/  LOP3.LUT P6, RZ, R207, 0xff, RZ, 0xc0, !PT ;  /* 0x000000ffcfff7812 */ /* 0x000fe200078cc0ff */
[----:B------:R-:W-:Y:S01]  /*6790*/  FMUL.FTZ R153, R167, R146 ;  /* 0x00000092a7997220 */ /* 0x000fe20000410000 */
[----:B------:R-:W-:-:S02]  /*67a0*/  F2FP.F16.F32.PACK_AB R146, R218, R157 ;  /* 0x0000009dda92723e */ /* 0x000fc400000000ff */
[----:B------:R-:W-:Y:S01]  /*67b0*/  FSEL R201, R144, RZ, P6 ;  /* 0x000000ff90c97208 */ /* 0x000fe20003000000 */
[----:B------:R-:W-:Y:S01]  /*67c0*/  FADD.FTZ R144, R160, -R145 ;  /* 0x80000091a0907221 */ /* 0x000fe20000010000 */
[----:B------:R-:W-:Y:S01]  /*67d0*/  FFMA.FTZ R145, R165, R199, R220 ;  /* 0x000000c7a5917223 */ /* 0x000fe200000100dc */
[----:B------:R-:W-:Y:S02]  /*67e0*/  LOP3.LUT P6, RZ, R207, 0xff00, RZ, 0xc0, !PT ;  /* 0x0000ff00cfff7812 */ /* 0x000fe400078cc0ff */
[----:B------:R-:W-:Y:S01]  /*67f0*/  FMUL.FTZ R155, R167, R144 ;  /* 0x00000090a79b7220 */ /* 0x000fe20000410000 */
[----:B------:R-:W-:Y:S01]  /*6800*/  FADD.FTZ R144, R164, -R145 ;  /* 0x80000091a4907221 */ /* 0x000fe20000010000 */
[----:B------:R-:W-:Y:S01]  /*6810*/  FSEL R222, R147, RZ, P6 ;  /* 0x000000ff93de7208 */ /* 0x000fe20003000000 */
[----:B------:R-:W-:Y:S01]  /*6820*/  FMUL.FTZ R147, R158, UR13 ;  /* 0x0000000d9e937c20 */ /* 0x000fe20008410000 */
[----:B------:R-:W-:Y:S01]  /*6830*/  FMUL.FTZ R145, R155, UR13 ;  /* 0x0000000d9b917c20 */ /* 0x000fe20008410000 */
[----:B------:R-:W-:Y:S01]  /*6840*/  LOP3.LUT P6, RZ, R206, 0xff0000, RZ, 0xc0, !PT ;  /* 0x00ff0000ceff7812 */ /* 0x000fe200078cc0ff */
[----:B------:R-:W-:-:S03]  /*6850*/  FMUL.FTZ R144, R167, R144 ;  /* 0x00000090a7907220 */ /* 0x000fc60000410000 */
[----:B------:R-:W-:Y:S01]  /*6860*/  FSEL R156, R145, RZ, P6 ;  /* 0x000000ff919c7208 */ /* 0x000fe20003000000 */
[----:B------:R-:W-:Y:S01]  /*6870*/  FMUL.FTZ R145, R144, UR13 ;  /* 0x0000000d90917c20 */ /* 0x000fe20008410000 */
[C---:B------:R-:W-:Y:S02]  /*6880*/  LOP3.LUT P6, RZ, R206.reuse, 0xff000000, RZ, 0xc0, !PT ;  /* 0xff000000ceff7812 */ /* 0x040fe400078cc0ff */
        /* <DEDUP_REMOVED lines=12> */
[----:B------:R-:W-:Y:S01]  /*6950*/  F2FP.F16.F32.PACK_AB R152, R157, R152 ;  /* 0x000000989d98723e */ /* 0x000fe200000000ff */
[----:B------:R-:W-:Y:S06]  /*6960*/  BRA `(.L_x_3106) ;  /* 0x0000000000d47947 */ /* 0x000fec0003800000 */
.L_x_3110:
[-CC-:B------:R-:W-:Y:S01]  /*6970*/  FFMA.FTZ R152, R27, R199.reuse, R220.reuse ;  /* 0x000000c71b987223 */ /* 0x180fe200000100dc */
[-CC-:B------:R-:W-:Y:S01]  /*6980*/  FFMA.FTZ R154, R24, R199.reuse, R220.reuse ;  /* 0x000000c7189a7223 */ /* 0x180fe200000100dc */
[----:B------:R-:W-:Y:S01]  /*6990*/  LOP3.LUT P6, RZ, R207, 0xff0000, RZ, 0xc0, !PT ;  /* 0x00ff0000cfff7812 */ /* 0x000fe200078cc0ff */
[-C--:B------:R-:W-:Y:S01]  /*69a0*/  FFMA.FTZ R155, R28, R199.reuse, R220 ;  /* 0x000000c71c9b7223 */ /* 0x080fe200000100dc */
[----:B------:R-:W-:Y:S01]  /*69b0*/  FADD.FTZ R152, R25, -R152 ;  /* 0x8000009819987221 */ /* 0x000fe20000010000 */
[----:B------:R-:W-:Y:S02]  /*69c0*/  FADD.FTZ R154, R23, -R154 ;  /* 0x8000009a179a7221 */ /* 0x000fe40000010000 */
[----:B------:R-:W-:Y:S01]  /*69d0*/  FADD.FTZ R156, R26, -R155 ;  /* 0x8000009b1a9c7221 */ /* 0x000fe20000010000 */
[----:B-----5:R-:W-:Y:S01]  /*69e0*/  FMUL.FTZ R153, R167, R152 ;  /* 0x00000098a7997220 */ /* 0x020fe20000410000 */
[-CC-:B------:R-:W-:Y:S01]  /*69f0*/  FFMA.FTZ R152, R31, R199.reuse, R220.reuse ;  /* 0x000000c71f987223 */ /* 0x180fe200000100dc */
[----:B------:R-:W-:Y:S01]  /*6a00*/  FMUL.FTZ R154, R167, R154 ;  /* 0x0000009aa79a7220 */ /* 0x000fe20000410000 */
[----:B------:R-:W-:Y:S01]  /*6a10*/  FFMA.FTZ R155, R162, R199, R220 ;  /* 0x000000c7a29b7223 */ /* 0x000fe200000100dc */
[----:B------:R-:W-:Y:S01]  /*6a20*/  FMUL.FTZ R153, R153, UR13 ;  /* 0x0000000d99997c20 */ /* 0x000fe20008410000 */
[----:B------:R-:W-:Y:S01]  /*6a30*/  FADD.FTZ R152, R29, -R152 ;  /* 0x800000981d987221 */ /* 0x000fe20000010000 */
[----:B------:R-:W-:-:S03]  /*6a40*/  FMUL.FTZ R154, R154, UR13 ;  /* 0x0000000d9a9a7c20 */ /* 0x000fc60008410000 */
[----:B------:R-:W-:Y:S01]  /*6a50*/  FSEL R201, R153, RZ, P6 ;  /* 0x000000ff99c97208 */ /* 0x000fe20003000000 */
[----:B------:R-:W-:Y:S01]  /*6a60*/  FMUL.FTZ R152, R167, R152 ;  /* 0x00000098a7987220 */ /* 0x000fe20000410000 */
[----:B------:R-:W-:Y:S01]  /*6a70*/  ISETP.GE.U32.AND P6, PT, R206, RZ, PT ;  /* 0x000000ffce00720c */ /* 0x000fe20003fc6070 */
[----:B------:R-:W-:Y:S02]  /*6a80*/  FFMA.FTZ R153, R163, R199, R220 ;  /* 0x000000c7a3997223 */ /* 0x000fe400000100dc */
[----:B------:R-:W-:Y:S01]  /*6a90*/  FMUL.FTZ R152, R152, UR13 ;  /* 0x0000000d98987c20 */ /* 0x000fe20008410000 */
[----:B------:R-:W-:-:S04]  /*6aa0*/  ISETP.GE.U32.AND.EX P6, PT, R207, 0x1000000, PT, P6 ;  /* 0x01000000cf00780c */ /* 0x000fc80003fc6160 */
[----:B------:R-:W-:Y:S01]  /*6ab0*/  FSEL R218, R154, RZ, P6 ;  /* 0x000000ff9ada7208 */ /* 0x000fe20003000000 */
[----:B------:R-:W-:Y:S01]  /*6ac0*/  FADD.FTZ R154, R160, -R153 ;  /* 0x80000099a09a7221 */ /* 0x000fe20000010000 */
[----:B------:R-:W-:Y:S01]  /*6ad0*/  LOP3.LUT P6, RZ, R207, 0xff, RZ, 0xc0, !PT ;  /* 0x000000ffcfff7812 */ /* 0x000fe200078cc0ff */
[C---:B------:R-:W-:Y:S01]  /*6ae0*/  FMUL.FTZ R153, R167.reuse, R156 ;  /* 0x0000009ca7997220 */ /* 0x040fe20000410000 */
[----:B------:R-:W-:Y:S01]  /*6af0*/  FADD.FTZ R156, R30, -R155 ;  /* 0x8000009b1e9c7221 */ /* 0x000fe20000010000 */
[----:B------:R-:W-:Y:S01]  /*6b00*/  FMUL.FTZ R155, R167, R154 ;  /* 0x0000009aa79b7220 */ /* 0x000fe20000410000 */
[----:B0-----:R-:W-:Y:S01]  /*6b10*/  FSEL R158, R152, RZ, P6 ;  /* 0x000000ff989e7208 */ /* 0x001fe20003000000 */
[----:B------:R-:W-:Y:S01]  /*6b20*/  FMUL.FTZ R157, R153, UR13 ;  /* 0x0000000d999d7c20 */ /* 0x000fe20008410000 */
[----:B------:R-:W-:Y:S01]  /*6b30*/  LOP3.LUT P6, RZ, R207, 0xff00, RZ, 0xc0, !PT ;  /* 0x0000ff00cfff7812 */ /* 0x000fe200078cc0ff */
[-CC-:B------:R-:W-:Y:S01]  /*6b40*/  FFMA.FTZ R152, R166, R199.reuse, R220.reuse ;  /* 0x000000c7a6987223 */ /* 0x180fe200000100dc */
[----:B------:R-:W-:Y:S01]  /*6b50*/  FFMA.FTZ R153, R165, R199, R220 ;  /* 0x000000c7a5997223 */ /* 0x000fe200000100dc */
[----:B------:R-:W-:Y:S01]  /*6b60*/  FMUL.FTZ R155, R155, UR13 ;  /* 0x0000000d9b9b7c20 */ /* 0x000fe20008410000 */
[----:B------:R-:W-:Y:S01]  /*6b70*/  FSEL R159, R157, RZ, P6 ;  /* 0x000000ff9d9f7208 */ /* 0x000fe20003000000 */
[----:B------:R-:W-:Y:S01]  /*6b80*/  FMUL.FTZ R156, R167, R156 ;  /* 0x0000009ca79c7220 */ /* 0x000fe20000410000 */
[----:B------:R-:W-:Y:S01]  /*6b90*/  LOP3.LUT P6, RZ, R206, 0xff0000, RZ, 0xc0, !PT ;  /* 0x00ff0000ceff7812 */ /* 0x000fe200078cc0ff */
[----:B------:R-:W-:Y:S01]  /*6ba0*/  FADD.FTZ R154, R161, -R152 ;  /* 0x80000098a19a7221 */ /* 0x000fe20000010000 */
[----:B------:R-:W-:Y:S01]  /*6bb0*/  FADD.FTZ R152, R164, -R153 ;  /* 0x80000099a4987221 */ /* 0x000fe20000010000 */
[----:B------:R-:W-:Y:S01]  /*6bc0*/  FMUL.FTZ R156, R156, UR13 ;  /* 0x0000000d9c9c7c20 */ /* 0x000fe20008410000 */
[----:B------:R-:W-:Y:S01]  /*6bd0*/  FSEL R153, R155, RZ, P6 ;  /* 0x000000ff9b997208 */ /* 0x000fe20003000000 */
[C---:B------:R-:W-:Y:S01]  /*6be0*/  FMUL.FTZ R154, R167.reuse, R154 ;  /* 0x0000009aa79a7220 */ /* 0x040fe20000410000 */
[----:B------:R-:W-:Y:S01]  /*6bf0*/  LOP3.LUT P6, RZ, R206, 0xff000000, RZ, 0xc0, !PT ;  /* 0xff000000ceff7812 */ /* 0x000fe200078cc0ff */
[----:B------:R-:W-:Y:S01]  /*6c00*/  FMUL.FTZ R152, R167, R152 ;  /* 0x00000098a7987220 */ /* 0x000fe20000410000 */
[----:B------:R-:W-:Y:S01]  /*6c10*/  F2FP.F16.F32.PACK_AB R155, R218, R201 ;  /* 0x000000c9da9b723e */ /* 0x000fe200000000ff */
[----:B------:R-:W-:Y:S01]  /*6c20*/  FMUL.FTZ R154, R154, UR13 ;  /* 0x0000000d9a9a7c20 */ /* 0x000fe20008410000 */
[----:B------:R-:W-:Y:S01]  /*6c30*/  FSEL R156, R156, RZ, P6 ;  /* 0x000000ff9c9c7208 */ /* 0x000fe20003000000 */
[----:B------:R-:W-:Y:S01]  /*6c40*/  FMUL.FTZ R152, R152, UR13 ;  /* 0x0000000d98987c20 */ /* 0x000fe20008410000 */
[----:B------:R-:W-:-:S02]  /*6c50*/  LOP3.LUT P6, RZ, R206, 0xff00, RZ, 0xc0, !PT ;  /* 0x0000ff00ceff7812 */ /* 0x000fc400078cc0ff */
[----:B------:R-:W-:Y:S02]  /*6c60*/  F2FP.F16.F32.PACK_AB R153, R156, R153 ;  /* 0x000000999c99723e */ /* 0x000fe400000000ff */
[----:B------:R-:W-:Y:S02]  /*6c70*/  FSEL R157, R154, RZ, P6 ;  /* 0x000000ff9a9d7208 */ /* 0x000fe40003000000 */
[----:B------:R-:W-:Y:S02]  /*6c80*/  LOP3.LUT P6, RZ, R206, 0xff, RZ, 0xc0, !PT ;  /* 0x000000ffceff7812 */ /* 0x000fe400078cc0ff */
[----:B------:R-:W-:Y:S02]  /*6c90*/  F2FP.F16.F32.PACK_AB R154, R159, R158 ;  /* 0x0000009e9f9a723e */ /* 0x000fe400000000ff */
[----:B------:R-:W-:-:S04]  /*6ca0*/  FSEL R152, R152, RZ, P6 ;  /* 0x000000ff98987208 */ /* 0x000fc80003000000 */
[----:B------:R-:W-:-:S07]  /*6cb0*/  F2FP.F16.F32.PACK_AB R152, R157, R152 ;  /* 0x000000989d98723e */ /* 0x000fce00000000ff */
.L_x_3106:
        /* <DEDUP_REMOVED lines=10> */
.L_x_3102:
[----:B------:R-:W-:Y:S05]  /*6d60*/  BSYNC.RECONVERGENT B1 ;  /* 0x0000000000017941 */ /* 0x000fea0003800200 */
.L_x_3101:
        /* <DEDUP_REMOVED lines=14> */
[-C--:B------:R-:W-:Y:S01]  /*6e50*/  FFMA.FTZ R147, R12, R199.reuse, R220 ;  /* 0x000000c70c937223 */ /* 0x080fe200000100dc */
[--C-:B------:R-:W-:Y:S02]  /*6e60*/  HADD2.F32 R145, -RZ, R138.reuse.H0_H0 ;  /* 0x2000008aff917230 */ /* 0x100fe40000004100 */
[----:B------:R-:W-:Y:S01]  /*6e70*/  FADD.FTZ R144, R9, -R144 ;  /* 0x8000009009907221 */ /* 0x000fe20000010000 */
[----:B------:R-:W-:Y:S02]  /*6e80*/  HADD2.F32 R149, -RZ, R138.H1_H1 ;  /* 0x3000008aff957230 */ /* 0x000fe40000004100 */
        /* <DEDUP_REMOVED lines=81> */
.L_x_3115:
[-CC-:B-1-3--:R-:W-:Y:S01]  /*73a0*/  FFMA.FTZ R154, R8, R199.reuse, R220.reuse ;  /* 0x000000c7089a7223 */ /* 0x18afe200000100dc */
[-CC-:B------:R-:W-:Y:S01]  /*73b0*/  FFMA.FTZ R148, R15, R199.reuse, R220.reuse ;  /* 0x000000c70f947223 */ /* 0x180fe200000100dc */
[-C--:B------:R-:W-:Y:S01]  /*73c0*/  FFMA.FTZ R150, R11, R199.reuse, R220 ;  /* 0x000000c70b967223 */ /* 0x080fe200000100dc */
[--C-:B------:R-:W-:Y:S02]  /*73d0*/  HADD2.F32 R151, -RZ, R139.reuse.H1_H1 ;  /* 0x3000008bff977230 */ /* 0x100fe40000004100 */
[----:B------:R-:W-:Y:S01]  /*73e0*/  FADD.FTZ R154, R7, -R154 ;  /* 0x8000009a079a7221 */ /* 0x000fe20000010000 */
[--C-:B------:R-:W-:Y:S02]  /*73f0*/  HADD2.F32 R149, -RZ, R138.reuse.H0_H0 ;  /* 0x2000008aff957230 */ /* 0x100fe40000004100 */
[----:B------:R-:W-:Y:S01]  /*7400*/  FADD.FTZ R148, R13, -R148 ;  /* 0x800000940d947221 */ /* 0x000fe20000010000 */
[----:B------:R-:W-:Y:S02]  /*7410*/  HADD2.F32 R152, -RZ, R139.H0_H0 ;  /* 0x2000008bff987230 */ /* 0x000fe40000004100 */
[----:B------:R-:W-:Y:S01]  /*7420*/  FADD.FTZ R150, R9, -R150 ;  /* 0x8000009609967221 */ /* 0x000fe20000010000 */
[C---:B-----5:R-:W-:Y:S01]  /*7430*/  FFMA.FTZ R218, R167.reuse, R154, R151 ;  /* 0x0000009aa7da7223 */ /* 0x060fe20000010097 */
[----:B------:R-:W-:Y:S01]  /*7440*/  FFMA.FTZ R201, R12, R199, R220 ;  /* 0x000000c70cc97223 */ /* 0x000fe200000100dc */
[----:B------:R-:W-:Y:S01]  /*7450*/  ISETP.GE.U32.AND P2, PT, R212, RZ, PT ;  /* 0x000000ffd400720c */ /* 0x000fe20003f46070 */
[C---:B------:R-:W-:Y:S01]  /*7460*/  FFMA.FTZ R154, R167.reuse, R148, R149 ;  /* 0x00000094a79a7223 */ /* 0x040fe20000010095 */
[----:B------:R-:W-:Y:S01]  /*7470*/  FFMA.FTZ R203, R167, R150, R152 ;  /* 0x00000096a7cb7223 */ /* 0x000fe20000010098 */
[----:B0-----:R-:W-:-:S02]  /*7480*/  HADD2.F32 R158, -RZ, R138.H1_H1 ;  /* 0x3000008aff9e7230 */ /* 0x001fc40000004100 */
[-CC-:B------:R-:W-:Y:S01]  /*7490*/  FFMA.FTZ R149, R21, R199.reuse, R220.reuse ;  /* 0x000000c715957223 */ /* 0x180fe200000100dc */
[-CC-:B------:R-:W-:Y:S01]  /*74a0*/  FFMA.FTZ R153, R19, R199.reuse, R220.reuse ;  /* 0x000000c713997223 */ /* 0x180fe200000100dc */
[----:B------:R-:W-:Y:S01]  /*74b0*/  FADD.FTZ R156, R10, -R201 ;  /* 0x800000c90a9c7221 */ /* 0x000fe20000010000 */
[----:B------:R-:W-:Y:S01]  /*74c0*/  FMUL.FTZ R218, R218, UR13 ;  /* 0x0000000ddada7c20 */ /* 0x000fe20008410000 */
[----:B------:R-:W-:Y:S01]  /*74d0*/  ISETP.GE.U32.AND.EX P2, PT, R213, 0x1000000, PT, P2 ;  /* 0x01000000d500780c */ /* 0x000fe20003f46120 */
[--C-:B------:R-:W-:Y:S02]  /*74e0*/  HADD2.F32 R151, -RZ, R136.reuse.H0_H0 ;  /* 0x20000088ff977230 */ /* 0x100fe40000004100 */
[-C--:B------:R-:W-:Y:S01]  /*74f0*/  FFMA.FTZ R157, R18, R199.reuse, R220 ;  /* 0x000000c7129d7223 */ /* 0x080fe200000100dc */
        /* <DEDUP_REMOVED lines=8> */
[----:B------:R-:W-:Y:S01]  /*7580*/  FADD.FTZ R152, R14, -R157 ;  /* 0x8000009d0e987221 */ /* 0x000fe20000010000 */
[----:B------:R-:W-:Y:S01]  /*7590*/  ISETP.GE.U32.AND P2, PT, R174, RZ, PT ;  /* 0x000000ffae00720c */ /* 0x000fe20003f46070 */
[C---:B------:R-:W-:Y:S01]  /*75a0*/  FFMA.FTZ R148, R167.reuse, R148, R151 ;  /* 0x00000094a7947223 */ /* 0x040fe20000010097 */
        /* <DEDUP_REMOVED lines=50> */
.L_x_3114:
        /* <DEDUP_REMOVED lines=11> */
[-CC-:B------:R-:W-:Y:S01]  /*7980*/  FFMA.FTZ R145, R12, R199.reuse, R220.reuse ;  /* 0x000000c70c917223 */ /* 0x180fe200000100dc */
[C---:B-----5:R-:W-:Y:S01]  /*7990*/  FMUL.FTZ R147, R167.reuse, R144 ;  /* 0x00000090a7937220 */ /* 0x060fe20000410000 */
[----:B------:R-:W-:Y:S01]  /*79a0*/  FMUL.FTZ R146, R167, R146 ;  /* 0x00000092a7927220 */ /* 0x000fe20000410000 */
[-CC-:B------:R-:W-:Y:S01]  /*79b0*/  FFMA.FTZ R149, R19, R199.reuse, R220.reuse ;  /* 0x000000c713957223 */ /* 0x180fe200000100dc */
[----:B------:R-:W-:Y:S01]  /*79c0*/  FFMA.FTZ R157, R21, R199, R220 ;  /* 0x000000c7159d7223 */ /* 0x000fe200000100dc */
[----:B------:R-:W-:-:S02]  /*79d0*/  FMUL.FTZ R144, R147, UR13 ;  /* 0x0000000d93907c20 */ /* 0x000fc40008410000 */
[----:B------:R-:W-:Y:S01]  /*79e0*/  F2FP.F16.F32.PACK_AB R147, R146, R147 ;  /* 0x000000939293723e */ /* 0x000fe200000000ff */
[----:B------:R-:W-:Y:S01]  /*79f0*/  FADD.FTZ R150, R16, -R149 ;  /* 0x8000009510967221 */ /* 0x000fe20000010000 */
[----:B------:R-:W-:Y:S01]  /*7a00*/  FFMA.FTZ R149, R18, R199, R220 ;  /* 0x000000c712957223 */ /* 0x000fe200000100dc */
[----:B------:R-:W-:Y:S02]  /*7a10*/  FSEL R155, R144, RZ, P6 ;  /* 0x000000ff909b7208 */ /* 0x000fe40003000000 */
[----:B------:R-:W-:Y:S01]  /*7a20*/  ISETP.GE.U32.AND P6, PT, R212, RZ, PT ;  /* 0x000000ffd400720c */ /* 0x000fe20003fc6070 */
[----:B------:R-:W-:Y:S01]  /*7a30*/  FADD.FTZ R152, R14, -R149 ;  /* 0x800000950e987221 */ /* 0x000fe20000010000 */
[----:B------:R-:W-:Y:S01]  /*7a40*/  FSEL R151, R144, RZ, P2 ;  /* 0x000000ff90977208 */ /* 0x000fe20001000000 */
[----:B------:R-:W-:Y:S01]  /*7a50*/  FMUL.FTZ R144, R146, UR13 ;  /* 0x0000000d92907c20 */ /* 0x000fe20008410000 */
[----:B------:R-:W-:Y:S01]  /*7a60*/  ISETP.GE.U32.AND P2, PT, R174, RZ, PT ;  /* 0x000000ffae00720c */ /* 0x000fe20003f46070 */
[----:B------:R-:W-:Y:S01]  /*7a70*/  FADD.FTZ R146, R13, -R148 ;  /* 0x800000940d927221 */ /* 0x000fe20000010000 */
[----:B------:R-:W-:-:S02]  /*7a80*/  ISETP.GE.U32.AND.EX P6, PT, R213, 0x1000000, PT, P6 ;  /* 0x01000000d500780c */ /* 0x000fc40003fc6160 */
[----:B------:R-:W-:Y:S01]  /*7a90*/  ISETP.GE.U32.AND.EX P2, PT, R175, 0x1000000, PT, P2 ;  /* 0x01000000af00780c */ /* 0x000fe20003f46120 */
[----:B------:R-:W-:Y:S01]  /*7aa0*/  FMUL.FTZ R146, R167, R146 ;  /* 0x00000092a7927220 */ /* 0x000fe20000410000 */
[C---:B------:R-:W-:Y:S02]  /*7ab0*/  FSEL R148, R144.reuse, RZ, P6 ;  /* 0x000000ff90947208 */ /* 0x040fe40003000000 */
[----:B------:R-:W-:Y:S02]  /*7ac0*/  FSEL R144, R144, RZ, P2 ;  /* 0x000000ff90907208 */ /* 0x000fe40001000000 */
[----:B------:R-:W-:Y:S01]  /*7ad0*/  F2FP.F16.F32.PACK_AB R151, R148, R151 ;  /* 0x000000979497723e */ /* 0x000fe200000000ff */
[----:B------:R-:W-:Y:S01]  /*7ae0*/  FADD.FTZ R148, R10, -R145 ;  /* 0x800000910a947221 */ /* 0x000fe20000010000 */
[----:B------:R-:W-:Y:S01]  /*7af0*/  F2FP.F16.F32.PACK_AB R155, R144, R155 ;  /* 0x0000009b909b723e */ /* 0x000fe200000000ff */
[----:B------:R-:W-:Y:S01]  /*7b00*/  FMUL.FTZ R144, R146, UR13 ;  /* 0x0000000d92907c20 */ /* 0x000fe20008410000 */
[----:B------:R-:W-:Y:S01]  /*7b10*/  LOP3.LUT P2, RZ, R175, 0xff, RZ, 0xc0, !PT ;  /* 0x000000ffafff7812 */ /* 0x000fe2000784c0ff */
[----:B------:R-:W-:Y:S01]  /*7b20*/  FMUL.FTZ R145, R167, R148 ;  /* 0x00000094a7917220 */ /* 0x000fe20000410000 */
[----:B------:R-:W-:-:S02]  /*7b30*/  LOP3.LUT P6, RZ, R213, 0xff, RZ, 0xc0, !PT ;  /* 0x000000ffd5ff7812 */ /* 0x000fc400078cc0ff */
[C---:B------:R-:W-:Y:S01]  /*7b40*/  FSEL R154, R144.reuse, RZ, P2 ;  /* 0x000000ff909a7208 */ /* 0x040fe20001000000 */
[----:B------:R-:W-:Y:S01]  /*7b50*/  FMUL.FTZ R148, R145, UR13 ;  /* 0x0000000d91947c20 */ /* 0x000fe20008410000 */
[----:B------:R-:W-:Y:S02]  /*7b60*/  FSEL R156, R144, RZ, P6 ;  /* 0x000000ff909c7208 */ /* 0x000fe40003000000 */
[----:B------:R-:W-:Y:S02]  /*7b70*/  LOP3.LUT P2, RZ, R175, 0xff00, RZ, 0xc0, !PT ;  /* 0x0000ff00afff7812 */ /* 0x000fe4000784c0ff */
[----:B------:R-:W-:Y:S02]  /*7b80*/  LOP3.LUT P6, RZ, R213, 0xff00, RZ, 0xc0, !PT ;  /* 0x0000ff00d5ff7812 */ /* 0x000fe400078cc0ff */
[----:B------:R-:W-:Y:S01]  /*7b90*/  F2FP.F16.F32.PACK_AB R146, R145, R146 ;  /* 0x000000929192723e */ /* 0x000fe200000000ff */
[C---:B------:R-:W-:Y:S01]  /*7ba0*/  FMUL.FTZ R145, R167.reuse, R150 ;  /* 0x00000096a7917220 */ /* 0x040fe20000410000 */
[----:B------:R-:W-:Y:S01]  /*7bb0*/  FSEL R203, R148, RZ, P2 ;  /* 0x000000ff94cb7208 */ /* 0x000fe20001000000 */
[----:B------:R-:W-:Y:S01]  /*7bc0*/  FFMA.FTZ R150, R22, R199, R220 ;  /* 0x000000c716967223 */ /* 0x000fe200000100dc */
[----:B------:R-:W-:Y:S01]  /*7bd0*/  FSEL R219, R148, RZ, P6 ;  /* 0x000000ff94db7208 */ /* 0x000fe20003000000 */
[----:B------:R-:W-:Y:S01]  /*7be0*/  FMUL.FTZ R148, R167, R152 ;  /* 0x00000098a7947220 */ /* 0x000fe20000410000 */
[----:B------:R-:W-:Y:S01]  /*7bf0*/  FMUL.FTZ R144, R145, UR13 ;  /* 0x0000000d91907c20 */ /* 0x000fe20008410000 */
[----:B------:R-:W-:Y:S01]  /*7c00*/  LOP3.LUT P2, RZ, R174, 0xff0000, RZ, 0xc0, !PT ;  /* 0x00ff0000aeff7812 */ /* 0x000fe2000784c0ff */
[----:B------:R-:W-:Y:S01]  /*7c10*/  FADD.FTZ R150, R17, -R150 ;  /* 0x8000009611967221 */ /* 0x000fe20000010000 */
[----:B------:R-:W-:Y:S01]  /*7c20*/  LOP3.LUT P6, RZ, R212, 0xff0000, RZ, 0xc0, !PT ;  /* 0x00ff0000d4ff7812 */ /* 0x000fe200078cc0ff */
[C---:B------:R-:W-:Y:S01]  /*7c30*/  FMUL.FTZ R152, R148.reuse, UR13 ;  /* 0x0000000d94987c20 */ /* 0x040fe20008410000 */
[----:B------:R-:W-:Y:S01]  /*7c40*/  F2FP.F16.F32.PACK_AB R145, R148, R145 ;  /* 0x000000919491723e */ /* 0x000fe200000000ff */
[----:B------:R-:W-:Y:S01]  /*7c50*/  FADD.FTZ R148, R20, -R157 ;  /* 0x8000009d14947221 */ /* 0x000fe20000010000 */
[C---:B------:R-:W-:Y:S01]  /*7c60*/  FSEL R153, R144.reuse, RZ, P2 ;  /* 0x000000ff90997208 */ /* 0x040fe20001000000 */
[C---:B------:R-:W-:Y:S01]  /*7c70*/  FMUL.FTZ R149, R167.reuse, R150 ;  /* 0x00000096a7957220 */ /* 0x040fe20000410000 */
[----:B0-----:R-:W-:Y:S01]  /*7c80*/  FSEL R158, R144, RZ, P6 ;  /* 0x000000ff909e7208 */ /* 0x001fe20003000000 */
[----:B------:R-:W-:Y:S01]  /*7c90*/  FMUL.FTZ R148, R167, R148 ;  /* 0x00000094a7947220 */ /* 0x000fe20000410000 */
[----:B------:R-:W-:Y:S01]  /*7ca0*/  LOP3.LUT P2, RZ, R174, 0xff000000, RZ, 0xc0, !PT ;  /* 0xff000000aeff7812 */ /* 0x000fe2000784c0ff */
[----:B------:R-:W-:Y:S01]  /*7cb0*/  FMUL.FTZ R150, R149, UR13 ;  /* 0x0000000d95967c20 */ /* 0x000fe20008410000 */
        /* <DEDUP_REMOVED lines=20> */
.L_x_3117:
        /* <DEDUP_REMOVED lines=12> */
[----:B------:R-:W-:Y:S02]  /*7ec0*/  FSEL R155, R148, RZ, P6 ;  /* 0x000000ff949b7208 */ /* 0x000fe40003000000 */
[----:B------:R-:W-:Y:S02]  /*7ed0*/  ISETP.GE.U32.AND P6, PT, R212, RZ, PT ;  /* 0x000000ffd400720c */ /* 0x000fe40003fc6070 */
[----:B------:R-:W-:Y:S01]  /*7ee0*/  FSEL R151, R148, RZ, P2 ;  /* 0x000000ff94977208 */ /* 0x000fe20001000000 */
[----:B------:R-:W-:Y:S01]  /*7ef0*/  FFMA.FTZ R148, R15, R199, R220 ;  /* 0x000000c70f947223 */ /* 0x000fe200000100dc */
[----:B------:R-:W-:Y:S02]  /*7f00*/  ISETP.GE.U32.AND P2, PT, R174, RZ, PT ;  /* 0x000000ffae00720c */ /* 0x000fe40003f46070 */
[----:B------:R-:W-:Y:S01]  /*7f10*/  ISETP.GE.U32.AND.EX P6, PT, R213, 0x1000000, PT, P6 ;  /* 0x01000000d500780c */ /* 0x000fe20003fc6160 */
[----:B------:R-:W-:Y:S01]  /*7f20*/  FADD.FTZ R148, R13, -R148 ;  /* 0x800000940d947221 */ /* 0x000fe20000010000 */
[----:B------:R-:W-:-:S02]  /*7f30*/  ISETP.GE.U32.AND.EX P2, PT, R175, 0x1000000, PT, P2 ;  /* 0x01000000af00780c */ /* 0x000fc40003f46120 */
[C---:B------:R-:W-:Y:S01]  /*7f40*/  FSEL R152, R150.reuse, RZ, P6 ;  /* 0x000000ff96987208 */ /* 0x040fe20003000000 */
[----:B------:R-:W-:Y:S01]  /*7f50*/  FMUL.FTZ R148, R167, R148 ;  /* 0x00000094a7947220 */ /* 0x000fe20000410000 */
[----:B------:R-:W-:Y:S02]  /*7f60*/  FSEL R150, R150, RZ, P2 ;  /* 0x000000ff96967208 */ /* 0x000fe40001000000 */
[----:B------:R-:W-:Y:S01]  /*7f70*/  F2FP.F16.F32.PACK_AB R151, R152, R151 ;  /* 0x000000979897723e */ /* 0x000fe200000000ff */
[----:B------:R-:W-:Y:S01]  /*7f80*/  FADD.FTZ R152, R10, -R149 ;  /* 0x800000950a987221 */ /* 0x000fe20000010000 */
[--C-:B------:R-:W-:Y:S01]  /*7f90*/  FFMA.FTZ R149, R19, R199, R220.reuse ;  /* 0x000000c713957223 */ /* 0x100fe200000100dc */
[----:B------:R-:W-:Y:S01]  /*7fa0*/  F2FP.F16.F32.PACK_AB R155, R150, R155 ;  /* 0x0000009b969b723e */ /* 0x000fe200000000ff */
[----:B------:R-:W-:Y:S01]  /*7fb0*/  FMUL.FTZ R150, R148, UR13 ;  /* 0x0000000d94967c20 */ /* 0x000fe20008410000 */
[----:B------:R-:W-:Y:S01]  /*7fc0*/  LOP3.LUT P2, RZ, R175, 0xff, RZ, 0xc0, !PT ;  /* 0x000000ffafff7812 */ /* 0x000fe2000784c0ff */
[----:B------:R-:W-:Y:S01]  /*7fd0*/  FMUL.FTZ R152, R167, R152 ;  /* 0x00000098a7987220 */ /* 0x000fe20000410000 */
[----:B------:R-:W-:Y:S01]  /*7fe0*/  LOP3.LUT P6, RZ, R213, 0xff, RZ, 0xc0, !PT ;  /* 0x000000ffd5ff7812 */ /* 0x000fe200078cc0ff */
[----:B------:R-:W-:Y:S01]  /*7ff0*/  FADD.FTZ R148, R16, -R149 ;  /* 0x8000009510947221 */ /* 0x000fe20000010000 */
[----:B------:R-:W-:Y:S01]  /*8000*/  FSEL R156, R150, RZ, P2 ;  /* 0x000000ff969c7208 */ /* 0x000fe20001000000 */
[----:B------:R-:W-:Y:S01]  /*8010*/  FMUL.FTZ R154, R152, UR13 ;  /* 0x0000000d989a7c20 */ /* 0x000fe20008410000 */
[----:B------:R-:W-:Y:S01]  /*8020*/  FSEL R201, R150, RZ, P6 ;  /* 0x000000ff96c97208 */ /* 0x000fe20003000000 */
[----:B------:R-:W-:Y:S01]  /*8030*/  FMUL.FTZ R149, R167, R148 ;  /* 0x00000094a7957220 */ /* 0x000fe20000410000 */
[----:B------:R-:W-:Y:S01]  /*8040*/  LOP3.LUT P2, RZ, R175, 0xff00, RZ, 0xc0, !PT ;  /* 0x0000ff00afff7812 */ /* 0x000fe2000784c0ff */
[----:B------:R-:W-:Y:S01]  /*8050*/  FADD.FTZ R150, R14, -R153 ;  /* 0x800000990e967221 */ /* 0x000fe20000010000 */
[----:B------:R-:W-:Y:S01]  /*8060*/  LOP3.LUT P6, RZ, R213, 0xff00, RZ, 0xc0, !PT ;  /* 0x0000ff00d5ff7812 */ /* 0x000fe200078cc0ff */
[-C--:B------:R-:W-:Y:S01]  /*8070*/  FFMA.FTZ R148, R22, R199.reuse, R220 ;  /* 0x000000c716947223 */ /* 0x080fe200000100dc */
[C---:B------:R-:W-:Y:S01]  /*8080*/  FSEL R203, R154.reuse, RZ, P2 ;  /* 0x000000ff9acb7208 */ /* 0x040fe20001000000 */
        /* <DEDUP_REMOVED lines=34> */
.L_x_3113:
        /* <DEDUP_REMOVED lines=12> */
[----:B------:R-:W-:Y:S02]  /*8370*/  HADD2.F32 R156, -RZ, R139.H1_H1 ;  /* 0x3000008bff9c7230 */ /* 0x000fe40000004100 */
[-C--:B------:R-:W-:Y:S01]  /*8380*/  FFMA.FTZ R155, R12, R199.reuse, R220 ;  /* 0x000000c70c9b7223 */ /* 0x080fe200000100dc */
[----:B------:R-:W-:Y:S02]  /*8390*/  HADD2.F32 R153, -RZ, R138.H0_H0 ;  /* 0x2000008aff997230 */ /* 0x000fe40000004100 */
        /* <DEDUP_REMOVED lines=58> */
.L_x_3119:
[-CC-:B------:R-:W-:Y:S01]  /*8740*/  FFMA.FTZ R154, R11, R199.reuse, R220.reuse ;  /* 0x000000c70b9a7223 */ /* 0x180fe200000100dc */
[-CC-:B------:R-:W-:Y:S01]  /*8750*/  FFMA.FTZ R152, R15, R199.reuse, R220.reuse ;  /* 0x000000c70f987223 */ /* 0x180fe200000100dc */
[-CC-:B------:R-:W-:Y:S01]  /*8760*/  FFMA.FTZ R155, R12, R199.reuse, R220.reuse ;  /* 0x000000c70c9b7223 */ /* 0x180fe200000100dc */
[----:B------:R-:W-:Y:S01]  /*8770*/  FFMA.FTZ R218, R8, R199, R220 ;  /* 0x000000c708da7223 */ /* 0x000fe200000100dc */
[----:B0-----:R-:W-:Y:S02]  /*8780*/  HADD2.F32 R158, -RZ, R139.H0_H0 ;  /* 0x2000008bff9e7230 */ /* 0x001fe40000004100 */
[----:B------:R-:W-:Y:S01]  /*8790*/  FADD.FTZ R156, R9, -R154 ;  /* 0x8000009a099c7221 */ /* 0x000fe20000010000 */
[--C-:B------:R-:W-:Y:S02]  /*87a0*/  HADD2.F32 R153, -RZ, R138.reuse.H0_H0 ;  /* 0x2000008aff997230 */ /* 0x100fe40000004100 */
[----:B------:R-:W-:Y:S01]  /*87b0*/  FADD.FTZ R152, R13, -R152 ;  /* 0x800000980d987221 */ /* 0x000fe20000010000 */
[----:B------:R-:W-:-:S02]  /*87c0*/  HADD2.F32 R157, -RZ, R138.H1_H1 ;  /* 0x3000008aff9d7230 */ /* 0x000fc40000004100 */
[----:B------:R-:W-:Y:S01]  /*87d0*/  FADD.FTZ R154, R10, -R155 ;  /* 0x8000009b0a9a7221 */ /* 0x000fe20000010000 */
[----:B------:R-:W-:Y:S02]  /*87e0*/  HADD2.F32 R159, -RZ, R139.H1_H1 ;  /* 0x3000008bff9f7230 */ /* 0x000fe40000004100 */
[----:B------:R-:W-:Y:S01]  /*87f0*/  FADD.FTZ R222, R7, -R218 ;  /* 0x800000da07de7221 */ /* 0x000fe20000010000 */
[-C--:B------:R-:W-:Y:S01]  /*8800*/  FFMA.FTZ R155, R19, R199.reuse, R220 ;  /* 0x000000c7139b7223 */ /* 0x080fe200000100dc */
[C---:B-----5:R-:W-:Y:S01]  /*8810*/  FFMA.FTZ R218, R167.reuse, R156, R158 ;  /* 0x0000009ca7da7223 */ /* 0x060fe2000001009e */
[C---:B------:R-:W-:Y:S01]  /*8820*/  FFMA.FTZ R201, R167.reuse, R152, R153 ;  /* 0x00000098a7c97223 */ /* 0x040fe20000010099 */
[----:B------:R-:W-:Y:S01]  /*8830*/  FFMA.FTZ R203, R167, R154, R157 ;  /* 0x0000009aa7cb7223 */ /* 0x000fe2000001009d */
[----:B------:R-:W-:Y:S02]  /*8840*/  HADD2.F32 R156, -RZ, R137.H0_H0 ;  /* 0x20000089ff9c7230 */ /* 0x000fe40000004100 */
[-CC-:B------:R-:W-:Y:S01]  /*8850*/  FFMA.FTZ R153, R21, R199.reuse, R220.reuse ;  /* 0x000000c715997223 */ /* 0x180fe200000100dc */
[----:B------:R-:W-:Y:S01]  /*8860*/  FFMA.FTZ R222, R167, R222, R159 ;  /* 0x000000dea7de7223 */ /* 0x000fe2000001009f */
[----:B------:R-:W-:Y:S01]  /*8870*/  FADD.FTZ R154, R16, -R155 ;  /* 0x8000009b109a7221 */ /* 0x000fe20000010000 */
[----:B------:R-:W-:Y:S01]  /*8880*/  ISETP.GE.U32.AND P2, PT, R174, RZ, PT ;  /* 0x000000ffae00720c */ /* 0x000fe20003f46070 */
[----:B------:R-:W-:Y:S01]  /*8890*/  FFMA.FTZ R157, R18, R199, R220 ;  /* 0x000000c7129d7223 */ /* 0x000fe200000100dc */
[----:B------:R-:W-:-:S02]  /*88a0*/  HADD2.F32 R155, -RZ, R136.H0_H0 ;  /* 0x20000088ff9b7230 */ /* 0x000fc40000004100 */
[----:B------:R-:W-:Y:S01]  /*88b0*/  FADD.FTZ R152, R20, -R153 ;  /* 0x8000009914987221 */ /* 0x000fe20000010000 */
[----:B------:R-:W-:Y:S01]  /*88c0*/  FFMA.FTZ R153, R167, R154, R156 ;  /* 0x0000009aa7997223 */ /* 0x000fe2000001009c */
[----:B------:R-:W-:Y:S01]  /*88d0*/  FMUL.FTZ R218, R218, UR13 ;  /* 0x0000000ddada7c20 */ /* 0x000fe20008410000 */
[----:B------:R-:W-:Y:S01]  /*88e0*/  FMUL.FTZ R222, R222, UR13 ;  /* 0x0000000ddede7c20 */ /* 0x000fe20008410000 */
[----:B------:R-:W-:Y:S02]  /*88f0*/  HADD2.F32 R159, -RZ, R137.H1_H1 ;  /* 0x30000089ff9f7230 */ /* 0x000fe40000004100 */
[----:B------:R-:W-:Y:S01]  /*8900*/  FFMA.FTZ R154, R22, R199, R220 ;  /* 0x000000c7169a7223 */ /* 0x000fe200000100dc */
[C---:B------:R-:W-:Y:S01]  /*8910*/  LOP3.LUT P6, RZ, R175.reuse, 0xff0000, RZ, 0xc0, !PT ;  /* 0x00ff0000afff7812 */ /* 0x040fe200078cc0ff */
[----:B------:R-:W-:Y:S01]  /*8920*/  FADD.FTZ R158, R14, -R157 ;  /* 0x8000009d0e9e7221 */ /* 0x000fe20000010000 */
[----:B------:R-:W-:Y:S01]  /*8930*/  ISETP.GE.U32.AND.EX P2, PT, R175, 0x1000000, PT, P2 ;  /* 0x01000000af00780c */ /* 0x000fe20003f46120 */
[----:B------:R-:W-:Y:S01]  /*8940*/  FFMA.FTZ R152, R167, R152, R155 ;  /* 0x00000098a7987223 */ /* 0x000fe2000001009b */
[----:B------:R-:W-:-:S02]  /*8950*/  HADD2.F32 R156, -RZ, R136.H1_H1 ;  /* 0x30000088ff9c7230 */ /* 0x000fc40000004100 */
[----:B------:R-:W-:Y:S01]  /*8960*/  FADD.FTZ R154, R17, -R154 ;  /* 0x8000009a119a7221 */ /* 0x000fe20000010000 */
[----:B------:R-:W-:Y:S01]  /*8970*/  FSEL R155, R218, RZ, P6 ;  /* 0x000000ffda9b7208 */ /* 0x000fe20003000000 */
[----:B------:R-:W-:Y:S01]  /*8980*/  FMUL.FTZ R201, R201, UR13 ;  /* 0x0000000dc9c97c20 */ /* 0x000fe20008410000 */
        /* <DEDUP_REMOVED lines=20> */
[----:B------:R-:W-:Y:S02]  /*8ad0*/  F2FP.F16.F32.PACK_AB R155, R222, R155 ;  /* 0x0000009bde9b723e */ /* 0x000fe400000000ff */
[----:B------:R-:W-:Y:S02]  /*8ae0*/  F2FP.F16.F32.PACK_AB R154, R156, R201 ;  /* 0x000000c99c9a723e */ /* 0x000fe400000000ff */
[----:B------:R-:W-:Y:S02]  /*8af0*/  F2FP.F16.F32.PACK_AB R153, R158, R153 ;  /* 0x000000999e99723e */ /* 0x000fe400000000ff */
[----:B------:R-:W-:Y:S01]  /*8b00*/  F2FP.F16.F32.PACK_AB R152, R157, R152 ;  /* 0x000000989d98723e */ /* 0x000fe200000000ff */
[----:B------:R-:W-:Y:S06]  /*8b10*/  BRA `(.L_x_3116) ;  /* 0x0000000400cc7947 */ /* 0x000fec0003800000 */
.L_x_3118:
[----:B-1-3--:R-:W1:Y:S02]  /*8b20*/  LDC.64 R152, c[0x0][0x478] ;  /* 0x00011e00ff987b82 */ /* 0x00ae640000000a00 */
[----:B-1----:R-:W-:-:S04]  /*8b30*/  ISETP.NE.U32.AND P1, PT, R152, RZ, PT ;  /* 0x000000ff9800720c */ /* 0x002fc80003f25070 */
[----:B------:R-:W-:-:S13]  /*8b40*/  ISETP.NE.AND.EX P1, PT, R153, RZ, PT, P1 ;  /* 0x000000ff9900720c */ /* 0x000fda0003f25310 */
        /* <DEDUP_REMOVED lines=9> */
[C---:B-----5:R-:W-:Y:S01]  /*8be0*/  FMUL.FTZ R147, R167.reuse, R146 ;  /* 0x00000092a7937220 */ /* 0x060fe20000410000 */
[----:B------:R-:W-:Y:S01]  /*8bf0*/  FMUL.FTZ R152, R167, R152 ;  /* 0x00000098a7987220 */ /* 0x000fe20000410000 */
[----:B------:R-:W-:Y:S01]  /*8c00*/  FADD.FTZ R144, R13, -R144 ;  /* 0x800000900d907221 */ /* 0x000fe20000010000 */
[----:B------:R-:W-:Y:S01]  /*8c10*/  LOP3.LUT P6, RZ, R175, 0xff0000, RZ, 0xc0, !PT ;  /* 0x00ff0000afff7812 */ /* 0x000fe200078cc0ff */
[----:B------:R-:W-:-:S02]  /*8c20*/  FMUL.FTZ R145, R147, UR13 ;  /* 0x0000000d93917c20 */ /* 0x000fc40008410000 */
[C---:B------:R-:W-:Y:S01]  /*8c30*/  F2FP.F16.F32.PACK_AB R147, R152.reuse, R147 ;  /* 0x000000939893723e */ /* 0x040fe200000000ff */
[----:B------:R-:W-:Y:S01]  /*8c40*/  FMUL.FTZ R152, R152, UR13 ;  /* 0x0000000d98987c20 */ /* 0x000fe20008410000 */
[----:B------:R-:W-:Y:S01]  /*8c50*/  FMUL.FTZ R146, R167, R144 ;  /* 0x00000090a7927220 */ /* 0x000fe20000410000 */
[----:B------:R-:W-:Y:S01]  /*8c60*/  FSEL R203, R145, RZ, P6 ;  /* 0x000000ff91cb7208 */ /* 0x000fe20003000000 */
[-CC-:B------:R-:W-:Y:S01]  /*8c70*/  FFMA.FTZ R145, R19, R199.reuse, R220.reuse ;  /* 0x000000c713917223 */ /* 0x180fe200000100dc */
[C---:B------:R-:W-:Y:S01]  /*8c80*/  LOP3.LUT P6, RZ, R175.reuse, 0xff, RZ, 0xc0, !PT ;  /* 0x000000ffafff7812 */ /* 0x040fe200078cc0ff */
[----:B------:R-:W-:Y:S01]  /*8c90*/  FMUL.FTZ R144, R146, UR13 ;  /* 0x0000000d92907c20 */ /* 0x000fe20008410000 */
[----:B------:R-:W-:Y:S01]  /*8ca0*/  FSEL R222, R152, RZ, P2 ;  /* 0x000000ff98de7208 */ /* 0x000fe20001000000 */
[----:B------:R-:W-:Y:S01]  /*8cb0*/  FADD.FTZ R152, R10, -R153 ;  /* 0x800000990a987221 */ /* 0x000fe20000010000 */
[----:B------:R-:W-:Y:S01]  /*8cc0*/  FFMA.FTZ R153, R18, R199, R220 ;  /* 0x000000c712997223 */ /* 0x000fe200000100dc */
[----:B------:R-:W-:-:S02]  /*8cd0*/  LOP3.LUT P2, RZ, R175, 0xff00, RZ, 0xc0, !PT ;  /* 0x0000ff00afff7812 */ /* 0x000fc4000784c0ff */
[----:B------:R-:W-:Y:S01]  /*8ce0*/  FMUL.FTZ R157, R167, R152 ;  /* 0x00000098a79d7220 */ /* 0x000fe20000410000 */
[----:B------:R-:W-:Y:S01]  /*8cf0*/  FSEL R201, R144, RZ, P6 ;  /* 0x000000ff90c97208 */ /* 0x000fe20003000000 */
[----:B------:R-:W-:Y:S01]  /*8d00*/  FADD.FTZ R144, R16, -R145 ;  /* 0x8000009110907221 */ /* 0x000fe20000010000 */
[----:B------:R-:W-:Y:S01]  /*8d10*/  FADD.FTZ R154, R14, -R153 ;  /* 0x800000990e9a7221 */ /* 0x000fe20000010000 */
[-CC-:B------:R-:W-:Y:S01]  /*8d20*/  FFMA.FTZ R145, R21, R199.reuse, R220.reuse ;  /* 0x000000c715917223 */ /* 0x180fe200000100dc */
[----:B------:R-:W-:Y:S01]  /*8d30*/  FFMA.FTZ R152, R22, R199, R220 ;  /* 0x000000c716987223 */ /* 0x000fe200000100dc */
[C---:B------:R-:W-:Y:S01]  /*8d40*/  F2FP.F16.F32.PACK_AB R146, R157.reuse, R146 ;  /* 0x000000929d92723e */ /* 0x040fe200000000ff */
[----:B------:R-:W-:Y:S01]  /*8d50*/  FMUL.FTZ R157, R157, UR13 ;  /* 0x0000000d9d9d7c20 */ /* 0x000fe20008410000 */
[C---:B------:R-:W-:Y:S01]  /*8d60*/  FMUL.FTZ R155, R167.reuse, R144 ;  /* 0x00000090a79b7220 */ /* 0x040fe20000410000 */
[----:B0-----:R-:W-:Y:S01]  /*8d70*/  FMUL.FTZ R158, R167, R154 ;  /* 0x0000009aa79e7220 */ /* 0x001fe20000410000 */
[----:B------:R-:W-:Y:S01]  /*8d80*/  FADD.FTZ R144, R20, -R145 ;  /* 0x8000009114907221 */ /* 0x000fe20000010000 */
[----:B------:R-:W-:Y:S01]  /*8d90*/  FADD.FTZ R152, R17, -R152 ;  /* 0x8000009811987221 */ /* 0x000fe20000010000 */
[----:B------:R-:W-:Y:S01]  /*8da0*/  FSEL R218, R157, RZ, P2 ;  /* 0x000000ff9dda7208 */ /* 0x000fe20001000000 */
        /* <DEDUP_REMOVED lines=21> */
.L_x_3120:
        /* <DEDUP_REMOVED lines=53> */
.L_x_3116:
        /* <DEDUP_REMOVED lines=10> */
.L_x_3112:
[----:B------:R-:W-:Y:S05]  /*92f0*/  BSYNC.RECONVERGENT B1 ;  /* 0x0000000000017941 */ /* 0x000fea0003800200 */
.L_x_3111:
        /* <DEDUP_REMOVED lines=13> */
[--C-:B------:R-:W-:Y:S02]  /*93d0*/  HADD2.F32 R152, -RZ, R143.reuse.H1_H1 ;  /* 0x3000008fff987230 */ /* 0x100fe40000004100 */
[-CC-:B------:R-:W-:Y:S01]  /*93e0*/  FFMA.FTZ R151, R195, R199.reuse, R220.reuse ;  /* 0x000000c7c3977223 */ /* 0x180fe200000100dc */
[-C--:B------:R-:W-:Y:S01]  /*93f0*/  FFMA.FTZ R149, R191, R199.reuse, R220 ;  /* 0x000000c7bf957223 */ /* 0x080fe200000100dc */
[----:B------:R-:W-:Y:S01]  /*9400*/  FADD.FTZ R144, R197, -R144 ;  /* 0x80000090c5907221 */ /* 0x000fe20000010000 */
[----:B------:R-:W-:Y:S02]  /*9410*/  HADD2.F32 R153, -RZ, R143.H0_H0 ;  /* 0x2000008fff997230 */ /* 0x000fe40000004100 */
[----:B------:R-:W-:Y:S01]  /*9420*/  FADD.FTZ R150, R200, -R151 ;  /* 0x80000097c8967221 */ /* 0x000fe20000010000 */
[----:B------:R-:W-:Y:S02]  /*9430*/  HADD2.F32 R151, -RZ, R142.H0_H0 ;  /* 0x2000008eff977230 */ /* 0x000fe40000004100 */
[----:B-----5:R-:W-:Y:S01]  /*9440*/  FFMA.FTZ R157, R167, R144, R152 ;  /* 0x00000090a79d7223 */ /* 0x020fe20000010098 */
[----:B------:R-:W-:Y:S01]  /*9450*/  FADD.FTZ R144, R196, -R149 ;  /* 0x80000095c4907221 */ /* 0x000fe20000010000 */
[----:B------:R-:W-:Y:S01]  /*9460*/  FFMA.FTZ R147, R185, R199, R220 ;  /* 0x000000c7b9937223 */ /* 0x000fe200000100dc */
[----:B------:R-:W-:Y:S01]  /*9470*/  FFMA.FTZ R154, R167, R150, R153 ;  /* 0x00000096a79a7223 */ /* 0x000fe20000010099 */
[----:B------:R-:W-:-:S02]  /*9480*/  HADD2.F32 R149, -RZ, R141.H0_H0 ;  /* 0x2000008dff957230 */ /* 0x000fc40000004100 */
[----:B------:R-:W-:Y:S01]  /*9490*/  FFMA.FTZ R150, R167, R144, R151 ;  /* 0x00000090a7967223 */ /* 0x000fe20000010097 */
[-CC-:B------:R-:W-:Y:S01]  /*94a0*/  FFMA.FTZ R148, R198, R199.reuse, R220.reuse ;  /* 0x000000c7c6947223 */ /* 0x180fe200000100dc */
[----:B------:R-:W-:Y:S01]  /*94b0*/  FADD.FTZ R144, R194, -R147 ;  /* 0x80000093c2907221 */ /* 0x000fe20000010000 */
[-C--:B------:R-:W-:Y:S01]  /*94c0*/  FFMA.FTZ R145, R169, R199.reuse, R220 ;  /* 0x000000c7a9917223 */ /* 0x080fe200000100dc */
[----:B------:R-:W-:Y:S02]  /*94d0*/  HADD2.F32 R153, -RZ, R142.H1_H1 ;  /* 0x3000008eff997230 */ /* 0x000fe40000004100 */
[----:B------:R-:W-:Y:S01]  /*94e0*/  FADD.FTZ R148, R193, -R148 ;  /* 0x80000094c1947221 */ /* 0x000fe20000010000 */
[C---:B------:R-:W-:Y:S01]  /*94f0*/  FFMA.FTZ R149, R167.reuse, R144, R149 ;  /* 0x00000090a7957223 */ /* 0x040fe20000010095 */
        /* <DEDUP_REMOVED lines=8> */
[----:B------:R-:W-:Y:S01]  /*9580*/  LOP3.LUT P2, RZ, R205, 0xff0000, RZ, 0xc0, !PT ;  /* 0x00ff0000cdff7812 */ /* 0x000fe2000784c0ff */
[----:B------:R-:W-:Y:S01]  /*9590*/  FFMA.FTZ R220, R188, R199, R220 ;  /* 0x000000c7bcdc7223 */ /* 0x000fe200000100dc */
[----:B------:R-:W-:Y:S01]  /*95a0*/  LOP3.LUT P6, RZ, R211, 0xff0000, RZ, 0xc0, !PT ;  /* 0x00ff0000d3ff7812 */ /* 0x000fe200078cc0ff */
[----:B------:R-:W-:Y:S01]  /*95b0*/  FFMA.FTZ R152, R167, R146, R151 ;  /* 0x00000092a7987223 */ /* 0x000fe20000010097 */
[----:B------:R-:W-:Y:S01]  /*95c0*/  ISETP.GE.U32.AND P5, PT, R204, RZ, PT ;  /* 0x000000ffcc00720c */ /* 0x000fe20003fa6070 */
[----:B------:R-:W-:Y:S01]  /*95d0*/  HADD2.F32 R145, -RZ, R140.H1_H1 ;  /* 0x3000008cff917230 */ /* 0x000fe20000004100 */
[C---:B------:R-:W-:Y:S01]  /*95e0*/  FSEL R155, R144.reuse, RZ, P2 ;  /* 0x000000ff909b7208 */ /* 0x040fe20001000000 */
[----:B------:R-:W-:Y:S01]  /*95f0*/  FADD.FTZ R220, R187, -R220 ;  /* 0x800000dcbbdc7221 */ /* 0x000fe20000010000 */
[----:B------:R-:W-:Y:S01]  /*9600*/  FSEL R151, R144, RZ, P6 ;  /* 0x000000ff90977208 */ /* 0x000fe20003000000 */
[----:B------:R-:W-:Y:S01]  /*9610*/  FMUL.FTZ R144, R150, UR13 ;  /* 0x0000000d96907c20 */ /* 0x000fe20008410000 */
[C---:B------:R-:W-:Y:S01]  /*9620*/  F2FP.F16.F32.PACK_AB R147, R157.reuse, R154 ;  /* 0x0000009a9d93723e */ /* 0x040fe200000000ff */
[----:B------:R-:W-:Y:S01]  /*9630*/  FMUL.FTZ R157, R157, UR13 ;  /* 0x0000000d9d9d7c20 */ /* 0x000fe20008410000 */
[----:B------:R-:W-:Y:S01]  /*9640*/  ISETP.GE.U32.AND P2, PT, R210, RZ, PT ;  /* 0x000000ffd200720c */ /* 0x000fe20003f46070 */
[----:B------:R-:W-:Y:S01]  /*9650*/  FFMA.FTZ R167, R167, R220, R145 ;  /* 0x000000dca7a77223 */ /* 0x000fe20000010091 */
[----:B------:R-:W-:Y:S01]  /*9660*/  LOP3.LUT P6, RZ, R211, 0xff, RZ, 0xc0, !PT ;  /* 0x000000ffd3ff7812 */ /* 0x000fe200078cc0ff */
[----:B------:R-:W-:Y:S01]  /*9670*/  FMUL.FTZ R145, R153, UR13 ;  /* 0x0000000d99917c20 */ /* 0x000fe20008410000 */
[----:B------:R-:W-:-:S02]  /*9680*/  ISETP.GE.U32.AND.EX P5, PT, R205, 0x1000000, PT, P5 ;  /* 0x01000000cd00780c */ /* 0x000fc40003fa6150 */
[----:B------:R-:W-:Y:S02]  /*9690*/  F2FP.F16.F32.PACK_AB R146, R153, R150 ;  /* 0x000000969992723e */ /* 0x000fe400000000ff */
[----:B------:R-:W-:Y:S02]  /*96a0*/  ISETP.GE.U32.AND.EX P2, PT, R211, 0x1000000, PT, P2 ;  /* 0x01000000d300780c */ /* 0x000fe40003f46120 */
[----:B------:R-:W-:Y:S02]  /*96b0*/  FSEL R154, R157, RZ, P5 ;  /* 0x000000ff9d9a7208 */ /* 0x000fe40002800000 */
[----:B------:R-:W-:Y:S02]  /*96c0*/  FSEL R150, R144, RZ, P6 ;  /* 0x000000ff90967208 */ /* 0x000fe40003000000 */
[----:B------:R-:W-:Y:S02]  /*96d0*/  LOP3.LUT P6, RZ, R205, 0xff, RZ, 0xc0, !PT ;  /* 0x000000ffcdff7812 */ /* 0x000fe400078cc0ff */
[----:B------:R-:W-:-:S02]  /*96e0*/  LOP3.LUT P5, RZ, R211, 0xff00, RZ, 0xc0, !PT ;  /* 0x0000ff00d3ff7812 */ /* 0x000fc400078ac0ff */
[----:B------:R-:W-:Y:S02]  /*96f0*/  FSEL R156, R157, RZ, P2 ;  /* 0x000000ff9d9c7208 */ /* 0x000fe40001000000 */
[----:B------:R-:W-:Y:S02]  /*9700*/  F2FP.F16.F32.PACK_AB R155, R154, R155 ;  /* 0x0000009b9a9b723e */ /* 0x000fe400000000ff */
[----:B------:R-:W-:Y:S02]  /*9710*/  LOP3.LUT P2, RZ, R205, 0xff00, RZ, 0xc0, !PT ;  /* 0x0000ff00cdff7812 */ /* 0x000fe4000784c0ff */
[----:B------:R-:W-:Y:S01]  /*9720*/  FSEL R154, R144, RZ, P6 ;  /* 0x000000ff909a7208 */ /* 0x000fe20003000000 */
[----:B------:R-:W-:Y:S01]  /*9730*/  FMUL.FTZ R144, R149, UR13 ;  /* 0x0000000d95907c20 */ /* 0x000fe20008410000 */
[----:B------:R-:W-:Y:S02]  /*9740*/  FSEL R153, R145, RZ, P5 ;  /* 0x000000ff91997208 */ /* 0x000fe40002800000 */
[----:B------:R-:W-:-:S02]  /*9750*/  LOP3.LUT P5, RZ, R204, 0xff0000, RZ, 0xc0, !PT ;  /* 0x00ff0000ccff7812 */ /* 0x000fc400078ac0ff */
[----:B------:R-:W-:Y:S02]  /*9760*/  LOP3.LUT P6, RZ, R210, 0xff0000, RZ, 0xc0, !PT ;  /* 0x00ff0000d2ff7812 */ /* 0x000fe400078cc0ff */
[----:B0-----:R-:W-:Y:S02]  /*9770*/  FSEL R159, R145, RZ, P2 ;  /* 0x000000ff919f7208 */ /* 0x001fe40001000000 */
[----:B------:R-:W-:Y:S02]  /*9780*/  F2FP.F16.F32.PACK_AB R150, R153, R150 ;  /* 0x000000969996723e */ /* 0x000fe400000000ff */
[C---:B------:R-:W-:Y:S01]  /*9790*/  F2FP.F16.F32.PACK_AB R145, R152.reuse, R149 ;  /* 0x000000959891723e */ /* 0x040fe200000000ff */
[----:B------:R-:W-:Y:S01]  /*97a0*/  FMUL.FTZ R152, R152, UR13 ;  /* 0x0000000d98987c20 */ /* 0x000fe20008410000 */
[C---:B------:R-:W-:Y:S01]  /*97b0*/  FSEL R153, R144.reuse, RZ, P5 ;  /* 0x000000ff90997208 */ /* 0x040fe20002800000 */
[----:B------:R-:W-:Y:S01]  /*97c0*/  FMUL.FTZ R149, R167, UR13 ;  /* 0x0000000da7957c20 */ /* 0x000fe20008410000 */
[----:B------:R-:W-:-:S02]  /*97d0*/  FSEL R158, R144, RZ, P6 ;  /* 0x000000ff909e7208 */ /* 0x000fc40003000000 */
[----:B------:R-:W-:Y:S02]  /*97e0*/  LOP3.LUT P2, RZ, R204, 0xff000000, RZ, 0xc0, !PT ;  /* 0xff000000ccff7812 */ /* 0x000fe4000784c0ff */
[----:B------:R-:W-:Y:S02]  /*97f0*/  LOP3.LUT P5, RZ, R210, 0xff000000, RZ, 0xc0, !PT ;  /* 0xff000000d2ff7812 */ /* 0x000fe400078ac0ff */
[----:B------:R-:W-:Y:S02]  /*9800*/  LOP3.LUT P6, RZ, R204, 0xff00, RZ, 0xc0, !PT ;  /* 0x0000ff00ccff7812 */ /* 0x000fe400078cc0ff */
[----:B------:R-:W-:Y:S01]  /*9810*/  F2FP.F16.F32.PACK_AB R144, R167, R148 ;  /* 0x00000094a790723e */ /* 0x000fe200000000ff */
[----:B------:R-:W-:Y:S01]  /*9820*/  FMUL.FTZ R148, R148, UR13 ;  /* 0x0000000d94947c20 */ /* 0x000fe20008410000 */
[C---:B------:R-:W-:Y:S02]  /*9830*/  FSEL R218, R152.reuse, RZ, P2 ;  /* 0x000000ff98da7208 */ /* 0x040fe40001000000 */
[----:B------:R-:W-:-:S02]  /*9840*/  FSEL R199, R152, RZ, P5 ;  /* 0x000000ff98c77208 */ /* 0x000fc40002800000 */
[----:B------:R-:W-:Y:S02]  /*9850*/  FSEL R157, R149, RZ, P6 ;  /* 0x000000ff959d7208 */ /* 0x000fe40003000000 */
[C---:B------:R-:W-:Y:S02]  /*9860*/  LOP3.LUT P2, RZ, R210.reuse, 0xff00, RZ, 0xc0, !PT ;  /* 0x0000ff00d2ff7812 */ /* 0x040fe4000784c0ff */
[----:B------:R-:W-:Y:S02]  /*9870*/  LOP3.LUT P5, RZ, R210, 0xff, RZ, 0xc0, !PT ;  /* 0x000000ffd2ff7812 */ /* 0x000fe400078ac0ff */
        /* <DEDUP_REMOVED lines=9> */
[----:B------:R-:W-:Y:S01]  /*9910*/  F2FP.F16.F32.PACK_AB R152, R157, R152 ;  /* 0x000000989d98723e */ /* 0x000fe200000000ff */
[----:B------:R-:W-:Y:S06]  /*9920*/  BRA `(.L_x_3126) ;  /* 0x0000001c00ac7947 */ /* 0x000fec0003800000 */
.L_x_3125:
[-CC-:B-1-34-:R-:W-:Y:S01]  /*9930*/  FFMA.FTZ R157, R195, R199.reuse, R220.reuse ;  /* 0x000000c7c39d7223 */ /* 0x19afe200000100dc */
[-CC-:B------:R-:W-:Y:S01]  /*9940*/  FFMA.FTZ R150, R202, R199.reuse, R220.reuse ;  /* 0x000000c7ca967223 */ /* 0x180fe200000100dc */
[-C--:B------:R-:W-:Y:S01]  /*9950*/  FFMA.FTZ R151, R191, R199.reuse, R220 ;  /* 0x000000c7bf977223 */ /* 0x080fe200000100dc */
[--C-:B0-----:R-:W-:Y:S02]  /*9960*/  HADD2.F32 R159, -RZ, R143.reuse.H0_H0 ;  /* 0x2000008fff9f7230 */ /* 0x101fe40000004100 */
        /* <DEDUP_REMOVED lines=79> */
.L_x_3124:
        /* <DEDUP_REMOVED lines=83> */
.L_x_3127:
        /* <DEDUP_REMOVED lines=75> */
.L_x_3123:
        /* <DEDUP_REMOVED lines=10> */
[-C--:B------:R-:W-:Y:S01]  /*a8e0*/  FFMA.FTZ R201, R195, R199.reuse, R220 ;  /* 0x000000c7c3c97223 */ /* 0x080fe200000100dc */
        /* <DEDUP_REMOVED lines=20> */
[--C-:B------:R-:W-:Y:S02]  /*aa30*/  HADD2.F32 R147, -RZ, R140.reuse.H0_H0 ;  /* 0x2000008cff937230 */ /* 0x100fe40000004100 */
[----:B------:R-:W-:Y:S01]  /*aa40*/  FADD.FTZ R220, R187, -R220 ;  /* 0x800000dcbbdc7221 */ /* 0x000fe20000010000 */
[----:B------:R-:W-:Y:S01]  /*aa50*/  HADD2.F32 R145, -RZ, R140.H1_H1 ;  /* 0x3000008cff917230 */ /* 0x000fe20000004100 */
[----:B------:R-:W-:Y:S01]  /*aa60*/  ISETP.GE.U32.AND P2, PT, R204, RZ, PT ;  /* 0x000000ffcc00720c */ /* 0x000fe20003f46070 */
        /* <DEDUP_REMOVED lines=38> */
.L_x_3129:
[-CC-:B------:R-:W-:Y:S01]  /*acd0*/  FFMA.FTZ R154, R202, R199.reuse, R220.reuse ;  /* 0x000000c7ca9a7223 */ /* 0x180fe200000100dc */
[-CC-:B------:R-:W-:Y:S01]  /*ace0*/  FFMA.FTZ R201, R195, R199.reuse, R220.reuse ;  /* 0x000000c7c3c97223 */ /* 0x180fe200000100dc */
[-CC-:B------:R-:W-:Y:S01]  /*acf0*/  FFMA.FTZ R156, R198, R199.reuse, R220.reuse ;  /* 0x000000c7c69c7223 */ /* 0x180fe200000100dc */
[-CC-:B------:R-:W-:Y:S01]  /*ad00*/  FFMA.FTZ R155, R191, R199.reuse, R220.reuse ;  /* 0x000000c7bf9b7223 */ /* 0x180fe200000100dc */
[-CC-:B0-----:R-:W-:Y:S01]  /*ad10*/  FFMA.FTZ R159, R185, R199.reuse, R220.reuse ;  /* 0x000000c7b99f7223 */ /* 0x181fe200000100dc */
[-CC-:B------:R-:W-:Y:S01]  /*ad20*/  FFMA.FTZ R152, R192, R199.reuse, R220.reuse ;  /* 0x000000c7c0987223 */ /* 0x180fe200000100dc */
[-CC-:B------:R-:W-:Y:S01]  /*ad30*/  FFMA.FTZ R153, R169, R199.reuse, R220.reuse ;  /* 0x000000c7a9997223 */ /* 0x180fe200000100dc */
[--C-:B------:R-:W-:Y:S02]  /*ad40*/  HADD2.F32 R222, -RZ, R143.reuse.H1_H1 ;  /* 0x3000008fffde7230 */ /* 0x100fe40000004100 */
[----:B------:R-:W-:Y:S01]  /*ad50*/  FFMA.FTZ R220, R188, R199, R220 ;  /* 0x000000c7bcdc7223 */ /* 0x000fe200000100dc */
[----:B------:R-:W-:-:S02]  /*ad60*/  HADD2.F32 R203, -RZ, R143.H0_H0 ;  /* 0x2000008fffcb7230 */ /* 0x000fc40000004100 */
[----:B------:R-:W-:Y:S01]  /*ad70*/  FADD.FTZ R218, R197, -R154 ;  /* 0x8000009ac5da7221 */ /* 0x000fe20000010000 */
[--C-:B------:R-:W-:Y:S02]  /*ad80*/  HADD2.F32 R199, -RZ, R142.reuse.H1_H1 ;  /* 0x3000008effc77230 */ /* 0x100fe40000004100 */
[----:B------:R-:W-:Y:S01]  /*ad90*/  FADD.FTZ R158, R200, -R201 ;  /* 0x800000c9c89e7221 */ /* 0x000fe20000010000 */
[----:B------:R-:W-:Y:S02]  /*ada0*/  HADD2.F32 R157, -RZ, R142.H0_H0 ;  /* 0x2000008eff9d7230 */ /* 0x000fe40000004100 */
[----:B------:R-:W-:Y:S01]  /*adb0*/  FADD.FTZ R156, R193, -R156 ;  /* 0x8000009cc19c7221 */ /* 0x000fe20000010000 */
        /* <DEDUP_REMOVED lines=47> */
.L_x_3128:
        /* <DEDUP_REMOVED lines=62> */
.L_x_3130:
        /* <DEDUP_REMOVED lines=53> */
.L_x_3126:
        /* <DEDUP_REMOVED lines=9> */
.L_x_3122:
[----:B------:R-:W-:Y:S05]  /*b870*/  BSYNC.RECONVERGENT B1 ;  /* 0x0000000000017941 */ /* 0x000fea0003800200 */
.L_x_3121:
[----:B01-34-:R-:W0:Y:S02]  /*b880*/  LDC.64 R152, c[0x0][0x380] ;  /* 0x0000e000ff987b82 */ /* 0x01be240000000a00 */
[----:B0-----:R-:W-:-:S04]  /*b890*/  LEA R5, R152, R5, 0x2 ;  /* 0x0000000598057211 */ /* 0x001fc800078e10ff */
[----:B------:R-:W-:-:S13]  /*b8a0*/  ISETP.GE.AND P0, PT, R5, R153, PT ;  /* 0x000000990500720c */ /* 0x000fda0003f06270 */
[----:B------:R-:W-:Y:S05]  /*b8b0*/  @!P0 BRA `(.L_x_3131) ;  /* 0xffffff4c00a08947 */ /* 0x000fea000383ffff */
.L_x_3081:
[----:B------:R-:W-:Y:S05]  /*b8c0*/  BSYNC B0 ;  /* 0x0000000000007941 */ /* 0x000fea0003800000 */
.L_x_3080:
        /* <DEDUP_REMOVED lines=13> */
[----:B------:R-:W-:Y:S02]  /*b9a0*/  IADD3 R2, PT, PT, R2, R5, RZ ;  /* 0x0000000502027210 */ /* 0x000fe40007ffe0ff */
[----:B------:R-:W-:-:S03]  /*b9b0*/  IADD3 R35, PT, PT, R33, R0, RZ ;  /* 0x0000000021237210 */ /* 0x000fc60007ffe0ff */
[----:B------:R-:W-:Y:S01]  /*b9c0*/  STS.128 [R2], R68 ;  /* 0x0000004402007388 */ /* 0x000fe20000000c00 */
[C---:B------:R-:W-:Y:S02]  /*b9d0*/  ISETP.GE.U32.AND P5, PT, R35.reuse, 0x80, PT ;  /* 0x000000802300780c */ /* 0x040fe40003fa6070 */
[C---:B------:R-:W-:Y:S01]  /*b9e0*/  ISETP.GE.U32.AND P4, PT, R35.reuse, 0x180, PT ;  /* 0x000001802300780c */ /* 0x040fe20003f86070 */
[----:B------:R-:W-:Y:S01]  /*b9f0*/  STS.128 [R2+0x10], R64 ;  /* 0x0000104002007388 */ /* 0x000fe20000000c00 */
[C---:B------:R-:W-:Y:S02]  /*ba00*/  ISETP.GE.U32.AND P3, PT, R35.reuse, 0x200, PT ;  /* 0x000002002300780c */ /* 0x040fe40003f66070 */
[----:B------:R-:W-:Y:S01]  /*ba10*/  ISETP.GE.U32.AND P2, PT, R35, 0x280, PT ;  /* 0x000002802300780c */ /* 0x000fe20003f46070 */
        /* <DEDUP_REMOVED lines=236> */
.L_x_3090:
        /* <DEDUP_REMOVED lines=8> */
.L_x_3133:
[----:B------:R-:W-:Y:S05]  /*c960*/  BSYNC B1 ;  /* 0x0000000000017941 */ /* 0x000fea0003800000 */
.L_x_3132:
        /* <DEDUP_REMOVED lines=8> */
.L_x_3134:
[----:B------:R-:W-:Y:S01]  /*c9f0*/  FADD.FTZ R152, R152, R203 ;  /* 0x000000cb98987221 */ /* 0x000fe20000010000 */
[----:B------:R-:W-:-:S04]  /*ca00*/  HFMA2 R219, -RZ, RZ, 0, 1.1920928955078125e-07 ;  /* 0x00000002ffdb7431 */ /* 0x000fc800000001ff */
[----:B------:R-:W-:Y:S02]  /*ca10*/  MOV R220, R152 ;  /* 0x0000009800dc7202 */ /* 0x000fe40000000f00 */
[----:B------:R-:W-:-:S07]  /*ca20*/  MOV R153, R201 ;  /* 0x000000c900997202 */ /* 0x000fce0000000f00 */
[----:B------:R-:W-:Y:S05]  /*ca30*/  WARPSYNC.COLLECTIVE R199, `(.L_x_3135) ;  /* 0x00000000c7087348 */ /* 0x000fea0003c00000 */
[----:B------:R0:W1:Y:S02]  /*ca40*/  SHFL.BFLY P0, R201, R220, R219, R222 ;  /* 0x0c0000dbdcc97389 */ /* 0x00006400000000de */
[----:B01----:R-:W-:Y:S05]  /*ca50*/  ENDCOLLECTIVE ;  /* 0x000000000000791b */ /* 0x003fea0003800000 */
.L_x_3135:
[----:B------:R-:W-:-:S05]  /*ca60*/  FADD.FTZ R153, R153, R218 ;  /* 0x000000da99997221 */ /* 0x000fca0000010000 */
[----:B------:R-:W-:Y:S02]  /*ca70*/  MOV R220, R153 ;  /* 0x0000009900dc7202 */ /* 0x000fe40000000f00 */
[----:B------:R-:W-:-:S07]  /*ca80*/  MOV R155, R201 ;  /* 0x000000c9009b7202 */ /* 0x000fce0000000f00 */
[----:B------:R-:W-:Y:S05]  /*ca90*/  WARPSYNC.COLLECTIVE R199, `(.L_x_3136) ;  /* 0x00000000c7087348 */ /* 0x000fea0003c00000 */
[----:B------:R0:W1:Y:S02]  /*caa0*/  SHFL.BFLY P0, R201, R220, R219, R222 ;  /* 0x0c0000dbdcc97389 */ /* 0x00006400000000de */
[----:B01----:R-:W-:Y:S05]  /*cab0*/  ENDCOLLECTIVE ;  /* 0x000000000000791b */ /* 0x003fea0003800000 */
.L_x_3136:
[----:B------:R-:W-:Y:S01]  /*cac0*/  FADD.FTZ R155, R152, R155 ;  /* 0x0000009b989b7221 */ /* 0x000fe20000010000 */
[----:B------:R-:W-:-:S04]  /*cad0*/  HFMA2 R219, -RZ, RZ, 0, 2.384185791015625e-07 ;  /* 0x00000004ffdb7431 */ /* 0x000fc800000001ff */
[----:B------:R-:W-:Y:S02]  /*cae0*/  MOV R220, R155 ;  /* 0x0000009b00dc7202 */ /* 0x000fe40000000f00 */
[----:B------:R-:W-:-:S07]  /*caf0*/  MOV R154, R201 ;  /* 0x000000c9009a7202 */ /* 0x000fce0000000f00 */
[----:B------:R-:W-:Y:S05]  /*cb00*/  WARPSYNC.COLLECTIVE R199, `(.L_x_3137) ;  /* 0x00000000c7087348 */ /* 0x000fea0003c00000 */
[----:B------:R0:W1:Y:S02]  /*cb10*/  SHFL.BFLY P0, R201, R220, R219, R222 ;  /* 0x0c0000dbdcc97389 */ /* 0x00006400000000de */
[----:B01----:R-:W-:Y:S05]  /*cb20*/  ENDCOLLECTIVE ;  /* 0x000000000000791b */ /* 0x003fea0003800000 */
.L_x_3137:
[----:B------:R-:W-:-:S05]  /*cb30*/  FADD.FTZ R154, R153, R154 ;  /* 0x0000009a999a7221 */ /* 0x000fca0000010000 */
[----:B------:R-:W-:Y:S02]  /*cb40*/  MOV R220, R154 ;  /* 0x0000009a00dc7202 */ /* 0x000fe40000000f00 */
[----:B------:R-:W-:-:S07]  /*cb50*/  MOV R156, R201 ;  /* 0x000000c9009c7202 */ /* 0x000fce0000000f00 */
[----:B------:R-:W-:Y:S05]  /*cb60*/  WARPSYNC.COLLECTIVE R199, `(.L_x_3138) ;  /* 0x00000000c7087348 */ /* 0x000fea0003c00000 */
[----:B------:R0:W1:Y:S02]  /*cb70*/  SHFL.BFLY P0, R201, R220, R219, R222 ;  /* 0x0c0000dbdcc97389 */ /* 0x00006400000000de */
[----:B01----:R-:W-:Y:S05]  /*cb80*/  ENDCOLLECTIVE ;  /* 0x000000000000791b */ /* 0x003fea0003800000 */
.L_x_3138:
[----:B------:R-:W-:Y:S01]  /*cb90*/  FADD.FTZ R156, R155, R156 ;  /* 0x0000009c9b9c7221 */ /* 0x000fe20000010000 */
[----:B------:R-:W-:-:S04]  /*cba0*/  HFMA2 R219, -RZ, RZ, 0, 4.76837158203125e-07 ;  /* 0x00000008ffdb7431 */ /* 0x000fc800000001ff */
[----:B------:R-:W-:Y:S02]  /*cbb0*/  MOV R220, R156 ;  /* 0x0000009c00dc7202 */ /* 0x000fe40000000f00 */
[----:B------:R-:W-:-:S07]  /*cbc0*/  MOV R157, R201 ;  /* 0x000000c9009d7202 */ /* 0x000fce0000000f00 */
[----:B------:R-:W-:Y:S05]  /*cbd0*/  WARPSYNC.COLLECTIVE R199, `(.L_x_3139) ;  /* 0x00000000c7087348 */ /* 0x000fea0003c00000 */
[----:B------:R0:W1:Y:S02]  /*cbe0*/  SHFL.BFLY P0, R201, R220, R219, R222 ;  /* 0x0c0000dbdcc97389 */ /* 0x00006400000000de */
[----:B01----:R-:W-:Y:S05]  /*cbf0*/  ENDCOLLECTIVE ;  /* 0x000000000000791b */ /* 0x003fea0003800000 */
.L_x_3139:
[----:B------:R-:W-:-:S05]  /*cc00*/  FADD.FTZ R157, R154, R157 ;  /* 0x0000009d9a9d7221 */ /* 0x000fca0000010000 */
[----:B------:R-:W-:Y:S02]  /*cc10*/  MOV R220, R157 ;  /* 0x0000009d00dc7202 */ /* 0x000fe40000000f00 */
[----:B------:R-:W-:-:S07]  /*cc20*/  MOV R159, R201 ;  /* 0x000000c9009f7202 */ /* 0x000fce0000000f00 */
[----:B------:R-:W-:Y:S05]  /*cc30*/  WARPSYNC.COLLECTIVE R199, `(.L_x_3140) ;  /* 0x00000000c7087348 */ /* 0x000fea0003c00000 */
[----:B------:R0:W1:Y:S02]  /*cc40*/  SHFL.BFLY P0, R201, R220, R219, R222 ;  /* 0x0c0000dbdcc97389 */ /* 0x00006400000000de */
[----:B01----:R-:W-:Y:S05]  /*cc50*/  ENDCOLLECTIVE ;  /* 0x000000000000791b */ /* 0x003fea0003800000 */
.L_x_3140:
[----:B------:R-:W-:Y:S01]  /*cc60*/  FADD.FTZ R159, R156, R159 ;  /* 0x0000009f9c9f7221 */ /* 0x000fe20000010000 */
[----:B------:R-:W-:-:S04]  /*cc70*/  HFMA2 R219, -RZ, RZ, 0, 9.5367431640625e-07 ;  /* 0x00000010ffdb7431 */ /* 0x000fc800000001ff */
[----:B------:R-:W-:Y:S02]  /*cc80*/  MOV R220, R159 ;  /* 0x0000009f00dc7202 */ /* 0x000fe40000000f00 */
[----:B------:R-:W-:-:S07]  /*cc90*/  MOV R158, R201 ;  /* 0x000000c9009e7202 */ /* 0x000fce0000000f00 */
[----:B------:R-:W-:Y:S05]  /*cca0*/  WARPSYNC.COLLECTIVE R199, `(.L_x_3141) ;  /* 0x00000000c7087348 */ /* 0x000fea0003c00000 */
[----:B------:R0:W1:Y:S02]  /*ccb0*/  SHFL.BFLY P0, R201, R220, R219, R222 ;  /* 0x0c0000dbdcc97389 */ /* 0x00006400000000de */
[----:B01----:R-:W-:Y:S05]  /*ccc0*/  ENDCOLLECTIVE ;  /* 0x000000000000791b */ /* 0x003fea0003800000 */
.L_x_3141:
[----:B------:R-:W-:-:S05]  /*ccd0*/  FADD.FTZ R158, R157, R158 ;  /* 0x0000009e9d9e7221 */ /* 0x000fca0000010000 */
[----:B------:R-:W-:Y:S02]  /*cce0*/  MOV R220, R158 ;  /* 0x0000009e00dc7202 */ /* 0x000fe40000000f00 */
[----:B------:R-:W-:-:S07]  /*ccf0*/  MOV R152, R201 ;  /* 0x000000c900987202 */ /* 0x000fce0000000f00 */
[----:B------:R-:W-:Y:S05]  /*cd00*/  WARPSYNC.COLLECTIVE R199, `(.L_x_3142) ;  /* 0x00000000c7087348 */ /* 0x000fea0003c00000 */
[----:B------:R0:W1:Y:S02]  /*cd10*/  SHFL.BFLY P0, R201, R220, R219, R222 ;  /* 0x0c0000dbdcc97389 */ /* 0x00006400000000de */
[----:B01----:R-:W-:Y:S05]  /*cd20*/  ENDCOLLECTIVE ;  /* 0x000000000000791b */ /* 0x003fea0003800000 */
.L_x_3142:
[----:B------:R-:W-:Y:S01]  /*cd30*/  MOV R153, R201 ;  /* 0x000000c900997202 */ /* 0x000fe20000000f00 */
[----:B------:R-:W-:Y:S06]  /*cd40*/  BRA `(.L_x_3143) ;  /* 0xffffff54000c7947 */ /* 0x000fec000383ffff */
.L_x_3144:
        /* <DEDUP_REMOVED lines=11> */
.L_x_6078:


//--------------------- .text._ZN10layer_norm22ln_bwd_finalize_kernelINS_22Kernel_traits_finalizeILj1024Ef6__halfS2_S2_fjLb0ELj1024ELj4ENS_18Kernel_traits_baseILj1024EfS2_S2_S2_fjLj1024EEEEELb0ELb1EEEvNS_9BwdParamsE --------------------------
	.section	.text._ZN10layer_norm22ln_bwd_finalize_kernelINS_22Kernel_traits_finalizeILj1024Ef6__halfS2_S2_fjLb0ELj1024ELj4ENS_18Kernel_traits_baseILj1024EfS2_S2_S2_fjLj1024EEEEELb0ELb1EEEvNS_9BwdParamsE,"ax",@progbits
	.align	128
        .global         _ZN10layer_norm22ln_bwd_finalize_kernelINS_22Kernel_traits_finalizeILj1024Ef6__halfS2_S2_fjLb0ELj1024ELj4ENS_18Kernel_traits_baseILj1024EfS2_S2_S2_fjLj1024EEEEELb0ELb1EEEvNS_9BwdParamsE
        .type           _ZN10layer_norm22ln_bwd_finalize_kernelINS_22Kernel_traits_finalizeILj1024Ef6__halfS2_S2_fjLb0ELj1024ELj4ENS_18Kernel_traits_baseILj1024EfS2_S2_S2_fjLj1024EEEEELb0ELb1EEEvNS_9BwdParamsE,@function
        .size           _ZN10layer_norm22ln_bwd_finalize_kernelINS_22Kernel_traits_finalizeILj1024Ef6__halfS2_S2_fjLb0ELj1024ELj4ENS_18Kernel_traits_baseILj1024EfS2_S2_S2_fjLj1024EEEEELb0ELb1EEEvNS_9BwdParamsE,(.L_x_6079 - _ZN10layer_norm22ln_bwd_finalize_kernelINS_22Kernel_traits_finalizeILj1024Ef6__halfS2_S2_fjLb0ELj1024ELj4ENS_18Kernel_traits_baseILj1024EfS2_S2_S2_fjLj1024EEEEELb0ELb1EEEvNS_9BwdParamsE)
        .other          _ZN10layer_norm22ln_bwd_finalize_kernelINS_22Kernel_traits_finalizeILj1024Ef6__halfS2_S2_fjLb0ELj1024ELj4ENS_18Kernel_traits_baseILj1024EfS2_S2_S2_fjLj1024EEEEELb0ELb1EEEvNS_9BwdParamsE,@"STO_CUDA_ENTRY STV_DEFAULT"
_ZN10layer_norm22ln_bwd_finalize_kernelINS_22Kernel_traits_finalizeILj1024Ef6__halfS2_S2_fjLb0ELj1024ELj4ENS_18Kernel_traits_baseILj1024EfS2_S2_S2_fjLj1024EEEEELb0ELb1EEEvNS_9BwdParamsE:
.text._ZN10layer_norm22ln_bwd_finalize_kernelINS_22Kernel_traits_finalizeILj1024Ef6__halfS2_S2_fjLb0ELj1024ELj4ENS_18Kernel_traits_baseILj1024EfS2_S2_S2_fjLj1024EEEEELb0ELb1EEEvNS_9BwdParamsE:
        /* <DEDUP_REMOVED lines=77> */
.L_x_3149:
        /* <DEDUP_REMOVED lines=118> */
.L_x_3148:
[----:B------:R-:W-:Y:S05]  /*0c30*/  BSYNC.RECONVERGENT B1 ;  /* 0x0000000000017941 */ /* 0x000fea0003800200 */
.L_x_3147:
        /* <DEDUP_REMOVED lines=69> */
.L_x_3151:
[----:B------:R-:W-:Y:S05]  /*1090*/  BSYNC.RECONVERGENT B1 ;  /* 0x0000000000017941 */ /* 0x000fea0003800200 */
.L_x_3150:
        /* <DEDUP_REMOVED lines=38> */
.L_x_3153:
[----:B------:R-:W-:Y:S05]  /*1300*/  BSYNC.RECONVERGENT B1 ;  /* 0x0000000000017941 */ /* 0x000fea0003800200 */
.L_x_3152:
[----:B------:R-:W-:Y:S05]  /*1310*/  @!P1 BRA `(.L_x_3146) ;  /* 0x0000000000409947 */ /* 0x000fea0003800000 */
[----:B------:R-:W0:Y:S01]  /*1320*/  LDC R14, c[0x0][0x388] ;  /* 0x0000e200ff0e7b82 */ /* 0x000e220000000800 */
[----:B------:R-:W-:-:S07]  /*1330*/  IADD3 R12, PT, PT, -R54, RZ, RZ ;  /* 0x000000ff360c7210 */ /* 0x000fce0007ffe1ff */
[----:B------:R-:W1:Y:S08]  /*1340*/  LDC.64 R8, c[0x0][0x440] ;  /* 0x00011000ff087b82 */ /* 0x000e700000000a00 */
[----:B------:R-:W2:Y:S01]  /*1350*/  LDC.64 R10, c[0x0][0x448] ;  /* 0x00011200ff0a7b82 */ /* 0x000ea20000000a00 */
[----:B0-----:R-:W-:-:S05]  /*1360*/  IMAD R0, R3, R14, R0 ;  /* 0x0000000e03007224 */ /* 0x001fca00078e0200 */
[----:B------:R-:W-:-:S07]  /*1370*/  IADD3 R3, PT, PT, R57, R0, RZ ;  /* 0x0000000039037210 */ /* 0x000fce0007ffe0ff */
.L_x_3154:
        /* <DEDUP_REMOVED lines=10> */
.L_x_3146:
[----:B------:R-:W-:Y:S05]  /*1420*/  BSYNC.RECONVERGENT B0 ;  /* 0x0000000000007941 */ /* 0x000fea0003800200 */
.L_x_3145:
        /* <DEDUP_REMOVED lines=57> */
.L_x_3155:
        /* <DEDUP_REMOVED lines=12> */
.L_x_6079:


//--------------------- .text._ZN10layer_norm40ln_parallel_residual_bwd_finalize_kernelINS_22Kernel_traits_finalizeILj1024Ef6__halfS2_S2_fjLb0ELj1024ELj4ENS_18Kernel_traits_baseILj1024EfS2_S2_S2_fjLj1024EEEEELb1EEEvNS_9BwdParamsE --------------------------
	.section	.text._ZN10layer_norm40ln_parallel_residual_bwd_finalize_kernelINS_22Kernel_traits_finalizeILj1024Ef6__halfS2_S2_fjLb0ELj1024ELj4ENS_18Kernel_traits_baseILj1024EfS2_S2_S2_fjLj1024EEEEELb1EEEvNS_9BwdParamsE,"ax",@progbits
	.align	128
        .global         _ZN10layer_norm40ln_parallel_residual_bwd_finalize_kernelINS_22Kernel_traits_finalizeILj1024Ef6__halfS2_S2_fjLb0ELj1024ELj4ENS_18Kernel_traits_baseILj1024EfS2_S2_S2_fjLj1024EEEEELb1EEEvNS_9BwdParamsE
        .type           _ZN10layer_norm40ln_parallel_residual_bwd_finalize_kernelINS_22Kernel_traits_finalizeILj1024Ef6__halfS2_S2_fjLb0ELj1024ELj4ENS_18Kernel_traits_baseILj1024EfS2_S2_S2_fjLj1024EEEEELb1EEEvNS_9BwdParamsE,@function
        .size           _ZN10layer_norm40ln_parallel_residual_bwd_finalize_kernelINS_22Kernel_traits_finalizeILj1024Ef6__halfS2_S2_fjLb0ELj1024ELj4ENS_18Kernel_traits_baseILj1024EfS2_S2_S2_fjLj1024EEEEELb1EEEvNS_9BwdParamsE,(.L_x_6080 - _ZN10layer_norm40ln_parallel_residual_bwd_finalize_kernelINS_22Kernel_traits_finalizeILj1024Ef6__halfS2_S2_fjLb0ELj1024ELj4ENS_18Kernel_traits_baseILj1024EfS2_S2_S2_fjLj1024EEEEELb1EEEvNS_9BwdParamsE)
        .other          _ZN10layer_norm40ln_parallel_residual_bwd_finalize_kernelINS_22Kernel_traits_finalizeILj1024Ef6__halfS2_S2_fjLb0ELj1024ELj4ENS_18Kernel_traits_baseILj1024EfS2_S2_S2_fjLj1024EEEEELb1EEEvNS_9BwdParamsE,@"STO_CUDA_ENTRY STV_DEFAULT"
_ZN10layer_norm40ln_parallel_residual_bwd_finalize_kernelINS_22Kernel_traits_finalizeILj1024Ef6__halfS2_S2_fjLb0ELj1024ELj4ENS_18Kernel_traits_baseILj1024EfS2_S2_S2_fjLj1024EEEEELb1EEEvNS_9BwdParamsE:
.text._ZN10layer_norm40ln_parallel_residual_bwd_finalize_kernelINS_22Kernel_traits_finalizeILj1024Ef6__halfS2_S2_fjLb0ELj1024ELj4ENS_18Kernel_traits_baseILj1024EfS2_S2_S2_fjLj1024EEEEELb1EEEvNS_9BwdParamsE:
        /* <DEDUP_REMOVED lines=57> */
.L_x_3160:
        /* <DEDUP_REMOVED lines=112> */
.L_x_3159:
[----:B------:R-:W-:Y:S05]  /*0a90*/  BSYNC.RECONVERGENT B1 ;  /* 0x0000000000017941 */ /* 0x000fea0003800200 */
.L_x_3158:
        /* <DEDUP_REMOVED lines=67> */
.L_x_3162:
[----:B------:R-:W-:Y:S05]  /*0ed0*/  BSYNC.RECONVERGENT B1 ;  /* 0x0000000000017941 */ /* 0x000fea0003800200 */
.L_x_3161:
        /* <DEDUP_REMOVED lines=37> */
.L_x_3164:
[----:B------:R-:W-:Y:S05]  /*1130*/  BSYNC.RECONVERGENT B1 ;  /* 0x0000000000017941 */ /* 0x000fea0003800200 */
.L_x_3163:
        /* <DEDUP_REMOVED lines=19> */
.L_x_3157:
[----:B------:R-:W-:Y:S05]  /*1270*/  BSYNC.RECONVERGENT B0 ;  /* 0x0000000000007941 */ /* 0x000fea0003800200 */
.L_x_3156:
        /* <DEDUP_REMOVED lines=89> */
.L_x_3165:
        /* <DEDUP_REMOVED lines=15> */
.L_x_6080:


//--------------------- .text._ZN10layer_norm31ln_parallel_residual_bwd_kernelINS_13Kernel_traitsIf6__halfS2_S2_fjLj1024ELj1ELj4ELj1ELj16ENS_18Kernel_traits_baseILj1024EfS2_S2_S2_fjLj128EEEEELb1ELb1ELb1EEEvNS_9BwdParamsE --------------------------
	.section	.text._ZN10layer_norm31ln_parallel_residual_bwd_kernelINS_13Kernel_traitsIf6__halfS2_S2_fjLj1024ELj1ELj4ELj1ELj16ENS_18Kernel_traits_baseILj1024EfS2_S2_S2_fjLj128EEEEELb1ELb1ELb1EEEvNS_9BwdParamsE,"ax",@progbits
	.align	128
        .global         _ZN10layer_norm31ln_parallel_residual_bwd_kernelINS_13Kernel_traitsIf6__halfS2_S2_fjLj1024ELj1ELj4ELj1ELj16ENS_18Kernel_traits_baseILj1024EfS2_S2_S2_fjLj128EEEEELb1ELb1ELb1EEEvNS_9BwdParamsE
        .type           _ZN10layer_norm31ln_parallel_residual_bwd_kernelINS_13Kernel_traitsIf6__halfS2_S2_fjLj1024ELj1ELj4ELj1ELj16ENS_18Kernel_traits_baseILj1024EfS2_S2_S2_fjLj128EEEEELb1ELb1ELb1EEEvNS_9BwdParamsE,@function
        .size           _ZN10layer_norm31ln_parallel_residual_bwd_kernelINS_13Kernel_traitsIf6__halfS2_S2_fjLj1024ELj1ELj4ELj1ELj16ENS_18Kernel_traits_baseILj1024EfS2_S2_S2_fjLj128EEEEELb1ELb1ELb1EEEvNS_9BwdParamsE,(.L_x_6081 - _ZN10layer_norm31ln_parallel_residual_bwd_kernelINS_13Kernel_traitsIf6__halfS2_S2_fjLj1024ELj1ELj4ELj1ELj16ENS_18Kernel_traits_baseILj1024EfS2_S2_S2_fjLj128EEEEELb1ELb1ELb1EEEvNS_9BwdParamsE)
        .other          _ZN10layer_norm31ln_parallel_residual_bwd_kernelINS_13Kernel_traitsIf6__halfS2_S2_fjLj1024ELj1ELj4ELj1ELj16ENS_18Kernel_traits_baseILj1024EfS2_S2_S2_fjLj128EEEEELb1ELb1ELb1EEEvNS_9BwdParamsE,@"STO_CUDA_ENTRY STV_DEFAULT"
_ZN10layer_norm31ln_parallel_residual_bwd_kernelINS_13Kernel_traitsIf6__halfS2_S2_fjLj1024ELj1ELj4ELj1ELj16ENS_18Kernel_traits_baseILj1024EfS2_S2_S2_fjLj128EEEEELb1ELb1ELb1EEEvNS_9BwdParamsE:
.text._ZN10layer_norm31ln_parallel_residual_bwd_kernelINS_13Kernel_traitsIf6__halfS2_S2_fjLj1024ELj1ELj4ELj1ELj16ENS_18Kernel_traits_baseILj1024EfS2_S2_S2_fjLj128EEEEELb1ELb1ELb1EEEvNS_9BwdParamsE:
        /* <DEDUP_REMOVED lines=97> */
[----:B--2---:R-:W-:-:S02]  /*0610*/  ISETP.NE.AND P3, PT, R185, RZ, PT ;  /* 0x000000ffb900720c */ /* 0x004fc40003f65270 */
[----:B------:R-:W-:Y:S02]  /*0620*/  PLOP3.LUT P4, PT, PT, PT, UP0, 0x80, 0x8 ;  /* 0x000000000008781c */ /* 0x000fe40003f8f008 */
[----:B0-----:R-:W-:-:S11]  /*0630*/  MOV R187, RZ ;  /* 0x000000ff00bb7202 */ /* 0x001fd60000000f00 */
.L_x_3202:
        /* <DEDUP_REMOVED lines=8> */
[C---:B------:R-:W-:Y:S01]  /*06c0*/  IADD3 R193, PT, PT, R195.reuse, 0x20, RZ ;  /* 0x00000020c3c17810 */ /* 0x040fe20007ffe0ff */
[C---:B0-----:R-:W-:Y:S01]  /*06d0*/  IMAD.WIDE.U32 R60, R195.reuse, 0x10, R84 ;  /* 0x00000010c33c7825 */ /* 0x041fe200078e0054 */
[----:B------:R-:W-:-:S02]  /*06e0*/  IADD3 R191, PT, PT, R195, 0x40, RZ ;  /* 0x00000040c3bf7810 */ /* 0x000fc40007ffe0ff */
[----:B------:R-:W-:Y:S01]  /*06f0*/  IADD3 R189, PT, PT, R195, 0x60, RZ ;  /* 0x00000060c3bd7810 */ /* 0x000fe20007ffe0ff */
[----:B------:R-:W-:Y:S02]  /*0700*/  IMAD.WIDE.U32 R68, R193, 0x10, R84 ;  /* 0x00000010c1447825 */ /* 0x000fe400078e0054 */
[----:B------:R-:W4:Y:S01]  /*0710*/  LDG.E.128 R60, desc[UR12][R60.64] ;  /* 0x0000000c3c3c7981 */ /* 0x000f22000c1e1d00 */
[----:B------:R-:W-:Y:S01]  /*0720*/  ISETP.NE.U32.AND P0, PT, RZ, UR18, PT ;  /* 0x00000012ff007c0c */ /* 0x000fe2000bf05070 */
[----:B-1----:R-:W-:Y:S01]  /*0730*/  IMAD.WIDE R96, R184, 0x4, R96 ;  /* 0x00000004b8607825 */ /* 0x002fe200078e0260 */
[----:B------:R-:W0:Y:S01]  /*0740*/  @P4 LDC.64 R102, c[0x0][0x438] ;  /* 0x00010e00ff664b82 */ /* 0x000e220000000a00 */
[----:B------:R-:W4:Y:S02]  /*0750*/  LDG.E.128 R68, desc[UR12][R68.64] ;  /* 0x0000000c44447981 */ /* 0x000f24000c1e1d00 */
[----:B------:R-:W-:Y:S02]  /*0760*/  IMAD.WIDE.U32 R76, R191, 0x10, R84 ;  /* 0x00000010bf4c7825 */ /* 0x000fe400078e0054 */
[----:B------:R1:W4:Y:S02]  /*0770*/  LDG.E R0, desc[UR12][R96.64] ;  /* 0x0000000c60007981 */ /* 0x000324000c1e1900 */
[----:B--2---:R-:W-:Y:S01]  /*0780*/  IMAD.WIDE.U32 R64, R195, 0x10, R88 ;  /* 0x00000010c3407825 */ /* 0x004fe200078e0058 */
[----:B------:R-:W2:Y:S01]  /*0790*/  @P4 LDC.64 R100, c[0x0][0x438] ;  /* 0x00010e00ff644b82 */ /* 0x000ea20000000a00 */
[----:B------:R-:W4:Y:S02]  /*07a0*/  LDG.E.128 R76, desc[UR12][R76.64] ;  /* 0x0000000c4c4c7981 */ /* 0x000f24000c1e1d00 */
[----:B------:R-:W-:-:S02]  /*07b0*/  IMAD.WIDE.U32 R84, R189, 0x10, R84 ;  /* 0x00000010bd547825 */ /* 0x000fc400078e0054 */
[----:B------:R-:W4:Y:S02]  /*07c0*/  LDG.E.128 R64, desc[UR12][R64.64] ;  /* 0x0000000c40407981 */ /* 0x000f24000c1e1d00 */
[----:B------:R-:W-:Y:S01]  /*07d0*/  IMAD.WIDE.U32 R72, R193, 0x10, R88 ;  /* 0x00000010c1487825 */ /* 0x000fe200078e0058 */
[----:B------:R-:W2:Y:S01]  /*07e0*/  @P4 LDC.64 R98, c[0x0][0x438] ;  /* 0x00010e00ff624b82 */ /* 0x000ea20000000a00 */
[----:B------:R-:W4:Y:S02]  /*07f0*/  LDG.E.128 R84, desc[UR12][R84.64] ;  /* 0x0000000c54547981 */ /* 0x000f24000c1e1d00 */
[----:B---3--:R-:W-:Y:S02]  /*0800*/  IMAD.WIDE R114, R184, 0x4, R114 ;  /* 0x00000004b8727825 */ /* 0x008fe400078e0272 */
[----:B------:R-:W3:Y:S02]  /*0810*/  LDG.E.128 R72, desc[UR12][R72.64] ;  /* 0x0000000c48487981 */ /* 0x000ee4000c1e1d00 */
[--C-:B------:R-:W-:Y:S01]  /*0820*/  IMAD.WIDE.U32 R80, R191, 0x10, R88.reuse ;  /* 0x00000010bf507825 */ /* 0x100fe200078e0058 */
[----:B------:R-:W-:Y:S01]  /*0830*/  ISETP.NE.AND.EX P0, PT, RZ, UR19, PT, P0 ;  /* 0x00000013ff007c0c */ /* 0x000fe2000bf05300 */
[----:B------:R0:W3:Y:S01]  /*0840*/  LDG.E R186, desc[UR12][R114.64] ;  /* 0x0000000c72ba7981 */ /* 0x0000e2000c1e1900 */
[----:B-1----:R-:W1:Y:S01]  /*0850*/  LDC.64 R96, c[0x0][0x3b0] ;  /* 0x0000ec00ff607b82 */ /* 0x002e620000000a00 */
[----:B------:R-:W-:-:S02]  /*0860*/  IMAD.WIDE.U32 R88, R189, 0x10, R88 ;  /* 0x00000010bd587825 */ /* 0x000fc400078e0058 */
[----:B------:R-:W3:Y:S04]  /*0870*/  LDG.E.128 R80, desc[UR12][R80.64] ;  /* 0x0000000c50507981 */ /* 0x000ee8000c1e1d00 */
[----:B------:R-:W3:Y:S01]  /*0880*/  LDG.E.128 R88, desc[UR12][R88.64] ;  /* 0x0000000c58587981 */ /* 0x000ee2000c1e1d00 */
[----:B------:R-:W1:Y:S08]  /*0890*/  @P4 LDC.64 R104, c[0x0][0x438] ;  /* 0x00010e00ff684b82 */ /* 0x000e700000000a00 */
[----:B------:R-:W1:Y:S01]  /*08a0*/  @P0 LDC.64 R110, c[0x0][0x3b8] ;  /* 0x0000ee00ff6e0b82 */ /* 0x000e620000000a00 */
[----:B0-----:R-:W-:-:S04]  /*08b0*/  @P4 IMAD.WIDE.U32 R114, R193, 0x10, R102 ;  /* 0x00000010c1724825 */ /* 0x001fc800078e0066 */
[----:B--2---:R-:W-:Y:S01]  /*08c0*/  @P4 IMAD.WIDE.U32 R116, R191, 0x10, R100 ;  /* 0x00000010bf744825 */ /* 0x004fe200078e0064 */
[----:B-----5:R-:W5:Y:S02]  /*08d0*/  @P4 LDG.E.128 R40, desc[UR12][R114.64] ;  /* 0x0000000c72284981 */ /* 0x020f64000c1e1d00 */
[----:B------:R-:W0:Y:S01]  /*08e0*/  @P0 LDC.64 R106, c[0x0][0x3b8] ;  /* 0x0000ee00ff6a0b82 */ /* 0x000e220000000a00 */
[--C-:B-1----:R-:W-:Y:S01]  /*08f0*/  IMAD.WIDE.U32 R102, R195, 0x8, R96.reuse ;  /* 0x00000008c3667825 */ /* 0x102fe200078e0060 */
[----:B------:R-:W5:Y:S03]  /*0900*/  @P4 LDG.E.128 R44, desc[UR12][R116.64] ;  /* 0x0000000c742c4981 */ /* 0x000f66000c1e1d00 */
[C---:B------:R-:W-:Y:S02]  /*0910*/  IMAD.WIDE.U32 R100, R193.reuse, 0x8, R96 ;  /* 0x00000008c1647825 */ /* 0x040fe400078e0060 */
[----:B------:R-:W5:Y:S01]  /*0920*/  LDG.E.64 R102, desc[UR12][R102.64] ;  /* 0x0000000c66667981 */ /* 0x000f62000c1e1b00 */
[----:B------:R-:W1:Y:S03]  /*0930*/  @P0 LDC.64 R112, c[0x0][0x3b8] ;  /* 0x0000ee00ff700b82 */ /* 0x000e660000000a00 */
[----:B------:R-:W5:Y:S01]  /*0940*/  LDG.E.64 R100, desc[UR12][R100.64] ;  /* 0x0000000c64647981 */ /* 0x000f62000c1e1b00 */
[----:B------:R-:W-:-:S04]  /*0950*/  @P0 IMAD.WIDE.U32 R110, R193, 0x8, R110 ;  /* 0x00000008c16e0825 */ /* 0x000fc800078e006e */
[----:B------:R-:W2:Y:S01]  /*0960*/  @P0 LDC.64 R108, c[0x0][0x3b8] ;  /* 0x0000ee00ff6c0b82 */ /* 0x000ea20000000a00 */
[----:B------:R0:W5:Y:S02]  /*0970*/  @P0 LDG.E.64 R2, desc[UR12][R110.64] ;  /* 0x0000000c6e020981 */ /* 0x000164000c1e1b00 */
[----:B0-----:R-:W-:-:S04]  /*0980*/  @P4 IMAD.WIDE.U32 R110, R189, 0x10, R98 ;  /* 0x00000010bd6e4825 */ /* 0x001fc800078e0062 */
[--C-:B------:R-:W-:Y:S01]  /*0990*/  IMAD.WIDE.U32 R98, R191, 0x8, R96.reuse ;  /* 0x00000008bf627825 */ /* 0x100fe200078e0060 */
[----:B------:R-:W5:Y:S03]  /*09a0*/  @P4 LDG.E.128 R48, desc[UR12][R110.64] ;  /* 0x0000000c6e304981 */ /* 0x000f66000c1e1d00 */
[C---:B------:R-:W-:Y:S02]  /*09b0*/  IMAD.WIDE.U32 R96, R189.reuse, 0x8, R96 ;  /* 0x00000008bd607825 */ /* 0x040fe400078e0060 */
[----:B------:R-:W5:Y:S04]  /*09c0*/  LDG.E.64 R98, desc[UR12][R98.64] ;  /* 0x0000000c62627981 */ /* 0x000f68000c1e1b00 */
[----:B------:R-:W5:Y:S01]  /*09d0*/  LDG.E.64 R96, desc[UR12][R96.64] ;  /* 0x0000000c60607981 */ /* 0x000f62000c1e1b00 */
[----:B------:R-:W-:-:S04]  /*09e0*/  @P0 IMAD.WIDE.U32 R106, R189, 0x8, R106 ;  /* 0x00000008bd6a0825 */ /* 0x000fc800078e006a */
[C---:B------:R-:W-:Y:S01]  /*09f0*/  @P4 IMAD.WIDE.U32 R104, R195.reuse, 0x10, R104 ;  /* 0x00000010c3684825 */ /* 0x040fe200078e0068 */
[----:B------:R4:W5:Y:S03]  /*0a00*/  @P0 LDG.E.64 R94, desc[UR12][R106.64] ;  /* 0x0000000c6a5e0981 */ /* 0x000966000c1e1b00 */
[----:B-1----:R-:W-:Y:S01]  /*0a10*/  @P0 IMAD.WIDE.U32 R112, R195, 0x8, R112 ;  /* 0x00000008c3700825 */ /* 0x002fe200078e0070 */
[----:B------:R0:W5:Y:S03]  /*0a20*/  @P4 LDG.E.128 R36, desc[UR12][R104.64] ;  /* 0x0000000c68244981 */ /* 0x000166000c1e1d00 */
[----:B--2---:R-:W-:Y:S01]  /*0a30*/  @P0 IMAD.WIDE.U32 R108, R191, 0x8, R108 ;  /* 0x00000008bf6c0825 */ /* 0x004fe200078e006c */
[----:B------:R1:W5:Y:S04]  /*0a40*/  @P0 LDG.E.64 R164, desc[UR12][R112.64] ;  /* 0x0000000c70a40981 */ /* 0x000368000c1e1b00 */
[----:B------:R2:W5:Y:S01]  /*0a50*/  @P0 LDG.E.64 R92, desc[UR12][R108.64] ;  /* 0x0000000c6c5c0981 */ /* 0x000562000c1e1b00 */
[----:B------:R-:W-:Y:S01]  /*0a60*/  UMOV UR7, 0xffffffff ;  /* 0xffffffff00077882 */ /* 0x000fe20000000000 */
[----:B------:R-:W-:-:S04]  /*0a70*/  ISETP.NE.U32.AND P1, PT, RZ, UR18, PT ;  /* 0x00000012ff007c0c */ /* 0x000fc8000bf25070 */
[----:B------:R-:W-:Y:S01]  /*0a80*/  ISETP.NE.AND.EX P1, PT, RZ, UR19, PT, P1 ;  /* 0x00000013ff007c0c */ /* 0x000fe2000bf25310 */
[--C-:B----4-:R-:W-:Y:S02]  /*0a90*/  HADD2.F32 R107, -RZ, R60.reuse.H1_H1 ;  /* 0x3000003cff6b7230 */ /* 0x110fe40000004100 */
[----:B0-----:R-:W-:Y:S02]  /*0aa0*/  HADD2.F32 R105, -RZ, R60.H0_H0 ;  /* 0x2000003cff697230 */ /* 0x001fe40000004100 */
[--C-:B------:R-:W-:Y:S02]  /*0ab0*/  HADD2.F32 R207, -RZ, R69.reuse.H0_H0 ;  /* 0x20000045ffcf7230 */ /* 0x100fe40000004100 */
[----:B------:R-:W-:Y:S01]  /*0ac0*/  HADD2.F32 R205, -RZ, R69.H1_H1 ;  /* 0x30000045ffcd7230 */ /* 0x000fe20000004100 */
[----:B------:R-:W-:Y:S01]  /*0ad0*/  FSEL R208, R0, RZ, !P3 ;  /* 0x000000ff00d07208 */ /* 0x000fe20005800000 */
[----:B-1----:R-:W-:Y:S02]  /*0ae0*/  HADD2.F32 R113, -RZ, R62.H0_H0 ;  /* 0x2000003eff717230 */ /* 0x002fe40000004100 */
[----:B------:R-:W-:-:S02]  /*0af0*/  HADD2.F32 R111, -RZ, R63.H0_H0 ;  /* 0x2000003fff6f7230 */ /* 0x000fc40000004100 */
[----:B------:R-:W-:Y:S02]  /*0b00*/  HADD2.F32 R69, -RZ, R77.H0_H0 ;  /* 0x2000004dff457230 */ /* 0x000fe40000004100 */
[----:B--2---:R-:W-:Y:S02]  /*0b10*/  HADD2.F32 R109, -RZ, R61.H0_H0 ;  /* 0x2000003dff6d7230 */ /* 0x004fe40000004100 */
[--C-:B------:R-:W-:Y:S02]  /*0b20*/  HADD2.F32 R114, -RZ, R66.reuse.H0_H0 ;  /* 0x20000042ff727230 */ /* 0x100fe40000004100 */
[----:B------:R-:W-:Y:S02]  /*0b30*/  HADD2.F32 R106, -RZ, R66.H1_H1 ;  /* 0x30000042ff6a7230 */ /* 0x000fe40000004100 */
[----:B------:R-:W-:Y:S02]  /*0b40*/  HADD2.F32 R197, -RZ, R63.H1_H1 ;  /* 0x3000003fffc57230 */ /* 0x000fe40000004100 */
[----:B------:R-:W-:-:S02]  /*0b50*/  HADD2.F32 R199, -RZ, R71.H0_H0 ;  /* 0x20000047ffc77230 */ /* 0x000fc40000004100 */
[----:B------:R-:W-:Y:S02]  /*0b60*/  HADD2.F32 R66, -RZ, R71.H1_H1 ;  /* 0x30000047ff427230 */ /* 0x000fe40000004100 */
[----:B------:R-:W-:Y:S01]  /*0b70*/  FADD.FTZ R71, -R208, R107 ;  /* 0x0000006bd0477221 */ /* 0x000fe20000010100 */
[----:B------:R-:W-:Y:S02]  /*0b80*/  HADD2.F32 R77, -RZ, R77.H1_H1 ;  /* 0x3000004dff4d7230 */ /* 0x000fe40000004100 */
[----:B------:R-:W-:Y:S02]  /*0b90*/  HADD2.F32 R63, -RZ, R64.H0_H0 ;  /* 0x20000040ff3f7230 */ /* 0x000fe40000004100 */
[----:B------:R-:W-:Y:S02]  /*0ba0*/  HADD2.F32 R0, -RZ, R85.H0_H0 ;  /* 0x20000055ff007230 */ /* 0x000fe40000004100 */
[----:B------:R-:W-:Y:S02]  /*0bb0*/  HADD2.F32 R61, -RZ, R61.H1_H1 ;  /* 0x3000003dff3d7230 */ /* 0x000fe40000004100 */
[----:B------:R-:W-:-:S02]  /*0bc0*/  HADD2.F32 R60, -RZ, R65.H0_H0 ;  /* 0x20000041ff3c7230 */ /* 0x000fc40000004100 */
[----:B------:R-:W-:Y:S02]  /*0bd0*/  HADD2.F32 R115, -RZ, R65.H1_H1 ;  /* 0x30000041ff737230 */ /* 0x000fe40000004100 */
[----:B------:R-:W-:Y:S01]  /*0be0*/  FADD.FTZ R65, -R208, R105 ;  /* 0x00000069d0417221 */ /* 0x000fe20000010100 */
[--C-:B---3--:R-:W-:Y:S02]  /*0bf0*/  HADD2.F32 R190, -RZ, R74.reuse.H0_H0 ;  /* 0x2000004affbe7230 */ /* 0x108fe40000004100 */
[----:B------:R-:W-:Y:S02]  /*0c00*/  HADD2.F32 R188, -RZ, R74.H1_H1 ;  /* 0x3000004affbc7230 */ /* 0x000fe40000004100 */
[--C-:B------:R-:W-:Y:S02]  /*0c10*/  HADD2.F32 R200, -RZ, R75.reuse.H0_H0 ;  /* 0x2000004bffc87230 */ /* 0x100fe40000004100 */
[----:B------:R-:W-:Y:S02]  /*0c20*/  HADD2.F32 R202, -RZ, R75.H1_H1 ;  /* 0x3000004bffca7230 */ /* 0x000fe40000004100 */
[----:B------:R-:W-:-:S02]  /*0c30*/  HADD2.F32 R85, -RZ, R85.H1_H1 ;  /* 0x30000055ff557230 */ /* 0x000fc40000004100 */
[C---:B------:R-:W-:Y:S01]  /*0c40*/  FADD.FTZ R213, -R208.reuse, R113 ;  /* 0x00000071d0d57221 */ /* 0x040fe20000010100 */
[----:B------:R-:W-:Y:S02]  /*0c50*/  HADD2.F32 R117, -RZ, R62.H1_H1 ;  /* 0x3000003eff757230 */ /* 0x000fe40000004100 */
[C---:B------:R-:W-:Y:S01]  /*0c60*/  FADD.FTZ R217, -R208.reuse, R111 ;  /* 0x0000006fd0d97221 */ /* 0x040fe20000010100 */
[--C-:B------:R-:W-:Y:S02]  /*0c70*/  HADD2.F32 R74, -RZ, R87.reuse.H0_H0 ;  /* 0x20000057ff4a7230 */ /* 0x100fe40000004100 */
[----:B------:R-:W-:Y:S02]  /*0c80*/  HADD2.F32 R75, -RZ, R87.H1_H1 ;  /* 0x30000057ff4b7230 */ /* 0x000fe40000004100 */
[C---:B------:R-:W-:Y:S01]  /*0c90*/  FADD.FTZ R113, -R208.reuse, R69 ;  /* 0x00000045d0717221 */ /* 0x040fe20000010100 */
[----:B------:R-:W-:Y:S02]  /*0ca0*/  HADD2.F32 R62, -RZ, R64.H1_H1 ;  /* 0x30000040ff3e7230 */ /* 0x000fe40000004100 */
[----:B------:R-:W-:Y:S01]  /*0cb0*/  FADD.FTZ R111, -R208, R77 ;  /* 0x0000004dd06f7221 */ /* 0x000fe20000010100 */
[----:B------:R-:W-:-:S02]  /*0cc0*/  HADD2.F32 R204, -RZ, R67.H0_H0 ;  /* 0x20000043ffcc7230 */ /* 0x000fc40000004100 */
[----:B------:R-:W-:Y:S01]  /*0cd0*/  FMUL.FTZ R71, R186, R71 ;  /* 0x00000047ba477220 */ /* 0x000fe20000410000 */
[----:B------:R-:W-:Y:S02]  /*0ce0*/  HADD2.F32 R206, -RZ, R67.H1_H1 ;  /* 0x30000043ffce7230 */ /* 0x000fe40000004100 */
[C---:B------:R-:W-:Y:S01]  /*0cf0*/  FADD.FTZ R67, -R208.reuse, R109 ;  /* 0x0000006dd0437221 */ /* 0x040fe20000010100 */
[----:B------:R-:W-:Y:S01]  /*0d00*/  FADD.FTZ R77, -R208, R0 ;  /* 0x00000000d04d7221 */ /* 0x000fe20000010100 */
[----:B------:R-:W-:Y:S01]  /*0d10*/  FMUL.FTZ R69, R32, R63 ;  /* 0x0000003f20457220 */ /* 0x000fe20000410000 */
[--C-:B------:R-:W-:Y:S02]  /*0d20*/  HADD2.F32 R64, -RZ, R68.reuse.H0_H0 ;  /* 0x20000044ff407230 */ /* 0x100fe40000004100 */
[C---:B------:R-:W-:Y:S01]  /*0d30*/  FADD.FTZ R211, -R208.reuse, R61 ;  /* 0x0000003dd0d37221 */ /* 0x040fe20000010100 */
[----:B------:R-:W-:Y:S02]  /*0d40*/  HADD2.F32 R209, -RZ, R68.H1_H1 ;  /* 0x30000044ffd17230 */ /* 0x000fe40000004100 */
[----:B------:R-:W-:Y:S01]  /*0d50*/  FADD.FTZ R87, -R208, R85 ;  /* 0x00000055d0577221 */ /* 0x000fe20000010100 */
[----:B------:R-:W-:Y:S01]  /*0d60*/  FMUL.FTZ R0, R186, R65 ;  /* 0x00000041ba007220 */ /* 0x000fe20000410000 */
[----:B------:R-:W-:-:S02]  /*0d70*/  HADD2.F32 R68, -RZ, R76.H0_H0 ;  /* 0x2000004cff447230 */ /* 0x000fc40000004100 */
[C---:B------:R-:W-:Y:S01]  /*0d80*/  FADD.FTZ R85, -R208.reuse, R74 ;  /* 0x0000004ad0557221 */ /* 0x040fe20000010100 */
[----:B------:R-:W-:Y:S02]  /*0d90*/  HADD2.F32 R223, -RZ, R76.H1_H1 ;  /* 0x3000004cffdf7230 */ /* 0x000fe40000004100 */
[----:B------:R-:W-:Y:S01]  /*0da0*/  FADD.FTZ R61, -R208, R75 ;  /* 0x0000004bd03d7221 */ /* 0x000fe20000010100 */
[--C-:B------:R-:W-:Y:S02]  /*0db0*/  HADD2.F32 R194, -RZ, R73.reuse.H0_H0 ;  /* 0x20000049ffc27230 */ /* 0x100fe40000004100 */
[----:B------:R-:W-:Y:S01]  /*0dc0*/  FADD.FTZ R179, R62, R179 ;  /* 0x000000b33eb37221 */ /* 0x000fe20000010000 */
[----:B------:R-:W-:Y:S02]  /*0dd0*/  HADD2.F32 R192, -RZ, R73.H1_H1 ;  /* 0x30000049ffc07230 */ /* 0x000fe40000004100 */
[----:B------:R-:W-:Y:S01]  /*0de0*/  FMUL.FTZ R67, R186, R67 ;  /* 0x00000043ba437220 */ /* 0x000fe20000410000 */
[----:B------:R-:W-:-:S02]  /*0df0*/  HADD2.F32 R104, -RZ, R83.H0_H0 ;  /* 0x20000053ff687230 */ /* 0x000fc40000004100 */
[-C--:B------:R-:W-:Y:S01]  /*0e00*/  FFMA.FTZ R182, R71, R62.reuse, R182 ;  /* 0x0000003e47b67223 */ /* 0x080fe200000100b6 */
[----:B------:R-:W-:Y:S02]  /*0e10*/  HADD2.F32 R76, -RZ, R83.H1_H1 ;  /* 0x30000053ff4c7230 */ /* 0x000fe40000004100 */
[----:B------:R-:W-:Y:S01]  /*0e20*/  FMUL.FTZ R62, R33, R62 ;  /* 0x0000003e213e7220 */ /* 0x000fe20000410000 */
[--C-:B------:R-:W-:Y:S02]  /*0e30*/  HADD2.F32 R75, -RZ, R89.reuse.H0_H0 ;  /* 0x20000059ff4b7230 */ /* 0x100fe40000004100 */
[----:B------:R-:W-:Y:S02]  /*0e40*/  HADD2.F32 R74, -RZ, R89.H1_H1 ;  /* 0x30000059ff4a7230 */ /* 0x000fe40000004100 */
[----:B------:R-:W-:Y:S01]  /*0e50*/  FADD.FTZ R89, RZ, R69 ;  /* 0x00000045ff597221 */ /* 0x000fe20000010000 */
[--C-:B------:R-:W-:Y:S02]  /*0e60*/  HADD2.F32 R73, -RZ, R86.reuse.H0_H0 ;  /* 0x20000056ff497230 */ /* 0x100fe40000004100 */
[----:B------:R-:W-:-:S02]  /*0e70*/  HADD2.F32 R83, -RZ, R86.H1_H1 ;  /* 0x30000056ff537230 */ /* 0x000fc40000004100 */
[----:B------:R-:W-:Y:S01]  /*0e80*/  FFMA.FTZ R86, R0, R69, RZ ;  /* 0x0000004500567223 */ /* 0x000fe200000100ff */
[----:B------:R-:W-:Y:S01]  /*0e90*/  FADD.FTZ R177, R60, R177 ;  /* 0x000000b13cb17221 */ /* 0x000fe20000010000 */
[-C--:B------:R-:W-:Y:S01]  /*0ea0*/  FFMA.FTZ R180, R67, R60.reuse, R180 ;  /* 0x0000003c43b47223 */ /* 0x080fe200000100b4 */
[----:B------:R-:W-:Y:S01]  /*0eb0*/  FMUL.FTZ R60, R34, R60 ;  /* 0x0000003c223c7220 */ /* 0x000fe20000410000 */
[----:B------:R-:W-:Y:S01]  /*0ec0*/  FADD.FTZ R89, R89, R62 ;  /* 0x0000003e59597221 */ /* 0x000fe20000010000 */
[----:B------:R-:W-:Y:S01]  /*0ed0*/  FFMA.FTZ R86, R71, R62, R86 ;  /* 0x0000003e47567223 */ /* 0x000fe20000010056 */
[C---:B------:R-:W-:Y:S01]  /*0ee0*/  FADD.FTZ R225, -R208.reuse, R197 ;  /* 0x000000c5d0e17221 */ /* 0x040fe20000010100 */
[----:B------:R-:W-:Y:S01]  /*0ef0*/  FADD.FTZ R197, -R208, R66 ;  /* 0x00000042d0c57221 */ /* 0x000fe20000010100 */
[----:B------:R-:W-:Y:S01]  /*0f00*/  FMUL.FTZ R66, R35, R115 ;  /* 0x0000007323427220 */ /* 0x000fe20000410000 */
[----:B------:R-:W-:Y:S01]  /*0f10*/  FADD.FTZ R89, R89, R60 ;  /* 0x0000003c59597221 */ /* 0x000fe20000010000 */
[----:B------:R-:W-:-:S02]  /*0f20*/  HADD2.F32 R203, -RZ, R70.H0_H0 ;  /* 0x20000046ffcb7230 */ /* 0x000fc40000004100 */
[----:B------:R-:W-:Y:S01]  /*0f30*/  FMUL.FTZ R65, R186, R211 ;  /* 0x000000d3ba417220 */ /* 0x000fe20000410000 */
[----:B------:R-:W-:Y:S02]  /*0f40*/  HADD2.F32 R201, -RZ, R70.H1_H1 ;  /* 0x30000046ffc97230 */ /* 0x000fe40000004100 */
[----:B------:R-:W-:Y:S01]  /*0f50*/  FFMA.FTZ R86, R67, R60, R86 ;  /* 0x0000003c43567223 */ /* 0x000fe20000010056 */
[----:B------:R-:W-:Y:S02]  /*0f60*/  HADD2.F32 R70, -RZ, R78.H0_H0 ;  /* 0x2000004eff467230 */ /* 0x000fe40000004100 */
[C---:B------:R-:W-:Y:S01]  /*0f70*/  FADD.FTZ R215, -R208.reuse, R117 ;  /* 0x00000075d0d77221 */ /* 0x040fe20000010100 */
[----:B------:R-:W-:Y:S01]  /*0f80*/  FADD.FTZ R117, -R208, R68 ;  /* 0x00000044d0757221 */ /* 0x000fe20000010100 */
[----:B------:R-:W-:Y:S01]  /*0f90*/  FADD.FTZ R181, R63, R181 ;  /* 0x000000b53fb57221 */ /* 0x000fe20000010000 */
[----:B------:R-:W-:Y:S01]  /*0fa0*/  FFMA.FTZ R187, R0, R63, R187 ;  /* 0x0000003f00bb7223 */ /* 0x000fe200000100bb */
[----:B------:R-:W-:Y:S01]  /*0fb0*/  FMUL.FTZ R68, R28, R114 ;  /* 0x000000721c447220 */ /* 0x000fe20000410000 */
[----:B------:R-:W-:Y:S01]  /*0fc0*/  FADD.FTZ R89, R89, R66 ;  /* 0x0000004259597221 */ /* 0x000fe20000010000 */
[C---:B------:R-:W-:Y:S01]  /*0fd0*/  FMUL.FTZ R63, R186.reuse, R213 ;  /* 0x000000d5ba3f7220 */ /* 0x040fe20000410000 */
[----:B------:R-:W-:Y:S01]  /*0fe0*/  FFMA.FTZ R86, R65, R66, R86 ;  /* 0x0000004241567223 */ /* 0x000fe20000010056 */
[----:B------:R-:W-:Y:S01]  /*0ff0*/  FMUL.FTZ R213, R186, R215 ;  /* 0x000000d7bad57220 */ /* 0x000fe20000410000 */
[----:B------:R-:W-:Y:S01]  /*1000*/  FADD.FTZ R109, -R208, R70 ;  /* 0x00000046d06d7221 */ /* 0x000fe20000010100 */
[----:B------:R-:W-:Y:S01]  /*1010*/  FMUL.FTZ R215, R186, R217 ;  /* 0x000000d9bad77220 */ /* 0x000fe20000410000 */
[----:B------:R-:W-:Y:S01]  /*1020*/  FMUL.FTZ R70, R29, R106 ;  /* 0x0000006a1d467220 */ /* 0x000fe20000410000 */
[----:B------:R-:W-:Y:S01]  /*1030*/  FADD.FTZ R89, R89, R68 ;  /* 0x0000004459597221 */ /* 0x000fe20000010000 */
[----:B------:R-:W-:Y:S01]  /*1040*/  FFMA.FTZ R86, R63, R68, R86 ;  /* 0x000000443f567223 */ /* 0x000fe20000010056 */
[----:B------:R-:W-:Y:S01]  /*1050*/  FADD.FTZ R227, -R208, R64 ;  /* 0x00000040d0e37221 */ /* 0x000fe20000010100 */
[----:B------:R-:W-:Y:S01]  /*1060*/  FADD.FTZ R143, R204, R143 ;  /* 0x0000008fcc8f7221 */ /* 0x000fe20000010000 */
[----:B------:R-:W-:Y:S01]  /*1070*/  FMUL.FTZ R217, R186, R225 ;  /* 0x000000e1bad97220 */ /* 0x000fe20000410000 */
[-C--:B------:R-:W-:Y:S01]  /*1080*/  FFMA.FTZ R174, R215, R204.reuse, R174 ;  /* 0x000000ccd7ae7223 */ /* 0x080fe200000100ae */
[----:B------:R-:W-:Y:S01]  /*1090*/  FADD.FTZ R223, -R208, R223 ;  /* 0x000000dfd0df7221 */ /* 0x000fe20000010100 */
[----:B------:R-:W-:Y:S01]  /*10a0*/  FMUL.FTZ R204, R30, R204 ;  /* 0x000000cc1ecc7220 */ /* 0x000fe20000410000 */
[----:B------:R-:W-:Y:S01]  /*10b0*/  FADD.FTZ R89, R89, R70 ;  /* 0x0000004659597221 */ /* 0x000fe20000010000 */
[----:B------:R-:W-:Y:S01]  /*10c0*/  FFMA.FTZ R86, R213, R70, R86 ;  /* 0x00000046d5567223 */ /* 0x000fe20000010056 */
[----:B------:R-:W-:-:S02]  /*10d0*/  HADD2.F32 R198, -RZ, R72.H0_H0 ;  /* 0x20000048ffc67230 */ /* 0x000fc40000004100 */
[----:B------:R-:W-:Y:S01]  /*10e0*/  FADD.FTZ R209, -R208, R209 ;  /* 0x000000d1d0d17221 */ /* 0x000fe20000010100 */
[--C-:B------:R-:W-:Y:S02]  /*10f0*/  HADD2.F32 R116, -RZ, R80.reuse.H0_H0 ;  /* 0x20000050ff747230 */ /* 0x100fe40000004100 */
[----:B------:R-:W-:Y:S01]  /*1100*/  FADD.FTZ R146, R115, R146 ;  /* 0x0000009273927221 */ /* 0x000fe20000010000 */
[----:B------:R-:W-:Y:S02]  /*1110*/  HADD2.F32 R80, -RZ, R80.H1_H1 ;  /* 0x30000050ff507230 */ /* 0x000fe40000004100 */
        /* <DEDUP_REMOVED lines=8> */
[----:B------:R-:W-:-:S02]  /*11a0*/  HADD2.F32 R196, -RZ, R72.H1_H1 ;  /* 0x30000048ffc47230 */ /* 0x000fc40000004100 */
[----:B------:R-:W-:Y:S01]  /*11b0*/  FADD.FTZ R207, -R208, R207 ;  /* 0x000000cfd0cf7221 */ /* 0x000fe20000010100 */
[----:B------:R-:W-:Y:S01]  /*11c0*/  FADD.FTZ R145, R114, R145 ;  /* 0x0000009172917221 */ /* 0x000fe20000010000 */
[----:B------:R-:W-:Y:S01]  /*11d0*/  FFMA.FTZ R176, R63, R114, R176 ;  /* 0x000000723fb07223 */ /* 0x000fe200000100b0 */
[----:B------:R-:W-:Y:S01]  /*11e0*/  FADD.FTZ R141, R198, R141 ;  /* 0x0000008dc68d7221 */ /* 0x000fe20000010000 */
[----:B------:R-:W-:Y:S01]  /*11f0*/  FMUL.FTZ R209, R186, R209 ;  /* 0x000000d1bad17220 */ /* 0x000fe20000410000 */
[-C--:B------:R-:W-:Y:S01]  /*1200*/  FFMA.FTZ R172, R211, R198.reuse, R172 ;  /* 0x000000c6d3ac7223 */ /* 0x080fe200000100ac */
[----:B------:R-:W-:Y:S01]  /*1210*/  FMUL.FTZ R198, R24, R198 ;  /* 0x000000c618c67220 */ /* 0x000fe20000410000 */
[----:B------:R-:W-:Y:S01]  /*1220*/  FADD.FTZ R132, R80, R132 ;  /* 0x0000008450847221 */ /* 0x000fe20000010000 */
[-C--:B------:R-:W-:Y:S01]  /*1230*/  FFMA.FTZ R161, R115, R80.reuse, R161 ;  /* 0x0000005073a17223 */ /* 0x080fe200000100a1 */
[----:B------:R-:W-:Y:S01]  /*1240*/  FMUL.FTZ R114, R17, R80 ;  /* 0x0000005011727220 */ /* 0x000fe20000410000 */
[----:B------:R-:W-:Y:S01]  /*1250*/  FADD.FTZ R89, R89, R206 ;  /* 0x000000ce59597221 */ /* 0x000fe20000010000 */
[----:B------:R-:W-:Y:S01]  /*1260*/  FFMA.FTZ R80, R217, R206, R86 ;  /* 0x000000ced9507223 */ /* 0x000fe20000010056 */
[----:B------:R-:W-:Y:S01]  /*1270*/  FADD.FTZ R205, -R208, R205 ;  /* 0x000000cdd0cd7221 */ /* 0x000fe20000010100 */
[----:B------:R-:W-:Y:S01]  /*1280*/  FADD.FTZ R140, R196, R140 ;  /* 0x0000008cc48c7221 */ /* 0x000fe20000010000 */
[----:B------:R-:W-:Y:S01]  /*1290*/  FMUL.FTZ R207, R186, R207 ;  /* 0x000000cfbacf7220 */ /* 0x000fe20000410000 */
        /* <DEDUP_REMOVED lines=25> */
[----:B------:R-:W-:-:S02]  /*1430*/  HADD2.F32 R221, -RZ, R79.H1_H1 ;  /* 0x3000004fffdd7230 */ /* 0x000fc40000004100 */
        /* <DEDUP_REMOVED lines=9> */
[----:B------:R-:W-:Y:S01]  /*14d0*/  FFMA.FTZ R166, R199, R200, R166 ;  /* 0x000000c8c7a67223 */ /* 0x000fe200000100a6 */
[----:B------:R-:W-:-:S02]  /*14e0*/  HADD2.F32 R112, -RZ, R81.H0_H0 ;  /* 0x20000051ff707230 */ /* 0x000fc40000004100 */
[----:B------:R-:W-:Y:S01]  /*14f0*/  FMUL.FTZ R200, R22, R200 ;  /* 0x000000c816c87220 */ /* 0x000fe20000410000 */
[----:B------:R-:W-:Y:S02]  /*1500*/  HADD2.F32 R110, -RZ, R81.H1_H1 ;  /* 0x30000051ff6e7230 */ /* 0x000fe40000004100 */
[----:B------:R-:W-:Y:S01]  /*1510*/  FADD.FTZ R89, R89, R188 ;  /* 0x000000bc59597221 */ /* 0x000fe20000010000 */
[--C-:B------:R-:W-:Y:S02]  /*1520*/  HADD2.F32 R81, -RZ, R84.reuse.H0_H0 ;  /* 0x20000054ff517230 */ /* 0x100fe40000004100 */
[----:B------:R-:W-:Y:S01]  /*1530*/  FFMA.FTZ R80, R201, R188, R80 ;  /* 0x000000bcc9507223 */ /* 0x000fe20000010050 */
[----:B------:R-:W-:Y:S02]  /*1540*/  HADD2.F32 R219, -RZ, R84.H1_H1 ;  /* 0x30000054ffdb7230 */ /* 0x000fe40000004100 */
[----:B------:R-:W-:Y:S01]  /*1550*/  FADD.FTZ R134, R202, R134 ;  /* 0x00000086ca867221 */ /* 0x000fe20000010000 */
[----:B------:R-:W-:-:S02]  /*1560*/  HADD2.F32 R84, -RZ, R91.H0_H0 ;  /* 0x2000005bff547230 */ /* 0x000fc40000004100 */
[C---:B------:R-:W-:Y:S01]  /*1570*/  FMUL.FTZ R117, R186.reuse, R117 ;  /* 0x00000075ba757220 */ /* 0x040fe20000410000 */
[----:B------:R-:W-:Y:S02]  /*1580*/  HADD2.F32 R64, -RZ, R91.H1_H1 ;  /* 0x3000005bff407230 */ /* 0x000fe40000004100 */
        /* <DEDUP_REMOVED lines=9> */
[-C--:B------:R-:W-:Y:S01]  /*1620*/  FFMA.FTZ R155, R91, R76.reuse, R155 ;  /* 0x0000004c5b9b7223 */ /* 0x080fe2000001009b */
[----:B------:R-:W-:Y:S01]  /*1630*/  FMUL.FTZ R89, R15, R76 ;  /* 0x0000004c0f597220 */ /* 0x000fe20000410000 */
[----:B------:R-:W-:Y:S01]  /*1640*/  FADD.FTZ R221, R221, R202 ;  /* 0x000000cadddd7221 */ /* 0x000fe20000010000 */
[----:B------:R-:W-:Y:S01]  /*1650*/  FFMA.FTZ R76, R197, R202, R80 ;  /* 0x000000cac54c7223 */ /* 0x000fe20000010050 */
[----:B------:R-:W-:-:S02]  /*1660*/  FMUL.FTZ R113, R186, R113 ;  /* 0x00000071ba717220 */ /* 0x000fc40000410000 */
        /* <DEDUP_REMOVED lines=8> */
[----:B------:R-:W-:Y:S02]  /*16f0*/  HADD2.F32 R72, -RZ, R79.H0_H0 ;  /* 0x2000004fff487230 */ /* 0x000fe40000004100 */
[----:B------:R-:W-:Y:S01]  /*1700*/  FADD.FTZ R130, R110, R130 ;  /* 0x000000826e827221 */ /* 0x000fe20000010000 */
[----:B------:R-:W-:-:S02]  /*1710*/  HADD2.F32 R108, -RZ, R82.H0_H0 ;  /* 0x20000052ff6c7230 */ /* 0x000fc40000004100 */
[-C--:B------:R-:W-:Y:S01]  /*1720*/  FFMA.FTZ R159, R111, R110.reuse, R159 ;  /* 0x0000006e6f9f7223 */ /* 0x080fe2000001009f */
[----:B------:R-:W-:Y:S02]  /*1730*/  HADD2.F32 R78, -RZ, R78.H1_H1 ;  /* 0x3000004eff4e7230 */ /* 0x000fe40000004100 */
[----:B------:R-:W-:Y:S01]  /*1740*/  FMUL.FTZ R109, R186, R109 ;  /* 0x0000006dba6d7220 */ /* 0x000fe20000410000 */
[----:B------:R-:W-:Y:S01]  /*1750*/  FMUL.FTZ R110, R19, R110 ;  /* 0x0000006e136e7220 */ /* 0x000fe20000410000 */
[----:B------:R-:W-:Y:S01]  /*1760*/  FADD.FTZ R221, R221, R112 ;  /* 0x00000070dddd7221 */ /* 0x000fe20000010000 */
[----:B------:R-:W-:Y:S01]  /*1770*/  FFMA.FTZ R76, R113, R112, R76 ;  /* 0x00000070714c7223 */ /* 0x000fe2000001004c */
[----:B------:R-:W-:Y:S02]  /*1780*/  HADD2.F32 R82, -RZ, R82.H1_H1 ;  /* 0x30000052ff527230 */ /* 0x000fe40000004100 */
[----:B------:R-:W-:Y:S01]  /*1790*/  FADD.FTZ R105, -R208, R72 ;  /* 0x00000048d0697221 */ /* 0x000fe20000010100 */
        /* <DEDUP_REMOVED lines=13> */
[----:B------:R-:W-:Y:S01]  /*1870*/  FADD.FTZ R81, -R208, R81 ;  /* 0x00000051d0517221 */ /* 0x000fe20000010100 */
[----:B------:R-:W-:Y:S01]  /*1880*/  FADD.FTZ R127, R104, R127 ;  /* 0x0000007f687f7221 */ /* 0x000fe20000010000 */
[----:B------:R-:W-:Y:S01]  /*1890*/  FFMA.FTZ R156, R105, R104, R156 ;  /* 0x00000068699c7223 */ /* 0x000fe2000001009c */
[----:B------:R-:W-:Y:S01]  /*18a0*/  FADD.FTZ R128, R82, R128 ;  /* 0x0000008052807221 */ /* 0x000fe20000010000 */
[----:B------:R-:W-:Y:S01]  /*18b0*/  FFMA.FTZ R157, R107, R82, R157 ;  /* 0x000000526b9d7223 */ /* 0x000fe2000001009d */
[----:B------:R-:W-:Y:S01]  /*18c0*/  FMUL.FTZ R104, R14, R104 ;  /* 0x000000680e687220 */ /* 0x000fe20000410000 */
[----:B------:R-:W-:Y:S01]  /*18d0*/  FADD.FTZ R221, R221, R106 ;  /* 0x0000006adddd7221 */ /* 0x000fe20000010000 */
[----:B------:R-:W-:Y:S01]  /*18e0*/  FFMA.FTZ R82, R107, R106, R76 ;  /* 0x0000006a6b527223 */ /* 0x000fe2000001004c */
[----:B------:R-:W-:-:S02]  /*18f0*/  HADD2.F32 R79, -RZ, R88.H0_H0 ;  /* 0x20000058ff4f7230 */ /* 0x000fc40000004100 */
[----:B------:R-:W-:Y:S01]  /*1900*/  FADD.FTZ R219, -R208, R219 ;  /* 0x000000dbd0db7221 */ /* 0x000fe20000010100 */
[C---:B------:R-:W-:Y:S01]  /*1910*/  FMUL.FTZ R81, R186.reuse, R81 ;  /* 0x00000051ba517220 */ /* 0x040fe20000410000 */
[----:B------:R-:W-:Y:S01]  /*1920*/  FADD.FTZ R86, R221, R104 ;  /* 0x00000068dd567221 */ /* 0x000fe20000010000 */
[----:B------:R-:W-:Y:S01]  /*1930*/  FFMA.FTZ R82, R105, R104, R82 ;  /* 0x0000006869527223 */ /* 0x000fe20000010052 */
[----:B------:R-:W-:Y:S02]  /*1940*/  HADD2.F32 R78, -RZ, R88.H1_H1 ;  /* 0x30000058ff4e7230 */ /* 0x000fe40000004100 */
        /* <DEDUP_REMOVED lines=28> */
[----:B------:R-:W-:Y:S01]  /*1b10*/  FADD.FTZ R83, -R208, R83 ;  /* 0x00000053d0537221 */ /* 0x000fe20000010100 */
[----:B------:R-:W-:Y:S02]  /*1b20*/  HADD2.F32 R90, -RZ, R90.H1_H1 ;  /* 0x3000005aff5a7230 */ /* 0x000fe40000004100 */
[----:B------:R-:W-:Y:S01]  /*1b30*/  FMUL.FTZ R72, R4, R72 ;  /* 0x0000004804487220 */ /* 0x000fe20000410000 */
[----:B------:R-:W-:Y:S01]  /*1b40*/  FADD.FTZ R87, R87, R74 ;  /* 0x0000004a57577221 */ /* 0x000fe20000010000 */
[----:B------:R-:W-:Y:S01]  /*1b50*/  FFMA.FTZ R86, R76, R74, R219 ;  /* 0x0000004a4c567223 */ /* 0x000fe200000100db */
[C---:B------:R-:W-:Y:S01]  /*1b60*/  FMUL.FTZ R82, R186.reuse, R83 ;  /* 0x00000053ba527220 */ /* 0x040fe20000410000 */
        /* <DEDUP_REMOVED lines=17> */
[C---:B------:R-:W-:Y:S01]  /*1c80*/  FFMA.FTZ R147, R88.reuse, R64, R147 ;  /* 0x0000004058937223 */ /* 0x040fe20000010093 */
        /* <DEDUP_REMOVED lines=21> */
.L_x_3214:
        /* <DEDUP_REMOVED lines=59> */
[----:B0-----:R-:W-:-:S02]  /*2190*/  FSEL R61, R67, RZ, P6 ;  /* 0x000000ff433d7208 */ /* 0x001fc40003000000 */
        /* <DEDUP_REMOVED lines=8> */
.L_x_3172:
[-CC-:B------:R-:W-:Y:S01]  /*2220*/  FFMA.FTZ R215, R215, R87.reuse, R90.reuse ;  /* 0x00000057d7d77223 */ /* 0x180fe2000001005a */
[-CC-:B------:R-:W-:Y:S01]  /*2230*/  FFMA.FTZ R63, R63, R87.reuse, R90.reuse ;  /* 0x000000573f3f7223 */ /* 0x180fe2000001005a */
[-CC-:B------:R-:W-:Y:S01]  /*2240*/  FFMA.FTZ R217, R217, R87.reuse, R90.reuse ;  /* 0x00000057d9d97223 */ /* 0x180fe2000001005a */
[-CC-:B------:R-:W-:Y:S01]  /*2250*/  FFMA.FTZ R67, R67, R87.reuse, R90.reuse ;  /* 0x0000005743437223 */ /* 0x180fe2000001005a */
        /* <DEDUP_REMOVED lines=8> */
[----:B------:R-:W-:Y:S01]  /*22e0*/  FMUL.FTZ R53, R55, UR6 ;  /* 0x0000000637357c20 */ /* 0x000fe20008410000 */
[----:B------:R-:W-:Y:S01]  /*22f0*/  FFMA.FTZ R0, R0, R87, R90 ;  /* 0x0000005700007223 */ /* 0x000fe2000001005a */
[C---:B-----5:R-:W-:Y:S01]  /*2300*/  LOP3.LUT P5, RZ, R103.reuse, 0xff0000, RZ, 0xc0, !PT ;  /* 0x00ff000067ff7812 */ /* 0x060fe200078ac0ff */
[----:B------:R-:W-:Y:S01]  /*2310*/  FMUL.FTZ R68, R186, R217 ;  /* 0x000000d9ba447220 */ /* 0x000fe20000410000 */
[----:B------:R-:W-:Y:S01]  /*2320*/  ISETP.GE.U32.AND P1, PT, R102, RZ, PT ;  /* 0x000000ff6600720c */ /* 0x000fe20003f26070 */
[----:B------:R-:W-:Y:S01]  /*2330*/  FMUL.FTZ R52, R54, UR6 ;  /* 0x0000000636347c20 */ /* 0x000fe20008410000 */
[----:B------:R-:W-:Y:S01]  /*2340*/  FADD.FTZ R67, R60, -R67 ;  /* 0x800000433c437221 */ /* 0x000fe20000010000 */
[----:B------:R-:W-:Y:S01]  /*2350*/  FADD.FTZ R65, R66, -R65 ;  /* 0x8000004142417221 */ /* 0x000fe20000010000 */
[----:B------:R-:W-:Y:S01]  /*2360*/  LOP3.LUT P4, RZ, R103, 0xff, RZ, 0xc0, !PT ;  /* 0x000000ff67ff7812 */ /* 0x000fe2000788c0ff */
[----:B------:R-:W-:Y:S01]  /*2370*/  FADD.FTZ R71, R62, -R71 ;  /* 0x800000473e477221 */ /* 0x000fe20000010000 */
[----:B------:R-:W-:Y:S01]  /*2380*/  FADD.FTZ R213, R70, -R213 ;  /* 0x800000d546d57221 */ /* 0x000fe20000010000 */
[----:B------:R-:W-:Y:S01]  /*2390*/  FADD.FTZ R69, R69, -R0 ;  /* 0x8000000045457221 */ /* 0x000fe20000010000 */
[----:B0-----:R-:W-:Y:S01]  /*23a0*/  FMUL.FTZ R61, R68, UR6 ;  /* 0x00000006443d7c20 */ /* 0x001fe20008410000 */
[----:B------:R-:W-:Y:S01]  /*23b0*/  FSEL R63, R53, RZ, P5 ;  /* 0x000000ff353f7208 */ /* 0x000fe20002800000 */
[C---:B------:R-:W-:Y:S01]  /*23c0*/  FMUL.FTZ R53, R186.reuse, R67 ;  /* 0x00000043ba357220 */ /* 0x040fe20000410000 */
[----:B------:R-:W-:Y:S01]  /*23d0*/  ISETP.GE.U32.AND.EX P1, PT, R103, 0x1000000, PT, P1 ;  /* 0x010000006700780c */ /* 0x000fe20003f26110 */
[----:B------:R-:W-:Y:S01]  /*23e0*/  FMUL.FTZ R0, R186, R65 ;  /* 0x00000041ba007220 */ /* 0x000fe20000410000 */
[----:B------:R-:W-:Y:S01]  /*23f0*/  FSEL R64, R52, RZ, P4 ;  /* 0x000000ff34407208 */ /* 0x000fe20002000000 */
[C---:B------:R-:W-:Y:S01]  /*2400*/  FMUL.FTZ R213, R186.reuse, R213 ;  /* 0x000000d5bad57220 */ /* 0x040fe20000410000 */
[C---:B------:R-:W-:Y:S01]  /*2410*/  FMUL.FTZ R71, R186.reuse, R71 ;  /* 0x00000047ba477220 */ /* 0x040fe20000410000 */
[----:B------:R-:W-:Y:S01]  /*2420*/  FMUL.FTZ R52, R186, R69 ;  /* 0x00000045ba347220 */ /* 0x000fe20000410000 */
[----:B------:R-:W-:Y:S01]  /*2430*/  FSEL R204, R61, RZ, P1 ;  /* 0x000000ff3dcc7208 */ /* 0x000fe20000800000 */
        /* <DEDUP_REMOVED lines=24> */
.L_x_3171:
[----:B------:R-:W-:-:S04]  /*25c0*/  UISETP.NE.U32.AND UP0, UPT, UR4, URZ, UPT ;  /* 0x000000ff0400728c */ /* 0x000fc8000bf05070 */
[----:B------:R-:W-:-:S09]  /*25d0*/  UISETP.NE.AND.EX UP0, UPT, UR5, URZ, UPT, UP0 ;  /* 0x000000ff0500728c */ /* 0x000fd2000bf05300 */
[----:B------:R-:W-:Y:S05]  /*25e0*/  BRA.U UP0, `(.L_x_3174) ;  /* 0x0000000100f87547 */ /* 0x000fea000b800000 */
[-CC-:B0-----:R-:W-:Y:S01]  /*25f0*/  FFMA.FTZ R61, R217, R87.reuse, R90.reuse ;  /* 0x00000057d93d7223 */ /* 0x181fe2000001005a */
[-CC-:B------:R-:W-:Y:S01]  /*2600*/  FFMA.FTZ R215, R215, R87.reuse, R90.reuse ;  /* 0x00000057d7d77223 */ /* 0x180fe2000001005a */
[-CC-:B------:R-:W-:Y:S01]  /*2610*/  FFMA.FTZ R217, R63, R87.reuse, R90.reuse ;  /* 0x000000573fd97223 */ /* 0x180fe2000001005a */
[--C-:B-----5:R-:W-:Y:S02]  /*2620*/  HADD2.F32 R63, -RZ, R39.reuse.H0_H0 ;  /* 0x20000027ff3f7230 */ /* 0x120fe40000004100 */
[----:B------:R-:W-:Y:S01]  /*2630*/  FADD.FTZ R206, R206, -R61 ;  /* 0x8000003dcece7221 */ /* 0x000fe20000010000 */
[----:B------:R-:W-:Y:S02]  /*2640*/  HADD2.F32 R61, -RZ, R38.H0_H0 ;  /* 0x20000026ff3d7230 */ /* 0x000fe40000004100 */
[----:B------:R-:W-:Y:S01]  /*2650*/  FADD.FTZ R204, R204, -R215 ;  /* 0x800000d7cccc7221 */ /* 0x000fe20000010000 */
[----:B------:R-:W-:Y:S01]  /*2660*/  FADD.FTZ R68, R68, -R217 ;  /* 0x800000d944447221 */ /* 0x000fe20000010000 */
[----:B------:R-:W-:Y:S01]  /*2670*/  FFMA.FTZ R65, R65, R87, R90 ;  /* 0x0000005741417223 */ /* 0x000fe2000001005a */
[----:B------:R-:W-:-:S02]  /*2680*/  HADD2.F32 R215, -RZ, R39.H1_H1 ;  /* 0x30000027ffd77230 */ /* 0x000fc40000004100 */
[C---:B------:R-:W-:Y:S01]  /*2690*/  FFMA.FTZ R63, R186.reuse, R204, R63 ;  /* 0x000000ccba3f7223 */ /* 0x040fe2000001003f */
[----:B------:R-:W-:Y:S01]  /*26a0*/  FFMA.FTZ R61, R186, R68, R61 ;  /* 0x00000044ba3d7223 */ /* 0x000fe2000001003d */
[----:B------:R-:W-:Y:S01]  /*26b0*/  LOP3.LUT P5, RZ, R103, 0xff0000, RZ, 0xc0, !PT ;  /* 0x00ff000067ff7812 */ /* 0x000fe200078ac0ff */
[-CC-:B------:R-:W-:Y:S01]  /*26c0*/  FFMA.FTZ R67, R67, R87.reuse, R90.reuse ;  /* 0x0000005743437223 */ /* 0x180fe2000001005a */
[----:B------:R-:W-:Y:S01]  /*26d0*/  FMUL.FTZ R63, R63, UR6 ;  /* 0x000000063f3f7c20 */ /* 0x000fe20008410000 */
[----:B------:R-:W-:Y:S01]  /*26e0*/  FMUL.FTZ R61, R61, UR6 ;  /* 0x000000063d3d7c20 */ /* 0x000fe20008410000 */
[----:B------:R-:W-:Y:S01]  /*26f0*/  LOP3.LUT P4, RZ, R103, 0xff, RZ, 0xc0, !PT ;  /* 0x000000ff67ff7812 */ /* 0x000fe2000788c0ff */
[-CC-:B------:R-:W-:Y:S01]  /*2700*/  FFMA.FTZ R0, R0, R87.reuse, R90.reuse ;  /* 0x0000005700007223 */ /* 0x180fe2000001005a */
[-CC-:B------:R-:W-:Y:S01]  /*2710*/  FFMA.FTZ R71, R71, R87.reuse, R90.reuse ;  /* 0x0000005747477223 */ /* 0x180fe2000001005a */
[----:B------:R-:W-:Y:S01]  /*2720*/  FFMA.FTZ R213, R213, R87, R90 ;  /* 0x00000057d5d57223 */ /* 0x000fe2000001005a */
[----:B------:R-:W-:Y:S01]  /*2730*/  FADD.FTZ R66, R66, -R65 ;  /* 0x8000004142427221 */ /* 0x000fe20000010000 */
[----:B------:R-:W-:Y:S01]  /*2740*/  FSEL R68, R63, RZ, P5 ;  /* 0x000000ff3f447208 */ /* 0x000fe20002800000 */
[----:B------:R-:W-:Y:S01]  /*2750*/  FADD.FTZ R60, R60, -R67 ;  /* 0x800000433c3c7221 */ /* 0x000fe20000010000 */
[----:B------:R-:W-:Y:S01]  /*2760*/  FSEL R64, R61, RZ, P4 ;  /* 0x000000ff3d407208 */ /* 0x000fe20002000000 */
[----:B------:R-:W-:Y:S01]  /*2770*/  FADD.FTZ R0, R69, -R0 ;  /* 0x8000000045007221 */ /* 0x000fe20000010000 */
[----:B------:R-:W-:-:S02]  /*2780*/  HADD2.F32 R65, -RZ, R37.H0_H0 ;  /* 0x20000025ff417230 */ /* 0x000fc40000004100 */
[----:B------:R-:W-:Y:S01]  /*2790*/  FFMA.FTZ R215, R186, R206, R215 ;  /* 0x000000cebad77223 */ /* 0x000fe200000100d7 */
[----:B------:R-:W-:Y:S01]  /*27a0*/  HADD2.F32 R69, -RZ, R38.H1_H1 ;  /* 0x30000026ff457230 */ /* 0x000fe20000004100 */
[----:B------:R-:W-:Y:S01]  /*27b0*/  ISETP.GE.U32.AND P1, PT, R102, RZ, PT ;  /* 0x000000ff6600720c */ /* 0x000fe20003f26070 */
[----:B------:R-:W-:Y:S02]  /*27c0*/  HADD2.F32 R67, -RZ, R37.H1_H1 ;  /* 0x30000025ff437230 */ /* 0x000fe40000004100 */
[----:B------:R-:W-:Y:S01]  /*27d0*/  FADD.FTZ R62, R62, -R71 ;  /* 0x800000473e3e7221 */ /* 0x000fe20000010000 */
[--C-:B------:R-:W-:Y:S02]  /*27e0*/  HADD2.F32 R61, -RZ, R36.reuse.H0_H0 ;  /* 0x20000024ff3d7230 */ /* 0x100fe40000004100 */
[----:B------:R-:W-:Y:S01]  /*27f0*/  FADD.FTZ R213, R70, -R213 ;  /* 0x800000d546d57221 */ /* 0x000fe20000010000 */
[----:B------:R-:W-:Y:S02]  /*2800*/  HADD2.F32 R63, -RZ, R36.H1_H1 ;  /* 0x30000024ff3f7230 */ /* 0x000fe40000004100 */
[----:B------:R-:W-:Y:S01]  /*2810*/  FMUL.FTZ R215, R215, UR6 ;  /* 0x00000006d7d77c20 */ /* 0x000fe20008410000 */
[C---:B------:R-:W-:Y:S01]  /*2820*/  FFMA.FTZ R65, R186.reuse, R60, R65 ;  /* 0x0000003cba417223 */ /* 0x040fe20000010041 */
[----:B------:R-:W-:Y:S01]  /*2830*/  ISETP.GE.U32.AND.EX P1, PT, R103, 0x1000000, PT, P1 ;  /* 0x010000006700780c */ /* 0x000fe20003f26110 */
[C---:B------:R-:W-:Y:S01]  /*2840*/  FFMA.FTZ R69, R186.reuse, R213, R69 ;  /* 0x000000d5ba457223 */ /* 0x040fe20000010045 */
[C---:B------:R-:W-:Y:S01]  /*2850*/  FFMA.FTZ R67, R186.reuse, R66, R67 ;  /* 0x00000042ba437223 */ /* 0x040fe20000010043 */
[C---:B------:R-:W-:Y:S01]  /*2860*/  FFMA.FTZ R61, R186.reuse, R0, R61 ;  /* 0x00000000ba3d7223 */ /* 0x040fe2000001003d */
[----:B------:R-:W-:Y:S01]  /*2870*/  FFMA.FTZ R63, R186, R62, R63 ;  /* 0x0000003eba3f7223 */ /* 0x000fe2000001003f */
        /* <DEDUP_REMOVED lines=21> */
.L_x_3174:
[-CC-:B------:R-:W-:Y:S01]  /*29d0*/  FFMA.FTZ R215, R215, R87.reuse, R90.reuse ;  /* 0x00000057d7d77223 */ /* 0x180fe2000001005a */
[-CC-:B------:R-:W-:Y:S01]  /*29e0*/  FFMA.FTZ R217, R217, R87.reuse, R90.reuse ;  /* 0x00000057d9d97223 */ /* 0x180fe2000001005a */
[----:B------:R-:W-:Y:S01]  /*29f0*/  FFMA.FTZ R63, R63, R87, R90 ;  /* 0x000000573f3f7223 */ /* 0x000fe2000001005a */
[--C-:B-----5:R-:W-:Y:S02]  /*2a00*/  HADD2.F32 R53, -RZ, R39.reuse.H0_H0 ;  /* 0x20000027ff357230 */ /* 0x120fe40000004100 */
[----:B------:R-:W-:Y:S01]  /*2a10*/  FADD.FTZ R215, R204, -R215 ;  /* 0x800000d7ccd77221 */ /* 0x000fe20000010000 */
[----:B------:R-:W-:Y:S02]  /*2a20*/  HADD2.F32 R54, -RZ, R39.H1_H1 ;  /* 0x30000027ff367230 */ /* 0x000fe40000004100 */
[----:B------:R-:W-:Y:S01]  /*2a30*/  FADD.FTZ R217, R206, -R217 ;  /* 0x800000d9ced97221 */ /* 0x000fe20000010000 */
[--C-:B------:R-:W-:Y:S02]  /*2a40*/  HADD2.F32 R52, -RZ, R38.reuse.H0_H0 ;  /* 0x20000026ff347230 */ /* 0x100fe40000004100 */
[----:B------:R-:W-:Y:S01]  /*2a50*/  FADD.FTZ R63, R68, -R63 ;  /* 0x8000003f443f7221 */ /* 0x000fe20000010000 */
[C---:B------:R-:W-:Y:S01]  /*2a60*/  FFMA.FTZ R55, R186.reuse, R215, R53 ;  /* 0x000000d7ba377223 */ /* 0x040fe20000010035 */
[----:B------:R-:W-:Y:S01]  /*2a70*/  FFMA.FTZ R204, R186, R217, R54 ;  /* 0x000000d9bacc7223 */ /* 0x000fe20000010036 */
[----:B------:R-:W-:Y:S01]  /*2a80*/  ISETP.GE.U32.AND P1, PT, R102, RZ, PT ;  /* 0x000000ff6600720c */ /* 0x000fe20003f26070 */
[----:B------:R-:W-:Y:S01]  /*2a90*/  FFMA.FTZ R63, R186, R63, R52 ;  /* 0x0000003fba3f7223 */ /* 0x000fe20000010034 */
[----:B------:R-:W-:Y:S01]  /*2aa0*/  FMUL.FTZ R53, R55, UR6 ;  /* 0x0000000637357c20 */ /* 0x000fe20008410000 */
[----:B------:R-:W-:Y:S01]  /*2ab0*/  LOP3.LUT P5, RZ, R103, 0xff0000, RZ, 0xc0, !PT ;  /* 0x00ff000067ff7812 */ /* 0x000fe200078ac0ff */
[----:B------:R-:W-:Y:S01]  /*2ac0*/  FMUL.FTZ R54, R204, UR6 ;  /* 0x00000006cc367c20 */ /* 0x000fe20008410000 */
[----:B------:R-:W-:Y:S01]  /*2ad0*/  FMUL.FTZ R52, R63, UR6 ;  /* 0x000000063f347c20 */ /* 0x000fe20008410000 */
[----:B------:R-:W-:Y:S01]  /*2ae0*/  LOP3.LUT P4, RZ, R103, 0xff, RZ, 0xc0, !PT ;  /* 0x000000ff67ff7812 */ /* 0x000fe2000788c0ff */
[-CC-:B------:R-:W-:Y:S01]  /*2af0*/  FFMA.FTZ R67, R67, R87.reuse, R90.reuse ;  /* 0x0000005743437223 */ /* 0x180fe2000001005a */
[----:B------:R-:W-:Y:S01]  /*2b00*/  ISETP.GE.U32.AND.EX P1, PT, R103, 0x1000000, PT, P1 ;  /* 0x010000006700780c */ /* 0x000fe20003f26110 */
[-CC-:B------:R-:W-:Y:S01]  /*2b10*/  FFMA.FTZ R213, R213, R87.reuse, R90.reuse ;  /* 0x00000057d5d57223 */ /* 0x180fe2000001005a */
[-CC-:B------:R-:W-:Y:S01]  /*2b20*/  FFMA.FTZ R0, R0, R87.reuse, R90.reuse ;  /* 0x0000005700007223 */ /* 0x180fe2000001005a */
[-CC-:B------:R-:W-:Y:S01]  /*2b30*/  FFMA.FTZ R71, R71, R87.reuse, R90.reuse ;  /* 0x0000005747477223 */ /* 0x180fe2000001005a */
[----:B------:R-:W-:Y:S01]  /*2b40*/  FSEL R68, R53, RZ, P5 ;  /* 0x000000ff35447208 */ /* 0x000fe20002800000 */
[----:B------:R-:W-:Y:S01]  /*2b50*/  FFMA.FTZ R65, R65, R87, R90 ;  /* 0x0000005741417223 */ /* 0x000fe2000001005a */
[----:B------:R-:W-:Y:S01]  /*2b60*/  LOP3.LUT P2, RZ, R103, 0xff00, RZ, 0xc0, !PT ;  /* 0x0000ff0067ff7812 */ /* 0x000fe2000784c0ff */
[----:B------:R-:W-:Y:S01]  /*2b70*/  HADD2.F32 R53, -RZ, R38.H1_H1 ;  /* 0x30000026ff357230 */ /* 0x000fe20000004100 */
[----:B------:R-:W-:Y:S01]  /*2b80*/  FSEL R103, R54, RZ, P1 ;  /* 0x000000ff36677208 */ /* 0x000fe20000800000 */
[----:B------:R-:W-:Y:S01]  /*2b90*/  FADD.FTZ R67, R60, -R67 ;  /* 0x800000433c437221 */ /* 0x000fe20000010000 */
[----:B------:R-:W-:Y:S01]  /*2ba0*/  FSEL R64, R52, RZ, P4 ;  /* 0x000000ff34407208 */ /* 0x000fe20002000000 */
[----:B------:R-:W-:Y:S01]  /*2bb0*/  FADD.FTZ R213, R70, -R213 ;  /* 0x800000d546d57221 */ /* 0x000fe20000010000 */
[----:B------:R-:W-:Y:S01]  /*2bc0*/  FADD.FTZ R69, R69, -R0 ;  /* 0x8000000045457221 */ /* 0x000fe20000010000 */
[----:B------:R-:W-:-:S02]  /*2bd0*/  HADD2.F32 R54, -RZ, R37.H0_H0 ;  /* 0x20000025ff367230 */ /* 0x000fc40000004100 */
[----:B------:R-:W-:Y:S01]  /*2be0*/  FADD.FTZ R71, R62, -R71 ;  /* 0x800000473e477221 */ /* 0x000fe20000010000 */
[----:B------:R-:W-:Y:S02]  /*2bf0*/  HADD2.F32 R60, -RZ, R37.H1_H1 ;  /* 0x30000025ff3c7230 */ /* 0x000fe40000004100 */
[----:B------:R-:W-:Y:S01]  /*2c00*/  FADD.FTZ R65, R66, -R65 ;  /* 0x8000004142417221 */ /* 0x000fe20000010000 */
[--C-:B------:R-:W-:Y:S02]  /*2c10*/  HADD2.F32 R0, -RZ, R36.reuse.H0_H0 ;  /* 0x20000024ff007230 */ /* 0x100fe40000004100 */
[C---:B------:R-:W-:Y:S01]  /*2c20*/  FFMA.FTZ R62, R186.reuse, R213, R53 ;  /* 0x000000d5ba3e7223 */ /* 0x040fe20000010035 */
[----:B------:R-:W-:Y:S02]  /*2c30*/  HADD2.F32 R52, -RZ, R36.H1_H1 ;  /* 0x30000024ff347230 */ /* 0x000fe40000004100 */
[C---:B------:R-:W-:Y:S01]  /*2c40*/  FFMA.FTZ R53, R186.reuse, R67, R54 ;  /* 0x00000043ba357223 */ /* 0x040fe20000010036 */
[C---:B------:R-:W-:Y:S01]  /*2c50*/  FFMA.FTZ R60, R186.reuse, R65, R60 ;  /* 0x00000041ba3c7223 */ /* 0x040fe2000001003c */
[----:B------:R-:W-:Y:S01]  /*2c60*/  FFMA.FTZ R0, R186, R69, R0 ;  /* 0x00000045ba007223 */ /* 0x000fe20000010000 */
[----:B------:R-:W-:Y:S01]  /*2c70*/  F2FP.F16.F32.PACK_AB R54, R62, R63 ;  /* 0x0000003f3e36723e */ /* 0x000fe200000000ff */
[----:B------:R-:W-:Y:S01]  /*2c80*/  FFMA.FTZ R71, R186, R71, R52 ;  /* 0x00000047ba477223 */ /* 0x000fe20000010034 */
[----:B------:R-:W-:Y:S01]  /*2c90*/  FMUL.FTZ R63, R62, UR6 ;  /* 0x000000063e3f7c20 */ /* 0x000fe20008410000 */
[----:B0-----:R-:W-:Y:S01]  /*2ca0*/  FMUL.FTZ R61, R53, UR6 ;  /* 0x00000006353d7c20 */ /* 0x001fe20008410000 */
[C---:B------:R-:W-:Y:S01]  /*2cb0*/  F2FP.F16.F32.PACK_AB R53, R60.reuse, R53 ;  /* 0x000000353c35723e */ /* 0x040fe200000000ff */
[----:B------:R-:W-:Y:S01]  /*2cc0*/  FMUL.FTZ R62, R60, UR6 ;  /* 0x000000063c3e7c20 */ /* 0x000fe20008410000 */
        /* <DEDUP_REMOVED lines=18> */
.L_x_3170:
        /* <DEDUP_REMOVED lines=11> */
[--C-:B------:R-:W-:Y:S01]  /*2ea0*/  FFMA.FTZ R63, R63, R87, R90.reuse ;  /* 0x000000573f3f7223 */ /* 0x100fe2000001005a */
        /* <DEDUP_REMOVED lines=11> */
[-CC-:B------:R-:W-:Y:S01]  /*2f60*/  FFMA.FTZ R65, R65, R87.reuse, R90.reuse ;  /* 0x0000005741417223 */ /* 0x180fe2000001005a */
[--C-:B------:R-:W-:Y:S01]  /*2f70*/  FFMA.FTZ R71, R71, R87, R90.reuse ;  /* 0x0000005747477223 */ /* 0x100fe2000001005a */
[----:B------:R-:W-:Y:S01]  /*2f80*/  FMUL.FTZ R217, R217, UR6 ;  /* 0x00000006d9d97c20 */ /* 0x000fe20008410000 */
[----:B------:R-:W-:Y:S01]  /*2f90*/  FMUL.FTZ R63, R186, R63 ;  /* 0x0000003fba3f7220 */ /* 0x000fe20000410000 */
[----:B------:R-:W-:Y:S01]  /*2fa0*/  FSEL R64, R215, RZ, P2 ;  /* 0x000000ffd7407208 */ /* 0x000fe20001000000 */
[----:B------:R-:W-:Y:S01]  /*2fb0*/  FMUL.FTZ R213, R213, UR6 ;  /* 0x00000006d5d57c20 */ /* 0x000fe20008410000 */
[C---:B------:R-:W-:Y:S01]  /*2fc0*/  ISETP.GE.U32.AND.EX P5, PT, R103.reuse, 0x1000000, PT, P1 ;  /* 0x010000006700780c */ /* 0x040fe20003fa6110 */
[----:B------:R-:W-:Y:S01]  /*2fd0*/  FADD.FTZ R67, R60, -R67 ;  /* 0x800000433c437221 */ /* 0x000fe20000010000 */
[----:B------:R-:W-:Y:S01]  /*2fe0*/  LOP3.LUT P2, RZ, R103, 0xff00, RZ, 0xc0, !PT ;  /* 0x0000ff0067ff7812 */ /* 0x000fe2000784c0ff */
[----:B------:R-:W-:Y:S01]  /*2ff0*/  FADD.FTZ R65, R66, -R65 ;  /* 0x8000004142417221 */ /* 0x000fe20000010000 */
[----:B------:R-:W-:Y:S01]  /*3000*/  ISETP.GE.U32.AND P1, PT, R164, RZ, PT ;  /* 0x000000ffa400720c */ /* 0x000fe20003f26070 */
[----:B------:R-:W-:Y:S01]  /*3010*/  FFMA.FTZ R0, R0, R87, R90 ;  /* 0x0000005700007223 */ /* 0x000fe2000001005a */
[----:B------:R-:W-:Y:S01]  /*3020*/  FMUL.FTZ R63, R63, UR6 ;  /* 0x000000063f3f7c20 */ /* 0x000fe20008410000 */
[----:B------:R-:W-:Y:S01]  /*3030*/  FADD.FTZ R71, R62, -R71 ;  /* 0x800000473e477221 */ /* 0x000fe20000010000 */
[----:B------:R-:W-:Y:S01]  /*3040*/  LOP3.LUT P6, RZ, R165, 0xff0000, RZ, 0xc0, !PT ;  /* 0x00ff0000a5ff7812 */ /* 0x000fe200078cc0ff */
[C---:B------:R-:W-:Y:S01]  /*3050*/  FMUL.FTZ R67, R186.reuse, R67 ;  /* 0x00000043ba437220 */ /* 0x040fe20000410000 */
[----:B------:R-:W-:Y:S01]  /*3060*/  LOP3.LUT P4, RZ, R103, 0xff, RZ, 0xc0, !PT ;  /* 0x000000ff67ff7812 */ /* 0x000fe2000788c0ff */
[C---:B------:R-:W-:Y:S01]  /*3070*/  FMUL.FTZ R65, R186.reuse, R65 ;  /* 0x00000041ba417220 */ /* 0x040fe20000410000 */
[----:B0-----:R-:W-:Y:S01]  /*3080*/  FSEL R219, R217, RZ, P5 ;  /* 0x000000ffd9db7208 */ /* 0x001fe20002800000 */
[----:B------:R-:W-:Y:S01]  /*3090*/  FADD.FTZ R69, R69, -R0 ;  /* 0x8000000045457221 */ /* 0x000fe20000010000 */
[----:B------:R-:W-:Y:S01]  /*30a0*/  FSEL R62, R213, RZ, P2 ;  /* 0x000000ffd53e7208 */ /* 0x000fe20001000000 */
[----:B------:R-:W-:Y:S01]  /*30b0*/  FMUL.FTZ R67, R67, UR6 ;  /* 0x0000000643437c20 */ /* 0x000fe20008410000 */
[----:B------:R-:W-:Y:S01]  /*30c0*/  LOP3.LUT P5, RZ, R165, 0xff, RZ, 0xc0, !PT ;  /* 0x000000ffa5ff7812 */ /* 0x000fe200078ac0ff */
[----:B------:R-:W-:Y:S01]  /*30d0*/  FMUL.FTZ R65, R65, UR6 ;  /* 0x0000000641417c20 */ /* 0x000fe20008410000 */
[C---:B------:R-:W-:Y:S01]  /*30e0*/  ISETP.GE.U32.AND.EX P1, PT, R165.reuse, 0x1000000, PT, P1 ;  /* 0x01000000a500780c */ /* 0x040fe20003f26110 */
        /* <DEDUP_REMOVED lines=8> */
[----:B------:R-:W-:Y:S02]  /*3170*/  FSEL R56, R217, RZ, P1 ;  /* 0x000000ffd9387208 */ /* 0x000fe40000800000 */
[----:B------:R-:W-:Y:S02]  /*3180*/  FSEL R58, R63, RZ, P5 ;  /* 0x000000ff3f3a7208 */ /* 0x000fe40002800000 */
[----:B------:R-:W-:Y:S02]  /*3190*/  FSEL R57, R213, RZ, P2 ;  /* 0x000000ffd5397208 */ /* 0x000fe40001000000 */
[----:B------:R-:W-:Y:S02]  /*31a0*/  LOP3.LUT P1, RZ, R102, 0xff000000, RZ, 0xc0, !PT ;  /* 0xff00000066ff7812 */ /* 0x000fe4000782c0ff */
[----:B------:R-:W-:Y:S02]  /*31b0*/  LOP3.LUT P2, RZ, R164, 0xff0000, RZ, 0xc0, !PT ;  /* 0x00ff0000a4ff7812 */ /* 0x000fe4000784c0ff */
[----:B------:R-:W-:-:S02]  /*31c0*/  F2FP.F16.F32.PACK_AB R62, R62, R61 ;  /* 0x0000003d3e3e723e */ /* 0x000fc400000000ff */
[----:B------:R-:W-:Y:S02]  /*31d0*/  F2FP.F16.F32.PACK_AB R63, R219, R64 ;  /* 0x00000040db3f723e */ /* 0x000fe400000000ff */
[----:B------:R-:W-:Y:S02]  /*31e0*/  F2FP.F16.F32.PACK_AB R58, R57, R58 ;  /* 0x0000003a393a723e */ /* 0x000fe400000000ff */
[C---:B------:R-:W-:Y:S02]  /*31f0*/  FSEL R61, R67.reuse, RZ, P6 ;  /* 0x000000ff433d7208 */ /* 0x040fe40003000000 */
[----:B------:R-:W-:Y:S02]  /*3200*/  LOP3.LUT P6, RZ, R164, 0xff000000, RZ, 0xc0, !PT ;  /* 0xff000000a4ff7812 */ /* 0x000fe400078cc0ff */
[----:B------:R-:W-:Y:S02]  /*3210*/  FSEL R57, R67, RZ, P2 ;  /* 0x000000ff43397208 */ /* 0x000fe40001000000 */
[----:B------:R-:W-:-:S02]  /*3220*/  FSEL R64, R65, RZ, P1 ;  /* 0x000000ff41407208 */ /* 0x000fc40000800000 */
[C---:B------:R-:W-:Y:S02]  /*3230*/  LOP3.LUT P4, RZ, R102.reuse, 0xff00, RZ, 0xc0, !PT ;  /* 0x0000ff0066ff7812 */ /* 0x040fe4000788c0ff */
[----:B------:R-:W-:Y:S02]  /*3240*/  LOP3.LUT P5, RZ, R102, 0xff, RZ, 0xc0, !PT ;  /* 0x000000ff66ff7812 */ /* 0x000fe400078ac0ff */
[C---:B------:R-:W-:Y:S02]  /*3250*/  LOP3.LUT P2, RZ, R164.reuse, 0xff00, RZ, 0xc0, !PT ;  /* 0x0000ff00a4ff7812 */ /* 0x040fe4000784c0ff */
[----:B------:R-:W-:Y:S02]  /*3260*/  LOP3.LUT P1, RZ, R164, 0xff, RZ, 0xc0, !PT ;  /* 0x000000ffa4ff7812 */ /* 0x000fe4000782c0ff */
[----:B------:R-:W-:Y:S02]  /*3270*/  F2FP.F16.F32.PACK_AB R59, R56, R59 ;  /* 0x0000003b383b723e */ /* 0x000fe400000000ff */
[----:B------:R-:W-:-:S02]  /*3280*/  FSEL R0, R65, RZ, P6 ;  /* 0x000000ff41007208 */ /* 0x000fc40003000000 */
[C---:B------:R-:W-:Y:S02]  /*3290*/  FSEL R67, R71.reuse, RZ, P4 ;  /* 0x000000ff47437208 */ /* 0x040fe40002000000 */
[----:B------:R-:W-:Y:S02]  /*32a0*/  FSEL R65, R71, RZ, P2 ;  /* 0x000000ff47417208 */ /* 0x000fe40001000000 */
[C---:B------:R-:W-:Y:S02]  /*32b0*/  FSEL R56, R69.reuse, RZ, P1 ;  /* 0x000000ff45387208 */ /* 0x040fe40000800000 */
[----:B------:R-:W-:Y:S02]  /*32c0*/  FSEL R60, R69, RZ, P5 ;  /* 0x000000ff453c7208 */ /* 0x000fe40002800000 */
[----:B------:R-:W-:Y:S02]  /*32d0*/  F2FP.F16.F32.PACK_AB R57, R0, R57 ;  /* 0x000000390039723e */ /* 0x000fe400000000ff */
[----:B------:R-:W-:-:S02]  /*32e0*/  F2FP.F16.F32.PACK_AB R61, R64, R61 ;  /* 0x0000003d403d723e */ /* 0x000fc400000000ff */
[----:B------:R-:W-:Y:S02]  /*32f0*/  F2FP.F16.F32.PACK_AB R56, R65, R56 ;  /* 0x000000384138723e */ /* 0x000fe400000000ff */
[----:B------:R-:W-:Y:S01]  /*3300*/  F2FP.F16.F32.PACK_AB R60, R67, R60 ;  /* 0x0000003c433c723e */ /* 0x000fe200000000ff */
[----:B------:R-:W-:Y:S06]  /*3310*/  BRA `(.L_x_3173) ;  /* 0x0000000c00ec7947 */ /* 0x000fec0003800000 */
.L_x_3176:
[-CC-:B------:R-:W-:Y:S01]  /*3320*/  FFMA.FTZ R215, R215, R87.reuse, R90.reuse ;  /* 0x00000057d7d77223 */ /* 0x180fe2000001005a */
[-CC-:B------:R-:W-:Y:S01]  /*3330*/  FFMA.FTZ R63, R63, R87.reuse, R90.reuse ;  /* 0x000000573f3f7223 */ /* 0x180fe2000001005a */
[-CC-:B------:R-:W-:Y:S01]  /*3340*/  FFMA.FTZ R213, R213, R87.reuse, R90.reuse ;  /* 0x00000057d5d57223 */ /* 0x180fe2000001005a */
[----:B-----5:R-:W-:Y:S01]  /*3350*/  LOP3.LUT P6, RZ, R103, 0xff0000, RZ, 0xc0, !PT ;  /* 0x00ff000067ff7812 */ /* 0x020fe200078cc0ff */
[----:B------:R-:W-:Y:S01]  /*3360*/  FADD.FTZ R215, R204, -R215 ;  /* 0x800000d7ccd77221 */ /* 0x000fe20000010000 */
[----:B------:R-:W-:Y:S01]  /*3370*/  FADD.FTZ R63, R68, -R63 ;  /* 0x8000003f443f7221 */ /* 0x000fe20000010000 */
[----:B------:R-:W-:Y:S01]  /*3380*/  LOP3.LUT P4, RZ, R165, 0xff0000, RZ, 0xc0, !PT ;  /* 0x00ff0000a5ff7812 */ /* 0x000fe2000788c0ff */
[--C-:B------:R-:W-:Y:S01]  /*3390*/  FFMA.FTZ R217, R217, R87, R90.reuse ;  /* 0x00000057d9d97223 */ /* 0x100fe2000001005a */
[C---:B------:R-:W-:Y:S01]  /*33a0*/  FMUL.FTZ R55, R186.reuse, R215 ;  /* 0x000000d7ba377220 */ /* 0x040fe20000410000 */
[----:B------:R-:W-:Y:S01]  /*33b0*/  FMUL.FTZ R54, R186, R63 ;  /* 0x0000003fba367220 */ /* 0x000fe20000410000 */
[----:B------:R-:W-:Y:S01]  /*33c0*/  FADD.FTZ R213, R70, -R213 ;  /* 0x800000d546d57221 */ /* 0x000fe20000010000 */
        /* <DEDUP_REMOVED lines=19> */
[C---:B------:R-:W-:Y:S01]  /*3500*/  LOP3.LUT P4, RZ, R103.reuse, 0xff00, RZ, 0xc0, !PT ;  /* 0x0000ff0067ff7812 */ /* 0x040fe2000788c0ff */
[----:B------:R-:W-:Y:S01]  /*3510*/  FADD.FTZ R65, R66, -R65 ;  /* 0x8000004142417221 */ /* 0x000fe20000010000 */
[----:B------:R-:W-:Y:S01]  /*3520*/  ISETP.GE.U32.AND.EX P1, PT, R103, 0x1000000, PT, P1 ;  /* 0x010000006700780c */ /* 0x000fe20003f26110 */
[----:B------:R-:W-:Y:S01]  /*3530*/  FFMA.FTZ R0, R0, R87, R90 ;  /* 0x0000005700007223 */ /* 0x000fe2000001005a */
[----:B------:R-:W-:Y:S01]  /*3540*/  ISETP.GE.U32.AND.EX P2, PT, R165, 0x1000000, PT, P2 ;  /* 0x01000000a500780c */ /* 0x000fe20003f46120 */
[----:B------:R-:W-:Y:S01]  /*3550*/  FADD.FTZ R71, R62, -R71 ;  /* 0x800000473e477221 */ /* 0x000fe20000010000 */
[----:B------:R-:W-:Y:S01]  /*3560*/  FSEL R57, R52, RZ, P4 ;  /* 0x000000ff34397208 */ /* 0x000fe20002000000 */
[----:B------:R-:W-:Y:S01]  /*3570*/  FADD.FTZ R69, R69, -R0 ;  /* 0x8000000045457221 */ /* 0x000fe20000010000 */
[----:B------:R-:W-:-:S02]  /*3580*/  FSEL R63, R53, RZ, P1 ;  /* 0x000000ff353f7208 */ /* 0x000fc40000800000 */
[----:B------:R-:W-:Y:S01]  /*3590*/  FSEL R70, R53, RZ, P2 ;  /* 0x000000ff35467208 */ /* 0x000fe20001000000 */
[C---:B------:R-:W-:Y:S01]  /*35a0*/  FMUL.FTZ R53, R186.reuse, R67 ;  /* 0x00000043ba357220 */ /* 0x040fe20000410000 */
[----:B------:R-:W-:Y:S01]  /*35b0*/  LOP3.LUT P4, RZ, R165, 0xff00, RZ, 0xc0, !PT ;  /* 0x0000ff00a5ff7812 */ /* 0x000fe2000788c0ff */
[C---:B------:R-:W-:Y:S01]  /*35c0*/  FMUL.FTZ R69, R186.reuse, R69 ;  /* 0x00000045ba457220 */ /* 0x040fe20000410000 */
[----:B------:R-:W-:Y:S01]  /*35d0*/  F2FP.F16.F32.PACK_AB R62, R57, R56 ;  /* 0x00000038393e723e */ /* 0x000fe200000000ff */
[----:B------:R-:W-:Y:S01]  /*35e0*/  FMUL.FTZ R56, R186, R65 ;  /* 0x00000041ba387220 */ /* 0x000fe20000410000 */
[----:B0-----:R-:W-:Y:S01]  /*35f0*/  FSEL R61, R52, RZ, P4 ;  /* 0x000000ff343d7208 */ /* 0x001fe20002000000 */
[----:B------:R-:W-:Y:S01]  /*3600*/  FMUL.FTZ R0, R53, UR6 ;  /* 0x0000000635007c20 */ /* 0x000fe20008410000 */
[----:B------:R-:W-:Y:S01]  /*3610*/  LOP3.LUT P1, RZ, R102, 0xff0000, RZ, 0xc0, !PT ;  /* 0x00ff000066ff7812 */ /* 0x000fe2000782c0ff */
[----:B------:R-:W-:Y:S01]  /*3620*/  FMUL.FTZ R52, R186, R71 ;  /* 0x00000047ba347220 */ /* 0x000fe20000410000 */
[----:B------:R-:W-:-:S02]  /*3630*/  LOP3.LUT P4, RZ, R164, 0xff0000, RZ, 0xc0, !PT ;  /* 0x00ff0000a4ff7812 */ /* 0x000fc4000788c0ff */
[C---:B------:R-:W-:Y:S01]  /*3640*/  F2FP.F16.F32.PACK_AB R53, R56.reuse, R53 ;  /* 0x000000353835723e */ /* 0x040fe200000000ff */
[----:B------:R-:W-:Y:S01]  /*3650*/  FMUL.FTZ R56, R56, UR6 ;  /* 0x0000000638387c20 */ /* 0x000fe20008410000 */
[----:B------:R-:W-:Y:S02]  /*3660*/  LOP3.LUT P2, RZ, R102, 0xff000000, RZ, 0xc0, !PT ;  /* 0xff00000066ff7812 */ /* 0x000fe4000784c0ff */
[----:B------:R-:W-:Y:S02]  /*3670*/  F2FP.F16.F32.PACK_AB R58, R61, R58 ;  /* 0x0000003a3d3a723e */ /* 0x000fe400000000ff */
[C---:B------:R-:W-:Y:S02]  /*3680*/  FSEL R61, R0.reuse, RZ, P1 ;  /* 0x000000ff003d7208 */ /* 0x040fe40000800000 */
[----:B------:R-:W-:Y:S01]  /*3690*/  FSEL R57, R0, RZ, P4 ;  /* 0x000000ff00397208 */ /* 0x000fe20002000000 */
[----:B------:R-:W-:Y:S01]  /*36a0*/  FMUL.FTZ R0, R52, UR6 ;  /* 0x0000000634007c20 */ /* 0x000fe20008410000 */
[----:B------:R-:W-:-:S02]  /*36b0*/  F2FP.F16.F32.PACK_AB R63, R63, R64 ;  /* 0x000000403f3f723e */ /* 0x000fc400000000ff */
[----:B------:R-:W-:Y:S01]  /*36c0*/  F2FP.F16.F32.PACK_AB R52, R52, R69 ;  /* 0x000000453434723e */ /* 0x000fe200000000ff */
[----:B------:R-:W-:Y:S01]  /*36d0*/  FMUL.FTZ R69, R69, UR6 ;  /* 0x0000000645457c20 */ /* 0x000fe20008410000 */
[----:B------:R-:W-:Y:S02]  /*36e0*/  LOP3.LUT P1, RZ, R164, 0xff000000, RZ, 0xc0, !PT ;  /* 0xff000000a4ff7812 */ /* 0x000fe4000782c0ff */
[----:B------:R-:W-:Y:S02]  /*36f0*/  FSEL R64, R56, RZ, P2 ;  /* 0x000000ff38407208 */ /* 0x000fe40001000000 */
[C---:B------:R-:W-:Y:S02]  /*3700*/  LOP3.LUT P5, RZ, R102.reuse, 0xff00, RZ, 0xc0, !PT ;  /* 0x0000ff0066ff7812 */ /* 0x040fe400078ac0ff */
[----:B------:R-:W-:Y:S02]  /*3710*/  LOP3.LUT P6, RZ, R102, 0xff, RZ, 0xc0, !PT ;  /* 0x000000ff66ff7812 */ /* 0x000fe400078cc0ff */
[----:B------:R-:W-:-:S02]  /*3720*/  LOP3.LUT P4, RZ, R164, 0xff00, RZ, 0xc0, !PT ;  /* 0x0000ff00a4ff7812 */ /* 0x000fc4000788c0ff */
[----:B------:R-:W-:Y:S02]  /*3730*/  LOP3.LUT P2, RZ, R164, 0xff, RZ, 0xc0, !PT ;  /* 0x000000ffa4ff7812 */ /* 0x000fe4000784c0ff */
[----:B------:R-:W-:Y:S02]  /*3740*/  FSEL R66, R56, RZ, P1 ;  /* 0x000000ff38427208 */ /* 0x000fe40000800000 */
[C---:B------:R-:W-:Y:S02]  /*3750*/  FSEL R65, R0.reuse, RZ, P5 ;  /* 0x000000ff00417208 */ /* 0x040fe40002800000 */
        /* <DEDUP_REMOVED lines=8> */
[----:B------:R-:W-:-:S02]  /*37e0*/  F2FP.F16.F32.PACK_AB R56, R67, R56 ;  /* 0x000000384338723e */ /* 0x000fc400000000ff */
[----:B------:R-:W-:Y:S01]  /*37f0*/  F2FP.F16.F32.PACK_AB R60, R65, R60 ;  /* 0x0000003c413c723e */ /* 0x000fe200000000ff */
[----:B------:R-:W-:Y:S06]  /*3800*/  BRA `(.L_x_3173) ;  /* 0x0000000800b07947 */ /* 0x000fec0003800000 */
.L_x_3175:
[----:B------:R-:W-:-:S04]  /*3810*/  UISETP.NE.U32.AND UP0, UPT, UR4, URZ, UPT ;  /* 0x000000ff0400728c */ /* 0x000fc8000bf05070 */
[----:B------:R-:W-:-:S09]  /*3820*/  UISETP.NE.AND.EX UP0, UPT, UR5, URZ, UPT, UP0 ;  /* 0x000000ff0500728c */ /* 0x000fd2000bf05300 */
[----:B------:R-:W-:Y:S05]  /*3830*/  BRA.U UP0, `(.L_x_3177) ;  /* 0x00000005004c7547 */ /* 0x000fea000b800000 */
[-CC-:B------:R-:W-:Y:S01]  /*3840*/  FFMA.FTZ R215, R215, R87.reuse, R90.reuse ;  /* 0x00000057d7d77223 */ /* 0x180fe2000001005a */
[--C-:B-----5:R-:W-:Y:S02]  /*3850*/  HADD2.F32 R57, -RZ, R39.reuse.H0_H0 ;  /* 0x20000027ff397230 */ /* 0x120fe40000004100 */
[--C-:B------:R-:W-:Y:S01]  /*3860*/  FFMA.FTZ R63, R63, R87, R90.reuse ;  /* 0x000000573f3f7223 */ /* 0x100fe2000001005a */
[----:B------:R-:W-:Y:S02]  /*3870*/  HADD2.F32 R56, -RZ, R38.H0_H0 ;  /* 0x20000026ff387230 */ /* 0x000fe40000004100 */
[----:B------:R-:W-:Y:S01]  /*3880*/  FADD.FTZ R215, R204, -R215 ;  /* 0x800000d7ccd77221 */ /* 0x000fe20000010000 */
[----:B------:R-:W-:Y:S01]  /*3890*/  LOP3.LUT P6, RZ, R103, 0xff0000, RZ, 0xc0, !PT ;  /* 0x00ff000067ff7812 */ /* 0x000fe200078cc0ff */
[----:B------:R-:W-:Y:S01]  /*38a0*/  FADD.FTZ R63, R68, -R63 ;  /* 0x8000003f443f7221 */ /* 0x000fe20000010000 */
[----:B------:R-:W-:Y:S01]  /*38b0*/  LOP3.LUT P4, RZ, R165, 0xff0000, RZ, 0xc0, !PT ;  /* 0x00ff0000a5ff7812 */ /* 0x000fe2000788c0ff */
[C---:B------:R-:W-:Y:S01]  /*38c0*/  FFMA.FTZ R57, R186.reuse, R215, R57 ;  /* 0x000000d7ba397223 */ /* 0x040fe20000010039 */
[----:B------:R-:W-:Y:S01]  /*38d0*/  FFMA.FTZ R213, R213, R87, R90 ;  /* 0x00000057d5d57223 */ /* 0x000fe2000001005a */
[----:B------:R-:W-:Y:S01]  /*38e0*/  FFMA.FTZ R56, R186, R63, R56 ;  /* 0x0000003fba387223 */ /* 0x000fe20000010038 */
[----:B------:R-:W-:Y:S01]  /*38f0*/  FFMA.FTZ R217, R217, R87, R90 ;  /* 0x00000057d9d97223 */ /* 0x000fe2000001005a */
[----:B------:R-:W-:Y:S01]  /*3900*/  FMUL.FTZ R57, R57, UR6 ;  /* 0x0000000639397c20 */ /* 0x000fe20008410000 */
[----:B------:R-:W-:Y:S01]  /*3910*/  FADD.FTZ R213, R70, -R213 ;  /* 0x800000d546d57221 */ /* 0x000fe20000010000 */
[----:B------:R-:W-:-:S02]  /*3920*/  HADD2.F32 R58, -RZ, R39.H1_H1 ;  /* 0x30000027ff3a7230 */ /* 0x000fc40000004100 */
[----:B------:R-:W-:Y:S01]  /*3930*/  FADD.FTZ R217, R206, -R217 ;  /* 0x800000d9ced97221 */ /* 0x000fe20000010000 */
[-CC-:B------:R-:W-:Y:S01]  /*3940*/  FFMA.FTZ R67, R67, R87.reuse, R90.reuse ;  /* 0x0000005743437223 */ /* 0x180fe2000001005a */
[----:B------:R-:W-:Y:S01]  /*3950*/  FSEL R63, R57, RZ, P6 ;  /* 0x000000ff393f7208 */ /* 0x000fe20003000000 */
[----:B------:R-:W-:Y:S01]  /*3960*/  FFMA.FTZ R65, R65, R87, R90 ;  /* 0x0000005741417223 */ /* 0x000fe2000001005a */
[----:B------:R-:W-:Y:S01]  /*3970*/  FSEL R59, R57, RZ, P4 ;  /* 0x000000ff393b7208 */ /* 0x000fe20002000000 */
[----:B------:R-:W-:Y:S02]  /*3980*/  HADD2.F32 R57, -RZ, R38.H1_H1 ;  /* 0x30000026ff397230 */ /* 0x000fe40000004100 */
[----:B------:R-:W-:Y:S01]  /*3990*/  FFMA.FTZ R58, R186, R217, R58 ;  /* 0x000000d9ba3a7223 */ /* 0x000fe2000001003a */
[----:B------:R-:W-:Y:S01]  /*39a0*/  FADD.FTZ R67, R60, -R67 ;  /* 0x800000433c437221 */ /* 0x000fe20000010000 */
[----:B------:R-:W-:Y:S01]  /*39b0*/  ISETP.GE.U32.AND P2, PT, R164, RZ, PT ;  /* 0x000000ffa400720c */ /* 0x000fe20003f46070 */
[--C-:B------:R-:W-:Y:S01]  /*39c0*/  FFMA.FTZ R71, R71, R87, R90.reuse ;  /* 0x0000005747477223 */ /* 0x100fe2000001005a */
[----:B------:R-:W-:Y:S01]  /*39d0*/  FFMA.FTZ R213, R186, R213, R57 ;  /* 0x000000d5bad57223 */ /* 0x000fe20000010039 */
[--C-:B------:R-:W-:Y:S01]  /*39e0*/  HADD2.F32 R57, -RZ, R37.reuse.H0_H0 ;  /* 0x20000025ff397230 */ /* 0x100fe20000004100 */
[----:B------:R-:W-:Y:S01]  /*39f0*/  ISETP.GE.U32.AND P1, PT, R102, RZ, PT ;  /* 0x000000ff6600720c */ /* 0x000fe20003f26070 */
[----:B0-----:R-:W-:Y:S01]  /*3a00*/  FMUL.FTZ R61, R58, UR6 ;  /* 0x000000063a3d7c20 */ /* 0x001fe20008410000 */
[----:B------:R-:W-:Y:S01]  /*3a10*/  ISETP.GE.U32.AND.EX P2, PT, R165, 0x1000000, PT, P2 ;  /* 0x01000000a500780c */ /* 0x000fe20003f46120 */
[----:B------:R-:W-:Y:S01]  /*3a20*/  FFMA.FTZ R0, R0, R87, R90 ;  /* 0x0000005700007223 */ /* 0x000fe2000001005a */
[----:B------:R-:W-:Y:S01]  /*3a30*/  FFMA.FTZ R67, R186, R67, R57 ;  /* 0x00000043ba437223 */ /* 0x000fe20000010039 */
[----:B------:R-:W-:Y:S01]  /*3a40*/  FMUL.FTZ R213, R213, UR6 ;  /* 0x00000006d5d57c20 */ /* 0x000fe20008410000 */
[----:B------:R-:W-:Y:S01]  /*3a50*/  HADD2.F32 R57, -RZ, R37.H1_H1 ;  /* 0x30000025ff397230 */ /* 0x000fe20000004100 */
[C---:B------:R-:W-:Y:S01]  /*3a60*/  LOP3.LUT P4, RZ, R103.reuse, 0xff00, RZ, 0xc0, !PT ;  /* 0x0000ff0067ff7812 */ /* 0x040fe2000788c0ff */
[----:B------:R-:W-:Y:S01]  /*3a70*/  FADD.FTZ R65, R66, -R65 ;  /* 0x8000004142417221 */ /* 0x000fe20000010000 */
[C---:B------:R-:W-:Y:S01]  /*3a80*/  ISETP.GE.U32.AND.EX P1, PT, R103.reuse, 0x1000000, PT, P1 ;  /* 0x010000006700780c */ /* 0x040fe20003f26110 */
[----:B------:R-:W-:Y:S01]  /*3a90*/  FMUL.FTZ R58, R56, UR6 ;  /* 0x00000006383a7c20 */ /* 0x000fe20008410000 */
[----:B------:R-:W-:Y:S01]  /*3aa0*/  LOP3.LUT P5, RZ, R103, 0xff, RZ, 0xc0, !PT ;  /* 0x000000ff67ff7812 */ /* 0x000fe200078ac0ff */
[----:B------:R-:W-:Y:S01]  /*3ab0*/  FADD.FTZ R71, R62, -R71 ;  /* 0x800000473e477221 */ /* 0x000fe20000010000 */
[----:B------:R-:W-:Y:S01]  /*3ac0*/  FSEL R56, R61, RZ, P2 ;  /* 0x000000ff3d387208 */ /* 0x000fe20001000000 */
[----:B------:R-:W-:Y:S01]  /*3ad0*/  FADD.FTZ R69, R69, -R0 ;  /* 0x8000000045457221 */ /* 0x000fe20000010000 */
[--C-:B------:R-:W-:Y:S01]  /*3ae0*/  HADD2.F32 R60, -RZ, R36.reuse.H1_H1 ;  /* 0x30000024ff3c7230 */ /* 0x100fe20000004100 */
[----:B------:R-:W-:Y:S01]  /*3af0*/  FSEL R62, R213, RZ, P4 ;  /* 0x000000ffd53e7208 */ /* 0x000fe20002000000 */
[----:B------:R-:W-:-:S02]  /*3b00*/  HADD2.F32 R0, -RZ, R36.H0_H0 ;  /* 0x20000024ff007230 */ /* 0x000fc40000004100 */
[C---:B------:R-:W-:Y:S01]  /*3b10*/  FFMA.FTZ R65, R186.reuse, R65, R57 ;  /* 0x00000041ba417223 */ /* 0x040fe20000010039 */
[----:B------:R-:W-:Y:S01]  /*3b20*/  LOP3.LUT P6, RZ, R165, 0xff, RZ, 0xc0, !PT ;  /* 0x000000ffa5ff7812 */ /* 0x000fe200078cc0ff */
[----:B------:R-:W-:Y:S01]  /*3b30*/  FMUL.FTZ R67, R67, UR6 ;  /* 0x0000000643437c20 */ /* 0x000fe20008410000 */
[----:B------:R-:W-:Y:S01]  /*3b40*/  LOP3.LUT P4, RZ, R165, 0xff00, RZ, 0xc0, !PT ;  /* 0x0000ff00a5ff7812 */ /* 0x000fe2000788c0ff */
[C---:B------:R-:W-:Y:S01]  /*3b50*/  FFMA.FTZ R60, R186.reuse, R71, R60 ;  /* 0x00000047ba3c7223 */ /* 0x040fe2000001003c */
[----:B------:R-:W-:Y:S01]  /*3b60*/  FSEL R64, R61, RZ, P1 ;  /* 0x000000ff3d407208 */ /* 0x000fe20000800000 */
[----:B------:R-:W-:Y:S01]  /*3b70*/  FFMA.FTZ R0, R186, R69, R0 ;  /* 0x00000045ba007223 */ /* 0x000fe20000010000 */
[----:B------:R-:W-:Y:S02]  /*3b80*/  FSEL R61, R58, RZ, P5 ;  /* 0x000000ff3a3d7208 */ /* 0x000fe40002800000 */
[----:B------:R-:W-:Y:S01]  /*3b90*/  F2FP.F16.F32.PACK_AB R59, R56, R59 ;  /* 0x0000003b383b723e */ /* 0x000fe200000000ff */
[----:B------:R-:W-:Y:S01]  /*3ba0*/  FMUL.FTZ R56, R65, UR6 ;  /* 0x0000000641387c20 */ /* 0x000fe20008410000 */
[----:B------:R-:W-:Y:S01]  /*3bb0*/  LOP3.LUT P1, RZ, R102, 0xff0000, RZ, 0xc0, !PT ;  /* 0x00ff000066ff7812 */ /* 0x000fe2000782c0ff */
[----:B------:R-:W-:Y:S01]  /*3bc0*/  FMUL.FTZ R65, R60, UR6 ;  /* 0x000000063c417c20 */ /* 0x000fe20008410000 */
[----:B------:R-:W-:Y:S01]  /*3bd0*/  LOP3.LUT P2, RZ, R102, 0xff000000, RZ, 0xc0, !PT ;  /* 0xff00000066ff7812 */ /* 0x000fe2000784c0ff */
[----:B------:R-:W-:Y:S01]  /*3be0*/  FMUL.FTZ R60, R0, UR6 ;  /* 0x00000006003c7c20 */ /* 0x000fe20008410000 */
[----:B------:R-:W-:-:S02]  /*3bf0*/  FSEL R58, R58, RZ, P6 ;  /* 0x000000ff3a3a7208 */ /* 0x000fc40003000000 */
[----:B------:R-:W-:Y:S02]  /*3c00*/  FSEL R57, R213, RZ, P4 ;  /* 0x000000ffd5397208 */ /* 0x000fe40002000000 */
[----:B------:R-:W-:Y:S02]  /*3c10*/  LOP3.LUT P4, RZ, R164, 0xff0000, RZ, 0xc0, !PT ;  /* 0x00ff0000a4ff7812 */ /* 0x000fe4000788c0ff */
[----:B------:R-:W-:Y:S02]  /*3c20*/  F2FP.F16.F32.PACK_AB R62, R62, R61 ;  /* 0x0000003d3e3e723e */ /* 0x000fe400000000ff */
[----:B------:R-:W-:Y:S02]  /*3c30*/  F2FP.F16.F32.PACK_AB R63, R64, R63 ;  /* 0x0000003f403f723e */ /* 0x000fe400000000ff */
[----:B------:R-:W-:Y:S02]  /*3c40*/  FSEL R61, R67, RZ, P1 ;  /* 0x000000ff433d7208 */ /* 0x000fe40000800000 */
[----:B------:R-:W-:-:S02]  /*3c50*/  F2FP.F16.F32.PACK_AB R58, R57, R58 ;  /* 0x0000003a393a723e */ /* 0x000fc400000000ff */
[----:B------:R-:W-:Y:S02]  /*3c60*/  LOP3.LUT P1, RZ, R164, 0xff000000, RZ, 0xc0, !PT ;  /* 0xff000000a4ff7812 */ /* 0x000fe4000782c0ff */
[----:B------:R-:W-:Y:S02]  /*3c70*/  FSEL R64, R56, RZ, P2 ;  /* 0x000000ff38407208 */ /* 0x000fe40001000000 */
[----:B------:R-:W-:Y:S02]  /*3c80*/  LOP3.LUT P5, RZ, R102, 0xff00, RZ, 0xc0, !PT ;  /* 0x0000ff0066ff7812 */ /* 0x000fe400078ac0ff */
[----:B------:R-:W-:Y:S02]  /*3c90*/  FSEL R57, R67, RZ, P4 ;  /* 0x000000ff43397208 */ /* 0x000fe40002000000 */
[----:B------:R-:W-:Y:S02]  /*3ca0*/  LOP3.LUT P2, RZ, R164, 0xff, RZ, 0xc0, !PT ;  /* 0x000000ffa4ff7812 */ /* 0x000fe4000784c0ff */
[----:B------:R-:W-:-:S02]  /*3cb0*/  LOP3.LUT P6, RZ, R102, 0xff, RZ, 0xc0, !PT ;  /* 0x000000ff66ff7812 */ /* 0x000fc400078cc0ff */
[----:B------:R-:W-:Y:S02]  /*3cc0*/  LOP3.LUT P4, RZ, R164, 0xff00, RZ, 0xc0, !PT ;  /* 0x0000ff00a4ff7812 */ /* 0x000fe4000788c0ff */
[----:B------:R-:W-:Y:S02]  /*3cd0*/  FSEL R0, R56, RZ, P1 ;  /* 0x000000ff38007208 */ /* 0x000fe40000800000 */
[C---:B------:R-:W-:Y:S02]  /*3ce0*/  FSEL R67, R65.reuse, RZ, P5 ;  /* 0x000000ff41437208 */ /* 0x040fe40002800000 */
[C---:B------:R-:W-:Y:S02]  /*3cf0*/  FSEL R56, R60.reuse, RZ, P2 ;  /* 0x000000ff3c387208 */ /* 0x040fe40001000000 */
[----:B------:R-:W-:Y:S02]  /*3d00*/  FSEL R65, R65, RZ, P4 ;  /* 0x000000ff41417208 */ /* 0x000fe40002000000 */
[----:B------:R-:W-:-:S02]  /*3d10*/  FSEL R60, R60, RZ, P6 ;  /* 0x000000ff3c3c7208 */ /* 0x000fc40003000000 */
[----:B------:R-:W-:Y:S02]  /*3d20*/  F2FP.F16.F32.PACK_AB R57, R0, R57 ;  /* 0x000000390039723e */ /* 0x000fe400000000ff */
[----:B------:R-:W-:Y:S02]  /*3d30*/  F2FP.F16.F32.PACK_AB R61, R64, R61 ;  /* 0x0000003d403d723e */ /* 0x000fe400000000ff */
[----:B------:R-:W-:Y:S02]  /*3d40*/  F2FP.F16.F32.PACK_AB R56, R65, R56 ;  /* 0x000000384138723e */ /* 0x000fe400000000ff */
[----:B------:R-:W-:Y:S01]  /*3d50*/  F2FP.F16.F32.PACK_AB R60, R67, R60 ;  /* 0x0000003c433c723e */ /* 0x000fe200000000ff */
[----:B------:R-:W-:Y:S06]  /*3d60*/  BRA `(.L_x_3173) ;  /* 0x0000000400587947 */ /* 0x000fec0003800000 */
.L_x_3177:
        /* <DEDUP_REMOVED lines=13> */
[----:B------:R-:W-:Y:S01]  /*3e40*/  ISETP.GE.U32.AND P2, PT, R164, RZ, PT ;  /* 0x000000ffa400720c */ /* 0x000fe20003f46070 */
[----:B------:R-:W-:Y:S01]  /*3e50*/  FMUL.FTZ R52, R55, UR6 ;  /* 0x0000000637347c20 */ /* 0x000fe20008410000 */
[----:B------:R-:W-:Y:S01]  /*3e60*/  LOP3.LUT P4, RZ, R165, 0xff0000, RZ, 0xc0, !PT ;  /* 0x00ff0000a5ff7812 */ /* 0x000fe2000788c0ff */
[----:B------:R-:W-:Y:S01]  /*3e70*/  FMUL.FTZ R53, R204, UR6 ;  /* 0x00000006cc357c20 */ /* 0x000fe20008410000 */
[----:B------:R-:W-:Y:S01]  /*3e80*/  ISETP.GE.U32.AND.EX P1, PT, R103, 0x1000000, PT, P1 ;  /* 0x010000006700780c */ /* 0x000fe20003f26110 */
[-CC-:B------:R-:W-:Y:S01]  /*3e90*/  FFMA.FTZ R213, R213, R87.reuse, R90.reuse ;  /* 0x00000057d5d57223 */ /* 0x180fe2000001005a */
[----:B------:R-:W-:Y:S01]  /*3ea0*/  ISETP.GE.U32.AND.EX P2, PT, R165, 0x1000000, PT, P2 ;  /* 0x01000000a500780c */ /* 0x000fe20003f46120 */
[-CC-:B------:R-:W-:Y:S01]  /*3eb0*/  FFMA.FTZ R67, R67, R87.reuse, R90.reuse ;  /* 0x0000005743437223 */ /* 0x180fe2000001005a */
[----:B------:R-:W-:Y:S01]  /*3ec0*/  FSEL R68, R52, RZ, P4 ;  /* 0x000000ff34447208 */ /* 0x000fe20002000000 */
[----:B------:R-:W-:Y:S01]  /*3ed0*/  FADD.FTZ R213, R70, -R213 ;  /* 0x800000d546d57221 */ /* 0x000fe20000010000 */
[C---:B------:R-:W-:Y:S01]  /*3ee0*/  LOP3.LUT P6, RZ, R103.reuse, 0xff0000, RZ, 0xc0, !PT ;  /* 0x00ff000067ff7812 */ /* 0x040fe200078cc0ff */
[----:B------:R-:W-:Y:S01]  /*3ef0*/  FADD.FTZ R67, R60, -R67 ;  /* 0x800000433c437221 */ /* 0x000fe20000010000 */
[----:B------:R-:W-:Y:S01]  /*3f00*/  LOP3.LUT P5, RZ, R103, 0xff, RZ, 0xc0, !PT ;  /* 0x000000ff67ff7812 */ /* 0x000fe200078ac0ff */
[-CC-:B------:R-:W-:Y:S01]  /*3f10*/  FFMA.FTZ R71, R71, R87.reuse, R90.reuse ;  /* 0x0000005747477223 */ /* 0x180fe2000001005a */
[----:B------:R-:W-:Y:S01]  /*3f20*/  LOP3.LUT P4, RZ, R103, 0xff00, RZ, 0xc0, !PT ;  /* 0x0000ff0067ff7812 */ /* 0x000fe2000788c0ff */
[-CC-:B------:R-:W-:Y:S01]  /*3f30*/  FFMA.FTZ R65, R65, R87.reuse, R90.reuse ;  /* 0x0000005741417223 */ /* 0x180fe2000001005a */
[C---:B------:R-:W-:Y:S01]  /*3f40*/  FSEL R103, R53.reuse, RZ, P1 ;  /* 0x000000ff35677208 */ /* 0x040fe20000800000 */
[----:B------:R-:W-:Y:S01]  /*3f50*/  FFMA.FTZ R0, R0, R87, R90 ;  /* 0x0000005700007223 */ /* 0x000fe2000001005a */
[----:B------:R-:W-:Y:S01]  /*3f60*/  FSEL R215, R53, RZ, P2 ;  /* 0x000000ff35d77208 */ /* 0x000fe20001000000 */
[----:B------:R-:W-:Y:S01]  /*3f70*/  HADD2.F32 R53, -RZ, R38.H1_H1 ;  /* 0x30000026ff357230 */ /* 0x000fe20000004100 */
[----:B------:R-:W-:Y:S01]  /*3f80*/  FSEL R64, R52, RZ, P6 ;  /* 0x000000ff34407208 */ /* 0x000fe20003000000 */
[----:B------:R-:W-:Y:S01]  /*3f90*/  FMUL.FTZ R52, R63, UR6 ;  /* 0x000000063f347c20 */ /* 0x000fe20008410000 */
[----:B------:R-:W-:Y:S01]  /*3fa0*/  LOP3.LUT P6, RZ, R165, 0xff, RZ, 0xc0, !PT ;  /* 0x000000ffa5ff7812 */ /* 0x000fe200078cc0ff */
[----:B------:R-:W-:-:S02]  /*3fb0*/  HADD2.F32 R54, -RZ, R37.H1_H1 ;  /* 0x30000025ff367230 */ /* 0x000fc40000004100 */
[----:B------:R-:W-:Y:S01]  /*3fc0*/  FFMA.FTZ R60, R186, R213, R53 ;  /* 0x000000d5ba3c7223 */ /* 0x000fe20000010035 */
[----:B------:R-:W-:Y:S01]  /*3fd0*/  HADD2.F32 R53, -RZ, R37.H0_H0 ;  /* 0x20000025ff357230 */ /* 0x000fe20000004100 */
[----:B------:R-:W-:Y:S01]  /*3fe0*/  FSEL R57, R52, RZ, P5 ;  /* 0x000000ff34397208 */ /* 0x000fe20002800000 */
[----:B------:R-:W-:Y:S01]  /*3ff0*/  FADD.FTZ R71, R62, -R71 ;  /* 0x800000473e477221 */ /* 0x000fe20000010000 */
[----:B------:R-:W-:Y:S01]  /*4000*/  FMUL.FTZ R59, R60, UR6 ;  /* 0x000000063c3b7c20 */ /* 0x000fe20008410000 */
[----:B------:R-:W-:Y:S01]  /*4010*/  FSEL R58, R52, RZ, P6 ;  /* 0x000000ff343a7208 */ /* 0x000fe20003000000 */
[----:B------:R-:W-:Y:S01]  /*4020*/  FADD.FTZ R65, R66, -R65 ;  /* 0x8000004142417221 */ /* 0x000fe20000010000 */
[--C-:B------:R-:W-:Y:S02]  /*4030*/  HADD2.F32 R52, -RZ, R36.reuse.H1_H1 ;  /* 0x30000024ff347230 */ /* 0x100fe40000004100 */
[----:B------:R-:W-:Y:S01]  /*4040*/  FADD.FTZ R69, R69, -R0 ;  /* 0x8000000045457221 */ /* 0x000fe20000010000 */
[----:B------:R-:W-:Y:S01]  /*4050*/  FSEL R62, R59, RZ, P4 ;  /* 0x000000ff3b3e7208 */ /* 0x000fe20002000000 */
[----:B------:R-:W-:-:S02]  /*4060*/  HADD2.F32 R0, -RZ, R36.H0_H0 ;  /* 0x20000024ff007230 */ /* 0x000fc40000004100 */
[C---:B------:R-:W-:Y:S01]  /*4070*/  FFMA.FTZ R53, R186.reuse, R67, R53 ;  /* 0x00000043ba357223 */ /* 0x040fe20000010035 */
[----:B------:R-:W-:Y:S01]  /*4080*/  LOP3.LUT P4, RZ, R165, 0xff00, RZ, 0xc0, !PT ;  /* 0x0000ff00a5ff7812 */ /* 0x000fe2000788c0ff */
[C---:B------:R-:W-:Y:S01]  /*4090*/  FFMA.FTZ R56, R186.reuse, R65, R54 ;  /* 0x00000041ba387223 */ /* 0x040fe20000010036 */
[C---:B------:R-:W-:Y:S01]  /*40a0*/  FFMA.FTZ R71, R186.reuse, R71, R52 ;  /* 0x00000047ba477223 */ /* 0x040fe20000010034 */
[----:B------:R-:W-:Y:S01]  /*40b0*/  FMUL.FTZ R52, R53, UR6 ;  /* 0x0000000635347c20 */ /* 0x000fe20008410000 */
[----:B0-----:R-:W-:Y:S01]  /*40c0*/  FSEL R61, R59, RZ, P4 ;  /* 0x000000ff3b3d7208 */ /* 0x001fe20002000000 */
[----:B------:R-:W-:Y:S01]  /*40d0*/  FFMA.FTZ R0, R186, R69, R0 ;  /* 0x00000045ba007223 */ /* 0x000fe20000010000 */
[----:B------:R-:W-:Y:S02]  /*40e0*/  LOP3.LUT P1, RZ, R102, 0xff0000, RZ, 0xc0, !PT ;  /* 0x00ff000066ff7812 */ /* 0x000fe4000782c0ff */
[----:B------:R-:W-:Y:S01]  /*40f0*/  F2FP.F16.F32.PACK_AB R54, R60, R63 ;  /* 0x0000003f3c36723e */ /* 0x000fe200000000ff */
[----:B------:R-:W-:Y:S01]  /*4100*/  FMUL.FTZ R60, R56, UR6 ;  /* 0x00000006383c7c20 */ /* 0x000fe20008410000 */
[----:B------:R-:W-:-:S02]  /*4110*/  LOP3.LUT P4, RZ, R164, 0xff0000, RZ, 0xc0, !PT ;  /* 0x00ff0000a4ff7812 */ /* 0x000fc4000788c0ff */
[----:B------:R-:W-:Y:S02]  /*4120*/  LOP3.LUT P2, RZ, R102, 0xff000000, RZ, 0xc0, !PT ;  /* 0xff00000066ff7812 */ /* 0x000fe4000784c0ff */
[----:B------:R-:W-:Y:S02]  /*4130*/  F2FP.F16.F32.PACK_AB R58, R61, R58 ;  /* 0x0000003a3d3a723e */ /* 0x000fe400000000ff */
[----:B------:R-:W-:Y:S02]  /*4140*/  F2FP.F16.F32.PACK_AB R62, R62, R57 ;  /* 0x000000393e3e723e */ /* 0x000fe400000000ff */
[----:B------:R-:W-:Y:S02]  /*4150*/  FSEL R61, R52, RZ, P1 ;  /* 0x000000ff343d7208 */ /* 0x000fe40000800000 */
[----:B------:R-:W-:Y:S01]  /*4160*/  F2FP.F16.F32.PACK_AB R53, R56, R53 ;  /* 0x000000353835723e */ /* 0x000fe200000000ff */
[----:B------:R-:W-:Y:S01]  /*4170*/  FMUL.FTZ R56, R71, UR6 ;  /* 0x0000000647387c20 */ /* 0x000fe20008410000 */
[----:B------:R-:W-:-:S02]  /*4180*/  FSEL R57, R52, RZ, P4 ;  /* 0x000000ff34397208 */ /* 0x000fc40002000000 */
[----:B------:R-:W-:Y:S02]  /*4190*/  F2FP.F16.F32.PACK_AB R63, R103, R64 ;  /* 0x00000040673f723e */ /* 0x000fe400000000ff */
        /* <DEDUP_REMOVED lines=8> */
[----:B------:R-:W-:Y:S02]  /*4220*/  FSEL R66, R60, RZ, P1 ;  /* 0x000000ff3c427208 */ /* 0x000fe40000800000 */
[C---:B------:R-:W-:Y:S02]  /*4230*/  FSEL R65, R56.reuse, RZ, P5 ;  /* 0x000000ff38417208 */ /* 0x040fe40002800000 */
[----:B------:R-:W-:Y:S02]  /*4240*/  FSEL R67, R56, RZ, P4 ;  /* 0x000000ff38437208 */ /* 0x000fe40002000000 */
[----:B------:R-:W-:-:S02]  /*4250*/  FSEL R56, R0, RZ, P2 ;  /* 0x000000ff00387208 */ /* 0x000fc40001000000 */
[----:B------:R-:W-:Y:S02]  /*4260*/  FSEL R60, R0, RZ, P6 ;  /* 0x000000ff003c7208 */ /* 0x000fe40003000000 */
[----:B------:R-:W-:Y:S02]  /*4270*/  F2FP.F16.F32.PACK_AB R55, R204, R55 ;  /* 0x00000037cc37723e */ /* 0x000fe400000000ff */
[----:B------:R-:W-:Y:S02]  /*4280*/  F2FP.F16.F32.PACK_AB R59, R215, R68 ;  /* 0x00000044d73b723e */ /* 0x000fe400000000ff */
[----:B------:R-:W-:Y:S02]  /*4290*/  F2FP.F16.F32.PACK_AB R57, R66, R57 ;  /* 0x000000394239723e */ /* 0x000fe400000000ff */
[----:B------:R-:W-:Y:S02]  /*42a0*/  F2FP.F16.F32.PACK_AB R61, R64, R61 ;  /* 0x0000003d403d723e */ /* 0x000fe400000000ff */
[----:B------:R-:W-:-:S02]  /*42b0*/  F2FP.F16.F32.PACK_AB R56, R67, R56 ;  /* 0x000000384338723e */ /* 0x000fc400000000ff */
[----:B------:R-:W-:-:S07]  /*42c0*/  F2FP.F16.F32.PACK_AB R60, R65, R60 ;  /* 0x0000003c413c723e */ /* 0x000fce00000000ff */
.L_x_3173:
        /* <DEDUP_REMOVED lines=22> */
[----:B------:R-:W-:Y:S01]  /*4430*/  FFMA.FTZ R203, R203, R87, R90 ;  /* 0x00000057cbcb7223 */ /* 0x000fe2000001005a */
[----:B------:R-:W-:Y:S02]  /*4440*/  HADD2.F32 R0, -RZ, R41.H0_H0 ;  /* 0x20000029ff007230 */ /* 0x000fe40000004100 */
[----:B------:R-:W-:Y:S01]  /*4450*/  FADD.FTZ R207, R194, -R207 ;  /* 0x800000cfc2cf7221 */ /* 0x000fe20000010000 */
[----:B------:R-:W-:-:S02]  /*4460*/  HADD2.F32 R54, -RZ, R43.H1_H1 ;  /* 0x3000002bff367230 */ /* 0x000fc40000004100 */
[----:B------:R-:W-:Y:S01]  /*4470*/  FFMA.FTZ R55, R186, R199, R53 ;  /* 0x000000c7ba377223 */ /* 0x000fe20000010035 */
[----:B------:R-:W-:Y:S01]  /*4480*/  FADD.FTZ R197, R202, -R197 ;  /* 0x800000c5cac57221 */ /* 0x000fe20000010000 */
[--C-:B------:R-:W-:Y:S02]  /*4490*/  HADD2.F32 R52, -RZ, R42.reuse.H0_H0 ;  /* 0x2000002aff347230 */ /* 0x100fe40000004100 */
[----:B------:R-:W-:Y:S01]  /*44a0*/  FADD.FTZ R203, R190, -R203 ;  /* 0x800000cbbecb7221 */ /* 0x000fe20000010000 */
[----:B------:R-:W-:Y:S01]  /*44b0*/  FFMA.FTZ R201, R201, R87, R90 ;  /* 0x00000057c9c97223 */ /* 0x000fe2000001005a */
[C---:B------:R-:W-:Y:S01]  /*44c0*/  FFMA.FTZ R207, R186.reuse, R207, R0 ;  /* 0x000000cfbacf7223 */ /* 0x040fe20000010000 */
[----:B------:R-:W-:Y:S01]  /*44d0*/  FFMA.FTZ R205, R205, R87, R90 ;  /* 0x00000057cdcd7223 */ /* 0x000fe2000001005a */
[----:B------:R-:W-:Y:S01]  /*44e0*/  FMUL.FTZ R0, R55, UR6 ;  /* 0x0000000637007c20 */ /* 0x000fe20008410000 */
[----:B------:R-:W-:Y:S01]  /*44f0*/  FFMA.FTZ R60, R186, R197, R54 ;  /* 0x000000c5ba3c7223 */ /* 0x000fe20000010036 */
[----:B------:R-:W-:Y:S01]  /*4500*/  LOP3.LUT P5, RZ, R101, 0xff0000, RZ, 0xc0, !PT ;  /* 0x00ff000065ff7812 */ /* 0x000fe200078ac0ff */
[----:B------:R-:W-:-:S02]  /*4510*/  HADD2.F32 R56, -RZ, R42.H1_H1 ;  /* 0x3000002aff387230 */ /* 0x000fc40000004100 */
[----:B------:R-:W-:Y:S01]  /*4520*/  FFMA.FTZ R54, R186, R203, R52 ;  /* 0x000000cbba367223 */ /* 0x000fe20000010034 */
[----:B------:R-:W-:Y:S01]  /*4530*/  FADD.FTZ R201, R188, -R201 ;  /* 0x800000c9bcc97221 */ /* 0x000fe20000010000 */
[----:B------:R-:W-:Y:S02]  /*4540*/  HADD2.F32 R52, -RZ, R41.H1_H1 ;  /* 0x30000029ff347230 */ /* 0x000fe40000004100 */
[----:B------:R-:W-:Y:S01]  /*4550*/  FADD.FTZ R205, R192, -R205 ;  /* 0x800000cdc0cd7221 */ /* 0x000fe20000010000 */
[----:B------:R-:W-:Y:S01]  /*4560*/  FSEL R63, R0, RZ, P5 ;  /* 0x000000ff003f7208 */ /* 0x000fe20002800000 */
        /* <DEDUP_REMOVED lines=10> */
[----:B------:R-:W-:Y:S01]  /*4610*/  FFMA.FTZ R211, R211, R87, R90 ;  /* 0x00000057d3d37223 */ /* 0x000fe2000001005a */
[----:B------:R-:W-:Y:S01]  /*4620*/  FSEL R59, R0, RZ, P6 ;  /* 0x000000ff003b7208 */ /* 0x000fe20003000000 */
[----:B------:R-:W-:Y:S01]  /*4630*/  FMUL.FTZ R0, R54, UR6 ;  /* 0x0000000636007c20 */ /* 0x000fe20008410000 */
[----:B------:R-:W-:Y:S01]  /*4640*/  FSEL R68, R52, RZ, P2 ;  /* 0x000000ff34447208 */ /* 0x000fe20001000000 */
[----:B------:R-:W-:Y:S01]  /*4650*/  FADD.FTZ R209, R196, -R209 ;  /* 0x800000d1c4d17221 */ /* 0x000fe20000010000 */
[----:B------:R-:W-:Y:S01]  /*4660*/  FSEL R70, R52, RZ, P5 ;  /* 0x000000ff34467208 */ /* 0x000fe20002800000 */
[----:B------:R-:W-:Y:S01]  /*4670*/  FMUL.FTZ R52, R207, UR6 ;  /* 0x00000006cf347c20 */ /* 0x000fe20008410000 */
[----:B------:R-:W-:Y:S01]  /*4680*/  LOP3.LUT P6, RZ, R101, 0xff, RZ, 0xc0, !PT ;  /* 0x000000ff65ff7812 */ /* 0x000fe200078cc0ff */
[----:B------:R-:W-:Y:S01]  /*4690*/  FADD.FTZ R211, R198, -R211 ;  /* 0x800000d3c6d37221 */ /* 0x000fe20000010000 */
[----:B------:R-:W-:-:S02]  /*46a0*/  LOP3.LUT P2, RZ, R3, 0xff, RZ, 0xc0, !PT ;  /* 0x000000ff03ff7812 */ /* 0x000fc4000784c0ff */
[----:B------:R-:W-:Y:S02]  /*46b0*/  LOP3.LUT P5, RZ, R101, 0xff00, RZ, 0xc0, !PT ;  /* 0x0000ff0065ff7812 */ /* 0x000fe400078ac0ff */
[C---:B------:R-:W-:Y:S02]  /*46c0*/  FSEL R62, R0.reuse, RZ, P6 ;  /* 0x000000ff003e7208 */ /* 0x040fe40003000000 */
[----:B------:R-:W-:Y:S01]  /*46d0*/  FSEL R58, R0, RZ, P2 ;  /* 0x000000ff003a7208 */ /* 0x000fe20001000000 */
[----:B------:R-:W-:Y:S01]  /*46e0*/  HADD2.F32 R0, -RZ, R40.H1_H1 ;  /* 0x30000028ff007230 */ /* 0x000fe20000004100 */
[----:B------:R-:W-:Y:S02]  /*46f0*/  FSEL R69, R53, RZ, P5 ;  /* 0x000000ff35457208 */ /* 0x000fe40002800000 */
[----:B------:R-:W-:Y:S02]  /*4700*/  LOP3.LUT P6, RZ, R3, 0xff00, RZ, 0xc0, !PT ;  /* 0x0000ff0003ff7812 */ /* 0x000fe400078cc0ff */
[----:B------:R-:W-:Y:S01]  /*4710*/  LOP3.LUT P2, RZ, R100, 0xff0000, RZ, 0xc0, !PT ;  /* 0x00ff000064ff7812 */ /* 0x000fe2000784c0ff */
[----:B------:R-:W-:Y:S01]  /*4720*/  FFMA.FTZ R0, R186, R209, R0 ;  /* 0x000000d1ba007223 */ /* 0x000fe20000010000 */
[----:B------:R-:W-:-:S02]  /*4730*/  LOP3.LUT P5, RZ, R2, 0xff0000, RZ, 0xc0, !PT ;  /* 0x00ff000002ff7812 */ /* 0x000fc400078ac0ff */
[----:B------:R-:W-:Y:S01]  /*4740*/  FSEL R71, R53, RZ, P6 ;  /* 0x000000ff35477208 */ /* 0x000fe20003000000 */
[----:B------:R-:W-:Y:S01]  /*4750*/  HADD2.F32 R53, -RZ, R40.H0_H0 ;  /* 0x20000028ff357230 */ /* 0x000fe20000004100 */
[C---:B------:R-:W-:Y:S02]  /*4760*/  FSEL R61, R52.reuse, RZ, P2 ;  /* 0x000000ff343d7208 */ /* 0x040fe40001000000 */
[----:B------:R-:W-:Y:S01]  /*4770*/  FSEL R57, R52, RZ, P5 ;  /* 0x000000ff34397208 */ /* 0x000fe20002800000 */
[----:B------:R-:W-:Y:S01]  /*4780*/  FMUL.FTZ R52, R56, UR6 ;  /* 0x0000000638347c20 */ /* 0x000fe20008410000 */
[----:B------:R-:W-:Y:S01]  /*4790*/  LOP3.LUT P6, RZ, R100, 0xff000000, RZ, 0xc0, !PT ;  /* 0xff00000064ff7812 */ /* 0x000fe200078cc0ff */
[----:B------:R-:W-:Y:S01]  /*47a0*/  FFMA.FTZ R211, R186, R211, R53 ;  /* 0x000000d3bad37223 */ /* 0x000fe20000010035 */
        /* <DEDUP_REMOVED lines=23> */
[----:B------:R-:W-:Y:S02]  /*4920*/  F2FP.F16.F32.PACK_AB R56, R69, R56 ;  /* 0x000000384538723e */ /* 0x000fe400000000ff */
[----:B------:R-:W-:Y:S01]  /*4930*/  F2FP.F16.F32.PACK_AB R60, R67, R60 ;  /* 0x0000003c433c723e */ /* 0x000fe200000000ff */
[----:B------:R-:W-:Y:S06]  /*4940*/  BRA `(.L_x_3181) ;  /* 0x0000001c008c7947 */ /* 0x000fec0003800000 */
.L_x_3180:
[-CC-:B------:R-:W-:Y:S01]  /*4950*/  FFMA.FTZ R199, R199, R87.reuse, R90.reuse ;  /* 0x00000057c7c77223 */ /* 0x180fe2000001005a */
[--C-:B0-----:R-:W-:Y:S02]  /*4960*/  HADD2.F32 R57, -RZ, R43.reuse.H0_H0 ;  /* 0x2000002bff397230 */ /* 0x101fe40000004100 */
[-CC-:B------:R-:W-:Y:S01]  /*4970*/  FFMA.FTZ R197, R197, R87.reuse, R90.reuse ;  /* 0x00000057c5c57223 */ /* 0x180fe2000001005a */
[--C-:B------:R-:W-:Y:S01]  /*4980*/  FFMA.FTZ R203, R203, R87, R90.reuse ;  /* 0x00000057cbcb7223 */ /* 0x100fe2000001005a */
[----:B------:R-:W-:Y:S01]  /*4990*/  FADD.FTZ R199, R200, -R199 ;  /* 0x800000c7c8c77221 */ /* 0x000fe20000010000 */
[----:B------:R-:W-:Y:S02]  /*49a0*/  HADD2.F32 R60, -RZ, R43.H1_H1 ;  /* 0x3000002bff3c7230 */ /* 0x000fe40000004100 */
[----:B------:R-:W-:Y:S01]  /*49b0*/  FADD.FTZ R197, R202, -R197 ;  /* 0x800000c5cac57221 */ /* 0x000fe20000010000 */
[--C-:B------:R-:W-:Y:S02]  /*49c0*/  HADD2.F32 R56, -RZ, R42.reuse.H0_H0 ;  /* 0x2000002aff387230 */ /* 0x100fe40000004100 */
[----:B------:R-:W-:Y:S01]  /*49d0*/  FFMA.FTZ R57, R186, R199, R57 ;  /* 0x000000c7ba397223 */ /* 0x000fe20000010039 */
[----:B------:R-:W-:Y:S01]  /*49e0*/  FADD.FTZ R203, R190, -R203 ;  /* 0x800000cbbecb7221 */ /* 0x000fe20000010000 */
[----:B------:R-:W-:Y:S01]  /*49f0*/  LOP3.LUT P5, RZ, R101, 0xff0000, RZ, 0xc0, !PT ;  /* 0x00ff000065ff7812 */ /* 0x000fe200078ac0ff */
[-CC-:B------:R-:W-:Y:S01]  /*4a00*/  FFMA.FTZ R207, R207, R87.reuse, R90.reuse ;  /* 0x00000057cfcf7223 */ /* 0x180fe2000001005a */
[----:B------:R-:W-:Y:S01]  /*4a10*/  FMUL.FTZ R57, R57, UR6 ;  /* 0x0000000639397c20 */ /* 0x000fe20008410000 */
[----:B------:R-:W-:Y:S01]  /*4a20*/  FFMA.FTZ R201, R201, R87, R90 ;  /* 0x00000057c9c97223 */ /* 0x000fe2000001005a */
[----:B------:R-:W-:Y:S01]  /*4a30*/  FFMA.FTZ R60, R186, R197, R60 ;  /* 0x000000c5ba3c7223 */ /* 0x000fe2000001003c */
[----:B------:R-:W-:Y:S01]  /*4a40*/  FFMA.FTZ R205, R205, R87, R90 ;  /* 0x00000057cdcd7223 */ /* 0x000fe2000001005a */
[----:B------:R-:W-:-:S02]  /*4a50*/  HADD2.F32 R58, -RZ, R42.H1_H1 ;  /* 0x3000002aff3a7230 */ /* 0x000fc40000004100 */
[----:B------:R-:W-:Y:S01]  /*4a60*/  FFMA.FTZ R203, R186, R203, R56 ;  /* 0x000000cbbacb7223 */ /* 0x000fe20000010038 */
[--C-:B------:R-:W-:Y:S01]  /*4a70*/  HADD2.F32 R0, -RZ, R41.reuse.H0_H0 ;  /* 0x20000029ff007230 */ /* 0x100fe20000004100 */
[----:B------:R-:W-:Y:S01]  /*4a80*/  ISETP.GE.U32.AND P2, PT, R100, RZ, PT ;  /* 0x000000ff6400720c */ /* 0x000fe20003f46070 */
[----:B------:R-:W-:Y:S01]  /*4a90*/  FADD.FTZ R207, R194, -R207 ;  /* 0x800000cfc2cf7221 */ /* 0x000fe20000010000 */
[----:B------:R-:W-:Y:S01]  /*4aa0*/  LOP3.LUT P6, RZ, R3, 0xff0000, RZ, 0xc0, !PT ;  /* 0x00ff000003ff7812 */ /* 0x000fe200078cc0ff */
[----:B------:R-:W-:Y:S01]  /*4ab0*/  FADD.FTZ R201, R188, -R201 ;  /* 0x800000c9bcc97221 */ /* 0x000fe20000010000 */
[----:B------:R-:W-:Y:S01]  /*4ac0*/  FSEL R63, R57, RZ, P5 ;  /* 0x000000ff393f7208 */ /* 0x000fe20002800000 */
[----:B------:R-:W-:Y:S01]  /*4ad0*/  HADD2.F32 R56, -RZ, R41.H1_H1 ;  /* 0x30000029ff387230 */ /* 0x000fe20000004100 */
[----:B------:R-:W-:Y:S01]  /*4ae0*/  ISETP.GE.U32.AND P5, PT, R2, RZ, PT ;  /* 0x000000ff0200720c */ /* 0x000fe20003fa6070 */
[----:B------:R-:W-:Y:S01]  /*4af0*/  FMUL.FTZ R60, R60, UR6 ;  /* 0x000000063c3c7c20 */ /* 0x000fe20008410000 */
[----:B------:R-:W-:Y:S01]  /*4b00*/  FADD.FTZ R205, R192, -R205 ;  /* 0x800000cdc0cd7221 */ /* 0x000fe20000010000 */
[----:B------:R-:W-:Y:S01]  /*4b10*/  ISETP.GE.U32.AND.EX P2, PT, R101, 0x1000000, PT, P2 ;  /* 0x010000006500780c */ /* 0x000fe20003f46120 */
[----:B------:R-:W-:Y:S01]  /*4b20*/  FMUL.FTZ R203, R203, UR6 ;  /* 0x00000006cbcb7c20 */ /* 0x000fe20008410000 */
[----:B------:R-:W-:Y:S01]  /*4b30*/  FSEL R59, R57, RZ, P6 ;  /* 0x000000ff393b7208 */ /* 0x000fe20003000000 */
[C---:B------:R-:W-:Y:S01]  /*4b40*/  FFMA.FTZ R58, R186.reuse, R201, R58 ;  /* 0x000000c9ba3a7223 */ /* 0x040fe2000001003a */
[C---:B------:R-:W-:Y:S01]  /*4b50*/  FFMA.FTZ R0, R186.reuse, R207, R0 ;  /* 0x000000cfba007223 */ /* 0x040fe20000010000 */
[----:B------:R-:W-:Y:S01]  /*4b60*/  LOP3.LUT P6, RZ, R101, 0xff, RZ, 0xc0, !PT ;  /* 0x000000ff65ff7812 */ /* 0x000fe200078cc0ff */
[----:B------:R-:W-:Y:S01]  /*4b70*/  FFMA.FTZ R209, R209, R87, R90 ;  /* 0x00000057d1d17223 */ /* 0x000fe2000001005a */
[----:B------:R-:W-:Y:S01]  /*4b80*/  ISETP.GE.U32.AND.EX P5, PT, R3, 0x1000000, PT, P5 ;  /* 0x010000000300780c */ /* 0x000fe20003fa6150 */
[----:B------:R-:W-:Y:S01]  /*4b90*/  FFMA.FTZ R205, R186, R205, R56 ;  /* 0x000000cdbacd7223 */ /* 0x000fe20000010038 */
[----:B------:R-:W-:Y:S01]  /*4ba0*/  FSEL R70, R60, RZ, P2 ;  /* 0x000000ff3c467208 */ /* 0x000fe20001000000 */
[----:B------:R-:W-:Y:S01]  /*4bb0*/  FMUL.FTZ R57, R58, UR6 ;  /* 0x000000063a397c20 */ /* 0x000fe20008410000 */
[----:B------:R-:W-:Y:S01]  /*4bc0*/  FSEL R60, R60, RZ, P5 ;  /* 0x000000ff3c3c7208 */ /* 0x000fe20002800000 */
[----:B------:R-:W-:Y:S01]  /*4bd0*/  FMUL.FTZ R56, R0, UR6 ;  /* 0x0000000600387c20 */ /* 0x000fe20008410000 */
[----:B------:R-:W-:Y:S01]  /*4be0*/  FSEL R62, R203, RZ, P6 ;  /* 0x000000ffcb3e7208 */ /* 0x000fe20003000000 */
[--C-:B------:R-:W-:Y:S01]  /*4bf0*/  HADD2.F32 R0, -RZ, R40.reuse.H1_H1 ;  /* 0x30000028ff007230 */ /* 0x100fe20000004100 */
[----:B------:R-:W-:Y:S01]  /*4c00*/  LOP3.LUT P2, RZ, R3, 0xff, RZ, 0xc0, !PT ;  /* 0x000000ff03ff7812 */ /* 0x000fe2000784c0ff */
[----:B------:R-:W-:Y:S01]  /*4c10*/  FADD.FTZ R209, R196, -R209 ;  /* 0x800000d1c4d17221 */ /* 0x000fe20000010000 */
[----:B------:R-:W-:Y:S01]  /*4c20*/  LOP3.LUT P5, RZ, R101, 0xff00, RZ, 0xc0, !PT ;  /* 0x0000ff0065ff7812 */ /* 0x000fe200078ac0ff */
[----:B------:R-:W-:Y:S01]  /*4c30*/  FFMA.FTZ R211, R211, R87, R90 ;  /* 0x00000057d3d37223 */ /* 0x000fe2000001005a */
[----:B------:R-:W-:Y:S01]  /*4c40*/  LOP3.LUT P6, RZ, R3, 0xff00, RZ, 0xc0, !PT ;  /* 0x0000ff0003ff7812 */ /* 0x000fe200078cc0ff */
[----:B------:R-:W-:Y:S01]  /*4c50*/  FMUL.FTZ R205, R205, UR6 ;  /* 0x00000006cdcd7c20 */ /* 0x000fe20008410000 */
[----:B------:R-:W-:Y:S01]  /*4c60*/  FSEL R58, R203, RZ, P2 ;  /* 0x000000ffcb3a7208 */ /* 0x000fe20001000000 */
[----:B------:R-:W-:Y:S01]  /*4c70*/  FFMA.FTZ R0, R186, R209, R0 ;  /* 0x000000d1ba007223 */ /* 0x000fe20000010000 */
[C---:B------:R-:W-:Y:S01]  /*4c80*/  FSEL R69, R57.reuse, RZ, P5 ;  /* 0x000000ff39457208 */ /* 0x040fe20002800000 */
[----:B------:R-:W-:Y:S01]  /*4c90*/  FADD.FTZ R211, R198, -R211 ;  /* 0x800000d3c6d37221 */ /* 0x000fe20000010000 */
[----:B------:R-:W-:Y:S01]  /*4ca0*/  FSEL R71, R57, RZ, P6 ;  /* 0x000000ff39477208 */ /* 0x000fe20003000000 */
[----:B------:R-:W-:Y:S01]  /*4cb0*/  HADD2.F32 R57, -RZ, R40.H0_H0 ;  /* 0x20000028ff397230 */ /* 0x000fe20000004100 */
[----:B------:R-:W-:Y:S01]  /*4cc0*/  LOP3.LUT P2, RZ, R100, 0xff0000, RZ, 0xc0, !PT ;  /* 0x00ff000064ff7812 */ /* 0x000fe2000784c0ff */
[----:B------:R-:W-:Y:S01]  /*4cd0*/  FMUL.FTZ R0, R0, UR6 ;  /* 0x0000000600007c20 */ /* 0x000fe20008410000 */
[----:B------:R-:W-:-:S02]  /*4ce0*/  LOP3.LUT P6, RZ, R100, 0xff000000, RZ, 0xc0, !PT ;  /* 0xff00000064ff7812 */ /* 0x000fc400078cc0ff */
        /* <DEDUP_REMOVED lines=25> */
.L_x_3179:
[----:B------:R-:W-:Y:S05]  /*4e80*/  @!P1 BRA `(.L_x_3182) ;  /* 0x00000004003c9947 */ /* 0x000fea0003800000 */
[-CC-:B------:R-:W-:Y:S01]  /*4e90*/  FFMA.FTZ R199, R199, R87.reuse, R90.reuse ;  /* 0x00000057c7c77223 */ /* 0x180fe2000001005a */
[-CC-:B------:R-:W-:Y:S01]  /*4ea0*/  FFMA.FTZ R197, R197, R87.reuse, R90.reuse ;  /* 0x00000057c5c57223 */ /* 0x180fe2000001005a */
[----:B------:R-:W-:Y:S01]  /*4eb0*/  LOP3.LUT P5, RZ, R101, 0xff0000, RZ, 0xc0, !PT ;  /* 0x00ff000065ff7812 */ /* 0x000fe200078ac0ff */
[-CC-:B------:R-:W-:Y:S01]  /*4ec0*/  FFMA.FTZ R203, R203, R87.reuse, R90.reuse ;  /* 0x00000057cbcb7223 */ /* 0x180fe2000001005a */
[----:B0-----:R-:W-:Y:S01]  /*4ed0*/  FADD.FTZ R55, R200, -R199 ;  /* 0x800000c7c8377221 */ /* 0x001fe20000010000 */
[----:B------:R-:W-:Y:S01]  /*4ee0*/  FADD.FTZ R197, R202, -R197 ;  /* 0x800000c5cac57221 */ /* 0x000fe20000010000 */
[--C-:B------:R-:W-:Y:S01]  /*4ef0*/  FFMA.FTZ R201, R201, R87, R90.reuse ;  /* 0x00000057c9c97223 */ /* 0x100fe2000001005a */
[----:B------:R-:W-:Y:S01]  /*4f00*/  FADD.FTZ R203, R190, -R203 ;  /* 0x800000cbbecb7221 */ /* 0x000fe20000010000 */
[C---:B------:R-:W-:Y:S01]  /*4f10*/  FMUL.FTZ R55, R186.reuse, R55 ;  /* 0x00000037ba377220 */ /* 0x040fe20000410000 */
[----:B------:R-:W-:Y:S01]  /*4f20*/  FMUL.FTZ R56, R186, R197 ;  /* 0x000000c5ba387220 */ /* 0x000fe20000410000 */
[----:B------:R-:W-:Y:S01]  /*4f30*/  ISETP.GE.U32.AND P2, PT, R100, RZ, PT ;  /* 0x000000ff6400720c */ /* 0x000fe20003f46070 */
[----:B------:R-:W-:Y:S01]  /*4f40*/  FADD.FTZ R57, R188, -R201 ;  /* 0x800000c9bc397221 */ /* 0x000fe20000010000 */
[----:B------:R-:W-:Y:S01]  /*4f50*/  FMUL.FTZ R0, R55, UR6 ;  /* 0x0000000637007c20 */ /* 0x000fe20008410000 */
[--C-:B------:R-:W-:Y:S01]  /*4f60*/  FFMA.FTZ R207, R207, R87, R90.reuse ;  /* 0x00000057cfcf7223 */ /* 0x100fe2000001005a */
        /* <DEDUP_REMOVED lines=12> */
[C---:B------:R-:W-:Y:S01]  /*5030*/  FSEL R60, R52.reuse, RZ, P2 ;  /* 0x000000ff343c7208 */ /* 0x040fe20001000000 */
        /* <DEDUP_REMOVED lines=24> */
[----:B------:R-:W-:Y:S01]  /*51c0*/  F2FP.F16.F32.PACK_AB R54, R57, R54 ;  /* 0x000000363936723e */ /* 0x000fe200000000ff */
[----:B------:R-:W-:Y:S01]  /*51d0*/  FMUL.FTZ R57, R186, R209 ;  /* 0x000000d1ba397220 */ /* 0x000fe20000410000 */
[----:B------:R-:W-:-:S02]  /*51e0*/  F2FP.F16.F32.PACK_AB R59, R68, R59 ;  /* 0x0000003b443b723e */ /* 0x000fc400000000ff */
[----:B------:R-:W-:Y:S01]  /*51f0*/  F2FP.F16.F32.PACK_AB R53, R0, R53 ;  /* 0x000000350035723e */ /* 0x000fe200000000ff */
[----:B------:R-:W-:Y:S01]  /*5200*/  FMUL.FTZ R0, R186, R211 ;  /* 0x000000d3ba007220 */ /* 0x000fe20000410000 */
[----:B------:R-:W-:Y:S02]  /*5210*/  FSEL R68, R52, RZ, P6 ;  /* 0x000000ff34447208 */ /* 0x000fe40003000000 */
[----:B------:R-:W-:Y:S01]  /*5220*/  F2FP.F16.F32.PACK_AB R55, R56, R55 ;  /* 0x000000373837723e */ /* 0x000fe200000000ff */
[----:B------:R-:W-:Y:S01]  /*5230*/  FMUL.FTZ R56, R57, UR6 ;  /* 0x0000000639387c20 */ /* 0x000fe20008410000 */
[----:B------:R-:W-:Y:S02]  /*5240*/  LOP3.LUT P6, RZ, R2, 0xff000000, RZ, 0xc0, !PT ;  /* 0xff00000002ff7812 */ /* 0x000fe400078cc0ff */
[----:B------:R-:W-:Y:S02]  /*5250*/  LOP3.LUT P2, RZ, R100, 0xff00, RZ, 0xc0, !PT ;  /* 0x0000ff0064ff7812 */ /* 0x000fe4000784c0ff */
[----:B------:R-:W-:-:S02]  /*5260*/  FSEL R71, R52, RZ, P6 ;  /* 0x000000ff34477208 */ /* 0x000fc40003000000 */
[----:B------:R-:W-:Y:S01]  /*5270*/  F2FP.F16.F32.PACK_AB R52, R57, R0 ;  /* 0x000000003934723e */ /* 0x000fe200000000ff */
[----:B------:R-:W-:Y:S01]  /*5280*/  FMUL.FTZ R0, R0, UR6 ;  /* 0x0000000600007c20 */ /* 0x000fe20008410000 */
        /* <DEDUP_REMOVED lines=15> */
.L_x_3182:
[-CC-:B------:R-:W-:Y:S01]  /*5380*/  FFMA.FTZ R197, R197, R87.reuse, R90.reuse ;  /* 0x00000057c5c57223 */ /* 0x180fe2000001005a */
[-CC-:B------:R-:W-:Y:S01]  /*5390*/  FFMA.FTZ R199, R199, R87.reuse, R90.reuse ;  /* 0x00000057c7c77223 */ /* 0x180fe2000001005a */
[----:B------:R-:W-:Y:S01]  /*53a0*/  ISETP.GE.U32.AND P2, PT, R100, RZ, PT ;  /* 0x000000ff6400720c */ /* 0x000fe20003f46070 */
[--C-:B------:R-:W-:Y:S01]  /*53b0*/  FFMA.FTZ R203, R203, R87, R90.reuse ;  /* 0x00000057cbcb7223 */ /* 0x100fe2000001005a */
[----:B------:R-:W-:Y:S01]  /*53c0*/  FADD.FTZ R197, R202, -R197 ;  /* 0x800000c5cac57221 */ /* 0x000fe20000010000 */
[----:B------:R-:W-:Y:S01]  /*53d0*/  FADD.FTZ R199, R200, -R199 ;  /* 0x800000c7c8c77221 */ /* 0x000fe20000010000 */
[----:B------:R-:W-:Y:S01]  /*53e0*/  ISETP.GE.U32.AND.EX P2, PT, R101, 0x1000000, PT, P2 ;  /* 0x010000006500780c */ /* 0x000fe20003f46120 */
[----:B------:R-:W-:Y:S01]  /*53f0*/  FADD.FTZ R203, R190, -R203 ;  /* 0x800000cbbecb7221 */ /* 0x000fe20000010000 */
[C---:B------:R-:W-:Y:S01]  /*5400*/  FMUL.FTZ R197, R186.reuse, R197 ;  /* 0x000000c5bac57220 */ /* 0x040fe20000410000 */
[----:B------:R-:W-:Y:S01]  /*5410*/  FMUL.FTZ R199, R186, R199 ;  /* 0x000000c7bac77220 */ /* 0x000fe20000410000 */
[--C-:B------:R-:W-:Y:S01]  /*5420*/  FFMA.FTZ R201, R201, R87, R90.reuse ;  /* 0x00000057c9c97223 */ /* 0x100fe2000001005a */
[----:B------:R-:W-:Y:S01]  /*5430*/  LOP3.LUT P5, RZ, R101, 0xff0000, RZ, 0xc0, !PT ;  /* 0x00ff000065ff7812 */ /* 0x000fe200078ac0ff */
[----:B------:R-:W-:Y:S01]  /*5440*/  FMUL.FTZ R197, R197, UR6 ;  /* 0x00000006c5c57c20 */ /* 0x000fe20008410000 */
[----:B------:R-:W-:Y:S01]  /*5450*/  FMUL.FTZ R199, R199, UR6 ;  /* 0x00000006c7c77c20 */ /* 0x000fe20008410000 */
[----:B------:R-:W-:Y:S01]  /*5460*/  FADD.FTZ R201, R188, -R201 ;  /* 0x800000c9bcc97221 */ /* 0x000fe20000010000 */
[----:B------:R-:W-:Y:S01]  /*5470*/  FMUL.FTZ R203, R186, R203 ;  /* 0x000000cbbacb7220 */ /* 0x000fe20000410000 */
[-CC-:B------:R-:W-:Y:S01]  /*5480*/  FFMA.FTZ R207, R207, R87.reuse, R90.reuse ;  /* 0x00000057cfcf7223 */ /* 0x180fe2000001005a */
[----:B0-----:R-:W-:Y:S01]  /*5490*/  FSEL R56, R197, RZ, P2 ;  /* 0x000000ffc5387208 */ /* 0x001fe20001000000 */
[--C-:B------:R-:W-:Y:S01]  /*54a0*/  FFMA.FTZ R205, R205, R87, R90.reuse ;  /* 0x00000057cdcd7223 */ /* 0x100fe2000001005a */
        /* <DEDUP_REMOVED lines=9> */
[--C-:B------:R-:W-:Y:S01]  /*5540*/  FFMA.FTZ R209, R209, R87, R90.reuse ;  /* 0x00000057d1d17223 */ /* 0x100fe2000001005a */
        /* <DEDUP_REMOVED lines=22> */
[----:B------:R-:W-:-:S02]  /*56b0*/  F2FP.F16.F32.PACK_AB R59, R0, R59 ;  /* 0x0000003b003b723e */ /* 0x000fc400000000ff */
        /* <DEDUP_REMOVED lines=23> */
.L_x_3178:
[----:B------:R-:W-:-:S04]  /*5830*/  UISETP.NE.U32.AND UP0, UPT, UR7, URZ, UPT ;  /* 0x000000ff0700728c */ /* 0x000fc8000bf05070 */
[----:B------:R-:W-:-:S06]  /*5840*/  UISETP.NE.AND.EX UP0, UPT, UR8, URZ, UPT, UP0 ;  /* 0x000000ff0800728c */ /* 0x000fcc000bf05300 */
[----:B------:R-:W-:-:S13]  /*5850*/  PLOP3.LUT P4, PT, PT, PT, UP0, 0x80, 0x8 ;  /* 0x000000000008781c */ /* 0x000fda0003f8f008 */
        /* <DEDUP_REMOVED lines=9> */
[----:B------:R-:W-:Y:S01]  /*58f0*/  FFMA.FTZ R199, R199, R87, R90 ;  /* 0x00000057c7c77223 */ /* 0x000fe2000001005a */
        /* <DEDUP_REMOVED lines=18> */
[----:B------:R-:W-:Y:S01]  /*5a20*/  LOP3.LUT P6, RZ, R101, 0xff, RZ, 0xc0, !PT ;  /* 0x000000ff65ff7812 */ /* 0x000fe200078cc0ff */
[----:B------:R-:W-:Y:S01]  /*5a30*/  FMUL.FTZ R54, R199, UR6 ;  /* 0x00000006c7367c20 */ /* 0x000fe20008410000 */
[----:B------:R-:W-:Y:S01]  /*5a40*/  LOP3.LUT P2, RZ, R101, 0xff00, RZ, 0xc0, !PT ;  /* 0x0000ff0065ff7812 */ /* 0x000fe2000784c0ff */
[-CC-:B------:R-:W-:Y:S01]  /*5a50*/  FFMA.FTZ R209, R209, R87.reuse, R90.reuse ;  /* 0x00000057d1d17223 */ /* 0x180fe2000001005a */
[-CC-:B------:R-:W-:Y:S01]  /*5a60*/  FFMA.FTZ R205, R205, R87.reuse, R90.reuse ;  /* 0x00000057cdcd7223 */ /* 0x180fe2000001005a */
        /* <DEDUP_REMOVED lines=35> */
.L_x_3184:
        /* <DEDUP_REMOVED lines=62> */
.L_x_3183:
[----:B------:R-:W-:Y:S05]  /*6080*/  @!P1 BRA `(.L_x_3185) ;  /* 0x0000000000e89947 */ /* 0x000fea0003800000 */
[-CC-:B------:R-:W-:Y:S01]  /*6090*/  FFMA.FTZ R197, R197, R87.reuse, R90.reuse ;  /* 0x00000057c5c57223 */ /* 0x180fe2000001005a */
[-CC-:B------:R-:W-:Y:S01]  /*60a0*/  FFMA.FTZ R199, R199, R87.reuse, R90.reuse ;  /* 0x00000057c7c77223 */ /* 0x180fe2000001005a */
[-CC-:B------:R-:W-:Y:S01]  /*60b0*/  FFMA.FTZ R203, R203, R87.reuse, R90.reuse ;  /* 0x00000057cbcb7223 */ /* 0x180fe2000001005a */
[-CC-:B------:R-:W-:Y:S01]  /*60c0*/  FFMA.FTZ R201, R201, R87.reuse, R90.reuse ;  /* 0x00000057c9c97223 */ /* 0x180fe2000001005a */
[----:B------:R-:W-:Y:S01]  /*60d0*/  FADD.FTZ R197, R202, -R197 ;  /* 0x800000c5cac57221 */ /* 0x000fe20000010000 */
[----:B------:R-:W-:Y:S01]  /*60e0*/  FADD.FTZ R199, R200, -R199 ;  /* 0x800000c7c8c77221 */ /* 0x000fe20000010000 */
[----:B------:R-:W-:Y:S01]  /*60f0*/  ISETP.GE.U32.AND P2, PT, R100, RZ, PT ;  /* 0x000000ff6400720c */ /* 0x000fe20003f46070 */
[--C-:B------:R-:W-:Y:S01]  /*6100*/  FFMA.FTZ R207, R207, R87, R90.reuse ;  /* 0x00000057cfcf7223 */ /* 0x100fe2000001005a */
[----:B0-----:R-:W-:Y:S01]  /*6110*/  FMUL.FTZ R60, R186, R197 ;  /* 0x000000c5ba3c7220 */ /* 0x001fe20000410000 */
[----:B------:R-:W-:Y:S01]  /*6120*/  FADD.FTZ R203, R190, -R203 ;  /* 0x800000cbbecb7221 */ /* 0x000fe20000010000 */
[----:B------:R-:W-:Y:S01]  /*6130*/  FMUL.FTZ R199, R186, R199 ;  /* 0x000000c7bac77220 */ /* 0x000fe20000410000 */
[----:B------:R-:W-:Y:S01]  /*6140*/  FADD.FTZ R201, R188, -R201 ;  /* 0x800000c9bcc97221 */ /* 0x000fe20000010000 */
[----:B------:R-:W-:Y:S01]  /*6150*/  FMUL.FTZ R52, R60, UR6 ;  /* 0x000000063c347c20 */ /* 0x000fe20008410000 */
[----:B------:R-:W-:Y:S01]  /*6160*/  ISETP.GE.U32.AND.EX P2, PT, R101, 0x1000000, PT, P2 ;  /* 0x010000006500780c */ /* 0x000fe20003f46120 */
[----:B------:R-:W-:Y:S01]  /*6170*/  FADD.FTZ R207, R194, -R207 ;  /* 0x800000cfc2cf7221 */ /* 0x000fe20000010000 */
[C---:B------:R-:W-:Y:S01]  /*6180*/  FMUL.FTZ R54, R186.reuse, R203 ;  /* 0x000000cbba367220 */ /* 0x040fe20000410000 */
        /* <DEDUP_REMOVED lines=26> */
[----:B------:R-:W-:Y:S01]  /*6330*/  F2FP.F16.F32.PACK_AB R55, R60, R199 ;  /* 0x000000c73c37723e */ /* 0x000fe200000000ff */
        /* <DEDUP_REMOVED lines=15> */
.L_x_3185:
[-CC-:B------:R-:W-:Y:S01]  /*6430*/  FFMA.FTZ R197, R197, R87.reuse, R90.reuse ;  /* 0x00000057c5c57223 */ /* 0x180fe2000001005a */
[-CC-:B------:R-:W-:Y:S01]  /*6440*/  FFMA.FTZ R199, R199, R87.reuse, R90.reuse ;  /* 0x00000057c7c77223 */ /* 0x180fe2000001005a */
[-CC-:B------:R-:W-:Y:S01]  /*6450*/  FFMA.FTZ R207, R207, R87.reuse, R90.reuse ;  /* 0x00000057cfcf7223 */ /* 0x180fe2000001005a */
[-CC-:B------:R-:W-:Y:S01]  /*6460*/  FFMA.FTZ R203, R203, R87.reuse, R90.reuse ;  /* 0x00000057cbcb7223 */ /* 0x180fe2000001005a */
[----:B------:R-:W-:Y:S01]  /*6470*/  FADD.FTZ R197, R202, -R197 ;  /* 0x800000c5cac57221 */ /* 0x000fe20000010000 */
[----:B------:R-:W-:Y:S01]  /*6480*/  FADD.FTZ R199, R200, -R199 ;  /* 0x800000c7c8c77221 */ /* 0x000fe20000010000 */
[--C-:B------:R-:W-:Y:S01]  /*6490*/  FFMA.FTZ R201, R201, R87, R90.reuse ;  /* 0x00000057c9c97223 */ /* 0x100fe2000001005a */
        /* <DEDUP_REMOVED lines=46> */
.L_x_3181:
        /* <DEDUP_REMOVED lines=14> */
[----:B0-----:R-:W-:Y:S02]  /*6860*/  HADD2.F32 R53, -RZ, R47.H0_H0 ;  /* 0x2000002fff357230 */ /* 0x001fe40000004100 */
[----:B------:R-:W-:Y:S01]  /*6870*/  FADD.FTZ R105, R104, -R105 ;  /* 0x8000006968697221 */ /* 0x000fe20000010000 */
[----:B------:R-:W-:Y:S01]  /*6880*/  FADD.FTZ R89, R89, -R0 ;  /* 0x8000000059597221 */ /* 0x000fe20000010000 */
[----:B------:R-:W-:Y:S01]  /*6890*/  FFMA.FTZ R109, R109, R87, R90 ;  /* 0x000000576d6d7223 */ /* 0x000fe2000001005a */
[----:B------:R-:W-:Y:S02]  /*68a0*/  HADD2.F32 R0, -RZ, R45.H0_H0 ;  /* 0x2000002dff007230 */ /* 0x000fe40000004100 */
[----:B------:R-:W-:Y:S01]  /*68b0*/  FADD.FTZ R113, R112, -R113 ;  /* 0x8000007170717221 */ /* 0x000fe20000010000 */
[----:B------:R-:W-:-:S02]  /*68c0*/  HADD2.F32 R54, -RZ, R47.H1_H1 ;  /* 0x3000002fff367230 */ /* 0x000fc40000004100 */
[----:B------:R-:W-:Y:S01]  /*68d0*/  FFMA.FTZ R55, R186, R105, R53 ;  /* 0x00000069ba377223 */ /* 0x000fe20000010035 */
        /* <DEDUP_REMOVED lines=76> */
.L_x_3188:
[-CC-:B------:R-:W-:Y:S01]  /*6da0*/  FFMA.FTZ R105, R105, R87.reuse, R90.reuse ;  /* 0x0000005769697223 */ /* 0x180fe2000001005a */
[--C-:B0-----:R-:W-:Y:S02]  /*6db0*/  HADD2.F32 R57, -RZ, R47.reuse.H0_H0 ;  /* 0x2000002fff397230 */ /* 0x101fe40000004100 */
[-CC-:B------:R-:W-:Y:S01]  /*6dc0*/  FFMA.FTZ R0, R91, R87.reuse, R90.reuse ;  /* 0x000000575b007223 */ /* 0x180fe2000001005a */
[----:B------:R-:W-:Y:S01]  /*6dd0*/  FFMA.FTZ R109, R109, R87, R90 ;  /* 0x000000576d6d7223 */ /* 0x000fe2000001005a */
        /* <DEDUP_REMOVED lines=79> */
.L_x_3187:
[----:B------:R-:W-:Y:S05]  /*72d0*/  @!P1 BRA `(.L_x_3190) ;  /* 0x00000004003c9947 */ /* 0x000fea0003800000 */
[-CC-:B------:R-:W-:Y:S01]  /*72e0*/  FFMA.FTZ R105, R105, R87.reuse, R90.reuse ;  /* 0x0000005769697223 */ /* 0x180fe2000001005a */
[-CC-:B------:R-:W-:Y:S01]  /*72f0*/  FFMA.FTZ R0, R91, R87.reuse, R90.reuse ;  /* 0x000000575b007223 */ /* 0x180fe2000001005a */
[----:B------:R-:W-:Y:S01]  /*7300*/  LOP3.LUT P5, RZ, R99, 0xff0000, RZ, 0xc0, !PT ;  /* 0x00ff000063ff7812 */ /* 0x000fe200078ac0ff */
[-C--:B------:R-:W-:Y:S01]  /*7310*/  FFMA.FTZ R109, R109, R87.reuse, R90 ;  /* 0x000000576d6d7223 */ /* 0x080fe2000001005a */
        /* <DEDUP_REMOVED lines=75> */
.L_x_3190:
[-CC-:B------:R-:W-:Y:S01]  /*77d0*/  FFMA.FTZ R0, R91, R87.reuse, R90.reuse ;  /* 0x000000575b007223 */ /* 0x180fe2000001005a */
[-CC-:B------:R-:W-:Y:S01]  /*77e0*/  FFMA.FTZ R105, R105, R87.reuse, R90.reuse ;  /* 0x0000005769697223 */ /* 0x180fe2000001005a */
[----:B------:R-:W-:Y:S01]  /*77f0*/  ISETP.GE.U32.AND P2, PT, R98, RZ, PT ;  /* 0x000000ff6200720c */ /* 0x000fe20003f46070 */
[----:B------:R-:W-:Y:S01]  /*7800*/  FFMA.FTZ R109, R109, R87, R90 ;  /* 0x000000576d6d7223 */ /* 0x000fe2000001005a */
        /* <DEDUP_REMOVED lines=71> */
.L_x_3186:
[----:B------:R-:W-:Y:S05]  /*7c80*/  @!P4 BRA `(.L_x_3191) ;  /* 0x000000080004c947 */ /* 0x000fea0003800000 */
[----:B------:R-:W-:Y:S05]  /*7c90*/  @!P1 BRA `(.L_x_3192) ;  /* 0x0000000400089947 */ /* 0x000fea0003800000 */
[-CC-:B------:R-:W-:Y:S01]  /*7ca0*/  FFMA.FTZ R0, R91, R87.reuse, R90.reuse ;  /* 0x000000575b007223 */ /* 0x180fe2000001005a */
[-CC-:B------:R-:W-:Y:S01]  /*7cb0*/  FFMA.FTZ R109, R109, R87.reuse, R90.reuse ;  /* 0x000000576d6d7223 */ /* 0x180fe2000001005a */
[--C-:B0-----:R-:W-:Y:S02]  /*7cc0*/  HADD2.F32 R60, -RZ, R47.reuse.H1_H1 ;  /* 0x3000002fff3c7230 */ /* 0x101fe40000004100 */
[-C--:B------:R-:W-:Y:S01]  /*7cd0*/  FFMA.FTZ R107, R107, R87.reuse, R90 ;  /* 0x000000576b6b7223 */ /* 0x080fe2000001005a */
        /* <DEDUP_REMOVED lines=62> */
.L_x_3192:
[-CC-:B------:R-:W-:Y:S01]  /*80c0*/  FFMA.FTZ R0, R91, R87.reuse, R90.reuse ;  /* 0x000000575b007223 */ /* 0x180fe2000001005a */
[-CC-:B------:R-:W-:Y:S01]  /*80d0*/  FFMA.FTZ R105, R105, R87.reuse, R90.reuse ;  /* 0x0000005769697223 */ /* 0x180fe2000001005a */
[--C-:B0-----:R-:W-:Y:S02]  /*80e0*/  HADD2.F32 R61, -RZ, R47.reuse.H1_H1 ;  /* 0x3000002fff3d7230 */ /* 0x101fe40000004100 */
[-C--:B------:R-:W-:Y:S01]  /*80f0*/  FFMA.FTZ R109, R109, R87.reuse, R90 ;  /* 0x000000576d6d7223 */ /* 0x080fe2000001005a */
        /* <DEDUP_REMOVED lines=58> */
.L_x_3191:
        /* <DEDUP_REMOVED lines=59> */
.L_x_3193:
[-CC-:B------:R-:W-:Y:S01]  /*8850*/  FFMA.FTZ R0, R91, R87.reuse, R90.reuse ;  /* 0x000000575b007223 */ /* 0x180fe2000001005a */
[-CC-:B------:R-:W-:Y:S01]  /*8860*/  FFMA.FTZ R105, R105, R87.reuse, R90.reuse ;  /* 0x0000005769697223 */ /* 0x180fe2000001005a */
[-CC-:B------:R-:W-:Y:S01]  /*8870*/  FFMA.FTZ R113, R113, R87.reuse, R90.reuse ;  /* 0x0000005771717223 */ /* 0x180fe2000001005a */
[-C--:B------:R-:W-:Y:S01]  /*8880*/  FFMA.FTZ R109, R109, R87.reuse, R90 ;  /* 0x000000576d6d7223 */ /* 0x080fe2000001005a */
        /* <DEDUP_REMOVED lines=49> */
.L_x_3189:
        /* <DEDUP_REMOVED lines=14> */
[-C--:B------:R-:W-:Y:S01]  /*8c80*/  FFMA.FTZ R73, R73, R87.reuse, R90 ;  /* 0x0000005749497223 */ /* 0x080fe2000001005a */
[----:B------:R-:W-:Y:S01]  /*8c90*/  FADD.FTZ R85, R84, -R85 ;  /* 0x8000005554557221 */ /* 0x000fe20000010000 */
[----:B------:R-:W-:Y:S01]  /*8ca0*/  FADD.FTZ R75, R75, -R0 ;  /* 0x800000004b4b7221 */ /* 0x000fe20000010000 */
[----:B------:R-:W-:Y:S02]  /*8cb0*/  HADD2.F32 R0, -RZ, R49.H0_H0 ;  /* 0x20000031ff007230 */ /* 0x000fe40000004100 */
[----:B------:R-:W-:Y:S01]  /*8cc0*/  FFMA.FTZ R53, R80, R87, R90 ;  /* 0x0000005750357223 */ /* 0x000fe2000001005a */
[----:B------:R-:W-:Y:S01]  /*8cd0*/  FFMA.FTZ R85, R186, R85, R54 ;  /* 0x00000055ba557223 */ /* 0x000fe20000010036 */
[----:B------:R-:W-:Y:S01]  /*8ce0*/  FFMA.FTZ R59, R88, R87, R90 ;  /* 0x00000057583b7223 */ /* 0x000fe2000001005a */
[----:B------:R-:W-:-:S02]  /*8cf0*/  HADD2.F32 R52, -RZ, R50.H0_H0 ;  /* 0x20000032ff347230 */ /* 0x000fc40000004100 */
[----:B------:R-:W-:Y:S01]  /*8d00*/  FADD.FTZ R73, R72, -R73 ;  /* 0x8000004948497221 */ /* 0x000fe20000010000 */
[----:B------:R-:W-:Y:S01]  /*8d10*/  FFMA.FTZ R82, R82, R87, R90 ;  /* 0x0000005752527223 */ /* 0x000fe2000001005a */
[----:B------:R-:W-:Y:S01]  /*8d20*/  FADD.FTZ R55, R78, -R53 ;  /* 0x800000354e377221 */ /* 0x000fe20000010000 */
[----:B------:R-:W-:Y:S01]  /*8d30*/  FFMA.FTZ R75, R186, R75, R0 ;  /* 0x0000004bba4b7223 */ /* 0x000fe20000010000 */
[----:B------:R-:W-:Y:S01]  /*8d40*/  FFMA.FTZ R57, R76, R87, R90 ;  /* 0x000000574c397223 */ /* 0x000fe2000001005a */
[----:B------:R-:W-:Y:S02]  /*8d50*/  HADD2.F32 R53, -RZ, R51.H1_H1 ;  /* 0x30000033ff357230 */ /* 0x000fe40000004100 */
[----:B------:R-:W-:Y:S01]  /*8d60*/  FMUL.FTZ R0, R85, UR6 ;  /* 0x0000000655007c20 */ /* 0x000fe20008410000 */
[----:B------:R-:W-:Y:S01]  /*8d70*/  FADD.FTZ R59, R86, -R59 ;  /* 0x8000003b563b7221 */ /* 0x000fe20000010000 */
[----:B------:R-:W-:Y:S01]  /*8d80*/  LOP3.LUT P5, RZ, R97, 0xff0000, RZ, 0xc0, !PT ;  /* 0x00ff000061ff7812 */ /* 0x000fe200078ac0ff */
[----:B------:R-:W-:-:S02]  /*8d90*/  HADD2.F32 R56, -RZ, R50.H1_H1 ;  /* 0x30000032ff387230 */ /* 0x000fc40000004100 */
[----:B------:R-:W-:Y:S01]  /*8da0*/  FFMA.FTZ R54, R186, R73, R52 ;  /* 0x00000049ba367223 */ /* 0x000fe20000010034 */
[----:B------:R-:W-:Y:S01]  /*8db0*/  FADD.FTZ R83, R83, -R82 ;  /* 0x8000005253537221 */ /* 0x000fe20000010000 */
[----:B------:R-:W-:Y:S02]  /*8dc0*/  HADD2.F32 R52, -RZ, R49.H1_H1 ;  /* 0x30000031ff347230 */ /* 0x000fe40000004100 */
[----:B------:R-:W-:Y:S01]  /*8dd0*/  FADD.FTZ R57, R74, -R57 ;  /* 0x800000394a397221 */ /* 0x000fe20000010000 */
[----:B------:R-:W-:Y:S01]  /*8de0*/  FFMA.FTZ R60, R186, R59, R53 ;  /* 0x0000003bba3c7223 */ /* 0x000fe20000010035 */
        /* <DEDUP_REMOVED lines=9> */
[----:B------:R-:W-:Y:S01]  /*8e80*/  FFMA.FTZ R90, R81, R87, R90 ;  /* 0x00000057515a7223 */ /* 0x000fe2000001005a */
[----:B------:R-:W-:-:S02]  /*8e90*/  ISETP.GE.U32.AND.EX P5, PT, R95, 0x1000000, PT, P5 ;  /* 0x010000005f00780c */ /* 0x000fc40003fa6150 */
[----:B------:R-:W-:Y:S01]  /*8ea0*/  FSEL R59, R0, RZ, P6 ;  /* 0x000000ff003b7208 */ /* 0x000fe20003000000 */
[----:B------:R-:W-:Y:S01]  /*8eb0*/  FMUL.FTZ R0, R54, UR6 ;  /* 0x0000000636007c20 */ /* 0x000fe20008410000 */
[C---:B------:R-:W-:Y:S01]  /*8ec0*/  FSEL R68, R52.reuse, RZ, P2 ;  /* 0x000000ff34447208 */ /* 0x040fe20001000000 */
[----:B------:R-:W-:Y:S01]  /*8ed0*/  FADD.FTZ R79, R79, -R90 ;  /* 0x8000005a4f4f7221 */ /* 0x000fe20000010000 */
[----:B------:R-:W-:Y:S01]  /*8ee0*/  FSEL R70, R52, RZ, P5 ;  /* 0x000000ff34467208 */ /* 0x000fe20002800000 */
[----:B------:R-:W-:Y:S01]  /*8ef0*/  FMUL.FTZ R52, R75, UR6 ;  /* 0x000000064b347c20 */ /* 0x000fe20008410000 */
[----:B------:R-:W-:Y:S02]  /*8f00*/  LOP3.LUT P6, RZ, R97, 0xff, RZ, 0xc0, !PT ;  /* 0x000000ff61ff7812 */ /* 0x000fe400078cc0ff */
[----:B------:R-:W-:Y:S02]  /*8f10*/  LOP3.LUT P2, RZ, R95, 0xff, RZ, 0xc0, !PT ;  /* 0x000000ff5fff7812 */ /* 0x000fe4000784c0ff */
[----:B------:R-:W-:-:S02]  /*8f20*/  LOP3.LUT P5, RZ, R97, 0xff00, RZ, 0xc0, !PT ;  /* 0x0000ff0061ff7812 */ /* 0x000fc400078ac0ff */
        /* <DEDUP_REMOVED lines=41> */
.L_x_3196:
[-CC-:B0-----:R-:W-:Y:S01]  /*91c0*/  FFMA.FTZ R57, R80, R87.reuse, R90.reuse ;  /* 0x0000005750397223 */ /* 0x181fe2000001005a */
[-CC-:B------:R-:W-:Y:S01]  /*91d0*/  FFMA.FTZ R0, R77, R87.reuse, R90.reuse ;  /* 0x000000574d007223 */ /* 0x180fe2000001005a */
[-CC-:B------:R-:W-:Y:S01]  /*91e0*/  FFMA.FTZ R85, R85, R87.reuse, R90.reuse ;  /* 0x0000005755557223 */ /* 0x180fe2000001005a */
[-C--:B------:R-:W-:Y:S01]  /*91f0*/  FFMA.FTZ R63, R88, R87.reuse, R90 ;  /* 0x00000057583f7223 */ /* 0x080fe2000001005a */
[----:B------:R-:W-:Y:S01]  /*9200*/  FADD.FTZ R59, R78, -R57 ;  /* 0x800000394e3b7221 */ /* 0x000fe20000010000 */
[----:B------:R-:W-:Y:S01]  /*9210*/  FADD.FTZ R75, R75, -R0 ;  /* 0x800000004b4b7221 */ /* 0x000fe20000010000 */
[--C-:B------:R-:W-:Y:S02]  /*9220*/  HADD2.F32 R57, -RZ, R51.reuse.H1_H1 ;  /* 0x30000033ff397230 */ /* 0x100fe40000004100 */
[----:B------:R-:W-:Y:S01]  /*9230*/  FADD.FTZ R63, R86, -R63 ;  /* 0x8000003f563f7221 */ /* 0x000fe20000010000 */
[----:B------:R-:W-:Y:S02]  /*9240*/  HADD2.F32 R0, -RZ, R51.H0_H0 ;  /* 0x20000033ff007230 */ /* 0x000fe40000004100 */
[----:B------:R-:W-:Y:S01]  /*9250*/  FADD.FTZ R85, R84, -R85 ;  /* 0x8000005554557221 */ /* 0x000fe20000010000 */
[----:B------:R-:W-:Y:S01]  /*9260*/  FFMA.FTZ R73, R73, R87, R90 ;  /* 0x0000005749497223 */ /* 0x000fe2000001005a */
[----:B------:R-:W-:Y:S01]  /*9270*/  FFMA.FTZ R57, R186, R63, R57 ;  /* 0x0000003fba397223 */ /* 0x000fe20000010039 */
[----:B------:R-:W-:-:S02]  /*9280*/  HADD2.F32 R58, -RZ, R50.H0_H0 ;  /* 0x20000032ff3a7230 */ /* 0x000fc40000004100 */
[----:B------:R-:W-:Y:S01]  /*9290*/  FFMA.FTZ R85, R186, R85, R0 ;  /* 0x00000055ba557223 */ /* 0x000fe20000010000 */
[----:B------:R-:W-:Y:S01]  /*92a0*/  ISETP.GE.U32.AND P2, PT, R96, RZ, PT ;  /* 0x000000ff6000720c */ /* 0x000fe20003f46070 */
[-CC-:B------:R-:W-:Y:S01]  /*92b0*/  FFMA.FTZ R82, R82, R87.reuse, R90.reuse ;  /* 0x0000005752527223 */ /* 0x180fe2000001005a */
[----:B------:R-:W-:Y:S01]  /*92c0*/  FADD.FTZ R73, R72, -R73 ;  /* 0x8000004948497221 */ /* 0x000fe20000010000 */
[----:B------:R-:W-:Y:S02]  /*92d0*/  HADD2.F32 R60, -RZ, R50.H1_H1 ;  /* 0x30000032ff3c7230 */ /* 0x000fe40000004100 */
[----:B------:R-:W-:Y:S01]  /*92e0*/  FMUL.FTZ R57, R57, UR6 ;  /* 0x0000000639397c20 */ /* 0x000fe20008410000 */
[----:B------:R-:W-:Y:S01]  /*92f0*/  ISETP.GE.U32.AND.EX P6, PT, R97, 0x1000000, PT, P2 ;  /* 0x010000006100780c */ /* 0x000fe20003fc6120 */
[----:B------:R-:W-:Y:S01]  /*9300*/  FMUL.FTZ R85, R85, UR6 ;  /* 0x0000000655557c20 */ /* 0x000fe20008410000 */
[----:B------:R-:W-:Y:S01]  /*9310*/  FFMA.FTZ R61, R76, R87, R90 ;  /* 0x000000574c3d7223 */ /* 0x000fe2000001005a */
[----:B------:R-:W-:Y:S01]  /*9320*/  FADD.FTZ R83, R83, -R82 ;  /* 0x8000005253537221 */ /* 0x000fe20000010000 */
[----:B------:R-:W-:-:S02]  /*9330*/  HADD2.F32 R0, -RZ, R49.H0_H0 ;  /* 0x20000031ff007230 */ /* 0x000fc40000004100 */
[----:B------:R-:W-:Y:S01]  /*9340*/  FFMA.FTZ R73, R186, R73, R58 ;  /* 0x00000049ba497223 */ /* 0x000fe2000001003a */
[----:B------:R-:W-:Y:S01]  /*9350*/  LOP3.LUT P5, RZ, R97, 0xff0000, RZ, 0xc0, !PT ;  /* 0x00ff000061ff7812 */ /* 0x000fe200078ac0ff */
[----:B------:R-:W-:Y:S01]  /*9360*/  HADD2.F32 R56, -RZ, R49.H1_H1 ;  /* 0x30000031ff387230 */ /* 0x000fe20000004100 */
[----:B------:R-:W-:Y:S01]  /*9370*/  ISETP.GE.U32.AND P2, PT, R94, RZ, PT ;  /* 0x000000ff5e00720c */ /* 0x000fe20003f46070 */
[----:B------:R-:W-:Y:S01]  /*9380*/  FADD.FTZ R61, R74, -R61 ;  /* 0x8000003d4a3d7221 */ /* 0x000fe20000010000 */
[C---:B------:R-:W-:Y:S01]  /*9390*/  FFMA.FTZ R60, R186.reuse, R83, R60 ;  /* 0x00000053ba3c7223 */ /* 0x040fe2000001003c */
[----:B------:R-:W-:Y:S01]  /*93a0*/  FSEL R70, R57, RZ, P6 ;  /* 0x000000ff39467208 */ /* 0x000fe20003000000 */
[----:B------:R-:W-:Y:S01]  /*93b0*/  FMUL.FTZ R73, R73, UR6 ;  /* 0x0000000649497c20 */ /* 0x000fe20008410000 */
[----:B------:R-:W-:Y:S01]  /*93c0*/  FSEL R63, R85, RZ, P5 ;  /* 0x000000ff553f7208 */ /* 0x000fe20002800000 */
[C---:B------:R-:W-:Y:S01]  /*93d0*/  FFMA.FTZ R0, R186.reuse, R75, R0 ;  /* 0x0000004bba007223 */ /* 0x040fe20000010000 */
[C---:B------:R-:W-:Y:S01]  /*93e0*/  ISETP.GE.U32.AND.EX P2, PT, R95.reuse, 0x1000000, PT, P2 ;  /* 0x010000005f00780c */ /* 0x040fe20003f46120 */
[----:B------:R-:W-:Y:S01]  /*93f0*/  FFMA.FTZ R58, R186, R61, R56 ;  /* 0x0000003dba3a7223 */ /* 0x000fe20000010038 */
[----:B------:R-:W-:Y:S01]  /*9400*/  LOP3.LUT P6, RZ, R95, 0xff0000, RZ, 0xc0, !PT ;  /* 0x00ff00005fff7812 */ /* 0x000fe200078cc0ff */
[----:B------:R-:W-:Y:S01]  /*9410*/  FMUL.FTZ R60, R60, UR6 ;  /* 0x000000063c3c7c20 */ /* 0x000fe20008410000 */
[----:B------:R-:W-:Y:S01]  /*9420*/  LOP3.LUT P5, RZ, R97, 0xff, RZ, 0xc0, !PT ;  /* 0x000000ff61ff7812 */ /* 0x000fe200078ac0ff */
[----:B------:R-:W-:Y:S01]  /*9430*/  FMUL.FTZ R56, R0, UR6 ;  /* 0x0000000600387c20 */ /* 0x000fe20008410000 */
[----:B------:R-:W-:Y:S01]  /*9440*/  FSEL R72, R57, RZ, P2 ;  /* 0x000000ff39487208 */ /* 0x000fe20001000000 */
[--C-:B------:R-:W-:Y:S01]  /*9450*/  HADD2.F32 R0, -RZ, R48.reuse.H1_H1 ;  /* 0x30000030ff007230 */ /* 0x100fe20000004100 */
[----:B------:R-:W-:Y:S01]  /*9460*/  FSEL R85, R85, RZ, P6 ;  /* 0x000000ff55557208 */ /* 0x000fe20003000000 */
[----:B------:R-:W-:Y:S01]  /*9470*/  FFMA.FTZ R90, R81, R87, R90 ;  /* 0x00000057515a7223 */ /* 0x000fe2000001005a */
[----:B------:R-:W-:Y:S01]  /*9480*/  LOP3.LUT P2, RZ, R97, 0xff00, RZ, 0xc0, !PT ;  /* 0x0000ff0061ff7812 */ /* 0x000fe2000784c0ff */
[----:B------:R-:W-:Y:S01]  /*9490*/  FMUL.FTZ R58, R58, UR6 ;  /* 0x000000063a3a7c20 */ /* 0x000fe20008410000 */
[----:B------:R-:W-:Y:S01]  /*94a0*/  FSEL R62, R73, RZ, P5 ;  /* 0x000000ff493e7208 */ /* 0x000fe20002800000 */
[----:B------:R-:W-:Y:S01]  /*94b0*/  HADD2.F32 R57, -RZ, R48.H0_H0 ;  /* 0x20000030ff397230 */ /* 0x000fe20000004100 */
[C---:B------:R-:W-:Y:S01]  /*94c0*/  LOP3.LUT P6, RZ, R95.reuse, 0xff, RZ, 0xc0, !PT ;  /* 0x000000ff5fff7812 */ /* 0x040fe200078cc0ff */
[----:B------:R-:W-:Y:S01]  /*94d0*/  FFMA.FTZ R0, R186, R59, R0 ;  /* 0x0000003bba007223 */ /* 0x000fe20000010000 */
[----:B------:R-:W-:Y:S01]  /*94e0*/  LOP3.LUT P5, RZ, R95, 0xff00, RZ, 0xc0, !PT ;  /* 0x0000ff005fff7812 */ /* 0x000fe200078ac0ff */
[----:B------:R-:W-:Y:S01]  /*94f0*/  FADD.FTZ R79, R79, -R90 ;  /* 0x8000005a4f4f7221 */ /* 0x000fe20000010000 */
[----:B------:R-:W-:Y:S01]  /*9500*/  FSEL R69, R60, RZ, P2 ;  /* 0x000000ff3c457208 */ /* 0x000fe20001000000 */
[----:B------:R-:W-:Y:S01]  /*9510*/  FMUL.FTZ R0, R0, UR6 ;  /* 0x0000000600007c20 */ /* 0x000fe20008410000 */
[----:B------:R-:W-:Y:S01]  /*9520*/  FSEL R73, R73, RZ, P6 ;  /* 0x000000ff49497208 */ /* 0x000fe20003000000 */
[----:B------:R-:W-:Y:S01]  /*9530*/  FFMA.FTZ R57, R186, R79, R57 ;  /* 0x0000004fba397223 */ /* 0x000fe20000010039 */
[----:B------:R-:W-:-:S02]  /*9540*/  FSEL R60, R60, RZ, P5 ;  /* 0x000000ff3c3c7208 */ /* 0x000fc40002800000 */
[C---:B------:R-:W-:Y:S01]  /*9550*/  LOP3.LUT P6, RZ, R96.reuse, 0xff0000, RZ, 0xc0, !PT ;  /* 0x00ff000060ff7812 */ /* 0x040fe200078cc0ff */
[----:B------:R-:W-:Y:S01]  /*9560*/  FMUL.FTZ R57, R57, UR6 ;  /* 0x0000000639397c20 */ /* 0x000fe20008410000 */
[----:B------:R-:W-:Y:S02]  /*9570*/  LOP3.LUT P5, RZ, R96, 0xff000000, RZ, 0xc0, !PT ;  /* 0xff00000060ff7812 */ /* 0x000fe400078ac0ff */
        /* <DEDUP_REMOVED lines=23> */
.L_x_3195:
[----:B------:R-:W-:Y:S05]  /*96f0*/  @!P1 BRA `(.L_x_3198) ;  /* 0x00000004003c9947 */ /* 0x000fea0003800000 */
[-CC-:B------:R-:W-:Y:S01]  /*9700*/  FFMA.FTZ R85, R85, R87.reuse, R90.reuse ;  /* 0x0000005755557223 */ /* 0x180fe2000001005a */
[-CC-:B0-----:R-:W-:Y:S01]  /*9710*/  FFMA.FTZ R55, R76, R87.reuse, R90.reuse ;  /* 0x000000574c377223 */ /* 0x181fe2000001005a */
[-CC-:B------:R-:W-:Y:S01]  /*9720*/  FFMA.FTZ R53, R80, R87.reuse, R90.reuse ;  /* 0x0000005750357223 */ /* 0x180fe2000001005a */
[-CC-:B------:R-:W-:Y:S01]  /*9730*/  FFMA.FTZ R0, R77, R87.reuse, R90.reuse ;  /* 0x000000574d007223 */ /* 0x180fe2000001005a */
[----:B------:R-:W-:Y:S01]  /*9740*/  FADD.FTZ R85, R84, -R85 ;  /* 0x8000005554557221 */ /* 0x000fe20000010000 */
[----:B------:R-:W-:Y:S01]  /*9750*/  FADD.FTZ R71, R74, -R55 ;  /* 0x800000374a477221 */ /* 0x000fe20000010000 */
[-CC-:B------:R-:W-:Y:S01]  /*9760*/  FFMA.FTZ R61, R88, R87.reuse, R90.reuse ;  /* 0x00000057583d7223 */ /* 0x180fe2000001005a */
[----:B------:R-:W-:Y:S01]  /*9770*/  FFMA.FTZ R73, R73, R87, R90 ;  /* 0x0000005749497223 */ /* 0x000fe2000001005a */
[----:B------:R-:W-:Y:S01]  /*9780*/  FMUL.FTZ R55, R186, R85 ;  /* 0x00000055ba377220 */ /* 0x000fe20000410000 */
[----:B------:R-:W-:Y:S01]  /*9790*/  FADD.FTZ R57, R78, -R53 ;  /* 0x800000354e397221 */ /* 0x000fe20000010000 */
[----:B------:R-:W-:Y:S01]  /*97a0*/  FADD.FTZ R53, R75, -R0 ;  /* 0x800000004b357221 */ /* 0x000fe20000010000 */
[----:B------:R-:W-:Y:S01]  /*97b0*/  FADD.FTZ R61, R86, -R61 ;  /* 0x8000003d563d7221 */ /* 0x000fe20000010000 */
[----:B------:R-:W-:Y:S01]  /*97c0*/  FMUL.FTZ R0, R55, UR6 ;  /* 0x0000000637007c20 */ /* 0x000fe20008410000 */
[----:B------:R-:W-:Y:S01]  /*97d0*/  LOP3.LUT P5, RZ, R97, 0xff0000, RZ, 0xc0, !PT ;  /* 0x00ff000061ff7812 */ /* 0x000fe200078ac0ff */
[----:B------:R-:W-:Y:S01]  /*97e0*/  FADD.FTZ R73, R72, -R73 ;  /* 0x8000004948497221 */ /* 0x000fe20000010000 */
[----:B------:R-:W-:Y:S01]  /*97f0*/  FFMA.FTZ R82, R82, R87, R90 ;  /* 0x0000005752527223 */ /* 0x000fe2000001005a */
[----:B------:R-:W-:Y:S01]  /*9800*/  LOP3.LUT P6, RZ, R95, 0xff0000, RZ, 0xc0, !PT ;  /* 0x00ff00005fff7812 */ /* 0x000fe200078cc0ff */
[----:B------:R-:W-:Y:S01]  /*9810*/  FMUL.FTZ R68, R186, R61 ;  /* 0x0000003dba447220 */ /* 0x000fe20000410000 */
[----:B------:R-:W-:Y:S01]  /*9820*/  FSEL R63, R0, RZ, P5 ;  /* 0x000000ff003f7208 */ /* 0x000fe20002800000 */
[----:B------:R-:W-:Y:S01]  /*9830*/  FMUL.FTZ R54, R186, R73 ;  /* 0x00000049ba367220 */ /* 0x000fe20000410000 */
[----:B------:R-:W-:Y:S01]  /*9840*/  ISETP.GE.U32.AND P2, PT, R96, RZ, PT ;  /* 0x000000ff6000720c */ /* 0x000fe20003f46070 */
[----:B------:R-:W-:Y:S01]  /*9850*/  FADD.FTZ R59, R83, -R82 ;  /* 0x80000052533b7221 */ /* 0x000fe20000010000 */
[----:B------:R-:W-:Y:S01]  /*9860*/  ISETP.GE.U32.AND P5, PT, R94, RZ, PT ;  /* 0x000000ff5e00720c */ /* 0x000fe20003fa6070 */
[----:B------:R-:W-:Y:S01]  /*9870*/  FMUL.FTZ R52, R68, UR6 ;  /* 0x0000000644347c20 */ /* 0x000fe20008410000 */
[----:B------:R-:W-:Y:S01]  /*9880*/  FSEL R60, R0, RZ, P6 ;  /* 0x000000ff003c7208 */ /* 0x000fe20003000000 */
[----:B------:R-:W-:Y:S01]  /*9890*/  FMUL.FTZ R0, R54, UR6 ;  /* 0x0000000636007c20 */ /* 0x000fe20008410000 */
[----:B------:R-:W-:Y:S01]  /*98a0*/  ISETP.GE.U32.AND.EX P2, PT, R97, 0x1000000, PT, P2 ;  /* 0x010000006100780c */ /* 0x000fe20003f46120 */
[C---:B------:R-:W-:Y:S01]  /*98b0*/  FMUL.FTZ R59, R186.reuse, R59 ;  /* 0x0000003bba3b7220 */ /* 0x040fe20000410000 */
[----:B------:R-:W-:Y:S01]  /*98c0*/  ISETP.GE.U32.AND.EX P5, PT, R95, 0x1000000, PT, P5 ;  /* 0x010000005f00780c */ /* 0x000fe20003fa6150 */
[----:B------:R-:W-:Y:S01]  /*98d0*/  FMUL.FTZ R53, R186, R53 ;  /* 0x00000035ba357220 */ /* 0x000fe20000410000 */
[----:B------:R-:W-:Y:S01]  /*98e0*/  LOP3.LUT P6, RZ, R97, 0xff, RZ, 0xc0, !PT ;  /* 0x000000ff61ff7812 */ /* 0x000fe200078cc0ff */
[----:B------:R-:W-:Y:S01]  /*98f0*/  FFMA.FTZ R90, R81, R87, R90 ;  /* 0x00000057515a7223 */ /* 0x000fe2000001005a */
[----:B------:R-:W-:Y:S01]  /*9900*/  FSEL R70, R52, RZ, P2 ;  /* 0x000000ff34467208 */ /* 0x000fe20001000000 */
[----:B------:R-:W-:Y:S01]  /*9910*/  FMUL.FTZ R57, R186, R57 ;  /* 0x00000039ba397220 */ /* 0x000fe20000410000 */
[----:B------:R-:W-:Y:S01]  /*9920*/  FSEL R67, R52, RZ, P5 ;  /* 0x000000ff34437208 */ /* 0x000fe20002800000 */
[----:B------:R-:W-:Y:S01]  /*9930*/  FMUL.FTZ R52, R59, UR6 ;  /* 0x000000063b347c20 */ /* 0x000fe20008410000 */
[----:B------:R-:W-:Y:S01]  /*9940*/  FSEL R62, R0, RZ, P6 ;  /* 0x000000ff003e7208 */ /* 0x000fe20003000000 */
[----:B------:R-:W-:Y:S01]  /*9950*/  FADD.FTZ R79, R79, -R90 ;  /* 0x8000005a4f4f7221 */ /* 0x000fe20000010000 */
[----:B------:R-:W-:-:S02]  /*9960*/  LOP3.LUT P5, RZ, R97, 0xff00, RZ, 0xc0, !PT ;  /* 0x0000ff0061ff7812 */ /* 0x000fc400078ac0ff */
[C---:B------:R-:W-:Y:S02]  /*9970*/  LOP3.LUT P6, RZ, R95.reuse, 0xff00, RZ, 0xc0, !PT ;  /* 0x0000ff005fff7812 */ /* 0x040fe400078cc0ff */
[----:B------:R-:W-:Y:S02]  /*9980*/  LOP3.LUT P2, RZ, R95, 0xff, RZ, 0xc0, !PT ;  /* 0x000000ff5fff7812 */ /* 0x000fe4000784c0ff */
[C---:B------:R-:W-:Y:S02]  /*9990*/  FSEL R69, R52.reuse, RZ, P5 ;  /* 0x000000ff34457208 */ /* 0x040fe40002800000 */
        /* <DEDUP_REMOVED lines=12> */
[----:B------:R-:W-:Y:S02]  /*9a60*/  F2FP.F16.F32.PACK_AB R55, R68, R55 ;  /* 0x000000374437723e */ /* 0x000fe400000000ff */
[----:B------:R-:W-:Y:S02]  /*9a70*/  FSEL R68, R56, RZ, P6 ;  /* 0x000000ff38447208 */ /* 0x000fe40003000000 */
[----:B------:R-:W-:Y:S02]  /*9a80*/  LOP3.LUT P2, RZ, R96, 0xff00, RZ, 0xc0, !PT ;  /* 0x0000ff0060ff7812 */ /* 0x000fe4000784c0ff */
[----:B------:R-:W-:-:S02]  /*9a90*/  LOP3.LUT P6, RZ, R94, 0xff000000, RZ, 0xc0, !PT ;  /* 0xff0000005eff7812 */ /* 0x000fc400078cc0ff */
[----:B------:R-:W-:Y:S02]  /*9aa0*/  F2FP.F16.F32.PACK_AB R54, R59, R54 ;  /* 0x000000363b36723e */ /* 0x000fe400000000ff */
[----:B------:R-:W-:Y:S02]  /*9ab0*/  F2FP.F16.F32.PACK_AB R53, R52, R53 ;  /* 0x000000353435723e */ /* 0x000fe400000000ff */
[----:B------:R-:W-:Y:S02]  /*9ac0*/  F2FP.F16.F32.PACK_AB R59, R67, R60 ;  /* 0x0000003c433b723e */ /* 0x000fe400000000ff */
[----:B------:R-:W-:Y:S01]  /*9ad0*/  F2FP.F16.F32.PACK_AB R52, R57, R186 ;  /* 0x000000ba3934723e */ /* 0x000fe200000000ff */
[----:B------:R-:W-:Y:S01]  /*9ae0*/  FMUL.FTZ R186, R186, UR6 ;  /* 0x00000006baba7c20 */ /* 0x000fe20008410000 */
[----:B------:R-:W-:Y:S02]  /*9af0*/  FSEL R71, R56, RZ, P6 ;  /* 0x000000ff38477208 */ /* 0x000fe40003000000 */
[----:B------:R-:W-:-:S02]  /*9b00*/  FSEL R67, R0, RZ, P2 ;  /* 0x000000ff00437208 */ /* 0x000fc40001000000 */
[----:B------:R-:W-:Y:S02]  /*9b10*/  LOP3.LUT P5, RZ, R96, 0xff, RZ, 0xc0, !PT ;  /* 0x000000ff60ff7812 */ /* 0x000fe400078ac0ff */
[C---:B------:R-:W-:Y:S02]  /*9b20*/  LOP3.LUT P6, RZ, R94.reuse, 0xff00, RZ, 0xc0, !PT ;  /* 0x0000ff005eff7812 */ /* 0x040fe400078cc0ff */
        /* <DEDUP_REMOVED lines=12> */
.L_x_3198:
[-CC-:B------:R-:W-:Y:S01]  /*9bf0*/  FFMA.FTZ R85, R85, R87.reuse, R90.reuse ;  /* 0x0000005755557223 */ /* 0x180fe2000001005a */
[-CC-:B0-----:R-:W-:Y:S01]  /*9c00*/  FFMA.FTZ R61, R88, R87.reuse, R90.reuse ;  /* 0x00000057583d7223 */ /* 0x181fe2000001005a */
[-CC-:B------:R-:W-:Y:S01]  /*9c10*/  FFMA.FTZ R73, R73, R87.reuse, R90.reuse ;  /* 0x0000005749497223 */ /* 0x180fe2000001005a */
[----:B------:R-:W-:Y:S01]  /*9c20*/  ISETP.GE.U32.AND P2, PT, R96, RZ, PT ;  /* 0x000000ff6000720c */ /* 0x000fe20003f46070 */
[----:B------:R-:W-:Y:S01]  /*9c30*/  FADD.FTZ R85, R84, -R85 ;  /* 0x8000005554557221 */ /* 0x000fe20000010000 */
[----:B------:R-:W-:Y:S01]  /*9c40*/  FADD.FTZ R61, R86, -R61 ;  /* 0x8000003d563d7221 */ /* 0x000fe20000010000 */
[----:B------:R-:W-:Y:S01]  /*9c50*/  FFMA.FTZ R82, R82, R87, R90 ;  /* 0x0000005752527223 */ /* 0x000fe2000001005a */
        /* <DEDUP_REMOVED lines=11> */
[----:B------:R-:W-:Y:S01]  /*9d10*/  FFMA.FTZ R59, R76, R87, R90 ;  /* 0x000000574c3b7223 */ /* 0x000fe2000001005a */
        /* <DEDUP_REMOVED lines=56> */
.L_x_3194:
[----:B------:R-:W-:Y:S05]  /*a0a0*/  @!P4 BRA `(.L_x_3199) ;  /* 0x000000080004c947 */ /* 0x000fea0003800000 */
[----:B------:R-:W-:Y:S05]  /*a0b0*/  @!P1 BRA `(.L_x_3200) ;  /* 0x0000000400089947 */ /* 0x000fea0003800000 */
[-CC-:B0-----:R-:W-:Y:S01]  /*a0c0*/  FFMA.FTZ R61, R88, R87.reuse, R90.reuse ;  /* 0x00000057583d7223 */ /* 0x181fe2000001005a */
[-CC-:B------:R-:W-:Y:S01]  /*a0d0*/  FFMA.FTZ R73, R73, R87.reuse, R90.reuse ;  /* 0x0000005749497223 */ /* 0x180fe2000001005a */
[--C-:B------:R-:W-:Y:S02]  /*a0e0*/  HADD2.F32 R63, -RZ, R51.reuse.H1_H1 ;  /* 0x30000033ff3f7230 */ /* 0x100fe40000004100 */
[-CC-:B------:R-:W-:Y:S01]  /*a0f0*/  FFMA.FTZ R85, R85, R87.reuse, R90.reuse ;  /* 0x0000005755557223 */ /* 0x180fe2000001005a */
[----:B------:R-:W-:Y:S01]  /*a100*/  FADD.FTZ R61, R86, -R61 ;  /* 0x8000003d563d7221 */ /* 0x000fe20000010000 */
[-CC-:B------:R-:W-:Y:S01]  /*a110*/  FFMA.FTZ R82, R82, R87.reuse, R90.reuse ;  /* 0x0000005752527223 */ /* 0x180fe2000001005a */
[----:B------:R-:W-:Y:S02]  /*a120*/  HADD2.F32 R52, -RZ, R50.H0_H0 ;  /* 0x20000032ff347230 */ /* 0x000fe40000004100 */
[----:B------:R-:W-:Y:S01]  /*a130*/  FFMA.FTZ R0, R77, R87, R90 ;  /* 0x000000574d007223 */ /* 0x000fe2000001005a */
[----:B------:R-:W-:Y:S01]  /*a140*/  FADD.FTZ R73, R72, -R73 ;  /* 0x8000004948497221 */ /* 0x000fe20000010000 */
[----:B------:R-:W-:-:S02]  /*a150*/  HADD2.F32 R60, -RZ, R51.H0_H0 ;  /* 0x20000033ff3c7230 */ /* 0x000fc40000004100 */
[----:B------:R-:W-:Y:S01]  /*a160*/  FFMA.FTZ R62, R186, R61, R63 ;  /* 0x0000003dba3e7223 */ /* 0x000fe2000001003f */
[----:B------:R-:W-:Y:S01]  /*a170*/  FADD.FTZ R85, R84, -R85 ;  /* 0x8000005554557221 */ /* 0x000fe20000010000 */
[----:B------:R-:W-:Y:S01]  /*a180*/  HADD2.F32 R54, -RZ, R50.H1_H1 ;  /* 0x30000032ff367230 */ /* 0x000fe20000004100 */
[----:B------:R-:W-:Y:S01]  /*a190*/  ISETP.GE.U32.AND P2, PT, R96, RZ, PT ;  /* 0x000000ff6000720c */ /* 0x000fe20003f46070 */
[----:B------:R-:W-:Y:S01]  /*a1a0*/  FADD.FTZ R83, R83, -R82 ;  /* 0x8000005253537221 */ /* 0x000fe20000010000 */
[----:B------:R-:W-:Y:S01]  /*a1b0*/  FADD.FTZ R75, R75, -R0 ;  /* 0x800000004b4b7221 */ /* 0x000fe20000010000 */
[----:B------:R-:W-:Y:S01]  /*a1c0*/  FFMA.FTZ R73, R186, R73, R52 ;  /* 0x00000049ba497223 */ /* 0x000fe20000010034 */
[--C-:B------:R-:W-:Y:S02]  /*a1d0*/  HADD2.F32 R0, -RZ, R49.reuse.H0_H0 ;  /* 0x20000031ff007230 */ /* 0x100fe40000004100 */
[----:B------:R-:W-:Y:S01]  /*a1e0*/  FMUL.FTZ R52, R62, UR6 ;  /* 0x000000063e347c20 */ /* 0x000fe20008410000 */
[C---:B------:R-:W-:Y:S01]  /*a1f0*/  FFMA.FTZ R85, R186.reuse, R85, R60 ;  /* 0x00000055ba557223 */ /* 0x040fe2000001003c */
[----:B------:R-:W-:Y:S01]  /*a200*/  ISETP.GE.U32.AND.EX P2, PT, R97, 0x1000000, PT, P2 ;  /* 0x010000006100780c */ /* 0x000fe20003f46120 */
[C---:B------:R-:W-:Y:S01]  /*a210*/  FFMA.FTZ R60, R186.reuse, R83, R54 ;  /* 0x00000053ba3c7223 */ /* 0x040fe20000010036 */
[----:B------:R-:W-:Y:S01]  /*a220*/  FFMA.FTZ R75, R186, R75, R0 ;  /* 0x0000004bba4b7223 */ /* 0x000fe20000010000 */
[----:B------:R-:W-:Y:S01]  /*a230*/  FMUL.FTZ R0, R73, UR6 ;  /* 0x0000000649007c20 */ /* 0x000fe20008410000 */
[----:B------:R-:W-:Y:S01]  /*a240*/  FSEL R72, R52, RZ, P2 ;  /* 0x000000ff34487208 */ /* 0x000fe20001000000 */
[----:B------:R-:W-:Y:S01]  /*a250*/  FMUL.FTZ R52, R60, UR6 ;  /* 0x000000063c347c20 */ /* 0x000fe20008410000 */
[C---:B------:R-:W-:Y:S01]  /*a260*/  LOP3.LUT P6, RZ, R97.reuse, 0xff, RZ, 0xc0, !PT ;  /* 0x000000ff61ff7812 */ /* 0x040fe200078cc0ff */
[-CC-:B------:R-:W-:Y:S01]  /*a270*/  FFMA.FTZ R53, R80, R87.reuse, R90.reuse ;  /* 0x0000005750357223 */ /* 0x180fe2000001005a */
[----:B------:R-:W-:Y:S01]  /*a280*/  LOP3.LUT P2, RZ, R97, 0xff00, RZ, 0xc0, !PT ;  /* 0x0000ff0061ff7812 */ /* 0x000fe2000784c0ff */
[-CC-:B------:R-:W-:Y:S01]  /*a290*/  FFMA.FTZ R55, R76, R87.reuse, R90.reuse ;  /* 0x000000574c377223 */ /* 0x180fe2000001005a */
[----:B------:R-:W-:Y:S01]  /*a2a0*/  FMUL.FTZ R54, R85, UR6 ;  /* 0x0000000655367c20 */ /* 0x000fe20008410000 */
[----:B------:R-:W-:Y:S01]  /*a2b0*/  FFMA.FTZ R90, R81, R87, R90 ;  /* 0x00000057515a7223 */ /* 0x000fe2000001005a */
[----:B------:R-:W-:Y:S01]  /*a2c0*/  LOP3.LUT P5, RZ, R97, 0xff0000, RZ, 0xc0, !PT ;  /* 0x00ff000061ff7812 */ /* 0x000fe200078ac0ff */
[----:B------:R-:W-:Y:S01]  /*a2d0*/  HADD2.F32 R61, -RZ, R49.H1_H1 ;  /* 0x30000031ff3d7230 */ /* 0x000fe20000004100 */
[----:B------:R-:W-:Y:S01]  /*a2e0*/  FSEL R69, R0, RZ, P6 ;  /* 0x000000ff00457208 */ /* 0x000fe20003000000 */
[----:B------:R-:W-:Y:S01]  /*a2f0*/  FADD.FTZ R55, R74, -R55 ;  /* 0x800000374a377221 */ /* 0x000fe20000010000 */
[----:B------:R-:W-:Y:S01]  /*a300*/  FSEL R70, R52, RZ, P2 ;  /* 0x000000ff34467208 */ /* 0x000fe20001000000 */
[----:B------:R-:W-:-:S02]  /*a310*/  HADD2.F32 R0, -RZ, R48.H0_H0 ;  /* 0x20000030ff007230 */ /* 0x000fc40000004100 */
[----:B------:R-:W-:Y:S01]  /*a320*/  FADD.FTZ R53, R78, -R53 ;  /* 0x800000354e357221 */ /* 0x000fe20000010000 */
[----:B------:R-:W-:Y:S02]  /*a330*/  HADD2.F32 R52, -RZ, R48.H1_H1 ;  /* 0x30000030ff347230 */ /* 0x000fe40000004100 */
        /* <DEDUP_REMOVED lines=26> */
.L_x_3200:
[-CC-:B0-----:R-:W-:Y:S01]  /*a4e0*/  FFMA.FTZ R67, R88, R87.reuse, R90.reuse ;  /* 0x0000005758437223 */ /* 0x181fe2000001005a */
[-CC-:B------:R-:W-:Y:S01]  /*a4f0*/  FFMA.FTZ R85, R85, R87.reuse, R90.reuse ;  /* 0x0000005755557223 */ /* 0x180fe2000001005a */
[-CC-:B------:R-:W-:Y:S01]  /*a500*/  FFMA.FTZ R0, R77, R87.reuse, R90.reuse ;  /* 0x000000574d007223 */ /* 0x180fe2000001005a */
[--C-:B------:R-:W-:Y:S02]  /*a510*/  HADD2.F32 R69, -RZ, R51.reuse.H1_H1 ;  /* 0x30000033ff457230 */ /* 0x100fe40000004100 */
[----:B------:R-:W-:Y:S01]  /*a520*/  FADD.FTZ R67, R86, -R67 ;  /* 0x8000004356437221 */ /* 0x000fe20000010000 */
[----:B------:R-:W-:Y:S02]  /*a530*/  HADD2.F32 R60, -RZ, R51.H0_H0 ;  /* 0x20000033ff3c7230 */ /* 0x000fe40000004100 */
[-CC-:B------:R-:W-:Y:S01]  /*a540*/  FFMA.FTZ R73, R73, R87.reuse, R90.reuse ;  /* 0x0000005749497223 */ /* 0x180fe2000001005a */
[----:B------:R-:W-:Y:S01]  /*a550*/  FADD.FTZ R85, R84, -R85 ;  /* 0x8000005554557221 */ /* 0x000fe20000010000 */
[----:B------:R-:W-:Y:S01]  /*a560*/  FFMA.FTZ R82, R82, R87, R90 ;  /* 0x0000005752527223 */ /* 0x000fe2000001005a */
[----:B------:R-:W-:Y:S01]  /*a570*/  FADD.FTZ R75, R75, -R0 ;  /* 0x800000004b4b7221 */ /* 0x000fe20000010000 */
[----:B------:R-:W-:-:S02]  /*a580*/  HADD2.F32 R0, -RZ, R50.H0_H0 ;  /* 0x20000032ff007230 */ /* 0x000fc40000004100 */
[----:B------:R-:W-:Y:S01]  /*a590*/  FFMA.FTZ R69, R186, R67, R69 ;  /* 0x00000043ba457223 */ /* 0x000fe20000010045 */
[----:B------:R-:W-:Y:S01]  /*a5a0*/  FADD.FTZ R73, R72, -R73 ;  /* 0x8000004948497221 */ /* 0x000fe20000010000 */
[----:B------:R-:W-:Y:S01]  /*a5b0*/  FFMA.FTZ R85, R186, R85, R60 ;  /* 0x00000055ba557223 */ /* 0x000fe2000001003c */
[----:B------:R-:W-:Y:S02]  /*a5c0*/  HADD2.F32 R67, -RZ, R50.H1_H1 ;  /* 0x30000032ff437230 */ /* 0x000fe40000004100 */
[-CC-:B------:R-:W-:Y:S01]  /*a5d0*/  FFMA.FTZ R61, R80, R87.reuse, R90.reuse ;  /* 0x00000057503d7223 */ /* 0x180fe2000001005a */
[--C-:B------:R-:W-:Y:S02]  /*a5e0*/  HADD2.F32 R62, -RZ, R49.reuse.H0_H0 ;  /* 0x20000031ff3e7230 */ /* 0x100fe40000004100 */
[-C--:B------:R-:W-:Y:S01]  /*a5f0*/  FFMA.FTZ R63, R76, R87.reuse, R90 ;  /* 0x000000574c3f7223 */ /* 0x080fe2000001005a */
[----:B------:R-:W-:Y:S01]  /*a600*/  FADD.FTZ R83, R83, -R82 ;  /* 0x8000005253537221 */ /* 0x000fe20000010000 */
[----:B------:R-:W-:Y:S01]  /*a610*/  ISETP.GE.U32.AND P2, PT, R96, RZ, PT ;  /* 0x000000ff6000720c */ /* 0x000fe20003f46070 */
        /* <DEDUP_REMOVED lines=19> */
[C---:B------:R-:W-:Y:S01]  /*a750*/  FFMA.FTZ R63, R186.reuse, R63, R66 ;  /* 0x0000003fba3f7223 */ /* 0x040fe20000010042 */
        /* <DEDUP_REMOVED lines=22> */
.L_x_3199:
[----:B------:R-:W-:Y:S05]  /*a8c0*/  @!P1 BRA `(.L_x_3201) ;  /* 0x0000000000e89947 */ /* 0x000fea0003800000 */
[-CC-:B0-----:R-:W-:Y:S01]  /*a8d0*/  FFMA.FTZ R61, R88, R87.reuse, R90.reuse ;  /* 0x00000057583d7223 */ /* 0x181fe2000001005a */
[-CC-:B------:R-:W-:Y:S01]  /*a8e0*/  FFMA.FTZ R73, R73, R87.reuse, R90.reuse ;  /* 0x0000005749497223 */ /* 0x180fe2000001005a */
[-CC-:B------:R-:W-:Y:S01]  /*a8f0*/  FFMA.FTZ R85, R85, R87.reuse, R90.reuse ;  /* 0x0000005755557223 */ /* 0x180fe2000001005a */
[----:B------:R-:W-:Y:S01]  /*a900*/  ISETP.GE.U32.AND P2, PT, R96, RZ, PT ;  /* 0x000000ff6000720c */ /* 0x000fe20003f46070 */
[----:B------:R-:W-:Y:S01]  /*a910*/  FADD.FTZ R61, R86, -R61 ;  /* 0x8000003d563d7221 */ /* 0x000fe20000010000 */
[----:B------:R-:W-:Y:S01]  /*a920*/  FADD.FTZ R73, R72, -R73 ;  /* 0x8000004948497221 */ /* 0x000fe20000010000 */
[----:B------:R-:W-:Y:S01]  /*a930*/  FADD.FTZ R85, R84, -R85 ;  /* 0x8000005554557221 */ /* 0x000fe20000010000 */
[--C-:B------:R-:W-:Y:S01]  /*a940*/  FFMA.FTZ R0, R77, R87, R90.reuse ;  /* 0x000000574d007223 */ /* 0x100fe2000001005a */
[----:B------:R-:W-:Y:S01]  /*a950*/  FMUL.FTZ R72, R186, R61 ;  /* 0x0000003dba487220 */ /* 0x000fe20000410000 */
[----:B------:R-:W-:Y:S01]  /*a960*/  FFMA.FTZ R82, R82, R87, R90 ;  /* 0x0000005752527223 */ /* 0x000fe2000001005a */
[----:B------:R-:W-:Y:S01]  /*a970*/  FMUL.FTZ R85, R186, R85 ;  /* 0x00000055ba557220 */ /* 0x000fe20000410000 */
[----:B------:R-:W-:Y:S01]  /*a980*/  ISETP.GE.U32.AND.EX P2, PT, R97, 0x1000000, PT, P2 ;  /* 0x010000006100780c */ /* 0x000fe20003f46120 */
[----:B------:R-:W-:Y:S01]  /*a990*/  FMUL.FTZ R52, R72, UR6 ;  /* 0x0000000648347c20 */ /* 0x000fe20008410000 */
[----:B------:R-:W-:Y:S01]  /*a9a0*/  FADD.FTZ R75, R75, -R0 ;  /* 0x800000004b4b7221 */ /* 0x000fe20000010000 */
        /* <DEDUP_REMOVED lines=44> */
.L_x_3201:
[-CC-:B------:R-:W-:Y:S01]  /*ac70*/  FFMA.FTZ R85, R85, R87.reuse, R90.reuse ;  /* 0x0000005755557223 */ /* 0x180fe2000001005a */
[-CC-:B0-----:R-:W-:Y:S01]  /*ac80*/  FFMA.FTZ R67, R88, R87.reuse, R90.reuse ;  /* 0x0000005758437223 */ /* 0x181fe2000001005a */
[-CC-:B------:R-:W-:Y:S01]  /*ac90*/  FFMA.FTZ R0, R77, R87.reuse, R90.reuse ;  /* 0x000000574d007223 */ /* 0x180fe2000001005a */
[-CC-:B------:R-:W-:Y:S01]  /*aca0*/  FFMA.FTZ R73, R73, R87.reuse, R90.reuse ;  /* 0x0000005749497223 */ /* 0x180fe2000001005a */
[----:B------:R-:W-:Y:S01]  /*acb0*/  FADD.FTZ R85, R84, -R85 ;  /* 0x8000005554557221 */ /* 0x000fe20000010000 */
[----:B------:R-:W-:Y:S01]  /*acc0*/  FADD.FTZ R67, R86, -R67 ;  /* 0x8000004356437221 */ /* 0x000fe20000010000 */
[-CC-:B------:R-:W-:Y:S01]  /*acd0*/  FFMA.FTZ R82, R82, R87.reuse, R90.reuse ;  /* 0x0000005752527223 */ /* 0x180fe2000001005a */
[--C-:B------:R-:W-:Y:S01]  /*ace0*/  FFMA.FTZ R61, R80, R87, R90.reuse ;  /* 0x00000057503d7223 */ /* 0x100fe2000001005a */
        /* <DEDUP_REMOVED lines=45> */
.L_x_3197:
        /* <DEDUP_REMOVED lines=13> */
.L_x_3168:
        /* <DEDUP_REMOVED lines=60> */
.L_x_3167:
[----:B------:R-:W-:Y:S05]  /*b450*/  BSYNC B0 ;  /* 0x0000000000007941 */ /* 0x000fea0003800000 */
.L_x_3166:
        /* <DEDUP_REMOVED lines=60> */
[----:B------:R-:W-:Y:S01]  /*b820*/  FADD.FTZ R3, R3, R14 ;  /* 0x0000000e03037221 */ /* 0x000fe20000010000 */
[----:B-----5:R-:W-:Y:S01]  /*b830*/  FADD.FTZ R8, RZ, R8 ;  /* 0x00000008ff087221 */ /* 0x020fe20000010000 */
[----:B------:R-:W5:Y:S01]  /*b840*/  LDC R14, c[0x0][0x388] ;  /* 0x0000e200ff0e7b82 */ /* 0x000f620000000800 */
[----:B------:R-:W2:Y:S01]  /*b850*/  LDS R43, [R53+0x3600] ;  /* 0x00360000352b7984 */ /* 0x000ea20000000800 */
[----:B------:R-:W-:Y:S01]  /*b860*/  FADD.FTZ R9, RZ, R9 ;  /* 0x00000009ff097221 */ /* 0x000fe20000010000 */
[----:B------:R-:W-:-:S02]  /*b870*/  FADD.FTZ R8, R8, R17 ;  /* 0x0000001108087221 */ /* 0x000fc40000010000 */
[----:B------:R-:W-:Y:S01]  /*b880*/  LDS R42, [R53+0x3800] ;  /* 0x00380000352a7984 */ /* 0x000fe20000000800 */
[----:B------:R-:W-:Y:S01]  /*b890*/  FADD.FTZ R10, RZ, R10 ;  /* 0x0000000aff0a7221 */ /* 0x000fe20000010000 */
[----:B------:R-:W-:Y:S02]  /*b8a0*/  FADD.FTZ R9, R9, R16 ;  /* 0x0000001009097221 */ /* 0x000fe40000010000 */
[----:B------:R-:W2:Y:S01]  /*b8b0*/  LDS R45, [R53+0x3a00] ;  /* 0x003a0000352d7984 */ /* 0x000ea20000000800 */
[----:B------:R-:W-:Y:S01]  /*b8c0*/  FADD.FTZ R10, R10, R19 ;  /* 0x000000130a0a7221 */ /* 0x000fe20000010000 */
[----:B------:R-:W-:Y:S02]  /*b8d0*/  FADD.FTZ R2, R2, R23 ;  /* 0x0000001702027221 */ /* 0x000fe40000010000 */
[----:B------:R-:W2:Y:S01]  /*b8e0*/  LDS R44, [R53+0x3c00] ;  /* 0x003c0000352c7984 */ /* 0x000ea20000000800 */
[----:B------:R-:W-:-:S03]  /*b8f0*/  FADD.FTZ R3, R3, R22 ;  /* 0x0000001603037221 */ /* 0x000fc60000010000 */
[----:B------:R-:W2:Y:S01]  /*b900*/  LDS R47, [R53+0x3e00] ;  /* 0x003e0000352f7984 */ /* 0x000ea20000000800 */
[----:B------:R-:W-:Y:S01]  /*b910*/  FADD.FTZ R8, R8, R37 ;  /* 0x0000002508087221 */ /* 0x000fe20000010000 */
[----:B------:R-:W-:Y:S01]  /*b920*/  BAR.SYNC.DEFER_BLOCKING 0x0 ;  /* 0x0000000000007b1d */ /* 0x000fe20000010000 */
[----:B0-----:R-:W-:Y:S01]  /*b930*/  FADD.FTZ R9, R9, R36 ;  /* 0x0000002409097221 */ /* 0x001fe20000010000 */
[----:B-----5:R-:W-:Y:S02]  /*b940*/  IMAD R19, R14, UR9, RZ ;  /* 0x000000090e137c24 */ /* 0x020fe4000f8e02ff */
[----:B-1----:R-:W-:-:S03]  /*b950*/  FADD.FTZ R10, R10, R39 ;  /* 0x000000270a0a7221 */ /* 0x002fc60000010000 */
[----:B------:R-:W-:Y:S01]  /*b960*/  IADD3 R22, P0, PT, R19, R54, RZ ;  /* 0x0000003613167210 */ /* 0x000fe20007f1e0ff */
[----:B---3--:R-:W-:Y:S01]  /*b970*/  FADD.FTZ R11, R11, R38 ;  /* 0x000000260b0b7221 */ /* 0x008fe20000010000 */
[----:B----4-:R-:W-:Y:S02]  /*b980*/  FADD.FTZ R41, R12, R41 ;  /* 0x000000290c297221 */ /* 0x010fe40000010000 */
[----:B------:R-:W-:Y:S02]  /*b990*/  IADD3.X R37, PT, PT, RZ, RZ, RZ, P0, !PT ;  /* 0x000000ffff257210 */ /* 0x000fe400007fe4ff */
[C---:B------:R-:W-:Y:S01]  /*b9a0*/  SHF.L.U32 R20, R22.reuse, 0x2, RZ ;  /* 0x0000000216147819 */ /* 0x040fe200000006ff */
[----:B--2---:R-:W-:Y:S01]  /*b9b0*/  FADD.FTZ R13, R13, R40 ;  /* 0x000000280d0d7221 */ /* 0x004fe20000010000 */
[----:B------:R-:W-:Y:S01]  /*b9c0*/  SHF.L.U64.HI R22, R22, 0x2, R37 ;  /* 0x0000000216167819 */ /* 0x000fe20000010225 */
[----:B------:R-:W-:Y:S01]  /*b9d0*/  FADD.FTZ R43, R2, R43 ;  /* 0x0000002b022b7221 */ /* 0x000fe20000010000 */
[----:B------:R-:W-:Y:S01]  /*b9e0*/  IADD3 R2, P0, PT, R20, UR22, RZ ;  /* 0x0000001614027c10 */ /* 0x000fe2000ff1e0ff */
[----:B------:R0:W-:Y:S04]  /*b9f0*/  STS.128 [R0], R4 ;  /* 0x0000000400007388 */ /* 0x0001e80000000c00 */
[----:B------:R-:W-:Y:S01]  /*ba00*/  STS.128 [R0+0x10], R176 ;  /* 0x000010b000007388 */ /* 0x000fe20000000c00 */
[----:B------:R-:W-:-:S03]  /*ba10*/  FADD.FTZ R45, R8, R45 ;  /* 0x0000002d082d7221 */ /* 0x000fc60000010000 */
[----:B------:R-:W-:Y:S01]  /*ba20*/  STS.128 [R0+0x400], R172 ;  /* 0x000400ac00007388 */ /* 0x000fe20000000c00 */
[----:B------:R-:W-:-:S03]  /*ba30*/  FADD.FTZ R9, R9, R44 ;  /* 0x0000002c09097221 */ /* 0x000fc60000010000 */
[----:B------:R-:W-:Y:S01]  /*ba40*/  STS.128 [R0+0x410], R164 ;  /* 0x000410a400007388 */ /* 0x000fe20000000c00 */
[----:B------:R-:W-:-:S03]  /*ba50*/  FADD.FTZ R47, R10, R47 ;  /* 0x0000002f0a2f7221 */ /* 0x000fc60000010000 */
[----:B------:R-:W-:Y:S01]  /*ba60*/  STS.128 [R0+0x800], R24 ;  /* 0x0008001800007388 */ /* 0x000fe20000000c00 */
[----:B0-----:R-:W-:-:S03]  /*ba70*/  FADD.FTZ R7, R3, R42 ;  /* 0x0000002a03077221 */ /* 0x001fc60000010000 */
        /* <DEDUP_REMOVED lines=22> */
[----:B----4-:R-:W-:-:S03]  /*bbe0*/  FADD.FTZ R48, RZ, R48 ;  /* 0x00000030ff307221 */ /* 0x010fc60000010000 */
[----:B------:R-:W4:Y:S01]  /*bbf0*/  LDS R17, [R53+0x1800] ;  /* 0x0018000035117984 */ /* 0x000f220000000800 */
[----:B-----5:R-:W-:-:S03]  /*bc00*/  FADD.FTZ R4, R4, R25 ;  /* 0x0000001904047221 */ /* 0x020fc60000010000 */
        /* <DEDUP_REMOVED lines=8> */
[----:B------:R-:W-:Y:S02]  /*bc90*/  FADD.FTZ R27, R48, R27 ;  /* 0x0000001b301b7221 */ /* 0x000fe40000010000 */
[----:B------:R-:W5:Y:S01]  /*bca0*/  LDS R12, [R53+0xe00] ;  /* 0x000e0000350c7984 */ /* 0x000f620000000800 */
[----:B------:R-:W-:-:S03]  /*bcb0*/  IADD3.X R3, PT, PT, R22, UR23, RZ, P0, !PT ;  /* 0x0000001716037c10 */ /* 0x000fc600087fe4ff */
        /* <DEDUP_REMOVED lines=52> */
.L_x_3169:
        /* <DEDUP_REMOVED lines=8> */
.L_x_3204:
[----:B------:R-:W-:Y:S05]  /*c080*/  BSYNC B2 ;  /* 0x0000000000027941 */ /* 0x000fea0003800000 */
.L_x_3203:
        /* <DEDUP_REMOVED lines=8> */
.L_x_3205:
[----:B------:R-:W-:Y:S01]  /*c110*/  FADD.FTZ R64, R219, R64 ;  /* 0x00000040db407221 */ /* 0x000fe20000010000 */
[----:B------:R-:W-:-:S04]  /*c120*/  HFMA2 R216, -RZ, RZ, 0, 1.1920928955078125e-07 ;  /* 0x00000002ffd87431 */ /* 0x000fc800000001ff */
[----:B------:R-:W-:Y:S02]  /*c130*/  MOV R223, R64 ;  /* 0x0000004000df7202 */ /* 0x000fe40000000f00 */
[----:B------:R-:W-:-:S07]  /*c140*/  MOV R90, R214 ;  /* 0x000000d6005a7202 */ /* 0x000fce0000000f00 */
[----:B------:R-:W-:Y:S05]  /*c150*/  WARPSYNC.COLLECTIVE R212, `(.L_x_3206) ;  /* 0x00000000d4087348 */ /* 0x000fea0003c00000 */
[----:B------:R0:W1:Y:S02]  /*c160*/  SHFL.BFLY P2, R214, R223, R216, R225 ;  /* 0x0c0000d8dfd67389 */ /* 0x00006400000400e1 */
[----:B01----:R-:W-:Y:S05]  /*c170*/  ENDCOLLECTIVE ;  /* 0x000000000000791b */ /* 0x003fea0003800000 */
.L_x_3206:
[----:B------:R-:W-:-:S05]  /*c180*/  FADD.FTZ R90, R61, R90 ;  /* 0x0000005a3d5a7221 */ /* 0x000fca0000010000 */
[----:B------:R-:W-:Y:S02]  /*c190*/  MOV R223, R90 ;  /* 0x0000005a00df7202 */ /* 0x000fe40000000f00 */
[----:B------:R-:W-:-:S07]  /*c1a0*/  MOV R87, R214 ;  /* 0x000000d600577202 */ /* 0x000fce0000000f00 */
[----:B------:R-:W-:Y:S05]  /*c1b0*/  WARPSYNC.COLLECTIVE R212, `(.L_x_3207) ;  /* 0x00000000d4087348 */ /* 0x000fea0003c00000 */
[----:B------:R0:W1:Y:S02]  /*c1c0*/  SHFL.BFLY P2, R214, R223, R216, R225 ;  /* 0x0c0000d8dfd67389 */ /* 0x00006400000400e1 */
[----:B01----:R-:W-:Y:S05]  /*c1d0*/  ENDCOLLECTIVE ;  /* 0x000000000000791b */ /* 0x003fea0003800000 */
.L_x_3207:
[----:B------:R-:W-:Y:S01]  /*c1e0*/  FADD.FTZ R87, R64, R87 ;  /* 0x0000005740577221 */ /* 0x000fe20000010000 */
[----:B------:R-:W-:-:S04]  /*c1f0*/  HFMA2 R216, -RZ, RZ, 0, 2.384185791015625e-07 ;  /* 0x00000004ffd87431 */ /* 0x000fc800000001ff */
[----:B------:R-:W-:Y:S02]  /*c200*/  MOV R223, R87 ;  /* 0x0000005700df7202 */ /* 0x000fe40000000f00 */
[----:B------:R-:W-:-:S07]  /*c210*/  MOV R221, R214 ;  /* 0x000000d600dd7202 */ /* 0x000fce0000000f00 */
[----:B------:R-:W-:Y:S05]  /*c220*/  WARPSYNC.COLLECTIVE R212, `(.L_x_3208) ;  /* 0x00000000d4087348 */ /* 0x000fea0003c00000 */
[----:B------:R0:W1:Y:S02]  /*c230*/  SHFL.BFLY P2, R214, R223, R216, R225 ;  /* 0x0c0000d8dfd67389 */ /* 0x00006400000400e1 */
[----:B01----:R-:W-:Y:S05]  /*c240*/  ENDCOLLECTIVE ;  /* 0x000000000000791b */ /* 0x003fea0003800000 */
.L_x_3208:
[----:B------:R-:W-:-:S05]  /*c250*/  FADD.FTZ R221, R90, R221 ;  /* 0x000000dd5add7221 */ /* 0x000fca0000010000 */
[----:B------:R-:W-:Y:S02]  /*c260*/  MOV R223, R221 ;  /* 0x000000dd00df7202 */ /* 0x000fe40000000f00 */
[----:B------:R-:W-:-:S07]  /*c270*/  MOV R208, R214 ;  /* 0x000000d600d07202 */ /* 0x000fce0000000f00 */
[----:B------:R-:W-:Y:S05]  /*c280*/  WARPSYNC.COLLECTIVE R212, `(.L_x_3209) ;  /* 0x00000000d4087348 */ /* 0x000fea0003c00000 */
[----:B------:R0:W1:Y:S02]  /*c290*/  SHFL.BFLY P2, R214, R223, R216, R225 ;  /* 0x0c0000d8dfd67389 */ /* 0x00006400000400e1 */
[----:B01----:R-:W-:Y:S05]  /*c2a0*/  ENDCOLLECTIVE ;  /* 0x000000000000791b */ /* 0x003fea0003800000 */
.L_x_3209:
[----:B------:R-:W-:Y:S01]  /*c2b0*/  FADD.FTZ R208, R87, R208 ;  /* 0x000000d057d07221 */ /* 0x000fe20000010000 */
[----:B------:R-:W-:-:S04]  /*c2c0*/  HFMA2 R216, -RZ, RZ, 0, 4.76837158203125e-07 ;  /* 0x00000008ffd87431 */ /* 0x000fc800000001ff */
[----:B------:R-:W-:Y:S02]  /*c2d0*/  MOV R223, R208 ;  /* 0x000000d000df7202 */ /* 0x000fe40000000f00 */
[----:B------:R-:W-:-:S07]  /*c2e0*/  MOV R210, R214 ;  /* 0x000000d600d27202 */ /* 0x000fce0000000f00 */
[----:B------:R-:W-:Y:S05]  /*c2f0*/  WARPSYNC.COLLECTIVE R212, `(.L_x_3210) ;  /* 0x00000000d4087348 */ /* 0x000fea0003c00000 */
[----:B------:R0:W1:Y:S02]  /*c300*/  SHFL.BFLY P2, R214, R223, R216, R225 ;  /* 0x0c0000d8dfd67389 */ /* 0x00006400000400e1 */
[----:B01----:R-:W-:Y:S05]  /*c310*/  ENDCOLLECTIVE ;  /* 0x000000000000791b */ /* 0x003fea0003800000 */
.L_x_3210:
[----:B------:R-:W-:-:S05]  /*c320*/  FADD.FTZ R210, R221, R210 ;  /* 0x000000d2ddd27221 */ /* 0x000fca0000010000 */
[----:B------:R-:W-:Y:S02]  /*c330*/  MOV R223, R210 ;  /* 0x000000d200df7202 */ /* 0x000fe40000000f00 */
[----:B------:R-:W-:-:S07]  /*c340*/  MOV R61, R214 ;  /* 0x000000d6003d7202 */ /* 0x000fce0000000f00 */
[----:B------:R-:W-:Y:S05]  /*c350*/  WARPSYNC.COLLECTIVE R212, `(.L_x_3211) ;  /* 0x00000000d4087348 */ /* 0x000fea0003c00000 */
[----:B------:R0:W1:Y:S02]  /*c360*/  SHFL.BFLY P2, R214, R223, R216, R225 ;  /* 0x0c0000d8dfd67389 */ /* 0x00006400000400e1 */
[----:B01----:R-:W-:Y:S05]  /*c370*/  ENDCOLLECTIVE ;  /* 0x000000000000791b */ /* 0x003fea0003800000 */
.L_x_3211:
[----:B------:R-:W-:Y:S01]  /*c380*/  FADD.FTZ R61, R208, R61 ;  /* 0x0000003dd03d7221 */ /* 0x000fe20000010000 */
[----:B------:R-:W-:-:S04]  /*c390*/  HFMA2 R216, -RZ, RZ, 0, 9.5367431640625e-07 ;  /* 0x00000010ffd87431 */ /* 0x000fc800000001ff */
[----:B------:R-:W-:Y:S02]  /*c3a0*/  MOV R223, R61 ;  /* 0x0000003d00df7202 */ /* 0x000fe40000000f00 */
[----:B------:R-:W-:-:S07]  /*c3b0*/  MOV R219, R214 ;  /* 0x000000d600db7202 */ /* 0x000fce0000000f00 */
[----:B------:R-:W-:Y:S05]  /*c3c0*/  WARPSYNC.COLLECTIVE R212, `(.L_x_3212) ;  /* 0x00000000d4087348 */ /* 0x000fea0003c00000 */
[----:B------:R0:W1:Y:S02]  /*c3d0*/  SHFL.BFLY P2, R214, R223, R216, R225 ;  /* 0x0c0000d8dfd67389 */ /* 0x00006400000400e1 */
[----:B01----:R-:W-:Y:S05]  /*c3e0*/  ENDCOLLECTIVE ;  /* 0x000000000000791b */ /* 0x003fea0003800000 */
.L_x_3212:
[----:B------:R-:W-:-:S05]  /*c3f0*/  FADD.FTZ R219, R210, R219 ;  /* 0x000000dbd2db7221 */ /* 0x000fca0000010000 */
[----:B------:R-:W-:Y:S02]  /*c400*/  MOV R223, R219 ;  /* 0x000000db00df7202 */ /* 0x000fe40000000f00 */
[----:B------:R-:W-:-:S07]  /*c410*/  MOV R64, R214 ;  /* 0x000000d600407202 */ /* 0x000fce0000000f00 */
[----:B------:R-:W-:Y:S05]  /*c420*/  WARPSYNC.COLLECTIVE R212, `(.L_x_3213) ;  /* 0x00000000d4087348 */ /* 0x000fea0003c00000 */
[----:B------:R0:W1:Y:S02]  /*c430*/  SHFL.BFLY P2, R214, R223, R216, R225 ;  /* 0x0c0000d8dfd67389 */ /* 0x00006400000400e1 */
[----:B01----:R-:W-:Y:S05]  /*c440*/  ENDCOLLECTIVE ;  /* 0x000000000000791b */ /* 0x003fea0003800000 */
.L_x_3213:
[----:B------:R-:W-:Y:S01]  /*c450*/  MOV R90, R214 ;  /* 0x000000d6005a7202 */ /* 0x000fe20000000f00 */
[----:B------:R-:W-:Y:S06]  /*c460*/  BRA `(.L_x_3214) ;  /* 0xffffff58005c7947 */ /* 0x000fec000383ffff */
.L_x_3215:
        /* <DEDUP_REMOVED lines=9> */
.L_x_6081:


//--------------------- .text._ZN10layer_norm31ln_parallel_residual_bwd_kernelINS_13Kernel_traitsI6__halfS2_fS2_fjLj1024ELj1ELj4ELj1ELj16ENS_18Kernel_traits_baseILj1024ES2_S2_fS2_fjLj128EEEEELb0ELb0ELb0EEEvNS_9BwdParamsE --------------------------
	.section	.text._ZN10layer_norm31ln_parallel_residual_bwd_kernelINS_13Kernel_traitsI6__halfS2_fS2_fjLj1024ELj1ELj4ELj1ELj16ENS_18Kernel_traits_baseILj1024ES2_S2_fS2_fjLj128EEEEELb0ELb0ELb0EEEvNS_9BwdParamsE,"ax",@progbits
	.align	128
        .global         _ZN10layer_norm31ln_parallel_residual_bwd_kernelINS_13Kernel_traitsI6__halfS2_fS2_fjLj1024ELj1ELj4ELj1ELj16ENS_18Kernel_traits_baseILj1024ES2_S2_fS2_fjLj128EEEEELb0ELb0ELb0EEEvNS_9BwdParamsE
        .type           _ZN10layer_norm31ln_parallel_residual_bwd_kernelINS_13Kernel_traitsI6__halfS2_fS2_fjLj1024ELj1ELj4ELj1ELj16ENS_18Kernel_traits_baseILj1024ES2_S2_fS2_fjLj128EEEEELb0ELb0ELb0EEEvNS_9BwdParamsE,@function
        .size           _ZN10layer_norm31ln_parallel_residual_bwd_kernelINS_13Kernel_traitsI6__halfS2_fS2_fjLj1024ELj1ELj4ELj1ELj16ENS_18Kernel_traits_baseILj1024ES2_S2_fS2_fjLj128EEEEELb0ELb0ELb0EEEvNS_9BwdParamsE,(.L_x_6082 - _ZN10layer_norm31ln_parallel_residual_bwd_kernelINS_13Kernel_traitsI6__halfS2_fS2_fjLj1024ELj1ELj4ELj1ELj16ENS_18Kernel_traits_baseILj1024ES2_S2_fS2_fjLj128EEEEELb0ELb0ELb0EEEvNS_9BwdParamsE)
        .other          _ZN10layer_norm31ln_parallel_residual_bwd_kernelINS_13Kernel_traitsI6__halfS2_fS2_fjLj1024ELj1ELj4ELj1ELj16ENS_18Kernel_traits_baseILj1024ES2_S2_fS2_fjLj128EEEEELb0ELb0ELb0EEEvNS_9BwdParamsE,@"STO_CUDA_ENTRY STV_DEFAULT"
_ZN10layer_norm31ln_parallel_residual_bwd_kernelINS_13Kernel_traitsI6__halfS2_fS2_fjLj1024ELj1ELj4ELj1ELj16ENS_18Kernel_traits_baseILj1024ES2_S2_fS2_fjLj128EEEEELb0ELb0ELb0EEEvNS_9BwdParamsE:
.text._ZN10layer_norm31ln_parallel_residual_bwd_kernelINS_13Kernel_traitsI6__halfS2_fS2_fjLj1024ELj1ELj4ELj1ELj16ENS_18Kernel_traits_baseILj1024ES2_S2_fS2_fjLj128EEEEELb0ELb0ELb0EEEvNS_9BwdParamsE:
        /* <DEDUP_REMOVED lines=200> */
[----:B------:R-:W-:-:S02]  /*0c80*/  PLOP3.LUT P2, PT, PT, PT, UP0, 0x80, 0x8 ;  /* 0x000000000008781c */ /* 0x000fc40003f4f008 */
[----:B------:R-:W-:Y:S01]  /*0c90*/  CS2R R46, SRZ ;  /* 0x00000000002e7805 */ /* 0x000fe2000001ff00 */
[----:B------:R0:W-:Y:S01]  /*0ca0*/  STL [R1+0x6c], RZ ;  /* 0x00006cff01007387 */ /* 0x0001e20000100800 */
[----:B------:R-:W-:Y:S02]  /*0cb0*/  CS2R R40, SRZ ;  /* 0x0000000000287805 */ /* 0x000fe4000001ff00 */
        /* <DEDUP_REMOVED lines=25> */
.L_x_3267:
        /* <DEDUP_REMOVED lines=29> */
[----:B------:R-:W3:Y:S04]  /*1020*/  LDL.LU R218, [R1+0x18] ;  /* 0x0000180001da7983 */ /* 0x000ee80000300800 */
[----:B------:R-:W3:Y:S01]  /*1030*/  LDL.LU R30, [R1+0x98] ;  /* 0x00009800011e7983 */ /* 0x000ee20000300800 */
[----:B-1----:R-:W-:-:S03]  /*1040*/  IMAD.WIDE.U32 R152, R2, 0x10, R152 ;  /* 0x0000001002987825 */ /* 0x002fc600078e0098 */
[----:B------:R-:W3:Y:S04]  /*1050*/  LDL.LU R180, [R1+0x1c] ;  /* 0x00001c0001b47983 */ /* 0x000ee80000300800 */
[----:B------:R-:W3:Y:S01]  /*1060*/  LDL.LU R179, [R1+0x9c] ;  /* 0x00009c0001b37983 */ /* 0x000ee20000300800 */
[----:B----4-:R-:W-:-:S03]  /*1070*/  IMAD.WIDE.U32 R20, R2, 0x20, R20 ;  /* 0x0000002002147825 */ /* 0x010fc600078e0014 */
[----:B------:R-:W4:Y:S04]  /*1080*/  LDG.E.128 R152, desc[UR10][R152.64] ;  /* 0x0000000a98987981 */ /* 0x000f28000c1e1d00 */
[----:B------:R-:W2:Y:S01]  /*1090*/  LDG.E.128 R164, desc[UR10][R20.64] ;  /* 0x0000000a14a47981 */ /* 0x000ea2000c1e1d00 */
[----:B0-----:R-:W-:Y:S01]  /*10a0*/  IMAD.WIDE.U32 R156, R2, 0x10, R156 ;  /* 0x00000010029c7825 */ /* 0x001fe200078e009c */
[----:B------:R-:W-:Y:S02]  /*10b0*/  ISETP.NE.U32.AND P0, PT, RZ, UR12, PT ;  /* 0x0000000cff007c0c */ /* 0x000fe4000bf05070 */
[----:B------:R0:W3:Y:S04]  /*10c0*/  LDG.E.128 R160, desc[UR10][R20.64+0x10] ;  /* 0x0000100a14a07981 */ /* 0x0000e8000c1e1d00 */
[----:B------:R-:W3:Y:S01]  /*10d0*/  LDG.E.128 R156, desc[UR10][R156.64] ;  /* 0x0000000a9c9c7981 */ /* 0x000ee2000c1e1d00 */
[----:B------:R-:W-:Y:S01]  /*10e0*/  ISETP.NE.AND.EX P0, PT, RZ, UR13, PT, P0 ;  /* 0x0000000dff007c0c */ /* 0x000fe2000bf05300 */
[----:B------:R-:W-:-:S02]  /*10f0*/  HADD2.F32 R3, -RZ, R108.H0_H0 ;  /* 0x2000006cff037230 */ /* 0x000fc40000004100 */
[----:B------:R-:W-:Y:S01]  /*1100*/  HADD2.F32 R19, -RZ, R112.H0_H0 ;  /* 0x20000070ff137230 */ /* 0x000fe20000004100 */
[----:B------:R-:W3:Y:S04]  /*1110*/  LDL.LU R190, [R1] ;  /* 0x0000000001be7983 */ /* 0x000ee80000300800 */
[----:B------:R-:W3:Y:S04]  /*1120*/  LDL.LU R189, [R1+0x80] ;  /* 0x0000800001bd7983 */ /* 0x000ee80000300800 */
[----:B------:R-:W3:Y:S01]  /*1130*/  LDL.LU R196, [R1+0x4] ;  /* 0x0000040001c47983 */ /* 0x000ee20000300800 */
[----:B0-----:R-:W0:Y:S03]  /*1140*/  @P0 LDC.64 R20, c[0x0][0x438] ;  /* 0x00010e00ff140b82 */ /* 0x001e260000000a00 */
[----:B------:R-:W3:Y:S01]  /*1150*/  LDL.LU R197, [R1+0x84] ;  /* 0x0000840001c57983 */ /* 0x000ee20000300800 */
[----:B0-----:R-:W-:-:S05]  /*1160*/  @P0 IMAD.WIDE.U32 R20, R2, 0x20, R20 ;  /* 0x0000002002140825 */ /* 0x001fca00078e0014 */
[----:B------:R-:W5:Y:S04]  /*1170*/  @P0 LDG.E.128 R36, desc[UR10][R20.64] ;  /* 0x0000000a14240981 */ /* 0x000f68000c1e1d00 */
[----:B------:R0:W5:Y:S02]  /*1180*/  @P0 LDG.E.128 R32, desc[UR10][R20.64+0x10] ;  /* 0x0000100a14200981 */ /* 0x000164000c1e1d00 */
[----:B0-----:R-:W-:Y:S02]  /*1190*/  HADD2.F32 R21, -RZ, R112.H1_H1 ;  /* 0x30000070ff157230 */ /* 0x001fe40000004100 */
[----:B----4-:R-:W-:Y:S02]  /*11a0*/  HADD2.F32 R13, -RZ, R152.H0_H0 ;  /* 0x20000098ff0d7230 */ /* 0x010fe40000004100 */
[----:B--2---:R-:W-:-:S03]  /*11b0*/  FADD.FTZ R0, -R195, R164 ;  /* 0x000000a4c3007221 */ /* 0x004fc60000010100 */
[-C--:B------:R-:W-:Y:S01]  /*11c0*/  FMUL.FTZ R3, R3, R13.reuse ;  /* 0x0000000d03037220 */ /* 0x080fe20000410000 */
[----:B-----5:R-:W-:Y:S01]  /*11d0*/  FMUL.FTZ R0, R5, R0 ;  /* 0x0000000005007220 */ /* 0x020fe20000410000 */
[----:B---3--:R-:W-:Y:S02]  /*11e0*/  HADD2.F32 R14, -RZ, R156.H0_H0 ;  /* 0x2000009cff0e7230 */ /* 0x008fe40000004100 */
[----:B------:R-:W-:Y:S01]  /*11f0*/  FADD.FTZ R68, R68, R13 ;  /* 0x0000000d44447221 */ /* 0x000fe20000010000 */
        /* <DEDUP_REMOVED lines=8> */
[-C--:B------:R-:W-:Y:S01]  /*1280*/  FMUL.FTZ R13, R13, R19.reuse ;  /* 0x000000130d0d7220 */ /* 0x080fe20000410000 */
[----:B------:R-:W-:Y:S02]  /*1290*/  FMUL.FTZ R14, R5, R14 ;  /* 0x0000000e050e7220 */ /* 0x000fe40000410000 */
[----:B------:R-:W-:Y:S01]  /*12a0*/  FADD.FTZ R22, R22, R20 ;  /* 0x0000001416167221 */ /* 0x000fe20000010000 */
[----:B------:R-:W-:Y:S01]  /*12b0*/  STL [R1+0x10], R216 ;  /* 0x000010d801007387 */ /* 0x000fe20000100800 */
[-C--:B------:R-:W-:Y:S01]  /*12c0*/  FFMA.FTZ R13, R21, R20.reuse, R13 ;  /* 0x00000014150d7223 */ /* 0x080fe2000001000d */
[C---:B------:R-:W-:Y:S01]  /*12d0*/  FFMA.FTZ R29, R14.reuse, R20, R29 ;  /* 0x000000140e1d7223 */ /* 0x040fe2000001001d */
[----:B------:R-:W-:Y:S01]  /*12e0*/  FADD.FTZ R20, -R195, R166 ;  /* 0x000000a6c3147221 */ /* 0x000fe20000010100 */
[----:B------:R-:W-:Y:S01]  /*12f0*/  STL [R1+0x90], R217 ;  /* 0x000090d901007387 */ /* 0x000fe20000100800 */
[----:B------:R-:W-:Y:S01]  /*1300*/  FADD.FTZ R69, R69, R19 ;  /* 0x0000001345457221 */ /* 0x000fe20000010000 */
[----:B------:R-:W-:-:S02]  /*1310*/  FFMA.FTZ R225, R14, R19, R225 ;  /* 0x000000130ee17223 */ /* 0x000fc400000100e1 */
[----:B------:R0:W-:Y:S01]  /*1320*/  STL [R1+0x14], R22 ;  /* 0x0000141601007387 */ /* 0x0001e20000100800 */
[----:B------:R-:W-:Y:S02]  /*1330*/  HADD2.F32 R19, -RZ, R109.H0_H0 ;  /* 0x2000006dff137230 */ /* 0x000fe40000004100 */
[----:B------:R-:W-:Y:S01]  /*1340*/  FMUL.FTZ R20, R5, R20 ;  /* 0x0000001405147220 */ /* 0x000fe20000410000 */
[----:B------:R-:W-:Y:S01]  /*1350*/  HADD2.F32 R21, -RZ, R153.H0_H0 ;  /* 0x20000099ff157230 */ /* 0x000fe20000004100 */
[----:B------:R1:W-:Y:S01]  /*1360*/  STL [R1+0x94], R29 ;  /* 0x0000941d01007387 */ /* 0x0003e20000100800 */
[----:B0-----:R-:W-:-:S03]  /*1370*/  HADD2.F32 R22, -RZ, R157.H0_H0 ;  /* 0x2000009dff167230 */ /* 0x001fc60000004100 */
[----:B------:R-:W-:Y:S01]  /*1380*/  FMUL.FTZ R19, R19, R21 ;  /* 0x0000001513137220 */ /* 0x000fe20000410000 */
[----:B-1----:R-:W-:Y:S02]  /*1390*/  HADD2.F32 R29, -RZ, R113.H0_H0 ;  /* 0x20000071ff1d7230 */ /* 0x002fe40000004100 */
[----:B------:R-:W-:Y:S01]  /*13a0*/  FADD.FTZ R218, R218, R22 ;  /* 0x00000016dada7221 */ /* 0x000fe20000010000 */
[-C--:B------:R-:W-:Y:S02]  /*13b0*/  FFMA.FTZ R30, R20, R22.reuse, R30 ;  /* 0x00000016141e7223 */ /* 0x080fe4000001001e */
[----:B------:R-:W-:Y:S02]  /*13c0*/  FFMA.FTZ R19, R29, R22, R19 ;  /* 0x000000161d137223 */ /* 0x000fe40000010013 */
[----:B------:R-:W-:Y:S01]  /*13d0*/  STL [R1+0x18], R218 ;  /* 0x000018da01007387 */ /* 0x000fe20000100800 */
[----:B------:R-:W-:-:S03]  /*13e0*/  FADD.FTZ R22, -R195, R167 ;  /* 0x000000a7c3167221 */ /* 0x000fc60000010100 */
[----:B------:R0:W-:Y:S01]  /*13f0*/  STL [R1+0x98], R30 ;  /* 0x0000981e01007387 */ /* 0x0001e20000100800 */
[----:B------:R-:W-:-:S03]  /*1400*/  FMUL.FTZ R22, R5, R22 ;  /* 0x0000001605167220 */ /* 0x000fc60000410000 */
[----:B------:R-:W2:Y:S04]  /*1410*/  LDL.LU R167, [R1+0x8] ;  /* 0x0000080001a77983 */ /* 0x000ea80000300800 */
[----:B------:R-:W3:Y:S01]  /*1420*/  LDL.LU R166, [R1+0x88] ;  /* 0x0000880001a67983 */ /* 0x000ee20000300800 */
[----:B0-----:R-:W-:-:S05]  /*1430*/  HADD2.F32 R30, -RZ, R157.H1_H1 ;  /* 0x3000009dff1e7230 */ /* 0x001fca0000004100 */
[----:B------:R-:W-:Y:S01]  /*1440*/  FADD.FTZ R180, R180, R30 ;  /* 0x0000001eb4b47221 */ /* 0x000fe20000010000 */
[----:B------:R-:W-:-:S04]  /*1450*/  FFMA.FTZ R179, R22, R30, R179 ;  /* 0x0000001e16b37223 */ /* 0x000fc800000100b3 */
[----:B------:R0:W-:Y:S04]  /*1460*/  STL [R1+0x1c], R180 ;  /* 0x00001cb401007387 */ /* 0x0001e80000100800 */
[----:B------:R-:W4:Y:S04]  /*1470*/  LDL.LU R165, [R1+0xc] ;  /* 0x00000c0001a57983 */ /* 0x000f280000300800 */
[----:B------:R1:W-:Y:S04]  /*1480*/  STL [R1+0x9c], R179 ;  /* 0x00009cb301007387 */ /* 0x0003e80000100800 */
[----:B------:R-:W4:Y:S01]  /*1490*/  LDL.LU R164, [R1+0x8c] ;  /* 0x00008c0001a47983 */ /* 0x000f220000300800 */
[----:B------:R-:W-:Y:S01]  /*14a0*/  FADD.FTZ R70, R70, R21 ;  /* 0x0000001546467221 */ /* 0x000fe20000010000 */
[----:B------:R-:W-:Y:S01]  /*14b0*/  FFMA.FTZ R226, R20, R21, R226 ;  /* 0x0000001514e27223 */ /* 0x000fe200000100e2 */
[----:B------:R-:W-:-:S02]  /*14c0*/  HADD2.F32 R29, -RZ, R153.H1_H1 ;  /* 0x30000099ff1d7230 */ /* 0x000fc40000004100 */
[----:B------:R-:W-:Y:S02]  /*14d0*/  HADD2.F32 R21, -RZ, R109.H1_H1 ;  /* 0x3000006dff157230 */ /* 0x000fe40000004100 */
[----:B------:R-:W-:-:S03]  /*14e0*/  HADD2.F32 R152, -RZ, R113.H1_H1 ;  /* 0x30000071ff987230 */ /* 0x000fc60000004100 */
[-C--:B------:R-:W-:Y:S01]  /*14f0*/  FMUL.FTZ R21, R21, R29.reuse ;  /* 0x0000001d15157220 */ /* 0x080fe20000410000 */
[----:B------:R-:W-:Y:S01]  /*1500*/  FADD.FTZ R71, R71, R29 ;  /* 0x0000001d47477221 */ /* 0x000fe20000010000 */
[----:B------:R-:W-:Y:S01]  /*1510*/  FFMA.FTZ R227, R22, R29, R227 ;  /* 0x0000001d16e37223 */ /* 0x000fe200000100e3 */
[----:B------:R-:W-:Y:S02]  /*1520*/  HADD2.F32 R29, -RZ, R110.H0_H0 ;  /* 0x2000006eff1d7230 */ /* 0x000fe40000004100 */
[----:B------:R-:W-:Y:S01]  /*1530*/  FFMA.FTZ R21, R152, R30, R21 ;  /* 0x0000001e98157223 */ /* 0x000fe20000010015 */
[----:B------:R-:W-:Y:S02]  /*1540*/  HADD2.F32 R152, -RZ, R154.H0_H0 ;  /* 0x2000009aff987230 */ /* 0x000fe40000004100 */
[----:B------:R-:W-:Y:S01]  /*1550*/  FADD.FTZ R30, -R195, R160 ;  /* 0x000000a0c31e7221 */ /* 0x000fe20000010100 */
[----:B------:R-:W-:Y:S02]  /*1560*/  HADD2.F32 R156, -RZ, R114.H0_H0 ;  /* 0x20000072ff9c7230 */ /* 0x000fe40000004100 */
[----:B------:R-:W-:-:S02]  /*1570*/  HADD2.F32 R153, -RZ, R158.H0_H0 ;  /* 0x2000009eff997230 */ /* 0x000fc40000004100 */
[----:B------:R-:W-:Y:S01]  /*1580*/  FMUL.FTZ R29, R29, R152 ;  /* 0x000000981d1d7220 */ /* 0x000fe20000410000 */
[----:B------:R-:W-:Y:S01]  /*1590*/  FMUL.FTZ R30, R5, R30 ;  /* 0x0000001e051e7220 */ /* 0x000fe20000410000 */
[----:B------:R-:W-:Y:S02]  /*15a0*/  HADD2.F32 R154, -RZ, R154.H1_H1 ;  /* 0x3000009aff9a7230 */ /* 0x000fe40000004100 */
[-C--:B------:R-:W-:Y:S01]  /*15b0*/  FFMA.FTZ R29, R156, R153.reuse, R29 ;  /* 0x000000999c1d7223 */ /* 0x080fe2000001001d */
[----:B------:R-:W-:Y:S01]  /*15c0*/  FADD.FTZ R190, R190, R153 ;  /* 0x00000099bebe7221 */ /* 0x000fe20000010000 */
[----:B------:R-:W-:Y:S01]  /*15d0*/  FFMA.FTZ R189, R30, R153, R189 ;  /* 0x000000991ebd7223 */ /* 0x000fe200000100bd */
[----:B------:R-:W-:Y:S02]  /*15e0*/  HADD2.F32 R153, -RZ, R110.H1_H1 ;  /* 0x3000006eff997230 */ /* 0x000fe40000004100 */
[----:B------:R-:W-:Y:S01]  /*15f0*/  FADD.FTZ R156, -R195, R161 ;  /* 0x000000a1c39c7221 */ /* 0x000fe20000010100 */
[----:B------:R-:W-:Y:S01]  /*1600*/  FADD.FTZ R64, R64, R152 ;  /* 0x0000009840407221 */ /* 0x000fe20000010000 */
[----:B------:R-:W-:Y:S01]  /*1610*/  FFMA.FTZ R220, R30, R152, R220 ;  /* 0x000000981edc7223 */ /* 0x000fe200000100dc */
[----:B------:R-:W-:-:S02]  /*1620*/  HADD2.F32 R152, -RZ, R158.H1_H1 ;  /* 0x3000009eff987230 */ /* 0x000fc40000004100 */
        /* <DEDUP_REMOVED lines=8> */
[----:B------:R-:W-:Y:S02]  /*16b0*/  HADD2.F32 R154, -RZ, R111.H0_H0 ;  /* 0x2000006fff9a7230 */ /* 0x000fe40000004100 */
[----:B------:R-:W-:Y:S01]  /*16c0*/  FADD.FTZ R157, -R195, R162 ;  /* 0x000000a2c39d7221 */ /* 0x000fe20000010100 */
[----:B------:R-:W-:Y:S01]  /*16d0*/  HADD2.F32 R152, -RZ, R155.H0_H0 ;  /* 0x2000009bff987230 */ /* 0x000fe20000004100 */
[----:B------:R0:W-:Y:S01]  /*16e0*/  STL [R1], R190 ;  /* 0x000000be01007387 */ /* 0x0001e20000100800 */
[----:B------:R-:W-:-:S02]  /*16f0*/  HADD2.F32 R156, -RZ, R115.H0_H0 ;  /* 0x20000073ff9c7230 */ /* 0x000fc40000004100 */
[----:B------:R-:W-:Y:S02]  /*1700*/  HADD2.F32 R153, -RZ, R159.H0_H0 ;  /* 0x2000009fff997230 */ /* 0x000fe40000004100 */
[-C--:B------:R-:W-:Y:S01]  /*1710*/  FMUL.FTZ R154, R154, R152.reuse ;  /* 0x000000989a9a7220 */ /* 0x080fe20000410000 */
[----:B------:R1:W-:Y:S01]  /*1720*/  STL [R1+0x80], R189 ;  /* 0x000080bd01007387 */ /* 0x0003e20000100800 */
[----:B0-----:R-:W-:Y:S01]  /*1730*/  FMUL.FTZ R190, R5, R157 ;  /* 0x0000009d05be7220 */ /* 0x001fe20000410000 */
[----:B------:R-:W-:Y:S02]  /*1740*/  HADD2.F32 R155, -RZ, R155.H1_H1 ;  /* 0x3000009bff9b7230 */ /* 0x000fe40000004100 */
[----:B-1----:R-:W-:Y:S01]  /*1750*/  FFMA.FTZ R189, R156, R153, R154 ;  /* 0x000000999cbd7223 */ /* 0x002fe2000001009a */
[----:B------:R-:W-:Y:S01]  /*1760*/  FADD.FTZ R154, -R195, R163 ;  /* 0x000000a3c39a7221 */ /* 0x000fe20000010100 */
[----:B------:R-:W-:Y:S01]  /*1770*/  FADD.FTZ R66, R66, R152 ;  /* 0x0000009842427221 */ /* 0x000fe20000010000 */
[----:B------:R-:W-:Y:S01]  /*1780*/  FFMA.FTZ R222, R190, R152, R222 ;  /* 0x00000098bede7223 */ /* 0x000fe200000100de */
[----:B------:R0:W-:Y:S01]  /*1790*/  STL [R1+0x4], R196 ;  /* 0x000004c401007387 */ /* 0x0001e20000100800 */
[----:B------:R-:W-:-:S02]  /*17a0*/  HADD2.F32 R152, -RZ, R159.H1_H1 ;  /* 0x3000009fff987230 */ /* 0x000fc40000004100 */
[----:B------:R-:W-:Y:S01]  /*17b0*/  HADD2.F32 R156, -RZ, R115.H1_H1 ;  /* 0x30000073ff9c7230 */ /* 0x000fe20000004100 */
[----:B------:R1:W-:Y:S01]  /*17c0*/  STL [R1+0x84], R197 ;  /* 0x000084c501007387 */ /* 0x0003e20000100800 */
[----:B0-----:R-:W-:Y:S01]  /*17d0*/  FMUL.FTZ R196, R5, R154 ;  /* 0x0000009a05c47220 */ /* 0x001fe20000410000 */
[----:B------:R-:W-:Y:S01]  /*17e0*/  FADD.FTZ R67, R67, R155 ;  /* 0x0000009b43437221 */ /* 0x000fe20000010000 */
[----:B------:R-:W-:Y:S02]  /*17f0*/  IADD3 R218, PT, PT, R2, 0x20, RZ ;  /* 0x0000002002da7810 */ /* 0x000fe40007ffe0ff */
[----:B------:R-:W-:Y:S01]  /*1800*/  FFMA.FTZ R223, R196, R155, R223 ;  /* 0x0000009bc4df7223 */ /* 0x000fe200000100df */
[----:B--2---:R-:W-:Y:S01]  /*1810*/  FADD.FTZ R167, R167, R153 ;  /* 0x00000099a7a77221 */ /* 0x004fe20000010000 */
[----:B---3--:R-:W-:Y:S01]  /*1820*/  FFMA.FTZ R166, R190, R153, R166 ;  /* 0x00000099bea67223 */ /* 0x008fe200000100a6 */
[----:B------:R-:W-:-:S05]  /*1830*/  HADD2.F32 R153, -RZ, R111.H1_H1 ;  /* 0x3000006fff997230 */ /* 0x000fca0000004100 */
[----:B------:R-:W-:-:S04]  /*1840*/  FMUL.FTZ R153, R153, R155 ;  /* 0x0000009b99997220 */ /* 0x000fc80000410000 */
[----:B-1----:R-:W-:Y:S01]  /*1850*/  FFMA.FTZ R197, R156, R152, R153 ;  /* 0x000000989cc57223 */ /* 0x002fe20000010099 */
[----:B------:R-:W-:Y:S01]  /*1860*/  FADD.FTZ R153, RZ, R3 ;  /* 0x00000003ff997221 */ /* 0x000fe20000010000 */
[----:B----4-:R-:W-:-:S03]  /*1870*/  FADD.FTZ R165, R165, R152 ;  /* 0x00000098a5a57221 */ /* 0x010fc60000010000 */
[----:B------:R-:W-:Y:S01]  /*1880*/  FADD.FTZ R153, R153, R13 ;  /* 0x0000000d99997221 */ /* 0x000fe20000010000 */
[----:B------:R1:W-:Y:S01]  /*1890*/  STL [R1+0x8], R167 ;  /* 0x000008a701007387 */ /* 0x0003e20000100800 */
[----:B------:R-:W-:Y:S01]  /*18a0*/  FFMA.FTZ R164, R196, R152, R164 ;  /* 0x00000098c4a47223 */ /* 0x000fe200000100a4 */
[----:B------:R-:W-:Y:S02]  /*18b0*/  FFMA.FTZ R152, R0, R3, RZ ;  /* 0x0000000300987223 */ /* 0x000fe400000100ff */
[----:B------:R1:W-:Y:S02]  /*18c0*/  STL [R1+0x88], R166 ;  /* 0x000088a601007387 */ /* 0x0003e40000100800 */
[----:B------:R-:W-:Y:S02]  /*18d0*/  FFMA.FTZ R152, R14, R13, R152 ;  /* 0x0000000d0e987223 */ /* 0x000fe40000010098 */
[----:B------:R1:W-:Y:S01]  /*18e0*/  STL [R1+0xc], R165 ;  /* 0x00000ca501007387 */ /* 0x0003e20000100800 */
[----:B------:R-:W-:Y:S01]  /*18f0*/  FADD.FTZ R153, R153, R19 ;  /* 0x0000001399997221 */ /* 0x000fe20000010000 */
[----:B------:R-:W-:-:S02]  /*1900*/  FFMA.FTZ R152, R20, R19, R152 ;  /* 0x0000001314987223 */ /* 0x000fc40000010098 */
        /* <DEDUP_REMOVED lines=10> */
[----:B-1----:R-:W-:-:S07]  /*19b0*/  FFMA.FTZ R217, R196, R197, R152 ;  /* 0x000000c5c4d97223 */ /* 0x002fce0000010098 */
.L_x_3219:
[----:B------:R-:W-:Y:S05]  /*19c0*/  BSYNC.RECONVERGENT B1 ;  /* 0x0000000000017941 */ /* 0x000fea0003800200 */
.L_x_3218:
[----:B------:R-:W-:Y:S04]  /*19d0*/  BSSY.RECONVERGENT B1, `(.L_x_3220) ;  /* 0x0000093000017945 */ /* 0x000fe80003800200 */
[----:B------:R-:W-:Y:S05]  /*19e0*/  @!P5 BRA `(.L_x_3221) ;  /* 0x000000080044d947 */ /* 0x000fea0003800000 */
[----:B------:R-:W1:Y:S01]  /*19f0*/  LDC.64 R152, c[0x0][0x430] ;  /* 0x00010c00ff987b82 */ /* 0x000e620000000a00 */
[----:B------:R-:W2:Y:S04]  /*1a00*/  LDL.LU R28, [R1+0x70] ;  /* 0x00007000011c7983 */ /* 0x000ea80000300800 */
[----:B------:R-:W3:Y:S03]  /*1a10*/  LDL.LU R27, [R1+0x74] ;  /* 0x00007400011b7983 */ /* 0x000ee60000300800 */
[----:B------:R-:W4:Y:S01]  /*1a20*/  LDC.64 R160, c[0x0][0x3a8] ;  /* 0x0000ea00ffa07b82 */ /* 0x000f220000000a00 */
[----:B------:R-:W3:Y:S07]  /*1a30*/  LDL.LU R178, [R1+0x78] ;  /* 0x0000780001b27983 */ /* 0x000eee0000300800 */
[----:B------:R-:W0:Y:S01]  /*1a40*/  LDC.64 R156, c[0x0][0x428] ;  /* 0x00010a00ff9c7b82 */ /* 0x000e220000000a00 */
[----:B------:R-:W-:Y:S01]  /*1a50*/  HADD2.F32 R6, -RZ, R100.H0_H0 ;  /* 0x20000064ff067230 */ /* 0x000fe20000004100 */
[----:B------:R-:W3:Y:S01]  /*1a60*/  LDL.LU R177, [R1+0x7c] ;  /* 0x00007c0001b17983 */ /* 0x000ee20000300800 */
[----:B------:R-:W-:-:S03]  /*1a70*/  HADD2.F32 R11, -RZ, R104.H0_H0 ;  /* 0x20000068ff0b7230 */ /* 0x000fc60000004100 */
[----:B------:R-:W3:Y:S01]  /*1a80*/  LDL.LU R188, [R1+0x60] ;  /* 0x0000600001bc7983 */ /* 0x000ee20000300800 */
[----:B-1----:R-:W-:-:S03]  /*1a90*/  IMAD.WIDE.U32 R152, R218, 0x10, R152 ;  /* 0x00000010da987825 */ /* 0x002fc600078e0098 */
[----:B------:R-:W3:Y:S04]  /*1aa0*/  LDL.LU R187, [R1+0x64] ;  /* 0x0000640001bb7983 */ /* 0x000ee80000300800 */
[----:B------:R-:W2:Y:S01]  /*1ab0*/  LDG.E.128 R152, desc[UR10][R152.64] ;  /* 0x0000000a98987981 */ /* 0x000ea2000c1e1d00 */
[----:B----4-:R-:W-:-:S05]  /*1ac0*/  IMAD.WIDE.U32 R160, R218, 0x20, R160 ;  /* 0x00000020daa07825 */ /* 0x010fca00078e00a0 */
[----:B------:R-:W4:Y:S01]  /*1ad0*/  LDG.E.128 R164, desc[UR10][R160.64] ;  /* 0x0000000aa0a47981 */ /* 0x000f22000c1e1d00 */
[----:B0-----:R-:W-:-:S06]  /*1ae0*/  IMAD.WIDE.U32 R156, R218, 0x10, R156 ;  /* 0x00000010da9c7825 */ /* 0x001fcc00078e009c */
[----:B------:R-:W3:Y:S04]  /*1af0*/  LDG.E.128 R156, desc[UR10][R156.64] ;  /* 0x0000000a9c9c7981 */ /* 0x000ee8000c1e1d00 */
[----:B------:R-:W3:Y:S01]  /*1b00*/  LDG.E.128 R160, desc[UR10][R160.64+0x10] ;  /* 0x0000100aa0a07981 */ /* 0x000ee2000c1e1d00 */
[----:B--2---:R-:W-:Y:S02]  /*1b10*/  HADD2.F32 R17, -RZ, R152.H0_H0 ;  /* 0x20000098ff117230 */ /* 0x004fe40000004100 */
[----:B----4-:R-:W-:-:S03]  /*1b20*/  FADD.FTZ R4, -R195, R164 ;  /* 0x000000a4c3047221 */ /* 0x010fc60000010100 */
[----:B------:R-:W-:Y:S01]  /*1b30*/  FMUL.FTZ R6, R6, R17 ;  /* 0x0000001106067220 */ /* 0x000fe20000410000 */
[----:B-----5:R-:W-:Y:S01]  /*1b40*/  FMUL.FTZ R4, R5, R4 ;  /* 0x0000000405047220 */ /* 0x020fe20000410000 */
[----:B---3--:R-:W-:Y:S02]  /*1b50*/  HADD2.F32 R12, -RZ, R156.H0_H0 ;  /* 0x2000009cff0c7230 */ /* 0x008fe40000004100 */
[----:B------:R-:W-:-:S03]  /*1b60*/  HADD2.F32 R23, -RZ, R152.H1_H1 ;  /* 0x30000098ff177230 */ /* 0x000fc60000004100 */
[-C--:B------:R-:W-:Y:S01]  /*1b70*/  FFMA.FTZ R6, R11, R12.reuse, R6 ;  /* 0x0000000c0b067223 */ /* 0x080fe20000010006 */
[----:B------:R-:W-:Y:S01]  /*1b80*/  FADD.FTZ R248, R248, R12 ;  /* 0x0000000cf8f87221 */ /* 0x000fe20000010000 */
[----:B------:R-:W-:Y:S01]  /*1b90*/  FFMA.FTZ R28, R4, R12, R28 ;  /* 0x0000000c041c7223 */ /* 0x000fe2000001001c */
[----:B------:R-:W-:Y:S02]  /*1ba0*/  HADD2.F32 R11, -RZ, R100.H1_H1 ;  /* 0x30000064ff0b7230 */ /* 0x000fe40000004100 */
[----:B------:R-:W-:Y:S01]  /*1bb0*/  FADD.FTZ R12, -R195, R165 ;  /* 0x000000a5c30c7221 */ /* 0x000fe20000010100 */
[----:B------:R-:W-:Y:S01]  /*1bc0*/  FADD.FTZ R60, R60, R17 ;  /* 0x000000113c3c7221 */ /* 0x000fe20000010000 */
[----:B------:R-:W-:Y:S01]  /*1bd0*/  FFMA.FTZ R212, R4, R17, R212 ;  /* 0x0000001104d47223 */ /* 0x000fe200000100d4 */
[----:B------:R-:W-:Y:S02]  /*1be0*/  HADD2.F32 R18, -RZ, R156.H1_H1 ;  /* 0x3000009cff127230 */ /* 0x000fe40000004100 */
[----:B------:R-:W-:Y:S01]  /*1bf0*/  FMUL.FTZ R11, R11, R23 ;  /* 0x000000170b0b7220 */ /* 0x000fe20000410000 */
[----:B------:R-:W-:-:S02]  /*1c00*/  HADD2.F32 R17, -RZ, R104.H1_H1 ;  /* 0x30000068ff117230 */ /* 0x000fc40000004100 */
[----:B------:R-:W-:Y:S01]  /*1c10*/  FMUL.FTZ R12, R5, R12 ;  /* 0x0000000c050c7220 */ /* 0x000fe20000410000 */
[----:B------:R-:W-:Y:S02]  /*1c20*/  FADD.FTZ R249, R249, R18 ;  /* 0x00000012f9f97221 */ /* 0x000fe40000010000 */
[-C--:B------:R-:W-:Y:S01]  /*1c30*/  FFMA.FTZ R11, R17, R18.reuse, R11 ;  /* 0x00000012110b7223 */ /* 0x080fe2000001000b */
[----:B------:R-:W-:Y:S01]  /*1c40*/  FFMA.FTZ R27, R12, R18, R27 ;  /* 0x000000120c1b7223 */ /* 0x000fe2000001001b */
[----:B------:R-:W-:Y:S01]  /*1c50*/  FADD.FTZ R18, -R195, R166 ;  /* 0x000000a6c3127221 */ /* 0x000fe20000010100 */
[----:B------:R-:W-:-:S03]  /*1c60*/  HADD2.F32 R24, -RZ, R157.H0_H0 ;  /* 0x2000009dff187230 */ /* 0x000fc60000004100 */
[----:B------:R-:W-:Y:S01]  /*1c70*/  FMUL.FTZ R18, R5, R18 ;  /* 0x0000001205127220 */ /* 0x000fe20000410000 */
[----:B------:R-:W-:Y:S03]  /*1c80*/  STL [R1+0x70], R28 ;  /* 0x0000701c01007387 */ /* 0x000fe60000100800 */
[----:B------:R-:W-:Y:S01]  /*1c90*/  FFMA.FTZ R178, R18, R24, R178 ;  /* 0x0000001812b27223 */ /* 0x000fe200000100b2 */
[----:B------:R0:W-:Y:S04]  /*1ca0*/  STL [R1+0x74], R27 ;  /* 0x0000741b01007387 */ /* 0x0001e80000100800 */
[----:B------:R1:W-:Y:S04]  /*1cb0*/  STL [R1+0x78], R178 ;  /* 0x000078b201007387 */ /* 0x0003e80000100800 */
[----:B------:R-:W2:Y:S04]  /*1cc0*/  LDL.LU R165, [R1+0x68] ;  /* 0x0000680001a57983 */ /* 0x000ea80000300800 */
[----:B------:R-:W3:Y:S01]  /*1cd0*/  LDL.LU R164, [R1+0x6c] ;  /* 0x00006c0001a47983 */ /* 0x000ee20000300800 */
[----:B------:R-:W-:-:S02]  /*1ce0*/  HADD2.F32 R17, -RZ, R101.H0_H0 ;  /* 0x20000065ff117230 */ /* 0x000fc40000004100 */
[----:B0-----:R-:W-:Y:S02]  /*1cf0*/  HADD2.F32 R27, -RZ, R153.H0_H0 ;  /* 0x20000099ff1b7230 */ /* 0x001fe40000004100 */
[----:B------:R-:W-:Y:S01]  /*1d00*/  FADD.FTZ R61, R61, R23 ;  /* 0x000000173d3d7221 */ /* 0x000fe20000010000 */
[----:B------:R-:W-:Y:S01]  /*1d10*/  FFMA.FTZ R213, R12, R23, R213 ;  /* 0x000000170cd57223 */ /* 0x000fe200000100d5 */
[----:B------:R-:W-:Y:S02]  /*1d20*/  HADD2.F32 R23, -RZ, R105.H0_H0 ;  /* 0x20000069ff177230 */ /* 0x000fe40000004100 */
[----:B------:R-:W-:Y:S01]  /*1d30*/  FMUL.FTZ R17, R17, R27 ;  /* 0x0000001b11117220 */ /* 0x000fe20000410000 */
[----:B------:R-:W-:-:S03]  /*1d40*/  HADD2.F32 R153, -RZ, R153.H1_H1 ;  /* 0x30000099ff997230 */ /* 0x000fc60000004100 */
[----:B------:R-:W-:Y:S01]  /*1d50*/  FFMA.FTZ R17, R23, R24, R17 ;  /* 0x0000001817117223 */ /* 0x000fe20000010011 */
[----:B------:R-:W-:Y:S01]  /*1d60*/  HADD2.F32 R23, -RZ, R101.H1_H1 ;  /* 0x30000065ff177230 */ /* 0x000fe20000004100 */
[----:B------:R-:W-:Y:S01]  /*1d70*/  ISETP.NE.U32.AND P0, PT, RZ, UR12, PT ;  /* 0x0000000cff007c0c */ /* 0x000fe2000bf05070 */
[----:B------:R-:W-:Y:S01]  /*1d80*/  FADD.FTZ R62, R62, R27 ;  /* 0x0000001b3e3e7221 */ /* 0x000fe20000010000 */
[----:B------:R-:W-:Y:S01]  /*1d90*/  FFMA.FTZ R214, R18, R27, R214 ;  /* 0x0000001b12d67223 */ /* 0x000fe200000100d6 */
[----:B------:R-:W-:Y:S01]  /*1da0*/  FADD.FTZ R250, R250, R24 ;  /* 0x00000018fafa7221 */ /* 0x000fe20000010000 */
[----:B------:R-:W-:Y:S02]  /*1db0*/  HADD2.F32 R152, -RZ, R157.H1_H1 ;  /* 0x3000009dff987230 */ /* 0x000fe40000004100 */
[----:B------:R-:W-:Y:S01]  /*1dc0*/  FADD.FTZ R28, -R195, R167 ;  /* 0x000000a7c31c7221 */ /* 0x000fe20000010100 */
[----:B------:R-:W-:Y:S02]  /*1dd0*/  HADD2.F32 R27, -RZ, R105.H1_H1 ;  /* 0x30000069ff1b7230 */ /* 0x000fe40000004100 */
[----:B------:R-:W-:Y:S01]  /*1de0*/  FMUL.FTZ R24, R23, R153 ;  /* 0x0000009917187220 */ /* 0x000fe20000410000 */
[----:B------:R-:W-:Y:S01]  /*1df0*/  ISETP.NE.AND.EX P0, PT, RZ, UR13, PT, P0 ;  /* 0x0000000dff007c0c */ /* 0x000fe2000bf05300 */
[----:B------:R-:W-:Y:S01]  /*1e00*/  FMUL.FTZ R23, R5, R28 ;  /* 0x0000001c05177220 */ /* 0x000fe20000410000 */
[----:B------:R-:W-:-:S02]  /*1e10*/  HADD2.F32 R156, -RZ, R154.H0_H0 ;  /* 0x2000009aff9c7230 */ /* 0x000fc40000004100 */
[-C--:B------:R-:W-:Y:S01]  /*1e20*/  FFMA.FTZ R24, R27, R152.reuse, R24 ;  /* 0x000000981b187223 */ /* 0x080fe20000010018 */
[----:B------:R-:W-:Y:S02]  /*1e30*/  HADD2.F32 R27, -RZ, R102.H0_H0 ;  /* 0x20000066ff1b7230 */ /* 0x000fe40000004100 */
[----:B------:R-:W-:Y:S01]  /*1e40*/  FADD.FTZ R28, -R195, R160 ;  /* 0x000000a0c31c7221 */ /* 0x000fe20000010100 */
[----:B------:R-:W-:Y:S01]  /*1e50*/  FADD.FTZ R251, R251, R152 ;  /* 0x00000098fbfb7221 */ /* 0x000fe20000010000 */
[----:B------:R-:W-:Y:S01]  /*1e60*/  FFMA.FTZ R177, R23, R152, R177 ;  /* 0x0000009817b17223 */ /* 0x000fe200000100b1 */
[----:B------:R-:W-:Y:S01]  /*1e70*/  FADD.FTZ R63, R63, R153 ;  /* 0x000000993f3f7221 */ /* 0x000fe20000010000 */
[----:B------:R-:W-:Y:S01]  /*1e80*/  FFMA.FTZ R215, R23, R153, R215 ;  /* 0x0000009917d77223 */ /* 0x000fe200000100d7 */
[----:B------:R-:W-:Y:S02]  /*1e90*/  HADD2.F32 R152, -RZ, R106.H0_H0 ;  /* 0x2000006aff987230 */ /* 0x000fe40000004100 */
[----:B------:R-:W-:Y:S01]  /*1ea0*/  FMUL.FTZ R27, R27, R156 ;  /* 0x0000009c1b1b7220 */ /* 0x000fe20000410000 */
[----:B------:R-:W-:-:S02]  /*1eb0*/  HADD2.F32 R153, -RZ, R158.H0_H0 ;  /* 0x2000009eff997230 */ /* 0x000fc40000004100 */
[----:B------:R-:W-:Y:S01]  /*1ec0*/  FMUL.FTZ R28, R5, R28 ;  /* 0x0000001c051c7220 */ /* 0x000fe20000410000 */
[----:B------:R-:W0:Y:S01]  /*1ed0*/  @P0 LDC.64 R198, c[0x0][0x438] ;  /* 0x00010e00ffc60b82 */ /* 0x000e220000000a00 */
[----:B------:R-:W-:Y:S01]  /*1ee0*/  FADD.FTZ R56, R56, R156 ;  /* 0x0000009c38387221 */ /* 0x000fe20000010000 */
[-C--:B------:R-:W-:Y:S01]  /*1ef0*/  FFMA.FTZ R27, R152, R153.reuse, R27 ;  /* 0x00000099981b7223 */ /* 0x080fe2000001001b */
[----:B------:R-:W-:Y:S01]  /*1f00*/  FFMA.FTZ R208, R28, R156, R208 ;  /* 0x0000009c1cd07223 */ /* 0x000fe200000100d0 */
[----:B------:R-:W-:Y:S02]  /*1f10*/  HADD2.F32 R156, -RZ, R154.H1_H1 ;  /* 0x3000009aff9c7230 */ /* 0x000fe40000004100 */
[----:B------:R-:W-:Y:S02]  /*1f20*/  HADD2.F32 R152, -RZ, R102.H1_H1 ;  /* 0x30000066ff987230 */ /* 0x000fe40000004100 */
[----:B------:R-:W-:Y:S01]  /*1f30*/  FADD.FTZ R244, R244, R153 ;  /* 0x00000099f4f47221 */ /* 0x000fe20000010000 */
[----:B------:R-:W-:Y:S01]  /*1f40*/  FFMA.FTZ R188, R28, R153, R188 ;  /* 0x000000991cbc7223 */ /* 0x000fe200000100bc */
[----:B------:R-:W-:-:S02]  /*1f50*/  HADD2.F32 R158, -RZ, R158.H1_H1 ;  /* 0x3000009eff9e7230 */ /* 0x000fc40000004100 */
[----:B------:R-:W-:Y:S01]  /*1f60*/  FADD.FTZ R154, -R195, R161 ;  /* 0x000000a1c39a7221 */ /* 0x000fe20000010100 */
[----:B------:R-:W-:Y:S02]  /*1f70*/  HADD2.F32 R153, -RZ, R106.H1_H1 ;  /* 0x3000006aff997230 */ /* 0x000fe40000004100 */
[----:B------:R-:W-:Y:S01]  /*1f80*/  FMUL.FTZ R152, R152, R156 ;  /* 0x0000009c98987220 */ /* 0x000fe20000410000 */
[----:B------:R4:W-:Y:S01]  /*1f90*/  STL [R1+0x7c], R177 ;  /* 0x00007cb101007387 */ /* 0x0009e20000100800 */
[----:B-1----:R-:W-:Y:S01]  /*1fa0*/  FMUL.FTZ R178, R5, R154 ;  /* 0x0000009a05b27220 */ /* 0x002fe20000410000 */
[----:B------:R-:W-:Y:S02]  /*1fb0*/  HADD2.F32 R157, -RZ, R155.H0_H0 ;  /* 0x2000009bff9d7230 */ /* 0x000fe40000004100 */
[----:B------:R-:W-:Y:S01]  /*1fc0*/  FADD.FTZ R154, -R195, R162 ;  /* 0x000000a2c39a7221 */ /* 0x000fe20000010100 */
[----:B------:R-:W-:Y:S01]  /*1fd0*/  FADD.FTZ R57, R57, R156 ;  /* 0x0000009c39397221 */ /* 0x000fe20000010000 */
[C---:B------:R-:W-:Y:S01]  /*1fe0*/  FFMA.FTZ R187, R178.reuse, R158, R187 ;  /* 0x0000009eb2bb7223 */ /* 0x040fe200000100bb */
[----:B------:R-:W-:Y:S01]  /*1ff0*/  FFMA.FTZ R209, R178, R156, R209 ;  /* 0x0000009cb2d17223 */ /* 0x000fe200000100d1 */
[----:B----4-:R-:W-:Y:S01]  /*2000*/  FFMA.FTZ R177, R153, R158, R152 ;  /* 0x0000009e99b17223 */ /* 0x010fe20000010098 */
[----:B------:R-:W-:Y:S01]  /*2010*/  HADD2.F32 R152, -RZ, R103.H0_H0 ;  /* 0x20000067ff987230 */ /* 0x000fe20000004100 */
[----:B------:R1:W-:Y:S01]  /*2020*/  STL [R1+0x60], R188 ;  /* 0x000060bc01007387 */ /* 0x0003e20000100800 */
[----:B------:R-:W-:-:S02]  /*2030*/  HADD2.F32 R153, -RZ, R107.H0_H0 ;  /* 0x2000006bff997230 */ /* 0x000fc40000004100 */
[----:B------:R-:W-:Y:S02]  /*2040*/  HADD2.F32 R156, -RZ, R159.H0_H0 ;  /* 0x2000009fff9c7230 */ /* 0x000fe40000004100 */
[----:B------:R-:W-:Y:S01]  /*2050*/  FMUL.FTZ R152, R152, R157 ;  /* 0x0000009d98987220 */ /* 0x000fe20000410000 */
[----:B------:R4:W-:Y:S01]  /*2060*/  STL [R1+0x64], R187 ;  /* 0x000064bb01007387 */ /* 0x0009e20000100800 */
[----:B-1----:R-:W-:Y:S01]  /*2070*/  FMUL.FTZ R188, R5, R154 ;  /* 0x0000009a05bc7220 */ /* 0x002fe20000410000 */
[----:B------:R-:W-:Y:S01]  /*2080*/  FADD.FTZ R246, R246, R156 ;  /* 0x0000009cf6f67221 */ /* 0x000fe20000010000 */
[----:B----4-:R-:W-:Y:S01]  /*2090*/  FFMA.FTZ R187, R153, R156, R152 ;  /* 0x0000009c99bb7223 */ /* 0x010fe20000010098 */
[----:B------:R-:W-:Y:S02]  /*20a0*/  HADD2.F32 R152, -RZ, R103.H1_H1 ;  /* 0x30000067ff987230 */ /* 0x000fe40000004100 */
[----:B0-----:R-:W-:-:S04]  /*20b0*/  @P0 IMAD.WIDE.U32 R198, R218, 0x20, R198 ;  /* 0x00000020dac60825 */ /* 0x001fc800078e00c6 */
[----:B------:R-:W-:Y:S01]  /*20c0*/  FADD.FTZ R154, -R195, R163 ;  /* 0x000000a3c39a7221 */ /* 0x000fe20000010100 */
[----:B------:R-:W-:Y:S01]  /*20d0*/  HADD2.F32 R153, -RZ, R107.H1_H1 ;  /* 0x3000006bff997230 */ /* 0x000fe20000004100 */
[----:B------:R-:W5:Y:S04]  /*20e0*/  @P0 LDG.E.128 R116, desc[UR10][R198.64] ;  /* 0x0000000ac6740981 */ /* 0x000f68000c1e1d00 */
[----:B------:R0:W5:Y:S02]  /*20f0*/  @P0 LDG.E.128 R120, desc[UR10][R198.64+0x10] ;  /* 0x0000100ac6780981 */ /* 0x000164000c1e1d00 */
[----:B0-----:R-:W-:Y:S01]  /*2100*/  FMUL.FTZ R198, R5, R154 ;  /* 0x0000009a05c67220 */ /* 0x001fe20000410000 */
[----:B------:R-:W-:Y:S01]  /*2110*/  FADD.FTZ R245, R245, R158 ;  /* 0x0000009ef5f57221 */ /* 0x000fe20000010000 */
[----:B------:R-:W-:Y:S01]  /*2120*/  FADD.FTZ R58, R58, R157 ;  /* 0x0000009d3a3a7221 */ /* 0x000fe20000010000 */
[----:B------:R-:W-:Y:S01]  /*2130*/  FFMA.FTZ R210, R188, R157, R210 ;  /* 0x0000009dbcd27223 */ /* 0x000fe200000100d2 */
[----:B------:R-:W-:Y:S01]  /*2140*/  IADD3 R218, PT, PT, R218, 0x20, RZ ;  /* 0x00000020dada7810 */ /* 0x000fe20007ffe0ff */
[----:B--2---:R-:W-:Y:S01]  /*2150*/  FFMA.FTZ R165, R188, R156, R165 ;  /* 0x0000009cbca57223 */ /* 0x004fe200000100a5 */
[----:B------:R-:W-:-:S02]  /*2160*/  HADD2.F32 R156, -RZ, R155.H1_H1 ;  /* 0x3000009bff9c7230 */ /* 0x000fc40000004100 */
[----:B------:R-:W-:-:S03]  /*2170*/  HADD2.F32 R155, -RZ, R159.H1_H1 ;  /* 0x3000009fff9b7230 */ /* 0x000fc60000004100 */
[----:B------:R-:W-:-:S04]  /*2180*/  FMUL.FTZ R152, R152, R156 ;  /* 0x0000009c98987220 */ /* 0x000fc80000410000 */
[-C--:B------:R-:W-:Y:S01]  /*2190*/  FFMA.FTZ R199, R153, R155.reuse, R152 ;  /* 0x0000009b99c77223 */ /* 0x080fe20000010098 */
[----:B------:R-:W-:Y:S01]  /*21a0*/  FADD.FTZ R152, R216, R6 ;  /* 0x00000006d8987221 */ /* 0x000fe20000010000 */
[----:B------:R-:W-:Y:S01]  /*21b0*/  FFMA.FTZ R153, R4, R6, R217 ;  /* 0x0000000604997223 */ /* 0x000fe200000100d9 */
[----:B---3--:R-:W-:Y:S02]  /*21c0*/  FFMA.FTZ R164, R198, R155, R164 ;  /* 0x0000009bc6a47223 */ /* 0x008fe400000100a4 */
        /* <DEDUP_REMOVED lines=16> */
[----:B------:R-:W-:Y:S01]  /*22d0*/  FFMA.FTZ R211, R198, R156, R211 ;  /* 0x0000009cc6d37223 */ /* 0x000fe200000100d3 */
[----:B------:R-:W-:Y:S01]  /*22e0*/  FADD.FTZ R216, R152, R199 ;  /* 0x000000c798d87221 */ /* 0x000fe20000010000 */
[----:B-1----:R-:W-:-:S07]  /*22f0*/  FFMA.FTZ R217, R198, R199, R153 ;  /* 0x000000c7c6d97223 */ /* 0x002fce0000010099 */
.L_x_3221:
[----:B------:R-:W-:Y:S05]  /*2300*/  BSYNC.RECONVERGENT B1 ;  /* 0x0000000000017941 */ /* 0x000fea0003800200 */
.L_x_3220:
        /* <DEDUP_REMOVED lines=8> */
[----:B------:R-:W-:Y:S01]  /*2390*/  ISETP.NE.U32.AND P0, PT, RZ, UR12, PT ;  /* 0x0000000cff007c0c */ /* 0x000fe2000bf05070 */
[----:B------:R-:W3:Y:S01]  /*23a0*/  LDL.LU R185, [R1+0x5c] ;  /* 0x00005c0001b97983 */ /* 0x000ee20000300800 */
[----:B-1----:R-:W-:-:S04]  /*23b0*/  IMAD.WIDE.U32 R152, R218, 0x10, R152 ;  /* 0x00000010da987825 */ /* 0x002fc800078e0098 */
[C---:B----4-:R-:W-:Y:S02]  /*23c0*/  IMAD.WIDE.U32 R8, R218.reuse, 0x20, R8 ;  /* 0x00000020da087825 */ /* 0x050fe400078e0008 */
[----:B------:R-:W4:Y:S04]  /*23d0*/  LDG.E.128 R152, desc[UR10][R152.64] ;  /* 0x0000000a98987981 */ /* 0x000f28000c1e1d00 */
[----:B------:R-:W2:Y:S01]  /*23e0*/  LDG.E.128 R164, desc[UR10][R8.64] ;  /* 0x0000000a08a47981 */ /* 0x000ea2000c1e1d00 */
[C---:B0-----:R-:W-:Y:S01]  /*23f0*/  IMAD.WIDE.U32 R156, R218.reuse, 0x10, R156 ;  /* 0x00000010da9c7825 */ /* 0x041fe200078e009c */
[----:B------:R-:W-:Y:S02]  /*2400*/  ISETP.NE.AND.EX P0, PT, RZ, UR13, PT, P0 ;  /* 0x0000000dff007c0c */ /* 0x000fe4000bf05300 */
[----:B------:R0:W3:Y:S04]  /*2410*/  LDG.E.128 R160, desc[UR10][R8.64+0x10] ;  /* 0x0000100a08a07981 */ /* 0x0000e8000c1e1d00 */
[----:B------:R-:W3:Y:S04]  /*2420*/  LDG.E.128 R156, desc[UR10][R156.64] ;  /* 0x0000000a9c9c7981 */ /* 0x000ee8000c1e1d00 */
[----:B------:R-:W3:Y:S03]  /*2430*/  LDL.LU R200, [R1+0x40] ;  /* 0x0000400001c87983 */ /* 0x000ee60000300800 */
[----:B0-----:R-:W0:Y:S01]  /*2440*/  @P0 LDC.64 R8, c[0x0][0x438] ;  /* 0x00010e00ff080b82 */ /* 0x001e220000000a00 */
[----:B------:R-:W3:Y:S01]  /*2450*/  LDL.LU R201, [R1+0x44] ;  /* 0x0000440001c97983 */ /* 0x000ee20000300800 */
[----:B0-----:R-:W-:-:S05]  /*2460*/  @P0 IMAD.WIDE.U32 R8, R218, 0x20, R8 ;  /* 0x00000020da080825 */ /* 0x001fca00078e0008 */
[----:B------:R-:W5:Y:S04]  /*2470*/  @P0 LDG.E.128 R124, desc[UR10][R8.64] ;  /* 0x0000000a087c0981 */ /* 0x000f68000c1e1d00 */
[----:B------:R0:W5:Y:S02]  /*2480*/  @P0 LDG.E.128 R128, desc[UR10][R8.64+0x10] ;  /* 0x0000100a08800981 */ /* 0x000164000c1e1d00 */
[----:B0-----:R-:W-:Y:S02]  /*2490*/  HADD2.F32 R8, -RZ, R92.H0_H0 ;  /* 0x2000005cff087230 */ /* 0x001fe40000004100 */
[----:B------:R-:W-:Y:S02]  /*24a0*/  HADD2.F32 R9, -RZ, R96.H0_H0 ;  /* 0x20000060ff097230 */ /* 0x000fe40000004100 */
[----:B----4-:R-:W-:-:S02]  /*24b0*/  HADD2.F32 R15, -RZ, R152.H0_H0 ;  /* 0x20000098ff0f7230 */ /* 0x010fc40000004100 */
[----:B--2---:R-:W-:-:S03]  /*24c0*/  FADD.FTZ R7, -R195, R164 ;  /* 0x000000a4c3077221 */ /* 0x004fc60000010100 */
        /* <DEDUP_REMOVED lines=21> */
[----:B------:R0:W-:Y:S03]  /*2620*/  STL [R1+0x50], R176 ;  /* 0x000050b001007387 */ /* 0x0001e60000100800 */
[----:B------:R-:W-:Y:S01]  /*2630*/  FFMA.FTZ R186, R16, R26, R186 ;  /* 0x0000001a10ba7223 */ /* 0x000fe200000100ba */
[----:B------:R1:W-:Y:S04]  /*2640*/  STL [R1+0x54], R175 ;  /* 0x000054af01007387 */ /* 0x0003e80000100800 */
[----:B------:R2:W-:Y:S04]  /*2650*/  STL [R1+0x58], R186 ;  /* 0x000058ba01007387 */ /* 0x0005e80000100800 */
[----:B------:R-:W3:Y:S04]  /*2660*/  LDL.LU R166, [R1+0x48] ;  /* 0x0000480001a67983 */ /* 0x000ee80000300800 */
[----:B------:R-:W4:Y:S01]  /*2670*/  LDL.LU R165, [R1+0x4c] ;  /* 0x00004c0001a57983 */ /* 0x000f220000300800 */
[----:B------:R-:W-:-:S02]  /*2680*/  HADD2.F32 R15, -RZ, R93.H0_H0 ;  /* 0x2000005dff0f7230 */ /* 0x000fc40000004100 */
[----:B------:R-:W-:Y:S02]  /*2690*/  HADD2.F32 R152, -RZ, R153.H0_H0 ;  /* 0x20000099ff987230 */ /* 0x000fe40000004100 */
[----:B------:R-:W-:Y:S01]  /*26a0*/  FADD.FTZ R53, R53, R25 ;  /* 0x0000001935357221 */ /* 0x000fe20000010000 */
[----:B------:R-:W-:Y:S01]  /*26b0*/  FFMA.FTZ R205, R10, R25, R205 ;  /* 0x000000190acd7223 */ /* 0x000fe200000100cd */
[----:B------:R-:W-:Y:S02]  /*26c0*/  HADD2.F32 R25, -RZ, R97.H0_H0 ;  /* 0x20000061ff197230 */ /* 0x000fe40000004100 */
[----:B------:R-:W-:Y:S01]  /*26d0*/  FMUL.FTZ R15, R15, R152 ;  /* 0x000000980f0f7220 */ /* 0x000fe20000410000 */
[----:B------:R-:W-:-:S03]  /*26e0*/  HADD2.F32 R156, -RZ, R153.H1_H1 ;  /* 0x30000099ff9c7230 */ /* 0x000fc60000004100 */
[----:B------:R-:W-:Y:S01]  /*26f0*/  FFMA.FTZ R15, R25, R26, R15 ;  /* 0x0000001a190f7223 */ /* 0x000fe2000001000f */
[----:B------:R-:W-:Y:S02]  /*2700*/  HADD2.F32 R25, -RZ, R93.H1_H1 ;  /* 0x3000005dff197230 */ /* 0x000fe40000004100 */
[----:B------:R-:W-:Y:S01]  /*2710*/  FADD.FTZ R54, R54, R152 ;  /* 0x0000009836367221 */ /* 0x000fe20000010000 */
[----:B------:R-:W-:Y:S01]  /*2720*/  FFMA.FTZ R206, R16, R152, R206 ;  /* 0x0000009810ce7223 */ /* 0x000fe200000100ce */
[----:B------:R-:W-:Y:S01]  /*2730*/  FADD.FTZ R242, R242, R26 ;  /* 0x0000001af2f27221 */ /* 0x000fe20000010000 */
[----:B------:R-:W-:Y:S02]  /*2740*/  HADD2.F32 R157, -RZ, R157.H1_H1 ;  /* 0x3000009dff9d7230 */ /* 0x000fe40000004100 */
[----:B------:R-:W-:Y:S01]  /*2750*/  FADD.FTZ R153, -R195, R167 ;  /* 0x000000a7c3997221 */ /* 0x000fe20000010100 */
[----:B------:R-:W-:Y:S02]  /*2760*/  HADD2.F32 R152, -RZ, R97.H1_H1 ;  /* 0x30000061ff987230 */ /* 0x000fe40000004100 */
[----:B------:R-:W-:Y:S01]  /*2770*/  FMUL.FTZ R26, R25, R156 ;  /* 0x0000009c191a7220 */ /* 0x000fe20000410000 */
[----:B------:R-:W-:-:S02]  /*2780*/  HADD2.F32 R164, -RZ, R154.H0_H0 ;  /* 0x2000009affa47230 */ /* 0x000fc40000004100 */
[----:B------:R-:W-:Y:S01]  /*2790*/  FMUL.FTZ R25, R5, R153 ;  /* 0x0000009905197220 */ /* 0x000fe20000410000 */
[-C--:B------:R-:W-:Y:S01]  /*27a0*/  FFMA.FTZ R26, R152, R157.reuse, R26 ;  /* 0x0000009d981a7223 */ /* 0x080fe2000001001a */
[----:B------:R-:W-:Y:S02]  /*27b0*/  HADD2.F32 R152, -RZ, R94.H0_H0 ;  /* 0x2000005eff987230 */ /* 0x000fe40000004100 */
[----:B------:R-:W-:Y:S01]  /*27c0*/  FADD.FTZ R243, R243, R157 ;  /* 0x0000009df3f37221 */ /* 0x000fe20000010000 */
[----:B------:R-:W-:Y:S01]  /*27d0*/  FFMA.FTZ R185, R25, R157, R185 ;  /* 0x0000009d19b97223 */ /* 0x000fe200000100b9 */
[----:B------:R-:W-:Y:S01]  /*27e0*/  FADD.FTZ R55, R55, R156 ;  /* 0x0000009c37377221 */ /* 0x000fe20000010000 */
[----:B------:R-:W-:Y:S01]  /*27f0*/  FFMA.FTZ R207, R25, R156, R207 ;  /* 0x0000009c19cf7223 */ /* 0x000fe200000100cf */
[----:B------:R-:W-:Y:S02]  /*2800*/  HADD2.F32 R156, -RZ, R98.H0_H0 ;  /* 0x20000062ff9c7230 */ /* 0x000fe40000004100 */
[----:B------:R-:W-:Y:S01]  /*2810*/  FMUL.FTZ R152, R152, R164 ;  /* 0x000000a498987220 */ /* 0x000fe20000410000 */
[----:B------:R-:W-:-:S02]  /*2820*/  HADD2.F32 R157, -RZ, R158.H0_H0 ;  /* 0x2000009eff9d7230 */ /* 0x000fc40000004100 */
[----:B------:R-:W-:-:S03]  /*2830*/  FADD.FTZ R153, -R195, R160 ;  /* 0x000000a0c3997221 */ /* 0x000fc60000010100 */
[----:B------:R-:W-:Y:S01]  /*2840*/  FFMA.FTZ R170, R156, R157, R152 ;  /* 0x0000009d9caa7223 */ /* 0x000fe20000010098 */
[----:B------:R-:W-:Y:S02]  /*2850*/  HADD2.F32 R156, -RZ, R154.H1_H1 ;  /* 0x3000009aff9c7230 */ /* 0x000fe40000004100 */
[----:B------:R-:W-:Y:S02]  /*2860*/  HADD2.F32 R152, -RZ, R94.H1_H1 ;  /* 0x3000005eff987230 */ /* 0x000fe40000004100 */
[----:B------:R-:W-:Y:S01]  /*2870*/  FMUL.FTZ R169, R5, R153 ;  /* 0x0000009905a97220 */ /* 0x000fe20000410000 */
[----:B------:R-:W-:Y:S02]  /*2880*/  HADD2.F32 R158, -RZ, R158.H1_H1 ;  /* 0x3000009eff9e7230 */ /* 0x000fe40000004100 */
[----:B------:R-:W-:Y:S01]  /*2890*/  FADD.FTZ R153, -R195, R161 ;  /* 0x000000a1c3997221 */ /* 0x000fe20000010100 */
[----:B------:R-:W-:Y:S02]  /*28a0*/  HADD2.F32 R154, -RZ, R98.H1_H1 ;  /* 0x30000062ff9a7230 */ /* 0x000fe40000004100 */
[----:B------:R-:W-:Y:S01]  /*28b0*/  FMUL.FTZ R152, R152, R156 ;  /* 0x0000009c98987220 */ /* 0x000fe20000410000 */
[----:B------:R-:W-:Y:S01]  /*28c0*/  FADD.FTZ R236, R236, R157 ;  /* 0x0000009decec7221 */ /* 0x000fe20000010000 */
[----:B------:R-:W-:Y:S01]  /*28d0*/  FFMA.FTZ R200, R169, R157, R200 ;  /* 0x0000009da9c87223 */ /* 0x000fe200000100c8 */
[----:B0-----:R-:W-:Y:S01]  /*28e0*/  FMUL.FTZ R176, R5, R153 ;  /* 0x0000009905b07220 */ /* 0x001fe20000410000 */
[----:B-1----:R-:W-:Y:S01]  /*28f0*/  FFMA.FTZ R175, R154, R158, R152 ;  /* 0x0000009e9aaf7223 */ /* 0x002fe20000010098 */
[----:B------:R-:W-:-:S02]  /*2900*/  HADD2.F32 R152, -RZ, R95.H0_H0 ;  /* 0x2000005fff987230 */ /* 0x000fc40000004100 */
[----:B------:R-:W-:Y:S01]  /*2910*/  FADD.FTZ R153, -R195, R162 ;  /* 0x000000a2c3997221 */ /* 0x000fe20000010100 */
[----:B------:R-:W-:Y:S02]  /*2920*/  HADD2.F32 R157, -RZ, R155.H0_H0 ;  /* 0x2000009bff9d7230 */ /* 0x000fe40000004100 */
[----:B------:R-:W-:Y:S01]  /*2930*/  FADD.FTZ R49, R49, R156 ;  /* 0x0000009c31317221 */ /* 0x000fe20000010000 */
[----:B------:R-:W-:Y:S01]  /*2940*/  FFMA.FTZ R81, R176, R156, R81 ;  /* 0x0000009cb0517223 */ /* 0x000fe20000010051 */
[----:B------:R-:W-:Y:S02]  /*2950*/  HADD2.F32 R154, -RZ, R99.H0_H0 ;  /* 0x20000063ff9a7230 */ /* 0x000fe40000004100 */
[----:B--2---:R-:W-:Y:S01]  /*2960*/  FMUL.FTZ R186, R5, R153 ;  /* 0x0000009905ba7220 */ /* 0x004fe20000410000 */
[----:B------:R-:W-:Y:S02]  /*2970*/  HADD2.F32 R156, -RZ, R159.H0_H0 ;  /* 0x2000009fff9c7230 */ /* 0x000fe40000004100 */
[----:B------:R-:W-:Y:S01]  /*2980*/  FMUL.FTZ R152, R152, R157 ;  /* 0x0000009d98987220 */ /* 0x000fe20000410000 */
[----:B------:R0:W-:Y:S02]  /*2990*/  STL [R1+0x5c], R185 ;  /* 0x00005cb901007387 */ /* 0x0001e40000100800 */
[----:B------:R-:W-:Y:S01]  /*29a0*/  FADD.FTZ R238, R238, R156 ;  /* 0x0000009ceeee7221 */ /* 0x000fe20000010000 */
[----:B------:R-:W-:Y:S01]  /*29b0*/  FFMA.FTZ R201, R176, R158, R201 ;  /* 0x0000009eb0c97223 */ /* 0x000fe200000100c9 */
[----:B0-----:R-:W-:Y:S01]  /*29c0*/  FFMA.FTZ R185, R154, R156, R152 ;  /* 0x0000009c9ab97223 */ /* 0x001fe20000010098 */
[----:B------:R-:W-:-:S02]  /*29d0*/  HADD2.F32 R152, -RZ, R95.H1_H1 ;  /* 0x3000005fff987230 */ /* 0x000fc40000004100 */
[----:B------:R-:W-:Y:S01]  /*29e0*/  FADD.FTZ R153, -R195, R163 ;  /* 0x000000a3c3997221 */ /* 0x000fe20000010100 */
[----:B------:R-:W-:Y:S01]  /*29f0*/  HADD2.F32 R154, -RZ, R99.H1_H1 ;  /* 0x30000063ff9a7230 */ /* 0x000fe20000004100 */
[----:B------:R0:W-:Y:S04]  /*2a00*/  STL [R1+0x40], R200 ;  /* 0x000040c801007387 */ /* 0x0001e80000100800 */
[----:B------:R1:W-:Y:S01]  /*2a10*/  STL [R1+0x44], R201 ;  /* 0x000044c901007387 */ /* 0x0003e20000100800 */
[----:B0-----:R-:W-:Y:S01]  /*2a20*/  FMUL.FTZ R200, R5, R153 ;  /* 0x0000009905c87220 */ /* 0x001fe20000410000 */
        /* <DEDUP_REMOVED lines=11> */
[----:B------:R-:W-:Y:S01]  /*2ae0*/  FFMA.FTZ R82, R186, R157, R82 ;  /* 0x0000009dba527223 */ /* 0x000fe20000010052 */
[----:B------:R-:W-:Y:S01]  /*2af0*/  IADD3 R218, PT, PT, R218, 0x20, RZ ;  /* 0x00000020dada7810 */ /* 0x000fe20007ffe0ff */
[----:B---3--:R-:W-:Y:S01]  /*2b00*/  FFMA.FTZ R166, R186, R156, R166 ;  /* 0x0000009cbaa67223 */ /* 0x008fe200000100a6 */
[----:B------:R-:W-:Y:S02]  /*2b10*/  HADD2.F32 R156, -RZ, R155.H1_H1 ;  /* 0x3000009bff9c7230 */ /* 0x000fe40000004100 */
[----:B------:R-:W-:-:S03]  /*2b20*/  HADD2.F32 R155, -RZ, R159.H1_H1 ;  /* 0x3000009fff9b7230 */ /* 0x000fc60000004100 */
[----:B------:R-:W-:-:S04]  /*2b30*/  FMUL.FTZ R152, R152, R156 ;  /* 0x0000009c98987220 */ /* 0x000fc80000410000 */
[-C--:B-1----:R-:W-:Y:S01]  /*2b40*/  FFMA.FTZ R201, R154, R155.reuse, R152 ;  /* 0x0000009b9ac97223 */ /* 0x082fe20000010098 */
[----:B------:R-:W-:Y:S01]  /*2b50*/  FADD.FTZ R152, R216, R8 ;  /* 0x00000008d8987221 */ /* 0x000fe20000010000 */
[----:B----4-:R-:W-:-:S03]  /*2b60*/  FFMA.FTZ R165, R200, R155, R165 ;  /* 0x0000009bc8a57223 */ /* 0x010fc600000100a5 */
        /* <DEDUP_REMOVED lines=8> */
[----:B------:R-:W-:Y:S01]  /*2bf0*/  FADD.FTZ R239, R239, R155 ;  /* 0x0000009befef7221 */ /* 0x000fe20000010000 */
[----:B------:R-:W-:Y:S01]  /*2c00*/  FADD.FTZ R51, R51, R156 ;  /* 0x0000009c33337221 */ /* 0x000fe20000010000 */
[----:B------:R-:W-:Y:S01]  /*2c10*/  FFMA.FTZ R83, R200, R156, R83 ;  /* 0x0000009cc8537223 */ /* 0x000fe20000010053 */
[----:B------:R-:W-:Y:S01]  /*2c20*/  FADD.FTZ R216, R152, R201 ;  /* 0x000000c998d87221 */ /* 0x000fe20000010000 */
[----:B-1----:R-:W-:-:S07]  /*2c30*/  FFMA.FTZ R217, R200, R201, R153 ;  /* 0x000000c9c8d97223 */ /* 0x002fce0000010099 */
.L_x_3223:
[----:B------:R-:W-:Y:S05]  /*2c40*/  BSYNC.RECONVERGENT B1 ;  /* 0x0000000000017941 */ /* 0x000fea0003800200 */
.L_x_3222:
        /* <DEDUP_REMOVED lines=11> */
[C---:B----4-:R-:W-:Y:S01]  /*2d00*/  IMAD.WIDE.U32 R160, R218.reuse, 0x10, R160 ;  /* 0x00000010daa07825 */ /* 0x050fe200078e00a0 */
[----:B------:R-:W4:Y:S03]  /*2d10*/  LDG.E.128 R152, desc[UR10][R156.64] ;  /* 0x0000000a9c987981 */ /* 0x000f26000c1e1d00 */
[----:B0-----:R-:W-:Y:S02]  /*2d20*/  IMAD.WIDE.U32 R164, R218, 0x10, R164 ;  /* 0x00000010daa47825 */ /* 0x001fe400078e00a4 */
[----:B------:R-:W2:Y:S04]  /*2d30*/  LDG.E.128 R160, desc[UR10][R160.64] ;  /* 0x0000000aa0a07981 */ /* 0x000ea8000c1e1d00 */
[----:B------:R-:W3:Y:S04]  /*2d40*/  LDG.E.128 R156, desc[UR10][R156.64+0x10] ;  /* 0x0000100a9c9c7981 */ /* 0x000ee8000c1e1d00 */
[----:B------:R-:W3:Y:S01]  /*2d50*/  LDG.E.128 R164, desc[UR10][R164.64] ;  /* 0x0000000aa4a47981 */ /* 0x000ee2000c1e1d00 */
[----:B------:R-:W-:Y:S01]  /*2d60*/  ISETP.NE.AND.EX P0, PT, RZ, UR13, PT, P0 ;  /* 0x0000000dff007c0c */ /* 0x000fe2000bf05300 */
[----:B------:R-:W-:-:S02]  /*2d70*/  HADD2.F32 R168, -RZ, R88.H0_H0 ;  /* 0x20000058ffa87230 */ /* 0x000fc40000004100 */
[----:B------:R-:W3:Y:S04]  /*2d80*/  LDL.LU R202, [R1+0x20] ;  /* 0x0000200001ca7983 */ /* 0x000ee80000300800 */
[----:B------:R-:W3:Y:S06]  /*2d90*/  LDL.LU R203, [R1+0x24] ;  /* 0x0000240001cb7983 */ /* 0x000eec0000300800 */
[----:B------:R-:W0:Y:S02]  /*2da0*/  @P0 LDC.64 R172, c[0x0][0x438] ;  /* 0x00010e00ffac0b82 */ /* 0x000e240000000a00 */
[----:B0-----:R-:W-:-:S05]  /*2db0*/  @P0 IMAD.WIDE.U32 R172, R218, 0x20, R172 ;  /* 0x00000020daac0825 */ /* 0x001fca00078e00ac */
[----:B------:R-:W5:Y:S04]  /*2dc0*/  @P0 LDG.E.128 R132, desc[UR10][R172.64] ;  /* 0x0000000aac840981 */ /* 0x000f68000c1e1d00 */
[----:B------:R0:W5:Y:S01]  /*2dd0*/  @P0 LDG.E.128 R136, desc[UR10][R172.64+0x10] ;  /* 0x0000100aac880981 */ /* 0x000162000c1e1d00 */
[C---:B----4-:R-:W-:Y:S01]  /*2de0*/  FADD.FTZ R31, -R195.reuse, R152 ;  /* 0x00000098c31f7221 */ /* 0x050fe20000010100 */
[----:B--2---:R-:W-:Y:S02]  /*2df0*/  HADD2.F32 R171, -RZ, R160.H0_H0 ;  /* 0x200000a0ffab7230 */ /* 0x004fe40000004100 */
[----:B---3--:R-:W-:Y:S01]  /*2e00*/  FADD.FTZ R152, -R195, R156 ;  /* 0x0000009cc3987221 */ /* 0x008fe20000010100 */
[----:B------:R-:W-:Y:S02]  /*2e10*/  HADD2.F32 R156, -RZ, R84.H0_H0 ;  /* 0x20000054ff9c7230 */ /* 0x000fe40000004100 */
[----:B0-----:R-:W-:-:S03]  /*2e20*/  HADD2.F32 R172, -RZ, R164.H0_H0 ;  /* 0x200000a4ffac7230 */ /* 0x001fc60000004100 */
[----:B------:R-:W-:Y:S01]  /*2e30*/  FMUL.FTZ R156, R156, R171 ;  /* 0x000000ab9c9c7220 */ /* 0x000fe20000410000 */
[----:B------:R-:W-:Y:S02]  /*2e40*/  HADD2.F32 R173, -RZ, R160.H1_H1 ;  /* 0x300000a0ffad7230 */ /* 0x000fe40000004100 */
[----:B-----5:R-:W-:Y:S01]  /*2e50*/  FMUL.FTZ R31, R5, R31 ;  /* 0x0000001f051f7220 */ /* 0x020fe20000410000 */
[----:B------:R-:W-:Y:S02]  /*2e60*/  HADD2.F32 R160, -RZ, R84.H1_H1 ;  /* 0x30000054ffa07230 */ /* 0x000fe40000004100 */
[----:B------:R-:W-:Y:S01]  /*2e70*/  FADD.FTZ R153, -R195, R153 ;  /* 0x00000099c3997221 */ /* 0x000fe20000010100 */
[----:B------:R-:W-:Y:S01]  /*2e80*/  FFMA.FTZ R168, R168, R172, R156 ;  /* 0x000000aca8a87223 */ /* 0x000fe2000001009c */
[----:B------:R-:W-:Y:S02]  /*2e90*/  HADD2.F32 R156, -RZ, R164.H1_H1 ;  /* 0x300000a4ff9c7230 */ /* 0x000fe40000004100 */
[----:B------:R-:W-:Y:S01]  /*2ea0*/  FADD.FTZ R44, R44, R171 ;  /* 0x000000ab2c2c7221 */ /* 0x000fe20000010000 */
[----:B------:R-:W-:-:S02]  /*2eb0*/  HADD2.F32 R164, -RZ, R88.H1_H1 ;  /* 0x30000058ffa47230 */ /* 0x000fc40000004100 */
[----:B------:R-:W-:Y:S01]  /*2ec0*/  FFMA.FTZ R76, R31, R171, R76 ;  /* 0x000000ab1f4c7223 */ /* 0x000fe2000001004c */
[----:B------:R-:W-:Y:S01]  /*2ed0*/  FMUL.FTZ R160, R160, R173 ;  /* 0x000000ada0a07220 */ /* 0x000fe20000410000 */
[----:B------:R-:W-:Y:S01]  /*2ee0*/  FMUL.FTZ R171, R5, R153 ;  /* 0x0000009905ab7220 */ /* 0x000fe20000410000 */
[----:B------:R-:W-:Y:S01]  /*2ef0*/  FADD.FTZ R154, -R195, R154 ;  /* 0x0000009ac39a7221 */ /* 0x000fe20000010100 */
[----:B------:R-:W-:Y:S01]  /*2f00*/  FADD.FTZ R232, R232, R172 ;  /* 0x000000ace8e87221 */ /* 0x000fe20000010000 */
[----:B------:R-:W-:Y:S01]  /*2f10*/  FFMA.FTZ R194, R31, R172, R194 ;  /* 0x000000ac1fc27223 */ /* 0x000fe200000100c2 */
[----:B------:R-:W-:Y:S01]  /*2f20*/  FFMA.FTZ R172, R164, R156, R160 ;  /* 0x0000009ca4ac7223 */ /* 0x000fe200000100a0 */
[----:B------:R-:W-:Y:S01]  /*2f30*/  FADD.FTZ R45, R45, R173 ;  /* 0x000000ad2d2d7221 */ /* 0x000fe20000010000 */
[----:B------:R-:W-:Y:S01]  /*2f40*/  FFMA.FTZ R77, R171, R173, R77 ;  /* 0x000000adab4d7223 */ /* 0x000fe2000001004d */
[----:B------:R-:W-:Y:S02]  /*2f50*/  HADD2.F32 R153, -RZ, R85.H0_H0 ;  /* 0x20000055ff997230 */ /* 0x000fe40000004100 */
[----:B------:R-:W-:Y:S01]  /*2f60*/  FMUL.FTZ R173, R5, R154 ;  /* 0x0000009a05ad7220 */ /* 0x000fe20000410000 */
[----:B------:R-:W-:-:S02]  /*2f70*/  HADD2.F32 R164, -RZ, R161.H0_H0 ;  /* 0x200000a1ffa47230 */ /* 0x000fc40000004100 */
[----:B------:R-:W-:Y:S02]  /*2f80*/  HADD2.F32 R160, -RZ, R165.H0_H0 ;  /* 0x200000a5ffa07230 */ /* 0x000fe40000004100 */
[----:B------:R-:W-:Y:S01]  /*2f90*/  FADD.FTZ R233, R233, R156 ;  /* 0x0000009ce9e97221 */ /* 0x000fe20000010000 */
[----:B------:R-:W-:Y:S01]  /*2fa0*/  FFMA.FTZ R193, R171, R156, R193 ;  /* 0x0000009cabc17223 */ /* 0x000fe200000100c1 */
[----:B------:R-:W-:Y:S02]  /*2fb0*/  HADD2.F32 R156, -RZ, R89.H0_H0 ;  /* 0x20000059ff9c7230 */ /* 0x000fe40000004100 */
[----:B------:R-:W-:Y:S01]  /*2fc0*/  FMUL.FTZ R153, R153, R164 ;  /* 0x000000a499997220 */ /* 0x000fe20000410000 */
[-C--:B------:R-:W-:Y:S01]  /*2fd0*/  FFMA.FTZ R192, R173, R160.reuse, R192 ;  /* 0x000000a0adc07223 */ /* 0x080fe200000100c0 */
[----:B------:R0:W-:Y:S02]  /*2fe0*/  STL [R1+0x30], R194 ;  /* 0x000030c201007387 */ /* 0x0001e40000100800 */
[----:B------:R-:W-:Y:S01]  /*2ff0*/  FFMA.FTZ R174, R156, R160, R153 ;  /* 0x000000a09cae7223 */ /* 0x000fe20000010099 */
[----:B------:R-:W-:Y:S01]  /*3000*/  HADD2.F32 R153, -RZ, R165.H1_H1 ;  /* 0x300000a5ff997230 */ /* 0x000fe20000004100 */
[----:B------:R1:W-:Y:S04]  /*3010*/  STL [R1+0x34], R193 ;  /* 0x000034c101007387 */ /* 0x0003e80000100800 */
[----:B------:R2:W-:Y:S04]  /*3020*/  STL [R1+0x38], R192 ;  /* 0x000038c001007387 */ /* 0x0005e80000100800 */
[----:B------:R-:W3:Y:S01]  /*3030*/  LDL.LU R165, [R1+0x28] ;  /* 0x0000280001a57983 */ /* 0x000ee20000300800 */
[----:B------:R-:W-:-:S03]  /*3040*/  FADD.FTZ R234, R234, R160 ;  /* 0x000000a0eaea7221 */ /* 0x000fc60000010000 */
[----:B------:R-:W4:Y:S01]  /*3050*/  LDL.LU R160, [R1+0x2c] ;  /* 0x00002c0001a07983 */ /* 0x000f220000300800 */
[----:B------:R-:W-:Y:S02]  /*3060*/  HADD2.F32 R161, -RZ, R161.H1_H1 ;  /* 0x300000a1ffa17230 */ /* 0x000fe40000004100 */
[----:B------:R-:W-:Y:S01]  /*3070*/  FADD.FTZ R155, -R195, R155 ;  /* 0x0000009bc39b7221 */ /* 0x000fe20000010100 */
[----:B------:R-:W-:Y:S02]  /*3080*/  HADD2.F32 R154, -RZ, R85.H1_H1 ;  /* 0x30000055ff9a7230 */ /* 0x000fe40000004100 */
[----:B------:R-:W-:Y:S02]  /*3090*/  HADD2.F32 R156, -RZ, R89.H1_H1 ;  /* 0x30000059ff9c7230 */ /* 0x000fe40000004100 */
[----:B------:R-:W-:Y:S01]  /*30a0*/  FMUL.FTZ R181, R5, R155 ;  /* 0x0000009b05b57220 */ /* 0x000fe20000410000 */
[----:B------:R-:W-:Y:S01]  /*30b0*/  FMUL.FTZ R154, R154, R161 ;  /* 0x000000a19a9a7220 */ /* 0x000fe20000410000 */
[----:B------:R-:W-:-:S02]  /*30c0*/  FADD.FTZ R235, R235, R153 ;  /* 0x00000099ebeb7221 */ /* 0x000fc40000010000 */
[-C--:B------:R-:W-:Y:S01]  /*30d0*/  FFMA.FTZ R191, R181, R153.reuse, R191 ;  /* 0x00000099b5bf7223 */ /* 0x080fe200000100bf */
[----:B------:R-:W-:Y:S02]  /*30e0*/  HADD2.F32 R155, -RZ, R162.H0_H0 ;  /* 0x200000a2ff9b7230 */ /* 0x000fe40000004100 */
[----:B------:R-:W-:Y:S01]  /*30f0*/  FFMA.FTZ R182, R156, R153, R154 ;  /* 0x000000999cb67223 */ /* 0x000fe2000001009a */
[----:B------:R-:W-:Y:S02]  /*3100*/  HADD2.F32 R153, -RZ, R86.H0_H0 ;  /* 0x20000056ff997230 */ /* 0x000fe40000004100 */
[----:B------:R-:W-:Y:S01]  /*3110*/  FMUL.FTZ R183, R5, R152 ;  /* 0x0000009805b77220 */ /* 0x000fe20000410000 */
[----:B------:R-:W-:Y:S02]  /*3120*/  HADD2.F32 R154, -RZ, R90.H0_H0 ;  /* 0x2000005aff9a7230 */ /* 0x000fe40000004100 */
        /* <DEDUP_REMOVED lines=9> */
[----:B------:R-:W-:Y:S02]  /*31c0*/  HADD2.F32 R154, -RZ, R90.H1_H1 ;  /* 0x3000005aff9a7230 */ /* 0x000fe40000004100 */
[----:B------:R-:W-:Y:S01]  /*31d0*/  FMUL.FTZ R153, R153, R155 ;  /* 0x0000009b99997220 */ /* 0x000fe20000410000 */
[----:B0-----:R-:W-:Y:S01]  /*31e0*/  FMUL.FTZ R194, R5, R157 ;  /* 0x0000009d05c27220 */ /* 0x001fe20000410000 */
[----:B------:R-:W-:-:S02]  /*31f0*/  FADD.FTZ R229, R229, R152 ;  /* 0x00000098e5e57221 */ /* 0x000fc40000010000 */
[-C--:B-1----:R-:W-:Y:S01]  /*3200*/  FFMA.FTZ R193, R154, R152.reuse, R153 ;  /* 0x000000989ac17223 */ /* 0x082fe20000010099 */
[C---:B------:R-:W-:Y:S01]  /*3210*/  FFMA.FTZ R203, R194.reuse, R152, R203 ;  /* 0x00000098c2cb7223 */ /* 0x040fe200000100cb */
[----:B------:R-:W-:Y:S02]  /*3220*/  HADD2.F32 R152, -RZ, R87.H0_H0 ;  /* 0x20000057ff987230 */ /* 0x000fe40000004100 */
[----:B------:R-:W-:Y:S01]  /*3230*/  FADD.FTZ R158, -R195, R158 ;  /* 0x0000009ec39e7221 */ /* 0x000fe20000010100 */
[----:B------:R-:W-:Y:S02]  /*3240*/  HADD2.F32 R154, -RZ, R163.H0_H0 ;  /* 0x200000a3ff9a7230 */ /* 0x000fe40000004100 */
[----:B------:R-:W-:Y:S01]  /*3250*/  FADD.FTZ R41, R41, R155 ;  /* 0x0000009b29297221 */ /* 0x000fe20000010000 */
[----:B------:R-:W-:Y:S01]  /*3260*/  FFMA.FTZ R73, R194, R155, R73 ;  /* 0x0000009bc2497223 */ /* 0x000fe20000010049 */
[----:B------:R-:W-:Y:S02]  /*3270*/  HADD2.F32 R153, -RZ, R91.H0_H0 ;  /* 0x2000005bff997230 */ /* 0x000fe40000004100 */
[----:B--2---:R-:W-:Y:S01]  /*3280*/  FMUL.FTZ R192, R5, R158 ;  /* 0x0000009e05c07220 */ /* 0x004fe20000410000 */
[----:B------:R-:W-:-:S02]  /*3290*/  HADD2.F32 R155, -RZ, R167.H0_H0 ;  /* 0x200000a7ff9b7230 */ /* 0x000fc40000004100 */
[----:B------:R-:W-:Y:S01]  /*32a0*/  FMUL.FTZ R152, R152, R154 ;  /* 0x0000009a98987220 */ /* 0x000fe20000410000 */
[----:B------:R0:W-:Y:S01]  /*32b0*/  STL [R1+0x3c], R191 ;  /* 0x00003cbf01007387 */ /* 0x0001e20000100800 */
[----:B------:R-:W-:Y:S01]  /*32c0*/  FFMA.FTZ R202, R183, R156, R202 ;  /* 0x0000009cb7ca7223 */ /* 0x000fe200000100ca */
[----:B------:R-:W-:Y:S01]  /*32d0*/  FADD.FTZ R230, R230, R155 ;  /* 0x0000009be6e67221 */ /* 0x000fe20000010000 */
[----:B------:R-:W-:Y:S01]  /*32e0*/  FADD.FTZ R159, -R195, R159 ;  /* 0x0000009fc39f7221 */ /* 0x000fe20000010100 */
[----:B------:R-:W-:Y:S01]  /*32f0*/  FADD.FTZ R42, R42, R154 ;  /* 0x0000009a2a2a7221 */ /* 0x000fe20000010000 */
[----:B------:R-:W-:Y:S01]  /*3300*/  FFMA.FTZ R74, R192, R154, R74 ;  /* 0x0000009ac04a7223 */ /* 0x000fe2000001004a */
[----:B0-----:R-:W-:Y:S01]  /*3310*/  FFMA.FTZ R191, R153, R155, R152 ;  /* 0x0000009b99bf7223 */ /* 0x001fe20000010098 */
[----:B------:R-:W-:Y:S01]  /*3320*/  HADD2.F32 R153, -RZ, R87.H1_H1 ;  /* 0x30000057ff997230 */ /* 0x000fe20000004100 */
[----:B------:R0:W-:Y:S01]  /*3330*/  STL [R1+0x20], R202 ;  /* 0x000020ca01007387 */ /* 0x0001e20000100800 */
[----:B------:R-:W-:-:S02]  /*3340*/  HADD2.F32 R152, -RZ, R167.H1_H1 ;  /* 0x300000a7ff987230 */ /* 0x000fc40000004100 */
[----:B------:R-:W-:Y:S01]  /*3350*/  HADD2.F32 R154, -RZ, R91.H1_H1 ;  /* 0x3000005bff9a7230 */ /* 0x000fe20000004100 */
[----:B------:R1:W-:Y:S02]  /*3360*/  STL [R1+0x24], R203 ;  /* 0x000024cb01007387 */ /* 0x0003e40000100800 */
[----:B------:R-:W-:Y:S01]  /*3370*/  FADD.FTZ R231, R231, R152 ;  /* 0x00000098e7e77221 */ /* 0x000fe20000010000 */
[----:B0-----:R-:W-:Y:S01]  /*3380*/  FMUL.FTZ R202, R5, R159 ;  /* 0x0000009f05ca7220 */ /* 0x001fe20000410000 */
[----:B------:R-:W-:Y:S01]  /*3390*/  FADD.FTZ R46, R46, R164 ;  /* 0x000000a42e2e7221 */ /* 0x000fe20000010000 */
[----:B------:R-:W-:Y:S01]  /*33a0*/  FFMA.FTZ R78, R173, R164, R78 ;  /* 0x000000a4ad4e7223 */ /* 0x000fe2000001004e */
[----:B------:R-:W-:Y:S01]  /*33b0*/  FADD.FTZ R47, R47, R161 ;  /* 0x000000a12f2f7221 */ /* 0x000fe20000010000 */
[----:B------:R-:W-:Y:S01]  /*33c0*/  FFMA.FTZ R79, R181, R161, R79 ;  /* 0x000000a1b54f7223 */ /* 0x000fe2000001004f */
[----:B------:R-:W-:Y:S01]  /*33d0*/  FADD.FTZ R228, R228, R156 ;  /* 0x0000009ce4e47221 */ /* 0x000fe20000010000 */
[----:B---3--:R-:W-:Y:S01]  /*33e0*/  FFMA.FTZ R165, R192, R155, R165 ;  /* 0x0000009bc0a57223 */ /* 0x008fe200000100a5 */
[----:B------:R-:W-:-:S05]  /*33f0*/  HADD2.F32 R155, -RZ, R163.H1_H1 ;  /* 0x300000a3ff9b7230 */ /* 0x000fca0000004100 */
[----:B------:R-:W-:Y:S01]  /*3400*/  FMUL.FTZ R153, R153, R155 ;  /* 0x0000009b99997220 */ /* 0x000fe20000410000 */
[----:B----4-:R-:W-:-:S03]  /*3410*/  FFMA.FTZ R160, R202, R152, R160 ;  /* 0x00000098caa07223 */ /* 0x010fc600000100a0 */
[----:B-1----:R-:W-:Y:S01]  /*3420*/  FFMA.FTZ R203, R154, R152, R153 ;  /* 0x000000989acb7223 */ /* 0x002fe20000010099 */
        /* <DEDUP_REMOVED lines=20> */
.L_x_3225:
[----:B------:R-:W-:Y:S05]  /*3570*/  BSYNC.RECONVERGENT B1 ;  /* 0x0000000000017941 */ /* 0x000fea0003800200 */
.L_x_3224:
        /* <DEDUP_REMOVED lines=23> */
.L_x_3293:
        /* <DEDUP_REMOVED lines=47> */
.L_x_3231:
        /* <DEDUP_REMOVED lines=33> */
.L_x_3230:
        /* <DEDUP_REMOVED lines=32> */
.L_x_3233:
        /* <DEDUP_REMOVED lines=33> */
.L_x_3229:
        /* <DEDUP_REMOVED lines=21> */
[----:B------:R-:W-:Y:S01]  /*4150*/  F2FP.F16.F32.PACK_AB R152, R152, R153 ;  /* 0x000000999898723e */ /* 0x000fe200000000ff */
[----:B------:R-:W-:Y:S01]  /*4160*/  FFMA.FTZ R153, R20, R157, R159 ;  /* 0x0000009d14997223 */ /* 0x000fe2000001009f */
[----:B------:R-:W-:-:S03]  /*4170*/  FADD.FTZ R156, R189, -R156 ;  /* 0x8000009cbd9c7221 */ /* 0x000fc60000010000 */
[----:B------:R-:W-:Y:S01]  /*4180*/  FADD.FTZ R153, R19, -R153 ;  /* 0x8000009913997221 */ /* 0x000fe20000010000 */
[----:B------:R-:W-:-:S03]  /*4190*/  FFMA.FTZ R156, R5, R156, R34 ;  /* 0x0000009c059c7223 */ /* 0x000fc60000010022 */
[----:B------:R-:W-:-:S05]  /*41a0*/  FFMA.FTZ R153, R5, R153, R38 ;  /* 0x0000009905997223 */ /* 0x000fca0000010026 */
[----:B------:R-:W-:Y:S01]  /*41b0*/  F2FP.F16.F32.PACK_AB R153, R154, R153 ;  /* 0x000000999a99723e */ /* 0x000fe200000000ff */
[----:B------:R-:W-:-:S04]  /*41c0*/  FFMA.FTZ R154, R180, R157, R159 ;  /* 0x0000009db49a7223 */ /* 0x000fc8000001009f */
[----:B------:R-:W-:-:S04]  /*41d0*/  FADD.FTZ R154, R179, -R154 ;  /* 0x8000009ab39a7221 */ /* 0x000fc80000010000 */
[----:B------:R-:W-:-:S05]  /*41e0*/  FFMA.FTZ R154, R5, R154, R33 ;  /* 0x0000009a059a7223 */ /* 0x000fca0000010021 */
[----:B------:R-:W-:Y:S01]  /*41f0*/  F2FP.F16.F32.PACK_AB R154, R154, R155 ;  /* 0x0000009b9a9a723e */ /* 0x000fe200000000ff */
[----:B------:R-:W-:-:S04]  /*4200*/  FFMA.FTZ R155, R196, R157, R159 ;  /* 0x0000009dc49b7223 */ /* 0x000fc8000001009f */
[----:B------:R-:W-:-:S04]  /*4210*/  FADD.FTZ R155, R197, -R155 ;  /* 0x8000009bc59b7221 */ /* 0x000fc80000010000 */
[----:B------:R-:W-:-:S05]  /*4220*/  FFMA.FTZ R155, R5, R155, R35 ;  /* 0x0000009b059b7223 */ /* 0x000fca0000010023 */
[----:B------:R-:W-:Y:S01]  /*4230*/  F2FP.F16.F32.PACK_AB R155, R155, R156 ;  /* 0x0000009c9b9b723e */ /* 0x000fe200000000ff */
[----:B------:R-:W-:Y:S06]  /*4240*/  BRA `(.L_x_3232) ;  /* 0x0000000400847947 */ /* 0x000fec0003800000 */
.L_x_3235:
        /* <DEDUP_REMOVED lines=12> */
[----:B------:R-:W-:Y:S01]  /*4310*/  F2FP.F16.F32.PACK_AB R153, R140, R141 ;  /* 0x0000008d8c99723e */ /* 0x000fe200000000ff */
[-CC-:B------:R-:W-:Y:S01]  /*4320*/  FFMA.FTZ R140, R190, R157.reuse, R159.reuse ;  /* 0x0000009dbe8c7223 */ /* 0x180fe2000001009f */
[----:B------:R-:W-:Y:S01]  /*4330*/  FFMA.FTZ R141, R196, R157, R159 ;  /* 0x0000009dc48d7223 */ /* 0x000fe2000001009f */
[----:B------:R-:W-:Y:S02]  /*4340*/  F2FP.F16.F32.PACK_AB R154, R143, R142 ;  /* 0x0000008e8f9a723e */ /* 0x000fe400000000ff */
[----:B------:R-:W-:Y:S01]  /*4350*/  FADD.FTZ R140, R189, -R140 ;  /* 0x8000008cbd8c7221 */ /* 0x000fe20000010000 */
[----:B------:R-:W-:Y:S01]  /*4360*/  FADD.FTZ R141, R197, -R141 ;  /* 0x8000008dc58d7221 */ /* 0x000fe20000010000 */
[----:B------:R-:W-:Y:S02]  /*4370*/  MOV R142, R154 ;  /* 0x0000009a008e7202 */ /* 0x000fe40000000f00 */
[C---:B------:R-:W-:Y:S01]  /*4380*/  FFMA.FTZ R140, R5.reuse, R140, R34 ;  /* 0x0000008c058c7223 */ /* 0x040fe20000010022 */
[----:B------:R-:W-:-:S05]  /*4390*/  FFMA.FTZ R141, R5, R141, R35 ;  /* 0x0000008d058d7223 */ /* 0x000fca0000010023 */
[----:B------:R-:W-:Y:S01]  /*43a0*/  F2FP.F16.F32.PACK_AB R155, R141, R140 ;  /* 0x0000008c8d9b723e */ /* 0x000fe200000000ff */
[-CC-:B------:R-:W-:Y:S01]  /*43b0*/  FFMA.FTZ R141, R0, R157.reuse, R159.reuse ;  /* 0x0000009d008d7223 */ /* 0x180fe2000001009f */
[----:B------:R-:W-:Y:S02]  /*43c0*/  FFMA.FTZ R140, R14, R157, R159 ;  /* 0x0000009d0e8c7223 */ /* 0x000fe4000001009f */
[----:B------:R-:W-:Y:S01]  /*43d0*/  MOV R143, R155 ;  /* 0x0000009b008f7202 */ /* 0x000fe20000000f00 */
[----:B------:R-:W-:Y:S01]  /*43e0*/  FADD.FTZ R141, R3, -R141 ;  /* 0x8000008d038d7221 */ /* 0x000fe20000010000 */
[----:B------:R-:W-:-:S03]  /*43f0*/  FADD.FTZ R140, R13, -R140 ;  /* 0x8000008c0d8c7221 */ /* 0x000fc60000010000 */
[C---:B------:R-:W-:Y:S01]  /*4400*/  FFMA.FTZ R141, R5.reuse, R141, R36 ;  /* 0x0000008d058d7223 */ /* 0x040fe20000010024 */
[----:B------:R-:W-:-:S05]  /*4410*/  FFMA.FTZ R140, R5, R140, R37 ;  /* 0x0000008c058c7223 */ /* 0x000fca0000010025 */
[----:B------:R-:W-:Y:S02]  /*4420*/  F2FP.F16.F32.PACK_AB R152, R140, R141 ;  /* 0x0000008d8c98723e */ /* 0x000fe400000000ff */
[----:B------:R-:W-:Y:S02]  /*4430*/  MOV R141, R153 ;  /* 0x00000099008d7202 */ /* 0x000fe40000000f00 */
[----:B------:R-:W-:Y:S01]  /*4440*/  MOV R140, R152 ;  /* 0x00000098008c7202 */ /* 0x000fe20000000f00 */
[----:B------:R-:W-:Y:S06]  /*4450*/  BRA `(.L_x_3232) ;  /* 0x0000000400007947 */ /* 0x000fec0003800000 */
.L_x_3234:
        /* <DEDUP_REMOVED lines=30> */
[----:B------:R-:W-:Y:S01]  /*4640*/  F2FP.F16.F32.PACK_AB R152, R149, R148 ;  /* 0x000000949598723e */ /* 0x000fe200000000ff */
[----:B------:R-:W-:Y:S06]  /*4650*/  BRA `(.L_x_3232) ;  /* 0x0000000000807947 */ /* 0x000fec0003800000 */
.L_x_3236:
        /* <DEDUP_REMOVED lines=31> */
[----:B------:R-:W-:-:S07]  /*4850*/  MOV R140, R152 ;  /* 0x00000098008c7202 */ /* 0x000fce0000000f00 */
.L_x_3232:
        /* <DEDUP_REMOVED lines=15> */
.L_x_3228:
[----:B------:R-:W-:Y:S05]  /*4950*/  BSYNC.RECONVERGENT B1 ;  /* 0x0000000000017941 */ /* 0x000fea0003800200 */
.L_x_3227:
        /* <DEDUP_REMOVED lines=46> */
.L_x_3241:
        /* <DEDUP_REMOVED lines=26> */
[----:B-1----:R-:W-:Y:S02]  /*4de0*/  F2FP.F16.F32.PACK_AB R153, R151, R150 ;  /* 0x000000969799723e */ /* 0x002fe400000000ff */
[----:B------:R-:W-:Y:S01]  /*4df0*/  F2FP.F16.F32.PACK_AB R152, R149, R148 ;  /* 0x000000949598723e */ /* 0x000fe200000000ff */
[----:B------:R-:W-:Y:S06]  /*4e00*/  BRA `(.L_x_3242) ;  /* 0x0000000c00247947 */ /* 0x000fec0003800000 */
.L_x_3240:
        /* <DEDUP_REMOVED lines=37> */
.L_x_3243:
        /* <DEDUP_REMOVED lines=29> */
.L_x_3239:
        /* <DEDUP_REMOVED lines=41> */
.L_x_3245:
        /* <DEDUP_REMOVED lines=29> */
.L_x_3244:
[----:B------:R-:W1:Y:S02]  /*5690*/  LDC.64 R152, c[0x0][0x470] ;  /* 0x00011c00ff987b82 */ /* 0x000e640000000a00 */
        /* <DEDUP_REMOVED lines=36> */
.L_x_3246:
        /* <DEDUP_REMOVED lines=28> */
.L_x_3242:
        /* <DEDUP_REMOVED lines=11> */
.L_x_3238:
[----:B------:R-:W-:Y:S05]  /*5b50*/  BSYNC.RECONVERGENT B1 ;  /* 0x0000000000017941 */ /* 0x000fea0003800200 */
.L_x_3237:
        /* <DEDUP_REMOVED lines=13> */
[-CC-:B-12---:R-:W-:Y:S01]  /*5c30*/  FFMA.FTZ R141, R7, R157.reuse, R159.reuse ;  /* 0x0000009d078d7223 */ /* 0x186fe2000001009f */
        /* <DEDUP_REMOVED lines=32> */
.L_x_3251:
        /* <DEDUP_REMOVED lines=26> */
[----:B-12---:R-:W-:Y:S02]  /*5fe0*/  F2FP.F16.F32.PACK_AB R153, R151, R150 ;  /* 0x000000969799723e */ /* 0x006fe400000000ff */
[----:B------:R-:W-:Y:S01]  /*5ff0*/  F2FP.F16.F32.PACK_AB R152, R149, R148 ;  /* 0x000000949598723e */ /* 0x000fe200000000ff */
[----:B------:R-:W-:Y:S06]  /*6000*/  BRA `(.L_x_3252) ;  /* 0x0000000c00247947 */ /* 0x000fec0003800000 */
.L_x_3250:
        /* <DEDUP_REMOVED lines=37> */
.L_x_3253:
        /* <DEDUP_REMOVED lines=29> */
.L_x_3249:
[----:B-12---:R-:W1:Y:S02]  /*6430*/  LDC.64 R152, c[0x0][0x478] ;  /* 0x00011e00ff987b82 */ /* 0x006e640000000a00 */
        /* <DEDUP_REMOVED lines=40> */
.L_x_3255:
        /* <DEDUP_REMOVED lines=29> */
.L_x_3254:
        /* <DEDUP_REMOVED lines=37> */
.L_x_3256:
        /* <DEDUP_REMOVED lines=28> */
.L_x_3252:
        /* <DEDUP_REMOVED lines=11> */
.L_x_3248:
[----:B------:R-:W-:Y:S05]  /*6d50*/  BSYNC.RECONVERGENT B1 ;  /* 0x0000000000017941 */ /* 0x000fea0003800200 */
.L_x_3247:
        /* <DEDUP_REMOVED lines=15> */
[-CC-:B-123--:R-:W-:Y:S01]  /*6e50*/  FFMA.FTZ R143, R183, R157.reuse, R159.reuse ;  /* 0x0000009db78f7223 */ /* 0x18efe2000001009f */
        /* <DEDUP_REMOVED lines=30> */
.L_x_3261:
        /* <DEDUP_REMOVED lines=24> */
[----:B-123--:R-:W-:-:S02]  /*71c0*/  F2FP.F16.F32.PACK_AB R152, R149, R148 ;  /* 0x000000949598723e */ /* 0x00efc400000000ff */
[----:B------:R-:W-:Y:S02]  /*71d0*/  F2FP.F16.F32.PACK_AB R153, R151, R150 ;  /* 0x000000969799723e */ /* 0x000fe400000000ff */
[----:B------:R-:W-:Y:S02]  /*71e0*/  F2FP.F16.F32.PACK_AB R155, R147, R146 ;  /* 0x00000092939b723e */ /* 0x000fe400000000ff */
[----:B------:R-:W-:Y:S01]  /*71f0*/  F2FP.F16.F32.PACK_AB R154, R145, R144 ;  /* 0x00000090919a723e */ /* 0x000fe200000000ff */
[----:B------:R-:W-:Y:S06]  /*7200*/  BRA `(.L_x_3262) ;  /* 0x0000000c00247947 */ /* 0x000fec0003800000 */
.L_x_3260:
[----:B-123--:R-:W1:Y:S02]  /*7210*/  LDC.64 R152, c[0x0][0x470] ;  /* 0x00011c00ff987b82 */ /* 0x00ee640000000a00 */
[----:B-1----:R-:W-:-:S04]  /*7220*/  ISETP.NE.U32.AND P1, PT, R152, RZ, PT ;  /* 0x000000ff9800720c */ /* 0x002fc80003f25070 */
        /* <DEDUP_REMOVED lines=8> */
[----:B------:R-:W-:Y:S01]  /*72b0*/  F2FP.F16.F32.PACK_AB R152, R140, R141 ;  /* 0x0000008d8c98723e */ /* 0x000fe200000000ff */
[-CC-:B------:R-:W-:Y:S01]  /*72c0*/  FFMA.FTZ R140, R173, R157.reuse, R159.reuse ;  /* 0x0000009dad8c7223 */ /* 0x180fe2000001009f */
[----:B------:R-:W-:-:S03]  /*72d0*/  FFMA.FTZ R141, R181, R157, R159 ;  /* 0x0000009db58d7223 */ /* 0x000fc6000001009f */
[----:B------:R-:W-:Y:S01]  /*72e0*/  FADD.FTZ R140, R174, -R140 ;  /* 0x8000008cae8c7221 */ /* 0x000fe20000010000 */
[----:B------:R-:W-:-:S03]  /*72f0*/  FADD.FTZ R141, R182, -R141 ;  /* 0x8000008db68d7221 */ /* 0x000fc60000010000 */
[C---:B------:R-:W-:Y:S01]  /*7300*/  FFMA.FTZ R140, R5.reuse, R140, R134 ;  /* 0x0000008c058c7223 */ /* 0x040fe20000010086 */
        /* <DEDUP_REMOVED lines=17> */
[----:B------:R-:W-:Y:S02]  /*7420*/  F2FP.F16.F32.PACK_AB R155, R140, R5 ;  /* 0x000000058c9b723e */ /* 0x000fe400000000ff */
[----:B------:R-:W-:Y:S02]  /*7430*/  MOV R140, R152 ;  /* 0x00000098008c7202 */ /* 0x000fe40000000f00 */
[----:B------:R-:W-:Y:S01]  /*7440*/  MOV R143, R155 ;  /* 0x0000009b008f7202 */ /* 0x000fe20000000f00 */
[----:B------:R-:W-:Y:S06]  /*7450*/  BRA `(.L_x_3262) ;  /* 0x0000000800907947 */ /* 0x000fec0003800000 */
.L_x_3263:
        /* <DEDUP_REMOVED lines=28> */
[----:B------:R-:W-:Y:S06]  /*7620*/  BRA `(.L_x_3262) ;  /* 0x00000008001c7947 */ /* 0x000fec0003800000 */
.L_x_3259:
[----:B-123--:R-:W1:Y:S02]  /*7630*/  LDC.64 R152, c[0x0][0x478] ;  /* 0x00011e00ff987b82 */ /* 0x00ee640000000a00 */
        /* <DEDUP_REMOVED lines=40> */
.L_x_3265:
        /* <DEDUP_REMOVED lines=29> */
.L_x_3264:
[----:B------:R-:W1:Y:S02]  /*7a90*/  LDC.64 R152, c[0x0][0x470] ;  /* 0x00011c00ff987b82 */ /* 0x000e640000000a00 */
[----:B-1----:R-:W-:-:S04]  /*7aa0*/  ISETP.NE.U32.AND P1, PT, R152, RZ, PT ;  /* 0x000000ff9800720c */ /* 0x002fc80003f25070 */
        /* <DEDUP_REMOVED lines=35> */
.L_x_3266:
        /* <DEDUP_REMOVED lines=28> */
.L_x_3262:
        /* <DEDUP_REMOVED lines=10> */
.L_x_3258:
[----:B------:R-:W-:Y:S05]  /*7f40*/  BSYNC.RECONVERGENT B1 ;  /* 0x0000000000017941 */ /* 0x000fea0003800200 */
.L_x_3257:
[----:B-1234-:R-:W1:Y:S02]  /*7f50*/  LDC.64 R152, c[0x0][0x380] ;  /* 0x0000e000ff987b82 */ /* 0x01ee640000000a00 */
[----:B-1----:R-:W-:-:S04]  /*7f60*/  LEA R219, R152, R219, 0x2 ;  /* 0x000000db98db7211 */ /* 0x002fc800078e10ff */
[----:B------:R-:W-:-:S13]  /*7f70*/  ISETP.GE.AND P0, PT, R219, R153, PT ;  /* 0x00000099db00720c */ /* 0x000fda0003f06270 */
[----:B------:R-:W-:Y:S05]  /*7f80*/  @!P0 BRA `(.L_x_3267) ;  /* 0xffffff8c00b08947 */ /* 0x000fea000383ffff */
.L_x_3217:
[----:B------:R-:W-:Y:S05]  /*7f90*/  BSYNC B0 ;  /* 0x0000000000007941 */ /* 0x000fea0003800000 */
.L_x_3216:
[----:B------:R-:W2:Y:S04]  /*7fa0*/  LDL.LU R153, [R1+0x80] ;  /* 0x0000800001997983 */ /* 0x000ea80000300800 */
[----:B------:R-:W3:Y:S04]  /*7fb0*/  LDL.LU R195, [R1+0x74] ;  /* 0x0000740001c37983 */ /* 0x000ee80000300800 */
[----:B------:R-:W4:Y:S04]  /*7fc0*/  LDL.LU R155, [R1+0x78] ;  /* 0x00007800019b7983 */ /* 0x000f280000300800 */
[----:B------:R-:W2:Y:S04]  /*7fd0*/  LDL.LU R154, [R1+0x7c] ;  /* 0x00007c00019a7983 */ /* 0x000ea80000300800 */
[----:B------:R-:W2:Y:S04]  /*7fe0*/  LDL.LU R216, [R1+0x70] ;  /* 0x0000700001d87983 */ /* 0x000ea80000300800 */
[----:B------:R-:W2:Y:S04]  /*7ff0*/  LDL.LU R149, [R1+0x64] ;  /* 0x0000640001957983 */ /* 0x000ea80000300800 */
[----:B------:R-:W3:Y:S04]  /*8000*/  LDL.LU R218, [R1+0x68] ;  /* 0x0000680001da7983 */ /* 0x000ee80000300800 */
[----:B------:R-:W4:Y:S04]  /*8010*/  LDL.LU R217, [R1+0x6c] ;  /* 0x00006c0001d97983 */ /* 0x000f280000300800 */
[----:B------:R-:W2:Y:S04]  /*8020*/  LDL.LU R151, [R1+0x60] ;  /* 0x0000600001977983 */ /* 0x000ea80000300800 */
[----:B------:R-:W3:Y:S04]  /*8030*/  LDL.LU R136, [R1+0x10] ;  /* 0x0000100001887983 */ /* 0x000ee80000300800 */
[----:B------:R-:W3:Y:S04]  /*8040*/  LDL.LU R137, [R1+0x14] ;  /* 0x0000140001897983 */ /* 0x000ee80000300800 */
[----:B------:R-:W3:Y:S04]  /*8050*/  LDL.LU R138, [R1+0x18] ;  /* 0x00001800018a7983 */ /* 0x000ee80000300800 */
[----:B------:R-:W3:Y:S04]  /*8060*/  LDL.LU R139, [R1+0x1c] ;  /* 0x00001c00018b7983 */ /* 0x000ee80000300800 */
[----:B------:R-:W4:Y:S04]  /*8070*/  LDL.LU R141, [R1] ;  /* 0x00000000018d7983 */ /* 0x000f280000300800 */
[----:B------:R-:W2:Y:S04]  /*8080*/  LDL.LU R140, [R1+0x4] ;  /* 0x00000400018c7983 */ /* 0x000ea80000300800 */
[----:B------:R-:W2:Y:S04]  /*8090*/  LDL.LU R148, [R1+0x8] ;  /* 0x0000080001947983 */ /* 0x000ea80000300800 */
[----:B------:R-:W2:Y:S01]  /*80a0*/  LDL.LU R150, [R1+0xc] ;  /* 0x00000c0001967983 */ /* 0x000ea20000300800 */
[----:B------:R-:W1:Y:S01]  /*80b0*/  S2R R4, SR_TID.X ;  /* 0x0000000000047919 */ /* 0x000e620000002100 */
[----:B------:R-:W0:Y:S01]  /*80c0*/  S2R R6, SR_CgaCtaId ;  /* 0x0000000000067919 */ /* 0x000e220000008800 */
[----:B-----5:R-:W-:Y:S01]  /*80d0*/  MOV R5, 0x400 ;  /* 0x0000040000057802 */ /* 0x020fe20000000f00 */
[----:B------:R-:W2:Y:S04]  /*80e0*/  LDL.LU R152, [R1+0xa0] ;  /* 0x0000a00001987983 */ /* 0x000ea80000300800 */
[----:B------:R-:W2:Y:S04]  /*80f0*/  LDL.LU R156, [R1+0x20] ;  /* 0x00002000019c7983 */ /* 0x000ea80000300800 */
[----:B------:R-:W2:Y:S04]  /*8100*/  LDL.LU R157, [R1+0x24] ;  /* 0x00002400019d7983 */ /* 0x000ea80000300800 */
[----:B------:R-:W2:Y:S04]  /*8110*/  LDL.LU R158, [R1+0x28] ;  /* 0x00002800019e7983 */ /* 0x000ea80000300800 */
[----:B------:R-:W2:Y:S04]  /*8120*/  LDL.LU R159, [R1+0x2c] ;  /* 0x00002c00019f7983 */ /* 0x000ea80000300800 */
[----:B------:R-:W2:Y:S01]  /*8130*/  LDL.LU R160, [R1+0x30] ;  /* 0x0000300001a07983 */ /* 0x000ea20000300800 */
[----:B-1----:R-:W-:-:S03]  /*8140*/  SHF.L.U32 R2, R4, 0x7, RZ ;  /* 0x0000000704027819 */ /* 0x002fc600000006ff */
[----:B------:R-:W2:Y:S01]  /*8150*/  LDL.LU R161, [R1+0x34] ;  /* 0x0000340001a17983 */ /* 0x000ea20000300800 */
[----:B------:R-:W-:Y:S02]  /*8160*/  SHF.L.U32 R0, R4, 0x5, RZ ;  /* 0x0000000504007819 */ /* 0x000fe400000006ff */
[----:B------:R-:W-:Y:S01]  /*8170*/  LOP3.LUT R3, R2, 0x3000, RZ, 0xc0, !PT ;  /* 0x0000300002037812 */ /* 0x000fe200078ec0ff */
[----:B------:R-:W2:Y:S01]  /*8180*/  LDL.LU R162, [R1+0x38] ;  /* 0x0000380001a27983 */ /* 0x000ea20000300800 */
[----:B0-----:R-:W-:Y:S02]  /*8190*/  LEA R5, R6, R5, 0x18 ;  /* 0x0000000506057211 */ /* 0x001fe400078ec0ff */
[----:B------:R-:W-:Y:S01]  /*81a0*/  LOP3.LUT R0, R3, 0x3e0, R0, 0xf8, !PT ;  /* 0x000003e003007812 */ /* 0x000fe200078ef800 */
[----:B------:R-:W2:Y:S03]  /*81b0*/  LDL.LU R163, [R1+0x3c] ;  /* 0x00003c0001a37983 */ /* 0x000ea60000300800 */
[----:B------:R-:W-:Y:S01]  /*81c0*/  IADD3 R6, PT, PT, R0, R5, RZ ;  /* 0x0000000500067210 */ /* 0x000fe20007ffe0ff */
[----:B------:R-:W2:Y:S04]  /*81d0*/  LDL.LU R164, [R1+0x40] ;  /* 0x0000400001a47983 */ /* 0x000ea80000300800 */
[----:B------:R-:W2:Y:S04]  /*81e0*/  LDL.LU R165, [R1+0x44] ;  /* 0x0000440001a57983 */ /* 0x000ea80000300800 */
[----:B------:R-:W2:Y:S04]  /*81f0*/  LDL.LU R166, [R1+0x48] ;  /* 0x0000480001a67983 */ /* 0x000ea80000300800 */
[----:B------:R-:W2:Y:S04]  /*8200*/  LDL.LU R167, [R1+0x4c] ;  /* 0x00004c0001a77983 */ /* 0x000ea80000300800 */
[----:B------:R-:W2:Y:S04]  /*8210*/  LDL.LU R144, [R1+0x50] ;  /* 0x0000500001907983 */ /* 0x000ea80000300800 */
[----:B------:R-:W2:Y:S04]  /*8220*/  LDL.LU R145, [R1+0x54] ;  /* 0x0000540001917983 */ /* 0x000ea80000300800 */
[----:B------:R-:W2:Y:S04]  /*8230*/  LDL.LU R146, [R1+0x58] ;  /* 0x0000580001927983 */ /* 0x000ea80000300800 */
[----:B------:R-:W2:Y:S04]  /*8240*/  LDL.LU R147, [R1+0x5c] ;  /* 0x00005c0001937983 */ /* 0x000ea80000300800 */
[----:B---3--:R4:W-:Y:S02]  /*8250*/  STS.128 [R6], R136 ;  /* 0x0000008806007388 */ /* 0x0089e40000000c00 */
[----:B----4-:R-:W-:-:S02]  /*8260*/  MOV R136, R141 ;  /* 0x0000008d00887202 */ /* 0x010fc40000000f00 */
[----:B--2---:R-:W-:Y:S02]  /*8270*/  MOV R138, R148 ;  /* 0x00000094008a7202 */ /* 0x004fe40000000f00 */
[----:B------:R-:W-:Y:S02]  /*8280*/  MOV R139, R150 ;  /* 0x00000096008b7202 */ /* 0x000fe40000000f00 */
[----:B------:R-:W-:Y:S02]  /*8290*/  MOV R148, R151 ;  /* 0x0000009700947202 */ /* 0x000fe40000000f00 */
[----:B------:R-:W-:Y:S02]  /*82a0*/  MOV R150, R218 ;  /* 0x000000da00967202 */ /* 0x000fe40000000f00 */
[----:B------:R-:W-:Y:S02]  /*82b0*/  MOV R141, R195 ;  /* 0x000000c3008d7202 */ /* 0x000fe40000000f00 */
[----:B------:R-:W-:Y:S01]  /*82c0*/  MOV R137, R140 ;  /* 0x0000008c00897202 */ /* 0x000fe20000000f00 */
[----:B------:R-:W2:Y:S01]  /*82d0*/  LDL.LU R195, [R1+0x84] ;  /* 0x0000840001c37983 */ /* 0x000ea20000300800 */
[----:B------:R-:W-:-:S02]  /*82e0*/  MOV R151, R217 ;  /* 0x000000d900977202 */ /* 0x000fc40000000f00 */
[----:B------:R-:W-:Y:S02]  /*82f0*/  MOV R218, R155 ;  /* 0x0000009b00da7202 */ /* 0x000fe40000000f00 */
[----:B------:R-:W-:Y:S01]  /*8300*/  MOV R140, R216 ;  /* 0x000000d8008c7202 */ /* 0x000fe20000000f00 */
[----:B------:R-:W3:Y:S01]  /*8310*/  LDL.LU R155, [R1+0x88] ;  /* 0x00008800019b7983 */ /* 0x000ee20000300800 */
[----:B------:R-:W-:Y:S02]  /*8320*/  MOV R217, R154 ;  /* 0x0000009a00d97202 */ /* 0x000fe40000000f00 */
[----:B------:R-:W-:Y:S01]  /*8330*/  MOV R216, R153 ;  /* 0x0000009900d87202 */ /* 0x000fe20000000f00 */
[----:B------:R-:W4:Y:S04]  /*8340*/  LDL.LU R154, [R1+0x8c] ;  /* 0x00008c00019a7983 */ /* 0x000f280000300800 */
[----:B------:R-:W4:Y:S04]  /*8350*/  LDL.LU R153, [R1+0x90] ;  /* 0x0000900001997983 */ /* 0x000f280000300800 */
[----:B------:R0:W-:Y:S04]  /*8360*/  STS.128 [R6+0x10], R136 ;  /* 0x0000108806007388 */ /* 0x0001e80000000c00 */
[----:B0-----:R-:W4:Y:S04]  /*8370*/  LDL.LU R137, [R1+0x94] ;  /* 0x0000940001897983 */ /* 0x001f280000300800 */
[----:B------:R-:W4:Y:S04]  /*8380*/  LDL.LU R138, [R1+0x98] ;  /* 0x00009800018a7983 */ /* 0x000f280000300800 */
[----:B------:R-:W4:Y:S01]  /*8390*/  LDL.LU R139, [R1+0x9c] ;  /* 0x00009c00018b7983 */ /* 0x000f220000300800 */
[----:B------:R-:W-:Y:S05]  /*83a0*/  WARPSYNC.ALL ;  /* 0x0000000000007948 */ /* 0x000fea0003800000 */
[----:B------:R-:W-:Y:S04]  /*83b0*/  STS.128 [R6+0x400], R248 ;  /* 0x000400f806007388 */ /* 0x000fe80000000c00 */
[----:B------:R-:W-:Y:S04]  /*83c0*/  STS.128 [R6+0x410], R244 ;  /* 0x000410f406007388 */ /* 0x000fe80000000c00 */
[----:B------:R-:W-:Y:S04]  /*83d0*/  STS.128 [R6+0x800], R240 ;  /* 0x000800f006007388 */ /* 0x000fe80000000c00 */
[----:B------:R-:W-:Y:S04]  /*83e0*/  STS.128 [R6+0x810], R236 ;  /* 0x000810ec06007388 */ /* 0x000fe80000000c00 */
[----:B------:R-:W-:Y:S04]  /*83f0*/  STS.128 [R6+0xc00], R232 ;  /* 0x000c00e806007388 */ /* 0x000fe80000000c00 */
[----:B------:R-:W-:Y:S01]  /*8400*/  STS.128 [R6+0xc10], R228 ;  /* 0x000c10e406007388 */ /* 0x000fe20000000c00 */
[----:B------:R-:W-:Y:S01]  /*8410*/  LEA R0, R4, R5, 0x2 ;  /* 0x0000000504007211 */ /* 0x000fe200078e10ff */
[----:B------:R-:W0:Y:S01]  /*8420*/  LDCU.128 UR16, c[0x0][0x440] ;  /* 0x00008800ff1077ac */ /* 0x000e220008000c00 */
[----:B------:R-:W-:Y:S01]  /*8430*/  BAR.SYNC.DEFER_BLOCKING 0x0 ;  /* 0x0000000000007b1d */ /* 0x000fe20000010000 */
[----:B------:R-:W-:-:S02]  /*8440*/  MOV R142, R218 ;  /* 0x000000da008e7202 */ /* 0x000fc40000000f00 */
[----:B------:R-:W-:Y:S02]  /*8450*/  MOV R143, R217 ;  /* 0x000000d9008f7202 */ /* 0x000fe40000000f00 */
[----:B------:R-:W-:Y:S01]  /*8460*/  MOV R192, R216 ;  /* 0x000000d800c07202 */ /* 0x000fe20000000f00 */
[----:B------:R-:W1:Y:S01]  /*8470*/  LDCU.128 UR20, c[0x0][0x450] ;  /* 0x00008a00ff1477ac */ /* 0x000e620008000c00 */
        /* <DEDUP_REMOVED lines=33> */
[----:B------:R-:W-:Y:S04]  /*8690*/  STS.128 [R6+0x400], R140 ;  /* 0x0004008c06007388 */ /* 0x000fe80000000c00 */
[----:B------:R-:W-:Y:S04]  /*86a0*/  STS.128 [R6+0x410], R148 ;  /* 0x0004109406007388 */ /* 0x000fe80000000c00 */
[----:B------:R-:W-:Y:S04]  /*86b0*/  STS.128 [R6+0x800], R144 ;  /* 0x0008009006007388 */ /* 0x000fe80000000c00 */
[----:B------:R-:W-:Y:S04]  /*86c0*/  STS.128 [R6+0x810], R164 ;  /* 0x000810a406007388 */ /* 0x000fe80000000c00 */
[----:B------:R-:W-:Y:S04]  /*86d0*/  STS.128 [R6+0xc00], R160 ;  /* 0x000c00a006007388 */ /* 0x000fe80000000c00 */
[----:B------:R-:W-:Y:S01]  /*86e0*/  STS.128 [R6+0xc10], R156 ;  /* 0x000c109c06007388 */ /* 0x000fe20000000c00 */
[----:B--2---:R-:W-:-:S02]  /*86f0*/  MOV R193, R195 ;  /* 0x000000c300c17202 */ /* 0x004fc40000000f00 */
[----:B---3--:R-:W-:Y:S02]  /*8700*/  MOV R194, R155 ;  /* 0x0000009b00c27202 */ /* 0x008fe40000000f00 */
[----:B----4-:R-:W-:Y:S02]  /*8710*/  MOV R195, R154 ;  /* 0x0000009a00c37202 */ /* 0x010fe40000000f00 */
[----:B------:R-:W-:-:S03]  /*8720*/  MOV R136, R153 ;  /* 0x0000009900887202 */ /* 0x000fc60000000f00 */
        /* <DEDUP_REMOVED lines=44> */
[----:B------:R-:W-:Y:S08]  /*89f0*/  BAR.SYNC.DEFER_BLOCKING 0x0 ;  /* 0x0000000000007b1d */ /* 0x000ff00000010000 */
[----:B------:R-:W3:Y:S08]  /*8a00*/  S2UR UR4, SR_CTAID.X ;  /* 0x00000000000479c3 */ /* 0x000ef00000002500 */
[----:B--2---:R-:W3:Y:S01]  /*8a10*/  LDC R43, c[0x0][0x388] ;  /* 0x0000e200ff2b7b82 */ /* 0x004ee20000000800 */
        /* <DEDUP_REMOVED lines=41> */
[----:B------:R-:W-:Y:S06]  /*8cb0*/  BAR.SYNC.DEFER_BLOCKING 0x0 ;  /* 0x0000000000007b1d */ /* 0x000fec0000010000 */
[----:B------:R-:W4:Y:S04]  /*8cc0*/  LDS R17, [R0] ;  /* 0x0000000000117984 */ /* 0x000f280000000800 */
[----:B------:R-:W4:Y:S04]  /*8cd0*/  LDS R44, [R0+0x1000] ;  /* 0x00100000002c7984 */ /* 0x000f280000000800 */
[----:B------:R-:W4:Y:S04]  /*8ce0*/  LDS R62, [R0+0x2000] ;  /* 0x00200000003e7984 */ /* 0x000f280000000800 */
[----:B------:R-:W4:Y:S01]  /*8cf0*/  LDS R64, [R0+0x3000] ;  /* 0x0030000000407984 */ /* 0x000f220000000800 */
[----:B0-----:R-:W-:-:S04]  /*8d00*/  FADD.FTZ R5, RZ, R5 ;  /* 0x00000005ff057221 */ /* 0x001fc80000010000 */
[----:B-1----:R-:W-:Y:S01]  /*8d10*/  FADD.FTZ R5, R5, R12 ;  /* 0x0000000c05057221 */ /* 0x002fe20000010000 */
[----:B---3--:R-:W-:-:S03]  /*8d20*/  IMAD R43, R43, UR4, RZ ;  /* 0x000000042b2b7c24 */ /* 0x008fc6000f8e02ff */
[----:B------:R-:W-:-:S04]  /*8d30*/  FADD.FTZ R5, R5, R16 ;  /* 0x0000001005057221 */ /* 0x000fc80000010000 */
[----:B------:R-:W-:Y:S01]  /*8d40*/  FADD.FTZ R47, R5, R106 ;  /* 0x0000006a052f7221 */ /* 0x000fe20000010000 */
[----:B------:R-:W-:Y:S02]  /*8d50*/  IADD3 R5, P0, PT, R43, R4, RZ ;  /* 0x000000042b057210 */ /* 0x000fe40007f1e0ff */
[----:B------:R-:W-:Y:S02]  /*8d60*/  LOP3.LUT R41, R4, 0x7f, RZ, 0x3c, !PT ;  /* 0x0000007f04297812 */ /* 0x000fe400078e3cff */
[----:B--2---:R-:W-:Y:S02]  /*8d70*/  IADD3.X R6, PT, PT, RZ, RZ, RZ, P0, !PT ;  /* 0x000000ffff067210 */ /* 0x004fe400007fe4ff */
[----:B------:R-:W-:Y:S01]  /*8d80*/  SHF.L.U32 R4, R5, 0x2, RZ ;  /* 0x0000000205047819 */ /* 0x000fe200000006ff */
[----:B----4-:R-:W-:-:S04]  /*8d90*/  FADD.FTZ R17, RZ, R17 ;  /* 0x00000011ff117221 */ /* 0x010fc80000010000 */
        /* <DEDUP_REMOVED lines=46> */
.L_x_3269:
[----:B------:R-:W-:Y:S05]  /*9080*/  BSYNC.RECONVERGENT B0 ;  /* 0x0000000000007941 */ /* 0x000fea0003800200 */
.L_x_3268:
        /* <DEDUP_REMOVED lines=33> */
[----:B------:R-:W-:Y:S01]  /*92a0*/  FADD.FTZ R109, RZ, R109 ;  /* 0x0000006dff6d7221 */ /* 0x000fe20000010000 */
[----:B------:R-:W-:Y:S01]  /*92b0*/  FADD.FTZ R111, RZ, R111 ;  /* 0x0000006fff6f7221 */ /* 0x000fe20000010000 */
[----:B------:R-:W1:Y:S01]  /*92c0*/  LDS R2, [R0+0x200] ;  /* 0x0002000000027984 */ /* 0x000e620000000800 */
[----:B------:R-:W-:Y:S01]  /*92d0*/  FADD.FTZ R112, RZ, R112 ;  /* 0x00000070ff707221 */ /* 0x000fe20000010000 */
        /* <DEDUP_REMOVED lines=130> */
.L_x_3271:
[----:B------:R-:W-:Y:S05]  /*9b00*/  BSYNC.RECONVERGENT B0 ;  /* 0x0000000000007941 */ /* 0x000fea0003800200 */
.L_x_3270:
        /* <DEDUP_REMOVED lines=22> */
.L_x_3273:
[----:B------:R-:W-:Y:S05]  /*9c70*/  BSYNC.RECONVERGENT B0 ;  /* 0x0000000000007941 */ /* 0x000fea0003800200 */
.L_x_3272:
        /* <DEDUP_REMOVED lines=22> */
.L_x_3275:
[----:B------:R-:W-:Y:S05]  /*9de0*/  BSYNC.RECONVERGENT B0 ;  /* 0x0000000000007941 */ /* 0x000fea0003800200 */
.L_x_3274:
        /* <DEDUP_REMOVED lines=22> */
.L_x_3277:
[----:B------:R-:W-:Y:S05]  /*9f50*/  BSYNC.RECONVERGENT B0 ;  /* 0x0000000000007941 */ /* 0x000fea0003800200 */
.L_x_3276:
        /* <DEDUP_REMOVED lines=22> */
.L_x_3279:
[----:B------:R-:W-:Y:S05]  /*a0c0*/  BSYNC.RECONVERGENT B0 ;  /* 0x0000000000007941 */ /* 0x000fea0003800200 */
.L_x_3278:
        /* <DEDUP_REMOVED lines=22> */
.L_x_3281:
[----:B------:R-:W-:Y:S05]  /*a230*/  BSYNC.RECONVERGENT B0 ;  /* 0x0000000000007941 */ /* 0x000fea0003800200 */
.L_x_3280:
[----:B------:R-:W-:Y:S05]  /*a240*/  @!P4 EXIT ;  /* 0x000000000000c94d */ /* 0x000fea0003800000 */
[----:B------:R-:W-:Y:S04]  /*a250*/  STG.E desc[UR10][R16.64], R25 ;  /* 0x0000001910007986 */ /* 0x000fe8000c10190a */
[----:B------:R-:W-:Y:S04]  /*a260*/  STG.E desc[UR10][R12.64], R41 ;  /* 0x000000290c007986 */ /* 0x000fe8000c10190a */
[----:B------:R-:W-:Y:S04]  /*a270*/  STG.E desc[UR10][R6.64], R91 ;  /* 0x0000005b06007986 */ /* 0x000fe8000c10190a */
[----:B------:R-:W-:Y:S01]  /*a280*/  STG.E desc[UR10][R4.64], R27 ;  /* 0x0000001b04007986 */ /* 0x000fe2000c10190a */
[----:B------:R-:W-:Y:S05]  /*a290*/  EXIT ;  /* 0x000000000000794d */ /* 0x000fea0003800000 */
.L_x_3226:
        /* <DEDUP_REMOVED lines=8> */
.L_x_3283:
[----:B------:R-:W-:Y:S05]  /*a320*/  BSYNC B1 ;  /* 0x0000000000017941 */ /* 0x000fea0003800000 */
.L_x_3282:
        /* <DEDUP_REMOVED lines=9> */
.L_x_3284:
        /* <DEDUP_REMOVED lines=8> */
.L_x_3285:
[----:B------:R-:W-:Y:S02]  /*a440*/  MOV R155, R157 ;  /* 0x0000009d009b7202 */ /* 0x000fe40000000f00 */
[----:B------:R-:W-:-:S05]  /*a450*/  MOV R152, R158 ;  /* 0x0000009e00987202 */ /* 0x000fca0000000f00 */
[----:B------:R-:W-:Y:S01]  /*a460*/  FADD.FTZ R156, R156, R152 ;  /* 0x000000989c9c7221 */ /* 0x000fe20000010000 */
[----:B------:R-:W-:-:S07]  /*a470*/  MOV R152, 0xffffffff ;  /* 0xffffffff00987802 */ /* 0x000fce0000000f00 */
[----:B------:R-:W-:Y:S05]  /*a480*/  WARPSYNC.COLLECTIVE R152, `(.L_x_3286) ;  /* 0x0000000098087348 */ /* 0x000fea0003c00000 */
[----:B------:R0:W1:Y:S02]  /*a490*/  SHFL.BFLY P0, R158, R155, R154, R153 ;  /* 0x0c00009a9b9e7389 */ /* 0x0000640000000099 */
[----:B01----:R-:W-:Y:S05]  /*a4a0*/  ENDCOLLECTIVE ;  /* 0x000000000000791b */ /* 0x003fea0003800000 */
.L_x_3286:
        /* <DEDUP_REMOVED lines=8> */
.L_x_3287:
[----:B------:R-:W-:Y:S02]  /*a530*/  MOV R155, R157 ;  /* 0x0000009d009b7202 */ /* 0x000fe40000000f00 */
[----:B------:R-:W-:-:S05]  /*a540*/  MOV R152, R158 ;  /* 0x0000009e00987202 */ /* 0x000fca0000000f00 */
[----:B------:R-:W-:Y:S01]  /*a550*/  FADD.FTZ R156, R156, R152 ;  /* 0x000000989c9c7221 */ /* 0x000fe20000010000 */
[----:B------:R-:W-:-:S07]  /*a560*/  MOV R152, 0xffffffff ;  /* 0xffffffff00987802 */ /* 0x000fce0000000f00 */
[----:B------:R-:W-:Y:S05]  /*a570*/  WARPSYNC.COLLECTIVE R152, `(.L_x_3288) ;  /* 0x0000000098087348 */ /* 0x000fea0003c00000 */
[----:B------:R0:W1:Y:S02]  /*a580*/  SHFL.BFLY P0, R158, R155, R154, R153 ;  /* 0x0c00009a9b9e7389 */ /* 0x0000640000000099 */
[----:B01----:R-:W-:Y:S05]  /*a590*/  ENDCOLLECTIVE ;  /* 0x000000000000791b */ /* 0x003fea0003800000 */
.L_x_3288:
        /* <DEDUP_REMOVED lines=8> */
.L_x_3289:
[----:B------:R-:W-:Y:S02]  /*a620*/  MOV R155, R157 ;  /* 0x0000009d009b7202 */ /* 0x000fe40000000f00 */
[----:B------:R-:W-:-:S05]  /*a630*/  MOV R152, R158 ;  /* 0x0000009e00987202 */ /* 0x000fca0000000f00 */
[----:B------:R-:W-:Y:S01]  /*a640*/  FADD.FTZ R156, R156, R152 ;  /* 0x000000989c9c7221 */ /* 0x000fe20000010000 */
[----:B------:R-:W-:-:S07]  /*a650*/  MOV R152, 0xffffffff ;  /* 0xffffffff00987802 */ /* 0x000fce0000000f00 */
[----:B------:R-:W-:Y:S05]  /*a660*/  WARPSYNC.COLLECTIVE R152, `(.L_x_3290) ;  /* 0x0000000098087348 */ /* 0x000fea0003c00000 */
[----:B------:R0:W1:Y:S02]  /*a670*/  SHFL.BFLY P0, R158, R155, R154, R153 ;  /* 0x0c00009a9b9e7389 */ /* 0x0000640000000099 */
[----:B01----:R-:W-:Y:S05]  /*a680*/  ENDCOLLECTIVE ;  /* 0x000000000000791b */ /* 0x003fea0003800000 */
.L_x_3290:
        /* <DEDUP_REMOVED lines=8> */
.L_x_3291:
[----:B------:R-:W-:Y:S02]  /*a710*/  MOV R155, R157 ;  /* 0x0000009d009b7202 */ /* 0x000fe40000000f00 */
[----:B------:R-:W-:-:S07]  /*a720*/  MOV R159, R158 ;  /* 0x0000009e009f7202 */ /* 0x000fce0000000f00 */
[----:B------:R-:W-:Y:S05]  /*a730*/  WARPSYNC.COLLECTIVE R152, `(.L_x_3292) ;  /* 0x0000000098087348 */ /* 0x000fea0003c00000 */
[----:B------:R0:W1:Y:S02]  /*a740*/  SHFL.BFLY P0, R158, R155, R154, R153 ;  /* 0x0c00009a9b9e7389 */ /* 0x0000640000000099 */
[----:B01----:R-:W-:Y:S05]  /*a750*/  ENDCOLLECTIVE ;  /* 0x000000000000791b */ /* 0x003fea0003800000 */
.L_x_3292:
[----:B------:R-:W-:Y:S01]  /*a760*/  MOV R152, R158 ;  /* 0x0000009e00987202 */ /* 0x000fe20000000f00 */
[----:B------:R-:W-:Y:S06]  /*a770*/  BRA `(.L_x_3293) ;  /* 0xffffff8c00dc7947 */ /* 0x000fec000383ffff */
.L_x_3294:
        /* <DEDUP_REMOVED lines=16> */
.L_x_6082:


//--------------------- .text._ZN10layer_norm31ln_parallel_residual_bwd_kernelINS_13Kernel_traitsI6__halfS2_fS2_fjLj1024ELj1ELj4ELj1ELj16ENS_18Kernel_traits_baseILj1024ES2_S2_fS2_fjLj128EEEEELb0ELb0ELb1EEEvNS_9BwdParamsE --------------------------
	.section	.text._ZN10layer_norm31ln_parallel_residual_bwd_kernelINS_13Kernel_traitsI6__halfS2_fS2_fjLj1024ELj1ELj4ELj1ELj16ENS_18Kernel_traits_baseILj1024ES2_S2_fS2_fjLj128EEEEELb0ELb0ELb1EEEvNS_9BwdParamsE,"ax",@progbits
	.align	128
        .global         _ZN10layer_norm31ln_parallel_residual_bwd_kernelINS_13Kernel_traitsI6__halfS2_fS2_fjLj1024ELj1ELj4ELj1ELj16ENS_18Kernel_traits_baseILj1024ES2_S2_fS2_fjLj128EEEEELb0ELb0ELb1EEEvNS_9BwdParamsE
        .type           _ZN10layer_norm31ln_parallel_residual_bwd_kernelINS_13Kernel_traitsI6__halfS2_fS2_fjLj1024ELj1ELj4ELj1ELj16ENS_18Kernel_traits_baseILj1024ES2_S2_fS2_fjLj128EEEEELb0ELb0ELb1EEEvNS_9BwdParamsE,@function
        .size           _ZN10layer_norm31ln_parallel_residual_bwd_kernelINS_13Kernel_traitsI6__halfS2_fS2_fjLj1024ELj1ELj4ELj1ELj16ENS_18Kernel_traits_baseILj1024ES2_S2_fS2_fjLj128EEEEELb0ELb0ELb1EEEvNS_9BwdParamsE,(.L_x_6083 - _ZN10layer_norm31ln_parallel_residual_bwd_kernelINS_13Kernel_traitsI6__halfS2_fS2_fjLj1024ELj1ELj4ELj1ELj16ENS_18Kernel_traits_baseILj1024ES2_S2_fS2_fjLj128EEEEELb0ELb0ELb1EEEvNS_9BwdParamsE)
        .other          _ZN10layer_norm31ln_parallel_residual_bwd_kernelINS_13Kernel_traitsI6__halfS2_fS2_fjLj1024ELj1ELj4ELj1ELj16ENS_18Kernel_traits_baseILj1024ES2_S2_fS2_fjLj128EEEEELb0ELb0ELb1EEEvNS_9BwdParamsE,@"STO_CUDA_ENTRY STV_DEFAULT"
_ZN10layer_norm31ln_parallel_residual_bwd_kernelINS_13Kernel_traitsI6__halfS2_fS2_fjLj1024ELj1ELj4ELj1ELj16ENS_18Kernel_traits_baseILj1024ES2_S2_fS2_fjLj128EEEEELb0ELb0ELb1EEEvNS_9BwdParamsE:
.text._ZN10layer_norm31ln_parallel_residual_bwd_kernelINS_13Kernel_traitsI6__halfS2_fS2_fjLj1024ELj1ELj4ELj1ELj16ENS_18Kernel_traits_baseILj1024ES2_S2_fS2_fjLj128EEEEELb0ELb0ELb1EEEvNS_9BwdParamsE:
        /* <DEDUP_REMOVED lines=142> */
[----:B0-----:R-:W-:Y:S01]  /*08e0*/  CS2R R12, SRZ ;  /* 0x00000000000c7805 */ /* 0x001fe2000001ff00 */
        /* <DEDUP_REMOVED lines=112> */
[----:B------:R1:W-:Y:S04]  /*0ff0*/  STL [R1], R2 ;  /* 0x0000000201007387 */ /* 0x0003e80000100800 */
        /* <DEDUP_REMOVED lines=11> */
[----:B------:R0:W-:Y:S04]  /*10b0*/  STL [R1+0xc], R2 ;  /* 0x00000c0201007387 */ /* 0x0001e80000100800 */
[----:B------:R1:W-:Y:S01]  /*10c0*/  STL [R1+0x4], R0 ;  /* 0x0000040001007387 */ /* 0x0003e20000100800 */
[----:B------:R-:W-:Y:S01]  /*10d0*/  HADD2.F32 R252, -RZ, R7.H1_H1 ;  /* 0x30000007fffc7230 */ /* 0x000fe20000004100 */
        /* <DEDUP_REMOVED lines=16> */
[----:B01----:R-:W-:-:S07]  /*11e0*/  CS2R R2, SRZ ;  /* 0x0000000000027805 */ /* 0x003fce000001ff00 */
.L_x_3331:
        /* <DEDUP_REMOVED lines=11> */
[----:B------:R-:W3:Y:S04]  /*12a0*/  LDL R213, [R1+0xe4] ;  /* 0x0000e40001d57983 */ /* 0x000ee80000100800 */
[----:B------:R-:W3:Y:S01]  /*12b0*/  LDL R212, [R1+0xe8] ;  /* 0x0000e80001d47983 */ /* 0x000ee20000100800 */
        /* <DEDUP_REMOVED lines=18> */
[----:B------:R-:W4:Y:S01]  /*13e0*/  LDG.E.128 R48, desc[UR10][R48.64+0x10] ;  /* 0x0000100a30307981 */ /* 0x000f22000c1e1d00 */
[----:B------:R-:W-:-:S03]  /*13f0*/  ISETP.NE.AND P2, PT, RZ, UR12, PT ;  /* 0x0000000cff007c0c */ /* 0x000fc6000bf45270 */
[----:B------:R-:W4:Y:S04]  /*1400*/  LDL R216, [R1+0xc4] ;  /* 0x0000c40001d87983 */ /* 0x000f280000100800 */
[----:B------:R-:W4:Y:S02]  /*1410*/  LDG.E.128 R44, desc[UR10][R44.64] ;  /* 0x0000000a2c2c7981 */ /* 0x000f24000c1e1d00 */
[----:B------:R-:W0:Y:S02]  /*1420*/  @P0 LDC.64 R52, c[0x0][0x438] ;  /* 0x00010e00ff340b82 */ /* 0x000e240000000a00 */
[----:B------:R-:W4:Y:S06]  /*1430*/  LDL R217, [R1+0xc0] ;  /* 0x0000c00001d97983 */ /* 0x000f2c0000100800 */
[----:B------:R-:W1:Y:S08]  /*1440*/  @P0 LDC.64 R126, c[0x0][0x438] ;  /* 0x00010e00ff7e0b82 */ /* 0x000e700000000a00 */
[----:B------:R-:W1:Y:S08]  /*1450*/  @P0 LDC.64 R122, c[0x0][0x438] ;  /* 0x00010e00ff7a0b82 */ /* 0x000e700000000a00 */
[----:B------:R-:W1:Y:S01]  /*1460*/  @P0 LDC.64 R118, c[0x0][0x438] ;  /* 0x00010e00ff760b82 */ /* 0x000e620000000a00 */
[C---:B0-----:R-:W-:Y:S01]  /*1470*/  @P0 IMAD.WIDE.U32 R52, R204.reuse, 0x20, R52 ;  /* 0x00000020cc340825 */ /* 0x041fe200078e0034 */
[----:B------:R-:W-:-:S04]  /*1480*/  IADD3 R203, PT, PT, R204, 0x40, RZ ;  /* 0x00000040cccb7810 */ /* 0x000fc80007ffe0ff */
[----:B-----5:R-:W5:Y:S04]  /*1490*/  @P0 LDG.E.128 R72, desc[UR10][R52.64] ;  /* 0x0000000a34480981 */ /* 0x020f68000c1e1d00 */
[----:B------:R1:W5:Y:S01]  /*14a0*/  @P0 LDG.E.128 R76, desc[UR10][R52.64+0x10] ;  /* 0x0000100a344c0981 */ /* 0x000362000c1e1d00 */
[----:B------:R-:W-:Y:S01]  /*14b0*/  IADD3 R205, PT, PT, R204, 0x60, RZ ;  /* 0x00000060cccd7810 */ /* 0x000fe20007ffe0ff */
[----:B-1----:R-:W-:-:S05]  /*14c0*/  @P0 IMAD.WIDE.U32 R52, R202, 0x20, R126 ;  /* 0x00000020ca340825 */ /* 0x002fca00078e007e */
[----:B------:R-:W5:Y:S04]  /*14d0*/  @P0 LDG.E.128 R80, desc[UR10][R52.64] ;  /* 0x0000000a34500981 */ /* 0x000f68000c1e1d00 */
[----:B------:R0:W5:Y:S02]  /*14e0*/  @P0 LDG.E.128 R84, desc[UR10][R52.64+0x10] ;  /* 0x0000100a34540981 */ /* 0x000164000c1e1d00 */
[----:B0-----:R-:W-:-:S05]  /*14f0*/  @P0 IMAD.WIDE.U32 R52, R203, 0x20, R122 ;  /* 0x00000020cb340825 */ /* 0x001fca00078e007a */
[----:B------:R-:W5:Y:S04]  /*1500*/  @P0 LDG.E.128 R88, desc[UR10][R52.64] ;  /* 0x0000000a34580981 */ /* 0x000f68000c1e1d00 */
[----:B------:R0:W5:Y:S02]  /*1510*/  @P0 LDG.E.128 R92, desc[UR10][R52.64+0x10] ;  /* 0x0000100a345c0981 */ /* 0x000164000c1e1d00 */
[----:B0-----:R-:W-:-:S05]  /*1520*/  @P0 IMAD.WIDE.U32 R52, R205, 0x20, R118 ;  /* 0x00000020cd340825 */ /* 0x001fca00078e0076 */
[----:B------:R-:W5:Y:S04]  /*1530*/  @P0 LDG.E.128 R96, desc[UR10][R52.64] ;  /* 0x0000000a34600981 */ /* 0x000f68000c1e1d00 */
[----:B------:R4:W5:Y:S01]  /*1540*/  @P0 LDG.E.128 R100, desc[UR10][R52.64+0x10] ;  /* 0x0000100a34640981 */ /* 0x000962000c1e1d00 */
[----:B--2---:R-:W-:-:S05]  /*1550*/  FSEL R206, R206, RZ, !P2 ;  /* 0x000000ffcece7208 */ /* 0x004fca0005000000 */
[----:B---3--:R-:W-:Y:S01]  /*1560*/  FADD.FTZ R0, -R206, R140 ;  /* 0x0000008cce007221 */ /* 0x008fe20000010100 */
[----:B----4-:R-:W-:-:S03]  /*1570*/  HADD2.F32 R52, -RZ, R40.H0_H0 ;  /* 0x20000028ff347230 */ /* 0x010fc60000004100 */
[----:B------:R-:W-:Y:S02]  /*1580*/  FMUL.FTZ R0, R201, R0 ;  /* 0x00000000c9007220 */ /* 0x000fe40000410000 */
[----:B------:R-:W-:Y:S02]  /*1590*/  FADD.FTZ R235, R52, R235 ;  /* 0x000000eb34eb7221 */ /* 0x000fe40000010000 */
[-C--:B------:R-:W-:Y:S01]  /*15a0*/  FFMA.FTZ R170, R0, R52.reuse, R170 ;  /* 0x0000003400aa7223 */ /* 0x080fe200000100aa */
[----:B------:R-:W-:Y:S01]  /*15b0*/  FMUL.FTZ R52, R211, R52 ;  /* 0x00000034d3347220 */ /* 0x000fe20000410000 */
[----:B------:R-:W-:Y:S02]  /*15c0*/  HADD2.F32 R207, -RZ, R44.H0_H0 ;  /* 0x2000002cffcf7230 */ /* 0x000fe40000004100 */
[----:B------:R-:W-:Y:S01]  /*15d0*/  FADD.FTZ R141, -R206, R141 ;  /* 0x0000008dce8d7221 */ /* 0x000fe20000010100 */
[----:B------:R-:W2:Y:S02]  /*15e0*/  LDL R211, [R1+0xdc] ;  /* 0x0000dc0001d37983 */ /* 0x000ea40000100800 */
[----:B------:R-:W-:Y:S01]  /*15f0*/  FADD.FTZ R34, R207, R34 ;  /* 0x00000022cf227221 */ /* 0x000fe20000010000 */
[-C--:B------:R-:W-:Y:S01]  /*1600*/  FFMA.FTZ R2, R0, R207.reuse, R2 ;  /* 0x000000cf00027223 */ /* 0x080fe20000010002 */
[----:B------:R-:W-:Y:S01]  /*1610*/  FFMA.FTZ R207, R210, R207, R52 ;  /* 0x000000cfd2cf7223 */ /* 0x000fe20000010034 */
[----:B------:R-:W-:Y:S01]  /*1620*/  HADD2.F32 R52, -RZ, R40.H1_H1 ;  /* 0x30000028ff347230 */ /* 0x000fe20000004100 */
[----:B------:R-:W3:Y:S01]  /*1630*/  LDL R210, [R1+0xe0] ;  /* 0x0000e00001d27983 */ /* 0x000ee20000100800 */
[----:B------:R-:W-:-:S02]  /*1640*/  HADD2.F32 R40, -RZ, R44.H1_H1 ;  /* 0x3000002cff287230 */ /* 0x000fc40000004100 */
[----:B------:R-:W-:Y:S01]  /*1650*/  FMUL.FTZ R44, R201, R141 ;  /* 0x0000008dc92c7220 */ /* 0x000fe20000410000 */
[----:B------:R-:W-:Y:S02]  /*1660*/  FMUL.FTZ R53, R209, R52 ;  /* 0x00000034d1357220 */ /* 0x000fe40000410000 */
[----:B------:R-:W-:Y:S01]  /*1670*/  FADD.FTZ R35, R40, R35 ;  /* 0x0000002328237221 */ /* 0x000fe20000010000 */
[-C--:B------:R-:W-:Y:S01]  /*1680*/  FFMA.FTZ R3, R44, R40.reuse, R3 ;  /* 0x000000282c037223 */ /* 0x080fe20000010003 */
[----:B------:R-:W-:Y:S01]  /*1690*/  FFMA.FTZ R40, R208, R40, R53 ;  /* 0x00000028d0287223 */ /* 0x000fe20000010035 */
[----:B------:R-:W-:Y:S01]  /*16a0*/  FADD.FTZ R208, -R206, R142 ;  /* 0x0000008eced07221 */ /* 0x000fe20000010100 */
[----:B------:R-:W-:-:S03]  /*16b0*/  HADD2.F32 R142, -RZ, R41.H0_H0 ;  /* 0x20000029ff8e7230 */ /* 0x000fc60000004100 */
[----:B------:R-:W-:Y:S01]  /*16c0*/  FMUL.FTZ R208, R201, R208 ;  /* 0x000000d0c9d07220 */ /* 0x000fe20000410000 */
[----:B------:R-:W-:Y:S02]  /*16d0*/  HADD2.F32 R209, -RZ, R45.H0_H0 ;  /* 0x2000002dffd17230 */ /* 0x000fe40000004100 */
[----:B------:R-:W-:Y:S01]  /*16e0*/  FADD.FTZ R233, R142, R233 ;  /* 0x000000e98ee97221 */ /* 0x000fe20000010000 */
[CC--:B------:R-:W-:Y:S01]  /*16f0*/  FFMA.FTZ R172, R208.reuse, R142.reuse, R172 ;  /* 0x0000008ed0ac7223 */ /* 0x0c0fe200000100ac */
[----:B------:R-:W-:Y:S01]  /*1700*/  FMUL.FTZ R142, R213, R142 ;  /* 0x0000008ed58e7220 */ /* 0x000fe20000410000 */
[----:B------:R-:W-:Y:S01]  /*1710*/  FADD.FTZ R36, R209, R36 ;  /* 0x00000024d1247221 */ /* 0x000fe20000010000 */
[-C--:B------:R-:W-:Y:S01]  /*1720*/  FFMA.FTZ R4, R208, R209.reuse, R4 ;  /* 0x000000d1d0047223 */ /* 0x080fe20000010004 */
[----:B------:R-:W4:Y:S01]  /*1730*/  LDL R213, [R1+0xd0] ;  /* 0x0000d00001d57983 */ /* 0x000f220000100800 */
[----:B------:R-:W-:-:S03]  /*1740*/  FFMA.FTZ R209, R212, R209, R142 ;  /* 0x000000d1d4d17223 */ /* 0x000fc6000001008e */
[----:B------:R-:W4:Y:S01]  /*1750*/  LDL R212, [R1+0xd8] ;  /* 0x0000d80001d47983 */ /* 0x000f220000100800 */
[----:B------:R-:W-:Y:S01]  /*1760*/  FADD.FTZ R143, -R206, R143 ;  /* 0x0000008fce8f7221 */ /* 0x000fe20000010100 */
[----:B------:R-:W-:Y:S02]  /*1770*/  HADD2.F32 R142, -RZ, R41.H1_H1 ;  /* 0x30000029ff8e7230 */ /* 0x000fe40000004100 */
[----:B------:R-:W-:Y:S02]  /*1780*/  HADD2.F32 R41, -RZ, R45.H1_H1 ;  /* 0x3000002dff297230 */ /* 0x000fe40000004100 */
[----:B------:R-:W-:-:S03]  /*1790*/  FMUL.FTZ R45, R201, R143 ;  /* 0x0000008fc92d7220 */ /* 0x000fc60000410000 */
[----:B------:R-:W-:Y:S01]  /*17a0*/  FADD.FTZ R37, R41, R37 ;  /* 0x0000002529257221 */ /* 0x000fe20000010000 */
[C---:B------:R-:W-:Y:S01]  /*17b0*/  FFMA.FTZ R5, R45.reuse, R41, R5 ;  /* 0x000000292d057223 */ /* 0x040fe20000010005 */
[----:B------:R-:W-:Y:S01]  /*17c0*/  FADD.FTZ R232, R142, R232 ;  /* 0x000000e88ee87221 */ /* 0x000fe20000010000 */
[----:B------:R-:W-:Y:S01]  /*17d0*/  FFMA.FTZ R173, R45, R142, R173 ;  /* 0x0000008e2dad7223 */ /* 0x000fe200000100ad */
[----:B------:R-:W-:Y:S01]  /*17e0*/  FADD.FTZ R49, -R206, R49 ;  /* 0x00000031ce317221 */ /* 0x000fe20000010100 */
[----:B------:R-:W-:-:S04]  /*17f0*/  IMAD.WIDE.U32 R108, R202, 0x20, R54 ;  /* 0x00000020ca6c7825 */ /* 0x000fc800078e0036 */
[----:B------:R-:W-:Y:S01]  /*1800*/  IMAD.WIDE.U32 R104, R202, 0x10, R124 ;  /* 0x00000010ca687825 */ /* 0x000fe200078e007c */
[----:B------:R-:W4:Y:S05]  /*1810*/  LDG.E.128 R68, desc[UR10][R108.64] ;  /* 0x0000000a6c447981 */ /* 0x000f2a000c1e1d00 */
[----:B------:R-:W4:Y:S01]  /*1820*/  LDG.E.128 R104, desc[UR10][R104.64] ;  /* 0x0000000a68687981 */ /* 0x000f22000c1e1d00 */
[----:B------:R-:W-:Y:S01]  /*1830*/  FADD.FTZ R50, -R206, R50 ;  /* 0x00000032ce327221 */ /* 0x000fe20000010100 */
[----:B------:R-:W-:-:S04]  /*1840*/  IMAD.WIDE.U32 R64, R202, 0x10, R120 ;  /* 0x00000010ca407825 */ /* 0x000fc800078e0078 */
[C---:B------:R-:W-:Y:S01]  /*1850*/  FADD.FTZ R51, -R206.reuse, R51 ;  /* 0x00000033ce337221 */ /* 0x040fe20000010100 */
[----:B------:R-:W4:Y:S04]  /*1860*/  LDG.E.128 R108, desc[UR10][R108.64+0x10] ;  /* 0x0000100a6c6c7981 */ /* 0x000f28000c1e1d00 */
[----:B------:R-:W4:Y:S01]  /*1870*/  LDG.E.128 R64, desc[UR10][R64.64] ;  /* 0x0000000a40407981 */ /* 0x000f22000c1e1d00 */
[----:B--2---:R-:W-:Y:S01]  /*1880*/  FMUL.FTZ R143, R211, R142 ;  /* 0x0000008ed38f7220 */ /* 0x004fe20000410000 */
[----:B------:R-:W-:Y:S01]  /*1890*/  FADD.FTZ R211, -R206, R48 ;  /* 0x00000030ced37221 */ /* 0x000fe20000010100 */
[----:B------:R-:W-:-:S03]  /*18a0*/  HADD2.F32 R48, -RZ, R42.H0_H0 ;  /* 0x2000002aff307230 */ /* 0x000fc60000004100 */
[----:B------:R-:W-:Y:S01]  /*18b0*/  FMUL.FTZ R211, R201, R211 ;  /* 0x000000d3c9d37220 */ /* 0x000fe20000410000 */
[----:B---3--:R-:W-:Y:S01]  /*18c0*/  FFMA.FTZ R41, R210, R41, R143 ;  /* 0x00000029d2297223 */ /* 0x008fe2000001008f */
[----:B------:R-:W-:Y:S02]  /*18d0*/  HADD2.F32 R210, -RZ, R46.H0_H0 ;  /* 0x2000002effd27230 */ /* 0x000fe40000004100 */
[-C--:B------:R-:W-:Y:S01]  /*18e0*/  FMUL.FTZ R142, R215, R48.reuse ;  /* 0x00000030d78e7220 */ /* 0x080fe20000410000 */
[----:B------:R-:W-:Y:S01]  /*18f0*/  FADD.FTZ R231, R48, R231 ;  /* 0x000000e730e77221 */ /* 0x000fe20000010000 */
[C---:B------:R-:W-:Y:S01]  /*1900*/  FFMA.FTZ R174, R211.reuse, R48, R174 ;  /* 0x00000030d3ae7223 */ /* 0x040fe200000100ae */
[----:B------:R-:W2:Y:S01]  /*1910*/  LDL R215, [R1+0xc8] ;  /* 0x0000c80001d77983 */ /* 0x000ea20000100800 */
[----:B------:R-:W-:Y:S01]  /*1920*/  FADD.FTZ R38, R210, R38 ;  /* 0x00000026d2267221 */ /* 0x000fe20000010000 */
[----:B------:R-:W-:Y:S01]  /*1930*/  FFMA.FTZ R6, R211, R210, R6 ;  /* 0x000000d2d3067223 */ /* 0x000fe20000010006 */
[----:B------:R-:W-:-:S02]  /*1940*/  HADD2.F32 R48, -RZ, R42.H1_H1 ;  /* 0x3000002aff307230 */ /* 0x000fc40000004100 */
[----:B------:R-:W-:-:S03]  /*1950*/  HADD2.F32 R42, -RZ, R46.H1_H1 ;  /* 0x3000002eff2a7230 */ /* 0x000fc60000004100 */
[----:B------:R-:W-:Y:S01]  /*1960*/  FMUL.FTZ R46, R214, R48 ;  /* 0x00000030d62e7220 */ /* 0x000fe20000410000 */
[----:B----4-:R-:W-:Y:S01]  /*1970*/  FFMA.FTZ R210, R212, R210, R142 ;  /* 0x000000d2d4d27223 */ /* 0x010fe2000001008e */
[----:B------:R-:W-:Y:S02]  /*1980*/  FMUL.FTZ R212, R201, R49 ;  /* 0x00000031c9d47220 */ /* 0x000fe40000410000 */
[----:B------:R-:W3:Y:S01]  /*1990*/  LDL R49, [R1+0xbc] ;  /* 0x0000bc0001317983 */ /* 0x000ee20000100800 */
[----:B------:R-:W-:Y:S01]  /*19a0*/  FADD.FTZ R39, R42, R39 ;  /* 0x000000272a277221 */ /* 0x000fe20000010000 */
[-C--:B------:R-:W-:Y:S01]  /*19b0*/  FFMA.FTZ R7, R212, R42.reuse, R7 ;  /* 0x0000002ad4077223 */ /* 0x080fe20000010007 */
[----:B------:R-:W-:Y:S01]  /*19c0*/  FFMA.FTZ R42, R213, R42, R46 ;  /* 0x0000002ad52a7223 */ /* 0x000fe2000001002e */
[----:B------:R-:W-:Y:S02]  /*19d0*/  HADD2.F32 R46, -RZ, R43.H0_H0 ;  /* 0x2000002bff2e7230 */ /* 0x000fe40000004100 */
[----:B------:R-:W-:Y:S01]  /*19e0*/  FADD.FTZ R230, R48, R230 ;  /* 0x000000e630e67221 */ /* 0x000fe20000010000 */
[----:B------:R-:W-:-:S02]  /*19f0*/  FFMA.FTZ R175, R212, R48, R175 ;  /* 0x00000030d4af7223 */ /* 0x000fc400000100af */
[----:B------:R-:W-:Y:S02]  /*1a00*/  FMUL.FTZ R48, R216, R46 ;  /* 0x0000002ed8307220 */ /* 0x000fe40000410000 */
[----:B------:R-:W4:Y:S01]  /*1a10*/  LDL R216, [R1+0xb4] ;  /* 0x0000b40001d87983 */ /* 0x000f220000100800 */
[----:B------:R-:W-:Y:S01]  /*1a20*/  FMUL.FTZ R214, R201, R50 ;  /* 0x00000032c9d67220 */ /* 0x000fe20000410000 */
[----:B------:R-:W-:Y:S01]  /*1a30*/  FADD.FTZ R229, R46, R229 ;  /* 0x000000e52ee57221 */ /* 0x000fe20000010000 */
[----:B------:R-:W-:Y:S01]  /*1a40*/  HADD2.F32 R213, -RZ, R47.H0_H0 ;  /* 0x2000002fffd57230 */ /* 0x000fe20000004100 */
[----:B------:R-:W4:Y:S01]  /*1a50*/  LDL R50, [R1+0xac] ;  /* 0x0000ac0001327983 */ /* 0x000f220000100800 */
[----:B------:R-:W-:Y:S01]  /*1a60*/  FFMA.FTZ R176, R214, R46, R176 ;  /* 0x0000002ed6b07223 */ /* 0x000fe200000100b0 */
[----:B------:R-:W-:Y:S02]  /*1a70*/  HADD2.F32 R46, -RZ, R43.H1_H1 ;  /* 0x3000002bff2e7230 */ /* 0x000fe40000004100 */
[----:B------:R-:W-:-:S02]  /*1a80*/  HADD2.F32 R43, -RZ, R47.H1_H1 ;  /* 0x3000002fff2b7230 */ /* 0x000fc40000004100 */
[----:B------:R-:W-:Y:S01]  /*1a90*/  FADD.FTZ R144, R213, R144 ;  /* 0x00000090d5907221 */ /* 0x000fe20000010000 */
[-C--:B------:R-:W-:Y:S02]  /*1aa0*/  FFMA.FTZ R8, R214, R213.reuse, R8 ;  /* 0x000000d5d6087223 */ /* 0x080fe40000010008 */
[----:B------:R-:W-:Y:S01]  /*1ab0*/  FADD.FTZ R145, R43, R145 ;  /* 0x000000912b917221 */ /* 0x000fe20000010000 */
[----:B--2---:R-:W-:Y:S01]  /*1ac0*/  FFMA.FTZ R213, R215, R213, R48 ;  /* 0x000000d5d7d57223 */ /* 0x004fe20000010030 */
[----:B------:R-:W-:Y:S02]  /*1ad0*/  FMUL.FTZ R215, R201, R51 ;  /* 0x00000033c9d77220 */ /* 0x000fe40000410000 */
[----:B------:R-:W2:Y:S02]  /*1ae0*/  LDL R51, [R1+0xb0] ;  /* 0x0000b00001337983 */ /* 0x000ea40000100800 */
[----:B------:R-:W-:Y:S01]  /*1af0*/  FFMA.FTZ R9, R215, R43, R9 ;  /* 0x0000002bd7097223 */ /* 0x000fe20000010009 */
[----:B------:R-:W-:-:S02]  /*1b00*/  HADD2.F32 R48, -RZ, R104.H0_H0 ;  /* 0x20000068ff307230 */ /* 0x000fc40000004100 */
[-C--:B---3--:R-:W-:Y:S02]  /*1b10*/  FMUL.FTZ R47, R49, R46.reuse ;  /* 0x0000002e312f7220 */ /* 0x088fe40000410000 */
[----:B------:R-:W3:Y:S02]  /*1b20*/  LDL R49, [R1+0xb8] ;  /* 0x0000b80001317983 */ /* 0x000ee40000100800 */
[----:B------:R-:W-:Y:S01]  /*1b30*/  FFMA.FTZ R43, R217, R43, R47 ;  /* 0x0000002bd92b7223 */ /* 0x000fe2000001002f */
[----:B------:R-:W-:Y:S01]  /*1b40*/  FADD.FTZ R47, -R206, R68 ;  /* 0x00000044ce2f7221 */ /* 0x000fe20000010100 */
[----:B------:R-:W-:Y:S01]  /*1b50*/  FADD.FTZ R227, R48, R227 ;  /* 0x000000e330e37221 */ /* 0x000fe20000010000 */
[----:B------:R-:W-:Y:S01]  /*1b60*/  FADD.FTZ R228, R46, R228 ;  /* 0x000000e42ee47221 */ /* 0x000fe20000010000 */
[----:B------:R-:W-:Y:S01]  /*1b70*/  FFMA.FTZ R177, R215, R46, R177 ;  /* 0x0000002ed7b17223 */ /* 0x000fe200000100b1 */
[----:B------:R-:W-:Y:S01]  /*1b80*/  FMUL.FTZ R47, R201, R47 ;  /* 0x0000002fc92f7220 */ /* 0x000fe20000410000 */
[----:B------:R-:W-:Y:S01]  /*1b90*/  HADD2.F32 R104, -RZ, R104.H1_H1 ;  /* 0x30000068ff687230 */ /* 0x000fe20000004100 */
[----:B------:R-:W2:Y:S02]  /*1ba0*/  LDL R68, [R1+0xa8] ;  /* 0x0000a80001447983 */ /* 0x000ea40000100800 */
[-C--:B------:R-:W-:Y:S01]  /*1bb0*/  FFMA.FTZ R178, R47, R48.reuse, R178 ;  /* 0x000000302fb27223 */ /* 0x080fe200000100b2 */
[----:B----4-:R-:W-:Y:S01]  /*1bc0*/  FMUL.FTZ R48, R216, R48 ;  /* 0x00000030d8307220 */ /* 0x010fe20000410000 */
[----:B------:R-:W4:Y:S04]  /*1bd0*/  LDL R217, [R1+0x94] ;  /* 0x0000940001d97983 */ /* 0x000f280000100800 */
[----:B------:R-:W4:Y:S01]  /*1be0*/  LDL R216, [R1+0xa4] ;  /* 0x0000a40001d87983 */ /* 0x000f220000100800 */
[----:B------:R-:W-:-:S05]  /*1bf0*/  HADD2.F32 R46, -RZ, R64.H0_H0 ;  /* 0x20000040ff2e7230 */ /* 0x000fca0000004100 */
[----:B------:R-:W-:Y:S01]  /*1c00*/  FADD.FTZ R146, R46, R146 ;  /* 0x000000922e927221 */ /* 0x000fe20000010000 */
[----:B------:R-:W-:Y:S01]  /*1c10*/  FFMA.FTZ R10, R47, R46, R10 ;  /* 0x0000002e2f0a7223 */ /* 0x000fe2000001000a */
[----:B------:R-:W-:Y:S01]  /*1c20*/  FMUL.FTZ R50, R50, R104 ;  /* 0x0000006832327220 */ /* 0x000fe20000410000 */
[----:B------:R-:W-:Y:S01]  /*1c30*/  FADD.FTZ R226, R104, R226 ;  /* 0x000000e268e27221 */ /* 0x000fe20000010000 */
[----:B---3--:R-:W-:Y:S01]  /*1c40*/  FFMA.FTZ R46, R49, R46, R48 ;  /* 0x0000002e312e7223 */ /* 0x008fe20000010030 */
[----:B------:R-:W-:Y:S01]  /*1c50*/  FADD.FTZ R48, -R206, R69 ;  /* 0x00000045ce307221 */ /* 0x000fe20000010100 */
[----:B------:R-:W-:Y:S01]  /*1c60*/  HADD2.F32 R49, -RZ, R64.H1_H1 ;  /* 0x30000040ff317230 */ /* 0x000fe20000004100 */
[----:B------:R-:W3:Y:S02]  /*1c70*/  LDL R69, [R1+0x9c] ;  /* 0x00009c0001457983 */ /* 0x000ee40000100800 */
[----:B------:R-:W-:Y:S02]  /*1c80*/  FMUL.FTZ R48, R201, R48 ;  /* 0x00000030c9307220 */ /* 0x000fe40000410000 */
[----:B------:R-:W-:-:S02]  /*1c90*/  FADD.FTZ R147, R49, R147 ;  /* 0x0000009331937221 */ /* 0x000fc40000010000 */
[-C--:B------:R-:W-:Y:S01]  /*1ca0*/  FFMA.FTZ R11, R48, R49.reuse, R11 ;  /* 0x00000031300b7223 */ /* 0x080fe2000001000b */
[----:B--2---:R-:W-:Y:S01]  /*1cb0*/  FFMA.FTZ R49, R51, R49, R50 ;  /* 0x0000003133317223 */ /* 0x004fe20000010032 */
[----:B------:R-:W-:Y:S01]  /*1cc0*/  FADD.FTZ R51, -R206, R70 ;  /* 0x00000046ce337221 */ /* 0x000fe20000010100 */
[----:B------:R-:W-:Y:S01]  /*1cd0*/  FFMA.FTZ R179, R48, R104, R179 ;  /* 0x0000006830b37223 */ /* 0x000fe200000100b3 */
[----:B------:R-:W-:Y:S01]  /*1ce0*/  HADD2.F32 R64, -RZ, R105.H0_H0 ;  /* 0x20000069ff407230 */ /* 0x000fe20000004100 */
[----:B------:R-:W2:Y:S01]  /*1cf0*/  LDL R104, [R1+0xa0] ;  /* 0x0000a00001687983 */ /* 0x000ea20000100800 */
[----:B------:R-:W-:-:S03]  /*1d00*/  FMUL.FTZ R51, R201, R51 ;  /* 0x00000033c9337220 */ /* 0x000fc60000410000 */
[----:B------:R-:W-:Y:S01]  /*1d10*/  FADD.FTZ R225, R64, R225 ;  /* 0x000000e140e17221 */ /* 0x000fe20000010000 */
[-C--:B------:R-:W-:Y:S01]  /*1d20*/  FFMA.FTZ R180, R51, R64.reuse, R180 ;  /* 0x0000004033b47223 */ /* 0x080fe200000100b4 */
[----:B----4-:R-:W-:Y:S02]  /*1d30*/  FMUL.FTZ R64, R216, R64 ;  /* 0x00000040d8407220 */ /* 0x010fe40000410000 */
[----:B------:R-:W4:Y:S01]  /*1d40*/  LDL R216, [R1+0x98] ;  /* 0x0000980001d87983 */ /* 0x000f220000100800 */
[----:B------:R-:W-:Y:S02]  /*1d50*/  HADD2.F32 R50, -RZ, R65.H0_H0 ;  /* 0x20000041ff327230 */ /* 0x000fe40000004100 */
[----:B------:R-:W-:-:S03]  /*1d60*/  HADD2.F32 R105, -RZ, R105.H1_H1 ;  /* 0x30000069ff697230 */ /* 0x000fc60000004100 */
[----:B------:R-:W-:Y:S01]  /*1d70*/  FADD.FTZ R148, R50, R148 ;  /* 0x0000009432947221 */ /* 0x000fe20000010000 */
[-C--:B------:R-:W-:Y:S01]  /*1d80*/  FFMA.FTZ R12, R51, R50.reuse, R12 ;  /* 0x00000032330c7223 */ /* 0x080fe2000001000c */
[----:B------:R-:W-:Y:S01]  /*1d90*/  FFMA.FTZ R50, R68, R50, R64 ;  /* 0x0000003244327223 */ /* 0x000fe20000010040 */
[C---:B------:R-:W-:Y:S01]  /*1da0*/  FADD.FTZ R68, -R206.reuse, R71 ;  /* 0x00000047ce447221 */ /* 0x040fe20000010100 */
[----:B------:R-:W-:Y:S02]  /*1db0*/  HADD2.F32 R65, -RZ, R65.H1_H1 ;  /* 0x30000041ff417230 */ /* 0x000fe40000004100 */
[----:B------:R-:W-:Y:S01]  /*1dc0*/  FADD.FTZ R71, -R206, R108 ;  /* 0x0000006cce477221 */ /* 0x000fe20000010100 */
[----:B------:R-:W-:Y:S02]  /*1dd0*/  HADD2.F32 R64, -RZ, R106.H0_H0 ;  /* 0x2000006aff407230 */ /* 0x000fe40000004100 */
[----:B------:R-:W-:Y:S01]  /*1de0*/  FMUL.FTZ R68, R201, R68 ;  /* 0x00000044c9447220 */ /* 0x000fe20000410000 */
[----:B------:R-:W-:Y:S01]  /*1df0*/  FADD.FTZ R224, R105, R224 ;  /* 0x000000e069e07221 */ /* 0x000fe20000010000 */
[----:B------:R-:W-:Y:S01]  /*1e00*/  FADD.FTZ R149, R65, R149 ;  /* 0x0000009541957221 */ /* 0x000fe20000010000 */
[----:B------:R-:W-:-:S02]  /*1e10*/  HADD2.F32 R70, -RZ, R66.H0_H0 ;  /* 0x20000042ff467230 */ /* 0x000fc40000004100 */
[C---:B------:R-:W-:Y:S01]  /*1e20*/  FFMA.FTZ R181, R68.reuse, R105, R181 ;  /* 0x0000006944b57223 */ /* 0x040fe200000100b5 */
[----:B------:R-:W-:Y:S01]  /*1e30*/  FFMA.FTZ R13, R68, R65, R13 ;  /* 0x00000041440d7223 */ /* 0x000fe2000001000d */
[----:B------:R-:W-:Y:S01]  /*1e40*/  FMUL.FTZ R71, R201, R71 ;  /* 0x00000047c9477220 */ /* 0x000fe20000410000 */
[----:B------:R-:W-:-:S03]  /*1e50*/  FADD.FTZ R150, R70, R150 ;  /* 0x0000009646967221 */ /* 0x000fc60000010000 */
[----:B------:R-:W-:Y:S01]  /*1e60*/  FFMA.FTZ R14, R71, R70, R14 ;  /* 0x00000046470e7223 */ /* 0x000fe2000001000e */
[----:B---3--:R-:W-:Y:S02]  /*1e70*/  FMUL.FTZ R69, R69, R105 ;  /* 0x0000006945457220 */ /* 0x008fe40000410000 */
[----:B------:R-:W3:Y:S02]  /*1e80*/  LDL R105, [R1+0x8c] ;  /* 0x00008c0001697983 */ /* 0x000ee40000100800 */
[----:B--2---:R-:W-:Y:S01]  /*1e90*/  FFMA.FTZ R69, R104, R65, R69 ;  /* 0x0000004168457223 */ /* 0x004fe20000010045 */
[----:B------:R-:W-:Y:S01]  /*1ea0*/  FMUL.FTZ R65, R217, R64 ;  /* 0x00000040d9417220 */ /* 0x000fe20000410000 */
[----:B------:R-:W2:Y:S04]  /*1eb0*/  LDL R104, [R1+0x90] ;  /* 0x0000900001687983 */ /* 0x000ea80000100800 */
[----:B------:R-:W2:Y:S01]  /*1ec0*/  LDL R217, [R1+0x88] ;  /* 0x0000880001d97983 */ /* 0x000ea20000100800 */
[----:B----4-:R-:W-:-:S03]  /*1ed0*/  FFMA.FTZ R70, R216, R70, R65 ;  /* 0x00000046d8467223 */ /* 0x010fc60000010041 */
[----:B------:R-:W4:Y:S01]  /*1ee0*/  LDL R65, [R1+0x84] ;  /* 0x0000840001417983 */ /* 0x000f220000100800 */
[----:B------:R-:W-:Y:S01]  /*1ef0*/  FADD.FTZ R223, R64, R223 ;  /* 0x000000df40df7221 */ /* 0x000fe20000010000 */
[----:B------:R-:W-:Y:S01]  /*1f00*/  FFMA.FTZ R182, R71, R64, R182 ;  /* 0x0000004047b67223 */ /* 0x000fe200000100b6 */
[----:B------:R-:W-:Y:S02]  /*1f10*/  HADD2.F32 R64, -RZ, R106.H1_H1 ;  /* 0x3000006aff407230 */ /* 0x000fe40000004100 */
[----:B------:R-:W-:Y:S01]  /*1f20*/  FADD.FTZ R106, -R206, R109 ;  /* 0x0000006dce6a7221 */ /* 0x000fe20000010100 */
[----:B------:R-:W-:Y:S01]  /*1f30*/  IMAD.WIDE.U32 R116, R203, 0x20, R54 ;  /* 0x00000020cb747825 */ /* 0x000fe200078e0036 */
[----:B------:R-:W4:Y:S03]  /*1f40*/  LDL R216, [R1+0x7c] ;  /* 0x00007c0001d87983 */ /* 0x000f260000100800 */
[----:B------:R-:W-:Y:S01]  /*1f50*/  FMUL.FTZ R106, R201, R106 ;  /* 0x0000006ac96a7220 */ /* 0x000fe20000410000 */
[----:B------:R-:W-:-:S02]  /*1f60*/  HADD2.F32 R66, -RZ, R66.H1_H1 ;  /* 0x30000042ff427230 */ /* 0x000fc40000004100 */
[----:B------:R-:W-:Y:S01]  /*1f70*/  FADD.FTZ R222, R64, R222 ;  /* 0x000000de40de7221 */ /* 0x000fe20000010000 */
[----:B------:R-:W-:-:S04]  /*1f80*/  IMAD.WIDE.U32 R112, R203, 0x10, R124 ;  /* 0x00000010cb707825 */ /* 0x000fc800078e007c */
[----:B------:R-:W-:Y:S01]  /*1f90*/  FFMA.FTZ R183, R106, R64, R183 ;  /* 0x000000406ab77223 */ /* 0x000fe200000100b7 */
[----:B------:R-:W-:Y:S01]  /*1fa0*/  FADD.FTZ R109, -R206, R110 ;  /* 0x0000006ece6d7221 */ /* 0x000fe20000010100 */
[----:B------:R-:W4:Y:S01]  /*1fb0*/  LDG.E.128 R60, desc[UR10][R116.64] ;  /* 0x0000000a743c7981 */ /* 0x000f22000c1e1d00 */
[----:B------:R-:W-:-:S04]  /*1fc0*/  IMAD.WIDE.U32 R56, R203, 0x10, R120 ;  /* 0x00000010cb387825 */ /* 0x000fc800078e0078 */
[----:B------:R-:W-:Y:S01]  /*1fd0*/  FADD.FTZ R111, -R206, R111 ;  /* 0x0000006fce6f7221 */ /* 0x000fe20000010100 */
[----:B------:R-:W-:Y:S01]  /*1fe0*/  FMUL.FTZ R109, R201, R109 ;  /* 0x0000006dc96d7220 */ /* 0x000fe20000410000 */
[----:B------:R-:W4:Y:S01]  /*1ff0*/  LDG.E.128 R112, desc[UR10][R112.64] ;  /* 0x0000000a70707981 */ /* 0x000f22000c1e1d00 */
[----:B------:R-:W-:-:S03]  /*2000*/  HADD2.F32 R108, -RZ, R67.H0_H0 ;  /* 0x20000043ff6c7230 */ /* 0x000fc60000004100 */
[----:B------:R-:W4:Y:S02]  /*2010*/  LDG.E.128 R56, desc[UR10][R56.64] ;  /* 0x0000000a38387981 */ /* 0x000f24000c1e1d00 */
[----:B------:R-:W-:Y:S01]  /*2020*/  FADD.FTZ R152, R108, R152 ;  /* 0x000000986c987221 */ /* 0x000fe20000010000 */
[----:B------:R-:W-:Y:S01]  /*2030*/  FFMA.FTZ R16, R109, R108, R16 ;  /* 0x0000006c6d107223 */ /* 0x000fe20000010010 */
[----:B------:R-:W4:Y:S01]  /*2040*/  LDL R110, [R1+0x78] ;  /* 0x00007800016e7983 */ /* 0x000f220000100800 */
[----:B---3--:R-:W-:Y:S01]  /*2050*/  FMUL.FTZ R105, R105, R64 ;  /* 0x0000004069697220 */ /* 0x008fe20000410000 */
[----:B------:R-:W-:Y:S02]  /*2060*/  HADD2.F32 R64, -RZ, R107.H0_H0 ;  /* 0x2000006bff407230 */ /* 0x000fe40000004100 */
[----:B------:R-:W-:Y:S01]  /*2070*/  FADD.FTZ R151, R66, R151 ;  /* 0x0000009742977221 */ /* 0x000fe20000010000 */
[-C--:B------:R-:W-:Y:S01]  /*2080*/  FFMA.FTZ R15, R106, R66.reuse, R15 ;  /* 0x000000426a0f7223 */ /* 0x080fe2000001000f */
[----:B------:R-:W3:Y:S01]  /*2090*/  LDG.E.128 R116, desc[UR10][R116.64+0x10] ;  /* 0x0000100a74747981 */ /* 0x000ee2000c1e1d00 */
[----:B--2---:R-:W-:-:S03]  /*20a0*/  FFMA.FTZ R105, R104, R66, R105 ;  /* 0x0000004268697223 */ /* 0x004fc60000010069 */
[----:B------:R-:W2:Y:S01]  /*20b0*/  LDL R104, [R1+0x80] ;  /* 0x0000800001687983 */ /* 0x000ea20000100800 */
[----:B------:R-:W-:Y:S02]  /*20c0*/  HADD2.F32 R107, -RZ, R107.H1_H1 ;  /* 0x3000006bff6b7230 */ /* 0x000fe40000004100 */
[----:B------:R-:W-:Y:S02]  /*20d0*/  HADD2.F32 R67, -RZ, R67.H1_H1 ;  /* 0x30000043ff437230 */ /* 0x000fe40000004100 */
[----:B------:R-:W-:Y:S01]  /*20e0*/  FADD.FTZ R221, R64, R221 ;  /* 0x000000dd40dd7221 */ /* 0x000fe20000010000 */
[-C--:B------:R-:W-:Y:S01]  /*20f0*/  FFMA.FTZ R218, R109, R64.reuse, R218 ;  /* 0x000000406dda7223 */ /* 0x080fe200000100da */
[----:B----4-:R-:W-:Y:S01]  /*2100*/  FMUL.FTZ R65, R65, R64 ;  /* 0x0000004041417220 */ /* 0x010fe20000410000 */
[----:B------:R-:W4:Y:S03]  /*2110*/  LDL R66, [R1+0x70] ;  /* 0x0000700001427983 */ /* 0x000f260000100800 */
[----:B------:R-:W-:Y:S01]  /*2120*/  FFMA.FTZ R108, R217, R108, R65 ;  /* 0x0000006cd96c7223 */ /* 0x000fe20000010041 */
[----:B------:R-:W-:-:S02]  /*2130*/  FMUL.FTZ R217, R201, R111 ;  /* 0x0000006fc9d97220 */ /* 0x000fc40000410000 */
[----:B------:R-:W3:Y:S01]  /*2140*/  LDL R111, [R1+0x74] ;  /* 0x00007400016f7983 */ /* 0x000ee20000100800 */
[----:B------:R-:W-:Y:S01]  /*2150*/  FMUL.FTZ R216, R216, R107 ;  /* 0x0000006bd8d87220 */ /* 0x000fe20000410000 */
[----:B------:R-:W-:Y:S01]  /*2160*/  FADD.FTZ R60, -R206, R60 ;  /* 0x0000003cce3c7221 */ /* 0x000fe20000010100 */
[----:B------:R-:W-:-:S03]  /*2170*/  HADD2.F32 R65, -RZ, R112.H0_H0 ;  /* 0x20000070ff417230 */ /* 0x000fc60000004100 */
[----:B------:R-:W-:Y:S01]  /*2180*/  FMUL.FTZ R60, R201, R60 ;  /* 0x0000003cc93c7220 */ /* 0x000fe20000410000 */
[----:B------:R-:W-:Y:S02]  /*2190*/  HADD2.F32 R64, -RZ, R56.H0_H0 ;  /* 0x20000038ff407230 */ /* 0x000fe40000004100 */
[----:B------:R-:W-:Y:S01]  /*21a0*/  FADD.FTZ R247, R65, R247 ;  /* 0x000000f741f77221 */ /* 0x000fe20000010000 */
[----:B------:R-:W-:Y:S02]  /*21b0*/  FFMA.FTZ R236, R60, R65, R236 ;  /* 0x000000413cec7223 */ /* 0x000fe400000100ec */
[----:B------:R-:W-:Y:S01]  /*21c0*/  FADD.FTZ R154, R64, R154 ;  /* 0x0000009a409a7221 */ /* 0x000fe20000010000 */
[----:B------:R-:W-:Y:S01]  /*21d0*/  FFMA.FTZ R18, R60, R64, R18 ;  /* 0x000000403c127223 */ /* 0x000fe20000010012 */
[----:B------:R-:W-:Y:S01]  /*21e0*/  FADD.FTZ R220, R107, R220 ;  /* 0x000000dc6bdc7221 */ /* 0x000fe20000010000 */
[----:B------:R-:W-:Y:S02]  /*21f0*/  FFMA.FTZ R219, R217, R107, R219 ;  /* 0x0000006bd9db7223 */ /* 0x000fe400000100db */
[----:B------:R-:W4:Y:S01]  /*2200*/  LDL R107, [R1+0x68] ;  /* 0x00006800016b7983 */ /* 0x000f220000100800 */
[----:B--2---:R-:W-:-:S03]  /*2210*/  FFMA.FTZ R216, R104, R67, R216 ;  /* 0x0000004368d87223 */ /* 0x004fc600000100d8 */
[----:B------:R-:W2:Y:S01]  /*2220*/  LDL R104, [R1+0x6c] ;  /* 0x00006c0001687983 */ /* 0x000ea20000100800 */
[----:B---3--:R-:W-:Y:S01]  /*2230*/  FMUL.FTZ R65, R111, R65 ;  /* 0x000000416f417220 */ /* 0x008fe20000410000 */
[C---:B------:R-:W-:Y:S01]  /*2240*/  FADD.FTZ R61, -R206.reuse, R61 ;  /* 0x0000003dce3d7221 */ /* 0x040fe20000010100 */
[----:B------:R-:W-:Y:S02]  /*2250*/  HADD2.F32 R112, -RZ, R112.H1_H1 ;  /* 0x30000070ff707230 */ /* 0x000fe40000004100 */
[----:B------:R-:W-:Y:S01]  /*2260*/  FADD.FTZ R62, -R206, R62 ;  /* 0x0000003ece3e7221 */ /* 0x000fe20000010100 */
[----:B------:R-:W-:Y:S01]  /*2270*/  FFMA.FTZ R64, R110, R64, R65 ;  /* 0x000000406e407223 */ /* 0x000fe20000010041 */
[----:B------:R-:W-:Y:S01]  /*2280*/  HADD2.F32 R56, -RZ, R56.H1_H1 ;  /* 0x30000038ff387230 */ /* 0x000fe20000004100 */
[----:B------:R-:W3:Y:S01]  /*2290*/  LDL R110, [R1+0x64] ;  /* 0x00006400016e7983 */ /* 0x000ee20000100800 */
[----:B------:R-:W-:-:S03]  /*22a0*/  FMUL.FTZ R61, R201, R61 ;  /* 0x0000003dc93d7220 */ /* 0x000fc60000410000 */
[----:B------:R-:W-:Y:S01]  /*22b0*/  FADD.FTZ R155, R56, R155 ;  /* 0x0000009b389b7221 */ /* 0x000fe20000010000 */
[----:B------:R-:W-:Y:S01]  /*22c0*/  FFMA.FTZ R19, R61, R56, R19 ;  /* 0x000000383d137223 */ /* 0x000fe20000010013 */
[----:B------:R-:W-:Y:S01]  /*22d0*/  FMUL.FTZ R62, R201, R62 ;  /* 0x0000003ec93e7220 */ /* 0x000fe20000410000 */
[----:B------:R-:W-:Y:S01]  /*22e0*/  FADD.FTZ R153, R67, R153 ;  /* 0x0000009943997221 */ /* 0x000fe20000010000 */
[----:B------:R-:W-:Y:S01]  /*22f0*/  FFMA.FTZ R17, R217, R67, R17 ;  /* 0x00000043d9117223 */ /* 0x000fe20000010011 */
[----:B------:R-:W3:Y:S04]  /*2300*/  LDL R111, [R1+0x58] ;  /* 0x00005800016f7983 */ /* 0x000ee80000100800 */
[----:B------:R-:W3:Y:S01]  /*2310*/  LDL R67, [R1+0x60] ;  /* 0x0000600001437983 */ /* 0x000ee20000100800 */
[----:B------:R-:W-:Y:S01]  /*2320*/  FADD.FTZ R246, R112, R246 ;  /* 0x000000f670f67221 */ /* 0x000fe20000010000 */
[-C--:B------:R-:W-:Y:S01]  /*2330*/  FFMA.FTZ R237, R61, R112.reuse, R237 ;  /* 0x000000703ded7223 */ /* 0x080fe200000100ed */
[----:B--2---:R-:W-:-:S02]  /*2340*/  FMUL.FTZ R65, R104, R112 ;  /* 0x0000007068417220 */ /* 0x004fc40000410000 */
[----:B------:R-:W2:Y:S02]  /*2350*/  LDL R104, [R1+0x5c] ;  /* 0x00005c0001687983 */ /* 0x000ea40000100800 */
[----:B----4-:R-:W-:Y:S01]  /*2360*/  FFMA.FTZ R56, R66, R56, R65 ;  /* 0x0000003842387223 */ /* 0x010fe20000010041 */
[----:B------:R-:W-:Y:S01]  /*2370*/  HADD2.F32 R66, -RZ, R113.H0_H0 ;  /* 0x20000071ff427230 */ /* 0x000fe20000004100 */
[----:B------:R-:W4:Y:S01]  /*2380*/  LDL R112, [R1+0x50] ;  /* 0x0000500001707983 */ /* 0x000f220000100800 */
[----:B------:R-:W-:-:S03]  /*2390*/  HADD2.F32 R65, -RZ, R57.H0_H0 ;  /* 0x20000039ff417230 */ /* 0x000fc60000004100 */
[----:B------:R-:W-:Y:S01]  /*23a0*/  FADD.FTZ R245, R66, R245 ;  /* 0x000000f542f57221 */ /* 0x000fe20000010000 */
[CC--:B------:R-:W-:Y:S01]  /*23b0*/  FFMA.FTZ R238, R62.reuse, R66.reuse, R238 ;  /* 0x000000423eee7223 */ /* 0x0c0fe200000100ee */
[----:B------:R-:W-:Y:S01]  /*23c0*/  FADD.FTZ R156, R65, R156 ;  /* 0x0000009c419c7221 */ /* 0x000fe20000010000 */
[-C--:B------:R-:W-:Y:S01]  /*23d0*/  FFMA.FTZ R20, R62, R65.reuse, R20 ;  /* 0x000000413e147223 */ /* 0x080fe20000010014 */
[----:B---3--:R-:W-:Y:S02]  /*23e0*/  FMUL.FTZ R66, R110, R66 ;  /* 0x000000426e427220 */ /* 0x008fe40000410000 */
[----:B------:R-:W3:Y:S02]  /*23f0*/  LDL R110, [R1+0x4c] ;  /* 0x00004c00016e7983 */ /* 0x000ee40000100800 */
[----:B------:R-:W-:Y:S02]  /*2400*/  FFMA.FTZ R65, R107, R65, R66 ;  /* 0x000000416b417223 */ /* 0x000fe40000010042 */
[----:B------:R-:W4:Y:S01]  /*2410*/  LDL R107, [R1+0x54] ;  /* 0x00005400016b7983 */ /* 0x000f220000100800 */
[----:B------:R-:W-:-:S02]  /*2420*/  HADD2.F32 R113, -RZ, R113.H1_H1 ;  /* 0x30000071ff717230 */ /* 0x000fc40000004100 */
[----:B------:R-:W-:Y:S01]  /*2430*/  FADD.FTZ R63, -R206, R63 ;  /* 0x0000003fce3f7221 */ /* 0x000fe20000010100 */
[----:B------:R-:W-:-:S03]  /*2440*/  HADD2.F32 R57, -RZ, R57.H1_H1 ;  /* 0x30000039ff397230 */ /* 0x000fc60000004100 */
[----:B------:R-:W-:Y:S02]  /*2450*/  FMUL.FTZ R63, R201, R63 ;  /* 0x0000003fc93f7220 */ /* 0x000fe40000410000 */
[----:B------:R-:W-:Y:S02]  /*2460*/  FADD.FTZ R157, R57, R157 ;  /* 0x0000009d399d7221 */ /* 0x000fe40000010000 */
[----:B------:R-:W-:Y:S01]  /*2470*/  FFMA.FTZ R21, R63, R57, R21 ;  /* 0x000000393f157223 */ /* 0x000fe20000010015 */
[----:B--2---:R-:W-:Y:S01]  /*2480*/  FMUL.FTZ R66, R104, R113 ;  /* 0x0000007168427220 */ /* 0x004fe20000410000 */
[----:B------:R-:W-:Y:S01]  /*2490*/  FADD.FTZ R104, -R206, R116 ;  /* 0x00000074ce687221 */ /* 0x000fe20000010100 */
[----:B------:R-:W-:-:S04]  /*24a0*/  IMAD.WIDE.U32 R140, R205, 0x20, R54 ;  /* 0x00000020cd8c7825 */ /* 0x000fc800078e0036 */
[----:B------:R-:W-:Y:S01]  /*24b0*/  FADD.FTZ R244, R113, R244 ;  /* 0x000000f471f47221 */ /* 0x000fe20000010000 */
[----:B------:R-:W-:Y:S01]  /*24c0*/  FFMA.FTZ R66, R67, R57, R66 ;  /* 0x0000003943427223 */ /* 0x000fe20000010042 */
[----:B------:R-:W-:Y:S01]  /*24d0*/  FFMA.FTZ R239, R63, R113, R239 ;  /* 0x000000713fef7223 */ /* 0x000fe200000100ef */
[----:B------:R-:W-:Y:S02]  /*24e0*/  HADD2.F32 R57, -RZ, R114.H0_H0 ;  /* 0x20000072ff397230 */ /* 0x000fe40000004100 */
[----:B------:R-:W-:Y:S01]  /*24f0*/  FMUL.FTZ R104, R201, R104 ;  /* 0x00000068c9687220 */ /* 0x000fe20000410000 */
[----:B------:R-:W-:Y:S01]  /*2500*/  HADD2.F32 R67, -RZ, R58.H0_H0 ;  /* 0x2000003aff437230 */ /* 0x000fe20000004100 */
[----:B------:R-:W2:Y:S01]  /*2510*/  LDL R116, [R1+0x3c] ;  /* 0x00003c0001747983 */ /* 0x000ea20000100800 */
[----:B------:R-:W-:-:S03]  /*2520*/  HADD2.F32 R114, -RZ, R114.H1_H1 ;  /* 0x30000072ff727230 */ /* 0x000fc60000004100 */
[----:B------:R-:W-:Y:S01]  /*2530*/  FADD.FTZ R158, R67, R158 ;  /* 0x0000009e439e7221 */ /* 0x000fe20000010000 */
[----:B------:R-:W-:Y:S01]  /*2540*/  FFMA.FTZ R22, R104, R67, R22 ;  /* 0x0000004368167223 */ /* 0x000fe20000010016 */
[----:B----4-:R-:W-:-:S04]  /*2550*/  FMUL.FTZ R107, R107, R57 ;  /* 0x000000396b6b7220 */ /* 0x010fc80000410000 */
[----:B------:R-:W-:Y:S01]  /*2560*/  FFMA.FTZ R67, R111, R67, R107 ;  /* 0x000000436f437223 */ /* 0x000fe2000001006b */
[----:B------:R-:W-:Y:S01]  /*2570*/  FADD.FTZ R111, -R206, R117 ;  /* 0x00000075ce6f7221 */ /* 0x000fe20000010100 */
[----:B------:R-:W-:Y:S02]  /*2580*/  HADD2.F32 R58, -RZ, R58.H1_H1 ;  /* 0x3000003aff3a7230 */ /* 0x000fe40000004100 */
[----:B---3--:R-:W-:Y:S01]  /*2590*/  FMUL.FTZ R110, R110, R114 ;  /* 0x000000726e6e7220 */ /* 0x008fe20000410000 */
[----:B------:R-:W3:Y:S01]  /*25a0*/  LDL R117, [R1+0x48] ;  /* 0x0000480001757983 */ /* 0x000ee20000100800 */
[----:B------:R-:W-:Y:S01]  /*25b0*/  FMUL.FTZ R111, R201, R111 ;  /* 0x0000006fc96f7220 */ /* 0x000fe20000410000 */
[----:B------:R-:W-:Y:S01]  /*25c0*/  FADD.FTZ R159, R58, R159 ;  /* 0x0000009f3a9f7221 */ /* 0x000fe20000010000 */
[-C--:B------:R-:W-:Y:S02]  /*25d0*/  FFMA.FTZ R110, R112, R58.reuse, R110 ;  /* 0x0000003a706e7223 */ /* 0x080fe4000001006e */
[----:B------:R-:W-:Y:S01]  /*25e0*/  FFMA.FTZ R23, R111, R58, R23 ;  /* 0x0000003a6f177223 */ /* 0x000fe20000010017 */
[----:B------:R-:W-:Y:S01]  /*25f0*/  IMAD.WIDE.U32 R124, R205, 0x10, R124 ;  /* 0x00000010cd7c7825 */ /* 0x000fe200078e007c */
[----:B------:R-:W4:Y:S03]  /*2600*/  LDL R58, [R1+0x44] ;  /* 0x00004400013a7983 */ /* 0x000f260000100800 */
[----:B------:R-:W-:Y:S01]  /*2610*/  FADD.FTZ R251, R57, R251 ;  /* 0x000000fb39fb7221 */ /* 0x000fe20000010000 */
[----:B------:R-:W-:Y:S01]  /*2620*/  FFMA.FTZ R240, R104, R57, R240 ;  /* 0x0000003968f07223 */ /* 0x000fe200000100f0 */
[----:B------:R-:W-:Y:S01]  /*2630*/  FADD.FTZ R113, -R206, R118 ;  /* 0x00000076ce717221 */ /* 0x000fe20000010100 */
[----:B------:R-:W-:-:S02]  /*2640*/  HADD2.F32 R57, -RZ, R115.H0_H0 ;  /* 0x20000073ff397230 */ /* 0x000fc40000004100 */
[----:B------:R-:W-:Y:S01]  /*2650*/  FADD.FTZ R234, R52, R234 ;  /* 0x000000ea34ea7221 */ /* 0x000fe20000010000 */
[----:B------:R-:W-:Y:S01]  /*2660*/  FFMA.FTZ R171, R44, R52, R171 ;  /* 0x000000342cab7223 */ /* 0x000fe200000100ab */
[----:B------:R-:W-:Y:S01]  /*2670*/  IMAD.WIDE.U32 R120, R205, 0x10, R120 ;  /* 0x00000010cd787825 */ /* 0x000fe200078e0078 */
[----:B------:R-:W2:Y:S03]  /*2680*/  LDG.E.128 R52, desc[UR10][R140.64] ;  /* 0x0000000a8c347981 */ /* 0x000ea6000c1e1d00 */
[----:B------:R-:W-:Y:S01]  /*2690*/  FMUL.FTZ R113, R201, R113 ;  /* 0x00000071c9717220 */ /* 0x000fe20000410000 */
[----:B------:R-:W-:Y:S01]  /*26a0*/  HADD2.F32 R112, -RZ, R59.H0_H0 ;  /* 0x2000003bff707230 */ /* 0x000fe20000004100 */
[----:B------:R-:W2:Y:S04]  /*26b0*/  LDL R107, [R1+0x40] ;  /* 0x00004000016b7983 */ /* 0x000ea80000100800 */
[----:B------:R-:W2:Y:S01]  /*26c0*/  LDG.E.128 R124, desc[UR10][R124.64] ;  /* 0x0000000a7c7c7981 */ /* 0x000ea2000c1e1d00 */
[----:B------:R-:W-:Y:S01]  /*26d0*/  FADD.FTZ R160, R112, R160 ;  /* 0x000000a070a07221 */ /* 0x000fe20000010000 */
[----:B------:R-:W-:-:S02]  /*26e0*/  FFMA.FTZ R24, R113, R112, R24 ;  /* 0x0000007071187223 */ /* 0x000fc40000010018 */
[----:B------:R-:W2:Y:S04]  /*26f0*/  LDG.E.128 R120, desc[UR10][R120.64] ;  /* 0x0000000a78787981 */ /* 0x000ea8000c1e1d00 */
[----:B------:R-:W2:Y:S01]  /*2700*/  LDL R118, [R1+0x38] ;  /* 0x0000380001767983 */ /* 0x000ea20000100800 */
[----:B------:R-:W-:Y:S01]  /*2710*/  FADD.FTZ R250, R114, R250 ;  /* 0x000000fa72fa7221 */ /* 0x000fe20000010000 */
[----:B------:R-:W-:Y:S02]  /*2720*/  FFMA.FTZ R241, R111, R114, R241 ;  /* 0x000000726ff17223 */ /* 0x000fe400000100f1 */
[----:B------:R-:W2:Y:S01]  /*2730*/  LDL R114, [R1+0x2c] ;  /* 0x00002c0001727983 */ /* 0x000ea20000100800 */
[----:B----4-:R-:W-:Y:S01]  /*2740*/  FMUL.FTZ R58, R58, R57 ;  /* 0x000000393a3a7220 */ /* 0x010fe20000410000 */
[----:B------:R-:W-:-:S02]  /*2750*/  HADD2.F32 R115, -RZ, R115.H1_H1 ;  /* 0x30000073ff737230 */ /* 0x000fc40000004100 */
[----:B------:R-:W-:Y:S01]  /*2760*/  FADD.FTZ R249, R57, R249 ;  /* 0x000000f939f97221 */ /* 0x000fe20000010000 */
[----:B------:R-:W4:Y:S01]  /*2770*/  LDG.E.128 R140, desc[UR10][R140.64+0x10] ;  /* 0x0000100a8c8c7981 */ /* 0x000f22000c1e1d00 */
[----:B---3--:R-:W-:Y:S01]  /*2780*/  FFMA.FTZ R112, R117, R112, R58 ;  /* 0x0000007075707223 */ /* 0x008fe2000001003a */
[----:B------:R-:W-:Y:S02]  /*2790*/  FADD.FTZ R117, -R206, R119 ;  /* 0x00000077ce757221 */ /* 0x000fe40000010100 */
[----:B------:R-:W3:Y:S01]  /*27a0*/  LDL R119, [R1+0x34] ;  /* 0x0000340001777983 */ /* 0x000ee20000100800 */
[----:B------:R-:W-:Y:S02]  /*27b0*/  HADD2.F32 R59, -RZ, R59.H1_H1 ;  /* 0x3000003bff3b7230 */ /* 0x000fe40000004100 */
[----:B--2---:R-:W-:Y:S01]  /*27c0*/  FMUL.FTZ R116, R116, R115 ;  /* 0x0000007374747220 */ /* 0x004fe20000410000 */
[----:B------:R-:W-:-:S03]  /*27d0*/  FADD.FTZ R52, -R206, R52 ;  /* 0x00000034ce347221 */ /* 0x000fc60000010100 */
[----:B------:R-:W-:Y:S01]  /*27e0*/  FFMA.FTZ R116, R107, R59, R116 ;  /* 0x0000003b6b747223 */ /* 0x000fe20000010074 */
[----:B------:R-:W-:Y:S01]  /*27f0*/  FMUL.FTZ R52, R201, R52 ;  /* 0x00000034c9347220 */ /* 0x000fe20000410000 */
[----:B------:R-:W2:Y:S01]  /*2800*/  LDL R107, [R1+0x30] ;  /* 0x00003000016b7983 */ /* 0x000ea20000100800 */
[----:B------:R-:W-:Y:S02]  /*2810*/  HADD2.F32 R58, -RZ, R124.H0_H0 ;  /* 0x2000007cff3a7230 */ /* 0x000fe40000004100 */
[----:B------:R-:W-:Y:S01]  /*2820*/  FFMA.FTZ R242, R113, R57, R242 ;  /* 0x0000003971f27223 */ /* 0x000fe200000100f2 */
[----:B------:R-:W-:Y:S02]  /*2830*/  HADD2.F32 R57, -RZ, R120.H0_H0 ;  /* 0x20000078ff397230 */ /* 0x000fe40000004100 */
[----:B------:R-:W-:Y:S01]  /*2840*/  FADD.FTZ R199, R58, R199 ;  /* 0x000000c73ac77221 */ /* 0x000fe20000010000 */
[C---:B------:R-:W-:Y:S01]  /*2850*/  FFMA.FTZ R184, R52.reuse, R58, R184 ;  /* 0x0000003a34b87223 */ /* 0x040fe200000100b8 */
[----:B------:R-:W-:Y:S01]  /*2860*/  FMUL.FTZ R117, R201, R117 ;  /* 0x00000075c9757220 */ /* 0x000fe20000410000 */
[----:B------:R-:W-:Y:S01]  /*2870*/  FADD.FTZ R162, R57, R162 ;  /* 0x000000a239a27221 */ /* 0x000fe20000010000 */
[----:B------:R-:W-:Y:S01]  /*2880*/  FFMA.FTZ R26, R52, R57, R26 ;  /* 0x00000039341a7223 */ /* 0x000fe2000001001a */
[----:B------:R-:W-:Y:S01]  /*2890*/  FADD.FTZ R248, R115, R248 ;  /* 0x000000f873f87221 */ /* 0x000fe20000010000 */
[----:B------:R-:W-:Y:S01]  /*28a0*/  FFMA.FTZ R243, R117, R115, R243 ;  /* 0x0000007375f37223 */ /* 0x000fe200000100f3 */
[----:B------:R-:W-:Y:S01]  /*28b0*/  HADD2.F32 R124, -RZ, R124.H1_H1 ;  /* 0x3000007cff7c7230 */ /* 0x000fe20000004100 */
[----:B------:R-:W4:Y:S01]  /*28c0*/  LDL R115, [R1+0x1c] ;  /* 0x00001c0001737983 */ /* 0x000f220000100800 */
[----:B------:R-:W-:Y:S01]  /*28d0*/  FADD.FTZ R161, R59, R161 ;  /* 0x000000a13ba17221 */ /* 0x000fe20000010000 */
[----:B------:R-:W-:-:S02]  /*28e0*/  FFMA.FTZ R25, R117, R59, R25 ;  /* 0x0000003b75197223 */ /* 0x000fc40000010019 */
[----:B------:R-:W-:Y:S02]  /*28f0*/  FMUL.FTZ R59, R114, R124 ;  /* 0x0000007c723b7220 */ /* 0x000fe40000410000 */
[----:B------:R-:W4:Y:S01]  /*2900*/  LDL R114, [R1+0x20] ;  /* 0x0000200001727983 */ /* 0x000f220000100800 */
[----:B---3--:R-:W-:-:S03]  /*2910*/  FMUL.FTZ R58, R119, R58 ;  /* 0x0000003a773a7220 */ /* 0x008fc60000410000 */
[----:B------:R-:W3:Y:S01]  /*2920*/  LDL R119, [R1+0x24] ;  /* 0x0000240001777983 */ /* 0x000ee20000100800 */
[----:B------:R-:W-:-:S03]  /*2930*/  FFMA.FTZ R57, R118, R57, R58 ;  /* 0x0000003976397223 */ /* 0x000fc6000001003a */
[----:B------:R-:W3:Y:S01]  /*2940*/  LDL R118, [R1+0x28] ;  /* 0x0000280001767983 */ /* 0x000ee20000100800 */
[C---:B------:R-:W-:Y:S01]  /*2950*/  FADD.FTZ R53, -R206.reuse, R53 ;  /* 0x00000035ce357221 */ /* 0x040fe20000010100 */
[----:B------:R-:W-:Y:S02]  /*2960*/  HADD2.F32 R58, -RZ, R120.H1_H1 ;  /* 0x30000078ff3a7230 */ /* 0x000fe40000004100 */
[C---:B------:R-:W-:Y:S01]  /*2970*/  FADD.FTZ R54, -R206.reuse, R54 ;  /* 0x00000036ce367221 */ /* 0x040fe20000010100 */
[----:B------:R-:W-:Y:S01]  /*2980*/  FADD.FTZ R55, -R206, R55 ;  /* 0x00000037ce377221 */ /* 0x000fe20000010100 */
[----:B------:R-:W-:Y:S01]  /*2990*/  FMUL.FTZ R53, R201, R53 ;  /* 0x00000035c9357220 */ /* 0x000fe20000410000 */
[----:B------:R-:W3:Y:S01]  /*29a0*/  LDL R120, [R1+0x14] ;  /* 0x0000140001787983 */ /* 0x000ee20000100800 */
[----:B------:R-:W-:Y:S02]  /*29b0*/  FADD.FTZ R163, R58, R163 ;  /* 0x000000a33aa37221 */ /* 0x000fe40000010000 */
[-C--:B------:R-:W-:Y:S01]  /*29c0*/  FFMA.FTZ R27, R53, R58.reuse, R27 ;  /* 0x0000003a351b7223 */ /* 0x080fe2000001001b */
[----:B--2---:R-:W-:Y:S01]  /*29d0*/  FFMA.FTZ R58, R107, R58, R59 ;  /* 0x0000003a6b3a7223 */ /* 0x004fe2000001003b */
[----:B------:R-:W-:-:S02]  /*29e0*/  HADD2.F32 R107, -RZ, R125.H0_H0 ;  /* 0x2000007dff6b7230 */ /* 0x000fc40000004100 */
[C---:B------:R-:W-:Y:S01]  /*29f0*/  FMUL.FTZ R59, R201.reuse, R54 ;  /* 0x00000036c93b7220 */ /* 0x040fe20000410000 */
[----:B------:R-:W-:Y:S02]  /*2a00*/  HADD2.F32 R54, -RZ, R121.H0_H0 ;  /* 0x20000079ff367230 */ /* 0x000fe40000004100 */
[----:B------:R-:W-:Y:S01]  /*2a10*/  FMUL.FTZ R55, R201, R55 ;  /* 0x00000037c9377220 */ /* 0x000fe20000410000 */
[----:B------:R-:W-:Y:S02]  /*2a20*/  HADD2.F32 R125, -RZ, R125.H1_H1 ;  /* 0x3000007dff7d7230 */ /* 0x000fe40000004100 */
[----:B------:R-:W-:Y:S01]  /*2a30*/  FADD.FTZ R197, R107, R197 ;  /* 0x000000c56bc57221 */ /* 0x000fe20000010000 */
[C---:B------:R-:W-:Y:S01]  /*2a40*/  FFMA.FTZ R186, R59.reuse, R107, R186 ;  /* 0x0000006b3bba7223 */ /* 0x040fe200000100ba */
[----:B------:R-:W-:Y:S01]  /*2a50*/  FADD.FTZ R164, R54, R164 ;  /* 0x000000a436a47221 */ /* 0x000fe20000010000 */
[----:B------:R-:W-:Y:S01]  /*2a60*/  FFMA.FTZ R28, R59, R54, R28 ;  /* 0x000000363b1c7223 */ /* 0x000fe2000001001c */
[----:B------:R-:W-:Y:S01]  /*2a70*/  FADD.FTZ R196, R125, R196 ;  /* 0x000000c47dc47221 */ /* 0x000fe20000010000 */
[-C--:B------:R-:W-:Y:S01]  /*2a80*/  FFMA.FTZ R187, R55, R125.reuse, R187 ;  /* 0x0000007d37bb7223 */ /* 0x080fe200000100bb */
[----:B----4-:R-:W-:Y:S01]  /*2a90*/  FMUL.FTZ R125, R115, R125 ;  /* 0x0000007d737d7220 */ /* 0x010fe20000410000 */
[----:B---3--:R-:W-:-:S04]  /*2aa0*/  FMUL.FTZ R107, R119, R107 ;  /* 0x0000006b776b7220 */ /* 0x008fc80000410000 */
[----:B------:R-:W-:Y:S01]  /*2ab0*/  FFMA.FTZ R54, R118, R54, R107 ;  /* 0x0000003676367223 */ /* 0x000fe2000001006b */
[----:B------:R-:W-:-:S05]  /*2ac0*/  HADD2.F32 R107, -RZ, R121.H1_H1 ;  /* 0x30000079ff6b7230 */ /* 0x000fca0000004100 */
[----:B------:R-:W-:Y:S01]  /*2ad0*/  FADD.FTZ R165, R107, R165 ;  /* 0x000000a56ba57221 */ /* 0x000fe20000010000 */
[-C--:B------:R-:W-:Y:S01]  /*2ae0*/  FFMA.FTZ R29, R55, R107.reuse, R29 ;  /* 0x0000006b371d7223 */ /* 0x080fe2000001001d */
[----:B------:R-:W-:Y:S02]  /*2af0*/  FFMA.FTZ R107, R114, R107, R125 ;  /* 0x0000006b726b7223 */ /* 0x000fe4000001007d */
[----:B------:R-:W2:Y:S01]  /*2b00*/  LDL R125, [R1+0x18] ;  /* 0x00001800017d7983 */ /* 0x000ea20000100800 */
[----:B------:R-:W-:-:S03]  /*2b10*/  FADD.FTZ R119, -R206, R142 ;  /* 0x0000008ece777221 */ /* 0x000fc60000010100 */
[----:B------:R-:W3:Y:S01]  /*2b20*/  LDL R142, [R1+0xc] ;  /* 0x00000c00018e7983 */ /* 0x000ee20000100800 */
[----:B------:R-:W-:Y:S01]  /*2b30*/  FADD.FTZ R121, -R206, R141 ;  /* 0x0000008dce797221 */ /* 0x000fe20000010100 */
[----:B------:R-:W-:Y:S02]  /*2b40*/  FADD.FTZ R198, R124, R198 ;  /* 0x000000c67cc67221 */ /* 0x000fe40000010000 */
[----:B------:R-:W4:Y:S01]  /*2b50*/  LDL R141, [R1+0x10] ;  /* 0x00001000018d7983 */ /* 0x000f220000100800 */
[----:B------:R-:W-:Y:S01]  /*2b60*/  FFMA.FTZ R185, R53, R124, R185 ;  /* 0x0000007c35b97223 */ /* 0x000fe200000100b9 */
[----:B------:R-:W-:Y:S01]  /*2b70*/  FADD.FTZ R115, -R206, R140 ;  /* 0x0000008cce737221 */ /* 0x000fe20000010100 */
[----:B------:R-:W-:Y:S01]  /*2b80*/  HADD2.F32 R118, -RZ, R126.H0_H0 ;  /* 0x2000007eff767230 */ /* 0x000fe20000004100 */
[----:B------:R-:W4:Y:S01]  /*2b90*/  LDL R124, [R1+0x4] ;  /* 0x00000400017c7983 */ /* 0x000f220000100800 */
[----:B------:R-:W-:Y:S02]  /*2ba0*/  HADD2.F32 R114, -RZ, R122.H0_H0 ;  /* 0x2000007aff727230 */ /* 0x000fe40000004100 */
[----:B------:R-:W-:Y:S01]  /*2bb0*/  FMUL.FTZ R115, R201, R115 ;  /* 0x00000073c9737220 */ /* 0x000fe20000410000 */
[----:B------:R-:W-:Y:S01]  /*2bc0*/  FMUL.FTZ R120, R120, R118 ;  /* 0x0000007678787220 */ /* 0x000fe20000410000 */
[----:B------:R-:W4:Y:S01]  /*2bd0*/  LDL R140, [R1+0x8] ;  /* 0x00000800018c7983 */ /* 0x000f220000100800 */
[----:B------:R-:W-:Y:S01]  /*2be0*/  FADD.FTZ R166, R114, R166 ;  /* 0x000000a672a67221 */ /* 0x000fe20000010000 */
[----:B------:R-:W-:Y:S01]  /*2bf0*/  FFMA.FTZ R30, R115, R114, R30 ;  /* 0x00000072731e7223 */ /* 0x000fe2000001001e */
[----:B------:R-:W-:-:S02]  /*2c00*/  HADD2.F32 R126, -RZ, R126.H1_H1 ;  /* 0x3000007eff7e7230 */ /* 0x000fc40000004100 */
[----:B--2---:R-:W-:Y:S02]  /*2c10*/  FFMA.FTZ R114, R125, R114, R120 ;  /* 0x000000727d727223 */ /* 0x004fe40000010078 */
[----:B------:R-:W2:Y:S01]  /*2c20*/  LDL R125, [R1] ;  /* 0x00000000017d7983 */ /* 0x000ea20000100800 */
[----:B------:R-:W-:Y:S02]  /*2c30*/  HADD2.F32 R120, -RZ, R122.H1_H1 ;  /* 0x3000007aff787230 */ /* 0x000fe40000004100 */
[----:B------:R-:W-:Y:S01]  /*2c40*/  FADD.FTZ R195, R118, R195 ;  /* 0x000000c376c37221 */ /* 0x000fe20000010000 */
[----:B------:R-:W-:Y:S01]  /*2c50*/  FFMA.FTZ R188, R115, R118, R188 ;  /* 0x0000007673bc7223 */ /* 0x000fe200000100bc */
[----:B------:R-:W-:Y:S01]  /*2c60*/  FMUL.FTZ R121, R201, R121 ;  /* 0x00000079c9797220 */ /* 0x000fe20000410000 */
[----:B---3--:R-:W-:Y:S01]  /*2c70*/  FMUL.FTZ R118, R142, R126 ;  /* 0x0000007e8e767220 */ /* 0x008fe20000410000 */
[----:B------:R-:W-:Y:S02]  /*2c80*/  HADD2.F32 R122, -RZ, R127.H0_H0 ;  /* 0x2000007fff7a7230 */ /* 0x000fe40000004100 */
[----:B------:R-:W-:Y:S01]  /*2c90*/  FADD.FTZ R167, R120, R167 ;  /* 0x000000a778a77221 */ /* 0x000fe20000010000 */
[-C--:B------:R-:W-:Y:S01]  /*2ca0*/  FFMA.FTZ R31, R121, R120.reuse, R31 ;  /* 0x00000078791f7223 */ /* 0x080fe2000001001f */
[----:B----4-:R-:W-:Y:S01]  /*2cb0*/  FFMA.FTZ R120, R141, R120, R118 ;  /* 0x000000788d787223 */ /* 0x010fe20000010076 */
[----:B------:R-:W-:-:S02]  /*2cc0*/  HADD2.F32 R118, -RZ, R123.H0_H0 ;  /* 0x2000007bff767230 */ /* 0x000fc40000004100 */
[----:B------:R-:W-:Y:S01]  /*2cd0*/  FMUL.FTZ R119, R201, R119 ;  /* 0x00000077c9777220 */ /* 0x000fe20000410000 */
[----:B------:R-:W-:Y:S01]  /*2ce0*/  FADD.FTZ R143, -R206, R143 ;  /* 0x0000008fce8f7221 */ /* 0x000fe20000010100 */
[----:B------:R-:W-:Y:S01]  /*2cf0*/  FMUL.FTZ R124, R124, R122 ;  /* 0x0000007a7c7c7220 */ /* 0x000fe20000410000 */
[----:B------:R-:W-:Y:S02]  /*2d00*/  HADD2.F32 R127, -RZ, R127.H1_H1 ;  /* 0x3000007fff7f7230 */ /* 0x000fe40000004100 */
[----:B------:R-:W-:Y:S01]  /*2d10*/  FADD.FTZ R168, R118, R168 ;  /* 0x000000a876a87221 */ /* 0x000fe20000010000 */
[C---:B------:R-:W-:Y:S01]  /*2d20*/  FFMA.FTZ R32, R119.reuse, R118, R32 ;  /* 0x0000007677207223 */ /* 0x040fe20000010020 */
[----:B------:R-:W-:Y:S01]  /*2d30*/  FADD.FTZ R193, R122, R193 ;  /* 0x000000c17ac17221 */ /* 0x000fe20000010000 */
[----:B------:R-:W-:Y:S01]  /*2d40*/  FFMA.FTZ R190, R119, R122, R190 ;  /* 0x0000007a77be7223 */ /* 0x000fe200000100be */
[----:B------:R-:W-:Y:S02]  /*2d50*/  HADD2.F32 R123, -RZ, R123.H1_H1 ;  /* 0x3000007bff7b7230 */ /* 0x000fe40000004100 */
[----:B------:R-:W-:Y:S01]  /*2d60*/  FFMA.FTZ R118, R140, R118, R124 ;  /* 0x000000768c767223 */ /* 0x000fe2000001007c */
[----:B------:R-:W-:Y:S01]  /*2d70*/  FMUL.FTZ R122, R201, R143 ;  /* 0x0000008fc97a7220 */ /* 0x000fe20000410000 */
[----:B------:R-:W-:Y:S01]  /*2d80*/  FMUL.FTZ R124, R252, R127 ;  /* 0x0000007ffc7c7220 */ /* 0x000fe20000410000 */
[----:B------:R-:W-:-:S02]  /*2d90*/  FADD.FTZ R169, R123, R169 ;  /* 0x000000a97ba97221 */ /* 0x000fc40000010000 */
[----:B------:R-:W-:Y:S01]  /*2da0*/  FFMA.FTZ R33, R122, R123, R33 ;  /* 0x0000007b7a217223 */ /* 0x000fe20000010021 */
[----:B------:R-:W-:Y:S01]  /*2db0*/  UMOV UR4, 0xffffffff ;  /* 0xffffffff00047882 */ /* 0x000fe20000000000 */
[----:B------:R-:W-:Y:S01]  /*2dc0*/  ISETP.NE.U32.AND P1, PT, RZ, UR14, PT ;  /* 0x0000000eff007c0c */ /* 0x000fe2000bf25070 */
[----:B------:R-:W-:Y:S01]  /*2dd0*/  FADD.FTZ R194, R126, R194 ;  /* 0x000000c27ec27221 */ /* 0x000fe20000010000 */
[----:B------:R-:W-:Y:S01]  /*2de0*/  FFMA.FTZ R189, R121, R126, R189 ;  /* 0x0000007e79bd7223 */ /* 0x000fe200000100bd */
[----:B------:R-:W-:Y:S01]  /*2df0*/  FADD.FTZ R192, R127, R192 ;  /* 0x000000c07fc07221 */ /* 0x000fe20000010000 */
[----:B------:R-:W-:Y:S01]  /*2e00*/  FFMA.FTZ R191, R122, R127, R191 ;  /* 0x0000007f7abf7223 */ /* 0x000fe200000100bf */
[----:B------:R-:W-:Y:S01]  /*2e10*/  ISETP.NE.AND.EX P1, PT, RZ, UR15, PT, P1 ;  /* 0x0000000fff007c0c */ /* 0x000fe2000bf25310 */
[----:B--2---:R-:W-:Y:S01]  /*2e20*/  FFMA.FTZ R123, R125, R123, R124 ;  /* 0x0000007b7d7b7223 */ /* 0x004fe2000001007c */
        /* <DEDUP_REMOVED lines=83> */
.L_x_3343:
        /* <DEDUP_REMOVED lines=43> */
.L_x_3301:
        /* <DEDUP_REMOVED lines=33> */
.L_x_3300:
        /* <DEDUP_REMOVED lines=32> */
.L_x_3303:
        /* <DEDUP_REMOVED lines=33> */
.L_x_3299:
        /* <DEDUP_REMOVED lines=37> */
.L_x_3305:
        /* <DEDUP_REMOVED lines=33> */
.L_x_3304:
        /* <DEDUP_REMOVED lines=32> */
.L_x_3306:
        /* <DEDUP_REMOVED lines=32> */
.L_x_3302:
        /* <DEDUP_REMOVED lines=43> */
[----:B0-----:R-:W-:Y:S02]  /*4740*/  F2FP.F16.F32.PACK_AB R41, R135, R134 ;  /* 0x000000868729723e */ /* 0x001fe400000000ff */
[----:B------:R-:W-:Y:S02]  /*4750*/  F2FP.F16.F32.PACK_AB R40, R133, R132 ;  /* 0x000000848528723e */ /* 0x000fe400000000ff */
[----:B------:R-:W-:Y:S02]  /*4760*/  MOV R131, R43 ;  /* 0x0000002b00837202 */ /* 0x000fe40000000f00 */
[----:B------:R-:W-:-:S02]  /*4770*/  MOV R130, R42 ;  /* 0x0000002a00827202 */ /* 0x000fc40000000f00 */
[----:B------:R-:W-:Y:S02]  /*4780*/  MOV R129, R41 ;  /* 0x0000002900817202 */ /* 0x000fe40000000f00 */
[----:B------:R-:W-:Y:S01]  /*4790*/  MOV R128, R40 ;  /* 0x0000002800807202 */ /* 0x000fe20000000f00 */
[----:B------:R-:W-:Y:S06]  /*47a0*/  BRA `(.L_x_3310) ;  /* 0x0000000c00687947 */ /* 0x000fec0003800000 */
.L_x_3309:
        /* <DEDUP_REMOVED lines=27> */
[----:B------:R-:W-:Y:S01]  /*4960*/  F2FP.F16.F32.PACK_AB R40, R133, R132 ;  /* 0x000000848528723e */ /* 0x000fe200000000ff */
[----:B------:R-:W-:Y:S06]  /*4970*/  BRA `(.L_x_3310) ;  /* 0x0000000800f47947 */ /* 0x000fec0003800000 */
.L_x_3308:
        /* <DEDUP_REMOVED lines=34> */
.L_x_3311:
        /* <DEDUP_REMOVED lines=29> */
.L_x_3307:
        /* <DEDUP_REMOVED lines=35> */
.L_x_3313:
        /* <DEDUP_REMOVED lines=27> */
[----:B------:R-:W-:Y:S01]  /*5150*/  F2FP.F16.F32.PACK_AB R40, R133, R132 ;  /* 0x000000848528723e */ /* 0x000fe200000000ff */
[----:B------:R-:W-:Y:S06]  /*5160*/  BRA `(.L_x_3310) ;  /* 0x0000000000f87947 */ /* 0x000fec0003800000 */
.L_x_3312:
        /* <DEDUP_REMOVED lines=34> */
.L_x_3314:
        /* <DEDUP_REMOVED lines=28> */
.L_x_3310:
        /* <DEDUP_REMOVED lines=45> */
.L_x_3317:
        /* <DEDUP_REMOVED lines=29> */
.L_x_3316:
        /* <DEDUP_REMOVED lines=34> */
.L_x_3319:
        /* <DEDUP_REMOVED lines=29> */
.L_x_3315:
        /* <DEDUP_REMOVED lines=35> */
.L_x_3321:
        /* <DEDUP_REMOVED lines=29> */
.L_x_3320:
        /* <DEDUP_REMOVED lines=34> */
.L_x_3322:
        /* <DEDUP_REMOVED lines=28> */
.L_x_3318:
        /* <DEDUP_REMOVED lines=45> */
.L_x_3325:
        /* <DEDUP_REMOVED lines=29> */
.L_x_3324:
        /* <DEDUP_REMOVED lines=34> */
.L_x_3327:
        /* <DEDUP_REMOVED lines=29> */
.L_x_3323:
        /* <DEDUP_REMOVED lines=35> */
.L_x_3329:
        /* <DEDUP_REMOVED lines=24> */
[----:B0-----:R-:W-:-:S02]  /*7200*/  F2FP.F16.F32.PACK_AB R40, R133, R132 ;  /* 0x000000848528723e */ /* 0x001fc400000000ff */
[----:B------:R-:W-:Y:S02]  /*7210*/  F2FP.F16.F32.PACK_AB R43, R139, R138 ;  /* 0x0000008a8b2b723e */ /* 0x000fe400000000ff */
[----:B------:R-:W-:Y:S02]  /*7220*/  F2FP.F16.F32.PACK_AB R42, R137, R136 ;  /* 0x00000088892a723e */ /* 0x000fe400000000ff */
[----:B------:R-:W-:Y:S01]  /*7230*/  F2FP.F16.F32.PACK_AB R41, R135, R134 ;  /* 0x000000868729723e */ /* 0x000fe200000000ff */
[----:B------:R-:W-:Y:S06]  /*7240*/  BRA `(.L_x_3326) ;  /* 0x0000000000f87947 */ /* 0x000fec0003800000 */
.L_x_3328:
        /* <DEDUP_REMOVED lines=34> */
.L_x_3330:
        /* <DEDUP_REMOVED lines=28> */
.L_x_3326:
        /* <DEDUP_REMOVED lines=14> */
.L_x_3297:
        /* <DEDUP_REMOVED lines=110> */
.L_x_3296:
[----:B------:R-:W-:Y:S05]  /*7df0*/  BSYNC B0 ;  /* 0x0000000000007941 */ /* 0x000fea0003800000 */
.L_x_3295:
        /* <DEDUP_REMOVED lines=27> */
[----:B------:R-:W4:Y:S04]  /*7fb0*/  LDS R55, [R3+0x1c00] ;  /* 0x001c000003377984 */ /* 0x000f280000000800 */
        /* <DEDUP_REMOVED lines=12> */
[----:B---3--:R-:W-:-:S03]  /*8080*/  FADD.FTZ R12, R12, R53 ;  /* 0x000000350c0c7221 */ /* 0x008fc60000010000 */
[----:B------:R-:W3:Y:S01]  /*8090*/  LDS R38, [R3+0x1600] ;  /* 0x0016000003267984 */ /* 0x000ee20000000800 */
[----:B----4-:R-:W-:-:S03]  /*80a0*/  FADD.FTZ R14, R14, R55 ;  /* 0x000000370e0e7221 */ /* 0x010fc60000010000 */
[----:B------:R-:W4:Y:S01]  /*80b0*/  LDS R52, [R3+0x1a00] ;  /* 0x001a000003347984 */ /* 0x000f220000000800 */
[----:B--2---:R-:W-:-:S03]  /*80c0*/  FADD.FTZ R15, R15, R54 ;  /* 0x000000360f0f7221 */ /* 0x004fc60000010000 */
        /* <DEDUP_REMOVED lines=23> */
[----:B------:R-:W2:Y:S01]  /*8240*/  LDS R12, [R3+0x3600] ;  /* 0x00360000030c7984 */ /* 0x000ea20000000800 */
[----:B------:R-:W-:-:S03]  /*8250*/  FADD.FTZ R78, R15, R78 ;  /* 0x0000004e0f4e7221 */ /* 0x000fc60000010000 */
[----:B------:R-:W3:Y:S04]  /*8260*/  LDS R14, [R3+0x3200] ;  /* 0x00320000030e7984 */ /* 0x000ee80000000800 */
        /* <DEDUP_REMOVED lines=8> */
[----:B-----5:R-:W-:-:S03]  /*82f0*/  FADD.FTZ R13, R13, R76 ;  /* 0x0000004c0d0d7221 */ /* 0x020fc60000010000 */
[----:B--2---:R-:W-:Y:S01]  /*8300*/  FADD.FTZ R12, R35, R12 ;  /* 0x0000000c230c7221 */ /* 0x004fe20000010000 */
[----:B------:R-:W-:Y:S01]  /*8310*/  STS.128 [R2], R96 ;  /* 0x0000006002007388 */ /* 0x000fe20000000c00 */
[----:B---3--:R-:W-:-:S03]  /*8320*/  FADD.FTZ R14, R33, R14 ;  /* 0x0000000e210e7221 */ /* 0x008fc60000010000 */
[----:B------:R-:W-:Y:S01]  /*8330*/  STS.128 [R2+0x10], R80 ;  /* 0x0000105002007388 */ /* 0x000fe20000000c00 */
[----:B----4-:R-:W-:-:S03]  /*8340*/  FADD.FTZ R15, R32, R15 ;  /* 0x0000000f200f7221 */ /* 0x010fc60000010000 */
        /* <DEDUP_REMOVED lines=15> */
[----:B------:R-:W3:Y:S04]  /*8440*/  LDS R53, [R3] ;  /* 0x0000000003357984 */ /* 0x000ee80000000800 */
        /* <DEDUP_REMOVED lines=153> */
[----:B------:R-:W-:Y:S02]  /*8de0*/  IADD3.X R5, PT, PT, RZ, RZ, RZ, P0, !PT ;  /* 0x000000ffff057210 */ /* 0x000fe400007fe4ff */
[----:B------:R-:W5:Y:S01]  /*8df0*/  LDS R63, [R3+0x2200] ;  /* 0x00220000033f7984 */ /* 0x000f620000000800 */
[----:B------:R-:W-:-:S03]  /*8e00*/  SHF.L.U32 R18, R2, 0x2, RZ ;  /* 0x0000000202127819 */ /* 0x000fc600000006ff */
[----:B------:R-:W5:Y:S01]  /*8e10*/  LDS R0, [R3+0x400] ;  /* 0x0004000003007984 */ /* 0x000f620000000800 */
[C---:B------:R-:W-:Y:S02]  /*8e20*/  IADD3 R4, P0, PT, R18.reuse, UR22, RZ ;  /* 0x0000001612047c10 */ /* 0x040fe4000ff1e0ff */
[----:B------:R-:W-:Y:S01]  /*8e30*/  IADD3 R6, P1, PT, R18, UR20, RZ ;  /* 0x0000001412067c10 */ /* 0x000fe2000ff3e0ff */
        /* <DEDUP_REMOVED lines=8> */
[----:B----4-:R-:W-:Y:S01]  /*8ec0*/  FADD.FTZ R65, R40, R19 ;  /* 0x0000001328417221 */ /* 0x010fe20000010000 */
[----:B------:R-:W-:Y:S02]  /*8ed0*/  SHF.L.U64.HI R19, R2, 0x2, R5 ;  /* 0x0000000202137819 */ /* 0x000fe40000010205 */
[----:B------:R-:W3:Y:S01]  /*8ee0*/  LDS R69, [R3+0x3400] ;  /* 0x0034000003457984 */ /* 0x000ee20000000800 */
[----:B0-----:R-:W-:Y:S01]  /*8ef0*/  FADD.FTZ R42, RZ, R42 ;  /* 0x0000002aff2a7221 */ /* 0x001fe20000010000 */
[C---:B------:R-:W-:Y:S02]  /*8f00*/  IADD3.X R5, PT, PT, R19.reuse, UR23, RZ, P0, !PT ;  /* 0x0000001713057c10 */ /* 0x040fe400087fe4ff */
[----:B------:R-:W0:Y:S01]  /*8f10*/  LDS R2, [R3+0x600] ;  /* 0x0006000003027984 */ /* 0x000e220000000800 */
[C---:B------:R-:W-:Y:S01]  /*8f20*/  IADD3.X R7, PT, PT, R19.reuse, UR21, RZ, P1, !PT ;  /* 0x0000001513077c10 */ /* 0x040fe20008ffe4ff */
[----:B-----5:R-:W-:Y:S01]  /*8f30*/  FADD.FTZ R42, R42, R51 ;  /* 0x000000332a2a7221 */ /* 0x020fe20000010000 */
[C---:B------:R-:W-:Y:S01]  /*8f40*/  IADD3 R16, P0, PT, R18.reuse, UR26, RZ ;  /* 0x0000001a12107c10 */ /* 0x040fe2000ff1e0ff */
[----:B------:R-:W4:Y:S01]  /*8f50*/  LDS R49, [R3+0x2600] ;  /* 0x0026000003317984 */ /* 0x000f220000000800 */
[----:B------:R-:W-:Y:S01]  /*8f60*/  IADD3 R18, P1, PT, R18, UR24, RZ ;  /* 0x0000001812127c10 */ /* 0x000fe2000ff3e0ff */
[----:B------:R-:W-:Y:S01]  /*8f70*/  FADD.FTZ R42, R42, R63 ;  /* 0x0000003f2a2a7221 */ /* 0x000fe20000010000 */
[C---:B------:R-:W-:Y:S01]  /*8f80*/  IADD3.X R17, PT, PT, R19.reuse, UR27, RZ, P0, !PT ;  /* 0x0000001b13117c10 */ /* 0x040fe200087fe4ff */
[----:B------:R-:W5:Y:S01]  /*8f90*/  LDS R35, [R3+0x1800] ;  /* 0x0018000003237984 */ /* 0x000f620000000800 */
[----:B------:R-:W-:Y:S01]  /*8fa0*/  IADD3.X R19, PT, PT, R19, UR25, RZ, P1, !PT ;  /* 0x0000001913137c10 */ /* 0x000fe20008ffe4ff */
[----:B------:R-:W-:-:S02]  /*8fb0*/  FADD.FTZ R0, RZ, R0 ;  /* 0x00000000ff007221 */ /* 0x000fc40000010000 */
[----:B------:R-:W5:Y:S02]  /*8fc0*/  LDS R22, [R3+0xa00] ;  /* 0x000a000003167984 */ /* 0x000f640000000800 */
[----:B------:R-:W-:Y:S02]  /*8fd0*/  FADD.FTZ R0, R0, R31 ;  /* 0x0000001f00007221 */ /* 0x000fe40000010000 */
[----:B------:R-:W5:Y:S01]  /*8fe0*/  LDS R73, [R3+0x3600] ;  /* 0x0036000003497984 */ /* 0x000f620000000800 */
[----:B------:R-:W-:-:S03]  /*8ff0*/  FADD.FTZ R67, R42, R67 ;  /* 0x000000432a437221 */ /* 0x000fc60000010000 */
[----:B------:R-:W5:Y:S01]  /*9000*/  LDS R51, [R3+0x2800] ;  /* 0x0028000003337984 */ /* 0x000f620000000800 */
[----:B-1----:R-:W-:-:S03]  /*9010*/  FADD.FTZ R0, R0, R45 ;  /* 0x0000002d00007221 */ /* 0x002fc60000010000 */
[----:B------:R-:W1:Y:S04]  /*9020*/  LDS R37, [R3+0x1a00] ;  /* 0x001a000003257984 */ /* 0x000e680000000800 */
[----:B------:R-:W1:Y:S01]  /*9030*/  LDS R24, [R3+0xc00] ;  /* 0x000c000003187984 */ /* 0x000e620000000800 */
[----:B--2---:R-:W-:-:S03]  /*9040*/  FADD.FTZ R20, RZ, R20 ;  /* 0x00000014ff147221 */ /* 0x004fc60000010000 */
[----:B------:R-:W2:Y:S04]  /*9050*/  LDS R75, [R3+0x3800] ;  /* 0x00380000034b7984 */ /* 0x000ea80000000800 */
        /* <DEDUP_REMOVED lines=8> */
[----:B-----5:R-:W-:Y:S02]  /*90e0*/  FADD.FTZ R20, R20, R35 ;  /* 0x0000002314147221 */ /* 0x020fe40000010000 */
[----:B------:R-:W-:Y:S01]  /*90f0*/  STG.E desc[UR10][R6.64], R15 ;  /* 0x0000000f06007986 */ /* 0x000fe2000c10190a */
[----:B------:R-:W-:-:S03]  /*9100*/  FADD.FTZ R22, RZ, R22 ;  /* 0x00000016ff167221 */ /* 0x000fc60000010000 */
[----:B------:R-:W4:Y:S01]  /*9110*/  LDS R71, [R3+0x3a00] ;  /* 0x003a000003477984 */ /* 0x000f220000000800 */
[----:B------:R-:W-:-:S03]  /*9120*/  FADD.FTZ R73, R2, R73 ;  /* 0x0000004902497221 */ /* 0x000fc60000010000 */
[----:B------:R-:W5:Y:S01]  /*9130*/  LDS R63, [R3+0x2c00] ;  /* 0x002c0000033f7984 */ /* 0x000f620000000800 */
[----:B------:R-:W-:-:S03]  /*9140*/  FADD.FTZ R20, R20, R51 ;  /* 0x0000003314147221 */ /* 0x000fc60000010000 */
[----:B------:R-:W5:Y:S01]  /*9150*/  LDS R15, [R3+0x1e00] ;  /* 0x001e0000030f7984 */ /* 0x000f620000000800 */
[----:B-1----:R-:W-:-:S03]  /*9160*/  FADD.FTZ R22, R22, R37 ;  /* 0x0000002516167221 */ /* 0x002fc60000010000 */
[----:B------:R-:W1:Y:S01]  /*9170*/  LDS R31, [R3+0x3c00] ;  /* 0x003c0000031f7984 */ /* 0x000e620000000800 */
[----:B------:R-:W-:-:S03]  /*9180*/  FADD.FTZ R24, RZ, R24 ;  /* 0x00000018ff187221 */ /* 0x000fc60000010000 */
[----:B------:R-:W1:Y:S01]  /*9190*/  LDS R28, [R3+0x2e00] ;  /* 0x002e0000031c7984 */ /* 0x000e620000000800 */
[----:B--2---:R-:W-:-:S03]  /*91a0*/  FADD.FTZ R75, R20, R75 ;  /* 0x0000004b144b7221 */ /* 0x004fc60000010000 */
[----:B------:R-:W2:Y:S01]  /*91b0*/  LDS R30, [R3+0x3e00] ;  /* 0x003e0000031e7984 */ /* 0x000ea20000000800 */
[----:B------:R-:W-:-:S03]  /*91c0*/  FADD.FTZ R22, R22, R61 ;  /* 0x0000003d16167221 */ /* 0x000fc60000010000 */
        /* <DEDUP_REMOVED lines=16> */
[----:B------:R-:W-:Y:S01]  /*92d0*/  STG.E desc[UR10][R18.64+0x400], R55 ;  /* 0x0004003712007986 */ /* 0x000fe2000c10190a */
[----:B--2---:R-:W-:-:S03]  /*92e0*/  FADD.FTZ R15, R15, R30 ;  /* 0x0000001e0f0f7221 */ /* 0x004fc60000010000 */
        /* <DEDUP_REMOVED lines=21> */
.L_x_3298:
        /* <DEDUP_REMOVED lines=8> */
.L_x_3333:
[----:B------:R-:W-:Y:S05]  /*94c0*/  BSYNC B2 ;  /* 0x0000000000027941 */ /* 0x000fea0003800000 */
.L_x_3332:
        /* <DEDUP_REMOVED lines=8> */
.L_x_3334:
[----:B------:R-:W-:Y:S01]  /*9550*/  HFMA2 R127, -RZ, RZ, 0, 1.1920928955078125e-07 ;  /* 0x00000002ff7f7431 */ /* 0x000fe200000001ff */
[----:B------:R-:W-:Y:S01]  /*9560*/  MOV R126, R124 ;  /* 0x0000007c007e7202 */ /* 0x000fe20000000f00 */
[----:B------:R-:W-:-:S07]  /*9570*/  FADD.FTZ R125, R125, R143 ;  /* 0x0000008f7d7d7221 */ /* 0x000fce0000010000 */
[----:B------:R-:W-:Y:S05]  /*9580*/  WARPSYNC.COLLECTIVE R141, `(.L_x_3335) ;  /* 0x000000008d087348 */ /* 0x000fea0003c00000 */
[----:B------:R0:W1:Y:S02]  /*9590*/  SHFL.BFLY P3, R143, R126, R127, R140 ;  /* 0x0c00007f7e8f7389 */ /* 0x000064000006008c */
[----:B01----:R-:W-:Y:S05]  /*95a0*/  ENDCOLLECTIVE ;  /* 0x000000000000791b */ /* 0x003fea0003800000 */
.L_x_3335:
[----:B------:R-:W-:Y:S01]  /*95b0*/  MOV R126, R125 ;  /* 0x0000007d007e7202 */ /* 0x000fe20000000f00 */
[----:B------:R-:W-:-:S07]  /*95c0*/  FADD.FTZ R124, R124, R143 ;  /* 0x0000008f7c7c7221 */ /* 0x000fce0000010000 */
[----:B------:R-:W-:Y:S05]  /*95d0*/  WARPSYNC.COLLECTIVE R141, `(.L_x_3336) ;  /* 0x000000008d087348 */ /* 0x000fea0003c00000 */
[----:B------:R0:W1:Y:S02]  /*95e0*/  SHFL.BFLY P3, R143, R126, R127, R140 ;  /* 0x0c00007f7e8f7389 */ /* 0x000064000006008c */
[----:B01----:R-:W-:Y:S05]  /*95f0*/  ENDCOLLECTIVE ;  /* 0x000000000000791b */ /* 0x003fea0003800000 */
.L_x_3336:
[----:B------:R-:W-:Y:S01]  /*9600*/  HFMA2 R127, -RZ, RZ, 0, 2.384185791015625e-07 ;  /* 0x00000004ff7f7431 */ /* 0x000fe200000001ff */
[----:B------:R-:W-:Y:S01]  /*9610*/  MOV R126, R124 ;  /* 0x0000007c007e7202 */ /* 0x000fe20000000f00 */
[----:B------:R-:W-:-:S07]  /*9620*/  FADD.FTZ R125, R125, R143 ;  /* 0x0000008f7d7d7221 */ /* 0x000fce0000010000 */
[----:B------:R-:W-:Y:S05]  /*9630*/  WARPSYNC.COLLECTIVE R141, `(.L_x_3337) ;  /* 0x000000008d087348 */ /* 0x000fea0003c00000 */
[----:B------:R0:W1:Y:S02]  /*9640*/  SHFL.BFLY P3, R143, R126, R127, R140 ;  /* 0x0c00007f7e8f7389 */ /* 0x000064000006008c */
[----:B01----:R-:W-:Y:S05]  /*9650*/  ENDCOLLECTIVE ;  /* 0x000000000000791b */ /* 0x003fea0003800000 */
.L_x_3337:
[----:B------:R-:W-:Y:S01]  /*9660*/  MOV R126, R125 ;  /* 0x0000007d007e7202 */ /* 0x000fe20000000f00 */
[----:B------:R-:W-:-:S07]  /*9670*/  FADD.FTZ R124, R124, R143 ;  /* 0x0000008f7c7c7221 */ /* 0x000fce0000010000 */
[----:B------:R-:W-:Y:S05]  /*9680*/  WARPSYNC.COLLECTIVE R141, `(.L_x_3338) ;  /* 0x000000008d087348 */ /* 0x000fea0003c00000 */
[----:B------:R0:W1:Y:S02]  /*9690*/  SHFL.BFLY P3, R143, R126, R127, R140 ;  /* 0x0c00007f7e8f7389 */ /* 0x000064000006008c */
[----:B01----:R-:W-:Y:S05]  /*96a0*/  ENDCOLLECTIVE ;  /* 0x000000000000791b */ /* 0x003fea0003800000 */
.L_x_3338:
[----:B------:R-:W-:Y:S01]  /*96b0*/  HFMA2 R127, -RZ, RZ, 0, 4.76837158203125e-07 ;  /* 0x00000008ff7f7431 */ /* 0x000fe200000001ff */
[----:B------:R-:W-:Y:S01]  /*96c0*/  MOV R126, R124 ;  /* 0x0000007c007e7202 */ /* 0x000fe20000000f00 */
[----:B------:R-:W-:-:S07]  /*96d0*/  FADD.FTZ R125, R125, R143 ;  /* 0x0000008f7d7d7221 */ /* 0x000fce0000010000 */
[----:B------:R-:W-:Y:S05]  /*96e0*/  WARPSYNC.COLLECTIVE R141, `(.L_x_3339) ;  /* 0x000000008d087348 */ /* 0x000fea0003c00000 */
[----:B------:R0:W1:Y:S02]  /*96f0*/  SHFL.BFLY P3, R143, R126, R127, R140 ;  /* 0x0c00007f7e8f7389 */ /* 0x000064000006008c */
[----:B01----:R-:W-:Y:S05]  /*9700*/  ENDCOLLECTIVE ;  /* 0x000000000000791b */ /* 0x003fea0003800000 */
.L_x_3339:
[----:B------:R-:W-:Y:S01]  /*9710*/  MOV R126, R125 ;  /* 0x0000007d007e7202 */ /* 0x000fe20000000f00 */
[----:B------:R-:W-:-:S07]  /*9720*/  FADD.FTZ R124, R124, R143 ;  /* 0x0000008f7c7c7221 */ /* 0x000fce0000010000 */
[----:B------:R-:W-:Y:S05]  /*9730*/  WARPSYNC.COLLECTIVE R141, `(.L_x_3340) ;  /* 0x000000008d087348 */ /* 0x000fea0003c00000 */
[----:B------:R0:W1:Y:S02]  /*9740*/  SHFL.BFLY P3, R143, R126, R127, R140 ;  /* 0x0c00007f7e8f7389 */ /* 0x000064000006008c */
[----:B01----:R-:W-:Y:S05]  /*9750*/  ENDCOLLECTIVE ;  /* 0x000000000000791b */ /* 0x003fea0003800000 */
.L_x_3340:
[----:B------:R-:W-:Y:S01]  /*9760*/  HFMA2 R127, -RZ, RZ, 0, 9.5367431640625e-07 ;  /* 0x00000010ff7f7431 */ /* 0x000fe200000001ff */
[----:B------:R-:W-:Y:S01]  /*9770*/  MOV R126, R124 ;  /* 0x0000007c007e7202 */ /* 0x000fe20000000f00 */
[----:B------:R-:W-:-:S07]  /*9780*/  FADD.FTZ R125, R125, R143 ;  /* 0x0000008f7d7d7221 */ /* 0x000fce0000010000 */
[----:B------:R-:W-:Y:S05]  /*9790*/  WARPSYNC.COLLECTIVE R141, `(.L_x_3341) ;  /* 0x000000008d087348 */ /* 0x000fea0003c00000 */
[----:B------:R0:W1:Y:S02]  /*97a0*/  SHFL.BFLY P3, R143, R126, R127, R140 ;  /* 0x0c00007f7e8f7389 */ /* 0x000064000006008c */
[----:B01----:R-:W-:Y:S05]  /*97b0*/  ENDCOLLECTIVE ;  /* 0x000000000000791b */ /* 0x003fea0003800000 */
.L_x_3341:
[----:B------:R-:W-:Y:S02]  /*97c0*/  MOV R126, R125 ;  /* 0x0000007d007e7202 */ /* 0x000fe40000000f00 */
[----:B------:R-:W-:-:S07]  /*97d0*/  MOV R142, R143 ;  /* 0x0000008f008e7202 */ /* 0x000fce0000000f00 */
[----:B------:R-:W-:Y:S05]  /*97e0*/  WARPSYNC.COLLECTIVE R141, `(.L_x_3342) ;  /* 0x000000008d087348 */ /* 0x000fea0003c00000 */
[----:B------:R0:W1:Y:S02]  /*97f0*/  SHFL.BFLY P3, R143, R126, R127, R140 ;  /* 0x0c00007f7e8f7389 */ /* 0x000064000006008c */
[----:B01----:R-:W-:Y:S05]  /*9800*/  ENDCOLLECTIVE ;  /* 0x000000000000791b */ /* 0x003fea0003800000 */
.L_x_3342:
[----:B------:R-:W-:Y:S01]  /*9810*/  MOV R126, R143 ;  /* 0x0000008f007e7202 */ /* 0x000fe20000000f00 */
[----:B------:R-:W-:Y:S06]  /*9820*/  BRA `(.L_x_3343) ;  /* 0xffffff9800cc7947 */ /* 0x000fec000383ffff */
.L_x_3344:
        /* <DEDUP_REMOVED lines=13> */
.L_x_6083:


//--------------------- .text._ZN10layer_norm31ln_parallel_residual_bwd_kernelINS_13Kernel_traitsI6__halfS2_fS2_fjLj1024ELj1ELj4ELj1ELj16ENS_18Kernel_traits_baseILj1024ES2_S2_fS2_fjLj128EEEEELb0ELb1ELb0EEEvNS_9BwdParamsE --------------------------
	.section	.text._ZN10layer_norm31ln_parallel_residual_bwd_kernelINS_13Kernel_traitsI6__halfS2_fS2_fjLj1024ELj1ELj4ELj1ELj16ENS_18Kernel_traits_baseILj1024ES2_S2_fS2_fjLj128EEEEELb0ELb1ELb0EEEvNS_9BwdParamsE,"ax",@progbits
	.align	128
        .global         _ZN10layer_norm31ln_parallel_residual_bwd_kernelINS_13Kernel_traitsI6__halfS2_fS2_fjLj1024ELj1ELj4ELj1ELj16ENS_18Kernel_traits_baseILj1024ES2_S2_fS2_fjLj128EEEEELb0ELb1ELb0EEEvNS_9BwdParamsE
        .type           _ZN10layer_norm31ln_parallel_residual_bwd_kernelINS_13Kernel_traitsI6__halfS2_fS2_fjLj1024ELj1ELj4ELj1ELj16ENS_18Kernel_traits_baseILj1024ES2_S2_fS2_fjLj128EEEEELb0ELb1ELb0EEEvNS_9BwdParamsE,@function
        .size           _ZN10layer_norm31ln_parallel_residual_bwd_kernelINS_13Kernel_traitsI6__halfS2_fS2_fjLj1024ELj1ELj4ELj1ELj16ENS_18Kernel_traits_baseILj1024ES2_S2_fS2_fjLj128EEEEELb0ELb1ELb0EEEvNS_9BwdParamsE,(.L_x_6084 - _ZN10layer_norm31ln_parallel_residual_bwd_kernelINS_13Kernel_traitsI6__halfS2_fS2_fjLj1024ELj1ELj4ELj1ELj16ENS_18Kernel_traits_baseILj1024ES2_S2_fS2_fjLj128EEEEELb0ELb1ELb0EEEvNS_9BwdParamsE)
        .other          _ZN10layer_norm31ln_parallel_residual_bwd_kernelINS_13Kernel_traitsI6__halfS2_fS2_fjLj1024ELj1ELj4ELj1ELj16ENS_18Kernel_traits_baseILj1024ES2_S2_fS2_fjLj128EEEEELb0ELb1ELb0EEEvNS_9BwdParamsE,@"STO_CUDA_ENTRY STV_DEFAULT"
_ZN10layer_norm31ln_parallel_residual_bwd_kernelINS_13Kernel_traitsI6__halfS2_fS2_fjLj1024ELj1ELj4ELj1ELj16ENS_18Kernel_traits_baseILj1024ES2_S2_fS2_fjLj128EEEEELb0ELb1ELb0EEEvNS_9BwdParamsE:
.text._ZN10layer_norm31ln_parallel_residual_bwd_kernelINS_13Kernel_traitsI6__halfS2_fS2_fjLj1024ELj1ELj4ELj1ELj16ENS_18Kernel_traits_baseILj1024ES2_S2_fS2_fjLj128EEEEELb0ELb1ELb0EEEvNS_9BwdParamsE:
        /* <DEDUP_REMOVED lines=111> */
.L_x_3396:
        /* <DEDUP_REMOVED lines=29> */
[--C-:B------:R-:W-:Y:S02]  /*08c0*/  HADD2.F32 R205, -RZ, R40.reuse.H0_H0 ;  /* 0x20000028ffcd7230 */ /* 0x100fe40000004100 */
[--C-:B------:R-:W-:Y:S02]  /*08d0*/  HADD2.F32 R201, -RZ, R41.reuse.H0_H0 ;  /* 0x20000029ffc97230 */ /* 0x100fe40000004100 */
[----:B------:R-:W-:Y:S02]  /*08e0*/  HADD2.F32 R202, -RZ, R40.H1_H1 ;  /* 0x30000028ffca7230 */ /* 0x000fe40000004100 */
[----:B------:R-:W-:Y:S02]  /*08f0*/  HADD2.F32 R199, -RZ, R41.H1_H1 ;  /* 0x30000029ffc77230 */ /* 0x000fe40000004100 */
[----:B0-----:R-:W-:-:S05]  /*0900*/  @P0 IMAD.WIDE.U32 R12, R4, 0x20, R12 ;  /* 0x00000020040c0825 */ /* 0x001fca00078e000c */
[----:B------:R-:W5:Y:S04]  /*0910*/  @P0 LDG.E.128 R120, desc[UR10][R12.64] ;  /* 0x0000000a0c780981 */ /* 0x000f68000c1e1d00 */
[----:B------:R0:W5:Y:S01]  /*0920*/  @P0 LDG.E.128 R124, desc[UR10][R12.64+0x10] ;  /* 0x0000100a0c7c0981 */ /* 0x000162000c1e1d00 */
[----:B------:R-:W-:Y:S01]  /*0930*/  IADD3 R211, PT, PT, R4, 0x20, RZ ;  /* 0x0000002004d37810 */ /* 0x000fe20007ffe0ff */
[C---:B--2---:R-:W-:Y:S01]  /*0940*/  FADD.FTZ R8, -R206.reuse, R8 ;  /* 0x00000008ce087221 */ /* 0x044fe20000010100 */
[C---:B------:R-:W-:Y:S01]  /*0950*/  FADD.FTZ R10, -R206.reuse, R10 ;  /* 0x0000000ace0a7221 */ /* 0x040fe20000010100 */
[C---:B------:R-:W-:Y:S02]  /*0960*/  FADD.FTZ R204, -R206.reuse, R9 ;  /* 0x00000009cecc7221 */ /* 0x040fe40000010100 */
[C---:B-----5:R-:W-:Y:S01]  /*0970*/  FMUL.FTZ R207, R7.reuse, R8 ;  /* 0x0000000807cf7220 */ /* 0x060fe20000410000 */
[----:B------:R-:W-:Y:S01]  /*0980*/  FMUL.FTZ R203, R7, R10 ;  /* 0x0000000a07cb7220 */ /* 0x000fe20000410000 */
[----:B---3--:R-:W-:Y:S01]  /*0990*/  FADD.FTZ R160, -R206, R160 ;  /* 0x000000a0cea07221 */ /* 0x008fe20000010100 */
[----:B----4-:R-:W-:-:S02]  /*09a0*/  HADD2.F32 R6, -RZ, R156.H0_H0 ;  /* 0x2000009cff067230 */ /* 0x010fc40000004100 */
[----:B------:R-:W-:Y:S02]  /*09b0*/  HADD2.F32 R9, -RZ, R157.H0_H0 ;  /* 0x2000009dff097230 */ /* 0x000fe40000004100 */
[----:B------:R-:W-:Y:S01]  /*09c0*/  FADD.FTZ R200, -R206, R11 ;  /* 0x0000000bcec87221 */ /* 0x000fe20000010100 */
[----:B------:R-:W-:Y:S02]  /*09d0*/  HADD2.F32 R11, -RZ, R158.H0_H0 ;  /* 0x2000009eff0b7230 */ /* 0x000fe40000004100 */
[-C--:B------:R-:W-:Y:S01]  /*09e0*/  FMUL.FTZ R205, R205, R6.reuse ;  /* 0x00000006cdcd7220 */ /* 0x080fe20000410000 */
[----:B------:R-:W-:Y:S01]  /*09f0*/  FADD.FTZ R88, R88, R6 ;  /* 0x0000000658587221 */ /* 0x000fe20000010000 */
[----:B------:R-:W-:Y:S01]  /*0a00*/  FFMA.FTZ R56, R207, R6, R56 ;  /* 0x00000006cf387223 */ /* 0x000fe20000010038 */
[-C--:B------:R-:W-:Y:S01]  /*0a10*/  FMUL.FTZ R201, R201, R9.reuse ;  /* 0x00000009c9c97220 */ /* 0x080fe20000410000 */
[----:B------:R-:W-:Y:S01]  /*0a20*/  FADD.FTZ R90, R90, R9 ;  /* 0x000000095a5a7221 */ /* 0x000fe20000010000 */
[----:B------:R-:W-:Y:S01]  /*0a30*/  FFMA.FTZ R58, R203, R9, R58 ;  /* 0x00000009cb3a7223 */ /* 0x000fe2000001003a */
[----:B------:R-:W-:-:S02]  /*0a40*/  HADD2.F32 R6, -RZ, R42.H0_H0 ;  /* 0x2000002aff067230 */ /* 0x000fc40000004100 */
[----:B------:R-:W-:Y:S01]  /*0a50*/  FMUL.FTZ R9, R7, R160 ;  /* 0x000000a007097220 */ /* 0x000fe20000410000 */
[----:B------:R-:W-:Y:S02]  /*0a60*/  HADD2.F32 R156, -RZ, R156.H1_H1 ;  /* 0x3000009cff9c7230 */ /* 0x000fe40000004100 */
[----:B0-----:R-:W-:Y:S01]  /*0a70*/  FADD.FTZ R12, -R206, R161 ;  /* 0x000000a1ce0c7221 */ /* 0x001fe20000010100 */
[----:B------:R-:W-:Y:S02]  /*0a80*/  HADD2.F32 R14, -RZ, R157.H1_H1 ;  /* 0x3000009dff0e7230 */ /* 0x000fe40000004100 */
[-C--:B------:R-:W-:Y:S01]  /*0a90*/  FMUL.FTZ R6, R6, R11.reuse ;  /* 0x0000000b06067220 */ /* 0x080fe20000410000 */
[----:B------:R-:W-:Y:S01]  /*0aa0*/  FADD.FTZ R92, R92, R11 ;  /* 0x0000000b5c5c7221 */ /* 0x000fe20000010000 */
[----:B------:R-:W-:Y:S01]  /*0ab0*/  FFMA.FTZ R60, R9, R11, R60 ;  /* 0x0000000b093c7223 */ /* 0x000fe2000001003c */
[----:B------:R-:W-:Y:S01]  /*0ac0*/  FMUL.FTZ R202, R202, R156 ;  /* 0x0000009ccaca7220 */ /* 0x000fe20000410000 */
[C---:B------:R-:W-:Y:S01]  /*0ad0*/  FMUL.FTZ R200, R7.reuse, R200 ;  /* 0x000000c807c87220 */ /* 0x040fe20000410000 */
[----:B------:R-:W-:Y:S01]  /*0ae0*/  FADD.FTZ R11, RZ, R205 ;  /* 0x000000cdff0b7221 */ /* 0x000fe20000010000 */
[----:B------:R-:W-:Y:S01]  /*0af0*/  FMUL.FTZ R204, R7, R204 ;  /* 0x000000cc07cc7220 */ /* 0x000fe20000410000 */
[----:B------:R-:W-:Y:S01]  /*0b00*/  FFMA.FTZ R13, R207, R205, RZ ;  /* 0x000000cdcf0d7223 */ /* 0x000fe200000100ff */
[----:B------:R-:W-:Y:S01]  /*0b10*/  FMUL.FTZ R10, R7, R12 ;  /* 0x0000000c070a7220 */ /* 0x000fe20000410000 */
[-C--:B------:R-:W-:Y:S01]  /*0b20*/  FMUL.FTZ R199, R199, R14.reuse ;  /* 0x0000000ec7c77220 */ /* 0x080fe20000410000 */
[----:B------:R-:W-:Y:S01]  /*0b30*/  FADD.FTZ R91, R91, R14 ;  /* 0x0000000e5b5b7221 */ /* 0x000fe20000010000 */
[----:B------:R-:W-:Y:S01]  /*0b40*/  FFMA.FTZ R59, R200, R14, R59 ;  /* 0x0000000ec83b7223 */ /* 0x000fe2000001003b */
[----:B------:R-:W-:Y:S01]  /*0b50*/  FADD.FTZ R12, R11, R202 ;  /* 0x000000ca0b0c7221 */ /* 0x000fe20000010000 */
[----:B------:R-:W-:-:S03]  /*0b60*/  FFMA.FTZ R14, R204, R202, R13 ;  /* 0x000000cacc0e7223 */ /* 0x000fc6000001000d */
[----:B------:R-:W-:Y:S01]  /*0b70*/  FADD.FTZ R12, R12, R201 ;  /* 0x000000c90c0c7221 */ /* 0x000fe20000010000 */
[----:B------:R-:W-:Y:S01]  /*0b80*/  FFMA.FTZ R13, R203, R201, R14 ;  /* 0x000000c9cb0d7223 */ /* 0x000fe2000001000e */
[----:B------:R-:W-:Y:S02]  /*0b90*/  HADD2.F32 R158, -RZ, R158.H1_H1 ;  /* 0x3000009eff9e7230 */ /* 0x000fe40000004100 */
[----:B------:R-:W-:Y:S02]  /*0ba0*/  HADD2.F32 R8, -RZ, R42.H1_H1 ;  /* 0x3000002aff087230 */ /* 0x000fe40000004100 */
[----:B------:R-:W-:Y:S01]  /*0bb0*/  FADD.FTZ R157, R12, R199 ;  /* 0x000000c70c9d7221 */ /* 0x000fe20000010000 */
[----:B------:R-:W-:Y:S01]  /*0bc0*/  FFMA.FTZ R12, R200, R199, R13 ;  /* 0x000000c7c80c7223 */ /* 0x000fe2000001000d */
[----:B------:R-:W-:Y:S01]  /*0bd0*/  FADD.FTZ R89, R89, R156 ;  /* 0x0000009c59597221 */ /* 0x000fe20000010000 */
[----:B------:R-:W-:Y:S01]  /*0be0*/  FFMA.FTZ R57, R204, R156, R57 ;  /* 0x0000009ccc397223 */ /* 0x000fe20000010039 */
[----:B------:R-:W-:-:S02]  /*0bf0*/  HADD2.F32 R165, -RZ, R159.H0_H0 ;  /* 0x2000009fffa57230 */ /* 0x000fc40000004100 */
[----:B------:R-:W-:Y:S02]  /*0c00*/  HADD2.F32 R156, -RZ, R43.H0_H0 ;  /* 0x2000002bff9c7230 */ /* 0x000fe40000004100 */
[----:B------:R-:W-:Y:S01]  /*0c10*/  FADD.FTZ R162, -R206, R162 ;  /* 0x000000a2cea27221 */ /* 0x000fe20000010100 */
[----:B------:R-:W-:Y:S02]  /*0c20*/  HADD2.F32 R166, -RZ, R159.H1_H1 ;  /* 0x3000009fffa67230 */ /* 0x000fe40000004100 */
[----:B------:R-:W-:Y:S01]  /*0c30*/  FMUL.FTZ R8, R8, R158 ;  /* 0x0000009e08087220 */ /* 0x000fe20000410000 */
[----:B------:R-:W-:Y:S01]  /*0c40*/  FADD.FTZ R157, R157, R6 ;  /* 0x000000069d9d7221 */ /* 0x000fe20000010000 */
[----:B------:R-:W-:Y:S01]  /*0c50*/  FFMA.FTZ R159, R9, R6, R12 ;  /* 0x00000006099f7223 */ /* 0x000fe2000001000c */
[----:B------:R-:W-:Y:S02]  /*0c60*/  HADD2.F32 R14, -RZ, R43.H1_H1 ;  /* 0x3000002bff0e7230 */ /* 0x000fe40000004100 */
[----:B------:R-:W-:Y:S01]  /*0c70*/  FADD.FTZ R93, R93, R158 ;  /* 0x0000009e5d5d7221 */ /* 0x000fe20000010000 */
[----:B------:R-:W-:Y:S01]  /*0c80*/  FFMA.FTZ R61, R10, R158, R61 ;  /* 0x0000009e0a3d7223 */ /* 0x000fe2000001003d */
[----:B------:R-:W-:Y:S01]  /*0c90*/  FMUL.FTZ R11, R156, R165 ;  /* 0x000000a59c0b7220 */ /* 0x000fe20000410000 */
[----:B------:R-:W-:Y:S01]  /*0ca0*/  FADD.FTZ R164, -R206, R163 ;  /* 0x000000a3cea47221 */ /* 0x000fe20000010100 */
        /* <DEDUP_REMOVED lines=13> */
.L_x_3348:
[----:B------:R-:W-:Y:S05]  /*0d80*/  BSYNC.RECONVERGENT B1 ;  /* 0x0000000000017941 */ /* 0x000fea0003800200 */
.L_x_3347:
        /* <DEDUP_REMOVED lines=19> */
[----:B------:R-:W-:Y:S02]  /*0ec0*/  HADD2.F32 R17, -RZ, R44.H0_H0 ;  /* 0x2000002cff117230 */ /* 0x000fe40000004100 */
[----:B------:R-:W-:Y:S01]  /*0ed0*/  FADD.FTZ R160, -R206, R19 ;  /* 0x00000013cea07221 */ /* 0x000fe20000010100 */
[----:B-----5:R-:W-:Y:S01]  /*0ee0*/  FMUL.FTZ R15, R7, R16 ;  /* 0x00000010070f7220 */ /* 0x020fe20000410000 */
[----:B----4-:R-:W-:-:S02]  /*0ef0*/  HADD2.F32 R18, -RZ, R20.H0_H0 ;  /* 0x20000014ff127230 */ /* 0x010fc40000004100 */
[----:B------:R-:W-:Y:S02]  /*0f00*/  HADD2.F32 R20, -RZ, R20.H1_H1 ;  /* 0x30000014ff147230 */ /* 0x000fe40000004100 */
[----:B------:R-:W-:Y:S02]  /*0f10*/  HADD2.F32 R19, -RZ, R44.H1_H1 ;  /* 0x3000002cff137230 */ /* 0x000fe40000004100 */
[-C--:B------:R-:W-:Y:S01]  /*0f20*/  FMUL.FTZ R16, R17, R18.reuse ;  /* 0x0000001211107220 */ /* 0x080fe20000410000 */
[--C-:B0-----:R-:W-:Y:S02]  /*0f30*/  HADD2.F32 R156, -RZ, R21.reuse.H0_H0 ;  /* 0x20000015ff9c7230 */ /* 0x101fe40000004100 */
[----:B------:R-:W-:Y:S01]  /*0f40*/  FADD.FTZ R96, R96, R18 ;  /* 0x0000001260607221 */ /* 0x000fe20000010000 */
[----:B------:R-:W-:Y:S02]  /*0f50*/  HADD2.F32 R162, -RZ, R21.H1_H1 ;  /* 0x30000015ffa27230 */ /* 0x000fe40000004100 */
[----:B------:R-:W-:Y:S01]  /*0f60*/  FFMA.FTZ R64, R15, R18, R64 ;  /* 0x000000120f407223 */ /* 0x000fe20000010040 */
[----:B------:R-:W-:Y:S01]  /*0f70*/  FMUL.FTZ R18, R7, R30 ;  /* 0x0000001e07127220 */ /* 0x000fe20000410000 */
[----:B------:R-:W-:-:S02]  /*0f80*/  HADD2.F32 R21, -RZ, R45.H0_H0 ;  /* 0x2000002dff157230 */ /* 0x000fc40000004100 */
[C---:B---3--:R-:W-:Y:S01]  /*0f90*/  FADD.FTZ R210, -R206.reuse, R27 ;  /* 0x0000001bced27221 */ /* 0x048fe20000010100 */
[--C-:B------:R-:W-:Y:S02]  /*0fa0*/  HADD2.F32 R161, -RZ, R23.reuse.H0_H0 ;  /* 0x20000017ffa17230 */ /* 0x100fe40000004100 */
[----:B------:R-:W-:Y:S01]  /*0fb0*/  FMUL.FTZ R17, R19, R20 ;  /* 0x0000001413117220 */ /* 0x000fe20000410000 */
[----:B------:R-:W-:Y:S02]  /*0fc0*/  HADD2.F32 R163, -RZ, R23.H1_H1 ;  /* 0x30000017ffa37230 */ /* 0x000fe40000004100 */
[----:B-1----:R-:W-:Y:S01]  /*0fd0*/  FADD.FTZ R28, R209, R16 ;  /* 0x00000010d11c7221 */ /* 0x002fe20000010000 */
[----:B------:R-:W-:Y:S02]  /*0fe0*/  HADD2.F32 R23, -RZ, R45.H1_H1 ;  /* 0x3000002dff177230 */ /* 0x000fe40000004100 */
[----:B------:R-:W-:Y:S01]  /*0ff0*/  FFMA.FTZ R27, R15, R16, R208 ;  /* 0x000000100f1b7223 */ /* 0x000fe200000100d0 */
[----:B------:R-:W-:Y:S01]  /*1000*/  FADD.FTZ R24, -R206, R24 ;  /* 0x00000018ce187221 */ /* 0x000fe20000010100 */
[----:B------:R-:W-:Y:S01]  /*1010*/  FADD.FTZ R97, R97, R20 ;  /* 0x0000001461617221 */ /* 0x000fe20000010000 */
[----:B------:R-:W-:Y:S01]  /*1020*/  FFMA.FTZ R65, R18, R20, R65 ;  /* 0x0000001412417223 */ /* 0x000fe20000010041 */
[----:B------:R-:W-:Y:S01]  /*1030*/  FMUL.FTZ R20, R21, R156 ;  /* 0x0000009c15147220 */ /* 0x000fe20000410000 */
[----:B------:R-:W-:Y:S01]  /*1040*/  FADD.FTZ R29, R28, R17 ;  /* 0x000000111c1d7221 */ /* 0x000fe20000010000 */
[----:B------:R-:W-:Y:S01]  /*1050*/  FADD.FTZ R164, -R206, R25 ;  /* 0x00000019cea47221 */ /* 0x000fe20000010100 */
[----:B------:R-:W-:Y:S01]  /*1060*/  FMUL.FTZ R19, R7, R158 ;  /* 0x0000009e07137220 */ /* 0x000fe20000410000 */
[----:B------:R-:W-:Y:S01]  /*1070*/  FFMA.FTZ R28, R18, R17, R27 ;  /* 0x00000011121c7223 */ /* 0x000fe2000001001b */
[----:B------:R-:W-:-:S02]  /*1080*/  HADD2.F32 R157, -RZ, R22.H0_H0 ;  /* 0x20000016ff9d7230 */ /* 0x000fc40000004100 */
[----:B------:R-:W-:Y:S01]  /*1090*/  FMUL.FTZ R21, R23, R162 ;  /* 0x000000a217157220 */ /* 0x000fe20000410000 */
[----:B------:R-:W-:Y:S02]  /*10a0*/  HADD2.F32 R25, -RZ, R46.H0_H0 ;  /* 0x2000002eff197230 */ /* 0x000fe40000004100 */
[----:B------:R-:W-:Y:S01]  /*10b0*/  FMUL.FTZ R23, R7, R24 ;  /* 0x0000001807177220 */ /* 0x000fe20000410000 */
[----:B------:R-:W-:Y:S02]  /*10c0*/  HADD2.F32 R159, -RZ, R22.H1_H1 ;  /* 0x30000016ff9f7230 */ /* 0x000fe40000004100 */
[----:B------:R-:W-:Y:S01]  /*10d0*/  FADD.FTZ R30, R29, R20 ;  /* 0x000000141d1e7221 */ /* 0x000fe20000010000 */
[----:B------:R-:W-:Y:S01]  /*10e0*/  FMUL.FTZ R22, R7, R160 ;  /* 0x000000a007167220 */ /* 0x000fe20000410000 */
[----:B------:R-:W-:Y:S01]  /*10f0*/  FFMA.FTZ R29, R19, R20, R28 ;  /* 0x00000014131d7223 */ /* 0x000fe2000001001c */
[----:B------:R-:W-:Y:S01]  /*1100*/  FADD.FTZ R166, -R206, R26 ;  /* 0x0000001acea67221 */ /* 0x000fe20000010100 */
[----:B------:R-:W-:-:S02]  /*1110*/  HADD2.F32 R26, -RZ, R46.H1_H1 ;  /* 0x3000002eff1a7230 */ /* 0x000fc40000004100 */
[-C--:B------:R-:W-:Y:S01]  /*1120*/  FMUL.FTZ R24, R25, R157.reuse ;  /* 0x0000009d19187220 */ /* 0x080fe20000410000 */
[----:B------:R-:W-:Y:S01]  /*1130*/  FADD.FTZ R100, R100, R157 ;  /* 0x0000009d64647221 */ /* 0x000fe20000010000 */
[----:B------:R-:W-:Y:S01]  /*1140*/  FFMA.FTZ R68, R23, R157, R68 ;  /* 0x0000009d17447223 */ /* 0x000fe20000010044 */
[----:B------:R-:W-:Y:S01]  /*1150*/  FADD.FTZ R157, R30, R21 ;  /* 0x000000151e9d7221 */ /* 0x000fe20000010000 */
[----:B------:R-:W-:Y:S01]  /*1160*/  FFMA.FTZ R28, R22, R21, R29 ;  /* 0x00000015161c7223 */ /* 0x000fe2000001001d */
[----:B------:R-:W-:Y:S01]  /*1170*/  FADD.FTZ R98, R98, R156 ;  /* 0x0000009c62627221 */ /* 0x000fe20000010000 */
[----:B------:R-:W-:Y:S01]  /*1180*/  FFMA.FTZ R66, R19, R156, R66 ;  /* 0x0000009c13427223 */ /* 0x000fe20000010042 */
[--C-:B------:R-:W-:Y:S02]  /*1190*/  HADD2.F32 R156, -RZ, R47.reuse.H0_H0 ;  /* 0x2000002fff9c7230 */ /* 0x100fe40000004100 */
[----:B------:R-:W-:Y:S01]  /*11a0*/  FMUL.FTZ R25, R26, R159 ;  /* 0x0000009f1a197220 */ /* 0x000fe20000410000 */
[----:B------:R-:W-:-:S02]  /*11b0*/  HADD2.F32 R158, -RZ, R47.H1_H1 ;  /* 0x3000002fff9e7230 */ /* 0x000fc40000004100 */
[----:B------:R-:W-:Y:S01]  /*11c0*/  FADD.FTZ R30, R157, R24 ;  /* 0x000000189d1e7221 */ /* 0x000fe20000010000 */
[----:B------:R-:W-:Y:S01]  /*11d0*/  FMUL.FTZ R26, R7, R164 ;  /* 0x000000a4071a7220 */ /* 0x000fe20000410000 */
[----:B------:R-:W-:Y:S01]  /*11e0*/  FFMA.FTZ R157, R23, R24, R28 ;  /* 0x00000018179d7223 */ /* 0x000fe2000001001c */
[----:B------:R-:W-:Y:S01]  /*11f0*/  FMUL.FTZ R27, R156, R161 ;  /* 0x000000a19c1b7220 */ /* 0x000fe20000410000 */
[----:B------:R-:W-:Y:S01]  /*1200*/  FMUL.FTZ R28, R158, R163 ;  /* 0x000000a39e1c7220 */ /* 0x000fe20000410000 */
[C---:B------:R-:W-:Y:S01]  /*1210*/  FMUL.FTZ R29, R7.reuse, R166 ;  /* 0x000000a6071d7220 */ /* 0x040fe20000410000 */
[----:B------:R-:W-:Y:S01]  /*1220*/  FADD.FTZ R156, R30, R25 ;  /* 0x000000191e9c7221 */ /* 0x000fe20000010000 */
[----:B------:R-:W-:Y:S01]  /*1230*/  FFMA.FTZ R158, R26, R25, R157 ;  /* 0x000000191a9e7223 */ /* 0x000fe2000001009d */
[----:B------:R-:W-:Y:S02]  /*1240*/  FMUL.FTZ R30, R7, R210 ;  /* 0x000000d2071e7220 */ /* 0x000fe40000410000 */
        /* <DEDUP_REMOVED lines=12> */
.L_x_3350:
[----:B------:R-:W-:Y:S05]  /*1310*/  BSYNC.RECONVERGENT B1 ;  /* 0x0000000000017941 */ /* 0x000fea0003800200 */
.L_x_3349:
        /* <DEDUP_REMOVED lines=12> */
[----:B------:R-:W-:Y:S02]  /*13e0*/  HADD2.F32 R173, -RZ, R49.H1_H1 ;  /* 0x30000031ffad7230 */ /* 0x000fe40000004100 */
[----:B0-----:R-:W-:-:S05]  /*13f0*/  @P0 IMAD.WIDE.U32 R168, R211, 0x20, R168 ;  /* 0x00000020d3a80825 */ /* 0x001fca00078e00a8 */
[----:B------:R-:W5:Y:S04]  /*1400*/  @P0 LDG.E.128 R136, desc[UR10][R168.64] ;  /* 0x0000000aa8880981 */ /* 0x000f68000c1e1d00 */
[----:B------:R0:W5:Y:S02]  /*1410*/  @P0 LDG.E.128 R140, desc[UR10][R168.64+0x10] ;  /* 0x0000100aa88c0981 */ /* 0x000164000c1e1d00 */
[--C-:B0-----:R-:W-:Y:S02]  /*1420*/  HADD2.F32 R168, -RZ, R48.reuse.H0_H0 ;  /* 0x20000030ffa87230 */ /* 0x101fe40000004100 */
[----:B------:R-:W-:Y:S02]  /*1430*/  HADD2.F32 R169, -RZ, R48.H1_H1 ;  /* 0x30000030ffa97230 */ /* 0x000fe40000004100 */
[----:B------:R-:W-:-:S02]  /*1440*/  HADD2.F32 R177, -RZ, R50.H1_H1 ;  /* 0x30000032ffb17230 */ /* 0x000fc40000004100 */
[----:B------:R-:W-:Y:S01]  /*1450*/  HADD2.F32 R179, -RZ, R51.H0_H0 ;  /* 0x20000033ffb37230 */ /* 0x000fe20000004100 */
[----:B------:R-:W-:Y:S01]  /*1460*/  IADD3 R211, PT, PT, R211, 0x20, RZ ;  /* 0x00000020d3d37810 */ /* 0x000fe20007ffe0ff */
[C---:B---3--:R-:W-:Y:S01]  /*1470*/  FADD.FTZ R174, -R206.reuse, R157 ;  /* 0x0000009dceae7221 */ /* 0x048fe20000010100 */
[C---:B------:R-:W-:Y:S01]  /*1480*/  FADD.FTZ R176, -R206.reuse, R159 ;  /* 0x0000009fceb07221 */ /* 0x040fe20000010100 */
[C---:B------:R-:W-:Y:S01]  /*1490*/  FADD.FTZ R172, -R206.reuse, R156 ;  /* 0x0000009cceac7221 */ /* 0x040fe20000010100 */
[--C-:B----4-:R-:W-:Y:S02]  /*14a0*/  HADD2.F32 R157, -RZ, R160.reuse.H0_H0 ;  /* 0x200000a0ff9d7230 */ /* 0x110fe40000004100 */
[----:B-----5:R-:W-:Y:S01]  /*14b0*/  FMUL.FTZ R170, R7, R174 ;  /* 0x000000ae07aa7220 */ /* 0x020fe20000410000 */
[----:B------:R-:W-:Y:S02]  /*14c0*/  HADD2.F32 R156, -RZ, R161.H1_H1 ;  /* 0x300000a1ff9c7230 */ /* 0x000fe40000004100 */
[----:B------:R-:W-:Y:S01]  /*14d0*/  FADD.FTZ R158, -R206, R158 ;  /* 0x0000009ece9e7221 */ /* 0x000fe20000010100 */
[----:B------:R-:W-:-:S02]  /*14e0*/  HADD2.F32 R160, -RZ, R160.H1_H1 ;  /* 0x300000a0ffa07230 */ /* 0x000fc40000004100 */
[C---:B------:R-:W-:Y:S01]  /*14f0*/  FMUL.FTZ R174, R7.reuse, R176 ;  /* 0x000000b007ae7220 */ /* 0x040fe20000410000 */
[C---:B------:R-:W-:Y:S01]  /*1500*/  FMUL.FTZ R31, R7.reuse, R172 ;  /* 0x000000ac071f7220 */ /* 0x040fe20000410000 */
[-C--:B------:R-:W-:Y:S01]  /*1510*/  FMUL.FTZ R168, R168, R157.reuse ;  /* 0x0000009da8a87220 */ /* 0x080fe20000410000 */
[----:B------:R-:W-:Y:S02]  /*1520*/  HADD2.F32 R159, -RZ, R161.H0_H0 ;  /* 0x200000a1ff9f7230 */ /* 0x000fe40000004100 */
[----:B------:R-:W-:Y:S01]  /*1530*/  FMUL.FTZ R171, R7, R158 ;  /* 0x0000009e07ab7220 */ /* 0x000fe20000410000 */
[----:B------:R-:W-:Y:S02]  /*1540*/  HADD2.F32 R172, -RZ, R49.H0_H0 ;  /* 0x20000031ffac7230 */ /* 0x000fe40000004100 */
[-C--:B------:R-:W-:Y:S01]  /*1550*/  FMUL.FTZ R173, R173, R156.reuse ;  /* 0x0000009cadad7220 */ /* 0x080fe20000410000 */
[----:B------:R-:W-:Y:S01]  /*1560*/  FADD.FTZ R107, R107, R156 ;  /* 0x0000009c6b6b7221 */ /* 0x000fe20000010000 */
[----:B------:R-:W-:Y:S01]  /*1570*/  FFMA.FTZ R75, R174, R156, R75 ;  /* 0x0000009cae4b7223 */ /* 0x000fe2000001004b */
        /* <DEDUP_REMOVED lines=8> */
[----:B------:R-:W-:Y:S01]  /*1600*/  FADD.FTZ R159, R156, R169 ;  /* 0x000000a99c9f7221 */ /* 0x000fe20000010000 */
[----:B------:R-:W-:Y:S01]  /*1610*/  FFMA.FTZ R156, R170, R169, R157 ;  /* 0x000000a9aa9c7223 */ /* 0x000fe2000001009d */
[----:B------:R-:W-:-:S02]  /*1620*/  HADD2.F32 R161, -RZ, R162.H0_H0 ;  /* 0x200000a2ffa17230 */ /* 0x000fc40000004100 */
[C---:B--2---:R-:W-:Y:S01]  /*1630*/  FADD.FTZ R164, -R206.reuse, R164 ;  /* 0x000000a4cea47221 */ /* 0x044fe20000010100 */
[----:B------:R-:W-:Y:S02]  /*1640*/  HADD2.F32 R176, -RZ, R50.H0_H0 ;  /* 0x20000032ffb07230 */ /* 0x000fe40000004100 */
[----:B------:R-:W-:Y:S01]  /*1650*/  FADD.FTZ R158, R159, R172 ;  /* 0x000000ac9f9e7221 */ /* 0x000fe20000010000 */
[----:B------:R-:W-:Y:S01]  /*1660*/  FFMA.FTZ R157, R171, R172, R156 ;  /* 0x000000acab9d7223 */ /* 0x000fe2000001009c */
[----:B------:R-:W-:Y:S02]  /*1670*/  HADD2.F32 R162, -RZ, R162.H1_H1 ;  /* 0x300000a2ffa27230 */ /* 0x000fe40000004100 */
[----:B------:R-:W-:Y:S01]  /*1680*/  FADD.FTZ R178, -R206, R165 ;  /* 0x000000a5ceb27221 */ /* 0x000fe20000010100 */
[----:B------:R-:W-:Y:S01]  /*1690*/  FMUL.FTZ R175, R7, R164 ;  /* 0x000000a407af7220 */ /* 0x000fe20000410000 */
[----:B------:R-:W-:Y:S01]  /*16a0*/  FMUL.FTZ R176, R176, R161 ;  /* 0x000000a1b0b07220 */ /* 0x000fe20000410000 */
[----:B------:R-:W-:Y:S01]  /*16b0*/  FADD.FTZ R159, R158, R173 ;  /* 0x000000ad9e9f7221 */ /* 0x000fe20000010000 */
[----:B------:R-:W-:Y:S01]  /*16c0*/  FFMA.FTZ R156, R174, R173, R157 ;  /* 0x000000adae9c7223 */ /* 0x000fe2000001009d */
[----:B------:R-:W-:-:S02]  /*16d0*/  HADD2.F32 R180, -RZ, R163.H0_H0 ;  /* 0x200000a3ffb47230 */ /* 0x000fc40000004100 */
[----:B------:R-:W-:Y:S01]  /*16e0*/  FADD.FTZ R166, -R206, R166 ;  /* 0x000000a6cea67221 */ /* 0x000fe20000010100 */
[----:B------:R-:W-:Y:S01]  /*16f0*/  FMUL.FTZ R177, R177, R162 ;  /* 0x000000a2b1b17220 */ /* 0x000fe20000410000 */
[----:B------:R-:W-:Y:S01]  /*1700*/  FMUL.FTZ R178, R7, R178 ;  /* 0x000000b207b27220 */ /* 0x000fe20000410000 */
[----:B------:R-:W-:Y:S01]  /*1710*/  FADD.FTZ R158, R159, R176 ;  /* 0x000000b09f9e7221 */ /* 0x000fe20000010000 */
[----:B------:R-:W-:Y:S01]  /*1720*/  FFMA.FTZ R157, R175, R176, R156 ;  /* 0x000000b0af9d7223 */ /* 0x000fe2000001009c */
[----:B------:R-:W-:Y:S01]  /*1730*/  FADD.FTZ R105, R105, R160 ;  /* 0x000000a069697221 */ /* 0x000fe20000010000 */
[----:B------:R-:W-:Y:S01]  /*1740*/  FFMA.FTZ R73, R170, R160, R73 ;  /* 0x000000a0aa497223 */ /* 0x000fe20000010049 */
[----:B------:R-:W-:Y:S02]  /*1750*/  HADD2.F32 R163, -RZ, R163.H1_H1 ;  /* 0x300000a3ffa37230 */ /* 0x000fe40000004100 */
[----:B------:R-:W-:Y:S01]  /*1760*/  FMUL.FTZ R181, R7, R166 ;  /* 0x000000a607b57220 */ /* 0x000fe20000410000 */
[----:B------:R-:W-:-:S02]  /*1770*/  HADD2.F32 R160, -RZ, R51.H1_H1 ;  /* 0x30000033ffa07230 */ /* 0x000fc40000004100 */
[----:B------:R-:W-:Y:S01]  /*1780*/  FADD.FTZ R182, -R206, R167 ;  /* 0x000000a7ceb67221 */ /* 0x000fe20000010100 */
[-C--:B------:R-:W-:Y:S01]  /*1790*/  FMUL.FTZ R179, R179, R180.reuse ;  /* 0x000000b4b3b37220 */ /* 0x080fe20000410000 */
        /* <DEDUP_REMOVED lines=16> */
.L_x_3352:
[----:B------:R-:W-:Y:S05]  /*18a0*/  BSYNC.RECONVERGENT B1 ;  /* 0x0000000000017941 */ /* 0x000fea0003800200 */
.L_x_3351:
        /* <DEDUP_REMOVED lines=15> */
[----:B------:R0:W5:Y:S01]  /*19a0*/  @P0 LDG.E.128 R32, desc[UR10][R184.64+0x10] ;  /* 0x0000100ab8200981 */ /* 0x000162000c1e1d00 */
[----:B------:R-:W-:Y:S02]  /*19b0*/  HADD2.F32 R193, -RZ, R54.H1_H1 ;  /* 0x30000036ffc17230 */ /* 0x000fe40000004100 */
[----:B------:R-:W-:Y:S02]  /*19c0*/  HADD2.F32 R197, -RZ, R55.H1_H1 ;  /* 0x30000037ffc57230 */ /* 0x000fe40000004100 */
[--C-:B0-----:R-:W-:Y:S02]  /*19d0*/  HADD2.F32 R185, -RZ, R52.reuse.H1_H1 ;  /* 0x30000034ffb97230 */ /* 0x101fe40000004100 */
[C---:B--2---:R-:W-:Y:S01]  /*19e0*/  FADD.FTZ R188, -R206.reuse, R157 ;  /* 0x0000009dcebc7221 */ /* 0x044fe20000010100 */
[----:B------:R-:W-:Y:S01]  /*19f0*/  FADD.FTZ R190, -R206, R158 ;  /* 0x0000009ecebe7221 */ /* 0x000fe20000010100 */
[----:B------:R-:W-:-:S02]  /*1a00*/  HADD2.F32 R157, -RZ, R52.H0_H0 ;  /* 0x20000034ff9d7230 */ /* 0x000fc40000004100 */
[C---:B------:R-:W-:Y:S01]  /*1a10*/  FADD.FTZ R156, -R206.reuse, R156 ;  /* 0x0000009cce9c7221 */ /* 0x040fe20000010100 */
[C---:B------:R-:W-:Y:S01]  /*1a20*/  FADD.FTZ R192, -R206.reuse, R159 ;  /* 0x0000009fcec07221 */ /* 0x040fe20000010100 */
[C---:B-----5:R-:W-:Y:S01]  /*1a30*/  FMUL.FTZ R186, R7.reuse, R188 ;  /* 0x000000bc07ba7220 */ /* 0x060fe20000410000 */
[----:B------:R-:W-:Y:S02]  /*1a40*/  HADD2.F32 R188, -RZ, R53.H0_H0 ;  /* 0x20000035ffbc7230 */ /* 0x000fe40000004100 */
[C---:B------:R-:W-:Y:S01]  /*1a50*/  FMUL.FTZ R183, R7.reuse, R156 ;  /* 0x0000009c07b77220 */ /* 0x040fe20000410000 */
[----:B------:R-:W-:Y:S01]  /*1a60*/  FMUL.FTZ R187, R7, R190 ;  /* 0x000000be07bb7220 */ /* 0x000fe20000410000 */
[--C-:B----4-:R-:W-:Y:S02]  /*1a70*/  HADD2.F32 R158, -RZ, R164.reuse.H0_H0 ;  /* 0x200000a4ff9e7230 */ /* 0x110fe40000004100 */
[----:B---3--:R-:W-:Y:S01]  /*1a80*/  FADD.FTZ R194, -R206, R160 ;  /* 0x000000a0cec27221 */ /* 0x008fe20000010100 */
[----:B------:R-:W-:-:S02]  /*1a90*/  HADD2.F32 R164, -RZ, R164.H1_H1 ;  /* 0x300000a4ffa47230 */ /* 0x000fc40000004100 */
[----:B------:R-:W-:Y:S01]  /*1aa0*/  FADD.FTZ R196, -R206, R161 ;  /* 0x000000a1cec47221 */ /* 0x000fe20000010100 */
[--C-:B------:R-:W-:Y:S02]  /*1ab0*/  HADD2.F32 R159, -RZ, R165.reuse.H0_H0 ;  /* 0x200000a5ff9f7230 */ /* 0x100fe40000004100 */
[----:B------:R-:W-:Y:S01]  /*1ac0*/  FMUL.FTZ R184, R157, R158 ;  /* 0x0000009e9db87220 */ /* 0x000fe20000410000 */
[----:B------:R-:W-:Y:S02]  /*1ad0*/  HADD2.F32 R160, -RZ, R165.H1_H1 ;  /* 0x300000a5ffa07230 */ /* 0x000fe40000004100 */
[----:B------:R-:W-:Y:S01]  /*1ae0*/  FMUL.FTZ R185, R185, R164 ;  /* 0x000000a4b9b97220 */ /* 0x000fe20000410000 */
        /* <DEDUP_REMOVED lines=9> */
[----:B------:R-:W-:Y:S01]  /*1b80*/  FADD.FTZ R144, R144, R158 ;  /* 0x0000009e90907221 */ /* 0x000fe20000010000 */
[----:B------:R-:W-:Y:S01]  /*1b90*/  FFMA.FTZ R112, R183, R158, R112 ;  /* 0x0000009eb7707223 */ /* 0x000fe20000010070 */
[----:B------:R-:W-:Y:S02]  /*1ba0*/  HADD2.F32 R192, -RZ, R54.H0_H0 ;  /* 0x20000036ffc07230 */ /* 0x000fe40000004100 */
[----:B------:R-:W-:Y:S01]  /*1bb0*/  FMUL.FTZ R189, R189, R160 ;  /* 0x000000a0bdbd7220 */ /* 0x000fe20000410000 */
[----:B------:R-:W-:Y:S01]  /*1bc0*/  FADD.FTZ R158, R159, R188 ;  /* 0x000000bc9f9e7221 */ /* 0x000fe20000010000 */
[----:B------:R-:W-:Y:S01]  /*1bd0*/  FFMA.FTZ R157, R187, R188, R156 ;  /* 0x000000bcbb9d7223 */ /* 0x000fe2000001009c */
[----:B------:R-:W-:Y:S02]  /*1be0*/  HADD2.F32 R166, -RZ, R166.H1_H1 ;  /* 0x300000a6ffa67230 */ /* 0x000fe40000004100 */
[C---:B------:R-:W-:Y:S01]  /*1bf0*/  FMUL.FTZ R191, R7.reuse, R194 ;  /* 0x000000c207bf7220 */ /* 0x040fe20000410000 */
[----:B------:R-:W-:Y:S01]  /*1c00*/  FMUL.FTZ R192, R192, R161 ;  /* 0x000000a1c0c07220 */ /* 0x000fe20000410000 */
[----:B------:R-:W-:Y:S01]  /*1c10*/  FADD.FTZ R159, R158, R189 ;  /* 0x000000bd9e9f7221 */ /* 0x000fe20000010000 */
[----:B------:R-:W-:Y:S01]  /*1c20*/  FFMA.FTZ R156, R190, R189, R157 ;  /* 0x000000bdbe9c7223 */ /* 0x000fe2000001009d */
[----:B------:R-:W-:Y:S01]  /*1c30*/  FADD.FTZ R198, -R206, R163 ;  /* 0x000000a3cec67221 */ /* 0x000fe20000010100 */
[----:B------:R-:W-:Y:S01]  /*1c40*/  FMUL.FTZ R194, R7, R196 ;  /* 0x000000c407c27220 */ /* 0x000fe20000410000 */
[----:B------:R-:W-:-:S02]  /*1c50*/  HADD2.F32 R163, -RZ, R167.H0_H0 ;  /* 0x200000a7ffa37230 */ /* 0x000fc40000004100 */
[----:B------:R-:W-:Y:S01]  /*1c60*/  FADD.FTZ R162, -R206, R162 ;  /* 0x000000a2cea27221 */ /* 0x000fe20000010100 */
        /* <DEDUP_REMOVED lines=27> */
.L_x_3354:
[----:B------:R-:W-:Y:S05]  /*1e20*/  BSYNC.RECONVERGENT B1 ;  /* 0x0000000000017941 */ /* 0x000fea0003800200 */
.L_x_3353:
        /* <DEDUP_REMOVED lines=23> */
.L_x_3408:
        /* <DEDUP_REMOVED lines=47> */
.L_x_3360:
        /* <DEDUP_REMOVED lines=33> */
.L_x_3359:
        /* <DEDUP_REMOVED lines=32> */
.L_x_3362:
        /* <DEDUP_REMOVED lines=33> */
.L_x_3358:
        /* <DEDUP_REMOVED lines=37> */
.L_x_3364:
        /* <DEDUP_REMOVED lines=33> */
.L_x_3363:
        /* <DEDUP_REMOVED lines=32> */
.L_x_3365:
        /* <DEDUP_REMOVED lines=32> */
.L_x_3361:
        /* <DEDUP_REMOVED lines=15> */
.L_x_3357:
[----:B------:R-:W-:Y:S05]  /*3200*/  BSYNC.RECONVERGENT B1 ;  /* 0x0000000000017941 */ /* 0x000fea0003800200 */
.L_x_3356:
        /* <DEDUP_REMOVED lines=46> */
.L_x_3370:
        /* <DEDUP_REMOVED lines=29> */
.L_x_3369:
        /* <DEDUP_REMOVED lines=37> */
.L_x_3372:
        /* <DEDUP_REMOVED lines=29> */
.L_x_3368:
        /* <DEDUP_REMOVED lines=41> */
.L_x_3374:
        /* <DEDUP_REMOVED lines=29> */
.L_x_3373:
        /* <DEDUP_REMOVED lines=37> */
.L_x_3375:
        /* <DEDUP_REMOVED lines=28> */
.L_x_3371:
        /* <DEDUP_REMOVED lines=11> */
.L_x_3367:
[----:B------:R-:W-:Y:S05]  /*4400*/  BSYNC.RECONVERGENT B1 ;  /* 0x0000000000017941 */ /* 0x000fea0003800200 */
.L_x_3366:
        /* <DEDUP_REMOVED lines=46> */
.L_x_3380:
        /* <DEDUP_REMOVED lines=29> */
.L_x_3379:
        /* <DEDUP_REMOVED lines=37> */
.L_x_3382:
        /* <DEDUP_REMOVED lines=29> */
.L_x_3378:
        /* <DEDUP_REMOVED lines=41> */
.L_x_3384:
        /* <DEDUP_REMOVED lines=29> */
.L_x_3383:
        /* <DEDUP_REMOVED lines=37> */
.L_x_3385:
        /* <DEDUP_REMOVED lines=28> */
.L_x_3381:
        /* <DEDUP_REMOVED lines=11> */
.L_x_3377:
[----:B------:R-:W-:Y:S05]  /*5600*/  BSYNC.RECONVERGENT B1 ;  /* 0x0000000000017941 */ /* 0x000fea0003800200 */
.L_x_3376:
        /* <DEDUP_REMOVED lines=46> */
.L_x_3390:
        /* <DEDUP_REMOVED lines=29> */
.L_x_3389:
        /* <DEDUP_REMOVED lines=37> */
.L_x_3392:
        /* <DEDUP_REMOVED lines=29> */
.L_x_3388:
        /* <DEDUP_REMOVED lines=41> */
.L_x_3394:
        /* <DEDUP_REMOVED lines=29> */
.L_x_3393:
        /* <DEDUP_REMOVED lines=37> */
.L_x_3395:
        /* <DEDUP_REMOVED lines=28> */
.L_x_3391:
        /* <DEDUP_REMOVED lines=10> */
.L_x_3387:
[----:B------:R-:W-:Y:S05]  /*67f0*/  BSYNC.RECONVERGENT B1 ;  /* 0x0000000000017941 */ /* 0x000fea0003800200 */
.L_x_3386:
[----:B-1-34-:R-:W1:Y:S02]  /*6800*/  LDC.64 R156, c[0x0][0x380] ;  /* 0x0000e000ff9c7b82 */ /* 0x01ae640000000a00 */
[----:B-1----:R-:W-:-:S04]  /*6810*/  LEA R5, R156, R5, 0x2 ;  /* 0x000000059c057211 */ /* 0x002fc800078e10ff */
[----:B------:R-:W-:-:S13]  /*6820*/  ISETP.GE.AND P0, PT, R5, R157, PT ;  /* 0x0000009d0500720c */ /* 0x000fda0003f06270 */
[----:B------:R-:W-:Y:S05]  /*6830*/  @!P0 BRA `(.L_x_3396) ;  /* 0xffffff9c00ac8947 */ /* 0x000fea000383ffff */
.L_x_3346:
[----:B------:R-:W-:Y:S05]  /*6840*/  BSYNC B0 ;  /* 0x0000000000007941 */ /* 0x000fea0003800000 */
.L_x_3345:
        /* <DEDUP_REMOVED lines=257> */
.L_x_3355:
        /* <DEDUP_REMOVED lines=8> */
.L_x_3398:
[----:B------:R-:W-:Y:S05]  /*78e0*/  BSYNC B1 ;  /* 0x0000000000017941 */ /* 0x000fea0003800000 */
.L_x_3397:
        /* <DEDUP_REMOVED lines=8> */
.L_x_3399:
[----:B------:R-:W-:Y:S01]  /*7970*/  FADD.FTZ R156, R156, R209 ;  /* 0x000000d19c9c7221 */ /* 0x000fe20000010000 */
[----:B------:R-:W-:-:S04]  /*7980*/  HFMA2 R166, -RZ, RZ, 0, 1.1920928955078125e-07 ;  /* 0x00000002ffa67431 */ /* 0x000fc800000001ff */
[----:B------:R-:W-:Y:S02]  /*7990*/  MOV R167, R156 ;  /* 0x0000009c00a77202 */ /* 0x000fe40000000f00 */
[----:B------:R-:W-:-:S07]  /*79a0*/  MOV R157, R165 ;  /* 0x000000a5009d7202 */ /* 0x000fce0000000f00 */
[----:B------:R-:W-:Y:S05]  /*79b0*/  WARPSYNC.COLLECTIVE R164, `(.L_x_3400) ;  /* 0x00000000a4087348 */ /* 0x000fea0003c00000 */
[----:B------:R0:W1:Y:S02]  /*79c0*/  SHFL.BFLY P0, R165, R167, R166, R211 ;  /* 0x0c0000a6a7a57389 */ /* 0x00006400000000d3 */
[----:B01----:R-:W-:Y:S05]  /*79d0*/  ENDCOLLECTIVE ;  /* 0x000000000000791b */ /* 0x003fea0003800000 */
.L_x_3400:
[----:B------:R-:W-:-:S05]  /*79e0*/  FADD.FTZ R157, R157, R208 ;  /* 0x000000d09d9d7221 */ /* 0x000fca0000010000 */
[----:B------:R-:W-:Y:S02]  /*79f0*/  MOV R167, R157 ;  /* 0x0000009d00a77202 */ /* 0x000fe40000000f00 */
[----:B------:R-:W-:-:S07]  /*7a00*/  MOV R159, R165 ;  /* 0x000000a5009f7202 */ /* 0x000fce0000000f00 */
[----:B------:R-:W-:Y:S05]  /*7a10*/  WARPSYNC.COLLECTIVE R164, `(.L_x_3401) ;  /* 0x00000000a4087348 */ /* 0x000fea0003c00000 */
[----:B------:R0:W1:Y:S02]  /*7a20*/  SHFL.BFLY P0, R165, R167, R166, R211 ;  /* 0x0c0000a6a7a57389 */ /* 0x00006400000000d3 */
[----:B01----:R-:W-:Y:S05]  /*7a30*/  ENDCOLLECTIVE ;  /* 0x000000000000791b */ /* 0x003fea0003800000 */
.L_x_3401:
[----:B------:R-:W-:Y:S01]  /*7a40*/  FADD.FTZ R159, R156, R159 ;  /* 0x0000009f9c9f7221 */ /* 0x000fe20000010000 */
[----:B------:R-:W-:-:S04]  /*7a50*/  HFMA2 R166, -RZ, RZ, 0, 2.384185791015625e-07 ;  /* 0x00000004ffa67431 */ /* 0x000fc800000001ff */
[----:B------:R-:W-:Y:S02]  /*7a60*/  MOV R167, R159 ;  /* 0x0000009f00a77202 */ /* 0x000fe40000000f00 */
[----:B------:R-:W-:-:S07]  /*7a70*/  MOV R158, R165 ;  /* 0x000000a5009e7202 */ /* 0x000fce0000000f00 */
[----:B------:R-:W-:Y:S05]  /*7a80*/  WARPSYNC.COLLECTIVE R164, `(.L_x_3402) ;  /* 0x00000000a4087348 */ /* 0x000fea0003c00000 */
[----:B------:R0:W1:Y:S02]  /*7a90*/  SHFL.BFLY P0, R165, R167, R166, R211 ;  /* 0x0c0000a6a7a57389 */ /* 0x00006400000000d3 */
[----:B01----:R-:W-:Y:S05]  /*7aa0*/  ENDCOLLECTIVE ;  /* 0x000000000000791b */ /* 0x003fea0003800000 */
.L_x_3402:
[----:B------:R-:W-:-:S05]  /*7ab0*/  FADD.FTZ R158, R157, R158 ;  /* 0x0000009e9d9e7221 */ /* 0x000fca0000010000 */
[----:B------:R-:W-:Y:S02]  /*7ac0*/  MOV R167, R158 ;  /* 0x0000009e00a77202 */ /* 0x000fe40000000f00 */
[----:B------:R-:W-:-:S07]  /*7ad0*/  MOV R160, R165 ;  /* 0x000000a500a07202 */ /* 0x000fce0000000f00 */
[----:B------:R-:W-:Y:S05]  /*7ae0*/  WARPSYNC.COLLECTIVE R164, `(.L_x_3403) ;  /* 0x00000000a4087348 */ /* 0x000fea0003c00000 */
[----:B------:R0:W1:Y:S02]  /*7af0*/  SHFL.BFLY P0, R165, R167, R166, R211 ;  /* 0x0c0000a6a7a57389 */ /* 0x00006400000000d3 */
[----:B01----:R-:W-:Y:S05]  /*7b00*/  ENDCOLLECTIVE ;  /* 0x000000000000791b */ /* 0x003fea0003800000 */
.L_x_3403:
[----:B------:R-:W-:Y:S01]  /*7b10*/  FADD.FTZ R160, R159, R160 ;  /* 0x000000a09fa07221 */ /* 0x000fe20000010000 */
[----:B------:R-:W-:-:S04]  /*7b20*/  HFMA2 R166, -RZ, RZ, 0, 4.76837158203125e-07 ;  /* 0x00000008ffa67431 */ /* 0x000fc800000001ff */
[----:B------:R-:W-:Y:S02]  /*7b30*/  MOV R167, R160 ;  /* 0x000000a000a77202 */ /* 0x000fe40000000f00 */
[----:B------:R-:W-:-:S07]  /*7b40*/  MOV R161, R165 ;  /* 0x000000a500a17202 */ /* 0x000fce0000000f00 */
[----:B------:R-:W-:Y:S05]  /*7b50*/  WARPSYNC.COLLECTIVE R164, `(.L_x_3404) ;  /* 0x00000000a4087348 */ /* 0x000fea0003c00000 */
[----:B------:R0:W1:Y:S02]  /*7b60*/  SHFL.BFLY P0, R165, R167, R166, R211 ;  /* 0x0c0000a6a7a57389 */ /* 0x00006400000000d3 */
[----:B01----:R-:W-:Y:S05]  /*7b70*/  ENDCOLLECTIVE ;  /* 0x000000000000791b */ /* 0x003fea0003800000 */
.L_x_3404:
[----:B------:R-:W-:-:S05]  /*7b80*/  FADD.FTZ R161, R158, R161 ;  /* 0x000000a19ea17221 */ /* 0x000fca0000010000 */
[----:B------:R-:W-:Y:S02]  /*7b90*/  MOV R167, R161 ;  /* 0x000000a100a77202 */ /* 0x000fe40000000f00 */
[----:B------:R-:W-:-:S07]  /*7ba0*/  MOV R163, R165 ;  /* 0x000000a500a37202 */ /* 0x000fce0000000f00 */
[----:B------:R-:W-:Y:S05]  /*7bb0*/  WARPSYNC.COLLECTIVE R164, `(.L_x_3405) ;  /* 0x00000000a4087348 */ /* 0x000fea0003c00000 */
[----:B------:R0:W1:Y:S02]  /*7bc0*/  SHFL.BFLY P0, R165, R167, R166, R211 ;  /* 0x0c0000a6a7a57389 */ /* 0x00006400000000d3 */
[----:B01----:R-:W-:Y:S05]  /*7bd0*/  ENDCOLLECTIVE ;  /* 0x000000000000791b */ /* 0x003fea0003800000 */
.L_x_3405:
[----:B------:R-:W-:Y:S01]  /*7be0*/  FADD.FTZ R163, R160, R163 ;  /* 0x000000a3a0a37221 */ /* 0x000fe20000010000 */
[----:B------:R-:W-:-:S04]  /*7bf0*/  HFMA2 R166, -RZ, RZ, 0, 9.5367431640625e-07 ;  /* 0x00000010ffa67431 */ /* 0x000fc800000001ff */
[----:B------:R-:W-:Y:S02]  /*7c00*/  MOV R167, R163 ;  /* 0x000000a300a77202 */ /* 0x000fe40000000f00 */
[----:B------:R-:W-:-:S07]  /*7c10*/  MOV R162, R165 ;  /* 0x000000a500a27202 */ /* 0x000fce0000000f00 */
[----:B------:R-:W-:Y:S05]  /*7c20*/  WARPSYNC.COLLECTIVE R164, `(.L_x_3406) ;  /* 0x00000000a4087348 */ /* 0x000fea0003c00000 */
[----:B------:R0:W1:Y:S02]  /*7c30*/  SHFL.BFLY P0, R165, R167, R166, R211 ;  /* 0x0c0000a6a7a57389 */ /* 0x00006400000000d3 */
[----:B01----:R-:W-:Y:S05]  /*7c40*/  ENDCOLLECTIVE ;  /* 0x000000000000791b */ /* 0x003fea0003800000 */
.L_x_3406:
[----:B------:R-:W-:-:S05]  /*7c50*/  FADD.FTZ R162, R161, R162 ;  /* 0x000000a2a1a27221 */ /* 0x000fca0000010000 */
[----:B------:R-:W-:Y:S02]  /*7c60*/  MOV R167, R162 ;  /* 0x000000a200a77202 */ /* 0x000fe40000000f00 */
[----:B------:R-:W-:-:S07]  /*7c70*/  MOV R156, R165 ;  /* 0x000000a5009c7202 */ /* 0x000fce0000000f00 */
[----:B------:R-:W-:Y:S05]  /*7c80*/  WARPSYNC.COLLECTIVE R164, `(.L_x_3407) ;  /* 0x00000000a4087348 */ /* 0x000fea0003c00000 */
[----:B------:R0:W1:Y:S02]  /*7c90*/  SHFL.BFLY P0, R165, R167, R166, R211 ;  /* 0x0c0000a6a7a57389 */ /* 0x00006400000000d3 */
[----:B01----:R-:W-:Y:S05]  /*7ca0*/  ENDCOLLECTIVE ;  /* 0x000000000000791b */ /* 0x003fea0003800000 */
.L_x_3407:
[----:B------:R-:W-:Y:S01]  /*7cb0*/  MOV R157, R165 ;  /* 0x000000a5009d7202 */ /* 0x000fe20000000f00 */
[----:B------:R-:W-:Y:S06]  /*7cc0*/  BRA `(.L_x_3408) ;  /* 0xffffffa000b47947 */ /* 0x000fec000383ffff */
.L_x_3409:
        /* <DEDUP_REMOVED lines=11> */
.L_x_6084:


//--------------------- .text._ZN10layer_norm31ln_parallel_residual_bwd_kernelINS_13Kernel_traitsI6__halfS2_fS2_fjLj1024ELj1ELj4ELj1ELj16ENS_18Kernel_traits_baseILj1024ES2_S2_fS2_fjLj128EEEEELb0ELb1ELb1EEEvNS_9BwdParamsE --------------------------
	.section	.text._ZN10layer_norm31ln_parallel_residual_bwd_kernelINS_13Kernel_traitsI6__halfS2_fS2_fjLj1024ELj1ELj4ELj1ELj16ENS_18Kernel_traits_baseILj1024ES2_S2_fS2_fjLj128EEEEELb0ELb1ELb1EEEvNS_9BwdParamsE,"ax",@progbits
	.align	128
        .global         _ZN10layer_norm31ln_parallel_residual_bwd_kernelINS_13Kernel_traitsI6__halfS2_fS2_fjLj1024ELj1ELj4ELj1ELj16ENS_18Kernel_traits_baseILj1024ES2_S2_fS2_fjLj128EEEEELb0ELb1ELb1EEEvNS_9BwdParamsE
        .type           _ZN10layer_norm31ln_parallel_residual_bwd_kernelINS_13Kernel_traitsI6__halfS2_fS2_fjLj1024ELj1ELj4ELj1ELj16ENS_18Kernel_traits_baseILj1024ES2_S2_fS2_fjLj128EEEEELb0ELb1ELb1EEEvNS_9BwdParamsE,@function
        .size           _ZN10layer_norm31ln_parallel_residual_bwd_kernelINS_13Kernel_traitsI6__halfS2_fS2_fjLj1024ELj1ELj4ELj1ELj16ENS_18Kernel_traits_baseILj1024ES2_S2_fS2_fjLj128EEEEELb0ELb1ELb1EEEvNS_9BwdParamsE,(.L_x_6085 - _ZN10layer_norm31ln_parallel_residual_bwd_kernelINS_13Kernel_traitsI6__halfS2_fS2_fjLj1024ELj1ELj4ELj1ELj16ENS_18Kernel_traits_baseILj1024ES2_S2_fS2_fjLj128EEEEELb0ELb1ELb1EEEvNS_9BwdParamsE)
        .other          _ZN10layer_norm31ln_parallel_residual_bwd_kernelINS_13Kernel_traitsI6__halfS2_fS2_fjLj1024ELj1ELj4ELj1ELj16ENS_18Kernel_traits_baseILj1024ES2_S2_fS2_fjLj128EEEEELb0ELb1ELb1EEEvNS_9BwdParamsE,@"STO_CUDA_ENTRY STV_DEFAULT"
_ZN10layer_norm31ln_parallel_residual_bwd_kernelINS_13Kernel_traitsI6__halfS2_fS2_fjLj1024ELj1ELj4ELj1ELj16ENS_18Kernel_traits_baseILj1024ES2_S2_fS2_fjLj128EEEEELb0ELb1ELb1EEEvNS_9BwdParamsE:
.text._ZN10layer_norm31ln_parallel_residual_bwd_kernelINS_13Kernel_traitsI6__halfS2_fS2_fjLj1024ELj1ELj4ELj1ELj16ENS_18Kernel_traits_baseILj1024ES2_S2_fS2_fjLj128EEEEELb0ELb1ELb1EEEvNS_9BwdParamsE:
        /* <DEDUP_REMOVED lines=81> */
[----:B------:R-:W-:Y:S01]  /*0510*/  MOV R202, RZ ;  /* 0x000000ff00ca7202 */ /* 0x000fe20000000f00 */
[--C-:B--2---:R-:W-:Y:S02]  /*0520*/  HADD2.F32 R157, -RZ, R16.reuse.H0_H0 ;  /* 0x20000010ff9d7230 */ /* 0x104fe40000004100 */
        /* <DEDUP_REMOVED lines=9> */
[----:B---3--:R-:W-:-:S02]  /*05c0*/  HADD2.F32 R165, -RZ, R12.H0_H0 ;  /* 0x2000000cffa57230 */ /* 0x008fc40000004100 */
[----:B------:R-:W-:Y:S02]  /*05d0*/  HADD2.F32 R166, -RZ, R12.H1_H1 ;  /* 0x3000000cffa67230 */ /* 0x000fe40000004100 */
[--C-:B------:R-:W-:Y:S02]  /*05e0*/  HADD2.F32 R167, -RZ, R13.reuse.H0_H0 ;  /* 0x2000000dffa77230 */ /* 0x100fe40000004100 */
[----:B------:R-:W-:Y:S01]  /*05f0*/  HADD2.F32 R176, -RZ, R13.H1_H1 ;  /* 0x3000000dffb07230 */ /* 0x000fe20000004100 */
[----:B------:R-:W-:Y:S01]  /*0600*/  CS2R R12, SRZ ;  /* 0x00000000000c7805 */ /* 0x000fe2000001ff00 */
[--C-:B------:R-:W-:Y:S02]  /*0610*/  HADD2.F32 R177, -RZ, R14.reuse.H0_H0 ;  /* 0x2000000effb17230 */ /* 0x100fe40000004100 */
[----:B------:R-:W-:Y:S02]  /*0620*/  HADD2.F32 R178, -RZ, R14.H1_H1 ;  /* 0x3000000effb27230 */ /* 0x000fe40000004100 */
[----:B------:R-:W-:-:S02]  /*0630*/  HADD2.F32 R179, -RZ, R15.H0_H0 ;  /* 0x2000000fffb37230 */ /* 0x000fc40000004100 */
[----:B------:R-:W-:Y:S01]  /*0640*/  HADD2.F32 R182, -RZ, R15.H1_H1 ;  /* 0x3000000fffb67230 */ /* 0x000fe20000004100 */
[----:B------:R-:W-:Y:S01]  /*0650*/  CS2R R14, SRZ ;  /* 0x00000000000e7805 */ /* 0x000fe2000001ff00 */
[--C-:B----4-:R-:W-:Y:S02]  /*0660*/  HADD2.F32 R183, -RZ, R8.reuse.H0_H0 ;  /* 0x20000008ffb77230 */ /* 0x110fe40000004100 */
[----:B------:R-:W-:Y:S02]  /*0670*/  HADD2.F32 R186, -RZ, R8.H1_H1 ;  /* 0x30000008ffba7230 */ /* 0x000fe40000004100 */
[--C-:B------:R-:W-:Y:S02]  /*0680*/  HADD2.F32 R187, -RZ, R9.reuse.H0_H0 ;  /* 0x20000009ffbb7230 */ /* 0x100fe40000004100 */
[----:B------:R-:W-:Y:S01]  /*0690*/  HADD2.F32 R188, -RZ, R9.H1_H1 ;  /* 0x30000009ffbc7230 */ /* 0x000fe20000004100 */
[----:B------:R-:W-:Y:S01]  /*06a0*/  CS2R R8, SRZ ;  /* 0x0000000000087805 */ /* 0x000fe2000001ff00 */
[----:B------:R-:W-:-:S02]  /*06b0*/  HADD2.F32 R189, -RZ, R10.H0_H0 ;  /* 0x2000000affbd7230 */ /* 0x000fc40000004100 */
[----:B------:R-:W-:Y:S02]  /*06c0*/  HADD2.F32 R190, -RZ, R10.H1_H1 ;  /* 0x3000000affbe7230 */ /* 0x000fe40000004100 */
[--C-:B------:R-:W-:Y:S02]  /*06d0*/  HADD2.F32 R191, -RZ, R11.reuse.H0_H0 ;  /* 0x2000000bffbf7230 */ /* 0x100fe40000004100 */
[----:B------:R-:W-:Y:S01]  /*06e0*/  HADD2.F32 R192, -RZ, R11.H1_H1 ;  /* 0x3000000bffc07230 */ /* 0x000fe20000004100 */
[----:B------:R-:W-:Y:S01]  /*06f0*/  CS2R R10, SRZ ;  /* 0x00000000000a7805 */ /* 0x000fe2000001ff00 */
[--C-:B-----5:R-:W-:Y:S02]  /*0700*/  HADD2.F32 R193, -RZ, R4.reuse.H0_H0 ;  /* 0x20000004ffc17230 */ /* 0x120fe40000004100 */
[----:B------:R-:W-:Y:S02]  /*0710*/  HADD2.F32 R194, -RZ, R4.H1_H1 ;  /* 0x30000004ffc27230 */ /* 0x000fe40000004100 */
[----:B------:R-:W-:-:S02]  /*0720*/  HADD2.F32 R195, -RZ, R5.H0_H0 ;  /* 0x20000005ffc37230 */ /* 0x000fc40000004100 */
[----:B------:R-:W-:Y:S01]  /*0730*/  HADD2.F32 R196, -RZ, R5.H1_H1 ;  /* 0x30000005ffc47230 */ /* 0x000fe20000004100 */
[----:B------:R-:W-:Y:S01]  /*0740*/  CS2R R4, SRZ ;  /* 0x0000000000047805 */ /* 0x000fe2000001ff00 */
[--C-:B------:R-:W-:Y:S02]  /*0750*/  HADD2.F32 R197, -RZ, R6.reuse.H0_H0 ;  /* 0x20000006ffc57230 */ /* 0x100fe40000004100 */
[----:B------:R-:W-:Y:S02]  /*0760*/  HADD2.F32 R198, -RZ, R6.H1_H1 ;  /* 0x30000006ffc67230 */ /* 0x000fe40000004100 */
[--C-:B------:R-:W-:Y:S02]  /*0770*/  HADD2.F32 R199, -RZ, R7.reuse.H0_H0 ;  /* 0x20000007ffc77230 */ /* 0x100fe40000004100 */
[----:B------:R-:W-:Y:S01]  /*0780*/  HADD2.F32 R200, -RZ, R7.H1_H1 ;  /* 0x30000007ffc87230 */ /* 0x000fe20000004100 */
[----:B------:R-:W-:-:S07]  /*0790*/  CS2R R6, SRZ ;  /* 0x0000000000067805 */ /* 0x000fce000001ff00 */
.L_x_3446:
        /* <DEDUP_REMOVED lines=9> */
[----:B------:R-:W-:-:S04]  /*0830*/  IADD3 R205, PT, PT, R209, 0x40, RZ ;  /* 0x00000040d1cd7810 */ /* 0x000fc80007ffe0ff */
[----:B------:R-:W4:Y:S01]  /*0840*/  LDG.E R204, desc[UR10][R104.64] ;  /* 0x0000000a68cc7981 */ /* 0x000f22000c1e1900 */
[----:B-1----:R-:W-:-:S04]  /*0850*/  IMAD.WIDE.U32 R116, R209, 0x20, R184 ;  /* 0x00000020d1747825 */ /* 0x002fc800078e00b8 */
[----:B------:R-:W-:Y:S01]  /*0860*/  IMAD.WIDE.U32 R170, R205, 0x20, R184 ;  /* 0x00000020cdaa7825 */ /* 0x000fe200078e00b8 */
[----:B------:R-:W4:Y:S03]  /*0870*/  LDG.E.128 R84, desc[UR10][R116.64] ;  /* 0x0000000a74547981 */ /* 0x000f26000c1e1d00 */
[----:B--2---:R-:W-:Y:S01]  /*0880*/  IMAD.WIDE.U32 R88, R209, 0x10, R128 ;  /* 0x00000010d1587825 */ /* 0x004fe200078e0080 */
[----:B------:R-:W2:Y:S03]  /*0890*/  LDG.E.128 R92, desc[UR10][R116.64+0x10] ;  /* 0x0000100a745c7981 */ /* 0x000ea6000c1e1d00 */
[----:B---3--:R-:W-:Y:S02]  /*08a0*/  IMAD.WIDE R180, R201, 0x4, R168 ;  /* 0x00000004c9b47825 */ /* 0x008fe400078e02a8 */
[----:B------:R-:W3:Y:S01]  /*08b0*/  LDG.E.128 R88, desc[UR10][R88.64] ;  /* 0x0000000a58587981 */ /* 0x000ee2000c1e1d00 */
[----:B------:R-:W-:-:S03]  /*08c0*/  IADD3 R207, PT, PT, R209, 0x20, RZ ;  /* 0x00000020d1cf7810 */ /* 0x000fc60007ffe0ff */
[----:B------:R-:W3:Y:S01]  /*08d0*/  LDG.E.128 R116, desc[UR10][R170.64+0x10] ;  /* 0x0000100aaa747981 */ /* 0x000ee2000c1e1d00 */
[----:B------:R-:W-:-:S03]  /*08e0*/  IADD3 R203, PT, PT, R209, 0x60, RZ ;  /* 0x00000060d1cb7810 */ /* 0x000fc60007ffe0ff */
[----:B------:R-:W3:Y:S01]  /*08f0*/  LDG.E R181, desc[UR10][R180.64] ;  /* 0x0000000ab4b57981 */ /* 0x000ee2000c1e1900 */
[----:B------:R-:W-:-:S03]  /*0900*/  IMAD.WIDE.U32 R130, R207, 0x20, R184 ;  /* 0x00000020cf827825 */ /* 0x000fc600078e00b8 */
[----:B------:R0:W3:Y:S01]  /*0910*/  LDG.E.128 R108, desc[UR10][R170.64] ;  /* 0x0000000aaa6c7981 */ /* 0x0000e2000c1e1d00 */
[----:B------:R-:W-:-:S03]  /*0920*/  IMAD.WIDE.U32 R184, R203, 0x20, R184 ;  /* 0x00000020cbb87825 */ /* 0x000fc600078e00b8 */
[----:B------:R-:W3:Y:S04]  /*0930*/  LDG.E.128 R96, desc[UR10][R130.64] ;  /* 0x0000000a82607981 */ /* 0x000ee8000c1e1d00 */
[----:B------:R-:W3:Y:S01]  /*0940*/  LDG.E.128 R120, desc[UR10][R184.64] ;  /* 0x0000000ab8787981 */ /* 0x000ee2000c1e1d00 */
[----:B------:R-:W-:-:S03]  /*0950*/  IMAD.WIDE.U32 R100, R207, 0x10, R128 ;  /* 0x00000010cf647825 */ /* 0x000fc600078e0080 */
[----:B------:R-:W3:Y:S01]  /*0960*/  LDG.E.128 R104, desc[UR10][R130.64+0x10] ;  /* 0x0000100a82687981 */ /* 0x000ee2000c1e1d00 */
[----:B------:R-:W-:-:S03]  /*0970*/  IMAD.WIDE.U32 R112, R205, 0x10, R128 ;  /* 0x00000010cd707825 */ /* 0x000fc600078e0080 */
[----:B------:R-:W3:Y:S04]  /*0980*/  LDG.E.128 R100, desc[UR10][R100.64] ;  /* 0x0000000a64647981 */ /* 0x000ee8000c1e1d00 */
[----:B------:R-:W3:Y:S04]  /*0990*/  LDG.E.128 R112, desc[UR10][R112.64] ;  /* 0x0000000a70707981 */ /* 0x000ee8000c1e1d00 */
[----:B------:R1:W3:Y:S01]  /*09a0*/  LDG.E.128 R124, desc[UR10][R184.64+0x10] ;  /* 0x0000100ab87c7981 */ /* 0x0002e2000c1e1d00 */
[----:B------:R-:W-:-:S06]  /*09b0*/  IMAD.WIDE.U32 R128, R203, 0x10, R128 ;  /* 0x00000010cb807825 */ /* 0x000fcc00078e0080 */
[----:B------:R-:W3:Y:S01]  /*09c0*/  LDG.E.128 R128, desc[UR10][R128.64] ;  /* 0x0000000a80807981 */ /* 0x000ee2000c1e1d00 */
[----:B------:R-:W-:-:S04]  /*09d0*/  ISETP.NE.U32.AND P0, PT, RZ, UR14, PT ;  /* 0x0000000eff007c0c */ /* 0x000fc8000bf05070 */
[----:B------:R-:W-:-:S13]  /*09e0*/  ISETP.NE.AND.EX P0, PT, RZ, UR15, PT, P0 ;  /* 0x0000000fff007c0c */ /* 0x000fda000bf05300 */
[----:B------:R-:W1:Y:S08]  /*09f0*/  @P0 LDC.64 R168, c[0x0][0x438] ;  /* 0x00010e00ffa80b82 */ /* 0x000e700000000a00 */
[----:B------:R-:W1:Y:S01]  /*0a00*/  @P0 LDC.64 R172, c[0x0][0x438] ;  /* 0x00010e00ffac0b82 */ /* 0x000e620000000a00 */
[----:B------:R-:W-:-:S07]  /*0a10*/  ISETP.NE.AND P2, PT, RZ, UR12, PT ;  /* 0x0000000cff007c0c */ /* 0x000fce000bf45270 */
[----:B0-----:R-:W0:Y:S08]  /*0a20*/  @P0 LDC.64 R170, c[0x0][0x438] ;  /* 0x00010e00ffaa0b82 */ /* 0x001e300000000a00 */
[----:B------:R-:W0:Y:S01]  /*0a30*/  @P0 LDC.64 R174, c[0x0][0x438] ;  /* 0x00010e00ffae0b82 */ /* 0x000e220000000a00 */
[----:B-1----:R-:W-:-:S05]  /*0a40*/  @P0 IMAD.WIDE.U32 R168, R209, 0x20, R168 ;  /* 0x00000020d1a80825 */ /* 0x002fca00078e00a8 */
[----:B-----5:R-:W5:Y:S01]  /*0a50*/  @P0 LDG.E.128 R40, desc[UR10][R168.64] ;  /* 0x0000000aa8280981 */ /* 0x020f62000c1e1d00 */
[----:B------:R-:W-:-:S03]  /*0a60*/  @P0 IMAD.WIDE.U32 R172, R205, 0x20, R172 ;  /* 0x00000020cdac0825 */ /* 0x000fc600078e00ac */
[----:B------:R-:W5:Y:S04]  /*0a70*/  @P0 LDG.E.128 R44, desc[UR10][R168.64+0x10] ;  /* 0x0000100aa82c0981 */ /* 0x000f68000c1e1d00 */
[----:B------:R-:W5:Y:S01]  /*0a80*/  @P0 LDG.E.128 R56, desc[UR10][R172.64] ;  /* 0x0000000aac380981 */ /* 0x000f62000c1e1d00 */
[----:B0-----:R-:W-:-:S03]  /*0a90*/  @P0 IMAD.WIDE.U32 R170, R203, 0x20, R170 ;  /* 0x00000020cbaa0825 */ /* 0x001fc600078e00aa */
[----:B------:R0:W5:Y:S04]  /*0aa0*/  @P0 LDG.E.128 R60, desc[UR10][R172.64+0x10] ;  /* 0x0000100aac3c0981 */ /* 0x000168000c1e1d00 */
[----:B------:R-:W5:Y:S04]  /*0ab0*/  @P0 LDG.E.128 R64, desc[UR10][R170.64] ;  /* 0x0000000aaa400981 */ /* 0x000f68000c1e1d00 */
[----:B------:R1:W5:Y:S01]  /*0ac0*/  @P0 LDG.E.128 R68, desc[UR10][R170.64+0x10] ;  /* 0x0000100aaa440981 */ /* 0x000362000c1e1d00 */
[----:B------:R-:W-:-:S05]  /*0ad0*/  @P0 IMAD.WIDE.U32 R174, R207, 0x20, R174 ;  /* 0x00000020cfae0825 */ /* 0x000fca00078e00ae */
[----:B------:R-:W5:Y:S04]  /*0ae0*/  @P0 LDG.E.128 R48, desc[UR10][R174.64] ;  /* 0x0000000aae300981 */ /* 0x000f68000c1e1d00 */
[----:B------:R1:W5:Y:S01]  /*0af0*/  @P0 LDG.E.128 R52, desc[UR10][R174.64+0x10] ;  /* 0x0000100aae340981 */ /* 0x000362000c1e1d00 */
[----:B------:R-:W-:Y:S01]  /*0b00*/  UMOV UR4, 0xffffffff ;  /* 0xffffffff00047882 */ /* 0x000fe20000000000 */
[----:B------:R-:W-:-:S04]  /*0b10*/  ISETP.NE.U32.AND P1, PT, RZ, UR14, PT ;  /* 0x0000000eff007c0c */ /* 0x000fc8000bf25070 */
[----:B------:R-:W-:Y:S02]  /*0b20*/  ISETP.NE.AND.EX P1, PT, RZ, UR15, PT, P1 ;  /* 0x0000000fff007c0c */ /* 0x000fe4000bf25310 */
[----:B----4-:R-:W-:-:S05]  /*0b30*/  FSEL R234, R204, RZ, !P2 ;  /* 0x000000ffccea7208 */ /* 0x010fca0005000000 */
[C---:B------:R-:W-:Y:S01]  /*0b40*/  FADD.FTZ R180, -R234.reuse, R84 ;  /* 0x00000054eab47221 */ /* 0x040fe20000010100 */
[C---:B------:R-:W-:Y:S01]  /*0b50*/  FADD.FTZ R84, -R234.reuse, R85 ;  /* 0x00000055ea547221 */ /* 0x040fe20000010100 */
[C---:B------:R-:W-:Y:S01]  /*0b60*/  FADD.FTZ R184, -R234.reuse, R87 ;  /* 0x00000057eab87221 */ /* 0x040fe20000010100 */
[C---:B--2---:R-:W-:Y:S01]  /*0b70*/  FADD.FTZ R92, -R234.reuse, R92 ;  /* 0x0000005cea5c7221 */ /* 0x044fe20000010100 */
[C---:B0-----:R-:W-:Y:S01]  /*0b80*/  FADD.FTZ R172, -R234.reuse, R93 ;  /* 0x0000005deaac7221 */ /* 0x041fe20000010100 */
[--C-:B---3--:R-:W-:Y:S02]  /*0b90*/  HADD2.F32 R87, -RZ, R88.reuse.H1_H1 ;  /* 0x30000058ff577230 */ /* 0x108fe40000004100 */
[----:B------:R-:W-:Y:S01]  /*0ba0*/  FADD.FTZ R224, -R234, R117 ;  /* 0x00000075eae07221 */ /* 0x000fe20000010100 */
[----:B------:R-:W-:Y:S02]  /*0bb0*/  HADD2.F32 R168, -RZ, R88.H0_H0 ;  /* 0x20000058ffa87230 */ /* 0x000fe40000004100 */
[----:B------:R-:W-:Y:S01]  /*0bc0*/  FMUL.FTZ R117, R181, R84 ;  /* 0x00000054b5757220 */ /* 0x000fe20000410000 */
[----:B------:R-:W-:-:S02]  /*0bd0*/  HADD2.F32 R88, -RZ, R89.H0_H0 ;  /* 0x20000059ff587230 */ /* 0x000fc40000004100 */
[----:B------:R-:W-:Y:S01]  /*0be0*/  FADD.FTZ R153, R87, R153 ;  /* 0x0000009957997221 */ /* 0x000fe20000010000 */
[----:B------:R-:W-:Y:S02]  /*0bf0*/  HADD2.F32 R169, -RZ, R89.H1_H1 ;  /* 0x30000059ffa97230 */ /* 0x000fe40000004100 */
[-C--:B------:R-:W-:Y:S01]  /*0c00*/  FFMA.FTZ R154, R117, R87.reuse, R154 ;  /* 0x00000057759a7223 */ /* 0x080fe2000001009a */
[--C-:B------:R-:W-:Y:S02]  /*0c10*/  HADD2.F32 R89, -RZ, R90.reuse.H0_H0 ;  /* 0x2000005aff597230 */ /* 0x100fe40000004100 */
[----:B------:R-:W-:Y:S01]  /*0c20*/  FMUL.FTZ R84, R158, R87 ;  /* 0x000000579e547220 */ /* 0x000fe20000410000 */
[C---:B------:R-:W-:Y:S01]  /*0c30*/  FMUL.FTZ R85, R181.reuse, R180 ;  /* 0x000000b4b5557220 */ /* 0x040fe20000410000 */
[----:B------:R-:W-:Y:S01]  /*0c40*/  FMUL.FTZ R87, R181, R92 ;  /* 0x0000005cb5577220 */ /* 0x000fe20000410000 */
[----:B------:R-:W-:Y:S01]  /*0c50*/  FADD.FTZ R94, -R234, R94 ;  /* 0x0000005eea5e7221 */ /* 0x000fe20000010100 */
[----:B------:R-:W-:-:S02]  /*0c60*/  HADD2.F32 R90, -RZ, R90.H1_H1 ;  /* 0x3000005aff5a7230 */ /* 0x000fc40000004100 */
[----:B------:R-:W-:Y:S01]  /*0c70*/  FADD.FTZ R86, -R234, R86 ;  /* 0x00000056ea567221 */ /* 0x000fe20000010100 */
[--C-:B-1----:R-:W-:Y:S02]  /*0c80*/  HADD2.F32 R171, -RZ, R91.reuse.H0_H0 ;  /* 0x2000005bffab7230 */ /* 0x102fe40000004100 */
[----:B------:R-:W-:Y:S01]  /*0c90*/  FADD.FTZ R155, R168, R155 ;  /* 0x0000009ba89b7221 */ /* 0x000fe20000010000 */
[----:B------:R-:W-:Y:S01]  /*0ca0*/  FFMA.FTZ R202, R85, R168, R202 ;  /* 0x000000a855ca7223 */ /* 0x000fe200000100ca */
[----:B------:R-:W-:Y:S01]  /*0cb0*/  FADD.FTZ R28, R89, R28 ;  /* 0x0000001c591c7221 */ /* 0x000fe20000010000 */
[----:B------:R-:W-:Y:S01]  /*0cc0*/  FMUL.FTZ R172, R181, R172 ;  /* 0x000000acb5ac7220 */ /* 0x000fe20000410000 */
[-C--:B------:R-:W-:Y:S01]  /*0cd0*/  FFMA.FTZ R148, R87, R89.reuse, R148 ;  /* 0x0000005957947223 */ /* 0x080fe20000010094 */
[----:B------:R-:W-:Y:S01]  /*0ce0*/  FMUL.FTZ R92, R161, R89 ;  /* 0x00000059a15c7220 */ /* 0x000fe20000410000 */
[----:B------:R-:W-:Y:S01]  /*0cf0*/  FMUL.FTZ R168, R157, R168 ;  /* 0x000000a89da87220 */ /* 0x000fe20000410000 */
[C---:B------:R-:W-:Y:S01]  /*0d00*/  FMUL.FTZ R89, R181.reuse, R94 ;  /* 0x0000005eb5597220 */ /* 0x040fe20000410000 */
[----:B------:R-:W-:Y:S01]  /*0d10*/  FADD.FTZ R228, -R234, R121 ;  /* 0x00000079eae47221 */ /* 0x000fe20000010100 */
[----:B------:R-:W-:Y:S01]  /*0d20*/  FMUL.FTZ R121, R181, R86 ;  /* 0x00000056b5797220 */ /* 0x000fe20000410000 */
[----:B------:R-:W-:Y:S01]  /*0d30*/  FADD.FTZ R27, R90, R27 ;  /* 0x0000001b5a1b7221 */ /* 0x000fe20000010000 */
[-C--:B------:R-:W-:Y:S01]  /*0d40*/  FFMA.FTZ R147, R172, R90.reuse, R147 ;  /* 0x0000005aac937223 */ /* 0x080fe20000010093 */
[----:B------:R-:W-:Y:S01]  /*0d50*/  FMUL.FTZ R185, R162, R90 ;  /* 0x0000005aa2b97220 */ /* 0x000fe20000410000 */
[----:B------:R-:W-:Y:S01]  /*0d60*/  FADD.FTZ R26, R171, R26 ;  /* 0x0000001aab1a7221 */ /* 0x000fe20000010000 */
[-C--:B------:R-:W-:Y:S01]  /*0d70*/  FFMA.FTZ R146, R89, R171.reuse, R146 ;  /* 0x000000ab59927223 */ /* 0x080fe20000010092 */
[----:B------:R-:W-:Y:S01]  /*0d80*/  FMUL.FTZ R90, R163, R171 ;  /* 0x000000aba35a7220 */ /* 0x000fe20000410000 */
[----:B------:R-:W-:Y:S01]  /*0d90*/  FFMA.FTZ R94, R85, R168, RZ ;  /* 0x000000a8555e7223 */ /* 0x000fe200000100ff */
[----:B------:R-:W-:Y:S01]  /*0da0*/  FADD.FTZ R171, RZ, R168 ;  /* 0x000000a8ffab7221 */ /* 0x000fe20000010000 */
[----:B------:R-:W-:Y:S01]  /*0db0*/  FADD.FTZ R151, R88, R151 ;  /* 0x0000009758977221 */ /* 0x000fe20000010000 */
[-C--:B------:R-:W-:Y:S01]  /*0dc0*/  FFMA.FTZ R152, R121, R88.reuse, R152 ;  /* 0x0000005879987223 */ /* 0x080fe20000010098 */
[----:B------:R-:W-:Y:S01]  /*0dd0*/  FMUL.FTZ R88, R159, R88 ;  /* 0x000000589f587220 */ /* 0x000fe20000410000 */
[----:B------:R-:W-:Y:S01]  /*0de0*/  FFMA.FTZ R94, R117, R84, R94 ;  /* 0x00000054755e7223 */ /* 0x000fe2000001005e */
[----:B------:R-:W-:Y:S01]  /*0df0*/  FADD.FTZ R171, R84, R171 ;  /* 0x000000ab54ab7221 */ /* 0x000fe20000010000 */
[C---:B------:R-:W-:Y:S01]  /*0e00*/  FADD.FTZ R96, -R234.reuse, R96 ;  /* 0x00000060ea607221 */ /* 0x040fe20000010100 */
[C---:B------:R-:W-:Y:S01]  /*0e10*/  FADD.FTZ R230, -R234.reuse, R123 ;  /* 0x0000007beae67221 */ /* 0x040fe20000010100 */
[----:B------:R-:W-:Y:S01]  /*0e20*/  FADD.FTZ R212, -R234, R105 ;  /* 0x00000069ead47221 */ /* 0x000fe20000010100 */
[----:B------:R-:W-:Y:S01]  /*0e30*/  FMUL.FTZ R123, R181, R184 ;  /* 0x000000b8b57b7220 */ /* 0x000fe20000410000 */
[----:B------:R-:W-:Y:S01]  /*0e40*/  FMUL.FTZ R86, R160, R169 ;  /* 0x000000a9a0567220 */ /* 0x000fe20000410000 */
[----:B------:R-:W-:Y:S01]  /*0e50*/  FFMA.FTZ R94, R121, R88, R94 ;  /* 0x00000058795e7223 */ /* 0x000fe2000001005e */
[----:B------:R-:W-:-:S02]  /*0e60*/  HADD2.F32 R170, -RZ, R91.H1_H1 ;  /* 0x3000005bffaa7230 */ /* 0x000fc40000004100 */
[----:B------:R-:W-:Y:S01]  /*0e70*/  FADD.FTZ R174, -R234, R95 ;  /* 0x0000005feaae7221 */ /* 0x000fe20000010100 */
[----:B------:R-:W-:Y:S01]  /*0e80*/  FADD.FTZ R171, R88, R171 ;  /* 0x000000ab58ab7221 */ /* 0x000fe20000010000 */
[----:B------:R-:W-:Y:S02]  /*0e90*/  HADD2.F32 R91, -RZ, R100.H0_H0 ;  /* 0x20000064ff5b7230 */ /* 0x000fe40000004100 */
[----:B------:R-:W-:Y:S01]  /*0ea0*/  FADD.FTZ R204, -R234, R97 ;  /* 0x00000061eacc7221 */ /* 0x000fe20000010100 */
[--C-:B------:R-:W-:Y:S02]  /*0eb0*/  HADD2.F32 R95, -RZ, R102.reuse.H0_H0 ;  /* 0x20000066ff5f7230 */ /* 0x100fe40000004100 */
[--C-:B------:R-:W-:Y:S02]  /*0ec0*/  HADD2.F32 R105, -RZ, R115.reuse.H0_H0 ;  /* 0x20000073ff697230 */ /* 0x100fe40000004100 */
[----:B------:R-:W-:Y:S02]  /*0ed0*/  HADD2.F32 R222, -RZ, R115.H1_H1 ;  /* 0x30000073ffde7230 */ /* 0x000fe40000004100 */
[----:B------:R-:W-:Y:S01]  /*0ee0*/  FMUL.FTZ R115, R181, R96 ;  /* 0x00000060b5737220 */ /* 0x000fe20000410000 */
[----:B------:R-:W-:-:S02]  /*0ef0*/  HADD2.F32 R102, -RZ, R102.H1_H1 ;  /* 0x30000066ff667230 */ /* 0x000fc40000004100 */
[----:B------:R-:W-:Y:S01]  /*0f00*/  FADD.FTZ R98, -R234, R98 ;  /* 0x00000062ea627221 */ /* 0x000fe20000010100 */
[----:B------:R-:W-:Y:S01]  /*0f10*/  FMUL.FTZ R212, R181, R212 ;  /* 0x000000d4b5d47220 */ /* 0x000fe20000410000 */
[----:B------:R-:W-:Y:S01]  /*0f20*/  FFMA.FTZ R94, R123, R86, R94 ;  /* 0x000000567b5e7223 */ /* 0x000fe2000001005e */
[----:B------:R-:W-:Y:S01]  /*0f30*/  FADD.FTZ R171, R86, R171 ;  /* 0x000000ab56ab7221 */ /* 0x000fe20000010000 */
[----:B------:R-:W-:Y:S02]  /*0f40*/  HADD2.F32 R100, -RZ, R100.H1_H1 ;  /* 0x30000064ff647230 */ /* 0x000fe40000004100 */
[----:B------:R-:W-:Y:S01]  /*0f50*/  FADD.FTZ R226, -R234, R119 ;  /* 0x00000077eae27221 */ /* 0x000fe20000010100 */
[----:B------:R-:W-:Y:S02]  /*0f60*/  HADD2.F32 R93, -RZ, R101.H0_H0 ;  /* 0x20000065ff5d7230 */ /* 0x000fe40000004100 */
[----:B------:R-:W-:Y:S01]  /*0f70*/  FMUL.FTZ R204, R181, R204 ;  /* 0x000000ccb5cc7220 */ /* 0x000fe20000410000 */
[----:B------:R-:W-:Y:S01]  /*0f80*/  FADD.FTZ R24, R91, R24 ;  /* 0x000000185b187221 */ /* 0x000fe20000010000 */
[-C--:B------:R-:W-:Y:S01]  /*0f90*/  FFMA.FTZ R144, R115, R91.reuse, R144 ;  /* 0x0000005b73907223 */ /* 0x080fe20000010090 */
[----:B------:R-:W-:Y:S01]  /*0fa0*/  FMUL.FTZ R96, R165, R91 ;  /* 0x0000005ba5607220 */ /* 0x000fe20000410000 */
[----:B------:R-:W-:Y:S01]  /*0fb0*/  FMUL.FTZ R119, R181, R98 ;  /* 0x00000062b5777220 */ /* 0x000fe20000410000 */
[----:B------:R-:W-:Y:S01]  /*0fc0*/  FADD.FTZ R19, R102, R19 ;  /* 0x0000001366137221 */ /* 0x000fe20000010000 */
[-C--:B------:R-:W-:Y:S01]  /*0fd0*/  FFMA.FTZ R139, R212, R102.reuse, R139 ;  /* 0x00000066d48b7223 */ /* 0x080fe2000001008b */
        /* <DEDUP_REMOVED lines=17> */
[----:B------:R-:W-:Y:S01]  /*10f0*/  FADD.FTZ R102, R92, R171 ;  /* 0x000000ab5c667221 */ /* 0x000fe20000010000 */
[----:B------:R-:W-:Y:S01]  /*1100*/  FADD.FTZ R234, -R234, R127 ;  /* 0x0000007feaea7221 */ /* 0x000fe20000010100 */
[----:B------:R-:W-:Y:S01]  /*1110*/  FADD.FTZ R23, R100, R23 ;  /* 0x0000001764177221 */ /* 0x000fe20000010000 */
[-C--:B------:R-:W-:Y:S01]  /*1120*/  FFMA.FTZ R143, R204, R100.reuse, R143 ;  /* 0x00000064cc8f7223 */ /* 0x080fe2000001008f */
[----:B------:R-:W-:Y:S01]  /*1130*/  FMUL.FTZ R127, R166, R100 ;  /* 0x00000064a67f7220 */ /* 0x000fe20000410000 */
[----:B------:R-:W-:Y:S01]  /*1140*/  FADD.FTZ R22, R93, R22 ;  /* 0x000000165d167221 */ /* 0x000fe20000010000 */
[-C--:B------:R-:W-:Y:S01]  /*1150*/  FFMA.FTZ R142, R119, R93.reuse, R142 ;  /* 0x0000005d778e7223 */ /* 0x080fe2000001008e */
[----:B------:R-:W-:Y:S01]  /*1160*/  FMUL.FTZ R100, R167, R93 ;  /* 0x0000005da7647220 */ /* 0x000fe20000410000 */
[----:B------:R-:W-:Y:S01]  /*1170*/  FFMA.FTZ R94, R172, R185, R91 ;  /* 0x000000b9ac5e7223 */ /* 0x000fe2000001005b */
[----:B------:R-:W-:Y:S01]  /*1180*/  FADD.FTZ R93, R185, R102 ;  /* 0x00000066b95d7221 */ /* 0x000fe20000010000 */
[C---:B------:R-:W-:Y:S01]  /*1190*/  FMUL.FTZ R174, R181.reuse, R174 ;  /* 0x000000aeb5ae7220 */ /* 0x040fe20000410000 */
[----:B------:R-:W-:Y:S01]  /*11a0*/  FMUL.FTZ R219, R164, R170 ;  /* 0x000000aaa4db7220 */ /* 0x000fe20000410000 */
[----:B------:R-:W-:Y:S01]  /*11b0*/  FMUL.FTZ R173, R181, R106 ;  /* 0x0000006ab5ad7220 */ /* 0x000fe20000410000 */
[----:B------:R-:W-:Y:S01]  /*11c0*/  FFMA.FTZ R91, R89, R90, R94 ;  /* 0x0000005a595b7223 */ /* 0x000fe2000001005e */
[----:B------:R-:W-:Y:S01]  /*11d0*/  FADD.FTZ R106, R90, R93 ;  /* 0x0000005d5a6a7221 */ /* 0x000fe20000010000 */
[----:B------:R-:W-:-:S02]  /*11e0*/  HADD2.F32 R97, -RZ, R103.H0_H0 ;  /* 0x20000067ff617230 */ /* 0x000fc40000004100 */
        /* <DEDUP_REMOVED lines=8> */
[----:B------:R-:W-:Y:S01]  /*1270*/  FFMA.FTZ R91, R115, R96, R94 ;  /* 0x00000060735b7223 */ /* 0x000fe2000001005e */
[----:B------:R-:W-:Y:S01]  /*1280*/  FADD.FTZ R108, R96, R93 ;  /* 0x0000005d606c7221 */ /* 0x000fe20000010000 */
[----:B------:R-:W-:-:S02]  /*1290*/  HADD2.F32 R208, -RZ, R101.H1_H1 ;  /* 0x30000065ffd07230 */ /* 0x000fc40000004100 */
[----:B------:R-:W-:Y:S01]  /*12a0*/  FFMA.FTZ R94, R204, R127, R91 ;  /* 0x0000007fcc5e7223 */ /* 0x000fe2000001005b */
[----:B------:R-:W-:Y:S01]  /*12b0*/  FADD.FTZ R93, R127, R108 ;  /* 0x0000006c7f5d7221 */ /* 0x000fe20000010000 */
[----:B------:R-:W-:Y:S01]  /*12c0*/  FADD.FTZ R149, R169, R149 ;  /* 0x00000095a9957221 */ /* 0x000fe20000010000 */
[----:B------:R-:W-:Y:S01]  /*12d0*/  FFMA.FTZ R150, R123, R169, R150 ;  /* 0x000000a97b967223 */ /* 0x000fe20000010096 */
[----:B------:R-:W-:Y:S01]  /*12e0*/  FMUL.FTZ R206, R181, R206 ;  /* 0x000000ceb5ce7220 */ /* 0x000fe20000410000 */
[----:B------:R-:W-:Y:S01]  /*12f0*/  FMUL.FTZ R169, R176, R208 ;  /* 0x000000d0b0a97220 */ /* 0x000fe20000410000 */
[----:B------:R-:W-:Y:S01]  /*1300*/  FFMA.FTZ R91, R119, R100, R94 ;  /* 0x00000064775b7223 */ /* 0x000fe2000001005e */
[----:B------:R-:W-:Y:S01]  /*1310*/  FADD.FTZ R108, R100, R93 ;  /* 0x0000005d646c7221 */ /* 0x000fe20000010000 */
[--C-:B------:R-:W-:Y:S02]  /*1320*/  HADD2.F32 R109, -RZ, R129.reuse.H0_H0 ;  /* 0x20000081ff6d7230 */ /* 0x100fe40000004100 */
[----:B------:R-:W-:-:S02]  /*1330*/  HADD2.F32 R236, -RZ, R129.H1_H1 ;  /* 0x30000081ffec7230 */ /* 0x000fc40000004100 */
[----:B------:R-:W-:Y:S01]  /*1340*/  FMUL.FTZ R129, R181, R104 ;  /* 0x00000068b5817220 */ /* 0x000fe20000410000 */
[----:B------:R-:W-:Y:S01]  /*1350*/  FMUL.FTZ R104, R177, R95 ;  /* 0x0000005fb1687220 */ /* 0x000fe20000410000 */
[----:B------:R-:W-:Y:S01]  /*1360*/  FFMA.FTZ R94, R206, R169, R91 ;  /* 0x000000a9ce5e7223 */ /* 0x000fe2000001005b */
[----:B------:R-:W-:Y:S01]  /*1370*/  FADD.FTZ R93, R169, R108 ;  /* 0x0000006ca95d7221 */ /* 0x000fe20000010000 */
[----:B------:R-:W-:Y:S02]  /*1380*/  FMUL.FTZ R125, R181, R110 ;  /* 0x0000006eb57d7220 */ /* 0x000fe40000410000 */
[----:B------:R-:W-:Y:S01]  /*1390*/  FFMA.FTZ R91, R129, R104, R94 ;  /* 0x00000068815b7223 */ /* 0x000fe2000001005e */
[----:B------:R-:W-:Y:S01]  /*13a0*/  FADD.FTZ R110, R104, R93 ;  /* 0x0000005d686e7221 */ /* 0x000fe20000010000 */
[----:B------:R-:W-:Y:S02]  /*13b0*/  HADD2.F32 R210, -RZ, R103.H1_H1 ;  /* 0x30000067ffd27230 */ /* 0x000fe40000004100 */
[----:B------:R-:W-:Y:S01]  /*13c0*/  FFMA.FTZ R94, R212, R175, R91 ;  /* 0x000000afd45e7223 */ /* 0x000fe2000001005b */
[----:B------:R-:W-:Y:S01]  /*13d0*/  FADD.FTZ R93, R175, R110 ;  /* 0x0000006eaf5d7221 */ /* 0x000fe20000010000 */
[----:B------:R-:W-:-:S02]  /*13e0*/  HADD2.F32 R99, -RZ, R112.H0_H0 ;  /* 0x20000070ff637230 */ /* 0x000fc40000004100 */
[----:B------:R-:W-:Y:S01]  /*13f0*/  FMUL.FTZ R214, R181, R214 ;  /* 0x000000d6b5d67220 */ /* 0x000fe20000410000 */
[----:B------:R-:W-:Y:S01]  /*1400*/  FMUL.FTZ R217, R182, R210 ;  /* 0x000000d2b6d97220 */ /* 0x000fe20000410000 */
[----:B------:R-:W-:Y:S01]  /*1410*/  FFMA.FTZ R91, R173, R170, R94 ;  /* 0x000000aaad5b7223 */ /* 0x000fe2000001005e */
[----:B------:R-:W-:Y:S01]  /*1420*/  FADD.FTZ R94, R170, R93 ;  /* 0x0000005daa5e7221 */ /* 0x000fe20000010000 */
[----:B------:R-:W-:Y:S02]  /*1430*/  HADD2.F32 R112, -RZ, R112.H1_H1 ;  /* 0x30000070ff707230 */ /* 0x000fe40000004100 */
[----:B------:R-:W-:Y:S01]  /*1440*/  FMUL.FTZ R98, R183, R99 ;  /* 0x00000063b7627220 */ /* 0x000fe20000410000 */
[----:B------:R-:W-:Y:S01]  /*1450*/  FFMA.FTZ R110, R214, R217, R91 ;  /* 0x000000d9d66e7223 */ /* 0x000fe2000001005b */
[----:B------:R-:W-:Y:S01]  /*1460*/  FADD.FTZ R93, R217, R94 ;  /* 0x0000005ed95d7221 */ /* 0x000fe20000010000 */
[--C-:B------:R-:W-:Y:S02]  /*1470*/  HADD2.F32 R101, -RZ, R113.reuse.H0_H0 ;  /* 0x20000071ff657230 */ /* 0x100fe40000004100 */
[----:B------:R-:W-:Y:S01]  /*1480*/  FADD.FTZ R16, R99, R16 ;  /* 0x0000001063107221 */ /* 0x000fe20000010000 */
[----:B------:R-:W-:Y:S01]  /*1490*/  FFMA.FTZ R136, R97, R99, R136 ;  /* 0x0000006361887223 */ /* 0x000fe20000010088 */
[----:B------:R-:W-:Y:S01]  /*14a0*/  FMUL.FTZ R216, R181, R216 ;  /* 0x000000d8b5d87220 */ /* 0x000fe20000410000 */
[----:B------:R-:W-:Y:S01]  /*14b0*/  FMUL.FTZ R99, R186, R112 ;  /* 0x00000070ba637220 */ /* 0x000fe20000410000 */
[----:B------:R-:W-:Y:S01]  /*14c0*/  FFMA.FTZ R91, R97, R98, R110 ;  /* 0x00000062615b7223 */ /* 0x000fe2000001006e */
[----:B------:R-:W-:Y:S01]  /*14d0*/  FADD.FTZ R110, R98, R93 ;  /* 0x0000005d626e7221 */ /* 0x000fe20000010000 */
[----:B------:R-:W-:-:S02]  /*14e0*/  HADD2.F32 R220, -RZ, R113.H1_H1 ;  /* 0x30000071ffdc7230 */ /* 0x000fc40000004100 */
        /* <DEDUP_REMOVED lines=12> */
[----:B------:R-:W-:Y:S01]  /*15b0*/  FMUL.FTZ R106, R189, R103 ;  /* 0x00000067bd6a7220 */ /* 0x000fe20000410000 */
        /* <DEDUP_REMOVED lines=12> */
[----:B------:R-:W-:-:S02]  /*1680*/  HADD2.F32 R107, -RZ, R128.H0_H0 ;  /* 0x20000080ff6b7230 */ /* 0x000fc40000004100 */
        /* <DEDUP_REMOVED lines=8> */
[----:B------:R-:W-:Y:S02]  /*1710*/  HADD2.F32 R128, -RZ, R128.H1_H1 ;  /* 0x30000080ff807230 */ /* 0x000fe40000004100 */
[----:B------:R-:W-:Y:S01]  /*1720*/  FMUL.FTZ R103, R181, R120 ;  /* 0x00000078b5677220 */ /* 0x000fe20000410000 */
[----:B------:R-:W-:Y:S01]  /*1730*/  FFMA.FTZ R114, R226, R223, R91 ;  /* 0x000000dfe2727223 */ /* 0x000fe2000001005b */
[-C--:B------:R-:W-:Y:S01]  /*1740*/  FMUL.FTZ R110, R193, R107.reuse ;  /* 0x0000006bc16e7220 */ /* 0x080fe20000410000 */
[----:B------:R-:W-:Y:S01]  /*1750*/  FADD.FTZ R91, R223, R94 ;  /* 0x0000005edf5b7221 */ /* 0x000fe20000010000 */
[----:B------:R-:W-:Y:S01]  /*1760*/  FADD.FTZ R8, R107, R8 ;  /* 0x000000086b087221 */ /* 0x000fe20000010000 */
[----:B------:R-:W-:Y:S01]  /*1770*/  FFMA.FTZ R36, R103, R107, R36 ;  /* 0x0000006b67247223 */ /* 0x000fe20000010024 */
        /* <DEDUP_REMOVED lines=10> */
[----:B------:R-:W-:-:S02]  /*1820*/  HADD2.F32 R111, -RZ, R130.H0_H0 ;  /* 0x20000082ff6f7230 */ /* 0x000fc40000004100 */
[----:B------:R-:W-:Y:S01]  /*1830*/  FADD.FTZ R6, R109, R6 ;  /* 0x000000066d067221 */ /* 0x000fe20000010000 */
[----:B------:R-:W-:Y:S01]  /*1840*/  FFMA.FTZ R34, R105, R109, R34 ;  /* 0x0000006d69227223 */ /* 0x000fe20000010022 */
[----:B------:R-:W-:Y:S01]  /*1850*/  FMUL.FTZ R230, R181, R230 ;  /* 0x000000e6b5e67220 */ /* 0x000fe20000410000 */
[----:B------:R-:W-:Y:S01]  /*1860*/  FMUL.FTZ R109, R196, R236 ;  /* 0x000000ecc46d7220 */ /* 0x000fe20000410000 */
[----:B------:R-:W-:Y:S01]  /*1870*/  FFMA.FTZ R93, R105, R112, R116 ;  /* 0x00000070695d7223 */ /* 0x000fe20000010074 */
[----:B------:R-:W-:Y:S01]  /*1880*/  FADD.FTZ R94, R91, R112 ;  /* 0x000000705b5e7221 */ /* 0x000fe20000010000 */
[----:B------:R-:W-:Y:S02]  /*1890*/  HADD2.F32 R130, -RZ, R130.H1_H1 ;  /* 0x30000082ff827230 */ /* 0x000fe40000004100 */
        /* <DEDUP_REMOVED lines=61> */
.L_x_3458:
[----:B-1----:R-:W-:Y:S01]  /*1c70*/  FADD.FTZ R91, R94, R91 ;  /* 0x0000005b5e5b7221 */ /* 0x002fe20000010000 */
[----:B0-2---:R-:W-:-:S03]  /*1c80*/  FADD.FTZ R118, R118, R93 ;  /* 0x0000005d76767221 */ /* 0x005fc60000010000 */
        /* <DEDUP_REMOVED lines=41> */
.L_x_3416:
        /* <DEDUP_REMOVED lines=33> */
.L_x_3415:
        /* <DEDUP_REMOVED lines=32> */
.L_x_3418:
        /* <DEDUP_REMOVED lines=33> */
.L_x_3414:
        /* <DEDUP_REMOVED lines=37> */
.L_x_3420:
        /* <DEDUP_REMOVED lines=33> */
.L_x_3419:
        /* <DEDUP_REMOVED lines=32> */
.L_x_3421:
        /* <DEDUP_REMOVED lines=32> */
.L_x_3417:
        /* <DEDUP_REMOVED lines=50> */
.L_x_3424:
        /* <DEDUP_REMOVED lines=29> */
.L_x_3423:
        /* <DEDUP_REMOVED lines=34> */
.L_x_3426:
        /* <DEDUP_REMOVED lines=29> */
.L_x_3422:
        /* <DEDUP_REMOVED lines=35> */
.L_x_3428:
        /* <DEDUP_REMOVED lines=29> */
.L_x_3427:
        /* <DEDUP_REMOVED lines=34> */
.L_x_3429:
        /* <DEDUP_REMOVED lines=28> */
.L_x_3425:
        /* <DEDUP_REMOVED lines=45> */
.L_x_3432:
        /* <DEDUP_REMOVED lines=29> */
.L_x_3431:
        /* <DEDUP_REMOVED lines=34> */
.L_x_3434:
        /* <DEDUP_REMOVED lines=29> */
.L_x_3430:
        /* <DEDUP_REMOVED lines=35> */
.L_x_3436:
        /* <DEDUP_REMOVED lines=29> */
.L_x_3435:
        /* <DEDUP_REMOVED lines=34> */
.L_x_3437:
        /* <DEDUP_REMOVED lines=28> */
.L_x_3433:
        /* <DEDUP_REMOVED lines=45> */
.L_x_3440:
        /* <DEDUP_REMOVED lines=29> */
.L_x_3439:
        /* <DEDUP_REMOVED lines=34> */
.L_x_3442:
        /* <DEDUP_REMOVED lines=29> */
.L_x_3438:
        /* <DEDUP_REMOVED lines=35> */
.L_x_3444:
        /* <DEDUP_REMOVED lines=29> */
.L_x_3443:
        /* <DEDUP_REMOVED lines=34> */
.L_x_3445:
        /* <DEDUP_REMOVED lines=28> */
.L_x_3441:
        /* <DEDUP_REMOVED lines=14> */
.L_x_3412:
        /* <DEDUP_REMOVED lines=51> */
.L_x_3411:
[----:B------:R-:W-:Y:S05]  /*6350*/  BSYNC B0 ;  /* 0x0000000000007941 */ /* 0x000fea0003800000 */
.L_x_3410:
        /* <DEDUP_REMOVED lines=187> */
.L_x_3413:
        /* <DEDUP_REMOVED lines=8> */
.L_x_3448:
[----:B------:R-:W-:Y:S05]  /*6f90*/  BSYNC B2 ;  /* 0x0000000000027941 */ /* 0x000fea0003800000 */
.L_x_3447:
        /* <DEDUP_REMOVED lines=8> */
.L_x_3449:
[----:B------:R-:W-:Y:S01]  /*7020*/  FADD.FTZ R91, R94, R91 ;  /* 0x0000005b5e5b7221 */ /* 0x000fe20000010000 */
[----:B------:R-:W-:-:S04]  /*7030*/  HFMA2 R128, -RZ, RZ, 0, 1.1920928955078125e-07 ;  /* 0x00000002ff807431 */ /* 0x000fc800000001ff */
[----:B------:R-:W-:Y:S02]  /*7040*/  MOV R225, R91 ;  /* 0x0000005b00e17202 */ /* 0x000fe40000000f00 */
[----:B------:R-:W-:-:S07]  /*7050*/  MOV R93, R126 ;  /* 0x0000007e005d7202 */ /* 0x000fce0000000f00 */
[----:B------:R-:W-:Y:S05]  /*7060*/  WARPSYNC.COLLECTIVE R124, `(.L_x_3450) ;  /* 0x000000007c087348 */ /* 0x000fea0003c00000 */
[----:B------:R0:W1:Y:S02]  /*7070*/  SHFL.BFLY P3, R126, R225, R128, R227 ;  /* 0x0c000080e17e7389 */ /* 0x00006400000600e3 */
[----:B01----:R-:W-:Y:S05]  /*7080*/  ENDCOLLECTIVE ;  /* 0x000000000000791b */ /* 0x003fea0003800000 */
.L_x_3450:
[----:B------:R-:W-:-:S05]  /*7090*/  FADD.FTZ R93, R118, R93 ;  /* 0x0000005d765d7221 */ /* 0x000fca0000010000 */
[----:B------:R-:W-:Y:S02]  /*70a0*/  MOV R225, R93 ;  /* 0x0000005d00e17202 */ /* 0x000fe40000000f00 */
[----:B------:R-:W-:-:S07]  /*70b0*/  MOV R120, R126 ;  /* 0x0000007e00787202 */ /* 0x000fce0000000f00 */
[----:B------:R-:W-:Y:S05]  /*70c0*/  WARPSYNC.COLLECTIVE R124, `(.L_x_3451) ;  /* 0x000000007c087348 */ /* 0x000fea0003c00000 */
[----:B------:R0:W1:Y:S02]  /*70d0*/  SHFL.BFLY P3, R126, R225, R128, R227 ;  /* 0x0c000080e17e7389 */ /* 0x00006400000600e3 */
[----:B01----:R-:W-:Y:S05]  /*70e0*/  ENDCOLLECTIVE ;  /* 0x000000000000791b */ /* 0x003fea0003800000 */
.L_x_3451:
[----:B------:R-:W-:Y:S01]  /*70f0*/  FADD.FTZ R120, R91, R120 ;  /* 0x000000785b787221 */ /* 0x000fe20000010000 */
[----:B------:R-:W-:-:S04]  /*7100*/  HFMA2 R128, -RZ, RZ, 0, 2.384185791015625e-07 ;  /* 0x00000004ff807431 */ /* 0x000fc800000001ff */
[----:B------:R-:W-:Y:S02]  /*7110*/  MOV R225, R120 ;  /* 0x0000007800e17202 */ /* 0x000fe40000000f00 */
[----:B------:R-:W-:-:S07]  /*7120*/  MOV R122, R126 ;  /* 0x0000007e007a7202 */ /* 0x000fce0000000f00 */
[----:B------:R-:W-:Y:S05]  /*7130*/  WARPSYNC.COLLECTIVE R124, `(.L_x_3452) ;  /* 0x000000007c087348 */ /* 0x000fea0003c00000 */
[----:B------:R0:W1:Y:S02]  /*7140*/  SHFL.BFLY P3, R126, R225, R128, R227 ;  /* 0x0c000080e17e7389 */ /* 0x00006400000600e3 */
[----:B01----:R-:W-:Y:S05]  /*7150*/  ENDCOLLECTIVE ;  /* 0x000000000000791b */ /* 0x003fea0003800000 */
.L_x_3452:
[----:B------:R-:W-:-:S05]  /*7160*/  FADD.FTZ R122, R93, R122 ;  /* 0x0000007a5d7a7221 */ /* 0x000fca0000010000 */
[----:B------:R-:W-:Y:S02]  /*7170*/  MOV R225, R122 ;  /* 0x0000007a00e17202 */ /* 0x000fe40000000f00 */
[----:B------:R-:W-:-:S07]  /*7180*/  MOV R95, R126 ;  /* 0x0000007e005f7202 */ /* 0x000fce0000000f00 */
[----:B------:R-:W-:Y:S05]  /*7190*/  WARPSYNC.COLLECTIVE R124, `(.L_x_3453) ;  /* 0x000000007c087348 */ /* 0x000fea0003c00000 */
[----:B------:R0:W1:Y:S02]  /*71a0*/  SHFL.BFLY P3, R126, R225, R128, R227 ;  /* 0x0c000080e17e7389 */ /* 0x00006400000600e3 */
[----:B01----:R-:W-:Y:S05]  /*71b0*/  ENDCOLLECTIVE ;  /* 0x000000000000791b */ /* 0x003fea0003800000 */
.L_x_3453:
[----:B------:R-:W-:Y:S01]  /*71c0*/  FADD.FTZ R95, R120, R95 ;  /* 0x0000005f785f7221 */ /* 0x000fe20000010000 */
[----:B------:R-:W-:-:S04]  /*71d0*/  HFMA2 R128, -RZ, RZ, 0, 4.76837158203125e-07 ;  /* 0x00000008ff807431 */ /* 0x000fc800000001ff */
[----:B------:R-:W-:Y:S02]  /*71e0*/  MOV R225, R95 ;  /* 0x0000005f00e17202 */ /* 0x000fe40000000f00 */
[----:B------:R-:W-:-:S07]  /*71f0*/  MOV R131, R126 ;  /* 0x0000007e00837202 */ /* 0x000fce0000000f00 */
[----:B------:R-:W-:Y:S05]  /*7200*/  WARPSYNC.COLLECTIVE R124, `(.L_x_3454) ;  /* 0x000000007c087348 */ /* 0x000fea0003c00000 */
[----:B------:R0:W1:Y:S02]  /*7210*/  SHFL.BFLY P3, R126, R225, R128, R227 ;  /* 0x0c000080e17e7389 */ /* 0x00006400000600e3 */
[----:B01----:R-:W-:Y:S05]  /*7220*/  ENDCOLLECTIVE ;  /* 0x000000000000791b */ /* 0x003fea0003800000 */
.L_x_3454:
[----:B------:R-:W-:-:S05]  /*7230*/  FADD.FTZ R131, R122, R131 ;  /* 0x000000837a837221 */ /* 0x000fca0000010000 */
[----:B------:R-:W-:Y:S02]  /*7240*/  MOV R225, R131 ;  /* 0x0000008300e17202 */ /* 0x000fe40000000f00 */
[----:B------:R-:W-:-:S07]  /*7250*/  MOV R94, R126 ;  /* 0x0000007e005e7202 */ /* 0x000fce0000000f00 */
[----:B------:R-:W-:Y:S05]  /*7260*/  WARPSYNC.COLLECTIVE R124, `(.L_x_3455) ;  /* 0x000000007c087348 */ /* 0x000fea0003c00000 */
[----:B------:R0:W1:Y:S02]  /*7270*/  SHFL.BFLY P3, R126, R225, R128, R227 ;  /* 0x0c000080e17e7389 */ /* 0x00006400000600e3 */
[----:B01----:R-:W-:Y:S05]  /*7280*/  ENDCOLLECTIVE ;  /* 0x000000000000791b */ /* 0x003fea0003800000 */
.L_x_3455:
[----:B------:R-:W-:Y:S01]  /*7290*/  FADD.FTZ R94, R95, R94 ;  /* 0x0000005e5f5e7221 */ /* 0x000fe20000010000 */
[----:B------:R-:W-:-:S04]  /*72a0*/  HFMA2 R128, -RZ, RZ, 0, 9.5367431640625e-07 ;  /* 0x00000010ff807431 */ /* 0x000fc800000001ff */
[----:B------:R-:W-:Y:S02]  /*72b0*/  MOV R225, R94 ;  /* 0x0000005e00e17202 */ /* 0x000fe40000000f00 */
[----:B------:R-:W-:-:S07]  /*72c0*/  MOV R118, R126 ;  /* 0x0000007e00767202 */ /* 0x000fce0000000f00 */
[----:B------:R-:W-:Y:S05]  /*72d0*/  WARPSYNC.COLLECTIVE R124, `(.L_x_3456) ;  /* 0x000000007c087348 */ /* 0x000fea0003c00000 */
[----:B------:R0:W1:Y:S02]  /*72e0*/  SHFL.BFLY P3, R126, R225, R128, R227 ;  /* 0x0c000080e17e7389 */ /* 0x00006400000600e3 */
[----:B01----:R-:W-:Y:S05]  /*72f0*/  ENDCOLLECTIVE ;  /* 0x000000000000791b */ /* 0x003fea0003800000 */
.L_x_3456:
[----:B------:R-:W-:-:S05]  /*7300*/  FADD.FTZ R118, R131, R118 ;  /* 0x0000007683767221 */ /* 0x000fca0000010000 */
[----:B------:R-:W-:Y:S02]  /*7310*/  MOV R225, R118 ;  /* 0x0000007600e17202 */ /* 0x000fe40000000f00 */
[----:B------:R-:W-:-:S07]  /*7320*/  MOV R91, R126 ;  /* 0x0000007e005b7202 */ /* 0x000fce0000000f00 */
[----:B------:R-:W-:Y:S05]  /*7330*/  WARPSYNC.COLLECTIVE R124, `(.L_x_3457) ;  /* 0x000000007c087348 */ /* 0x000fea0003c00000 */
[----:B------:R0:W1:Y:S02]  /*7340*/  SHFL.BFLY P3, R126, R225, R128, R227 ;  /* 0x0c000080e17e7389 */ /* 0x00006400000600e3 */
[----:B01----:R-:W-:Y:S05]  /*7350*/  ENDCOLLECTIVE ;  /* 0x000000000000791b */ /* 0x003fea0003800000 */
.L_x_3457:
[----:B------:R-:W-:Y:S01]  /*7360*/  MOV R93, R126 ;  /* 0x0000007e005d7202 */ /* 0x000fe20000000f00 */
[----:B------:R-:W-:Y:S06]  /*7370*/  BRA `(.L_x_3458) ;  /* 0xffffffa8003c7947 */ /* 0x000fec000383ffff */
.L_x_3459:
        /* <DEDUP_REMOVED lines=16> */
.L_x_6085:


//--------------------- .text._ZN10layer_norm31ln_parallel_residual_bwd_kernelINS_13Kernel_traitsI6__halfS2_fS2_fjLj1024ELj1ELj4ELj1ELj16ENS_18Kernel_traits_baseILj1024ES2_S2_fS2_fjLj128EEEEELb1ELb0ELb0EEEvNS_9BwdParamsE --------------------------
	.section	.text._ZN10layer_norm31ln_parallel_residual_bwd_kernelINS_13Kernel_traitsI6__halfS2_fS2_fjLj1024ELj1ELj4ELj1ELj16ENS_18Kernel_traits_baseILj1024ES2_S2_fS2_fjLj128EEEEELb1ELb0ELb0EEEvNS_9BwdParamsE,"ax",@progbits
	.align	128
        .global         _ZN10layer_norm31ln_parallel_residual_bwd_kernelINS_13Kernel_traitsI6__halfS2_fS2_fjLj1024ELj1ELj4ELj1ELj16ENS_18Kernel_traits_baseILj1024ES2_S2_fS2_fjLj128EEEEELb1ELb0ELb0EEEvNS_9BwdParamsE
        .type           _ZN10layer_norm31ln_parallel_residual_bwd_kernelINS_13Kernel_traitsI6__halfS2_fS2_fjLj1024ELj1ELj4ELj1ELj16ENS_18Kernel_traits_baseILj1024ES2_S2_fS2_fjLj128EEEEELb1ELb0ELb0EEEvNS_9BwdParamsE,@function
        .size           _ZN10layer_norm31ln_parallel_residual_bwd_kernelINS_13Kernel_traitsI6__halfS2_fS2_fjLj1024ELj1ELj4ELj1ELj16ENS_18Kernel_traits_baseILj1024ES2_S2_fS2_fjLj128EEEEELb1ELb0ELb0EEEvNS_9BwdParamsE,(.L_x_6086 - _ZN10layer_norm31ln_parallel_residual_bwd_kernelINS_13Kernel_traitsI6__halfS2_fS2_fjLj1024ELj1ELj4ELj1ELj16ENS_18Kernel_traits_baseILj1024ES2_S2_fS2_fjLj128EEEEELb1ELb0ELb0EEEvNS_9BwdParamsE)
        .other          _ZN10layer_norm31ln_parallel_residual_bwd_kernelINS_13Kernel_traitsI6__halfS2_fS2_fjLj1024ELj1ELj4ELj1ELj16ENS_18Kernel_traits_baseILj1024ES2_S2_fS2_fjLj128EEEEELb1ELb0ELb0EEEvNS_9BwdParamsE,@"STO_CUDA_ENTRY STV_DEFAULT"
_ZN10layer_norm31ln_parallel_residual_bwd_kernelINS_13Kernel_traitsI6__halfS2_fS2_fjLj1024ELj1ELj4ELj1ELj16ENS_18Kernel_traits_baseILj1024ES2_S2_fS2_fjLj128EEEEELb1ELb0ELb0EEEvNS_9BwdParamsE:
.text._ZN10layer_norm31ln_parallel_residual_bwd_kernelINS_13Kernel_traitsI6__halfS2_fS2_fjLj1024ELj1ELj4ELj1ELj16ENS_18Kernel_traits_baseILj1024ES2_S2_fS2_fjLj128EEEEELb1ELb0ELb0EEEvNS_9BwdParamsE:
        /* <DEDUP_REMOVED lines=246> */
.L_x_3511:
        /* <DEDUP_REMOVED lines=24> */
[----:B------:R-:W2:Y:S01]  /*10e0*/  LDL.LU R216, [R1+0x54] ;  /* 0x0000540001d87983 */ /* 0x000ea20000300800 */
[----:B------:R-:W-:Y:S02]  /*10f0*/  ISETP.NE.U32.AND P0, PT, RZ, UR24, PT ;  /* 0x00000018ff007c0c */ /* 0x000fe4000bf05070 */
[----:B------:R-:W-:Y:S01]  /*1100*/  ISETP.NE.AND.EX P2, PT, RZ, UR11, PT, P2 ;  /* 0x0000000bff007c0c */ /* 0x000fe2000bf45320 */
[----:B------:R-:W3:Y:S01]  /*1110*/  LDL.LU R22, [R1+0xd4] ;  /* 0x0000d40001167983 */ /* 0x000ee20000300800 */
[----:B------:R-:W-:Y:S01]  /*1120*/  ISETP.NE.AND.EX P0, PT, RZ, UR25, PT, P0 ;  /* 0x00000019ff007c0c */ /* 0x000fe2000bf05300 */
[----:B------:R-:W4:Y:S02]  /*1130*/  LDC.64 R144, c[0x0][0x430] ;  /* 0x00010c00ff907b82 */ /* 0x000f240000000a00 */
[----:B------:R-:W3:Y:S04]  /*1140*/  LDL.LU R217, [R1+0x58] ;  /* 0x0000580001d97983 */ /* 0x000ee80000300800 */
[----:B------:R-:W3:Y:S02]  /*1150*/  LDL.LU R218, [R1+0xd8] ;  /* 0x0000d80001da7983 */ /* 0x000ee40000300800 */
[----:B------:R-:W0:Y:S02]  /*1160*/  LDC.64 R148, c[0x0][0x428] ;  /* 0x00010a00ff947b82 */ /* 0x000e240000000a00 */
[----:B------:R-:W3:Y:S04]  /*1170*/  LDL.LU R168, [R1+0x5c] ;  /* 0x00005c0001a87983 */ /* 0x000ee80000300800 */
[----:B------:R-:W3:Y:S01]  /*1180*/  LDL.LU R167, [R1+0xdc] ;  /* 0x0000dc0001a77983 */ /* 0x000ee20000300800 */
[C---:B-1----:R-:W-:Y:S01]  /*1190*/  IMAD.WIDE.U32 R20, R2.reuse, 0x20, R20 ;  /* 0x0000002002147825 */ /* 0x042fe200078e0014 */
[----:B------:R-:W1:Y:S02]  /*11a0*/  @P0 LDC.64 R160, c[0x0][0x438] ;  /* 0x00010e00ffa00b82 */ /* 0x000e640000000a00 */
[----:B------:R-:W3:Y:S04]  /*11b0*/  LDL.LU R180, [R1+0x40] ;  /* 0x0000400001b47983 */ /* 0x000ee80000300800 */
[----:B------:R-:W2:Y:S02]  /*11c0*/  LDG.E.128 R156, desc[UR8][R20.64] ;  /* 0x00000008149c7981 */ /* 0x000ea4000c1e1d00 */
[----:B------:R-:W1:Y:S02]  /*11d0*/  LDC.64 R196, c[0x0][0x3b0] ;  /* 0x0000ec00ffc47b82 */ /* 0x000e640000000a00 */
[----:B------:R0:W3:Y:S01]  /*11e0*/  LDG.E.128 R152, desc[UR8][R20.64+0x10] ;  /* 0x0000100814987981 */ /* 0x0000e2000c1e1d00 */
[----:B----4-:R-:W-:-:S03]  /*11f0*/  IMAD.WIDE.U32 R144, R2, 0x10, R144 ;  /* 0x0000001002907825 */ /* 0x010fc600078e0090 */
[----:B------:R-:W4:Y:S01]  /*1200*/  LDL.LU R179, [R1+0xc0] ;  /* 0x0000c00001b37983 */ /* 0x000f220000300800 */
[----:B0-----:R-:W-:-:S03]  /*1210*/  IMAD.WIDE.U32 R148, R2, 0x10, R148 ;  /* 0x0000001002947825 */ /* 0x001fc600078e0094 */
[----:B------:R-:W3:Y:S01]  /*1220*/  LDG.E.128 R144, desc[UR8][R144.64] ;  /* 0x0000000890907981 */ /* 0x000ee2000c1e1d00 */
[----:B------:R-:W0:Y:S03]  /*1230*/  @P2 LDC.64 R20, c[0x0][0x3b8] ;  /* 0x0000ee00ff142b82 */ /* 0x000e260000000a00 */
[----:B------:R-:W4:Y:S04]  /*1240*/  LDG.E.128 R148, desc[UR8][R148.64] ;  /* 0x0000000894947981 */ /* 0x000f28000c1e1d00 */
[----:B------:R-:W4:Y:S04]  /*1250*/  LDL.LU R190, [R1+0x44] ;  /* 0x0000440001be7983 */ /* 0x000f280000300800 */
[----:B------:R-:W4:Y:S01]  /*1260*/  LDL.LU R189, [R1+0xc4] ;  /* 0x0000c40001bd7983 */ /* 0x000f220000300800 */
[----:B0-----:R-:W-:-:S05]  /*1270*/  @P2 IMAD.WIDE.U32 R20, R2, 0x8, R20 ;  /* 0x0000000802142825 */ /* 0x001fca00078e0014 */
[----:B------:R1:W5:Y:S02]  /*1280*/  @P2 LDG.E.64 R162, desc[UR8][R20.64] ;  /* 0x0000000814a22981 */ /* 0x000364000c1e1b00 */
[----:B-1----:R-:W-:-:S05]  /*1290*/  @P0 IMAD.WIDE.U32 R20, R2, 0x20, R160 ;  /* 0x0000002002140825 */ /* 0x002fca00078e00a0 */
[----:B------:R-:W5:Y:S04]  /*12a0*/  @P0 LDG.E.128 R116, desc[UR8][R20.64] ;  /* 0x0000000814740981 */ /* 0x000f68000c1e1d00 */
[----:B------:R0:W5:Y:S02]  /*12b0*/  @P0 LDG.E.128 R120, desc[UR8][R20.64+0x10] ;  /* 0x0000100814780981 */ /* 0x000164000c1e1d00 */
[----:B0-----:R-:W-:Y:S02]  /*12c0*/  IMAD.WIDE.U32 R20, R2, 0x8, R196 ;  /* 0x0000000802147825 */ /* 0x001fe400078e00c4 */
[----:B------:R-:W4:Y:S04]  /*12d0*/  LDL.LU R196, [R1+0x50] ;  /* 0x0000500001c47983 */ /* 0x000f280000300800 */
[----:B------:R-:W4:Y:S01]  /*12e0*/  LDL.LU R197, [R1+0xd0] ;  /* 0x0000d00001c57983 */ /* 0x000f220000300800 */
[----:B------:R-:W-:-:S02]  /*12f0*/  HADD2.F32 R3, -RZ, R56.H0_H0 ;  /* 0x20000038ff037230 */ /* 0x000fc40000004100 */
[--C-:B------:R-:W-:Y:S01]  /*1300*/  HADD2.F32 R19, -RZ, R52.reuse.H0_H0 ;  /* 0x20000034ff137230 */ /* 0x100fe20000004100 */
[----:B------:R0:W5:Y:S02]  /*1310*/  LDG.E.64 R160, desc[UR8][R20.64] ;  /* 0x0000000814a07981 */ /* 0x000164000c1e1b00 */
[----:B0-----:R-:W-:Y:S02]  /*1320*/  HADD2.F32 R21, -RZ, R52.H1_H1 ;  /* 0x30000034ff157230 */ /* 0x001fe40000004100 */
[----:B--2---:R-:W-:-:S04]  /*1330*/  FADD.FTZ R0, -R195, R156 ;  /* 0x0000009cc3007221 */ /* 0x004fc80000010100 */
[----:B-----5:R-:W-:Y:S01]  /*1340*/  FMUL.FTZ R0, R5, R0 ;  /* 0x0000000005007220 */ /* 0x020fe20000410000 */
[----:B---3--:R-:W-:Y:S02]  /*1350*/  HADD2.F32 R13, -RZ, R144.H0_H0 ;  /* 0x20000090ff0d7230 */ /* 0x008fe40000004100 */
[----:B----4-:R-:W-:-:S03]  /*1360*/  HADD2.F32 R14, -RZ, R148.H0_H0 ;  /* 0x20000094ff0e7230 */ /* 0x010fc60000004100 */
[-C--:B------:R-:W-:Y:S01]  /*1370*/  FMUL.FTZ R3, R3, R13.reuse ;  /* 0x0000000d03037220 */ /* 0x080fe20000410000 */
[----:B------:R-:W-:Y:S01]  /*1380*/  FADD.FTZ R204, R204, R13 ;  /* 0x0000000dcccc7221 */ /* 0x000fe20000010000 */
[----:B------:R-:W-:Y:S02]  /*1390*/  FFMA.FTZ R240, R0, R13, R240 ;  /* 0x0000000d00f07223 */ /* 0x000fe400000100f0 */
[----:B------:R-:W-:Y:S01]  /*13a0*/  FFMA.FTZ R3, R19, R14, R3 ;  /* 0x0000000e13037223 */ /* 0x000fe20000010003 */
[----:B------:R-:W-:Y:S02]  /*13b0*/  HADD2.F32 R19, -RZ, R144.H1_H1 ;  /* 0x30000090ff137230 */ /* 0x000fe40000004100 */
[----:B------:R-:W-:Y:S02]  /*13c0*/  HADD2.F32 R13, -RZ, R56.H1_H1 ;  /* 0x30000038ff0d7230 */ /* 0x000fe40000004100 */
[----:B------:R-:W-:-:S03]  /*13d0*/  HADD2.F32 R20, -RZ, R148.H1_H1 ;  /* 0x30000094ff147230 */ /* 0x000fc60000004100 */
[----:B------:R-:W-:Y:S02]  /*13e0*/  FMUL.FTZ R13, R13, R19 ;  /* 0x000000130d0d7220 */ /* 0x000fe40000410000 */
[----:B------:R-:W-:Y:S01]  /*13f0*/  FADD.FTZ R216, R216, R20 ;  /* 0x00000014d8d87221 */ /* 0x000fe20000010000 */
[----:B------:R-:W-:Y:S01]  /*1400*/  FADD.FTZ R205, R205, R19 ;  /* 0x00000013cdcd7221 */ /* 0x000fe20000010000 */
[----:B------:R-:W-:Y:S01]  /*1410*/  FFMA.FTZ R13, R21, R20, R13 ;  /* 0x00000014150d7223 */ /* 0x000fe2000001000d */
[----:B------:R-:W-:Y:S02]  /*1420*/  HADD2.F32 R21, -RZ, R145.H0_H0 ;  /* 0x20000091ff157230 */ /* 0x000fe40000004100 */
[----:B------:R-:W-:Y:S02]  /*1430*/  HADD2.F32 R144, -RZ, R53.H0_H0 ;  /* 0x20000035ff907230 */ /* 0x000fe40000004100 */
[----:B------:R-:W-:Y:S01]  /*1440*/  FADD.FTZ R196, R196, R14 ;  /* 0x0000000ec4c47221 */ /* 0x000fe20000010000 */
[----:B------:R-:W-:Y:S01]  /*1450*/  FFMA.FTZ R197, R0, R14, R197 ;  /* 0x0000000e00c57223 */ /* 0x000fe200000100c5 */
[----:B------:R-:W-:-:S04]  /*1460*/  FADD.FTZ R14, -R195, R157 ;  /* 0x0000009dc30e7221 */ /* 0x000fc80000010100 */
[----:B------:R-:W-:Y:S01]  /*1470*/  FMUL.FTZ R14, R5, R14 ;  /* 0x0000000e050e7220 */ /* 0x000fe20000410000 */
[----:B------:R-:W-:Y:S03]  /*1480*/  STL [R1+0x50], R196 ;  /* 0x000050c401007387 */ /* 0x000fe60000100800 */
[C---:B------:R-:W-:Y:S01]  /*1490*/  FFMA.FTZ R22, R14.reuse, R20, R22 ;  /* 0x000000140e167223 */ /* 0x040fe20000010016 */
[----:B------:R-:W-:Y:S01]  /*14a0*/  STL [R1+0xd0], R197 ;  /* 0x0000d0c501007387 */ /* 0x000fe20000100800 */
[----:B------:R-:W-:Y:S01]  /*14b0*/  FFMA.FTZ R241, R14, R19, R241 ;  /* 0x000000130ef17223 */ /* 0x000fe200000100f1 */
[----:B------:R-:W-:Y:S01]  /*14c0*/  FADD.FTZ R20, -R195, R158 ;  /* 0x0000009ec3147221 */ /* 0x000fe20000010100 */
[----:B------:R-:W-:Y:S01]  /*14d0*/  HADD2.F32 R19, -RZ, R57.H0_H0 ;  /* 0x20000039ff137230 */ /* 0x000fe20000004100 */
[----:B------:R-:W-:Y:S04]  /*14e0*/  STL [R1+0x54], R216 ;  /* 0x000054d801007387 */ /* 0x000fe80000100800 */
[----:B------:R0:W-:Y:S01]  /*14f0*/  STL [R1+0xd4], R22 ;  /* 0x0000d41601007387 */ /* 0x0001e20000100800 */
[----:B------:R-:W-:Y:S01]  /*1500*/  FMUL.FTZ R20, R5, R20 ;  /* 0x0000001405147220 */ /* 0x000fe20000410000 */
[----:B------:R-:W-:Y:S01]  /*1510*/  FMUL.FTZ R19, R19, R21 ;  /* 0x0000001513137220 */ /* 0x000fe20000410000 */
[----:B0-----:R-:W-:-:S05]  /*1520*/  HADD2.F32 R22, -RZ, R149.H0_H0 ;  /* 0x20000095ff167230 */ /* 0x001fca0000004100 */
[----:B------:R-:W-:Y:S01]  /*1530*/  FADD.FTZ R217, R217, R22 ;  /* 0x00000016d9d97221 */ /* 0x000fe20000010000 */
[-C--:B------:R-:W-:Y:S01]  /*1540*/  FFMA.FTZ R218, R20, R22.reuse, R218 ;  /* 0x0000001614da7223 */ /* 0x080fe200000100da */
[----:B------:R-:W-:Y:S01]  /*1550*/  FFMA.FTZ R19, R144, R22, R19 ;  /* 0x0000001690137223 */ /* 0x000fe20000010013 */
[----:B------:R-:W-:Y:S01]  /*1560*/  FADD.FTZ R22, -R195, R159 ;  /* 0x0000009fc3167221 */ /* 0x000fe20000010100 */
[----:B------:R-:W-:Y:S01]  /*1570*/  HADD2.F32 R144, -RZ, R149.H1_H1 ;  /* 0x30000095ff907230 */ /* 0x000fe20000004100 */
[----:B------:R-:W-:Y:S02]  /*1580*/  STL [R1+0x58], R217 ;  /* 0x000058d901007387 */ /* 0x000fe40000100800 */
[----:B------:R-:W-:Y:S02]  /*1590*/  FMUL.FTZ R22, R5, R22 ;  /* 0x0000001605167220 */ /* 0x000fe40000410000 */
[----:B------:R-:W-:Y:S01]  /*15a0*/  STL [R1+0xd8], R218 ;  /* 0x0000d8da01007387 */ /* 0x000fe20000100800 */
[----:B------:R-:W-:-:S03]  /*15b0*/  FADD.FTZ R168, R168, R144 ;  /* 0x00000090a8a87221 */ /* 0x000fc60000010000 */
[----:B------:R-:W2:Y:S04]  /*15c0*/  LDL.LU R159, [R1+0x48] ;  /* 0x00004800019f7983 */ /* 0x000ea80000300800 */
[----:B------:R-:W3:Y:S01]  /*15d0*/  LDL.LU R158, [R1+0xc8] ;  /* 0x0000c800019e7983 */ /* 0x000ee20000300800 */
[----:B------:R-:W-:-:S03]  /*15e0*/  FFMA.FTZ R167, R22, R144, R167 ;  /* 0x0000009016a77223 */ /* 0x000fc600000100a7 */
        /* <DEDUP_REMOVED lines=17> */
[----:B------:R-:W-:Y:S01]  /*1700*/  FMUL.FTZ R148, R145, R144 ;  /* 0x0000009091947220 */ /* 0x000fe20000410000 */
[----:B------:R-:W-:-:S02]  /*1710*/  HADD2.F32 R145, -RZ, R150.H0_H0 ;  /* 0x20000096ff917230 */ /* 0x000fc40000004100 */
[----:B0-----:R-:W-:Y:S01]  /*1720*/  FMUL.FTZ R168, R5, R152 ;  /* 0x0000009805a87220 */ /* 0x001fe20000410000 */
[----:B------:R-:W-:Y:S02]  /*1730*/  HADD2.F32 R146, -RZ, R146.H1_H1 ;  /* 0x30000092ff927230 */ /* 0x000fe40000004100 */
[-C--:B-1----:R-:W-:Y:S01]  /*1740*/  FFMA.FTZ R167, R149, R145.reuse, R148 ;  /* 0x0000009195a77223 */ /* 0x082fe20000010094 */
[----:B------:R-:W-:Y:S01]  /*1750*/  FADD.FTZ R180, R180, R145 ;  /* 0x00000091b4b47221 */ /* 0x000fe20000010000 */
[----:B------:R-:W-:Y:S01]  /*1760*/  FFMA.FTZ R179, R168, R145, R179 ;  /* 0x00000091a8b37223 */ /* 0x000fe200000100b3 */
[----:B------:R-:W-:Y:S02]  /*1770*/  HADD2.F32 R145, -RZ, R58.H1_H1 ;  /* 0x3000003aff917230 */ /* 0x000fe40000004100 */
[----:B------:R-:W-:Y:S01]  /*1780*/  FADD.FTZ R148, -R195, R153 ;  /* 0x00000099c3947221 */ /* 0x000fe20000010100 */
[----:B------:R-:W-:Y:S01]  /*1790*/  FADD.FTZ R92, R92, R144 ;  /* 0x000000905c5c7221 */ /* 0x000fe20000010000 */
[----:B------:R-:W-:Y:S01]  /*17a0*/  FFMA.FTZ R236, R168, R144, R236 ;  /* 0x00000090a8ec7223 */ /* 0x000fe200000100ec */
[----:B------:R0:W-:Y:S01]  /*17b0*/  STL [R1+0x40], R180 ;  /* 0x000040b401007387 */ /* 0x0001e20000100800 */
[----:B------:R-:W-:-:S02]  /*17c0*/  HADD2.F32 R144, -RZ, R150.H1_H1 ;  /* 0x30000096ff907230 */ /* 0x000fc40000004100 */
[----:B------:R-:W-:Y:S01]  /*17d0*/  FMUL.FTZ R145, R145, R146 ;  /* 0x0000009291917220 */ /* 0x000fe20000410000 */
[----:B------:R-:W-:Y:S01]  /*17e0*/  HADD2.F32 R149, -RZ, R54.H1_H1 ;  /* 0x30000036ff957230 */ /* 0x000fe20000004100 */
[----:B------:R1:W-:Y:S01]  /*17f0*/  STL [R1+0xc0], R179 ;  /* 0x0000c0b301007387 */ /* 0x0003e20000100800 */
[----:B------:R-:W-:Y:S01]  /*1800*/  FADD.FTZ R93, R93, R146 ;  /* 0x000000925d5d7221 */ /* 0x000fe20000010000 */
[----:B------:R-:W-:Y:S01]  /*1810*/  FADD.FTZ R190, R190, R144 ;  /* 0x00000090bebe7221 */ /* 0x000fe20000010000 */
[----:B0-----:R-:W-:Y:S01]  /*1820*/  FMUL.FTZ R180, R5, R148 ;  /* 0x0000009405b47220 */ /* 0x001fe20000410000 */
[----:B-1----:R-:W-:-:S03]  /*1830*/  FFMA.FTZ R179, R149, R144, R145 ;  /* 0x0000009095b37223 */ /* 0x002fc60000010091 */
[C---:B------:R-:W-:Y:S01]  /*1840*/  FFMA.FTZ R189, R180.reuse, R144, R189 ;  /* 0x00000090b4bd7223 */ /* 0x040fe200000100bd */
[----:B------:R-:W-:Y:S01]  /*1850*/  FFMA.FTZ R237, R180, R146, R237 ;  /* 0x00000092b4ed7223 */ /* 0x000fe200000100ed */
[----:B------:R-:W-:Y:S02]  /*1860*/  HADD2.F32 R146, -RZ, R59.H0_H0 ;  /* 0x2000003bff927230 */ /* 0x000fe40000004100 */
[----:B------:R-:W-:Y:S01]  /*1870*/  FADD.FTZ R149, -R195, R154 ;  /* 0x0000009ac3957221 */ /* 0x000fe20000010100 */
[----:B------:R-:W-:Y:S01]  /*1880*/  HADD2.F32 R144, -RZ, R147.H0_H0 ;  /* 0x20000093ff907230 */ /* 0x000fe20000004100 */
[----:B------:R0:W-:Y:S01]  /*1890*/  STL [R1+0x44], R190 ;  /* 0x000044be01007387 */ /* 0x0001e20000100800 */
[----:B------:R-:W-:Y:S02]  /*18a0*/  HADD2.F32 R148, -RZ, R55.H0_H0 ;  /* 0x20000037ff947230 */ /* 0x000fe40000004100 */
[----:B------:R-:W-:Y:S02]  /*18b0*/  HADD2.F32 R145, -RZ, R151.H0_H0 ;  /* 0x20000097ff917230 */ /* 0x000fe40000004100 */
[----:B------:R-:W-:Y:S01]  /*18c0*/  FMUL.FTZ R146, R146, R144 ;  /* 0x0000009092927220 */ /* 0x000fe20000410000 */
[----:B------:R1:W-:Y:S01]  /*18d0*/  STL [R1+0xc4], R189 ;  /* 0x0000c4bd01007387 */ /* 0x0003e20000100800 */
[----:B0-----:R-:W-:Y:S01]  /*18e0*/  FMUL.FTZ R190, R5, R149 ;  /* 0x0000009505be7220 */ /* 0x001fe20000410000 */
[----:B------:R-:W-:-:S02]  /*18f0*/  HADD2.F32 R147, -RZ, R147.H1_H1 ;  /* 0x30000093ff937230 */ /* 0x000fc40000004100 */
[----:B-1----:R-:W-:Y:S01]  /*1900*/  FFMA.FTZ R189, R148, R145, R146 ;  /* 0x0000009194bd7223 */ /* 0x002fe20000010092 */
[----:B------:R-:W-:Y:S01]  /*1910*/  FADD.FTZ R146, -R195, R155 ;  /* 0x0000009bc3927221 */ /* 0x000fe20000010100 */
[----:B------:R-:W-:Y:S01]  /*1920*/  FADD.FTZ R94, R94, R144 ;  /* 0x000000905e5e7221 */ /* 0x000fe20000010000 */
[----:B------:R-:W-:Y:S01]  /*1930*/  FFMA.FTZ R238, R190, R144, R238 ;  /* 0x00000090beee7223 */ /* 0x000fe200000100ee */
[----:B------:R-:W-:Y:S02]  /*1940*/  HADD2.F32 R144, -RZ, R151.H1_H1 ;  /* 0x30000097ff907230 */ /* 0x000fe40000004100 */
[----:B------:R-:W-:Y:S01]  /*1950*/  FMUL.FTZ R196, R5, R146 ;  /* 0x0000009205c47220 */ /* 0x000fe20000410000 */
[----:B------:R-:W-:Y:S02]  /*1960*/  HADD2.F32 R148, -RZ, R55.H1_H1 ;  /* 0x30000037ff947230 */ /* 0x000fe40000004100 */
[----:B------:R-:W-:Y:S01]  /*1970*/  FADD.FTZ R95, R95, R147 ;  /* 0x000000935f5f7221 */ /* 0x000fe20000010000 */
[----:B------:R-:W-:Y:S01]  /*1980*/  IADD3 R218, PT, PT, R2, 0x20, RZ ;  /* 0x0000002002da7810 */ /* 0x000fe20007ffe0ff */
[----:B------:R-:W-:Y:S01]  /*1990*/  FFMA.FTZ R239, R196, R147, R239 ;  /* 0x00000093c4ef7223 */ /* 0x000fe200000100ef */
[----:B--2---:R-:W-:Y:S01]  /*19a0*/  FADD.FTZ R159, R159, R145 ;  /* 0x000000919f9f7221 */ /* 0x004fe20000010000 */
[----:B---3--:R-:W-:Y:S01]  /*19b0*/  FFMA.FTZ R158, R190, R145, R158 ;  /* 0x00000091be9e7223 */ /* 0x008fe2000001009e */
[----:B------:R-:W-:-:S05]  /*19c0*/  HADD2.F32 R145, -RZ, R59.H1_H1 ;  /* 0x3000003bff917230 */ /* 0x000fca0000004100 */
[----:B------:R-:W-:Y:S01]  /*19d0*/  FMUL.FTZ R145, R145, R147 ;  /* 0x0000009391917220 */ /* 0x000fe20000410000 */
[----:B----4-:R-:W-:-:S03]  /*19e0*/  FADD.FTZ R157, R157, R144 ;  /* 0x000000909d9d7221 */ /* 0x010fc60000010000 */
[-C--:B------:R-:W-:Y:S01]  /*19f0*/  FFMA.FTZ R197, R148, R144.reuse, R145 ;  /* 0x0000009094c57223 */ /* 0x080fe20000010091 */
[----:B------:R-:W-:Y:S01]  /*1a00*/  FADD.FTZ R145, RZ, R3 ;  /* 0x00000003ff917221 */ /* 0x000fe20000010000 */
[----:B------:R-:W-:Y:S01]  /*1a10*/  FFMA.FTZ R156, R196, R144, R156 ;  /* 0x00000090c49c7223 */ /* 0x000fe2000001009c */
[----:B------:R-:W-:Y:S02]  /*1a20*/  FFMA.FTZ R144, R0, R3, RZ ;  /* 0x0000000300907223 */ /* 0x000fe400000100ff */
[----:B------:R-:W-:Y:S01]  /*1a30*/  FADD.FTZ R145, R145, R13 ;  /* 0x0000000d91917221 */ /* 0x000fe20000010000 */
[----:B------:R1:W-:Y:S01]  /*1a40*/  STL [R1+0x48], R159 ;  /* 0x0000489f01007387 */ /* 0x0003e20000100800 */
[----:B------:R-:W-:-:S03]  /*1a50*/  FFMA.FTZ R144, R14, R13, R144 ;  /* 0x0000000d0e907223 */ /* 0x000fc60000010090 */
[----:B------:R1:W-:Y:S01]  /*1a60*/  STL [R1+0xc8], R158 ;  /* 0x0000c89e01007387 */ /* 0x0003e20000100800 */
[----:B------:R-:W-:Y:S01]  /*1a70*/  FADD.FTZ R145, R145, R19 ;  /* 0x0000001391917221 */ /* 0x000fe20000010000 */
[----:B------:R-:W-:Y:S02]  /*1a80*/  FFMA.FTZ R144, R20, R19, R144 ;  /* 0x0000001314907223 */ /* 0x000fe40000010090 */
[----:B------:R1:W-:Y:S04]  /*1a90*/  STL [R1+0x4c], R157 ;  /* 0x00004c9d01007387 */ /* 0x0003e80000100800 */
        /* <DEDUP_REMOVED lines=11> */
.L_x_3463:
[----:B------:R-:W-:Y:S05]  /*1b50*/  BSYNC.RECONVERGENT B1 ;  /* 0x0000000000017941 */ /* 0x000fea0003800200 */
.L_x_3462:
        /* <DEDUP_REMOVED lines=17> */
[----:B0-----:R-:W-:-:S05]  /*1c70*/  IMAD.WIDE.U32 R36, R218, 0x20, R36 ;  /* 0x00000020da247825 */ /* 0x001fca00078e0024 */
[----:B------:R-:W3:Y:S01]  /*1c80*/  LDG.E.128 R156, desc[UR8][R36.64] ;  /* 0x00000008249c7981 */ /* 0x000ee2000c1e1d00 */
[----:B------:R-:W-:-:S03]  /*1c90*/  ISETP.NE.U32.AND P0, PT, RZ, UR10, PT ;  /* 0x0000000aff007c0c */ /* 0x000fc6000bf05070 */
[----:B------:R0:W3:Y:S01]  /*1ca0*/  LDG.E.128 R152, desc[UR8][R36.64+0x10] ;  /* 0x0000100824987981 */ /* 0x0000e2000c1e1d00 */
[----:B------:R-:W-:Y:S02]  /*1cb0*/  ISETP.NE.AND.EX P2, PT, RZ, UR11, PT, P0 ;  /* 0x0000000bff007c0c */ /* 0x000fe4000bf45300 */
[----:B------:R-:W-:-:S04]  /*1cc0*/  ISETP.NE.U32.AND P0, PT, RZ, UR24, PT ;  /* 0x00000018ff007c0c */ /* 0x000fc8000bf05070 */
[----:B------:R-:W-:-:S07]  /*1cd0*/  ISETP.NE.AND.EX P0, PT, RZ, UR25, PT, P0 ;  /* 0x00000019ff007c0c */ /* 0x000fce000bf05300 */
[----:B0-----:R-:W0:Y:S01]  /*1ce0*/  @P2 LDC.64 R36, c[0x0][0x3b8] ;  /* 0x0000ee00ff242b82 */ /* 0x001e220000000a00 */
[----:B------:R-:W-:Y:S02]  /*1cf0*/  HADD2.F32 R6, -RZ, R64.H0_H0 ;  /* 0x20000040ff067230 */ /* 0x000fe40000004100 */
[----:B------:R-:W-:-:S05]  /*1d00*/  HADD2.F32 R11, -RZ, R60.H0_H0 ;  /* 0x2000003cff0b7230 */ /* 0x000fca0000004100 */
[----:B------:R-:W1:Y:S01]  /*1d10*/  @P0 LDC.64 R198, c[0x0][0x438] ;  /* 0x00010e00ffc60b82 */ /* 0x000e620000000a00 */
        /* <DEDUP_REMOVED lines=8> */
[----:B----4-:R-:W-:Y:S02]  /*1da0*/  HADD2.F32 R12, -RZ, R148.H0_H0 ;  /* 0x20000094ff0c7230 */ /* 0x010fe40000004100 */
[----:B--2---:R-:W-:-:S03]  /*1db0*/  HADD2.F32 R17, -RZ, R144.H0_H0 ;  /* 0x20000090ff117230 */ /* 0x004fc60000004100 */
[----:B------:R-:W-:Y:S01]  /*1dc0*/  FADD.FTZ R23, R23, R12 ;  /* 0x0000000c17177221 */ /* 0x000fe20000010000 */
[----:B---3--:R-:W-:Y:S01]  /*1dd0*/  FADD.FTZ R4, -R195, R156 ;  /* 0x0000009cc3047221 */ /* 0x008fe20000010100 */
[----:B------:R-:W-:-:S03]  /*1de0*/  FMUL.FTZ R6, R6, R17 ;  /* 0x0000001106067220 */ /* 0x000fc60000410000 */
[----:B-----5:R-:W-:Y:S01]  /*1df0*/  FMUL.FTZ R4, R5, R4 ;  /* 0x0000000405047220 */ /* 0x020fe20000410000 */
[-C--:B------:R-:W-:Y:S01]  /*1e00*/  FFMA.FTZ R6, R11, R12.reuse, R6 ;  /* 0x0000000c0b067223 */ /* 0x080fe20000010006 */
[----:B------:R0:W-:Y:S01]  /*1e10*/  STL [R1+0x30], R23 ;  /* 0x0000301701007387 */ /* 0x0001e20000100800 */
[----:B------:R-:W-:Y:S02]  /*1e20*/  HADD2.F32 R11, -RZ, R64.H1_H1 ;  /* 0x30000040ff0b7230 */ /* 0x000fe40000004100 */
[----:B------:R-:W-:Y:S01]  /*1e30*/  FFMA.FTZ R188, R4, R12, R188 ;  /* 0x0000000c04bc7223 */ /* 0x000fe200000100bc */
[----:B------:R-:W-:Y:S02]  /*1e40*/  HADD2.F32 R18, -RZ, R148.H1_H1 ;  /* 0x30000094ff127230 */ /* 0x000fe40000004100 */
[----:B------:R-:W-:Y:S01]  /*1e50*/  FADD.FTZ R12, -R195, R157 ;  /* 0x0000009dc30c7221 */ /* 0x000fe20000010100 */
[----:B------:R-:W-:Y:S01]  /*1e60*/  FADD.FTZ R40, R40, R17 ;  /* 0x0000001128287221 */ /* 0x000fe20000010000 */
[----:B------:R-:W-:Y:S01]  /*1e70*/  FFMA.FTZ R232, R4, R17, R232 ;  /* 0x0000001104e87223 */ /* 0x000fe200000100e8 */
[----:B0-----:R-:W-:-:S02]  /*1e80*/  HADD2.F32 R23, -RZ, R144.H1_H1 ;  /* 0x30000090ff177230 */ /* 0x001fc40000004100 */
[----:B------:R-:W-:Y:S01]  /*1e90*/  FMUL.FTZ R12, R5, R12 ;  /* 0x0000000c050c7220 */ /* 0x000fe20000410000 */
[----:B------:R-:W-:Y:S02]  /*1ea0*/  HADD2.F32 R17, -RZ, R60.H1_H1 ;  /* 0x3000003cff117230 */ /* 0x000fe40000004100 */
[----:B------:R-:W-:Y:S01]  /*1eb0*/  FADD.FTZ R24, R24, R18 ;  /* 0x0000001218187221 */ /* 0x000fe20000010000 */
[----:B------:R-:W-:Y:S01]  /*1ec0*/  FMUL.FTZ R11, R11, R23 ;  /* 0x000000170b0b7220 */ /* 0x000fe20000410000 */
[-C--:B------:R-:W-:Y:S01]  /*1ed0*/  FFMA.FTZ R187, R12, R18.reuse, R187 ;  /* 0x000000120cbb7223 */ /* 0x080fe200000100bb */
[----:B------:R-:W-:Y:S02]  /*1ee0*/  STL [R1+0xb0], R188 ;  /* 0x0000b0bc01007387 */ /* 0x000fe40000100800 */
[----:B------:R-:W-:Y:S01]  /*1ef0*/  FFMA.FTZ R11, R17, R18, R11 ;  /* 0x00000012110b7223 */ /* 0x000fe2000001000b */
[----:B------:R-:W-:Y:S01]  /*1f00*/  FADD.FTZ R18, -R195, R158 ;  /* 0x0000009ec3127221 */ /* 0x000fe20000010100 */
[----:B------:R0:W-:Y:S01]  /*1f10*/  STL [R1+0x34], R24 ;  /* 0x0000341801007387 */ /* 0x0001e20000100800 */
[----:B------:R-:W-:-:S02]  /*1f20*/  HADD2.F32 R17, -RZ, R65.H0_H0 ;  /* 0x20000041ff117230 */ /* 0x000fc40000004100 */
[----:B------:R-:W-:Y:S01]  /*1f30*/  FMUL.FTZ R18, R5, R18 ;  /* 0x0000001205127220 */ /* 0x000fe20000410000 */
[----:B------:R-:W-:Y:S02]  /*1f40*/  HADD2.F32 R144, -RZ, R145.H0_H0 ;  /* 0x20000091ff907230 */ /* 0x000fe40000004100 */
[----:B0-----:R-:W-:Y:S02]  /*1f50*/  HADD2.F32 R24, -RZ, R149.H0_H0 ;  /* 0x20000095ff187230 */ /* 0x001fe40000004100 */
[----:B------:R-:W-:Y:S01]  /*1f60*/  FADD.FTZ R41, R41, R23 ;  /* 0x0000001729297221 */ /* 0x000fe20000010000 */
[----:B------:R-:W-:Y:S01]  /*1f70*/  FFMA.FTZ R233, R12, R23, R233 ;  /* 0x000000170ce97223 */ /* 0x000fe200000100e9 */
[----:B------:R-:W-:Y:S02]  /*1f80*/  HADD2.F32 R23, -RZ, R61.H0_H0 ;  /* 0x2000003dff177230 */ /* 0x000fe40000004100 */
[----:B------:R-:W-:Y:S01]  /*1f90*/  FADD.FTZ R178, R178, R24 ;  /* 0x00000018b2b27221 */ /* 0x000fe20000010000 */
[----:B------:R-:W-:Y:S01]  /*1fa0*/  FFMA.FTZ R177, R18, R24, R177 ;  /* 0x0000001812b17223 */ /* 0x000fe200000100b1 */
[----:B------:R-:W-:Y:S01]  /*1fb0*/  FMUL.FTZ R17, R17, R144 ;  /* 0x0000009011117220 */ /* 0x000fe20000410000 */
[----:B------:R-:W-:Y:S01]  /*1fc0*/  HADD2.F32 R149, -RZ, R149.H1_H1 ;  /* 0x30000095ff957230 */ /* 0x000fe20000004100 */
[----:B------:R-:W-:Y:S01]  /*1fd0*/  STL [R1+0xb4], R187 ;  /* 0x0000b4bb01007387 */ /* 0x000fe20000100800 */
[----:B------:R-:W-:-:S02]  /*1fe0*/  HADD2.F32 R148, -RZ, R145.H1_H1 ;  /* 0x30000091ff947230 */ /* 0x000fc40000004100 */
[----:B------:R-:W-:Y:S01]  /*1ff0*/  FFMA.FTZ R17, R23, R24, R17 ;  /* 0x0000001817117223 */ /* 0x000fe20000010011 */
[----:B------:R0:W-:Y:S01]  /*2000*/  STL [R1+0x38], R178 ;  /* 0x000038b201007387 */ /* 0x0001e20000100800 */
[----:B------:R-:W-:Y:S02]  /*2010*/  HADD2.F32 R23, -RZ, R65.H1_H1 ;  /* 0x30000041ff177230 */ /* 0x000fe40000004100 */
[----:B------:R-:W-:Y:S01]  /*2020*/  FADD.FTZ R166, R166, R149 ;  /* 0x00000095a6a67221 */ /* 0x000fe20000010000 */
[----:B------:R1:W-:Y:S01]  /*2030*/  STL [R1+0xb8], R177 ;  /* 0x0000b8b101007387 */ /* 0x0003e20000100800 */
[----:B------:R-:W-:-:S03]  /*2040*/  FADD.FTZ R145, -R195, R159 ;  /* 0x0000009fc3917221 */ /* 0x000fc60000010100 */
[----:B0-----:R-:W2:Y:S04]  /*2050*/  LDL.LU R178, [R1+0x20] ;  /* 0x0000200001b27983 */ /* 0x001ea80000300800 */
[----:B-1----:R-:W3:Y:S01]  /*2060*/  LDL.LU R177, [R1+0xa0] ;  /* 0x0000a00001b17983 */ /* 0x002ee20000300800 */
[----:B------:R-:W-:Y:S01]  /*2070*/  FMUL.FTZ R24, R23, R148 ;  /* 0x0000009417187220 */ /* 0x000fe20000410000 */
[----:B------:R-:W-:Y:S02]  /*2080*/  FMUL.FTZ R23, R5, R145 ;  /* 0x0000009105177220 */ /* 0x000fe40000410000 */
[----:B------:R0:W-:Y:S04]  /*2090*/  STL [R1+0x3c], R166 ;  /* 0x00003ca601007387 */ /* 0x0001e80000100800 */
[----:B------:R-:W4:Y:S01]  /*20a0*/  LDL.LU R188, [R1+0x24] ;  /* 0x0000240001bc7983 */ /* 0x000f220000300800 */
[----:B------:R-:W-:-:S03]  /*20b0*/  FFMA.FTZ R165, R23, R149, R165 ;  /* 0x0000009517a57223 */ /* 0x000fc600000100a5 */
[----:B------:R-:W4:Y:S04]  /*20c0*/  LDL.LU R187, [R1+0xa4] ;  /* 0x0000a40001bb7983 */ /* 0x000f280000300800 */
[----:B------:R-:W4:Y:S04]  /*20d0*/  LDL.LU R198, [R1+0x28] ;  /* 0x0000280001c67983 */ /* 0x000f280000300800 */
[----:B------:R1:W-:Y:S04]  /*20e0*/  STL [R1+0xbc], R165 ;  /* 0x0000bca501007387 */ /* 0x0003e80000100800 */
[----:B------:R-:W4:Y:S04]  /*20f0*/  LDL.LU R159, [R1+0xa8] ;  /* 0x0000a800019f7983 */ /* 0x000f280000300800 */
[----:B------:R-:W4:Y:S04]  /*2100*/  LDL.LU R158, [R1+0x2c] ;  /* 0x00002c00019e7983 */ /* 0x000f280000300800 */
[----:B------:R-:W4:Y:S01]  /*2110*/  LDL.LU R157, [R1+0xac] ;  /* 0x0000ac00019d7983 */ /* 0x000f220000300800 */
[----:B------:R-:W-:Y:S01]  /*2120*/  FADD.FTZ R42, R42, R144 ;  /* 0x000000902a2a7221 */ /* 0x000fe20000010000 */
[----:B------:R-:W-:Y:S01]  /*2130*/  FFMA.FTZ R234, R18, R144, R234 ;  /* 0x0000009012ea7223 */ /* 0x000fe200000100ea */
[----:B------:R-:W-:-:S02]  /*2140*/  HADD2.F32 R144, -RZ, R61.H1_H1 ;  /* 0x3000003dff907230 */ /* 0x000fc40000004100 */
[----:B------:R-:W-:-:S03]  /*2150*/  HADD2.F32 R156, -RZ, R146.H0_H0 ;  /* 0x20000092ff9c7230 */ /* 0x000fc60000004100 */
[----:B------:R-:W-:Y:S01]  /*2160*/  FFMA.FTZ R24, R144, R149, R24 ;  /* 0x0000009590187223 */ /* 0x000fe20000010018 */
[----:B------:R-:W-:Y:S02]  /*2170*/  HADD2.F32 R144, -RZ, R66.H0_H0 ;  /* 0x20000042ff907230 */ /* 0x000fe40000004100 */
[----:B------:R-:W-:Y:S01]  /*2180*/  FADD.FTZ R43, R43, R148 ;  /* 0x000000942b2b7221 */ /* 0x000fe20000010000 */
[----:B------:R-:W-:Y:S01]  /*2190*/  FFMA.FTZ R235, R23, R148, R235 ;  /* 0x0000009417eb7223 */ /* 0x000fe200000100eb */
[----:B------:R-:W-:Y:S02]  /*21a0*/  HADD2.F32 R145, -RZ, R62.H0_H0 ;  /* 0x2000003eff917230 */ /* 0x000fe40000004100 */
[----:B------:R-:W-:Y:S01]  /*21b0*/  FADD.FTZ R148, -R195, R152 ;  /* 0x00000098c3947221 */ /* 0x000fe20000010100 */
[----:B------:R-:W-:Y:S02]  /*21c0*/  HADD2.F32 R149, -RZ, R150.H0_H0 ;  /* 0x20000096ff957230 */ /* 0x000fe40000004100 */
[----:B------:R-:W-:Y:S01]  /*21d0*/  FMUL.FTZ R144, R144, R156 ;  /* 0x0000009c90907220 */ /* 0x000fe20000410000 */
[----:B0-----:R-:W-:Y:S01]  /*21e0*/  FMUL.FTZ R166, R5, R148 ;  /* 0x0000009405a67220 */ /* 0x001fe20000410000 */
[----:B------:R-:W-:-:S02]  /*21f0*/  HADD2.F32 R148, -RZ, R146.H1_H1 ;  /* 0x30000092ff947230 */ /* 0x000fc40000004100 */
[-C--:B-1----:R-:W-:Y:S01]  /*2200*/  FFMA.FTZ R165, R145, R149.reuse, R144 ;  /* 0x0000009591a57223 */ /* 0x082fe20000010090 */
[----:B------:R-:W-:Y:S02]  /*2210*/  HADD2.F32 R144, -RZ, R66.H1_H1 ;  /* 0x30000042ff907230 */ /* 0x000fe40000004100 */
[----:B------:R-:W-:Y:S01]  /*2220*/  FADD.FTZ R146, -R195, R153 ;  /* 0x00000099c3927221 */ /* 0x000fe20000010100 */
[----:B------:R-:W-:Y:S02]  /*2230*/  HADD2.F32 R150, -RZ, R150.H1_H1 ;  /* 0x30000096ff967230 */ /* 0x000fe40000004100 */
[----:B------:R-:W-:Y:S02]  /*2240*/  HADD2.F32 R145, -RZ, R62.H1_H1 ;  /* 0x3000003eff917230 */ /* 0x000fe40000004100 */
[----:B------:R-:W-:Y:S01]  /*2250*/  FMUL.FTZ R144, R144, R148 ;  /* 0x0000009490907220 */ /* 0x000fe20000410000 */
[----:B------:R-:W-:Y:S01]  /*2260*/  FADD.FTZ R85, R85, R148 ;  /* 0x0000009455557221 */ /* 0x000fe20000010000 */
[----:B------:R-:W-:Y:S01]  /*2270*/  FADD.FTZ R84, R84, R156 ;  /* 0x0000009c54547221 */ /* 0x000fe20000010000 */
[----:B------:R-:W-:Y:S01]  /*2280*/  FFMA.FTZ R228, R166, R156, R228 ;  /* 0x0000009ca6e47223 */ /* 0x000fe200000100e4 */
[----:B------:R-:W-:Y:S01]  /*2290*/  IADD3 R218, PT, PT, R218, 0x20, RZ ;  /* 0x00000020dada7810 */ /* 0x000fe20007ffe0ff */
[----:B--2---:R-:W-:Y:S01]  /*22a0*/  FADD.FTZ R178, R178, R149 ;  /* 0x00000095b2b27221 */ /* 0x004fe20000010000 */
[----:B---3--:R-:W-:-:S04]  /*22b0*/  FFMA.FTZ R177, R166, R149, R177 ;  /* 0x00000095a6b17223 */ /* 0x008fc800000100b1 */
[----:B------:R0:W-:Y:S01]  /*22c0*/  STL [R1+0x20], R178 ;  /* 0x000020b201007387 */ /* 0x0001e20000100800 */
[----:B------:R-:W-:-:S03]  /*22d0*/  HADD2.F32 R149, -RZ, R147.H0_H0 ;  /* 0x20000093ff957230 */ /* 0x000fc60000004100 */
[----:B------:R1:W-:Y:S01]  /*22e0*/  STL [R1+0xa0], R177 ;  /* 0x0000a0b101007387 */ /* 0x0003e20000100800 */
[----:B----4-:R-:W-:Y:S01]  /*22f0*/  FADD.FTZ R188, R188, R150 ;  /* 0x00000096bcbc7221 */ /* 0x010fe20000010000 */
[----:B0-----:R-:W-:Y:S01]  /*2300*/  FMUL.FTZ R178, R5, R146 ;  /* 0x0000009205b27220 */ /* 0x001fe20000410000 */
[----:B------:R-:W-:Y:S01]  /*2310*/  FADD.FTZ R146, -R195, R154 ;  /* 0x0000009ac3927221 */ /* 0x000fe20000010100 */
[-C--:B-1----:R-:W-:Y:S01]  /*2320*/  FFMA.FTZ R177, R145, R150.reuse, R144 ;  /* 0x0000009691b17223 */ /* 0x082fe20000010090 */
[----:B------:R-:W-:Y:S02]  /*2330*/  HADD2.F32 R144, -RZ, R67.H0_H0 ;  /* 0x20000043ff907230 */ /* 0x000fe40000004100 */
[C---:B------:R-:W-:Y:S01]  /*2340*/  FFMA.FTZ R187, R178.reuse, R150, R187 ;  /* 0x00000096b2bb7223 */ /* 0x040fe200000100bb */
[----:B------:R-:W-:Y:S01]  /*2350*/  FFMA.FTZ R229, R178, R148, R229 ;  /* 0x00000094b2e57223 */ /* 0x000fe200000100e5 */
[----:B------:R0:W-:Y:S01]  /*2360*/  STL [R1+0x24], R188 ;  /* 0x000024bc01007387 */ /* 0x0001e20000100800 */
[----:B------:R-:W-:-:S02]  /*2370*/  HADD2.F32 R145, -RZ, R63.H0_H0 ;  /* 0x2000003fff917230 */ /* 0x000fc40000004100 */
[----:B------:R-:W-:Y:S01]  /*2380*/  FMUL.FTZ R144, R144, R149 ;  /* 0x0000009590907220 */ /* 0x000fe20000410000 */
[----:B------:R-:W-:Y:S01]  /*2390*/  HADD2.F32 R148, -RZ, R151.H0_H0 ;  /* 0x20000097ff947230 */ /* 0x000fe20000004100 */
[----:B------:R1:W-:Y:S01]  /*23a0*/  STL [R1+0xa4], R187 ;  /* 0x0000a4bb01007387 */ /* 0x0003e20000100800 */
[----:B0-----:R-:W-:-:S03]  /*23b0*/  FMUL.FTZ R188, R5, R146 ;  /* 0x0000009205bc7220 */ /* 0x001fc60000410000 */
[----:B------:R-:W-:Y:S01]  /*23c0*/  FADD.FTZ R198, R198, R148 ;  /* 0x00000094c6c67221 */ /* 0x000fe20000010000 */
[-C--:B-1----:R-:W-:Y:S01]  /*23d0*/  FFMA.FTZ R187, R145, R148.reuse, R144 ;  /* 0x0000009491bb7223 */ /* 0x082fe20000010090 */
[----:B------:R-:W-:Y:S01]  /*23e0*/  FFMA.FTZ R159, R188, R148, R159 ;  /* 0x00000094bc9f7223 */ /* 0x000fe2000001009f */
[----:B------:R-:W-:Y:S02]  /*23f0*/  HADD2.F32 R148, -RZ, R147.H1_H1 ;  /* 0x30000093ff947230 */ /* 0x000fe40000004100 */
[----:B------:R-:W-:Y:S02]  /*2400*/  HADD2.F32 R144, -RZ, R67.H1_H1 ;  /* 0x30000043ff907230 */ /* 0x000fe40000004100 */
[----:B------:R-:W-:Y:S01]  /*2410*/  FADD.FTZ R146, -R195, R155 ;  /* 0x0000009bc3927221 */ /* 0x000fe20000010100 */
[----:B------:R-:W-:Y:S02]  /*2420*/  HADD2.F32 R147, -RZ, R151.H1_H1 ;  /* 0x30000097ff937230 */ /* 0x000fe40000004100 */
[----:B------:R-:W-:-:S02]  /*2430*/  HADD2.F32 R145, -RZ, R63.H1_H1 ;  /* 0x3000003fff917230 */ /* 0x000fc40000004100 */
[----:B------:R-:W-:Y:S01]  /*2440*/  FMUL.FTZ R144, R144, R148 ;  /* 0x0000009490907220 */ /* 0x000fe20000410000 */
[----:B------:R0:W-:Y:S03]  /*2450*/  STL [R1+0x28], R198 ;  /* 0x000028c601007387 */ /* 0x0001e60000100800 */
[----:B------:R-:W-:Y:S01]  /*2460*/  FFMA.FTZ R199, R145, R147, R144 ;  /* 0x0000009391c77223 */ /* 0x000fe20000010090 */
[----:B------:R-:W-:Y:S01]  /*2470*/  FADD.FTZ R144, R216, R6 ;  /* 0x00000006d8907221 */ /* 0x000fe20000010000 */
[----:B------:R-:W-:Y:S01]  /*2480*/  FFMA.FTZ R145, R4, R6, R217 ;  /* 0x0000000604917223 */ /* 0x000fe200000100d9 */
[----:B------:R-:W-:Y:S01]  /*2490*/  FADD.FTZ R158, R158, R147 ;  /* 0x000000939e9e7221 */ /* 0x000fe20000010000 */
[----:B0-----:R-:W-:Y:S01]  /*24a0*/  FMUL.FTZ R198, R5, R146 ;  /* 0x0000009205c67220 */ /* 0x001fe20000410000 */
[----:B------:R-:W-:Y:S01]  /*24b0*/  FADD.FTZ R144, R144, R11 ;  /* 0x0000000b90907221 */ /* 0x000fe20000010000 */
[----:B------:R-:W-:-:S02]  /*24c0*/  FFMA.FTZ R145, R12, R11, R145 ;  /* 0x0000000b0c917223 */ /* 0x000fc40000010091 */
[----:B------:R-:W-:Y:S01]  /*24d0*/  FFMA.FTZ R157, R198, R147, R157 ;  /* 0x00000093c69d7223 */ /* 0x000fe2000001009d */
        /* <DEDUP_REMOVED lines=16> */
[----:B------:R-:W-:Y:S01]  /*25e0*/  FFMA.FTZ R231, R198, R148, R231 ;  /* 0x00000094c6e77223 */ /* 0x000fe200000100e7 */
[----:B------:R-:W-:Y:S01]  /*25f0*/  FADD.FTZ R216, R144, R199 ;  /* 0x000000c790d87221 */ /* 0x000fe20000010000 */
[----:B-1----:R-:W-:-:S07]  /*2600*/  FFMA.FTZ R217, R198, R199, R145 ;  /* 0x000000c7c6d97223 */ /* 0x002fce0000010091 */
.L_x_3465:
[----:B------:R-:W-:Y:S05]  /*2610*/  BSYNC.RECONVERGENT B1 ;  /* 0x0000000000017941 */ /* 0x000fea0003800200 */
.L_x_3464:
        /* <DEDUP_REMOVED lines=12> */
[----:B------:R-:W3:Y:S01]  /*26e0*/  LDL.LU R186, [R1+0x1c] ;  /* 0x00001c0001ba7983 */ /* 0x000ee20000300800 */
[----:B------:R-:W-:Y:S01]  /*26f0*/  ISETP.NE.U32.AND P0, PT, RZ, UR10, PT ;  /* 0x0000000aff007c0c */ /* 0x000fe2000bf05070 */
[----:B------:R-:W1:Y:S02]  /*2700*/  LDC.64 R200, c[0x0][0x3b0] ;  /* 0x0000ec00ffc87b82 */ /* 0x000e640000000a00 */
[----:B------:R-:W3:Y:S01]  /*2710*/  LDL.LU R185, [R1+0x9c] ;  /* 0x00009c0001b97983 */ /* 0x000ee20000300800 */
[----:B----4-:R-:W-:-:S03]  /*2720*/  IMAD.WIDE.U32 R32, R218, 0x10, R32 ;  /* 0x00000010da207825 */ /* 0x010fc600078e0020 */
[----:B------:R-:W4:Y:S04]  /*2730*/  LDG.E.128 R148, desc[UR8][R148.64] ;  /* 0x0000000894947981 */ /* 0x000f28000c1e1d00 */
[----:B------:R-:W2:Y:S01]  /*2740*/  LDG.E.128 R144, desc[UR8][R32.64] ;  /* 0x0000000820907981 */ /* 0x000ea2000c1e1d00 */
[----:B0-----:R-:W-:-:S05]  /*2750*/  IMAD.WIDE.U32 R8, R218, 0x20, R8 ;  /* 0x00000020da087825 */ /* 0x001fca00078e0008 */
[----:B------:R-:W3:Y:S01]  /*2760*/  LDG.E.128 R156, desc[UR8][R8.64] ;  /* 0x00000008089c7981 */ /* 0x000ee2000c1e1d00 */
[----:B------:R-:W-:Y:S02]  /*2770*/  ISETP.NE.AND.EX P2, PT, RZ, UR11, PT, P0 ;  /* 0x0000000bff007c0c */ /* 0x000fe4000bf45300 */
[----:B------:R-:W-:Y:S01]  /*2780*/  ISETP.NE.U32.AND P0, PT, RZ, UR24, PT ;  /* 0x00000018ff007c0c */ /* 0x000fe2000bf05070 */
[----:B------:R0:W3:Y:S03]  /*2790*/  LDG.E.128 R152, desc[UR8][R8.64+0x10] ;  /* 0x0000100808987981 */ /* 0x0000e6000c1e1d00 */
[----:B------:R-:W-:-:S07]  /*27a0*/  ISETP.NE.AND.EX P0, PT, RZ, UR25, PT, P0 ;  /* 0x00000019ff007c0c */ /* 0x000fce000bf05300 */
[----:B0-----:R-:W0:Y:S08]  /*27b0*/  @P2 LDC.64 R8, c[0x0][0x3b8] ;  /* 0x0000ee00ff082b82 */ /* 0x001e300000000a00 */
[----:B------:R-:W1:Y:S01]  /*27c0*/  @P0 LDC.64 R32, c[0x0][0x438] ;  /* 0x00010e00ff200b82 */ /* 0x000e620000000a00 */
[----:B------:R-:W-:Y:S02]  /*27d0*/  HADD2.F32 R7, -RZ, R72.H0_H0 ;  /* 0x20000048ff077230 */ /* 0x000fe40000004100 */
[----:B0-----:R-:W-:-:S05]  /*27e0*/  @P2 IMAD.WIDE.U32 R8, R218, 0x8, R8 ;  /* 0x00000008da082825 */ /* 0x001fca00078e0008 */
[----:B------:R1:W5:Y:S02]  /*27f0*/  @P2 LDG.E.64 R34, desc[UR8][R8.64] ;  /* 0x0000000808222981 */ /* 0x000364000c1e1b00 */
[----:B-1----:R-:W-:-:S05]  /*2800*/  @P0 IMAD.WIDE.U32 R8, R218, 0x20, R32 ;  /* 0x00000020da080825 */ /* 0x002fca00078e0020 */
[----:B------:R-:W5:Y:S04]  /*2810*/  @P0 LDG.E.128 R128, desc[UR8][R8.64] ;  /* 0x0000000808800981 */ /* 0x000f68000c1e1d00 */
[----:B------:R0:W5:Y:S02]  /*2820*/  @P0 LDG.E.128 R132, desc[UR8][R8.64+0x10] ;  /* 0x0000100808840981 */ /* 0x000164000c1e1d00 */
[----:B0-----:R-:W-:-:S05]  /*2830*/  IMAD.WIDE.U32 R8, R218, 0x8, R200 ;  /* 0x00000008da087825 */ /* 0x001fca00078e00c8 */
[----:B------:R0:W5:Y:S02]  /*2840*/  LDG.E.64 R32, desc[UR8][R8.64] ;  /* 0x0000000808207981 */ /* 0x000164000c1e1b00 */
[----:B0-----:R-:W-:Y:S02]  /*2850*/  HADD2.F32 R9, -RZ, R68.H0_H0 ;  /* 0x20000044ff097230 */ /* 0x001fe40000004100 */
[----:B----4-:R-:W-:Y:S02]  /*2860*/  HADD2.F32 R15, -RZ, R148.H0_H0 ;  /* 0x20000094ff0f7230 */ /* 0x010fe40000004100 */
[----:B--2---:R-:W-:-:S03]  /*2870*/  HADD2.F32 R16, -RZ, R144.H0_H0 ;  /* 0x20000090ff107230 */ /* 0x004fc60000004100 */
[----:B------:R-:W-:Y:S02]  /*2880*/  FADD.FTZ R25, R25, R15 ;  /* 0x0000000f19197221 */ /* 0x000fe40000010000 */
[----:B------:R-:W-:Y:S01]  /*2890*/  FMUL.FTZ R8, R7, R16 ;  /* 0x0000001007087220 */ /* 0x000fe20000410000 */
[----:B---3--:R-:W-:-:S03]  /*28a0*/  FADD.FTZ R10, -R195, R156 ;  /* 0x0000009cc30a7221 */ /* 0x008fc60000010100 */
[-C--:B------:R-:W-:Y:S01]  /*28b0*/  FFMA.FTZ R8, R9, R15.reuse, R8 ;  /* 0x0000000f09087223 */ /* 0x080fe20000010008 */
[----:B------:R0:W-:Y:S01]  /*28c0*/  STL [R1+0x10], R25 ;  /* 0x0000101901007387 */ /* 0x0001e20000100800 */
[----:B------:R-:W-:Y:S02]  /*28d0*/  HADD2.F32 R9, -RZ, R72.H1_H1 ;  /* 0x30000048ff097230 */ /* 0x000fe40000004100 */
[----:B-----5:R-:W-:Y:S01]  /*28e0*/  FMUL.FTZ R7, R5, R10 ;  /* 0x0000000a05077220 */ /* 0x020fe20000410000 */
[----:B------:R-:W-:Y:S01]  /*28f0*/  FADD.FTZ R10, -R195, R157 ;  /* 0x0000009dc30a7221 */ /* 0x000fe20000010100 */
[----:B------:R-:W-:Y:S02]  /*2900*/  FADD.FTZ R96, R96, R16 ;  /* 0x0000001060607221 */ /* 0x000fe40000010000 */
[C---:B------:R-:W-:Y:S01]  /*2910*/  FFMA.FTZ R26, R7.reuse, R15, R26 ;  /* 0x0000000f071a7223 */ /* 0x040fe2000001001a */
[----:B------:R-:W-:Y:S01]  /*2920*/  FFMA.FTZ R224, R7, R16, R224 ;  /* 0x0000001007e07223 */ /* 0x000fe200000100e0 */
[----:B0-----:R-:W-:-:S02]  /*2930*/  HADD2.F32 R25, -RZ, R144.H1_H1 ;  /* 0x30000090ff197230 */ /* 0x001fc40000004100 */
[----:B------:R-:W-:Y:S02]  /*2940*/  HADD2.F32 R16, -RZ, R148.H1_H1 ;  /* 0x30000094ff107230 */ /* 0x000fe40000004100 */
[----:B------:R-:W-:Y:S02]  /*2950*/  HADD2.F32 R15, -RZ, R68.H1_H1 ;  /* 0x30000044ff0f7230 */ /* 0x000fe40000004100 */
[----:B------:R-:W-:Y:S01]  /*2960*/  FMUL.FTZ R9, R9, R25 ;  /* 0x0000001909097220 */ /* 0x000fe20000410000 */
[----:B------:R-:W-:Y:S01]  /*2970*/  FMUL.FTZ R10, R5, R10 ;  /* 0x0000000a050a7220 */ /* 0x000fe20000410000 */
[----:B------:R-:W-:Y:S01]  /*2980*/  FADD.FTZ R169, R169, R16 ;  /* 0x00000010a9a97221 */ /* 0x000fe20000010000 */
[----:B------:R-:W-:Y:S02]  /*2990*/  HADD2.F32 R144, -RZ, R145.H0_H0 ;  /* 0x20000091ff907230 */ /* 0x000fe40000004100 */
[-C--:B------:R-:W-:Y:S01]  /*29a0*/  FFMA.FTZ R9, R15, R16.reuse, R9 ;  /* 0x000000100f097223 */ /* 0x080fe20000010009 */
[----:B------:R-:W-:Y:S01]  /*29b0*/  FFMA.FTZ R170, R10, R16, R170 ;  /* 0x000000100aaa7223 */ /* 0x000fe200000100aa */
[----:B------:R-:W-:-:S02]  /*29c0*/  HADD2.F32 R15, -RZ, R73.H0_H0 ;  /* 0x20000049ff0f7230 */ /* 0x000fc40000004100 */
[----:B------:R-:W-:Y:S01]  /*29d0*/  FADD.FTZ R16, -R195, R158 ;  /* 0x0000009ec3107221 */ /* 0x000fe20000010100 */
[----:B------:R0:W-:Y:S01]  /*29e0*/  STL [R1+0x90], R26 ;  /* 0x0000901a01007387 */ /* 0x0001e20000100800 */
[----:B------:R-:W-:Y:S01]  /*29f0*/  FADD.FTZ R97, R97, R25 ;  /* 0x0000001961617221 */ /* 0x000fe20000010000 */
[----:B------:R-:W-:Y:S01]  /*2a00*/  FFMA.FTZ R225, R10, R25, R225 ;  /* 0x000000190ae17223 */ /* 0x000fe200000100e1 */
[----:B------:R-:W-:Y:S02]  /*2a10*/  HADD2.F32 R25, -RZ, R69.H0_H0 ;  /* 0x20000045ff197230 */ /* 0x000fe40000004100 */
[----:B------:R-:W-:Y:S01]  /*2a20*/  FMUL.FTZ R15, R15, R144 ;  /* 0x000000900f0f7220 */ /* 0x000fe20000410000 */
[----:B------:R-:W-:Y:S01]  /*2a30*/  FMUL.FTZ R16, R5, R16 ;  /* 0x0000001005107220 */ /* 0x000fe20000410000 */
[----:B0-----:R-:W-:Y:S01]  /*2a40*/  HADD2.F32 R26, -RZ, R149.H0_H0 ;  /* 0x20000095ff1a7230 */ /* 0x001fe20000004100 */
[----:B------:R-:W-:Y:S01]  /*2a50*/  STL [R1+0x14], R169 ;  /* 0x000014a901007387 */ /* 0x000fe20000100800 */
[----:B------:R-:W-:-:S03]  /*2a60*/  HADD2.F32 R148, -RZ, R145.H1_H1 ;  /* 0x30000091ff947230 */ /* 0x000fc60000004100 */
[----:B------:R-:W-:Y:S01]  /*2a70*/  FADD.FTZ R176, R176, R26 ;  /* 0x0000001ab0b07221 */ /* 0x000fe20000010000 */
[-C--:B------:R-:W-:Y:S01]  /*2a80*/  FFMA.FTZ R15, R25, R26.reuse, R15 ;  /* 0x0000001a190f7223 */ /* 0x080fe2000001000f */
[----:B------:R-:W-:Y:S01]  /*2a90*/  FFMA.FTZ R175, R16, R26, R175 ;  /* 0x0000001a10af7223 */ /* 0x000fe200000100af */
[----:B------:R-:W-:Y:S01]  /*2aa0*/  HADD2.F32 R25, -RZ, R73.H1_H1 ;  /* 0x30000049ff197230 */ /* 0x000fe20000004100 */
[----:B------:R-:W-:Y:S01]  /*2ab0*/  STL [R1+0x94], R170 ;  /* 0x000094aa01007387 */ /* 0x000fe20000100800 */
[----:B------:R-:W-:Y:S02]  /*2ac0*/  HADD2.F32 R149, -RZ, R149.H1_H1 ;  /* 0x30000095ff957230 */ /* 0x000fe40000004100 */
[----:B------:R-:W-:Y:S01]  /*2ad0*/  FADD.FTZ R145, -R195, R159 ;  /* 0x0000009fc3917221 */ /* 0x000fe20000010100 */
[----:B------:R0:W-:Y:S01]  /*2ae0*/  STL [R1+0x18], R176 ;  /* 0x000018b001007387 */ /* 0x0001e20000100800 */
[----:B------:R-:W-:Y:S02]  /*2af0*/  FMUL.FTZ R26, R25, R148 ;  /* 0x00000094191a7220 */ /* 0x000fe40000410000 */
[----:B------:R-:W-:Y:S01]  /*2b00*/  FMUL.FTZ R25, R5, R145 ;  /* 0x0000009105197220 */ /* 0x000fe20000410000 */
[----:B------:R1:W-:Y:S01]  /*2b10*/  STL [R1+0x98], R175 ;  /* 0x000098af01007387 */ /* 0x0003e20000100800 */
[----:B------:R-:W-:-:S03]  /*2b20*/  FADD.FTZ R186, R186, R149 ;  /* 0x00000095baba7221 */ /* 0x000fc60000010000 */
[----:B0-----:R-:W2:Y:S04]  /*2b30*/  LDL.LU R176, [R1] ;  /* 0x0000000001b07983 */ /* 0x001ea80000300800 */
[----:B-1----:R-:W3:Y:S01]  /*2b40*/  LDL.LU R175, [R1+0x80] ;  /* 0x0000800001af7983 */ /* 0x002ee20000300800 */
[----:B------:R-:W-:-:S03]  /*2b50*/  FFMA.FTZ R185, R25, R149, R185 ;  /* 0x0000009519b97223 */ /* 0x000fc600000100b9 */
[----:B------:R0:W-:Y:S04]  /*2b60*/  STL [R1+0x1c], R186 ;  /* 0x00001cba01007387 */ /* 0x0001e80000100800 */
[----:B0-----:R-:W4:Y:S04]  /*2b70*/  LDL.LU R186, [R1+0x4] ;  /* 0x0000040001ba7983 */ /* 0x001f280000300800 */
[----:B------:R0:W-:Y:S04]  /*2b80*/  STL [R1+0x9c], R185 ;  /* 0x00009cb901007387 */ /* 0x0001e80000100800 */
[----:B0-----:R-:W4:Y:S04]  /*2b90*/  LDL.LU R185, [R1+0x84] ;  /* 0x0000840001b97983 */ /* 0x001f280000300800 */
[----:B------:R-:W4:Y:S04]  /*2ba0*/  LDL.LU R200, [R1+0x8] ;  /* 0x0000080001c87983 */ /* 0x000f280000300800 */
        /* <DEDUP_REMOVED lines=15> */
[----:B------:R-:W-:Y:S01]  /*2ca0*/  FMUL.FTZ R169, R5, R148 ;  /* 0x0000009405a97220 */ /* 0x000fe20000410000 */
[----:B------:R-:W-:-:S02]  /*2cb0*/  HADD2.F32 R148, -RZ, R146.H1_H1 ;  /* 0x30000092ff947230 */ /* 0x000fc40000004100 */
[-C--:B------:R-:W-:Y:S01]  /*2cc0*/  FFMA.FTZ R170, R145, R149.reuse, R144 ;  /* 0x0000009591aa7223 */ /* 0x080fe20000010090 */
[----:B------:R-:W-:Y:S02]  /*2cd0*/  HADD2.F32 R144, -RZ, R74.H1_H1 ;  /* 0x3000004aff907230 */ /* 0x000fe40000004100 */
[----:B------:R-:W-:Y:S01]  /*2ce0*/  FADD.FTZ R146, -R195, R153 ;  /* 0x00000099c3927221 */ /* 0x000fe20000010100 */
[----:B------:R-:W-:Y:S02]  /*2cf0*/  HADD2.F32 R150, -RZ, R150.H1_H1 ;  /* 0x30000096ff967230 */ /* 0x000fe40000004100 */
[----:B------:R-:W-:Y:S02]  /*2d00*/  HADD2.F32 R145, -RZ, R70.H1_H1 ;  /* 0x30000046ff917230 */ /* 0x000fe40000004100 */
[----:B------:R-:W-:Y:S01]  /*2d10*/  FMUL.FTZ R144, R144, R148 ;  /* 0x0000009490907220 */ /* 0x000fe20000410000 */
[----:B------:R-:W-:Y:S01]  /*2d20*/  FADD.FTZ R101, R101, R148 ;  /* 0x0000009465657221 */ /* 0x000fe20000010000 */
[----:B------:R-:W-:Y:S01]  /*2d30*/  FADD.FTZ R100, R100, R156 ;  /* 0x0000009c64647221 */ /* 0x000fe20000010000 */
[C---:B------:R-:W-:Y:S01]  /*2d40*/  FFMA.FTZ R220, R169.reuse, R156, R220 ;  /* 0x0000009ca9dc7223 */ /* 0x040fe200000100dc */
[----:B------:R-:W-:Y:S01]  /*2d50*/  IADD3 R218, PT, PT, R218, 0x20, RZ ;  /* 0x00000020dada7810 */ /* 0x000fe20007ffe0ff */
[----:B--2---:R-:W-:Y:S01]  /*2d60*/  FADD.FTZ R176, R176, R149 ;  /* 0x00000095b0b07221 */ /* 0x004fe20000010000 */
[----:B---3--:R-:W-:-:S04]  /*2d70*/  FFMA.FTZ R175, R169, R149, R175 ;  /* 0x00000095a9af7223 */ /* 0x008fc800000100af */
[----:B------:R0:W-:Y:S01]  /*2d80*/  STL [R1], R176 ;  /* 0x000000b001007387 */ /* 0x0001e20000100800 */
[----:B------:R-:W-:-:S03]  /*2d90*/  HADD2.F32 R149, -RZ, R147.H0_H0 ;  /* 0x20000093ff957230 */ /* 0x000fc60000004100 */
[----:B------:R1:W-:Y:S01]  /*2da0*/  STL [R1+0x80], R175 ;  /* 0x000080af01007387 */ /* 0x0003e20000100800 */
[----:B0-----:R-:W-:Y:S01]  /*2db0*/  FMUL.FTZ R176, R5, R146 ;  /* 0x0000009205b07220 */ /* 0x001fe20000410000 */
[----:B------:R-:W-:Y:S01]  /*2dc0*/  FADD.FTZ R146, -R195, R154 ;  /* 0x0000009ac3927221 */ /* 0x000fe20000010100 */
[----:B----4-:R-:W-:Y:S01]  /*2dd0*/  FADD.FTZ R186, R186, R150 ;  /* 0x00000096baba7221 */ /* 0x010fe20000010000 */
[----:B-1----:R-:W-:Y:S01]  /*2de0*/  FFMA.FTZ R175, R145, R150, R144 ;  /* 0x0000009691af7223 */ /* 0x002fe20000010090 */
[----:B------:R-:W-:Y:S02]  /*2df0*/  HADD2.F32 R144, -RZ, R75.H0_H0 ;  /* 0x2000004bff907230 */ /* 0x000fe40000004100 */
[----:B------:R-:W-:Y:S01]  /*2e00*/  FFMA.FTZ R221, R176, R148, R221 ;  /* 0x00000094b0dd7223 */ /* 0x000fe200000100dd */
[----:B------:R-:W-:Y:S01]  /*2e10*/  HADD2.F32 R145, -RZ, R71.H0_H0 ;  /* 0x20000047ff917230 */ /* 0x000fe20000004100 */
[----:B------:R0:W-:Y:S01]  /*2e20*/  STL [R1+0x4], R186 ;  /* 0x000004ba01007387 */ /* 0x0001e20000100800 */
[----:B------:R-:W-:-:S02]  /*2e30*/  HADD2.F32 R148, -RZ, R151.H0_H0 ;  /* 0x20000097ff947230 */ /* 0x000fc40000004100 */
[----:B------:R-:W-:Y:S01]  /*2e40*/  FMUL.FTZ R144, R144, R149 ;  /* 0x0000009590907220 */ /* 0x000fe20000410000 */
[----:B------:R-:W-:Y:S01]  /*2e50*/  FFMA.FTZ R185, R176, R150, R185 ;  /* 0x00000096b0b97223 */ /* 0x000fe200000100b9 */
[----:B0-----:R-:W-:Y:S01]  /*2e60*/  FMUL.FTZ R186, R5, R146 ;  /* 0x0000009205ba7220 */ /* 0x001fe20000410000 */
[----:B------:R-:W-:-:S03]  /*2e70*/  FADD.FTZ R200, R200, R148 ;  /* 0x00000094c8c87221 */ /* 0x000fc60000010000 */
[----:B------:R0:W-:Y:S01]  /*2e80*/  STL [R1+0x84], R185 ;  /* 0x000084b901007387 */ /* 0x0001e20000100800 */
[-C--:B------:R-:W-:Y:S01]  /*2e90*/  FFMA.FTZ R159, R186, R148.reuse, R159 ;  /* 0x00000094ba9f7223 */ /* 0x080fe2000001009f */
[----:B------:R-:W-:Y:S01]  /*2ea0*/  FADD.FTZ R146, -R195, R155 ;  /* 0x0000009bc3927221 */ /* 0x000fe20000010100 */
[----:B0-----:R-:W-:Y:S01]  /*2eb0*/  FFMA.FTZ R185, R145, R148, R144 ;  /* 0x0000009491b97223 */ /* 0x001fe20000010090 */
[----:B------:R-:W-:Y:S02]  /*2ec0*/  HADD2.F32 R148, -RZ, R147.H1_H1 ;  /* 0x30000093ff947230 */ /* 0x000fe40000004100 */
[----:B------:R-:W-:Y:S02]  /*2ed0*/  HADD2.F32 R144, -RZ, R75.H1_H1 ;  /* 0x3000004bff907230 */ /* 0x000fe40000004100 */
        /* <DEDUP_REMOVED lines=31> */
.L_x_3467:
[----:B------:R-:W-:Y:S05]  /*30d0*/  BSYNC.RECONVERGENT B1 ;  /* 0x0000000000017941 */ /* 0x000fea0003800200 */
.L_x_3466:
        /* <DEDUP_REMOVED lines=10> */
[----:B-1----:R-:W-:-:S05]  /*3180*/  IMAD.WIDE.U32 R28, R218, 0x20, R28 ;  /* 0x00000020da1c7825 */ /* 0x002fca00078e001c */
[----:B------:R-:W1:Y:S01]  /*3190*/  LDC.64 R182, c[0x0][0x3b0] ;  /* 0x0000ec00ffb67b82 */ /* 0x000e620000000a00 */
[C---:B----4-:R-:W-:Y:S01]  /*31a0*/  IMAD.WIDE.U32 R144, R218.reuse, 0x10, R144 ;  /* 0x00000010da907825 */ /* 0x050fe200078e0090 */
[----:B------:R-:W4:Y:S04]  /*31b0*/  LDG.E.128 R152, desc[UR8][R28.64] ;  /* 0x000000081c987981 */ /* 0x000f28000c1e1d00 */
[----:B------:R0:W2:Y:S01]  /*31c0*/  LDG.E.128 R156, desc[UR8][R28.64+0x10] ;  /* 0x000010081c9c7981 */ /* 0x0000a2000c1e1d00 */
[----:B------:R-:W-:Y:S01]  /*31d0*/  ISETP.NE.AND.EX P2, PT, RZ, UR11, PT, P0 ;  /* 0x0000000bff007c0c */ /* 0x000fe2000bf45300 */
[----:B------:R-:W-:Y:S02]  /*31e0*/  HADD2.F32 R164, -RZ, R76.H0_H0 ;  /* 0x2000004cffa47230 */ /* 0x000fe40000004100 */
[----:B------:R-:W3:Y:S01]  /*31f0*/  LDL.LU R202, [R1+0x60] ;  /* 0x0000600001ca7983 */ /* 0x000ee20000300800 */
[----:B0-----:R-:W-:Y:S01]  /*3200*/  IMAD.WIDE.U32 R28, R218, 0x10, R146 ;  /* 0x00000010da1c7825 */ /* 0x001fe200078e0092 */
[----:B------:R-:W-:-:S02]  /*3210*/  ISETP.NE.U32.AND P0, PT, RZ, UR24, PT ;  /* 0x00000018ff007c0c */ /* 0x000fc4000bf05070 */
[----:B------:R-:W3:Y:S04]  /*3220*/  LDG.E.128 R144, desc[UR8][R144.64] ;  /* 0x0000000890907981 */ /* 0x000ee8000c1e1d00 */
[----:B------:R0:W3:Y:S01]  /*3230*/  LDG.E.128 R148, desc[UR8][R28.64] ;  /* 0x000000081c947981 */ /* 0x0000e2000c1e1d00 */
[----:B------:R-:W-:-:S03]  /*3240*/  ISETP.NE.AND.EX P0, PT, RZ, UR25, PT, P0 ;  /* 0x00000019ff007c0c */ /* 0x000fc6000bf05300 */
[----:B------:R-:W3:Y:S01]  /*3250*/  LDL.LU R203, [R1+0x64] ;  /* 0x0000640001cb7983 */ /* 0x000ee20000300800 */
[----:B0-----:R-:W0:Y:S09]  /*3260*/  @P2 LDC.64 R28, c[0x0][0x3b8] ;  /* 0x0000ee00ff1c2b82 */ /* 0x001e320000000a00 */
[----:B------:R-:W1:Y:S01]  /*3270*/  @P0 LDC.64 R172, c[0x0][0x438] ;  /* 0x00010e00ffac0b82 */ /* 0x000e620000000a00 */
[----:B0-----:R-:W-:-:S05]  /*3280*/  @P2 IMAD.WIDE.U32 R28, R218, 0x8, R28 ;  /* 0x00000008da1c2825 */ /* 0x001fca00078e001c */
[----:B------:R1:W5:Y:S02]  /*3290*/  @P2 LDG.E.64 R30, desc[UR8][R28.64] ;  /* 0x000000081c1e2981 */ /* 0x000364000c1e1b00 */
[----:B-1----:R-:W-:-:S04]  /*32a0*/  @P0 IMAD.WIDE.U32 R28, R218, 0x20, R172 ;  /* 0x00000020da1c0825 */ /* 0x002fc800078e00ac */
[----:B------:R-:W-:Y:S01]  /*32b0*/  IMAD.WIDE.U32 R172, R218, 0x8, R182 ;  /* 0x00000008daac7825 */ /* 0x000fe200078e00b6 */
[----:B------:R-:W5:Y:S04]  /*32c0*/  @P0 LDG.E.128 R136, desc[UR8][R28.64] ;  /* 0x000000081c880981 */ /* 0x000f68000c1e1d00 */
[----:B------:R-:W5:Y:S04]  /*32d0*/  @P0 LDG.E.128 R140, desc[UR8][R28.64+0x10] ;  /* 0x000010081c8c0981 */ /* 0x000f68000c1e1d00 */
[----:B------:R0:W5:Y:S01]  /*32e0*/  LDG.E.64 R28, desc[UR8][R172.64] ;  /* 0x00000008ac1c7981 */ /* 0x000162000c1e1b00 */
[C---:B----4-:R-:W-:Y:S01]  /*32f0*/  FADD.FTZ R27, -R195.reuse, R152 ;  /* 0x00000098c31b7221 */ /* 0x050fe20000010100 */
[----:B--2---:R-:W-:Y:S01]  /*3300*/  FADD.FTZ R152, -R195, R156 ;  /* 0x0000009cc3987221 */ /* 0x004fe20000010100 */
[----:B------:R-:W-:-:S02]  /*3310*/  HADD2.F32 R156, -RZ, R80.H0_H0 ;  /* 0x20000050ff9c7230 */ /* 0x000fc40000004100 */
[----:B---3--:R-:W-:Y:S02]  /*3320*/  HADD2.F32 R171, -RZ, R144.H0_H0 ;  /* 0x20000090ffab7230 */ /* 0x008fe40000004100 */
[----:B0-----:R-:W-:-:S03]  /*3330*/  HADD2.F32 R172, -RZ, R148.H0_H0 ;  /* 0x20000094ffac7230 */ /* 0x001fc60000004100 */
[----:B------:R-:W-:Y:S01]  /*3340*/  FMUL.FTZ R156, R156, R171 ;  /* 0x000000ab9c9c7220 */ /* 0x000fe20000410000 */
[----:B------:R-:W-:-:S03]  /*3350*/  HADD2.F32 R173, -RZ, R144.H1_H1 ;  /* 0x30000090ffad7230 */ /* 0x000fc60000004100 */
[-C--:B------:R-:W-:Y:S01]  /*3360*/  FFMA.FTZ R164, R164, R172.reuse, R156 ;  /* 0x000000aca4a47223 */ /* 0x080fe2000001009c */
[----:B------:R-:W-:Y:S02]  /*3370*/  HADD2.F32 R156, -RZ, R80.H1_H1 ;  /* 0x30000050ff9c7230 */ /* 0x000fe40000004100 */
[----:B-----5:R-:W-:Y:S01]  /*3380*/  FMUL.FTZ R27, R5, R27 ;  /* 0x0000001b051b7220 */ /* 0x020fe20000410000 */
[----:B------:R-:W-:Y:S01]  /*3390*/  FADD.FTZ R153, -R195, R153 ;  /* 0x00000099c3997221 */ /* 0x000fe20000010100 */
[----:B------:R-:W-:Y:S02]  /*33a0*/  HADD2.F32 R144, -RZ, R148.H1_H1 ;  /* 0x30000094ff907230 */ /* 0x000fe40000004100 */
[----:B------:R-:W-:Y:S01]  /*33b0*/  FMUL.FTZ R148, R156, R173 ;  /* 0x000000ad9c947220 */ /* 0x000fe20000410000 */
[----:B------:R-:W-:Y:S02]  /*33c0*/  HADD2.F32 R156, -RZ, R76.H1_H1 ;  /* 0x3000004cff9c7230 */ /* 0x000fe40000004100 */
[----:B------:R-:W-:Y:S01]  /*33d0*/  FADD.FTZ R104, R104, R171 ;  /* 0x000000ab68687221 */ /* 0x000fe20000010000 */
[----:B------:R-:W-:Y:S01]  /*33e0*/  FFMA.FTZ R212, R27, R171, R212 ;  /* 0x000000ab1bd47223 */ /* 0x000fe200000100d4 */
[----:B------:R-:W-:Y:S01]  /*33f0*/  FMUL.FTZ R171, R5, R153 ;  /* 0x0000009905ab7220 */ /* 0x000fe20000410000 */
[----:B------:R-:W-:Y:S01]  /*3400*/  FADD.FTZ R154, -R195, R154 ;  /* 0x0000009ac39a7221 */ /* 0x000fe20000010100 */
[----:B------:R-:W-:Y:S01]  /*3410*/  FADD.FTZ R248, R248, R172 ;  /* 0x000000acf8f87221 */ /* 0x000fe20000010000 */
[----:B------:R-:W-:Y:S01]  /*3420*/  FFMA.FTZ R194, R27, R172, R194 ;  /* 0x000000ac1bc27223 */ /* 0x000fe200000100c2 */
[----:B------:R-:W-:Y:S01]  /*3430*/  FFMA.FTZ R172, R156, R144, R148 ;  /* 0x000000909cac7223 */ /* 0x000fe20000010094 */
[----:B------:R-:W-:Y:S01]  /*3440*/  FADD.FTZ R105, R105, R173 ;  /* 0x000000ad69697221 */ /* 0x000fe20000010000 */
[----:B------:R-:W-:Y:S01]  /*3450*/  FFMA.FTZ R213, R171, R173, R213 ;  /* 0x000000adabd57223 */ /* 0x000fe200000100d5 */
[----:B------:R-:W-:-:S02]  /*3460*/  HADD2.F32 R156, -RZ, R149.H0_H0 ;  /* 0x20000095ff9c7230 */ /* 0x000fc40000004100 */
[----:B------:R-:W-:Y:S01]  /*3470*/  FMUL.FTZ R173, R5, R154 ;  /* 0x0000009a05ad7220 */ /* 0x000fe20000410000 */
[----:B------:R-:W-:Y:S01]  /*3480*/  FFMA.FTZ R193, R171, R144, R193 ;  /* 0x00000090abc17223 */ /* 0x000fe200000100c1 */
[----:B------:R-:W-:Y:S02]  /*3490*/  FADD.FTZ R155, -R195, R155 ;  /* 0x0000009bc39b7221 */ /* 0x000fe40000010100 */
[----:B------:R-:W-:Y:S01]  /*34a0*/  FFMA.FTZ R192, R173, R156, R192 ;  /* 0x0000009cadc07223 */ /* 0x000fe200000100c0 */
[----:B------:R0:W-:Y:S01]  /*34b0*/  STL [R1+0x70], R194 ;  /* 0x000070c201007387 */ /* 0x0001e20000100800 */
[----:B------:R-:W-:-:S03]  /*34c0*/  FMUL.FTZ R181, R5, R155 ;  /* 0x0000009b05b57220 */ /* 0x000fc60000410000 */
[----:B------:R1:W-:Y:S04]  /*34d0*/  STL [R1+0x74], R193 ;  /* 0x000074c101007387 */ /* 0x0003e80000100800 */
[----:B------:R2:W-:Y:S04]  /*34e0*/  STL [R1+0x78], R192 ;  /* 0x000078c001007387 */ /* 0x0005e80000100800 */
[----:B------:R-:W3:Y:S04]  /*34f0*/  LDL.LU R155, [R1+0x68] ;  /* 0x00006800019b7983 */ /* 0x000ee80000300800 */
[----:B------:R-:W4:Y:S01]  /*3500*/  LDL.LU R154, [R1+0x6c] ;  /* 0x00006c00019a7983 */ /* 0x000f220000300800 */
[----:B------:R-:W-:Y:S01]  /*3510*/  FADD.FTZ R249, R249, R144 ;  /* 0x00000090f9f97221 */ /* 0x000fe20000010000 */
[----:B------:R-:W-:-:S02]  /*3520*/  HADD2.F32 R144, -RZ, R81.H0_H0 ;  /* 0x20000051ff907230 */ /* 0x000fc40000004100 */
[----:B------:R-:W-:Y:S02]  /*3530*/  HADD2.F32 R153, -RZ, R145.H0_H0 ;  /* 0x20000091ff997230 */ /* 0x000fe40000004100 */
[----:B------:R-:W-:-:S03]  /*3540*/  HADD2.F32 R148, -RZ, R77.H0_H0 ;  /* 0x2000004dff947230 */ /* 0x000fc60000004100 */
[-C--:B------:R-:W-:Y:S01]  /*3550*/  FMUL.FTZ R144, R144, R153.reuse ;  /* 0x0000009990907220 */ /* 0x080fe20000410000 */
[----:B------:R-:W-:Y:S01]  /*3560*/  FADD.FTZ R106, R106, R153 ;  /* 0x000000996a6a7221 */ /* 0x000fe20000010000 */
[----:B------:R-:W-:Y:S01]  /*3570*/  FFMA.FTZ R214, R173, R153, R214 ;  /* 0x00000099add67223 */ /* 0x000fe200000100d6 */
[----:B------:R-:W-:Y:S02]  /*3580*/  HADD2.F32 R153, -RZ, R145.H1_H1 ;  /* 0x30000091ff997230 */ /* 0x000fe40000004100 */
[----:B------:R-:W-:Y:S02]  /*3590*/  HADD2.F32 R145, -RZ, R81.H1_H1 ;  /* 0x30000051ff917230 */ /* 0x000fe40000004100 */
[----:B------:R-:W-:Y:S01]  /*35a0*/  FFMA.FTZ R174, R148, R156, R144 ;  /* 0x0000009c94ae7223 */ /* 0x000fe20000010090 */
[----:B------:R-:W-:Y:S02]  /*35b0*/  HADD2.F32 R144, -RZ, R149.H1_H1 ;  /* 0x30000095ff907230 */ /* 0x000fe40000004100 */
[----:B------:R-:W-:-:S02]  /*35c0*/  HADD2.F32 R148, -RZ, R77.H1_H1 ;  /* 0x3000004dff947230 */ /* 0x000fc40000004100 */
[----:B------:R-:W-:Y:S01]  /*35d0*/  FMUL.FTZ R145, R145, R153 ;  /* 0x0000009991917220 */ /* 0x000fe20000410000 */
[----:B------:R-:W-:Y:S01]  /*35e0*/  FADD.FTZ R251, R251, R144 ;  /* 0x00000090fbfb7221 */ /* 0x000fe20000010000 */
[-C--:B------:R-:W-:Y:S02]  /*35f0*/  FFMA.FTZ R191, R181, R144.reuse, R191 ;  /* 0x00000090b5bf7223 */ /* 0x080fe400000100bf */
[----:B------:R-:W-:Y:S01]  /*3600*/  FFMA.FTZ R182, R148, R144, R145 ;  /* 0x0000009094b67223 */ /* 0x000fe20000010091 */
[----:B------:R-:W-:Y:S02]  /*3610*/  HADD2.F32 R144, -RZ, R82.H0_H0 ;  /* 0x20000052ff907230 */ /* 0x000fe40000004100 */
[----:B------:R-:W-:Y:S02]  /*3620*/  HADD2.F32 R148, -RZ, R146.H0_H0 ;  /* 0x20000092ff947230 */ /* 0x000fe40000004100 */
[----:B------:R-:W-:Y:S01]  /*3630*/  FMUL.FTZ R183, R5, R152 ;  /* 0x0000009805b77220 */ /* 0x000fe20000410000 */
[----:B------:R-:W-:-:S02]  /*3640*/  HADD2.F32 R145, -RZ, R78.H0_H0 ;  /* 0x2000004eff917230 */ /* 0x000fc40000004100 */
[----:B------:R-:W-:Y:S02]  /*3650*/  HADD2.F32 R149, -RZ, R150.H0_H0 ;  /* 0x20000096ff957230 */ /* 0x000fe40000004100 */
[-C--:B------:R-:W-:Y:S01]  /*3660*/  FMUL.FTZ R144, R144, R148.reuse ;  /* 0x0000009490907220 */ /* 0x080fe20000410000 */
[----:B------:R-:W-:Y:S01]  /*3670*/  FADD.FTZ R108, R108, R148 ;  /* 0x000000946c6c7221 */ /* 0x000fe20000010000 */
[----:B------:R-:W-:Y:S01]  /*3680*/  FFMA.FTZ R208, R183, R148, R208 ;  /* 0x00000094b7d07223 */ /* 0x000fe200000100d0 */
[----:B------:R-:W-:Y:S02]  /*3690*/  HADD2.F32 R148, -RZ, R146.H1_H1 ;  /* 0x30000092ff947230 */ /* 0x000fe40000004100 */
[----:B------:R-:W-:Y:S01]  /*36a0*/  FFMA.FTZ R184, R145, R149, R144 ;  /* 0x0000009591b87223 */ /* 0x000fe20000010090 */
[----:B------:R-:W-:Y:S02]  /*36b0*/  HADD2.F32 R145, -RZ, R82.H1_H1 ;  /* 0x30000052ff917230 */ /* 0x000fe40000004100 */
[----:B------:R-:W-:Y:S01]  /*36c0*/  FADD.FTZ R157, -R195, R157 ;  /* 0x0000009dc39d7221 */ /* 0x000fe20000010100 */
[----:B------:R-:W-:-:S02]  /*36d0*/  HADD2.F32 R144, -RZ, R150.H1_H1 ;  /* 0x30000096ff907230 */ /* 0x000fc40000004100 */
[----:B------:R-:W-:Y:S02]  /*36e0*/  HADD2.F32 R146, -RZ, R78.H1_H1 ;  /* 0x3000004eff927230 */ /* 0x000fe40000004100 */
[----:B------:R-:W-:Y:S01]  /*36f0*/  FMUL.FTZ R145, R145, R148 ;  /* 0x0000009491917220 */ /* 0x000fe20000410000 */
[----:B0-----:R-:W-:Y:S01]  /*3700*/  FMUL.FTZ R194, R5, R157 ;  /* 0x0000009d05c27220 */ /* 0x001fe20000410000 */
[----:B------:R-:W-:Y:S02]  /*3710*/  FADD.FTZ R245, R245, R144 ;  /* 0x00000090f5f57221 */ /* 0x000fe40000010000 */
[-C--:B-1----:R-:W-:Y:S01]  /*3720*/  FFMA.FTZ R193, R146, R144.reuse, R145 ;  /* 0x0000009092c17223 */ /* 0x082fe20000010091 */
[----:B------:R-:W-:Y:S01]  /*3730*/  FFMA.FTZ R203, R194, R144, R203 ;  /* 0x00000090c2cb7223 */ /* 0x000fe200000100cb */
[----:B------:R-:W-:Y:S02]  /*3740*/  HADD2.F32 R144, -RZ, R83.H0_H0 ;  /* 0x20000053ff907230 */ /* 0x000fe40000004100 */
[----:B------:R-:W-:-:S02]  /*3750*/  HADD2.F32 R146, -RZ, R147.H0_H0 ;  /* 0x20000093ff927230 */ /* 0x000fc40000004100 */
[----:B------:R-:W-:Y:S01]  /*3760*/  FADD.FTZ R109, R109, R148 ;  /* 0x000000946d6d7221 */ /* 0x000fe20000010000 */
[----:B------:R-:W-:Y:S01]  /*3770*/  FFMA.FTZ R209, R194, R148, R209 ;  /* 0x00000094c2d17223 */ /* 0x000fe200000100d1 */
[----:B------:R-:W-:Y:S02]  /*3780*/  HADD2.F32 R145, -RZ, R79.H0_H0 ;  /* 0x2000004fff917230 */ /* 0x000fe40000004100 */
[----:B------:R-:W-:Y:S01]  /*3790*/  FADD.FTZ R158, -R195, R158 ;  /* 0x0000009ec39e7221 */ /* 0x000fe20000010100 */
[----:B------:R-:W-:Y:S02]  /*37a0*/  HADD2.F32 R148, -RZ, R151.H0_H0 ;  /* 0x20000097ff947230 */ /* 0x000fe40000004100 */
[----:B------:R-:W-:Y:S01]  /*37b0*/  FMUL.FTZ R144, R144, R146 ;  /* 0x0000009290907220 */ /* 0x000fe20000410000 */
[----:B------:R0:W-:Y:S01]  /*37c0*/  STL [R1+0x7c], R191 ;  /* 0x00007cbf01007387 */ /* 0x0001e20000100800 */
[----:B------:R-:W-:Y:S01]  /*37d0*/  FFMA.FTZ R202, R183, R149, R202 ;  /* 0x00000095b7ca7223 */ /* 0x000fe200000100ca */
[----:B--2---:R-:W-:Y:S01]  /*37e0*/  FMUL.FTZ R192, R5, R158 ;  /* 0x0000009e05c07220 */ /* 0x004fe20000410000 */
[----:B------:R-:W-:-:S02]  /*37f0*/  HADD2.F32 R147, -RZ, R147.H1_H1 ;  /* 0x30000093ff937230 */ /* 0x000fc40000004100 */
[----:B------:R-:W-:Y:S01]  /*3800*/  FADD.FTZ R159, -R195, R159 ;  /* 0x0000009fc39f7221 */ /* 0x000fe20000010100 */
[----:B------:R-:W-:Y:S01]  /*3810*/  FADD.FTZ R110, R110, R146 ;  /* 0x000000926e6e7221 */ /* 0x000fe20000010000 */
[----:B------:R-:W-:Y:S01]  /*3820*/  FFMA.FTZ R210, R192, R146, R210 ;  /* 0x00000092c0d27223 */ /* 0x000fe200000100d2 */
[----:B0-----:R-:W-:Y:S01]  /*3830*/  FFMA.FTZ R191, R145, R148, R144 ;  /* 0x0000009491bf7223 */ /* 0x001fe20000010090 */
[----:B------:R-:W-:Y:S01]  /*3840*/  HADD2.F32 R145, -RZ, R83.H1_H1 ;  /* 0x30000053ff917230 */ /* 0x000fe20000004100 */
[----:B------:R0:W-:Y:S01]  /*3850*/  STL [R1+0x60], R202 ;  /* 0x000060ca01007387 */ /* 0x0001e20000100800 */
[----:B------:R-:W-:Y:S02]  /*3860*/  HADD2.F32 R144, -RZ, R151.H1_H1 ;  /* 0x30000097ff907230 */ /* 0x000fe40000004100 */
[----:B------:R-:W-:Y:S02]  /*3870*/  HADD2.F32 R146, -RZ, R79.H1_H1 ;  /* 0x3000004fff927230 */ /* 0x000fe40000004100 */
[----:B------:R-:W-:Y:S01]  /*3880*/  FMUL.FTZ R145, R145, R147 ;  /* 0x0000009391917220 */ /* 0x000fe20000410000 */
[----:B------:R1:W-:Y:S01]  /*3890*/  STL [R1+0x64], R203 ;  /* 0x000064cb01007387 */ /* 0x0003e20000100800 */
[----:B------:R-:W-:Y:S01]  /*38a0*/  FADD.FTZ R247, R247, R144 ;  /* 0x00000090f7f77221 */ /* 0x000fe20000010000 */
[----:B0-----:R-:W-:Y:S01]  /*38b0*/  FMUL.FTZ R202, R5, R159 ;  /* 0x0000009f05ca7220 */ /* 0x001fe20000410000 */
        /* <DEDUP_REMOVED lines=10> */
[----:B------:R-:W-:Y:S01]  /*3960*/  FFMA.FTZ R215, R181, R153, R215 ;  /* 0x00000099b5d77223 */ /* 0x000fe200000100d7 */
[----:B------:R-:W-:Y:S01]  /*3970*/  FADD.FTZ R244, R244, R149 ;  /* 0x00000095f4f47221 */ /* 0x000fe20000010000 */
[----:B------:R-:W-:Y:S01]  /*3980*/  FADD.FTZ R246, R246, R148 ;  /* 0x00000094f6f67221 */ /* 0x000fe20000010000 */
[----:B------:R-:W-:Y:S01]  /*3990*/  FADD.FTZ R111, R111, R147 ;  /* 0x000000936f6f7221 */ /* 0x000fe20000010000 */
[C---:B------:R-:W-:Y:S01]  /*39a0*/  FFMA.FTZ R211, R202.reuse, R147, R211 ;  /* 0x00000093cad37223 */ /* 0x040fe200000100d3 */
[----:B------:R-:W-:Y:S01]  /*39b0*/  FFMA.FTZ R217, R202, R203, R145 ;  /* 0x000000cbcad97223 */ /* 0x000fe20000010091 */
[----:B---3--:R-:W-:Y:S01]  /*39c0*/  FFMA.FTZ R155, R192, R148, R155 ;  /* 0x00000094c09b7223 */ /* 0x008fe2000001009b */
[----:B----4-:R-:W-:Y:S01]  /*39d0*/  FFMA.FTZ R154, R202, R144, R154 ;  /* 0x00000090ca9a7223 */ /* 0x010fe2000001009a */
[----:B------:R-:W-:-:S03]  /*39e0*/  FADD.FTZ R144, R216, R164 ;  /* 0x000000a4d8907221 */ /* 0x000fc60000010000 */
[----:B------:R1:W-:Y:S01]  /*39f0*/  STL [R1+0x68], R155 ;  /* 0x0000689b01007387 */ /* 0x0003e20000100800 */
[----:B------:R-:W-:-:S03]  /*3a00*/  FADD.FTZ R144, R144, R172 ;  /* 0x000000ac90907221 */ /* 0x000fc60000010000 */
[----:B------:R1:W-:Y:S01]  /*3a10*/  STL [R1+0x6c], R154 ;  /* 0x00006c9a01007387 */ /* 0x0003e20000100800 */
[----:B------:R-:W-:-:S04]  /*3a20*/  FADD.FTZ R144, R144, R174 ;  /* 0x000000ae90907221 */ /* 0x000fc80000010000 */
[----:B------:R-:W-:-:S04]  /*3a30*/  FADD.FTZ R144, R144, R182 ;  /* 0x000000b690907221 */ /* 0x000fc80000010000 */
[----:B------:R-:W-:-:S04]  /*3a40*/  FADD.FTZ R144, R144, R184 ;  /* 0x000000b890907221 */ /* 0x000fc80000010000 */
[----:B------:R-:W-:-:S04]  /*3a50*/  FADD.FTZ R144, R144, R193 ;  /* 0x000000c190907221 */ /* 0x000fc80000010000 */
[----:B------:R-:W-:-:S04]  /*3a60*/  FADD.FTZ R144, R144, R191 ;  /* 0x000000bf90907221 */ /* 0x000fc80000010000 */
[----:B-1----:R-:W-:-:S07]  /*3a70*/  FADD.FTZ R216, R144, R203 ;  /* 0x000000cb90d87221 */ /* 0x002fce0000010000 */
.L_x_3469:
[----:B------:R-:W-:Y:S05]  /*3a80*/  BSYNC.RECONVERGENT B1 ;  /* 0x0000000000017941 */ /* 0x000fea0003800200 */
.L_x_3468:
        /* <DEDUP_REMOVED lines=23> */
.L_x_3537:
        /* <DEDUP_REMOVED lines=60> */
[----:B------:R-:W-:Y:S01]  /*3fc0*/  F2FP.F16.F32.PACK_AB R145, R145, R144 ;  /* 0x000000909191723e */ /* 0x000fe200000000ff */
        /* <DEDUP_REMOVED lines=9> */
[----:B------:R-:W-:Y:S01]  /*4060*/  F2FP.F16.F32.PACK_AB R144, R144, R148 ;  /* 0x000000949090723e */ /* 0x000fe200000000ff */
[----:B------:R-:W-:Y:S06]  /*4070*/  BRA `(.L_x_3476) ;  /* 0x0000001c007c7947 */ /* 0x000fec0003800000 */
.L_x_3475:
        /* <DEDUP_REMOVED lines=25> */
[----:B------:R-:W-:Y:S01]  /*4210*/  F2FP.F16.F32.PACK_AB R147, R91, R90 ;  /* 0x0000005a5b93723e */ /* 0x000fe200000000ff */
[-CC-:B------:R-:W-:Y:S01]  /*4220*/  FFMA.FTZ R90, R20, R149.reuse, R151.reuse ;  /* 0x00000095145a7223 */ /* 0x180fe20000010097 */
[----:B------:R-:W-:Y:S01]  /*4230*/  F2FP.F16.F32.PACK_AB R146, R89, R88 ;  /* 0x000000585992723e */ /* 0x000fe200000000ff */
        /* <DEDUP_REMOVED lines=23> */
[----:B------:R-:W-:Y:S02]  /*43b0*/  F2FP.F16.F32.PACK_AB R145, R145, R148 ;  /* 0x000000949191723e */ /* 0x000fe400000000ff */
[----:B------:R-:W-:Y:S01]  /*43c0*/  F2FP.F16.F32.PACK_AB R144, R144, R150 ;  /* 0x000000969090723e */ /* 0x000fe200000000ff */
[----:B------:R-:W-:Y:S06]  /*43d0*/  BRA `(.L_x_3476) ;  /* 0x0000001800a47947 */ /* 0x000fec0003800000 */
.L_x_3474:
        /* <DEDUP_REMOVED lines=59> */
.L_x_3477:
        /* <DEDUP_REMOVED lines=54> */
.L_x_3473:
        /* <DEDUP_REMOVED lines=55> */
[C---:B------:R-:W-:Y:S02]  /*4e60*/  FSEL R145, R113.reuse, RZ, P6 ;  /* 0x000000ff71917208 */ /* 0x040fe40003000000 */
[----:B------:R-:W-:Y:S01]  /*4e70*/  LOP3.LUT P6, RZ, R162, 0xff000000, RZ, 0xc0, !PT ;  /* 0xff000000a2ff7812 */ /* 0x000fe200078cc0ff */
[----:B------:R-:W-:Y:S01]  /*4e80*/  FMUL.FTZ R112, R112, UR13 ;  /* 0x0000000d70707c20 */ /* 0x000fe20008410000 */
[----:B------:R-:W-:Y:S02]  /*4e90*/  FSEL R113, R113, RZ, P0 ;  /* 0x000000ff71717208 */ /* 0x000fe40000000000 */
[----:B------:R-:W-:Y:S02]  /*4ea0*/  LOP3.LUT P0, RZ, R160, 0xff000000, RZ, 0xc0, !PT ;  /* 0xff000000a0ff7812 */ /* 0x000fe4000780c0ff */
[C---:B------:R-:W-:Y:S02]  /*4eb0*/  FSEL R144, R112.reuse, RZ, P6 ;  /* 0x000000ff70907208 */ /* 0x040fe40003000000 */
[----:B------:R-:W-:-:S02]  /*4ec0*/  FSEL R112, R112, RZ, P0 ;  /* 0x000000ff70707208 */ /* 0x000fc40000000000 */
[----:B------:R-:W-:Y:S02]  /*4ed0*/  F2FP.F16.F32.PACK_AB R113, R144, R113 ;  /* 0x000000719071723e */ /* 0x000fe400000000ff */
[----:B------:R-:W-:Y:S01]  /*4ee0*/  F2FP.F16.F32.PACK_AB R145, R112, R145 ;  /* 0x000000917091723e */ /* 0x000fe200000000ff */
[----:B------:R-:W-:Y:S01]  /*4ef0*/  FFMA.FTZ R112, R14, R149, R151 ;  /* 0x000000950e707223 */ /* 0x000fe20000010097 */
[----:B------:R-:W-:Y:S02]  /*4f00*/  LOP3.LUT P0, RZ, R160, 0xff00, RZ, 0xc0, !PT ;  /* 0x0000ff00a0ff7812 */ /* 0x000fe4000780c0ff */
[----:B------:R-:W-:Y:S01]  /*4f10*/  LOP3.LUT P6, RZ, R162, 0xff00, RZ, 0xc0, !PT ;  /* 0x0000ff00a2ff7812 */ /* 0x000fe200078cc0ff */
        /* <DEDUP_REMOVED lines=15> */
[----:B------:R-:W-:Y:S06]  /*5010*/  BRA `(.L_x_3476) ;  /* 0x0000000c00947947 */ /* 0x000fec0003800000 */
.L_x_3479:
        /* <DEDUP_REMOVED lines=14> */
[----:B------:R-:W-:Y:S01]  /*5100*/  F2FP.F16.F32.PACK_AB R115, R91, R88 ;  /* 0x000000585b73723e */ /* 0x000fe200000000ff */
        /* <DEDUP_REMOVED lines=9> */
[----:B------:R-:W-:Y:S01]  /*51a0*/  F2FP.F16.F32.PACK_AB R147, R90, R89 ;  /* 0x000000595a93723e */ /* 0x000fe200000000ff */
        /* <DEDUP_REMOVED lines=16> */
[----:B------:R-:W-:Y:S02]  /*52b0*/  F2FP.F16.F32.PACK_AB R146, R89, R88 ;  /* 0x000000585992723e */ /* 0x000fe400000000ff */
        /* <DEDUP_REMOVED lines=10> */
[----:B------:R-:W-:Y:S01]  /*5360*/  F2FP.F16.F32.PACK_AB R113, R113, R89 ;  /* 0x000000597171723e */ /* 0x000fe200000000ff */
[----:B------:R-:W-:Y:S01]  /*5370*/  FFMA.FTZ R89, R14, R149, R151 ;  /* 0x000000950e597223 */ /* 0x000fe20000010097 */
[----:B------:R-:W-:-:S02]  /*5380*/  FSEL R88, R88, RZ, P0 ;  /* 0x000000ff58587208 */ /* 0x000fc40000000000 */
[----:B------:R-:W-:Y:S01]  /*5390*/  FSEL R112, R112, RZ, P6 ;  /* 0x000000ff70707208 */ /* 0x000fe20003000000 */
[----:B------:R-:W-:Y:S01]  /*53a0*/  FADD.FTZ R89, R13, -R89 ;  /* 0x800000590d597221 */ /* 0x000fe20000010000 */
[----:B------:R-:W-:Y:S02]  /*53b0*/  LOP3.LUT P0, RZ, R160, 0xff00, RZ, 0xc0, !PT ;  /* 0x0000ff00a0ff7812 */ /* 0x000fe4000780c0ff */
[----:B------:R-:W-:Y:S01]  /*53c0*/  F2FP.F16.F32.PACK_AB R145, R112, R88 ;  /* 0x000000587091723e */ /* 0x000fe200000000ff */
        /* <DEDUP_REMOVED lines=13> */
[----:B------:R-:W-:Y:S02]  /*54a0*/  F2FP.F16.F32.PACK_AB R112, R144, R148 ;  /* 0x000000949070723e */ /* 0x000fe400000000ff */
[----:B------:R-:W-:Y:S01]  /*54b0*/  F2FP.F16.F32.PACK_AB R144, R152, R150 ;  /* 0x000000969890723e */ /* 0x000fe200000000ff */
[----:B------:R-:W-:Y:S06]  /*54c0*/  BRA `(.L_x_3476) ;  /* 0x0000000800687947 */ /* 0x000fec0003800000 */
.L_x_3478:
        /* <DEDUP_REMOVED lines=11> */
[C---:B-----5:R-:W-:Y:S01]  /*5580*/  FFMA.FTZ R112, R5.reuse, R112, R122 ;  /* 0x0000007005707223 */ /* 0x060fe2000001007a */
[----:B------:R-:W-:-:S03]  /*5590*/  FFMA.FTZ R113, R5, R113, R123 ;  /* 0x0000007105717223 */ /* 0x000fc6000001007b */
        /* <DEDUP_REMOVED lines=18> */
[C---:B------:R-:W-:Y:S01]  /*56c0*/  FFMA.FTZ R113, R5.reuse, R113, R120 ;  /* 0x0000007105717223 */ /* 0x040fe20000010078 */
[----:B------:R-:W-:-:S03]  /*56d0*/  FFMA.FTZ R112, R5, R112, R121 ;  /* 0x0000007005707223 */ /* 0x000fc60000010079 */
        /* <DEDUP_REMOVED lines=47> */
.L_x_3480:
        /* <DEDUP_REMOVED lines=24> */
[----:B------:R-:W-:Y:S01]  /*5b50*/  F2FP.F16.F32.PACK_AB R147, R90, R89 ;  /* 0x000000595a93723e */ /* 0x000fe200000000ff */
        /* <DEDUP_REMOVED lines=48> */
[----:B------:R-:W-:-:S07]  /*5e60*/  F2FP.F16.F32.PACK_AB R144, R152, R150 ;  /* 0x000000969890723e */ /* 0x000fce00000000ff */
.L_x_3476:
        /* <DEDUP_REMOVED lines=15> */
.L_x_3472:
[----:B------:R-:W-:Y:S05]  /*5f60*/  BSYNC.RECONVERGENT B1 ;  /* 0x0000000000017941 */ /* 0x000fea0003800200 */
.L_x_3471:
        /* <DEDUP_REMOVED lines=28> */
[----:B-1----:R-:W-:Y:S01]  /*6130*/  F2FP.F16.F32.PACK_AB R115, R91, R88 ;  /* 0x000000585b73723e */ /* 0x002fe200000000ff */
[----:B------:R-:W-:Y:S01]  /*6140*/  FFMA.FTZ R88, R166, R149, R151 ;  /* 0x00000095a6587223 */ /* 0x000fe20000010097 */
[----:B------:R-:W-:-:S03]  /*6150*/  ISETP.GE.U32.AND.EX P6, PT, R37, 0x1000000, PT, P6 ;  /* 0x010000002500780c */ /* 0x000fc60003fc6160 */
[----:B------:R-:W-:Y:S01]  /*6160*/  FADD.FTZ R88, R165, -R88 ;  /* 0x80000058a5587221 */ /* 0x000fe20000010000 */
[----:B------:R-:W-:Y:S02]  /*6170*/  FSEL R90, R90, RZ, P6 ;  /* 0x000000ff5a5a7208 */ /* 0x000fe40003000000 */
[----:B------:R-:W-:Y:S01]  /*6180*/  LOP3.LUT P6, RZ, R39, 0xff, RZ, 0xc0, !PT ;  /* 0x000000ff27ff7812 */ /* 0x000fe200078cc0ff */
[----:B------:R-:W-:Y:S01]  /*6190*/  FFMA.FTZ R124, R5, R88, R44 ;  /* 0x00000058057c7223 */ /* 0x000fe2000001002c */
[----:B------:R-:W-:Y:S01]  /*61a0*/  F2FP.F16.F32.PACK_AB R147, R90, R89 ;  /* 0x000000595a93723e */ /* 0x000fe200000000ff */
        /* <DEDUP_REMOVED lines=9> */
[----:B------:R-:W-:Y:S01]  /*6240*/  F2FP.F16.F32.PACK_AB R114, R91, R90 ;  /* 0x0000005a5b72723e */ /* 0x000fe200000000ff */
        /* <DEDUP_REMOVED lines=10> */
[----:B------:R-:W-:Y:S01]  /*62f0*/  F2FP.F16.F32.PACK_AB R146, R89, R88 ;  /* 0x000000585992723e */ /* 0x000fe200000000ff */
[----:B------:R-:W-:-:S02]  /*6300*/  FMUL.FTZ R88, R90, UR13 ;  /* 0x0000000d5a587c20 */ /* 0x000fc40008410000 */
        /* <DEDUP_REMOVED lines=26> */
[----:B------:R-:W-:Y:S02]  /*64b0*/  F2FP.F16.F32.PACK_AB R112, R144, R112 ;  /* 0x000000709070723e */ /* 0x000fe400000000ff */
[----:B------:R-:W-:Y:S01]  /*64c0*/  F2FP.F16.F32.PACK_AB R144, R150, R148 ;  /* 0x000000949690723e */ /* 0x000fe200000000ff */
[----:B------:R-:W-:Y:S06]  /*64d0*/  BRA `(.L_x_3486) ;  /* 0x0000001c001c7947 */ /* 0x000fec0003800000 */
.L_x_3485:
[-CC-:B-1----:R-:W-:Y:S01]  /*64e0*/  FFMA.FTZ R112, R188, R149.reuse, R151.reuse ;  /* 0x00000095bc707223 */ /* 0x182fe20000010097 */
[-CC-:B------:R-:W-:Y:S01]  /*64f0*/  FFMA.FTZ R113, R198, R149.reuse, R151.reuse ;  /* 0x00000095c6717223 */ /* 0x180fe20000010097 */
[----:B------:R-:W-:Y:S01]  /*6500*/  LOP3.LUT P6, RZ, R39, 0xff0000, RZ, 0xc0, !PT ;  /* 0x00ff000027ff7812 */ /* 0x000fe200078cc0ff */
[----:B------:R-:W-:Y:S01]  /*6510*/  FFMA.FTZ R114, R178, R149, R151 ;  /* 0x00000095b2727223 */ /* 0x000fe20000010097 */
[----:B------:R-:W-:Y:S01]  /*6520*/  FADD.FTZ R112, R187, -R112 ;  /* 0x80000070bb707221 */ /* 0x000fe20000010000 */
[----:B------:R-:W-:Y:S02]  /*6530*/  FADD.FTZ R113, R199, -R113 ;  /* 0x80000071c7717221 */ /* 0x000fe40000010000 */
[----:B------:R-:W-:Y:S01]  /*6540*/  FADD.FTZ R114, R177, -R114 ;  /* 0x80000072b1727221 */ /* 0x000fe20000010000 */
[C---:B-----5:R-:W-:Y:S01]  /*6550*/  FFMA.FTZ R112, R5.reuse, R112, R46 ;  /* 0x0000007005707223 */ /* 0x060fe2000001002e */
        /* <DEDUP_REMOVED lines=16> */
[----:B------:R-:W-:-:S03]  /*6660*/  FFMA.FTZ R113, R5, R113, R44 ;  /* 0x0000007105717223 */ /* 0x000fc6000001002c */
        /* <DEDUP_REMOVED lines=16> */
[----:B------:R-:W-:Y:S01]  /*6770*/  FFMA.FTZ R113, R5, R112, R50 ;  /* 0x0000007005717223 */ /* 0x000fe20000010032 */
[----:B------:R-:W-:-:S03]  /*6780*/  FFMA.FTZ R112, R23, R149, R151 ;  /* 0x0000009517707223 */ /* 0x000fc60000010097 */
[----:B------:R-:W-:Y:S01]  /*6790*/  FMUL.FTZ R113, R113, UR13 ;  /* 0x0000000d71717c20 */ /* 0x000fe20008410000 */
[----:B------:R-:W-:-:S04]  /*67a0*/  FADD.FTZ R112, R24, -R112 ;  /* 0x8000007018707221 */ /* 0x000fc80000010000 */
[----:B------:R-:W-:Y:S01]  /*67b0*/  FSEL R145, R113, RZ, P6 ;  /* 0x000000ff71917208 */ /* 0x000fe20003000000 */
[----:B------:R-:W-:Y:S01]  /*67c0*/  FFMA.FTZ R112, R5, R112, R51 ;  /* 0x0000007005707223 */ /* 0x000fe20000010033 */
[----:B------:R-:W-:-:S03]  /*67d0*/  LOP3.LUT P6, RZ, R38, 0xff0000, RZ, 0xc0, !PT ;  /* 0x00ff000026ff7812 */ /* 0x000fc600078cc0ff */
[----:B------:R-:W-:Y:S01]  /*67e0*/  FMUL.FTZ R144, R112, UR13 ;  /* 0x0000000d70907c20 */ /* 0x000fe20008410000 */
        /* <DEDUP_REMOVED lines=9> */
[----:B------:R-:W-:-:S03]  /*6880*/  F2FP.F16.F32.PACK_AB R113, R144, R113 ;  /* 0x000000719071723e */ /* 0x000fc600000000ff */
[----:B------:R-:W-:Y:S01]  /*6890*/  FFMA.FTZ R144, R5, R112, R49 ;  /* 0x0000007005907223 */ /* 0x000fe20000010031 */
[----:B------:R-:W-:-:S03]  /*68a0*/  FFMA.FTZ R112, R4, R149, R151 ;  /* 0x0000009504707223 */ /* 0x000fc60000010097 */
        /* <DEDUP_REMOVED lines=9> */
[----:B------:R-:W-:-:S04]  /*6940*/  LOP3.LUT P6, RZ, R38, 0xff, RZ, 0xc0, !PT ;  /* 0x000000ff26ff7812 */ /* 0x000fc800078cc0ff */
[----:B------:R-:W-:-:S04]  /*6950*/  FSEL R144, R152, RZ, P6 ;  /* 0x000000ff98907208 */ /* 0x000fc80003000000 */
[----:B------:R-:W-:Y:S02]  /*6960*/  F2FP.F16.F32.PACK_AB R112, R112, R144 ;  /* 0x000000907070723e */ /* 0x000fe400000000ff */
[----:B------:R-:W-:Y:S01]  /*6970*/  F2FP.F16.F32.PACK_AB R144, R150, R148 ;  /* 0x000000949690723e */ /* 0x000fe200000000ff */
[----:B------:R-:W-:Y:S06]  /*6980*/  BRA `(.L_x_3486) ;  /* 0x0000001400f07947 */ /* 0x000fec0003800000 */
.L_x_3484:
        /* <DEDUP_REMOVED lines=20> */
[----:B------:R-:W-:Y:S01]  /*6ad0*/  F2FP.F16.F32.PACK_AB R115, R91, R88 ;  /* 0x000000585b73723e */ /* 0x000fe200000000ff */
[----:B------:R-:W-:Y:S01]  /*6ae0*/  FFMA.FTZ R88, R166, R149, R151 ;  /* 0x00000095a6587223 */ /* 0x000fe20000010097 */
[----:B------:R-:W-:-:S03]  /*6af0*/  ISETP.GE.U32.AND.EX P6, PT, R37, 0x1000000, PT, P6 ;  /* 0x010000002500780c */ /* 0x000fc60003fc6160 */
[----:B------:R-:W-:Y:S01]  /*6b00*/  FADD.FTZ R88, R165, -R88 ;  /* 0x80000058a5587221 */ /* 0x000fe20000010000 */
[----:B------:R-:W-:Y:S02]  /*6b10*/  FSEL R90, R90, RZ, P6 ;  /* 0x000000ff5a5a7208 */ /* 0x000fe40003000000 */
[----:B------:R-:W-:Y:S01]  /*6b20*/  LOP3.LUT P6, RZ, R39, 0xff, RZ, 0xc0, !PT ;  /* 0x000000ff27ff7812 */ /* 0x000fe200078cc0ff */
[----:B------:R-:W-:Y:S01]  /*6b30*/  FMUL.FTZ R124, R5, R88 ;  /* 0x00000058057c7220 */ /* 0x000fe20000410000 */
[----:B------:R-:W-:Y:S01]  /*6b40*/  F2FP.F16.F32.PACK_AB R147, R90, R89 ;  /* 0x000000595a93723e */ /* 0x000fe200000000ff */
        /* <DEDUP_REMOVED lines=51> */
.L_x_3487:
        /* <DEDUP_REMOVED lines=45> */
[----:B------:R-:W-:Y:S01]  /*7150*/  FSEL R145, R113, RZ, P6 ;  /* 0x000000ff71917208 */ /* 0x000fe20003000000 */
        /* <DEDUP_REMOVED lines=29> */
.L_x_3483:
        /* <DEDUP_REMOVED lines=53> */
[----:B------:R-:W-:Y:S02]  /*7680*/  F2FP.F16.F32.PACK_AB R145, R145, R148 ;  /* 0x000000949191723e */ /* 0x000fe400000000ff */
[----:B------:R-:W-:Y:S01]  /*7690*/  FSEL R146, R146, RZ, P6 ;  /* 0x000000ff92927208 */ /* 0x000fe20003000000 */
[----:B------:R-:W-:Y:S01]  /*76a0*/  FMUL.FTZ R144, R125, UR13 ;  /* 0x0000000d7d907c20 */ /* 0x000fe20008410000 */
[----:B------:R-:W-:-:S04]  /*76b0*/  LOP3.LUT P6, RZ, R37, 0xff00, RZ, 0xc0, !PT ;  /* 0x0000ff0025ff7812 */ /* 0x000fc800078cc0ff */
[----:B------:R-:W-:-:S04]  /*76c0*/  FSEL R144, R144, RZ, P6 ;  /* 0x000000ff90907208 */ /* 0x000fc80003000000 */
[----:B------:R-:W-:Y:S02]  /*76d0*/  F2FP.F16.F32.PACK_AB R146, R144, R146 ;  /* 0x000000929092723e */ /* 0x000fe400000000ff */
[----:B------:R-:W-:Y:S01]  /*76e0*/  F2FP.F16.F32.PACK_AB R144, R150, R152 ;  /* 0x000000989690723e */ /* 0x000fe200000000ff */
[----:B------:R-:W-:Y:S06]  /*76f0*/  BRA `(.L_x_3486) ;  /* 0x0000000800947947 */ /* 0x000fec0003800000 */
.L_x_3489:
        /* <DEDUP_REMOVED lines=43> */
[----:B------:R-:W-:Y:S01]  /*79b0*/  F2FP.F16.F32.PACK_AB R145, R145, R144 ;  /* 0x000000909191723e */ /* 0x000fe200000000ff */
        /* <DEDUP_REMOVED lines=10> */
.L_x_3488:
        /* <DEDUP_REMOVED lines=58> */
.L_x_3490:
        /* <DEDUP_REMOVED lines=53> */
.L_x_3486:
        /* <DEDUP_REMOVED lines=11> */
.L_x_3482:
[----:B------:R-:W-:Y:S05]  /*8200*/  BSYNC.RECONVERGENT B1 ;  /* 0x0000000000017941 */ /* 0x000fea0003800200 */
.L_x_3481:
        /* <DEDUP_REMOVED lines=26> */
[----:B-12---:R-:W-:Y:S01]  /*83b0*/  F2FP.F16.F32.PACK_AB R115, R91, R88 ;  /* 0x000000585b73723e */ /* 0x006fe200000000ff */
        /* <DEDUP_REMOVED lines=60> */
.L_x_3495:
[-CC-:B-12---:R-:W-:Y:S01]  /*8780*/  FFMA.FTZ R112, R186, R149.reuse, R151.reuse ;  /* 0x00000095ba707223 */ /* 0x186fe20000010097 */
        /* <DEDUP_REMOVED lines=74> */
.L_x_3494:
        /* <DEDUP_REMOVED lines=79> */
.L_x_3497:
        /* <DEDUP_REMOVED lines=75> */
.L_x_3493:
        /* <DEDUP_REMOVED lines=61> */
.L_x_3499:
        /* <DEDUP_REMOVED lines=52> */
[----:B------:R-:W-:Y:S01]  /*9ce0*/  F2FP.F16.F32.PACK_AB R144, R144, R148 ;  /* 0x000000949090723e */ /* 0x000fe200000000ff */
[----:B------:R-:W-:Y:S06]  /*9cf0*/  BRA `(.L_x_3496) ;  /* 0x0000000400bc7947 */ /* 0x000fec0003800000 */
.L_x_3498:
        /* <DEDUP_REMOVED lines=58> */
.L_x_3500:
        /* <DEDUP_REMOVED lines=52> */
[----:B------:R-:W-:-:S07]  /*a3e0*/  F2FP.F16.F32.PACK_AB R144, R144, R148 ;  /* 0x000000949090723e */ /* 0x000fce00000000ff */
.L_x_3496:
        /* <DEDUP_REMOVED lines=11> */
.L_x_3492:
[----:B------:R-:W-:Y:S05]  /*a4a0*/  BSYNC.RECONVERGENT B1 ;  /* 0x0000000000017941 */ /* 0x000fea0003800200 */
.L_x_3491:
        /* <DEDUP_REMOVED lines=22> */
[----:B------:R-:W-:Y:S01]  /*a610*/  FMUL.FTZ R89, R126, UR13 ;  /* 0x0000000d7e597c20 */ /* 0x000fe20008410000 */
[----:B------:R-:W-:-:S03]  /*a620*/  ISETP.GE.U32.AND P5, PT, R30, RZ, PT ;  /* 0x000000ff1e00720c */ /* 0x000fc60003fa6070 */
[----:B------:R-:W-:Y:S02]  /*a630*/  FSEL R88, R90, RZ, P4 ;  /* 0x000000ff5a587208 */ /* 0x000fe40002000000 */
[----:B------:R-:W-:Y:S02]  /*a640*/  LOP3.LUT P4, RZ, R29, 0xff0000, RZ, 0xc0, !PT ;  /* 0x00ff00001dff7812 */ /* 0x000fe4000788c0ff */
[C---:B------:R-:W-:Y:S02]  /*a650*/  FSEL R91, R89.reuse, RZ, P6 ;  /* 0x000000ff595b7208 */ /* 0x040fe40003000000 */
[----:B------:R-:W-:Y:S02]  /*a660*/  FSEL R89, R89, RZ, P4 ;  /* 0x000000ff59597208 */ /* 0x000fe40002000000 */
[----:B------:R-:W-:Y:S02]  /*a670*/  ISETP.GE.U32.AND.EX P5, PT, R31, 0x1000000, PT, P5 ;  /* 0x010000001f00780c */ /* 0x000fe40003fa6150 */
[----:B------:R-:W-:Y:S01]  /*a680*/  F2FP.F16.F32.PACK_AB R147, R88, R89 ;  /* 0x000000595893723e */ /* 0x000fe200000000ff */
[-CC-:B------:R-:W-:Y:S01]  /*a690*/  FFMA.FTZ R89, R183, R149.reuse, R151.reuse ;  /* 0x00000095b7597223 */ /* 0x180fe20000010097 */
[----:B------:R-:W-:Y:S01]  /*a6a0*/  FFMA.FTZ R88, R194, R149, R151 ;  /* 0x00000095c2587223 */ /* 0x000fe20000010097 */
[----:B------:R-:W-:-:S02]  /*a6b0*/  FSEL R90, R90, RZ, P5 ;  /* 0x000000ff5a5a7208 */ /* 0x000fc40002800000 */
[----:B------:R-:W-:Y:S01]  /*a6c0*/  FADD.FTZ R89, R184, -R89 ;  /* 0x80000059b8597221 */ /* 0x000fe20000010000 */
[----:B------:R-:W-:Y:S01]  /*a6d0*/  FADD.FTZ R88, R193, -R88 ;  /* 0x80000058c1587221 */ /* 0x000fe20000010000 */
[----:B-123--:R-:W-:Y:S02]  /*a6e0*/  F2FP.F16.F32.PACK_AB R115, R90, R91 ;  /* 0x0000005b5a73723e */ /* 0x00efe400000000ff */
[C---:B------:R-:W-:Y:S01]  /*a6f0*/  FFMA.FTZ R124, R5.reuse, R89, R140 ;  /* 0x00000059057c7223 */ /* 0x040fe2000001008c */
[----:B------:R-:W-:Y:S01]  /*a700*/  FFMA.FTZ R125, R5, R88, R141 ;  /* 0x00000058057d7223 */ /* 0x000fe2000001008d */
[----:B------:R-:W-:Y:S02]  /*a710*/  LOP3.LUT P6, RZ, R29, 0xff, RZ, 0xc0, !PT ;  /* 0x000000ff1dff7812 */ /* 0x000fe400078cc0ff */
[----:B------:R-:W-:Y:S01]  /*a720*/  FMUL.FTZ R90, R124, UR13 ;  /* 0x0000000d7c5a7c20 */ /* 0x000fe20008410000 */
[----:B------:R-:W-:Y:S01]  /*a730*/  FMUL.FTZ R89, R125, UR13 ;  /* 0x0000000d7d597c20 */ /* 0x000fe20008410000 */
[----:B------:R-:W-:-:S02]  /*a740*/  LOP3.LUT P5, RZ, R31, 0xff, RZ, 0xc0, !PT ;  /* 0x000000ff1fff7812 */ /* 0x000fc400078ac0ff */
[----:B------:R-:W-:Y:S02]  /*a750*/  LOP3.LUT P4, RZ, R31, 0xff00, RZ, 0xc0, !PT ;  /* 0x0000ff001fff7812 */ /* 0x000fe4000788c0ff */
[C---:B------:R-:W-:Y:S02]  /*a760*/  FSEL R88, R90.reuse, RZ, P6 ;  /* 0x000000ff5a587208 */ /* 0x040fe40003000000 */
        /* <DEDUP_REMOVED lines=12> */
[----:B------:R-:W-:Y:S02]  /*a830*/  F2FP.F16.F32.PACK_AB R146, R89, R88 ;  /* 0x000000585992723e */ /* 0x000fe400000000ff */
[----:B------:R-:W-:Y:S01]  /*a840*/  FMUL.FTZ R113, R90, UR13 ;  /* 0x0000000d5a717c20 */ /* 0x000fe20008410000 */
[----:B------:R-:W-:Y:S01]  /*a850*/  FMUL.FTZ R89, R91, UR13 ;  /* 0x0000000d5b597c20 */ /* 0x000fe20008410000 */
[----:B------:R-:W-:-:S02]  /*a860*/  LOP3.LUT P4, RZ, R30, 0xff000000, RZ, 0xc0, !PT ;  /* 0xff0000001eff7812 */ /* 0x000fc4000788c0ff */
[----:B------:R-:W-:Y:S02]  /*a870*/  LOP3.LUT P5, RZ, R30, 0xff0000, RZ, 0xc0, !PT ;  /* 0x00ff00001eff7812 */ /* 0x000fe400078ac0ff */
[----:B------:R-:W-:Y:S02]  /*a880*/  FSEL R88, R113, RZ, P6 ;  /* 0x000000ff71587208 */ /* 0x000fe40003000000 */
[----:B------:R-:W-:Y:S02]  /*a890*/  LOP3.LUT P6, RZ, R28, 0xff000000, RZ, 0xc0, !PT ;  /* 0xff0000001cff7812 */ /* 0x000fe400078cc0ff */
[C---:B------:R-:W-:Y:S02]  /*a8a0*/  FSEL R112, R89.reuse, RZ, P4 ;  /* 0x000000ff59707208 */ /* 0x040fe40002000000 */
[----:B------:R-:W-:Y:S02]  /*a8b0*/  FSEL R89, R89, RZ, P6 ;  /* 0x000000ff59597208 */ /* 0x000fe40003000000 */
[----:B------:R-:W-:-:S02]  /*a8c0*/  FSEL R113, R113, RZ, P5 ;  /* 0x000000ff71717208 */ /* 0x000fc40002800000 */
[----:B------:R-:W-:Y:S01]  /*a8d0*/  F2FP.F16.F32.PACK_AB R145, R89, R88 ;  /* 0x000000585991723e */ /* 0x000fe200000000ff */
[-CC-:B------:R-:W-:Y:S01]  /*a8e0*/  FFMA.FTZ R88, R171, R149.reuse, R151.reuse ;  /* 0x00000095ab587223 */ /* 0x180fe20000010097 */
[----:B------:R-:W-:Y:S01]  /*a8f0*/  FFMA.FTZ R89, R27, R149, R151 ;  /* 0x000000951b597223 */ /* 0x000fe20000010097 */
[----:B------:R-:W-:Y:S02]  /*a900*/  F2FP.F16.F32.PACK_AB R113, R112, R113 ;  /* 0x000000717071723e */ /* 0x000fe400000000ff */
[----:B------:R-:W-:Y:S01]  /*a910*/  FADD.FTZ R88, R172, -R88 ;  /* 0x80000058ac587221 */ /* 0x000fe20000010000 */
[----:B------:R-:W-:Y:S01]  /*a920*/  FADD.FTZ R112, R164, -R89 ;  /* 0x80000059a4707221 */ /* 0x000fe20000010000 */
[----:B------:R-:W-:Y:S02]  /*a930*/  LOP3.LUT P6, RZ, R28, 0xff00, RZ, 0xc0, !PT ;  /* 0x0000ff001cff7812 */ /* 0x000fe400078cc0ff */
[C---:B------:R-:W-:Y:S01]  /*a940*/  FFMA.FTZ R89, R5.reuse, R88, R137 ;  /* 0x0000005805597223 */ /* 0x040fe20000010089 */
[----:B------:R-:W-:Y:S01]  /*a950*/  FFMA.FTZ R88, R5, R112, R136 ;  /* 0x0000007005587223 */ /* 0x000fe20000010088 */
[----:B------:R-:W-:-:S02]  /*a960*/  LOP3.LUT P5, RZ, R30, 0xff, RZ, 0xc0, !PT ;  /* 0x000000ff1eff7812 */ /* 0x000fc400078ac0ff */
[----:B------:R-:W-:Y:S01]  /*a970*/  FMUL.FTZ R112, R89, UR13 ;  /* 0x0000000d59707c20 */ /* 0x000fe20008410000 */
[----:B------:R-:W-:Y:S01]  /*a980*/  FMUL.FTZ R144, R88, UR13 ;  /* 0x0000000d58907c20 */ /* 0x000fe20008410000 */
[----:B------:R-:W-:-:S03]  /*a990*/  LOP3.LUT P4, RZ, R30, 0xff00, RZ, 0xc0, !PT ;  /* 0x0000ff001eff7812 */ /* 0x000fc6000788c0ff */
        /* <DEDUP_REMOVED lines=8> */
.L_x_3505:
        /* <DEDUP_REMOVED lines=75> */
.L_x_3504:
        /* <DEDUP_REMOVED lines=65> */
[C---:B------:R-:W-:Y:S01]  /*b2e0*/  FMUL.FTZ R89, R5.reuse, R88 ;  /* 0x0000005805597220 */ /* 0x040fe20000410000 */
[----:B------:R-:W-:Y:S01]  /*b2f0*/  FMUL.FTZ R88, R5, R112 ;  /* 0x0000007005587220 */ /* 0x000fe20000410000 */
        /* <DEDUP_REMOVED lines=12> */
.L_x_3507:
        /* <DEDUP_REMOVED lines=75> */
.L_x_3503:
        /* <DEDUP_REMOVED lines=46> */
[----:B------:R-:W-:Y:S01]  /*bb50*/  F2FP.F16.F32.PACK_AB R146, R146, R5 ;  /* 0x000000059292723e */ /* 0x000fe200000000ff */
[----:B------:R-:W-:Y:S01]  /*bb60*/  FMUL.FTZ R5, R88, UR13 ;  /* 0x0000000d58057c20 */ /* 0x000fe20008410000 */
[----:B------:R-:W-:Y:S02]  /*bb70*/  LOP3.LUT P6, RZ, R28, 0xff, RZ, 0xc0, !PT ;  /* 0x000000ff1cff7812 */ /* 0x000fe400078cc0ff */
[----:B------:R-:W-:Y:S01]  /*bb80*/  F2FP.F16.F32.PACK_AB R147, R147, R144 ;  /* 0x000000909393723e */ /* 0x000fe200000000ff */
        /* <DEDUP_REMOVED lines=9> */
[----:B------:R-:W-:Y:S01]  /*bc20*/  F2FP.F16.F32.PACK_AB R144, R144, R5 ;  /* 0x000000059090723e */ /* 0x000fe200000000ff */
[----:B------:R-:W-:Y:S06]  /*bc30*/  BRA `(.L_x_3506) ;  /* 0x0000000800947947 */ /* 0x000fec0003800000 */
.L_x_3509:
        /* <DEDUP_REMOVED lines=54> */
.L_x_3508:
        /* <DEDUP_REMOVED lines=58> */
.L_x_3510:
        /* <DEDUP_REMOVED lines=53> */
.L_x_3506:
        /* <DEDUP_REMOVED lines=10> */
.L_x_3502:
[----:B------:R-:W-:Y:S05]  /*c730*/  BSYNC.RECONVERGENT B1 ;  /* 0x0000000000017941 */ /* 0x000fea0003800200 */
.L_x_3501:
[----:B-1234-:R-:W1:Y:S02]  /*c740*/  LDC.64 R144, c[0x0][0x380] ;  /* 0x0000e000ff907b82 */ /* 0x01ee640000000a00 */
[----:B-1----:R-:W-:-:S04]  /*c750*/  LEA R219, R144, R219, 0x2 ;  /* 0x000000db90db7211 */ /* 0x002fc800078e10ff */
[----:B------:R-:W-:-:S13]  /*c760*/  ISETP.GE.AND P0, PT, R219, R145, PT ;  /* 0x00000091db00720c */ /* 0x000fda0003f06270 */
[----:B------:R-:W-:Y:S05]  /*c770*/  @!P0 BRA `(.L_x_3511) ;  /* 0xffffff4400f88947 */ /* 0x000fea000383ffff */
.L_x_3461:
[----:B------:R-:W-:Y:S05]  /*c780*/  BSYNC B0 ;  /* 0x0000000000007941 */ /* 0x000fea0003800000 */
.L_x_3460:
[----:B------:R-:W2:Y:S04]  /*c790*/  LDL.LU R145, [R1+0x80] ;  /* 0x0000800001917983 */ /* 0x000ea80000300800 */
[----:B------:R-:W3:Y:S04]  /*c7a0*/  LDL.LU R153, [R1+0x74] ;  /* 0x0000740001997983 */ /* 0x000ee80000300800 */
[----:B------:R-:W4:Y:S04]  /*c7b0*/  LDL.LU R147, [R1+0x78] ;  /* 0x0000780001937983 */ /* 0x000f280000300800 */
[----:B------:R-:W3:Y:S04]  /*c7c0*/  LDL.LU R146, [R1+0x7c] ;  /* 0x00007c0001927983 */ /* 0x000ee80000300800 */
[----:B------:R-:W4:Y:S04]  /*c7d0*/  LDL.LU R152, [R1+0x70] ;  /* 0x0000700001987983 */ /* 0x000f280000300800 */
        /* <DEDUP_REMOVED lines=24> */
[----:B------:R-:W4:Y:S04]  /*c960*/  LDL.LU R157, [R1] ;  /* 0x00000000019d7983 */ /* 0x000f280000300800 */
[----:B------:R-:W4:Y:S04]  /*c970*/  LDL.LU R156, [R1+0x4] ;  /* 0x00000400019c7983 */ /* 0x000f280000300800 */
[----:B------:R-:W4:Y:S04]  /*c980*/  LDL.LU R155, [R1+0x8] ;  /* 0x00000800019b7983 */ /* 0x000f280000300800 */
[----:B------:R-:W4:Y:S01]  /*c990*/  LDL.LU R154, [R1+0xc] ;  /* 0x00000c00019a7983 */ /* 0x000f220000300800 */
[----:B------:R-:W1:Y:S01]  /*c9a0*/  S2R R4, SR_TID.X ;  /* 0x0000000000047919 */ /* 0x000e620000002100 */
[----:B------:R-:W0:Y:S01]  /*c9b0*/  S2R R6, SR_CgaCtaId ;  /* 0x0000000000067919 */ /* 0x000e220000008800 */
[----:B-----5:R-:W-:Y:S01]  /*c9c0*/  MOV R5, 0x400 ;  /* 0x0000040000057802 */ /* 0x020fe20000000f00 */
[----:B------:R-:W4:Y:S01]  /*c9d0*/  LDL.LU R144, [R1+0xe0] ;  /* 0x0000e00001907983 */ /* 0x000f220000300800 */
[----:B-1----:R-:W-:-:S02]  /*c9e0*/  SHF.L.U32 R2, R4, 0x7, RZ ;  /* 0x0000000704027819 */ /* 0x002fc400000006ff */
[----:B------:R-:W-:Y:S02]  /*c9f0*/  SHF.L.U32 R0, R4, 0x5, RZ ;  /* 0x0000000504007819 */ /* 0x000fe400000006ff */
[----:B------:R-:W-:Y:S02]  /*ca00*/  LOP3.LUT R3, R2, 0x3000, RZ, 0xc0, !PT ;  /* 0x0000300002037812 */ /* 0x000fe400078ec0ff */
[----:B0-----:R-:W-:Y:S02]  /*ca10*/  LEA R5, R6, R5, 0x18 ;  /* 0x0000000506057211 */ /* 0x001fe400078ec0ff */
[----:B------:R-:W-:-:S04]  /*ca20*/  LOP3.LUT R0, R3, 0x3e0, R0, 0xf8, !PT ;  /* 0x000003e003007812 */ /* 0x000fc800078ef800 */
[----:B------:R-:W-:-:S05]  /*ca30*/  IADD3 R6, PT, PT, R0, R5, RZ ;  /* 0x0000000500067210 */ /* 0x000fca0007ffe0ff */
[----:B--2---:R3:W-:Y:S02]  /*ca40*/  STS.128 [R6], R140 ;  /* 0x0000008c06007388 */ /* 0x0047e40000000c00 */
[----:B---3--:R-:W-:Y:S02]  /*ca50*/  MOV R140, R124 ;  /* 0x0000007c008c7202 */ /* 0x008fe40000000f00 */
[----:B----4-:R-:W-:Y:S02]  /*ca60*/  MOV R143, R90 ;  /* 0x0000005a008f7202 */ /* 0x010fe40000000f00 */
        /* <DEDUP_REMOVED lines=15> */
[----:B------:R-:W2:Y:S01]  /*cb60*/  LDL.LU R157, [R1+0x84] ;  /* 0x00008400019d7983 */ /* 0x000ea20000300800 */
[----:B------:R-:W-:Y:S02]  /*cb70*/  MOV R195, R156 ;  /* 0x0000009c00c37202 */ /* 0x000fe40000000f00 */
[----:B------:R-:W-:Y:S02]  /*cb80*/  MOV R156, R145 ;  /* 0x00000091009c7202 */ /* 0x000fe40000000f00 */
[----:B------:R-:W-:Y:S02]  /*cb90*/  MOV R159, R155 ;  /* 0x0000009b009f7202 */ /* 0x000fe40000000f00 */
[----:B------:R-:W-:Y:S02]  /*cba0*/  MOV R155, R146 ;  /* 0x00000092009b7202 */ /* 0x000fe40000000f00 */
[----:B------:R-:W-:Y:S02]  /*cbb0*/  MOV R158, R154 ;  /* 0x0000009a009e7202 */ /* 0x000fe40000000f00 */
[----:B------:R-:W-:-:S02]  /*cbc0*/  MOV R154, R147 ;  /* 0x00000093009a7202 */ /* 0x000fc40000000f00 */
[----:B------:R-:W3:Y:S04]  /*cbd0*/  LDL.LU R147, [R1+0x88] ;  /* 0x0000880001937983 */ /* 0x000ee80000300800 */
[----:B------:R-:W4:Y:S04]  /*cbe0*/  LDL.LU R146, [R1+0x8c] ;  /* 0x00008c0001927983 */ /* 0x000f280000300800 */
[----:B------:R-:W2:Y:S04]  /*cbf0*/  LDL.LU R145, [R1+0x90] ;  /* 0x0000900001917983 */ /* 0x000ea80000300800 */
[----:B------:R0:W-:Y:S02]  /*cc00*/  STS.128 [R6+0x10], R140 ;  /* 0x0000108c06007388 */ /* 0x0001e40000000c00 */
        /* <DEDUP_REMOVED lines=16> */
[----:B------:R-:W-:Y:S02]  /*cd10*/  MOV R113, R216 ;  /* 0x000000d800717202 */ /* 0x000fe40000000f00 */
[----:B---3--:R-:W-:Y:S02]  /*cd20*/  MOV R158, R147 ;  /* 0x00000093009e7202 */ /* 0x008fe40000000f00 */
[----:B------:R-:W3:Y:S01]  /*cd30*/  LDL.LU R147, [R1+0x98] ;  /* 0x0000980001937983 */ /* 0x000ee20000300800 */
[----:B----4-:R-:W-:-:S03]  /*cd40*/  MOV R159, R146 ;  /* 0x00000092009f7202 */ /* 0x010fc60000000f00 */
[----:B------:R-:W4:Y:S01]  /*cd50*/  LDL.LU R146, [R1+0x9c] ;  /* 0x00009c0001927983 */ /* 0x000f220000300800 */
[----:B--2---:R-:W-:-:S03]  /*cd60*/  MOV R216, R145 ;  /* 0x0000009100d87202 */ /* 0x004fc60000000f00 */
[----:B------:R-:W2:Y:S04]  /*cd70*/  LDL.LU R145, [R1+0xa0] ;  /* 0x0000a00001917983 */ /* 0x000ea80000300800 */
[----:B------:R0:W-:Y:S02]  /*cd80*/  STS.128 [R6+0x400], R140 ;  /* 0x0004008c06007388 */ /* 0x0001e40000000c00 */
[----:B0-----:R-:W-:Y:S02]  /*cd90*/  MOV R140, R124 ;  /* 0x0000007c008c7202 */ /* 0x001fe40000000f00 */
        /* <DEDUP_REMOVED lines=12> */
[----:B------:R-:W2:Y:S01]  /*ce60*/  LDL.LU R195, [R1+0xa4] ;  /* 0x0000a40001c37983 */ /* 0x000ea20000300800 */
[----:B------:R-:W-:Y:S02]  /*ce70*/  MOV R112, R216 ;  /* 0x000000d800707202 */ /* 0x000fe40000000f00 */
[----:B---3--:R-:W-:-:S02]  /*ce80*/  MOV R218, R147 ;  /* 0x0000009300da7202 */ /* 0x008fc40000000f00 */
        /* <DEDUP_REMOVED lines=18> */
[----:B------:R-:W2:Y:S01]  /*cfb0*/  LDL.LU R195, [R1+0xb4] ;  /* 0x0000b40001c37983 */ /* 0x000ea20000300800 */
[----:B---3--:R-:W-:-:S03]  /*cfc0*/  MOV R218, R147 ;  /* 0x0000009300da7202 */ /* 0x008fc60000000f00 */
        /* <DEDUP_REMOVED lines=13> */
[----:B------:R-:W-:Y:S01]  /*d0a0*/  MOV R124, R216 ;  /* 0x000000d8007c7202 */ /* 0x000fe20000000f00 */
[----:B------:R0:W-:Y:S01]  /*d0b0*/  STS.128 [R6+0x810], R140 ;  /* 0x0008108c06007388 */ /* 0x0001e20000000c00 */
[----:B------:R-:W-:-:S03]  /*d0c0*/  MOV R125, R195 ;  /* 0x000000c3007d7202 */ /* 0x000fc60000000f00 */
[----:B------:R-:W2:Y:S01]  /*d0d0*/  LDL.LU R195, [R1+0xc4] ;  /* 0x0000c40001c37983 */ /* 0x000ea20000300800 */
[----:B---3--:R-:W-:-:S03]  /*d0e0*/  MOV R218, R147 ;  /* 0x0000009300da7202 */ /* 0x008fc60000000f00 */
[----:B------:R-:W3:Y:S01]  /*d0f0*/  LDL.LU R147, [R1+0xc8] ;  /* 0x0000c80001937983 */ /* 0x000ee20000300800 */
[----:B----4-:R-:W-:-:S03]  /*d100*/  MOV R217, R146 ;  /* 0x0000009200d97202 */ /* 0x010fc60000000f00 */
[----:B------:R-:W4:Y:S01]  /*d110*/  LDL.LU R146, [R1+0xcc] ;  /* 0x0000cc0001927983 */ /* 0x000f220000300800 */
[----:B--2---:R-:W-:-:S03]  /*d120*/  MOV R216, R145 ;  /* 0x0000009100d87202 */ /* 0x004fc60000000f00 */
[----:B------:R-:W2:Y:S04]  /*d130*/  LDL.LU R145, [R1+0xd0] ;  /* 0x0000d00001917983 */ /* 0x000ea80000300800 */
[----:B0-----:R-:W2:Y:S04]  /*d140*/  LDL.LU R141, [R1+0xd4] ;  /* 0x0000d400018d7983 */ /* 0x001ea80000300800 */
[----:B------:R-:W2:Y:S04]  /*d150*/  LDL.LU R142, [R1+0xd8] ;  /* 0x0000d800018e7983 */ /* 0x000ea80000300800 */
[----:B------:R-:W2:Y:S01]  /*d160*/  LDL.LU R143, [R1+0xdc] ;  /* 0x0000dc00018f7983 */ /* 0x000ea20000300800 */
[----:B------:R-:W-:Y:S05]  /*d170*/  WARPSYNC.ALL ;  /* 0x0000000000007948 */ /* 0x000fea0003800000 */
        /* <DEDUP_REMOVED lines=41> */
[----:B------:R-:W-:Y:S01]  /*d410*/  BAR.SYNC.DEFER_BLOCKING 0x0 ;  /* 0x0000000000007b1d */ /* 0x000fe20000010000 */
[----:B------:R-:W-:-:S05]  /*d420*/  MOV R193, R195 ;  /* 0x000000c300c17202 */ /* 0x000fca0000000f00 */
[----:B------:R-:W-:Y:S04]  /*d430*/  STS.128 [R6+0x400], R124 ;  /* 0x0004007c06007388 */ /* 0x000fe80000000c00 */
[----:B------:R-:W-:Y:S04]  /*d440*/  STS.128 [R6+0x410], R88 ;  /* 0x0004105806007388 */ /* 0x000fe80000000c00 */
[----:B------:R-:W-:Y:S04]  /*d450*/  STS.128 [R6+0x800], R112 ;  /* 0x0008007006007388 */ /* 0x000fe80000000c00 */
[----:B------:R-:W-:Y:S04]  /*d460*/  STS.128 [R6+0x810], R156 ;  /* 0x0008109c06007388 */ /* 0x000fe80000000c00 */
[----:B------:R-:W-:Y:S04]  /*d470*/  STS.128 [R6+0xc00], R152 ;  /* 0x000c009806007388 */ /* 0x000fe80000000c00 */
[----:B------:R-:W-:Y:S01]  /*d480*/  STS.128 [R6+0xc10], R148 ;  /* 0x000c109406007388 */ /* 0x000fe20000000c00 */
[----:B---3--:R-:W-:-:S02]  /*d490*/  MOV R194, R147 ;  /* 0x0000009300c27202 */ /* 0x008fc40000000f00 */
[----:B----4-:R-:W-:Y:S02]  /*d4a0*/  MOV R195, R146 ;  /* 0x0000009200c37202 */ /* 0x010fe40000000f00 */
[----:B--2---:R-:W-:-:S03]  /*d4b0*/  MOV R140, R145 ;  /* 0x00000091008c7202 */ /* 0x004fc60000000f00 */
        /* <DEDUP_REMOVED lines=43> */
[----:B--2---:R-:W2:Y:S03]  /*d770*/  LDC R43, c[0x0][0x388] ;  /* 0x0000e200ff2b7b82 */ /* 0x004ea60000000800 */
[----:B------:R-:W-:Y:S05]  /*d780*/  STS.128 [R6+0xc10], R108 ;  /* 0x000c106c06007388 */ /* 0x000fea0000000c00 */
        /* <DEDUP_REMOVED lines=43> */
[----:B------:R-:W2:Y:S01]  /*da40*/  S2UR UR4, SR_CTAID.X ;  /* 0x00000000000479c3 */ /* 0x000ea20000002500 */
[----:B------:R-:W4:Y:S04]  /*da50*/  LDS R17, [R0] ;  /* 0x0000000000117984 */ /* 0x000f280000000800 */
[----:B------:R-:W4:Y:S04]  /*da60*/  LDS R102, [R0+0x1000] ;  /* 0x0010000000667984 */ /* 0x000f280000000800 */
[----:B------:R-:W4:Y:S04]  /*da70*/  LDS R104, [R0+0x2000] ;  /* 0x0020000000687984 */ /* 0x000f280000000800 */
[----:B------:R-:W4:Y:S01]  /*da80*/  LDS R106, [R0+0x3000] ;  /* 0x00300000006a7984 */ /* 0x000f220000000800 */
[----:B0-----:R-:W-:-:S04]  /*da90*/  FADD.FTZ R5, RZ, R5 ;  /* 0x00000005ff057221 */ /* 0x001fc80000010000 */
[----:B-1----:R-:W-:Y:S01]  /*daa0*/  FADD.FTZ R5, R5, R12 ;  /* 0x0000000c05057221 */ /* 0x002fe20000010000 */
[----:B--2---:R-:W-:-:S03]  /*dab0*/  IMAD R43, R43, UR4, RZ ;  /* 0x000000042b2b7c24 */ /* 0x004fc6000f8e02ff */
[----:B------:R-:W-:-:S04]  /*dac0*/  FADD.FTZ R5, R5, R16 ;  /* 0x0000001005057221 */ /* 0x000fc80000010000 */
[----:B------:R-:W-:Y:S01]  /*dad0*/  FADD.FTZ R67, R5, R52 ;  /* 0x0000003405437221 */ /* 0x000fe20000010000 */
[----:B------:R-:W-:Y:S02]  /*dae0*/  IADD3 R5, P0, PT, R43, R4, RZ ;  /* 0x000000042b057210 */ /* 0x000fe40007f1e0ff */
[----:B------:R-:W-:Y:S02]  /*daf0*/  LOP3.LUT R41, R4, 0x7f, RZ, 0x3c, !PT ;  /* 0x0000007f04297812 */ /* 0x000fe400078e3cff */
[----:B---3--:R-:W-:Y:S02]  /*db00*/  IADD3.X R6, PT, PT, RZ, RZ, RZ, P0, !PT ;  /* 0x000000ffff067210 */ /* 0x008fe400007fe4ff */
        /* <DEDUP_REMOVED lines=48> */
.L_x_3513:
[----:B------:R-:W-:Y:S05]  /*de10*/  BSYNC.RECONVERGENT B0 ;  /* 0x0000000000007941 */ /* 0x000fea0003800200 */
.L_x_3512:
        /* <DEDUP_REMOVED lines=39> */
[----:B------:R-:W-:Y:S01]  /*e090*/  FADD.FTZ R91, RZ, R91 ;  /* 0x0000005bff5b7221 */ /* 0x000fe20000010000 */
[----:B------:R-:W-:Y:S01]  /*e0a0*/  FADD.FTZ R48, R61, R48 ;  /* 0x000000303d307221 */ /* 0x000fe20000010000 */
[----:B------:R-:W1:Y:S01]  /*e0b0*/  LDS R30, [R0+0xe00] ;  /* 0x000e0000001e7984 */ /* 0x000e620000000800 */
[----:B------:R-:W-:Y:S01]  /*e0c0*/  FADD.FTZ R68, RZ, R68 ;  /* 0x00000044ff447221 */ /* 0x000fe20000010000 */
[----:B------:R-:W-:Y:S01]  /*e0d0*/  FADD.FTZ R70, RZ, R70 ;  /* 0x00000046ff467221 */ /* 0x000fe20000010000 */
[----:B------:R-:W-:Y:S01]  /*e0e0*/  FADD.FTZ R80, R80, R51 ;  /* 0x0000003350507221 */ /* 0x000fe20000010000 */
[----:B------:R-:W2:Y:S01]  /*e0f0*/  LDS R8, [R0+0x400] ;  /* 0x0004000000087984 */ /* 0x000ea20000000800 */
[----:B------:R-:W-:Y:S01]  /*e100*/  FADD.FTZ R82, R82, R47 ;  /* 0x0000002f52527221 */ /* 0x000fe20000010000 */
[----:B------:R-:W-:Y:S01]  /*e110*/  FADD.FTZ R74, R74, R45 ;  /* 0x0000002d4a4a7221 */ /* 0x000fe20000010000 */
[----:B------:R-:W-:Y:S01]  /*e120*/  FADD.FTZ R91, R91, R116 ;  /* 0x000000745b5b7221 */ /* 0x000fe20000010000 */
[----:B------:R-:W3:Y:S01]  /*e130*/  LDS R10, [R0+0x600] ;  /* 0x00060000000a7984 */ /* 0x000ee20000000800 */
[----:B------:R-:W-:Y:S01]  /*e140*/  FADD.FTZ R87, RZ, R87 ;  /* 0x00000057ff577221 */ /* 0x000fe20000010000 */
[----:B------:R-:W-:Y:S01]  /*e150*/  FADD.FTZ R93, RZ, R93 ;  /* 0x0000005dff5d7221 */ /* 0x000fe20000010000 */
[----:B------:R-:W-:Y:S01]  /*e160*/  FADD.FTZ R68, R68, R75 ;  /* 0x0000004b44447221 */ /* 0x000fe20000010000 */
[----:B------:R-:W4:Y:S01]  /*e170*/  LDS R22, [R0+0x800] ;  /* 0x0008000000167984 */ /* 0x000f220000000800 */
[----:B------:R-:W-:Y:S01]  /*e180*/  FADD.FTZ R70, R70, R77 ;  /* 0x0000004d46467221 */ /* 0x000fe20000010000 */
[----:B------:R-:W-:Y:S01]  /*e190*/  FADD.FTZ R90, R69, R90 ;  /* 0x0000005a455a7221 */ /* 0x000fe20000010000 */
        /* <DEDUP_REMOVED lines=111> */
.L_x_3515:
[----:B------:R-:W-:Y:S05]  /*e890*/  BSYNC.RECONVERGENT B0 ;  /* 0x0000000000007941 */ /* 0x000fea0003800200 */
.L_x_3514:
        /* <DEDUP_REMOVED lines=22> */
.L_x_3517:
[----:B------:R-:W-:Y:S05]  /*ea00*/  BSYNC.RECONVERGENT B0 ;  /* 0x0000000000007941 */ /* 0x000fea0003800200 */
.L_x_3516:
        /* <DEDUP_REMOVED lines=22> */
.L_x_3519:
[----:B------:R-:W-:Y:S05]  /*eb70*/  BSYNC.RECONVERGENT B0 ;  /* 0x0000000000007941 */ /* 0x000fea0003800200 */
.L_x_3518:
        /* <DEDUP_REMOVED lines=22> */
.L_x_3521:
[----:B------:R-:W-:Y:S05]  /*ece0*/  BSYNC.RECONVERGENT B0 ;  /* 0x0000000000007941 */ /* 0x000fea0003800200 */
.L_x_3520:
        /* <DEDUP_REMOVED lines=22> */
.L_x_3523:
[----:B------:R-:W-:Y:S05]  /*ee50*/  BSYNC.RECONVERGENT B0 ;  /* 0x0000000000007941 */ /* 0x000fea0003800200 */
.L_x_3522:
        /* <DEDUP_REMOVED lines=22> */
.L_x_3525:
[----:B------:R-:W-:Y:S05]  /*efc0*/  BSYNC.RECONVERGENT B0 ;  /* 0x0000000000007941 */ /* 0x000fea0003800200 */
.L_x_3524:
[----:B------:R-:W-:Y:S05]  /*efd0*/  @!P4 EXIT ;  /* 0x000000000000c94d */ /* 0x000fea0003800000 */
[----:B------:R-:W-:Y:S04]  /*efe0*/  STG.E desc[UR8][R16.64], R25 ;  /* 0x0000001910007986 */ /* 0x000fe8000c101908 */
[----:B------:R-:W-:Y:S04]  /*eff0*/  STG.E desc[UR8][R12.64], R41 ;  /* 0x000000290c007986 */ /* 0x000fe8000c101908 */
[----:B------:R-:W-:Y:S04]  /*f000*/  STG.E desc[UR8][R6.64], R95 ;  /* 0x0000005f06007986 */ /* 0x000fe8000c101908 */
[----:B------:R-:W-:Y:S01]  /*f010*/  STG.E desc[UR8][R4.64], R27 ;  /* 0x0000001b04007986 */ /* 0x000fe2000c101908 */
[----:B------:R-:W-:Y:S05]  /*f020*/  EXIT ;  /* 0x000000000000794d */ /* 0x000fea0003800000 */
.L_x_3470:
        /* <DEDUP_REMOVED lines=8> */
.L_x_3527:
[----:B------:R-:W-:Y:S05]  /*f0b0*/  BSYNC B1 ;  /* 0x0000000000017941 */ /* 0x000fea0003800000 */
.L_x_3526:
        /* <DEDUP_REMOVED lines=9> */
.L_x_3528:
        /* <DEDUP_REMOVED lines=8> */
.L_x_3529:
[----:B------:R-:W-:Y:S02]  /*f1d0*/  MOV R147, R149 ;  /* 0x0000009500937202 */ /* 0x000fe40000000f00 */
[----:B------:R-:W-:-:S05]  /*f1e0*/  MOV R144, R150 ;  /* 0x0000009600907202 */ /* 0x000fca0000000f00 */
[----:B------:R-:W-:Y:S01]  /*f1f0*/  FADD.FTZ R148, R148, R144 ;  /* 0x0000009094947221 */ /* 0x000fe20000010000 */
[----:B------:R-:W-:-:S07]  /*f200*/  MOV R144, 0xffffffff ;  /* 0xffffffff00907802 */ /* 0x000fce0000000f00 */
[----:B------:R-:W-:Y:S05]  /*f210*/  WARPSYNC.COLLECTIVE R144, `(.L_x_3530) ;  /* 0x0000000090087348 */ /* 0x000fea0003c00000 */
[----:B------:R0:W1:Y:S02]  /*f220*/  SHFL.BFLY P0, R150, R147, R146, R145 ;  /* 0x0c00009293967389 */ /* 0x0000640000000091 */
[----:B01----:R-:W-:Y:S05]  /*f230*/  ENDCOLLECTIVE ;  /* 0x000000000000791b */ /* 0x003fea0003800000 */
.L_x_3530:
        /* <DEDUP_REMOVED lines=8> */
.L_x_3531:
[----:B------:R-:W-:Y:S02]  /*f2c0*/  MOV R147, R149 ;  /* 0x0000009500937202 */ /* 0x000fe40000000f00 */
[----:B------:R-:W-:-:S05]  /*f2d0*/  MOV R144, R150 ;  /* 0x0000009600907202 */ /* 0x000fca0000000f00 */
[----:B------:R-:W-:Y:S01]  /*f2e0*/  FADD.FTZ R148, R148, R144 ;  /* 0x0000009094947221 */ /* 0x000fe20000010000 */
[----:B------:R-:W-:-:S07]  /*f2f0*/  MOV R144, 0xffffffff ;  /* 0xffffffff00907802 */ /* 0x000fce0000000f00 */
[----:B------:R-:W-:Y:S05]  /*f300*/  WARPSYNC.COLLECTIVE R144, `(.L_x_3532) ;  /* 0x0000000090087348 */ /* 0x000fea0003c00000 */
[----:B------:R0:W1:Y:S02]  /*f310*/  SHFL.BFLY P0, R150, R147, R146, R145 ;  /* 0x0c00009293967389 */ /* 0x0000640000000091 */
[----:B01----:R-:W-:Y:S05]  /*f320*/  ENDCOLLECTIVE ;  /* 0x000000000000791b */ /* 0x003fea0003800000 */
.L_x_3532:
        /* <DEDUP_REMOVED lines=8> */
.L_x_3533:
[----:B------:R-:W-:Y:S02]  /*f3b0*/  MOV R147, R149 ;  /* 0x0000009500937202 */ /* 0x000fe40000000f00 */
[----:B------:R-:W-:-:S05]  /*f3c0*/  MOV R144, R150 ;  /* 0x0000009600907202 */ /* 0x000fca0000000f00 */
[----:B------:R-:W-:Y:S01]  /*f3d0*/  FADD.FTZ R148, R148, R144 ;  /* 0x0000009094947221 */ /* 0x000fe20000010000 */
[----:B------:R-:W-:-:S07]  /*f3e0*/  MOV R144, 0xffffffff ;  /* 0xffffffff00907802 */ /* 0x000fce0000000f00 */
[----:B------:R-:W-:Y:S05]  /*f3f0*/  WARPSYNC.COLLECTIVE R144, `(.L_x_3534) ;  /* 0x0000000090087348 */ /* 0x000fea0003c00000 */
[----:B------:R0:W1:Y:S02]  /*f400*/  SHFL.BFLY P0, R150, R147, R146, R145 ;  /* 0x0c00009293967389 */ /* 0x0000640000000091 */
[----:B01----:R-:W-:Y:S05]  /*f410*/  ENDCOLLECTIVE ;  /* 0x000000000000791b */ /* 0x003fea0003800000 */
.L_x_3534:
        /* <DEDUP_REMOVED lines=8> */
.L_x_3535:
[----:B------:R-:W-:Y:S02]  /*f4a0*/  MOV R147, R149 ;  /* 0x0000009500937202 */ /* 0x000fe40000000f00 */
[----:B------:R-:W-:-:S07]  /*f4b0*/  MOV R151, R150 ;  /* 0x0000009600977202 */ /* 0x000fce0000000f00 */
[----:B------:R-:W-:Y:S05]  /*f4c0*/  WARPSYNC.COLLECTIVE R144, `(.L_x_3536) ;  /* 0x0000000090087348 */ /* 0x000fea0003c00000 */
[----:B------:R0:W1:Y:S02]  /*f4d0*/  SHFL.BFLY P0, R150, R147, R146, R145 ;  /* 0x0c00009293967389 */ /* 0x0000640000000091 */
[----:B01----:R-:W-:Y:S05]  /*f4e0*/  ENDCOLLECTIVE ;  /* 0x000000000000791b */ /* 0x003fea0003800000 */
.L_x_3536:
[----:B------:R-:W-:Y:S01]  /*f4f0*/  MOV R144, R150 ;  /* 0x0000009600907202 */ /* 0x000fe20000000f00 */
[----:B------:R-:W-:Y:S06]  /*f500*/  BRA `(.L_x_3537) ;  /* 0xffffff4400bc7947 */ /* 0x000fec000383ffff */
.L_x_3538:
        /* <DEDUP_REMOVED lines=15> */
.L_x_6086:


//--------------------- .text._ZN10layer_norm31ln_parallel_residual_bwd_kernelINS_13Kernel_traitsI6__halfS2_fS2_fjLj1024ELj1ELj4ELj1ELj16ENS_18Kernel_traits_baseILj1024ES2_S2_fS2_fjLj128EEEEELb1ELb0ELb1EEEvNS_9BwdParamsE --------------------------
	.section	.text._ZN10layer_norm31ln_parallel_residual_bwd_kernelINS_13Kernel_traitsI6__halfS2_fS2_fjLj1024ELj1ELj4ELj1ELj16ENS_18Kernel_traits_baseILj1024ES2_S2_fS2_fjLj128EEEEELb1ELb0ELb1EEEvNS_9BwdParamsE,"ax",@progbits
	.align	128
        .global         _ZN10layer_norm31ln_parallel_residual_bwd_kernelINS_13Kernel_traitsI6__halfS2_fS2_fjLj1024ELj1ELj4ELj1ELj16ENS_18Kernel_traits_baseILj1024ES2_S2_fS2_fjLj128EEEEELb1ELb0ELb1EEEvNS_9BwdParamsE
        .type           _ZN10layer_norm31ln_parallel_residual_bwd_kernelINS_13Kernel_traitsI6__halfS2_fS2_fjLj1024ELj1ELj4ELj1ELj16ENS_18Kernel_traits_baseILj1024ES2_S2_fS2_fjLj128EEEEELb1ELb0ELb1EEEvNS_9BwdParamsE,@function
        .size           _ZN10layer_norm31ln_parallel_residual_bwd_kernelINS_13Kernel_traitsI6__halfS2_fS2_fjLj1024ELj1ELj4ELj1ELj16ENS_18Kernel_traits_baseILj1024ES2_S2_fS2_fjLj128EEEEELb1ELb0ELb1EEEvNS_9BwdParamsE,(.L_x_6087 - _ZN10layer_norm31ln_parallel_residual_bwd_kernelINS_13Kernel_traitsI6__halfS2_fS2_fjLj1024ELj1ELj4ELj1ELj16ENS_18Kernel_traits_baseILj1024ES2_S2_fS2_fjLj128EEEEELb1ELb0ELb1EEEvNS_9BwdParamsE)
        .other          _ZN10layer_norm31ln_parallel_residual_bwd_kernelINS_13Kernel_traitsI6__halfS2_fS2_fjLj1024ELj1ELj4ELj1ELj16ENS_18Kernel_traits_baseILj1024ES2_S2_fS2_fjLj128EEEEELb1ELb0ELb1EEEvNS_9BwdParamsE,@"STO_CUDA_ENTRY STV_DEFAULT"
_ZN10layer_norm31ln_parallel_residual_bwd_kernelINS_13Kernel_traitsI6__halfS2_fS2_fjLj1024ELj1ELj4ELj1ELj16ENS_18Kernel_traits_baseILj1024ES2_S2_fS2_fjLj128EEEEELb1ELb0ELb1EEEvNS_9BwdParamsE:
.text._ZN10layer_norm31ln_parallel_residual_bwd_kernelINS_13Kernel_traitsI6__halfS2_fS2_fjLj1024ELj1ELj4ELj1ELj16ENS_18Kernel_traits_baseILj1024ES2_S2_fS2_fjLj128EEEEELb1ELb0ELb1EEEvNS_9BwdParamsE:
        /* <DEDUP_REMOVED lines=136> */
[----:B------:R-:W-:Y:S01]  /*0880*/  CS2R R14, SRZ ;  /* 0x00000000000e7805 */ /* 0x000fe2000001ff00 */
[--C-:B--2---:R-:W-:Y:S02]  /*0890*/  HADD2.F32 R2, -RZ, R36.reuse.H0_H0 ;  /* 0x20000024ff027230 */ /* 0x104fe40000004100 */
[----:B0-----:R-:W-:Y:S02]  /*08a0*/  HADD2.F32 R12, -RZ, R36.H1_H1 ;  /* 0x30000024ff0c7230 */ /* 0x001fe40000004100 */
[--C-:B------:R-:W-:Y:S01]  /*08b0*/  HADD2.F32 R3, -RZ, R37.reuse.H0_H0 ;  /* 0x20000025ff037230 */ /* 0x100fe20000004100 */
[----:B------:R0:W-:Y:S04]  /*08c0*/  STL [R1+0x13c], R2 ;  /* 0x00013c0201007387 */ /* 0x0001e80000100800 */
[----:B------:R1:W-:Y:S01]  /*08d0*/  STL [R1+0x134], R12 ;  /* 0x0001340c01007387 */ /* 0x0003e20000100800 */
[----:B0-----:R-:W-:-:S03]  /*08e0*/  HADD2.F32 R2, -RZ, R37.H1_H1 ;  /* 0x30000025ff027230 */ /* 0x001fc60000004100 */
[----:B------:R0:W-:Y:S01]  /*08f0*/  STL [R1+0x12c], R3 ;  /* 0x00012c0301007387 */ /* 0x0001e20000100800 */
[----:B-1----:R-:W-:-:S03]  /*0900*/  HADD2.F32 R12, -RZ, R38.H0_H0 ;  /* 0x20000026ff0c7230 */ /* 0x002fc60000004100 */
[----:B------:R1:W-:Y:S01]  /*0910*/  STL [R1+0x124], R2 ;  /* 0x0001240201007387 */ /* 0x0003e20000100800 */
[----:B0-----:R-:W-:-:S03]  /*0920*/  HADD2.F32 R3, -RZ, R38.H1_H1 ;  /* 0x30000026ff037230 */ /* 0x001fc60000004100 */
[----:B------:R0:W-:Y:S01]  /*0930*/  STL [R1+0x11c], R12 ;  /* 0x00011c0c01007387 */ /* 0x0001e20000100800 */
[----:B-1----:R-:W-:-:S03]  /*0940*/  HADD2.F32 R2, -RZ, R39.H0_H0 ;  /* 0x20000027ff027230 */ /* 0x002fc60000004100 */
[----:B------:R4:W-:Y:S04]  /*0950*/  STL [R1+0x114], R3 ;  /* 0x0001140301007387 */ /* 0x0009e80000100800 */
[----:B------:R1:W-:Y:S01]  /*0960*/  STL [R1+0x10c], R2 ;  /* 0x00010c0201007387 */ /* 0x0003e20000100800 */
[----:B0-----:R-:W-:Y:S02]  /*0970*/  HADD2.F32 R12, -RZ, R39.H1_H1 ;  /* 0x30000027ff0c7230 */ /* 0x001fe40000004100 */
[----:B----4-:R-:W-:-:S03]  /*0980*/  HADD2.F32 R3, -RZ, R32.H0_H0 ;  /* 0x20000020ff037230 */ /* 0x010fc60000004100 */
        /* <DEDUP_REMOVED lines=16> */
[--C-:B---3--:R-:W-:Y:S02]  /*0a90*/  HADD2.F32 R12, -RZ, R28.reuse.H0_H0 ;  /* 0x2000001cff0c7230 */ /* 0x108fe40000004100 */
        /* <DEDUP_REMOVED lines=14> */
[----:B-----5:R-:W-:-:S03]  /*0b80*/  HADD2.F32 R2, -RZ, R24.H0_H0 ;  /* 0x20000018ff027230 */ /* 0x020fc60000004100 */
        /* <DEDUP_REMOVED lines=64> */
[----:B------:R-:W-:Y:S01]  /*0f90*/  STL [R1+0x44], R8 ;  /* 0x0000440801007387 */ /* 0x000fe20000100800 */
[----:B--2---:R-:W-:-:S03]  /*0fa0*/  HADD2.F32 R2, -RZ, R4.H1_H1 ;  /* 0x30000004ff027230 */ /* 0x004fc60000004100 */
[----:B------:R0:W-:Y:S01]  /*0fb0*/  STL [R1+0x78], R3 ;  /* 0x0000780301007387 */ /* 0x0001e20000100800 */
[----:B------:R-:W-:-:S03]  /*0fc0*/  HADD2.F32 R4, -RZ, R5.H0_H0 ;  /* 0x20000005ff047230 */ /* 0x000fc60000004100 */
        /* <DEDUP_REMOVED lines=8> */
[----:B------:R-:W-:Y:S01]  /*1050*/  STL [R1+0x50], R4 ;  /* 0x0000500401007387 */ /* 0x000fe20000100800 */
[----:B--2---:R-:W-:-:S03]  /*1060*/  HADD2.F32 R2, -RZ, R7.H1_H1 ;  /* 0x30000007ff027230 */ /* 0x004fc60000004100 */
[----:B------:R-:W-:Y:S04]  /*1070*/  STL [R1+0x48], R3 ;  /* 0x0000480301007387 */ /* 0x000fe80000100800 */
[----:B------:R0:W-:Y:S04]  /*1080*/  STL [R1+0x40], R2 ;  /* 0x0000400201007387 */ /* 0x0001e80000100800 */
        /* <DEDUP_REMOVED lines=15> */
[----:B------:R1:W-:Y:S01]  /*1180*/  STL [R1+0x18], RZ ;  /* 0x000018ff01007387 */ /* 0x0003e20000100800 */
        /* <DEDUP_REMOVED lines=17> */
[----:B-1----:R-:W-:-:S07]  /*12a0*/  CS2R R34, SRZ ;  /* 0x0000000000227805 */ /* 0x002fce000001ff00 */
.L_x_3575:
        /* <DEDUP_REMOVED lines=8> */
[----:B------:R4:W-:Y:S04]  /*1330*/  STL [R1+0x140], R72 ;  /* 0x0001404801007387 */ /* 0x0009e80000100800 */
[----:B------:R-:W3:Y:S01]  /*1340*/  LDL R200, [R1+0x138] ;  /* 0x0001380001c87983 */ /* 0x000ee20000100800 */
[----:B------:R-:W3:Y:S03]  /*1350*/  LDC.64 R204, c[0x0][0x430] ;  /* 0x00010c00ffcc7b82 */ /* 0x000ee60000000a00 */
[----:B------:R-:W3:Y:S04]  /*1360*/  LDL R199, [R1+0x130] ;  /* 0x0001300001c77983 */ /* 0x000ee80000100800 */
[----:B--2---:R-:W2:Y:S01]  /*1370*/  LDL R73, [R1+0x134] ;  /* 0x0001340001497983 */ /* 0x004ea20000100800 */
[----:B------:R-:W3:Y:S01]  /*1380*/  LDC.64 R190, c[0x0][0x3c8] ;  /* 0x0000f200ffbe7b82 */ /* 0x000ee20000000a00 */
[----:B-1----:R-:W-:-:S02]  /*1390*/  IMAD.WIDE R84, R0, 0x4, R86 ;  /* 0x0000000400547825 */ /* 0x002fc400078e0256 */
[----:B------:R-:W2:Y:S01]  /*13a0*/  LDL R198, [R1+0x13c] ;  /* 0x00013c0001c67983 */ /* 0x000ea20000100800 */
[----:B0-----:R-:W-:-:S04]  /*13b0*/  LOP3.LUT R88, R88, 0x1f, RZ, 0xc0, !PT ;  /* 0x0000001f58587812 */ /* 0x001fc800078ec0ff */
[----:B------:R-:W0:Y:S01]  /*13c0*/  LDC.64 R206, c[0x0][0x428] ;  /* 0x00010a00ffce7b82 */ /* 0x000e220000000a00 */
[----:B------:R1:W2:Y:S01]  /*13d0*/  LDG.E R196, desc[UR10][R84.64] ;  /* 0x0000000a54c47981 */ /* 0x0002a2000c1e1900 */
[----:B------:R-:W-:-:S03]  /*13e0*/  LEA.HI.SX32 R193, R193, R88, 0x1d ;  /* 0x00000058c1c17211 */ /* 0x000fc600078feaff */
[----:B----4-:R-:W4:Y:S02]  /*13f0*/  LDL R72, [R1+0x128] ;  /* 0x0001280001487983 */ /* 0x010f240000100800 */
[C---:B---3--:R-:W-:Y:S01]  /*1400*/  IMAD.WIDE.U32 R92, R193.reuse, 0x20, R180 ;  /* 0x00000020c15c7825 */ /* 0x048fe200078e00b4 */
[----:B------:R-:W-:Y:S01]  /*1410*/  ISETP.NE.AND P3, PT, RZ, UR7, PT ;  /* 0x00000007ff007c0c */ /* 0x000fe2000bf65270 */
[----:B------:R-:W3:Y:S01]  /*1420*/  LDL R74, [R1+0x12c] ;  /* 0x00012c00014a7983 */ /* 0x000ee20000100800 */
[----:B------:R-:W3:Y:S01]  /*1430*/  LDC.64 R176, c[0x0][0x438] ;  /* 0x00010e00ffb07b82 */ /* 0x000ee20000000a00 */
[----:B-1----:R-:W-:Y:S02]  /*1440*/  IMAD.WIDE.U32 R84, R193, 0x10, R204 ;  /* 0x00000010c1547825 */ /* 0x002fe400078e00cc */
[----:B------:R-:W4:Y:S02]  /*1450*/  LDG.E.128 R128, desc[UR10][R92.64] ;  /* 0x0000000a5c807981 */ /* 0x000f24000c1e1d00 */
[----:B------:R-:W-:-:S02]  /*1460*/  IMAD.WIDE R190, R0, 0x4, R190 ;  /* 0x0000000400be7825 */ /* 0x000fc400078e02be */
[----:B------:R-:W3:Y:S04]  /*1470*/  LDG.E.128 R84, desc[UR10][R84.64] ;  /* 0x0000000a54547981 */ /* 0x000ee8000c1e1d00 */
[----:B------:R-:W3:Y:S01]  /*1480*/  LDG.E R190, desc[UR10][R190.64] ;  /* 0x0000000abebe7981 */ /* 0x000ee2000c1e1900 */
[----:B0-----:R-:W-:-:S03]  /*1490*/  IMAD.WIDE.U32 R88, R193, 0x10, R206 ;  /* 0x00000010c1587825 */ /* 0x001fc600078e00ce */
[----:B------:R-:W3:Y:S04]  /*14a0*/  LDL R203, [R1+0x120] ;  /* 0x0001200001cb7983 */ /* 0x000ee80000100800 */
[----:B------:R-:W3:Y:S04]  /*14b0*/  LDG.E.128 R88, desc[UR10][R88.64] ;  /* 0x0000000a58587981 */ /* 0x000ee8000c1e1d00 */
[----:B------:R-:W3:Y:S04]  /*14c0*/  LDG.E.128 R92, desc[UR10][R92.64+0x10] ;  /* 0x0000100a5c5c7981 */ /* 0x000ee8000c1e1d00 */
[----:B------:R-:W3:Y:S04]  /*14d0*/  LDL R209, [R1+0x118] ;  /* 0x0001180001d17983 */ /* 0x000ee80000100800 */
[----:B------:R-:W3:Y:S01]  /*14e0*/  LDL R208, [R1+0x110] ;  /* 0x0001100001d07983 */ /* 0x000ee20000100800 */
[----:B--2---:R-:W-:-:S05]  /*14f0*/  FSEL R196, R196, RZ, !P3 ;  /* 0x000000ffc4c47208 */ /* 0x004fca0005800000 */
[----:B----4-:R-:W-:Y:S01]  /*1500*/  FADD.FTZ R195, -R196, R128 ;  /* 0x00000080c4c37221 */ /* 0x010fe20000010100 */
[--C-:B---3--:R-:W-:Y:S02]  /*1510*/  HADD2.F32 R128, -RZ, R84.reuse.H0_H0 ;  /* 0x20000054ff807230 */ /* 0x108fe40000004100 */
[----:B------:R-:W-:Y:S02]  /*1520*/  HADD2.F32 R84, -RZ, R84.H1_H1 ;  /* 0x30000054ff547230 */ /* 0x000fe40000004100 */
[----:B------:R-:W-:Y:S01]  /*1530*/  FMUL.FTZ R195, R190, R195 ;  /* 0x000000c3bec37220 */ /* 0x000fe20000410000 */
[----:B------:R-:W-:-:S03]  /*1540*/  FADD.FTZ R221, R128, R221 ;  /* 0x000000dd80dd7221 */ /* 0x000fc60000010000 */
[-C--:B------:R-:W-:Y:S01]  /*1550*/  FFMA.FTZ R7, R195, R128.reuse, R7 ;  /* 0x00000080c3077223 */ /* 0x080fe20000010007 */
[----:B------:R-:W-:Y:S01]  /*1560*/  FMUL.FTZ R128, R200, R128 ;  /* 0x00000080c8807220 */ /* 0x000fe20000410000 */
[----:B------:R-:W-:Y:S01]  /*1570*/  FMUL.FTZ R200, R199, R84 ;  /* 0x00000054c7c87220 */ /* 0x000fe20000410000 */
[--C-:B------:R-:W-:Y:S02]  /*1580*/  HADD2.F32 R197, -RZ, R88.reuse.H0_H0 ;  /* 0x20000058ffc57230 */ /* 0x100fe40000004100 */
[----:B------:R-:W-:-:S05]  /*1590*/  HADD2.F32 R88, -RZ, R88.H1_H1 ;  /* 0x30000058ff587230 */ /* 0x000fca0000004100 */
[-C--:B------:R-:W-:Y:S02]  /*15a0*/  FFMA.FTZ R200, R73, R88.reuse, R200 ;  /* 0x0000005849c87223 */ /* 0x080fe400000100c8 */
[----:B------:R-:W2:Y:S01]  /*15b0*/  LDL R73, [R1+0x124] ;  /* 0x0001240001497983 */ /* 0x000ea20000100800 */
[----:B------:R-:W-:Y:S01]  /*15c0*/  FADD.FTZ R129, -R196, R129 ;  /* 0x00000081c4817221 */ /* 0x000fe20000010100 */
[----:B------:R-:W-:Y:S01]  /*15d0*/  FADD.FTZ R147, R197, R147 ;  /* 0x00000093c5937221 */ /* 0x000fe20000010000 */
[-C--:B------:R-:W-:Y:S01]  /*15e0*/  FFMA.FTZ R35, R195, R197.reuse, R35 ;  /* 0x000000c5c3237223 */ /* 0x080fe20000010023 */
[----:B------:R-:W-:Y:S01]  /*15f0*/  FFMA.FTZ R197, R198, R197, R128 ;  /* 0x000000c5c6c57223 */ /* 0x000fe20000010080 */
[----:B------:R-:W-:Y:S01]  /*1600*/  FMUL.FTZ R198, R190, R129 ;  /* 0x00000081bec67220 */ /* 0x000fe20000410000 */
[----:B------:R-:W-:Y:S01]  /*1610*/  FADD.FTZ R130, -R196, R130 ;  /* 0x00000082c4827221 */ /* 0x000fe20000010100 */
[----:B------:R-:W-:Y:S02]  /*1620*/  FADD.FTZ R156, R88, R156 ;  /* 0x0000009c589c7221 */ /* 0x000fe40000010000 */
[----:B------:R-:W-:Y:S01]  /*1630*/  FFMA.FTZ R34, R198, R88, R34 ;  /* 0x00000058c6227223 */ /* 0x000fe20000010022 */
[----:B------:R-:W-:-:S02]  /*1640*/  HADD2.F32 R88, -RZ, R85.H0_H0 ;  /* 0x20000055ff587230 */ /* 0x000fc40000004100 */
[----:B------:R-:W-:-:S03]  /*1650*/  FMUL.FTZ R199, R190, R130 ;  /* 0x00000082bec77220 */ /* 0x000fc60000410000 */
[----:B------:R-:W-:Y:S01]  /*1660*/  FADD.FTZ R223, R88, R223 ;  /* 0x000000df58df7221 */ /* 0x000fe20000010000 */
[-C--:B------:R-:W-:Y:S01]  /*1670*/  FFMA.FTZ R5, R199, R88.reuse, R5 ;  /* 0x00000058c7057223 */ /* 0x080fe20000010005 */
[----:B------:R-:W-:Y:S02]  /*1680*/  FMUL.FTZ R88, R72, R88 ;  /* 0x0000005848587220 */ /* 0x000fe40000410000 */
[----:B------:R-:W3:Y:S01]  /*1690*/  LDL R72, [R1+0x11c] ;  /* 0x00011c0001487983 */ /* 0x000ee20000100800 */
[----:B------:R-:W-:-:S05]  /*16a0*/  HADD2.F32 R201, -RZ, R89.H0_H0 ;  /* 0x20000059ffc97230 */ /* 0x000fca0000004100 */
[----:B------:R-:W-:Y:S01]  /*16b0*/  FADD.FTZ R8, R201, R8 ;  /* 0x00000008c9087221 */ /* 0x000fe20000010000 */
[-C--:B------:R-:W-:Y:S01]  /*16c0*/  FFMA.FTZ R33, R199, R201.reuse, R33 ;  /* 0x000000c9c7217223 */ /* 0x080fe20000010021 */
[----:B------:R-:W-:Y:S02]  /*16d0*/  FFMA.FTZ R201, R74, R201, R88 ;  /* 0x000000c94ac97223 */ /* 0x000fe40000010058 */
[----:B------:R-:W4:Y:S01]  /*16e0*/  LDL R74, [R1+0x114] ;  /* 0x00011400014a7983 */ /* 0x000f220000100800 */
[----:B------:R-:W-:Y:S02]  /*16f0*/  HADD2.F32 R85, -RZ, R85.H1_H1 ;  /* 0x30000055ff557230 */ /* 0x000fe40000004100 */
[----:B------:R-:W-:Y:S01]  /*1700*/  HADD2.F32 R89, -RZ, R89.H1_H1 ;  /* 0x30000059ff597230 */ /* 0x000fe20000004100 */
[----:B------:R-:W4:Y:S02]  /*1710*/  LDL R88, [R1+0x108] ;  /* 0x0001080001587983 */ /* 0x000f240000100800 */
[----:B------:R-:W-:Y:S01]  /*1720*/  FMUL.FTZ R203, R203, R85 ;  /* 0x00000055cbcb7220 */ /* 0x000fe20000410000 */
[----:B------:R-:W-:-:S02]  /*1730*/  ISETP.NE.U32.AND P0, PT, RZ, UR14, PT ;  /* 0x0000000eff007c0c */ /* 0x000fc4000bf05070 */
[----:B------:R-:W-:Y:S02]  /*1740*/  ISETP.NE.U32.AND P2, PT, R176, RZ, PT ;  /* 0x000000ffb000720c */ /* 0x000fe40003f45070 */
[----:B------:R-:W-:Y:S02]  /*1750*/  ISETP.NE.AND.EX P0, PT, RZ, UR15, PT, P0 ;  /* 0x0000000fff007c0c */ /* 0x000fe4000bf05300 */
[----:B------:R-:W-:-:S11]  /*1760*/  ISETP.NE.AND.EX P2, PT, R177, RZ, PT, P2 ;  /* 0x000000ffb100720c */ /* 0x000fd60003f45320 */
[----:B------:R-:W0:Y:S08]  /*1770*/  @P0 LDC.64 R132, c[0x0][0x3b8] ;  /* 0x0000ee00ff840b82 */ /* 0x000e300000000a00 */
[----:B------:R-:W1:Y:S01]  /*1780*/  @P2 LDC.64 R138, c[0x0][0x438] ;  /* 0x00010e00ff8a2b82 */ /* 0x000e620000000a00 */
[----:B------:R-:W-:-:S07]  /*1790*/  IADD3 R192, PT, PT, R193, 0x20, RZ ;  /* 0x00000020c1c07810 */ /* 0x000fce0007ffe0ff */
[----:B------:R-:W1:Y:S01]  /*17a0*/  @P2 LDC.64 R136, c[0x0][0x438] ;  /* 0x00010e00ff882b82 */ /* 0x000e620000000a00 */
[----:B0-----:R-:W-:Y:S01]  /*17b0*/  @P0 IMAD.WIDE.U32 R132, R192, 0x8, R132 ;  /* 0x00000008c0840825 */ /* 0x001fe200078e0084 */
[----:B------:R-:W-:-:S03]  /*17c0*/  IADD3 R194, PT, PT, R193, 0x60, RZ ;  /* 0x00000060c1c27810 */ /* 0x000fc60007ffe0ff */
[----:B------:R-:W-:Y:S01]  /*17d0*/  FADD.FTZ R202, -R196, R131 ;  /* 0x00000083c4ca7221 */ /* 0x000fe20000010100 */
[----:B------:R-:W-:Y:S01]  /*17e0*/  IADD3 R191, PT, PT, R193, 0x40, RZ ;  /* 0x00000040c1bf7810 */ /* 0x000fe20007ffe0ff */
[----:B------:R-:W-:Y:S01]  /*17f0*/  FADD.FTZ R222, R84, R222 ;  /* 0x000000de54de7221 */ /* 0x000fe20000010000 */
[----:B------:R1:W5:Y:S01]  /*1800*/  @P0 LDG.E.64 R162, desc[UR10][R132.64] ;  /* 0x0000000a84a20981 */ /* 0x000362000c1e1b00 */
[----:B------:R-:W-:Y:S01]  /*1810*/  FFMA.FTZ R6, R198, R84, R6 ;  /* 0x00000054c6067223 */ /* 0x000fe20000010006 */
[C---:B------:R-:W-:Y:S01]  /*1820*/  FADD.FTZ R92, -R196.reuse, R92 ;  /* 0x0000005cc45c7221 */ /* 0x040fe20000010100 */
[----:B------:R-:W-:Y:S01]  /*1830*/  FADD.FTZ R224, R85, R224 ;  /* 0x000000e055e07221 */ /* 0x000fe20000010000 */
[C---:B------:R-:W-:Y:S01]  /*1840*/  FADD.FTZ R93, -R196.reuse, R93 ;  /* 0x0000005dc45d7221 */ /* 0x040fe20000010100 */
[C---:B------:R-:W-:Y:S01]  /*1850*/  FADD.FTZ R94, -R196.reuse, R94 ;  /* 0x0000005ec45e7221 */ /* 0x040fe20000010100 */
[----:B------:R-:W-:Y:S01]  /*1860*/  FADD.FTZ R146, R89, R146 ;  /* 0x0000009259927221 */ /* 0x000fe20000010000 */
[----:B------:R-:W-:Y:S01]  /*1870*/  FADD.FTZ R95, -R196, R95 ;  /* 0x0000005fc45f7221 */ /* 0x000fe20000010100 */
[----:B------:R-:W0:Y:S01]  /*1880*/  @P0 LDC.64 R126, c[0x0][0x3b8] ;  /* 0x0000ee00ff7e0b82 */ /* 0x000e220000000a00 */
[----:B--2---:R-:W-:-:S07]  /*1890*/  FFMA.FTZ R203, R73, R89, R203 ;  /* 0x0000005949cb7223 */ /* 0x004fce00000100cb */
[----:B------:R-:W2:Y:S01]  /*18a0*/  @P0 LDC.64 R134, c[0x0][0x3b8] ;  /* 0x0000ee00ff860b82 */ /* 0x000ea20000000a00 */
[----:B------:R-:W2:Y:S01]  /*18b0*/  LDL R73, [R1+0x10c] ;  /* 0x00010c0001497983 */ /* 0x000ea20000100800 */
[----:B-1----:R-:W-:-:S05]  /*18c0*/  @P2 IMAD.WIDE.U32 R132, R193, 0x20, R138 ;  /* 0x00000020c1842825 */ /* 0x002fca00078e008a */
[----:B------:R-:W5:Y:S04]  /*18d0*/  @P2 LDG.E.128 R40, desc[UR10][R132.64] ;  /* 0x0000000a84282981 */ /* 0x000f68000c1e1d00 */
[----:B------:R1:W5:Y:S02]  /*18e0*/  @P2 LDG.E.128 R44, desc[UR10][R132.64+0x10] ;  /* 0x0000100a842c2981 */ /* 0x000364000c1e1d00 */
[----:B-1----:R-:W-:-:S05]  /*18f0*/  @P2 IMAD.WIDE.U32 R132, R192, 0x20, R136 ;  /* 0x00000020c0842825 */ /* 0x002fca00078e0088 */
[----:B------:R-:W5:Y:S04]  /*1900*/  @P2 LDG.E.128 R48, desc[UR10][R132.64] ;  /* 0x0000000a84302981 */ /* 0x000f68000c1e1d00 */
[----:B------:R1:W5:Y:S02]  /*1910*/  @P2 LDG.E.128 R52, desc[UR10][R132.64+0x10] ;  /* 0x0000100a84342981 */ /* 0x000364000c1e1d00 */
[----:B-1----:R-:W1:Y:S01]  /*1920*/  @P2 LDC.64 R132, c[0x0][0x438] ;  /* 0x00010e00ff842b82 */ /* 0x002e620000000a00 */
[----:B------:R-:W-:Y:S01]  /*1930*/  FMUL.FTZ R202, R190, R202 ;  /* 0x000000cabeca7220 */ /* 0x000fe20000410000 */
[----:B------:R-:W-:Y:S02]  /*1940*/  HADD2.F32 R84, -RZ, R86.H0_H0 ;  /* 0x20000056ff547230 */ /* 0x000fe40000004100 */
[----:B------:R-:W-:-:S04]  /*1950*/  IMAD.WIDE.U32 R100, R192, 0x10, R204 ;  /* 0x00000010c0647825 */ /* 0x000fc800078e00cc */
[----:B------:R-:W-:Y:S01]  /*1960*/  FFMA.FTZ R4, R202, R85, R4 ;  /* 0x00000055ca047223 */ /* 0x000fe20000010004 */
[----:B------:R-:W-:-:S04]  /*1970*/  IMAD.WIDE.U32 R116, R191, 0x10, R204 ;  /* 0x00000010bf747825 */ /* 0x000fc800078e00cc */
[----:B------:R-:W-:Y:S01]  /*1980*/  FMUL.FTZ R85, R209, R84 ;  /* 0x00000054d1557220 */ /* 0x000fe20000410000 */
[----:B------:R-:W2:Y:S01]  /*1990*/  LDG.E.128 R100, desc[UR10][R100.64] ;  /* 0x0000000a64647981 */ /* 0x000ea2000c1e1d00 */
[----:B------:R-:W-:-:S04]  /*19a0*/  IMAD.WIDE.U32 R108, R192, 0x20, R180 ;  /* 0x00000020c06c7825 */ /* 0x000fc800078e00b4 */
[C---:B-1----:R-:W-:Y:S01]  /*19b0*/  @P2 IMAD.WIDE.U32 R128, R194.reuse, 0x20, R132 ;  /* 0x00000020c2802825 */ /* 0x042fe200078e0084 */
[----:B------:R-:W2:Y:S03]  /*19c0*/  LDG.E.128 R96, desc[UR10][R108.64] ;  /* 0x0000000a6c607981 */ /* 0x000ea6000c1e1d00 */
[----:B------:R-:W-:-:S04]  /*19d0*/  IMAD.WIDE.U32 R132, R194, 0x10, R204 ;  /* 0x00000010c2847825 */ /* 0x000fc800078e00cc */
[----:B------:R-:W-:Y:S01]  /*19e0*/  FMUL.FTZ R205, R190, R92 ;  /* 0x0000005cbecd7220 */ /* 0x000fe20000410000 */
[----:B------:R-:W-:Y:S01]  /*19f0*/  IMAD.WIDE.U32 R104, R192, 0x10, R206 ;  /* 0x00000010c0687825 */ /* 0x000fe200078e00ce */
[----:B------:R-:W2:Y:S03]  /*1a00*/  LDL R92, [R1+0x100] ;  /* 0x00010000015c7983 */ /* 0x000ea60000100800 */
[----:B------:R-:W-:Y:S02]  /*1a10*/  HADD2.F32 R204, -RZ, R90.H0_H0 ;  /* 0x2000005affcc7230 */ /* 0x000fe40000004100 */
[----:B------:R-:W-:Y:S01]  /*1a20*/  HADD2.F32 R86, -RZ, R86.H1_H1 ;  /* 0x30000056ff567230 */ /* 0x000fe20000004100 */
[----:B------:R-:W2:Y:S02]  /*1a30*/  LDG.E.128 R104, desc[UR10][R104.64] ;  /* 0x0000000a68687981 */ /* 0x000ea4000c1e1d00 */
[----:B------:R-:W-:Y:S01]  /*1a40*/  FADD.FTZ R145, R204, R145 ;  /* 0x00000091cc917221 */ /* 0x000fe20000010000 */
[-C--:B------:R-:W-:Y:S01]  /*1a50*/  FFMA.FTZ R31, R205, R204.reuse, R31 ;  /* 0x000000cccd1f7223 */ /* 0x080fe2000001001f */
[----:B---3--:R-:W-:Y:S01]  /*1a60*/  FFMA.FTZ R204, R72, R204, R85 ;  /* 0x000000cc48cc7223 */ /* 0x008fe20000010055 */
[--C-:B------:R-:W-:Y:S01]  /*1a70*/  IMAD.WIDE.U32 R120, R191, 0x10, R206.reuse ;  /* 0x00000010bf787825 */ /* 0x100fe200078e00ce */
[----:B------:R-:W3:Y:S03]  /*1a80*/  LDL R72, [R1+0x104] ;  /* 0x0001040001487983 */ /* 0x000ee60000100800 */
[----:B------:R-:W-:-:S04]  /*1a90*/  IMAD.WIDE.U32 R136, R194, 0x10, R206 ;  /* 0x00000010c2887825 */ /* 0x000fc800078e00ce */
[----:B------:R-:W-:Y:S01]  /*1aa0*/  FMUL.FTZ R207, R190, R93 ;  /* 0x0000005dbecf7220 */ /* 0x000fe20000410000 */
[----:B------:R-:W-:Y:S01]  /*1ab0*/  FMUL.FTZ R206, R208, R86 ;  /* 0x00000056d0ce7220 */ /* 0x000fe20000410000 */
[----:B------:R-:W3:Y:S01]  /*1ac0*/  LDL R93, [R1+0xf8] ;  /* 0x0000f800015d7983 */ /* 0x000ee20000100800 */
[----:B------:R-:W-:Y:S02]  /*1ad0*/  HADD2.F32 R90, -RZ, R90.H1_H1 ;  /* 0x3000005aff5a7230 */ /* 0x000fe40000004100 */
[----:B------:R-:W-:Y:S01]  /*1ae0*/  FADD.FTZ R232, R84, R232 ;  /* 0x000000e854e87221 */ /* 0x000fe20000010000 */
[----:B------:R-:W-:Y:S01]  /*1af0*/  FFMA.FTZ R2, R205, R84, R2 ;  /* 0x00000054cd027223 */ /* 0x000fe20000010002 */
[----:B------:R-:W-:Y:S01]  /*1b00*/  FMUL.FTZ R209, R190, R94 ;  /* 0x0000005ebed17220 */ /* 0x000fe20000410000 */
[----:B------:R-:W-:Y:S01]  /*1b10*/  FFMA.FTZ R32, R202, R89, R32 ;  /* 0x00000059ca207223 */ /* 0x000fe20000010020 */
[----:B----4-:R-:W-:Y:S01]  /*1b20*/  FFMA.FTZ R206, R74, R90, R206 ;  /* 0x0000005a4ace7223 */ /* 0x010fe200000100ce */
[----:B------:R-:W-:Y:S01]  /*1b30*/  HADD2.F32 R84, -RZ, R87.H0_H0 ;  /* 0x20000057ff547230 */ /* 0x000fe20000004100 */
[----:B------:R-:W4:Y:S01]  /*1b40*/  LDL R74, [R1+0xfc] ;  /* 0x0000fc00014a7983 */ /* 0x000f220000100800 */
[----:B------:R-:W-:-:S03]  /*1b50*/  HADD2.F32 R208, -RZ, R91.H0_H0 ;  /* 0x2000005bffd07230 */ /* 0x000fc60000004100 */
[----:B------:R-:W-:Y:S01]  /*1b60*/  FMUL.FTZ R85, R88, R84 ;  /* 0x0000005458557220 */ /* 0x000fe20000410000 */
[----:B------:R-:W4:Y:S01]  /*1b70*/  LDL R89, [R1+0xf0] ;  /* 0x0000f00001597983 */ /* 0x000f220000100800 */
[----:B------:R-:W-:Y:S01]  /*1b80*/  FADD.FTZ R143, R208, R143 ;  /* 0x0000008fd08f7221 */ /* 0x000fe20000010000 */
[----:B------:R-:W-:Y:S01]  /*1b90*/  FFMA.FTZ R29, R209, R208, R29 ;  /* 0x000000d0d11d7223 */ /* 0x000fe2000001001d */
[----:B------:R-:W-:-:S04]  /*1ba0*/  IMAD.WIDE.U32 R124, R191, 0x20, R180 ;  /* 0x00000020bf7c7825 */ /* 0x000fc800078e00b4 */
[----:B------:R-:W-:Y:S01]  /*1bb0*/  FMUL.FTZ R211, R190, R95 ;  /* 0x0000005fbed37220 */ /* 0x000fe20000410000 */
[----:B------:R-:W5:Y:S01]  /*1bc0*/  @P2 LDG.E.128 R64, desc[UR10][R128.64] ;  /* 0x0000000a80402981 */ /* 0x000f62000c1e1d00 */
[----:B------:R-:W-:-:S03]  /*1bd0*/  FADD.FTZ R231, R86, R231 ;  /* 0x000000e756e77221 */ /* 0x000fc60000010000 */
[----:B------:R-:W5:Y:S04]  /*1be0*/  @P2 LDG.E.128 R68, desc[UR10][R128.64+0x10] ;  /* 0x0000100a80442981 */ /* 0x000f68000c1e1d00 */
[----:B------:R-:W4:Y:S04]  /*1bf0*/  LDG.E.128 R108, desc[UR10][R108.64+0x10] ;  /* 0x0000100a6c6c7981 */ /* 0x000f28000c1e1d00 */
[----:B------:R-:W4:Y:S04]  /*1c00*/  LDG.E.128 R116, desc[UR10][R116.64] ;  /* 0x0000000a74747981 */ /* 0x000f28000c1e1d00 */
[----:B------:R-:W4:Y:S01]  /*1c10*/  LDG.E.128 R120, desc[UR10][R120.64] ;  /* 0x0000000a78787981 */ /* 0x000f22000c1e1d00 */
[----:B0-----:R-:W-:-:S04]  /*1c20*/  @P0 IMAD.WIDE.U32 R126, R193, 0x8, R126 ;  /* 0x00000008c17e0825 */ /* 0x001fc800078e007e */
[----:B------:R-:W-:Y:S01]  /*1c30*/  FADD.FTZ R144, R90, R144 ;  /* 0x000000905a907221 */ /* 0x000fe20000010000 */
[C---:B------:R-:W-:Y:S01]  /*1c40*/  FFMA.FTZ R30, R207.reuse, R90, R30 ;  /* 0x0000005acf1e7223 */ /* 0x040fe2000001001e */
[----:B------:R-:W-:Y:S01]  /*1c50*/  FFMA.FTZ R3, R207, R86, R3 ;  /* 0x00000056cf037223 */ /* 0x000fe20000010003 */
[----:B--2---:R-:W-:-:S04]  /*1c60*/  @P0 IMAD.WIDE.U32 R134, R191, 0x8, R134 ;  /* 0x00000008bf860825 */ /* 0x004fc800078e0086 */
[----:B------:R-:W-:Y:S01]  /*1c70*/  FADD.FTZ R230, R84, R230 ;  /* 0x000000e654e67221 */ /* 0x000fe20000010000 */
[----:B------:R-:W-:Y:S01]  /*1c80*/  FFMA.FTZ R214, R209, R84, R214 ;  /* 0x00000054d1d67223 */ /* 0x000fe200000100d6 */
[----:B------:R-:W2:Y:S04]  /*1c90*/  LDL R90, [R1+0xe0] ;  /* 0x0000e000015a7983 */ /* 0x000ea80000100800 */
[----:B------:R-:W2:Y:S01]  /*1ca0*/  LDG.E.128 R136, desc[UR10][R136.64] ;  /* 0x0000000a88887981 */ /* 0x000ea2000c1e1d00 */
[----:B------:R-:W-:Y:S01]  /*1cb0*/  FFMA.FTZ R208, R73, R208, R85 ;  /* 0x000000d049d07223 */ /* 0x000fe20000010055 */
[----:B------:R-:W-:Y:S02]  /*1cc0*/  HADD2.F32 R88, -RZ, R87.H1_H1 ;  /* 0x30000057ff587230 */ /* 0x000fe40000004100 */
[----:B------:R-:W2:Y:S01]  /*1cd0*/  LDL R73, [R1+0xf4] ;  /* 0x0000f40001497983 */ /* 0x000ea20000100800 */
[----:B------:R-:W-:-:S02]  /*1ce0*/  HADD2.F32 R91, -RZ, R91.H1_H1 ;  /* 0x3000005bff5b7230 */ /* 0x000fc40000004100 */
[----:B------:R-:W-:-:S04]  /*1cf0*/  IMAD.WIDE.U32 R180, R194, 0x20, R180 ;  /* 0x00000020c2b47825 */ /* 0x000fc800078e00b4 */
[----:B------:R-:W-:Y:S01]  /*1d00*/  FADD.FTZ R229, R88, R229 ;  /* 0x000000e558e57221 */ /* 0x000fe20000010000 */
[-C--:B------:R-:W-:Y:S01]  /*1d10*/  FFMA.FTZ R216, R211, R88.reuse, R216 ;  /* 0x00000058d3d87223 */ /* 0x080fe200000100d8 */
[----:B------:R-:W2:Y:S04]  /*1d20*/  LDG.E.128 R112, desc[UR10][R124.64] ;  /* 0x0000000a7c707981 */ /* 0x000ea8000c1e1d00 */
[----:B------:R-:W2:Y:S04]  /*1d30*/  LDG.E.128 R128, desc[UR10][R180.64] ;  /* 0x0000000ab4807981 */ /* 0x000ea8000c1e1d00 */
[----:B------:R-:W2:Y:S04]  /*1d40*/  LDG.E.128 R84, desc[UR10][R180.64+0x10] ;  /* 0x0000100ab4547981 */ /* 0x000ea8000c1e1d00 */
[----:B------:R0:W5:Y:S04]  /*1d50*/  @P0 LDG.E.64 R160, desc[UR10][R126.64] ;  /* 0x0000000a7ea00981 */ /* 0x000168000c1e1b00 */
[----:B------:R1:W5:Y:S01]  /*1d60*/  @P0 LDG.E.64 R164, desc[UR10][R134.64] ;  /* 0x0000000a86a40981 */ /* 0x000362000c1e1b00 */
[----:B------:R-:W-:Y:S01]  /*1d70*/  FMUL.FTZ R210, R92, R88 ;  /* 0x000000585cd27220 */ /* 0x000fe20000410000 */
[----:B------:R-:W-:-:S02]  /*1d80*/  FADD.FTZ R96, -R196, R96 ;  /* 0x00000060c4607221 */ /* 0x000fc40000010100 */
[----:B------:R-:W2:Y:S01]  /*1d90*/  LDL R92, [R1+0xec] ;  /* 0x0000ec00015c7983 */ /* 0x000ea20000100800 */
[C---:B------:R-:W-:Y:S01]  /*1da0*/  FADD.FTZ R97, -R196.reuse, R97 ;  /* 0x00000061c4617221 */ /* 0x040fe20000010100 */
[C---:B------:R-:W-:Y:S01]  /*1db0*/  FADD.FTZ R98, -R196.reuse, R98 ;  /* 0x00000062c4627221 */ /* 0x040fe20000010100 */
[----:B------:R-:W-:Y:S01]  /*1dc0*/  FADD.FTZ R99, -R196, R99 ;  /* 0x00000063c4637221 */ /* 0x000fe20000010100 */
[----:B------:R-:W-:Y:S01]  /*1dd0*/  FADD.FTZ R142, R91, R142 ;  /* 0x0000008e5b8e7221 */ /* 0x000fe20000010000 */
[-C--:B------:R-:W-:Y:S01]  /*1de0*/  FFMA.FTZ R28, R211, R91.reuse, R28 ;  /* 0x0000005bd31c7223 */ /* 0x080fe2000001001c */
[----:B0-----:R-:W0:Y:S01]  /*1df0*/  @P0 LDC.64 R126, c[0x0][0x3b8] ;  /* 0x0000ee00ff7e0b82 */ /* 0x001e220000000a00 */
[----:B---3--:R-:W-:Y:S02]  /*1e00*/  FFMA.FTZ R210, R72, R91, R210 ;  /* 0x0000005b48d27223 */ /* 0x008fe400000100d2 */
[----:B------:R-:W3:Y:S01]  /*1e10*/  LDL R72, [R1+0xe8] ;  /* 0x0000e80001487983 */ /* 0x000ee20000100800 */
[----:B------:R-:W-:-:S02]  /*1e20*/  HADD2.F32 R88, -RZ, R100.H0_H0 ;  /* 0x20000064ff587230 */ /* 0x000fc40000004100 */
[----:B------:R-:W-:Y:S01]  /*1e30*/  FMUL.FTZ R180, R190, R96 ;  /* 0x00000060beb47220 */ /* 0x000fe20000410000 */
[----:B------:R-:W-:Y:S01]  /*1e40*/  HADD2.F32 R96, -RZ, R104.H0_H0 ;  /* 0x20000068ff607230 */ /* 0x000fe20000004100 */
[----:B------:R-:W3:Y:S01]  /*1e50*/  LDL R91, [R1+0xd4] ;  /* 0x0000d400015b7983 */ /* 0x000ee20000100800 */
[----:B-1----:R-:W1:Y:S01]  /*1e60*/  @P2 LDC.64 R134, c[0x0][0x438] ;  /* 0x00010e00ff862b82 */ /* 0x002e620000000a00 */
[----:B------:R-:W-:Y:S01]  /*1e70*/  FADD.FTZ R228, R88, R228 ;  /* 0x000000e458e47221 */ /* 0x000fe20000010000 */
[-C--:B------:R-:W-:Y:S01]  /*1e80*/  FFMA.FTZ R217, R180, R88.reuse, R217 ;  /* 0x00000058b4d97223 */ /* 0x080fe200000100d9 */
[----:B------:R-:W-:Y:S01]  /*1e90*/  FMUL.FTZ R88, R93, R88 ;  /* 0x000000585d587220 */ /* 0x000fe20000410000 */
[----:B------:R-:W-:Y:S01]  /*1ea0*/  FADD.FTZ R141, R96, R141 ;  /* 0x0000008d608d7221 */ /* 0x000fe20000010000 */
[-C--:B------:R-:W-:Y:S02]  /*1eb0*/  FFMA.FTZ R27, R180, R96.reuse, R27 ;  /* 0x00000060b41b7223 */ /* 0x080fe4000001001b */
[----:B----4-:R-:W-:-:S02]  /*1ec0*/  FFMA.FTZ R96, R74, R96, R88 ;  /* 0x000000604a607223 */ /* 0x010fc40000010058 */
[----:B------:R-:W4:Y:S01]  /*1ed0*/  LDL R74, [R1+0xe4] ;  /* 0x0000e400014a7983 */ /* 0x000f220000100800 */
[----:B------:R-:W-:Y:S02]  /*1ee0*/  HADD2.F32 R88, -RZ, R100.H1_H1 ;  /* 0x30000064ff587230 */ /* 0x000fe40000004100 */
[----:B------:R-:W-:Y:S01]  /*1ef0*/  FMUL.FTZ R100, R190, R97 ;  /* 0x00000061be647220 */ /* 0x000fe20000410000 */
[----:B------:R-:W-:Y:S02]  /*1f00*/  HADD2.F32 R104, -RZ, R104.H1_H1 ;  /* 0x30000068ff687230 */ /* 0x000fe40000004100 */
[----:B------:R-:W-:Y:S02]  /*1f10*/  FMUL.FTZ R97, R89, R88 ;  /* 0x0000005859617220 */ /* 0x000fe40000410000 */
[----:B------:R-:W4:Y:S02]  /*1f20*/  LDL R89, [R1+0xd8] ;  /* 0x0000d80001597983 */ /* 0x000f240000100800 */
[----:B--2---:R-:W-:-:S02]  /*1f30*/  FFMA.FTZ R97, R73, R104, R97 ;  /* 0x0000006849617223 */ /* 0x004fc40000010061 */
[----:B------:R-:W2:Y:S01]  /*1f40*/  LDL R73, [R1+0xdc] ;  /* 0x0000dc0001497983 */ /* 0x000ea20000100800 */
[----:B------:R-:W-:Y:S01]  /*1f50*/  FADD.FTZ R227, R88, R227 ;  /* 0x000000e358e37221 */ /* 0x000fe20000010000 */
[----:B------:R-:W-:Y:S01]  /*1f60*/  FFMA.FTZ R218, R100, R88, R218 ;  /* 0x0000005864da7223 */ /* 0x000fe200000100da */
[----:B------:R-:W-:Y:S01]  /*1f70*/  FADD.FTZ R140, R104, R140 ;  /* 0x0000008c688c7221 */ /* 0x000fe20000010000 */
[----:B------:R-:W-:Y:S01]  /*1f80*/  FFMA.FTZ R26, R100, R104, R26 ;  /* 0x00000068641a7223 */ /* 0x000fe2000001001a */
[----:B------:R-:W-:Y:S02]  /*1f90*/  HADD2.F32 R88, -RZ, R101.H0_H0 ;  /* 0x20000065ff587230 */ /* 0x000fe40000004100 */
[----:B------:R-:W-:-:S03]  /*1fa0*/  FMUL.FTZ R104, R190, R98 ;  /* 0x00000062be687220 */ /* 0x000fc60000410000 */
[----:B------:R-:W-:Y:S01]  /*1fb0*/  FADD.FTZ R226, R88, R226 ;  /* 0x000000e258e27221 */ /* 0x000fe20000010000 */
[----:B------:R-:W-:Y:S01]  /*1fc0*/  FFMA.FTZ R219, R104, R88, R219 ;  /* 0x0000005868db7223 */ /* 0x000fe200000100db */
[----:B------:R-:W-:Y:S02]  /*1fd0*/  HADD2.F32 R101, -RZ, R101.H1_H1 ;  /* 0x30000065ff657230 */ /* 0x000fe40000004100 */
[----:B------:R-:W-:-:S03]  /*1fe0*/  FMUL.FTZ R99, R190, R99 ;  /* 0x00000063be637220 */ /* 0x000fc60000410000 */
[----:B------:R-:W-:Y:S01]  /*1ff0*/  FADD.FTZ R225, R101, R225 ;  /* 0x000000e165e17221 */ /* 0x000fe20000010000 */
[-C--:B------:R-:W-:Y:S01]  /*2000*/  FFMA.FTZ R220, R99, R101.reuse, R220 ;  /* 0x0000006563dc7223 */ /* 0x080fe200000100dc */
[----:B------:R-:W-:Y:S02]  /*2010*/  FMUL.FTZ R101, R90, R101 ;  /* 0x000000655a657220 */ /* 0x000fe40000410000 */
[----:B------:R-:W2:Y:S01]  /*2020*/  LDL R90, [R1+0xc8] ;  /* 0x0000c800015a7983 */ /* 0x000ea20000100800 */
[--C-:B------:R-:W-:Y:S02]  /*2030*/  HADD2.F32 R98, -RZ, R105.reuse.H0_H0 ;  /* 0x20000069ff627230 */ /* 0x100fe40000004100 */
[----:B------:R-:W-:Y:S02]  /*2040*/  HADD2.F32 R105, -RZ, R105.H1_H1 ;  /* 0x30000069ff697230 */ /* 0x000fe40000004100 */
[----:B------:R-:W-:Y:S01]  /*2050*/  FADD.FTZ R108, -R196, R108 ;  /* 0x0000006cc46c7221 */ /* 0x000fe20000010100 */
[----:B------:R-:W-:Y:S01]  /*2060*/  FADD.FTZ R39, R98, R39 ;  /* 0x0000002762277221 */ /* 0x000fe20000010000 */
[----:B------:R-:W-:Y:S01]  /*2070*/  FFMA.FTZ R25, R104, R98, R25 ;  /* 0x0000006268197223 */ /* 0x000fe20000010019 */
[----:B------:R-:W-:Y:S01]  /*2080*/  FADD.FTZ R38, R105, R38 ;  /* 0x0000002669267221 */ /* 0x000fe20000010000 */
[----:B------:R-:W-:Y:S01]  /*2090*/  FFMA.FTZ R24, R99, R105, R24 ;  /* 0x0000006963187223 */ /* 0x000fe20000010018 */
[----:B------:R-:W-:Y:S01]  /*20a0*/  FMUL.FTZ R108, R190, R108 ;  /* 0x0000006cbe6c7220 */ /* 0x000fe20000410000 */
[----:B---3--:R-:W-:-:S02]  /*20b0*/  FMUL.FTZ R88, R72, R88 ;  /* 0x0000005848587220 */ /* 0x008fc40000410000 */
[----:B------:R-:W3:Y:S02]  /*20c0*/  LDL R72, [R1+0xd0] ;  /* 0x0000d00001487983 */ /* 0x000ee40000100800 */
[----:B------:R-:W-:Y:S01]  /*20d0*/  FFMA.FTZ R98, R92, R98, R88 ;  /* 0x000000625c627223 */ /* 0x000fe20000010058 */
[----:B------:R-:W-:Y:S02]  /*20e0*/  HADD2.F32 R88, -RZ, R102.H0_H0 ;  /* 0x20000066ff587230 */ /* 0x000fe40000004100 */
[----:B----4-:R-:W-:Y:S02]  /*20f0*/  FFMA.FTZ R101, R74, R105, R101 ;  /* 0x000000694a657223 */ /* 0x010fe40000010065 */
[----:B------:R-:W4:Y:S01]  /*2100*/  LDL R74, [R1+0xcc] ;  /* 0x0000cc00014a7983 */ /* 0x000f220000100800 */
[----:B------:R-:W-:Y:S02]  /*2110*/  HADD2.F32 R105, -RZ, R106.H0_H0 ;  /* 0x2000006aff697230 */ /* 0x000fe40000004100 */
[----:B------:R-:W-:-:S03]  /*2120*/  FMUL.FTZ R89, R89, R88 ;  /* 0x0000005859597220 */ /* 0x000fc60000410000 */
[----:B------:R-:W-:Y:S01]  /*2130*/  FADD.FTZ R37, R105, R37 ;  /* 0x0000002569257221 */ /* 0x000fe20000010000 */
[-C--:B------:R-:W-:Y:S01]  /*2140*/  FFMA.FTZ R23, R108, R105.reuse, R23 ;  /* 0x000000696c177223 */ /* 0x080fe20000010017 */
[----:B--2---:R-:W-:Y:S02]  /*2150*/  FFMA.FTZ R105, R73, R105, R89 ;  /* 0x0000006949697223 */ /* 0x004fe40000010059 */
[----:B------:R-:W2:Y:S01]  /*2160*/  LDL R73, [R1+0xc0] ;  /* 0x0000c00001497983 */ /* 0x000ea20000100800 */
[----:B------:R-:W-:Y:S02]  /*2170*/  HADD2.F32 R102, -RZ, R102.H1_H1 ;  /* 0x30000066ff667230 */ /* 0x000fe40000004100 */
[----:B------:R-:W-:Y:S01]  /*2180*/  FADD.FTZ R109, -R196, R109 ;  /* 0x0000006dc46d7221 */ /* 0x000fe20000010100 */
[----:B------:R-:W-:Y:S02]  /*2190*/  HADD2.F32 R106, -RZ, R106.H1_H1 ;  /* 0x3000006aff6a7230 */ /* 0x000fe40000004100 */
[----:B------:R-:W-:Y:S01]  /*21a0*/  FADD.FTZ R246, R88, R246 ;  /* 0x000000f658f67221 */ /* 0x000fe20000010000 */
[----:B------:R-:W-:Y:S01]  /*21b0*/  FFMA.FTZ R238, R108, R88, R238 ;  /* 0x000000586cee7223 */ /* 0x000fe200000100ee */
[----:B------:R-:W-:Y:S01]  /*21c0*/  FMUL.FTZ R109, R190, R109 ;  /* 0x0000006dbe6d7220 */ /* 0x000fe20000410000 */
[----:B------:R-:W-:-:S03]  /*21d0*/  FADD.FTZ R36, R106, R36 ;  /* 0x000000246a247221 */ /* 0x000fc60000010000 */
[----:B------:R-:W-:Y:S01]  /*21e0*/  FFMA.FTZ R22, R109, R106, R22 ;  /* 0x0000006a6d167223 */ /* 0x000fe20000010016 */
[----:B------:R-:W-:Y:S01]  /*21f0*/  FADD.FTZ R181, -R196, R110 ;  /* 0x0000006ec4b57221 */ /* 0x000fe20000010100 */
[----:B------:R-:W-:-:S03]  /*2200*/  HADD2.F32 R110, -RZ, R107.H0_H0 ;  /* 0x2000006bff6e7230 */ /* 0x000fc60000004100 */
[----:B------:R-:W-:Y:S02]  /*2210*/  FMUL.FTZ R181, R190, R181 ;  /* 0x000000b5beb57220 */ /* 0x000fe40000410000 */
[----:B------:R-:W-:Y:S02]  /*2220*/  FADD.FTZ R233, R110, R233 ;  /* 0x000000e96ee97221 */ /* 0x000fe40000010000 */
[----:B------:R-:W-:Y:S01]  /*2230*/  FFMA.FTZ R21, R181, R110, R21 ;  /* 0x0000006eb5157223 */ /* 0x000fe20000010015 */
[----:B---3--:R-:W-:Y:S02]  /*2240*/  FMUL.FTZ R88, R72, R102 ;  /* 0x0000006648587220 */ /* 0x008fe40000410000 */
[----:B------:R-:W3:Y:S02]  /*2250*/  LDL R72, [R1+0xc4] ;  /* 0x0000c40001487983 */ /* 0x000ee40000100800 */
[----:B------:R-:W-:Y:S01]  /*2260*/  FFMA.FTZ R106, R91, R106, R88 ;  /* 0x0000006a5b6a7223 */ /* 0x000fe20000010058 */
[----:B------:R-:W-:Y:S01]  /*2270*/  HADD2.F32 R88, -RZ, R103.H0_H0 ;  /* 0x20000067ff587230 */ /* 0x000fe20000004100 */
[----:B------:R-:W3:Y:S04]  /*2280*/  LDL.LU R95, [R1+0x14] ;  /* 0x00001400015f7983 */ /* 0x000ee80000300800 */
[----:B------:R-:W3:Y:S01]  /*2290*/  LDL R91, [R1+0xb8] ;  /* 0x0000b800015b7983 */ /* 0x000ee20000100800 */
[----:B------:R-:W-:-:S03]  /*22a0*/  FMUL.FTZ R89, R90, R88 ;  /* 0x000000585a597220 */ /* 0x000fc60000410000 */
[----:B------:R-:W3:Y:S04]  /*22b0*/  LDL R90, [R1+0xbc] ;  /* 0x0000bc00015a7983 */ /* 0x000ee80000100800 */
[----:B------:R-:W3:Y:S04]  /*22c0*/  LDL R94, [R1+0xb0] ;  /* 0x0000b000015e7983 */ /* 0x000ee80000100800 */
[----:B------:R-:W3:Y:S04]  /*22d0*/  LDL R93, [R1+0xb4] ;  /* 0x0000b400015d7983 */ /* 0x000ee80000100800 */
[----:B------:R-:W3:Y:S01]  /*22e0*/  LDL.LU R92, [R1+0x10] ;  /* 0x00001000015c7983 */ /* 0x000ee20000300800 */
[----:B----4-:R-:W-:-:S03]  /*22f0*/  FFMA.FTZ R110, R74, R110, R89 ;  /* 0x0000006e4a6e7223 */ /* 0x010fc60000010059 */
[----:B------:R-:W4:Y:S01]  /*2300*/  LDL.LU R74, [R1+0xc] ;  /* 0x00000c00014a7983 */ /* 0x000f220000300800 */
[----:B------:R-:W-:-:S03]  /*2310*/  HADD2.F32 R103, -RZ, R103.H1_H1 ;  /* 0x30000067ff677230 */ /* 0x000fc60000004100 */
[----:B------:R-:W4:Y:S02]  /*2320*/  LDL.LU R89, [R1] ;  /* 0x0000000001597983 */ /* 0x000f240000300800 */
[----:B--2---:R-:W-:Y:S02]  /*2330*/  FMUL.FTZ R212, R73, R103 ;  /* 0x0000006749d47220 */ /* 0x004fe40000410000 */
[----:B------:R-:W2:Y:S01]  /*2340*/  LDL R73, [R1+0xa8] ;  /* 0x0000a80001497983 */ /* 0x000ea20000100800 */
[----:B------:R-:W-:Y:S01]  /*2350*/  FADD.FTZ R111, -R196, R111 ;  /* 0x0000006fc46f7221 */ /* 0x000fe20000010100 */
[----:B------:R-:W-:Y:S01]  /*2360*/  FADD.FTZ R245, R102, R245 ;  /* 0x000000f566f57221 */ /* 0x000fe20000010000 */
[----:B------:R-:W-:Y:S01]  /*2370*/  FFMA.FTZ R239, R109, R102, R239 ;  /* 0x000000666def7223 */ /* 0x000fe200000100ef */
[----:B------:R-:W-:Y:S01]  /*2380*/  FADD.FTZ R102, -R196, R112 ;  /* 0x00000070c4667221 */ /* 0x000fe20000010100 */
[----:B------:R-:W-:Y:S01]  /*2390*/  FADD.FTZ R244, R88, R244 ;  /* 0x000000f458f47221 */ /* 0x000fe20000010000 */
[----:B------:R-:W-:Y:S01]  /*23a0*/  FFMA.FTZ R241, R181, R88, R241 ;  /* 0x00000058b5f17223 */ /* 0x000fe200000100f1 */
[----:B------:R-:W-:Y:S01]  /*23b0*/  FMUL.FTZ R213, R190, R111 ;  /* 0x0000006fbed57220 */ /* 0x000fe20000410000 */
[----:B------:R-:W-:-:S02]  /*23c0*/  HADD2.F32 R107, -RZ, R107.H1_H1 ;  /* 0x3000006bff6b7230 */ /* 0x000fc40000004100 */
[----:B------:R-:W-:Y:S01]  /*23d0*/  FMUL.FTZ R102, R190, R102 ;  /* 0x00000066be667220 */ /* 0x000fe20000410000 */
[----:B------:R-:W-:Y:S02]  /*23e0*/  HADD2.F32 R88, -RZ, R116.H0_H0 ;  /* 0x20000074ff587230 */ /* 0x000fe40000004100 */
[----:B------:R-:W-:Y:S01]  /*23f0*/  FADD.FTZ R243, R103, R243 ;  /* 0x000000f367f37221 */ /* 0x000fe20000010000 */
[----:B------:R-:W-:Y:S01]  /*2400*/  FFMA.FTZ R242, R213, R103, R242 ;  /* 0x00000067d5f27223 */ /* 0x000fe200000100f2 */
[----:B------:R-:W-:Y:S02]  /*2410*/  HADD2.F32 R103, -RZ, R120.H0_H0 ;  /* 0x20000078ff677230 */ /* 0x000fe40000004100 */
[----:B------:R-:W-:Y:S01]  /*2420*/  FADD.FTZ R234, R107, R234 ;  /* 0x000000ea6bea7221 */ /* 0x000fe20000010000 */
[----:B------:R-:W-:Y:S01]  /*2430*/  FFMA.FTZ R20, R213, R107, R20 ;  /* 0x0000006bd5147223 */ /* 0x000fe20000010014 */
[----:B------:R-:W-:Y:S01]  /*2440*/  FFMA.FTZ R251, R102, R88, R251 ;  /* 0x0000005866fb7223 */ /* 0x000fe200000100fb */
[----:B------:R-:W-:-:S02]  /*2450*/  HADD2.F32 R116, -RZ, R116.H1_H1 ;  /* 0x30000074ff747230 */ /* 0x000fc40000004100 */
[----:B------:R-:W-:Y:S01]  /*2460*/  FADD.FTZ R235, R103, R235 ;  /* 0x000000eb67eb7221 */ /* 0x000fe20000010000 */
[----:B------:R-:W-:Y:S01]  /*2470*/  FFMA.FTZ R19, R102, R103, R19 ;  /* 0x0000006766137223 */ /* 0x000fe20000010013 */
[----:B------:R-:W-:-:S05]  /*2480*/  HADD2.F32 R111, -RZ, R120.H1_H1 ;  /* 0x30000078ff6f7230 */ /* 0x000fca0000004100 */
[----:B------:R-:W-:Y:S01]  /*2490*/  FADD.FTZ R237, R111, R237 ;  /* 0x000000ed6fed7221 */ /* 0x000fe20000010000 */
[----:B------:R-:W-:-:S04]  /*24a0*/  FADD.FTZ R112, -R196, R114 ;  /* 0x00000072c4707221 */ /* 0x000fc80000010100 */
[----:B------:R-:W-:Y:S01]  /*24b0*/  FMUL.FTZ R112, R190, R112 ;  /* 0x00000070be707220 */ /* 0x000fe20000410000 */
[----:B---3--:R-:W-:Y:S01]  /*24c0*/  FFMA.FTZ R212, R72, R107, R212 ;  /* 0x0000006b48d47223 */ /* 0x008fe200000100d4 */
[----:B------:R-:W-:Y:S01]  /*24d0*/  FADD.FTZ R107, -R196, R113 ;  /* 0x00000071c46b7221 */ /* 0x000fe20000010100 */
[----:B------:R-:W3:Y:S01]  /*24e0*/  LDL R72, [R1+0xac] ;  /* 0x0000ac0001487983 */ /* 0x000ee20000100800 */
[----:B------:R-:W-:Y:S01]  /*24f0*/  FADD.FTZ R95, R88, R95 ;  /* 0x0000005f585f7221 */ /* 0x000fe20000010000 */
[----:B------:R-:W-:Y:S01]  /*2500*/  FMUL.FTZ R88, R91, R88 ;  /* 0x000000585b587220 */ /* 0x000fe20000410000 */
[----:B------:R-:W-:-:S03]  /*2510*/  FMUL.FTZ R107, R190, R107 ;  /* 0x0000006bbe6b7220 */ /* 0x000fc60000410000 */
[----:B------:R-:W-:Y:S01]  /*2520*/  FFMA.FTZ R103, R90, R103, R88 ;  /* 0x000000675a677223 */ /* 0x000fe20000010058 */
[C---:B------:R-:W-:Y:S01]  /*2530*/  FFMA.FTZ R18, R107.reuse, R111, R18 ;  /* 0x0000006f6b127223 */ /* 0x040fe20000010012 */
[----:B------:R-:W-:Y:S01]  /*2540*/  STL [R1+0x14], R95 ;  /* 0x0000145f01007387 */ /* 0x000fe20000100800 */
[-C--:B------:R-:W-:Y:S01]  /*2550*/  FFMA.FTZ R252, R107, R116.reuse, R252 ;  /* 0x000000746bfc7223 */ /* 0x080fe200000100fc */
[----:B------:R-:W-:Y:S01]  /*2560*/  FMUL.FTZ R88, R94, R116 ;  /* 0x000000745e587220 */ /* 0x000fe20000410000 */
[----:B------:R-:W-:-:S03]  /*2570*/  FADD.FTZ R92, R116, R92 ;  /* 0x0000005c745c7221 */ /* 0x000fc60000010000 */
[----:B------:R-:W-:Y:S01]  /*2580*/  FFMA.FTZ R111, R93, R111, R88 ;  /* 0x0000006f5d6f7223 */ /* 0x000fe20000010058 */
[----:B------:R-:W-:Y:S02]  /*2590*/  HADD2.F32 R88, -RZ, R117.H0_H0 ;  /* 0x20000075ff587230 */ /* 0x000fe40000004100 */
[----:B------:R-:W-:Y:S01]  /*25a0*/  FADD.FTZ R114, -R196, R115 ;  /* 0x00000073c4727221 */ /* 0x000fe20000010100 */
[----:B0-----:R-:W-:Y:S01]  /*25b0*/  @P0 IMAD.WIDE.U32 R126, R194, 0x8, R126 ;  /* 0x00000008c27e0825 */ /* 0x001fe200078e007e */
[----:B------:R-:W-:Y:S03]  /*25c0*/  STL [R1+0x10], R92 ;  /* 0x0000105c01007387 */ /* 0x000fe60000100800 */
[----:B------:R-:W-:Y:S01]  /*25d0*/  FADD.FTZ R85, -R196, R85 ;  /* 0x00000055c4557221 */ /* 0x000fe20000010100 */
[----:B----4-:R-:W-:Y:S01]  /*25e0*/  FADD.FTZ R74, R88, R74 ;  /* 0x0000004a584a7221 */ /* 0x010fe20000010000 */
[----:B------:R-:W-:Y:S01]  /*25f0*/  HADD2.F32 R113, -RZ, R121.H0_H0 ;  /* 0x20000079ff717230 */ /* 0x000fe20000004100 */
[----:B------:R-:W4:Y:S01]  /*2600*/  LDL.LU R120, [R1+0x8] ;  /* 0x0000080001787983 */ /* 0x000f220000300800 */
[----:B-1----:R-:W-:-:S04]  /*2610*/  @P2 IMAD.WIDE.U32 R134, R191, 0x20, R134 ;  /* 0x00000020bf862825 */ /* 0x002fc800078e0086 */
[C---:B------:R-:W-:Y:S01]  /*2620*/  FADD.FTZ R86, -R196.reuse, R86 ;  /* 0x00000056c4567221 */ /* 0x040fe20000010100 */
[----:B------:R-:W-:Y:S01]  /*2630*/  FADD.FTZ R87, -R196, R87 ;  /* 0x00000057c4577221 */ /* 0x000fe20000010100 */
[----:B------:R-:W4:Y:S01]  /*2640*/  LDL.LU R116, [R1+0x4] ;  /* 0x0000040001747983 */ /* 0x000f220000300800 */
[----:B------:R-:W0:Y:S03]  /*2650*/  LDC.64 R90, c[0x0][0x3b0] ;  /* 0x0000ec00ff5a7b82 */ /* 0x000e260000000a00 */
[----:B------:R1:W-:Y:S01]  /*2660*/  STL [R1+0xc], R74 ;  /* 0x00000c4a01007387 */ /* 0x0003e20000100800 */
[----:B------:R-:W-:Y:S01]  /*2670*/  FFMA.FTZ R89, R112, R88, R89 ;  /* 0x0000005870597223 */ /* 0x000fe20000010059 */
[----:B------:R-:W-:Y:S02]  /*2680*/  HADD2.F32 R117, -RZ, R117.H1_H1 ;  /* 0x30000075ff757230 */ /* 0x000fe40000004100 */
[----:B------:R-:W-:Y:S01]  /*2690*/  FMUL.FTZ R114, R190, R114 ;  /* 0x00000072be727220 */ /* 0x000fe20000410000 */
[----:B------:R0:W5:Y:S01]  /*26a0*/  @P0 LDG.E.64 R166, desc[UR10][R126.64] ;  /* 0x0000000a7ea60981 */ /* 0x000162000c1e1b00 */
[----:B------:R-:W-:Y:S01]  /*26b0*/  FADD.FTZ R247, R113, R247 ;  /* 0x000000f771f77221 */ /* 0x000fe20000010000 */
[----:B------:R-:W-:Y:S01]  /*26c0*/  FFMA.FTZ R17, R112, R113, R17 ;  /* 0x0000007170117223 */ /* 0x000fe20000010011 */
[----:B------:R-:W-:Y:S01]  /*26d0*/  HADD2.F32 R115, -RZ, R121.H1_H1 ;  /* 0x30000079ff737230 */ /* 0x000fe20000004100 */
[----:B------:R-:W5:Y:S04]  /*26e0*/  @P2 LDG.E.128 R56, desc[UR10][R134.64] ;  /* 0x0000000a86382981 */ /* 0x000f68000c1e1d00 */
[----:B-1----:R-:W4:Y:S04]  /*26f0*/  LDL R74, [R1+0xa0] ;  /* 0x0000a000014a7983 */ /* 0x002f280000100800 */
[----:B------:R-:W-:Y:S04]  /*2700*/  STL [R1], R89 ;  /* 0x0000005901007387 */ /* 0x000fe80000100800 */
[----:B------:R-:W4:Y:S04]  /*2710*/  LDG.E.128 R124, desc[UR10][R124.64+0x10] ;  /* 0x0000100a7c7c7981 */ /* 0x000f28000c1e1d00 */
[----:B------:R-:W4:Y:S04]  /*2720*/  LDL R236, [R1+0x9c] ;  /* 0x00009c0001ec7983 */ /* 0x000f280000100800 */
[----:B------:R1:W5:Y:S01]  /*2730*/  @P2 LDG.E.128 R60, desc[UR10][R134.64+0x10] ;  /* 0x0000100a863c2981 */ /* 0x000362000c1e1d00 */
[----:B--2---:R-:W-:Y:S01]  /*2740*/  FMUL.FTZ R88, R73, R88 ;  /* 0x0000005849587220 */ /* 0x004fe20000410000 */
[----:B------:R-:W-:-:S02]  /*2750*/  FADD.FTZ R248, R115, R248 ;  /* 0x000000f873f87221 */ /* 0x000fc40000010000 */
[----:B------:R-:W2:Y:S01]  /*2760*/  LDL R73, [R1+0xa4] ;  /* 0x0000a40001497983 */ /* 0x000ea20000100800 */
[----:B------:R-:W-:-:S03]  /*2770*/  FFMA.FTZ R16, R114, R115, R16 ;  /* 0x0000007372107223 */ /* 0x000fc60000010010 */
[----:B------:R-:W2:Y:S01]  /*2780*/  LDG.E.128 R132, desc[UR10][R132.64] ;  /* 0x0000000a84847981 */ /* 0x000ea2000c1e1d00 */
[----:B---3--:R-:W-:-:S03]  /*2790*/  FFMA.FTZ R113, R72, R113, R88 ;  /* 0x0000007148717223 */ /* 0x008fc60000010058 */
[----:B------:R-:W3:Y:S01]  /*27a0*/  LDL R72, [R1+0x98] ;  /* 0x0000980001487983 */ /* 0x000ee20000100800 */
[----:B----4-:R-:W-:Y:S01]  /*27b0*/  FADD.FTZ R120, R117, R120 ;  /* 0x0000007875787221 */ /* 0x010fe20000010000 */
[----:B------:R-:W-:-:S04]  /*27c0*/  FFMA.FTZ R116, R114, R117, R116 ;  /* 0x0000007572747223 */ /* 0x000fc80000010074 */
[----:B------:R4:W-:Y:S04]  /*27d0*/  STL [R1+0x8], R120 ;  /* 0x0000087801007387 */ /* 0x0009e80000100800 */
[----:B------:R-:W3:Y:S04]  /*27e0*/  LDL.LU R215, [R1+0x34] ;  /* 0x0000340001d77983 */ /* 0x000ee80000300800 */
[----:B------:R1:W-:Y:S01]  /*27f0*/  STL [R1+0x4], R116 ;  /* 0x0000047401007387 */ /* 0x0003e20000100800 */
[----:B------:R-:W-:-:S03]  /*2800*/  FMUL.FTZ R117, R74, R117 ;  /* 0x000000754a757220 */ /* 0x000fc60000410000 */
[----:B------:R-:W3:Y:S01]  /*2810*/  LDL.LU R74, [R1+0x20] ;  /* 0x00002000014a7983 */ /* 0x000ee20000300800 */
[----:B----4-:R-:W-:-:S03]  /*2820*/  HADD2.F32 R120, -RZ, R118.H0_H0 ;  /* 0x20000076ff787230 */ /* 0x010fc60000004100 */
[----:B------:R-:W4:Y:S01]  /*2830*/  LDL R240, [R1+0x94] ;  /* 0x0000940001f07983 */ /* 0x000f220000100800 */
[----:B--2---:R-:W-:-:S03]  /*2840*/  FFMA.FTZ R115, R73, R115, R117 ;  /* 0x0000007349737223 */ /* 0x004fc60000010075 */
[----:B------:R-:W2:Y:S01]  /*2850*/  LDL R73, [R1+0x90] ;  /* 0x0000900001497983 */ /* 0x000ea20000100800 */
[----:B------:R-:W-:-:S03]  /*2860*/  FADD.FTZ R117, -R196, R124 ;  /* 0x0000007cc4757221 */ /* 0x000fc60000010100 */
[----:B------:R-:W4:Y:S01]  /*2870*/  LDL.LU R124, [R1+0x30] ;  /* 0x00003000017c7983 */ /* 0x000f220000300800 */
[----:B------:R-:W-:Y:S01]  /*2880*/  FMUL.FTZ R117, R190, R117 ;  /* 0x00000075be757220 */ /* 0x000fe20000410000 */
[----:B-1----:R-:W-:-:S05]  /*2890*/  HADD2.F32 R116, -RZ, R122.H0_H0 ;  /* 0x2000007aff747230 */ /* 0x002fca0000004100 */
[----:B------:R-:W-:Y:S01]  /*28a0*/  FADD.FTZ R249, R116, R249 ;  /* 0x000000f974f97221 */ /* 0x000fe20000010000 */
[----:B------:R-:W-:Y:S01]  /*28b0*/  FFMA.FTZ R15, R117, R116, R15 ;  /* 0x00000074750f7223 */ /* 0x000fe2000001000f */
[----:B---3--:R-:W-:Y:S02]  /*28c0*/  FMUL.FTZ R121, R72, R120 ;  /* 0x0000007848797220 */ /* 0x008fe40000410000 */
[----:B------:R-:W3:Y:S02]  /*28d0*/  LDL.LU R72, [R1+0x24] ;  /* 0x0000240001487983 */ /* 0x000ee40000300800 */
[----:B------:R-:W-:Y:S01]  /*28e0*/  FFMA.FTZ R116, R236, R116, R121 ;  /* 0x00000074ec747223 */ /* 0x000fe20000010079 */
[----:B------:R-:W-:Y:S02]  /*28f0*/  HADD2.F32 R121, -RZ, R118.H1_H1 ;  /* 0x30000076ff797230 */ /* 0x000fe40000004100 */
[----:B------:R-:W-:Y:S02]  /*2900*/  HADD2.F32 R118, -RZ, R122.H1_H1 ;  /* 0x3000007aff767230 */ /* 0x000fe40000004100 */
[----:B------:R-:W-:-:S05]  /*2910*/  FADD.FTZ R215, R120, R215 ;  /* 0x000000d778d77221 */ /* 0x000fca0000010000 */
[----:B------:R1:W-:Y:S01]  /*2920*/  STL [R1+0x34], R215 ;  /* 0x000034d701007387 */ /* 0x0003e20000100800 */
[----:B------:R-:W-:-:S03]  /*2930*/  FFMA.FTZ R74, R117, R120, R74 ;  /* 0x00000078754a7223 */ /* 0x000fc6000001004a */
[----:B-1----:R-:W3:Y:S04]  /*2940*/  LDL R215, [R1+0x88] ;  /* 0x0000880001d77983 */ /* 0x002ee80000100800 */
[----:B------:R1:W-:Y:S04]  /*2950*/  STL [R1+0x20], R74 ;  /* 0x0000204a01007387 */ /* 0x0003e80000100800 */
[----:B-1----:R-:W3:Y:S01]  /*2960*/  LDL.LU R74, [R1+0x18] ;  /* 0x00001800014a7983 */ /* 0x002ee20000300800 */
[----:B--2---:R-:W-:-:S03]  /*2970*/  FMUL.FTZ R122, R73, R121 ;  /* 0x00000079497a7220 */ /* 0x004fc60000410000 */
[----:B------:R-:W2:Y:S01]  /*2980*/  LDL R73, [R1+0x8c] ;  /* 0x00008c0001497983 */ /* 0x000ea20000100800 */
[----:B------:R-:W-:Y:S01]  /*2990*/  FADD.FTZ R120, -R196, R125 ;  /* 0x0000007dc4787221 */ /* 0x000fe20000010100 */
[----:B----4-:R-:W-:Y:S01]  /*29a0*/  FADD.FTZ R124, R121, R124 ;  /* 0x0000007c797c7221 */ /* 0x010fe20000010000 */
[----:B------:R-:W-:Y:S01]  /*29b0*/  FADD.FTZ R250, R118, R250 ;  /* 0x000000fa76fa7221 */ /* 0x000fe20000010000 */
[----:B------:R-:W4:Y:S01]  /*29c0*/  LDL.LU R236, [R1+0x28] ;  /* 0x0000280001ec7983 */ /* 0x000f220000300800 */
[----:B------:R-:W-:-:S04]  /*29d0*/  FMUL.FTZ R120, R190, R120 ;  /* 0x00000078be787220 */ /* 0x000fc80000410000 */
[-C--:B------:R-:W-:Y:S01]  /*29e0*/  FFMA.FTZ R14, R120, R118.reuse, R14 ;  /* 0x00000076780e7223 */ /* 0x080fe2000001000e */
[----:B------:R-:W-:Y:S01]  /*29f0*/  FFMA.FTZ R118, R240, R118, R122 ;  /* 0x00000076f0767223 */ /* 0x000fe2000001007a */
[----:B------:R-:W-:Y:S02]  /*2a00*/  HADD2.F32 R122, -RZ, R123.H0_H0 ;  /* 0x2000007bff7a7230 */ /* 0x000fe40000004100 */
[----:B---3--:R-:W-:Y:S01]  /*2a10*/  FFMA.FTZ R72, R120, R121, R72 ;  /* 0x0000007978487223 */ /* 0x008fe20000010048 */
[----:B------:R-:W-:-:S04]  /*2a20*/  HADD2.F32 R121, -RZ, R119.H0_H0 ;  /* 0x20000077ff797230 */ /* 0x000fc80000004100 */
[----:B------:R1:W-:Y:S04]  /*2a30*/  STL [R1+0x24], R72 ;  /* 0x0000244801007387 */ /* 0x0003e80000100800 */
[----:B-1----:R-:W3:Y:S04]  /*2a40*/  LDL.LU R72, [R1+0x1c] ;  /* 0x00001c0001487983 */ /* 0x002ee80000300800 */
[----:B------:R1:W-:Y:S02]  /*2a50*/  STL [R1+0x30], R124 ;  /* 0x0000307c01007387 */ /* 0x0003e40000100800 */
[----:B-1----:R-:W-:-:S02]  /*2a60*/  FADD.FTZ R124, -R196, R126 ;  /* 0x0000007ec47c7221 */ /* 0x002fc40000010100 */
[----:B------:R-:W3:Y:S02]  /*2a70*/  LDL R126, [R1+0x80] ;  /* 0x00008000017e7983 */ /* 0x000ee40000100800 */
[----:B------:R-:W-:Y:S02]  /*2a80*/  FMUL.FTZ R124, R190, R124 ;  /* 0x0000007cbe7c7220 */ /* 0x000fe40000410000 */
[----:B------:R-:W3:Y:S02]  /*2a90*/  LDL.LU R240, [R1+0x3c] ;  /* 0x00003c0001f07983 */ /* 0x000ee40000300800 */
[----:B------:R-:W-:Y:S01]  /*2aa0*/  FFMA.FTZ R13, R124, R122, R13 ;  /* 0x0000007a7c0d7223 */ /* 0x000fe2000001000d */
[----:B------:R-:W-:Y:S02]  /*2ab0*/  FMUL.FTZ R125, R215, R121 ;  /* 0x00000079d77d7220 */ /* 0x000fe40000410000 */
[----:B------:R-:W3:Y:S01]  /*2ac0*/  LDL.LU R215, [R1+0x38] ;  /* 0x0000380001d77983 */ /* 0x000ee20000300800 */
[----:B------:R-:W-:-:S05]  /*2ad0*/  FADD.FTZ R74, R122, R74 ;  /* 0x0000004a7a4a7221 */ /* 0x000fca0000010000 */
[----:B------:R1:W-:Y:S04]  /*2ae0*/  STL [R1+0x18], R74 ;  /* 0x0000184a01007387 */ /* 0x0003e80000100800 */
[----:B-1----:R1:W5:Y:S01]  /*2af0*/  LDL.LU R74, [R1+0x148] ;  /* 0x00014800014a7983 */ /* 0x0023620000300800 */
[----:B--2---:R-:W-:-:S03]  /*2b00*/  FFMA.FTZ R122, R73, R122, R125 ;  /* 0x0000007a497a7223 */ /* 0x004fc6000001007d */
[----:B------:R1:W5:Y:S04]  /*2b10*/  LDL.LU R73, [R1+0x144] ;  /* 0x0001440001497983 */ /* 0x0003680000300800 */
[----:B------:R-:W2:Y:S01]  /*2b20*/  LDL.LU R125, [R1+0x2c] ;  /* 0x00002c00017d7983 */ /* 0x000ea20000300800 */
[----:B----4-:R-:W-:Y:S01]  /*2b30*/  FFMA.FTZ R236, R124, R121, R236 ;  /* 0x000000797cec7223 */ /* 0x010fe200000100ec */
[----:B------:R-:W-:Y:S02]  /*2b40*/  HADD2.F32 R123, -RZ, R123.H1_H1 ;  /* 0x3000007bff7b7230 */ /* 0x000fe40000004100 */
[----:B0-----:R-:W-:Y:S01]  /*2b50*/  FADD.FTZ R127, -R196, R127 ;  /* 0x0000007fc47f7221 */ /* 0x001fe20000010100 */
[----:B------:R-:W-:-:S03]  /*2b60*/  HADD2.F32 R119, -RZ, R119.H1_H1 ;  /* 0x30000077ff777230 */ /* 0x000fc60000004100 */
[----:B------:R-:W-:Y:S01]  /*2b70*/  FMUL.FTZ R127, R190, R127 ;  /* 0x0000007fbe7f7220 */ /* 0x000fe20000410000 */
[----:B---3--:R-:W-:Y:S01]  /*2b80*/  FADD.FTZ R72, R123, R72 ;  /* 0x000000487b487221 */ /* 0x008fe20000010000 */
[----:B------:R-:W-:Y:S02]  /*2b90*/  FADD.FTZ R240, R119, R240 ;  /* 0x000000f077f07221 */ /* 0x000fe40000010000 */
[-C--:B------:R-:W-:Y:S01]  /*2ba0*/  FFMA.FTZ R215, R127, R119.reuse, R215 ;  /* 0x000000777fd77223 */ /* 0x080fe200000100d7 */
[----:B--2---:R-:W-:Y:S02]  /*2bb0*/  FADD.FTZ R125, R121, R125 ;  /* 0x0000007d797d7221 */ /* 0x004fe40000010000 */
[----:B------:R-:W2:Y:S04]  /*2bc0*/  LDL R121, [R1+0x84] ;  /* 0x0000840001797983 */ /* 0x000ea80000100800 */
[----:B------:R0:W-:Y:S04]  /*2bd0*/  STL [R1+0x28], R236 ;  /* 0x000028ec01007387 */ /* 0x0001e80000100800 */
[----:B------:R3:W-:Y:S04]  /*2be0*/  STL [R1+0x2c], R125 ;  /* 0x00002c7d01007387 */ /* 0x0007e80000100800 */
[----:B0-----:R-:W4:Y:S04]  /*2bf0*/  LDL R236, [R1+0x78] ;  /* 0x0000780001ec7983 */ /* 0x001f280000100800 */
[----:B---3--:R-:W3:Y:S04]  /*2c00*/  LDL R125, [R1+0x7c] ;  /* 0x00007c00017d7983 */ /* 0x008ee80000100800 */
[----:B------:R0:W-:Y:S04]  /*2c10*/  STL [R1+0x1c], R72 ;  /* 0x00001c4801007387 */ /* 0x0001e80000100800 */
[----:B0-----:R1:W5:Y:S04]  /*2c20*/  LDL.LU R72, [R1+0x140] ;  /* 0x0001400001487983 */ /* 0x0013680000300800 */
[----:B------:R0:W-:Y:S04]  /*2c30*/  STL [R1+0x3c], R240 ;  /* 0x00003cf001007387 */ /* 0x0001e80000100800 */
[----:B0-----:R-:W3:Y:S04]  /*2c40*/  LDL R240, [R1+0x70] ;  /* 0x0000700001f07983 */ /* 0x001ee80000100800 */
[----:B------:R0:W-:Y:S04]  /*2c50*/  STL [R1+0x38], R215 ;  /* 0x000038d701007387 */ /* 0x0001e80000100800 */
[----:B0-----:R-:W3:Y:S01]  /*2c60*/  LDL R215, [R1+0x74] ;  /* 0x0000740001d77983 */ /* 0x001ee20000100800 */
[----:B------:R-:W-:Y:S01]  /*2c70*/  FMUL.FTZ R126, R126, R119 ;  /* 0x000000777e7e7220 */ /* 0x000fe20000410000 */
[----:B------:R-:W-:Y:S01]  /*2c80*/  FFMA.FTZ R12, R127, R123, R12 ;  /* 0x0000007b7f0c7223 */ /* 0x000fe2000001000c */
[----:B------:R-:W-:-:S05]  /*2c90*/  HADD2.F32 R119, -RZ, R136.H0_H0 ;  /* 0x20000088ff777230 */ /* 0x000fca0000004100 */
[----:B------:R-:W-:Y:S01]  /*2ca0*/  FADD.FTZ R158, R119, R158 ;  /* 0x0000009e779e7221 */ /* 0x000fe20000010000 */
[----:B--2---:R-:W-:Y:S01]  /*2cb0*/  FFMA.FTZ R126, R121, R123, R126 ;  /* 0x0000007b797e7223 */ /* 0x004fe2000001007e */
[----:B------:R-:W-:Y:S01]  /*2cc0*/  FADD.FTZ R121, -R196, R128 ;  /* 0x00000080c4797221 */ /* 0x000fe20000010100 */
[----:B------:R-:W-:-:S03]  /*2cd0*/  HADD2.F32 R123, -RZ, R132.H0_H0 ;  /* 0x20000084ff7b7230 */ /* 0x000fc60000004100 */
[----:B------:R-:W-:Y:S02]  /*2ce0*/  FMUL.FTZ R121, R190, R121 ;  /* 0x00000079be797220 */ /* 0x000fe40000410000 */
[----:B------:R-:W-:Y:S02]  /*2cf0*/  FADD.FTZ R154, R123, R154 ;  /* 0x0000009a7b9a7221 */ /* 0x000fe40000010000 */
[C---:B------:R-:W-:Y:S01]  /*2d00*/  FFMA.FTZ R155, R121.reuse, R123, R155 ;  /* 0x0000007b799b7223 */ /* 0x040fe2000001009b */
[----:B------:R-:W-:Y:S01]  /*2d10*/  FFMA.FTZ R157, R121, R119, R157 ;  /* 0x00000077799d7223 */ /* 0x000fe2000001009d */
[----:B----4-:R-:W-:Y:S02]  /*2d20*/  FMUL.FTZ R123, R236, R123 ;  /* 0x0000007bec7b7220 */ /* 0x010fe40000410000 */
[----:B------:R-:W2:Y:S02]  /*2d30*/  LDL R236, [R1+0x68] ;  /* 0x0000680001ec7983 */ /* 0x000ea40000100800 */
[----:B---3--:R-:W-:Y:S01]  /*2d40*/  FFMA.FTZ R119, R125, R119, R123 ;  /* 0x000000777d777223 */ /* 0x008fe2000001007b */
[----:B------:R-:W-:-:S02]  /*2d50*/  HADD2.F32 R125, -RZ, R136.H1_H1 ;  /* 0x30000088ff7d7230 */ /* 0x000fc40000004100 */
[----:B------:R-:W3:Y:S01]  /*2d60*/  LDL R136, [R1+0x6c] ;  /* 0x00006c0001887983 */ /* 0x000ee20000100800 */
[----:B------:R-:W-:Y:S01]  /*2d70*/  FADD.FTZ R123, -R196, R129 ;  /* 0x00000081c47b7221 */ /* 0x000fe20000010100 */
[----:B------:R-:W-:-:S03]  /*2d80*/  HADD2.F32 R132, -RZ, R132.H1_H1 ;  /* 0x30000084ff847230 */ /* 0x000fc60000004100 */
[----:B------:R-:W-:Y:S01]  /*2d90*/  FMUL.FTZ R123, R190, R123 ;  /* 0x0000007bbe7b7220 */ /* 0x000fe20000410000 */
[----:B------:R-:W-:-:S03]  /*2da0*/  FADD.FTZ R168, R125, R168 ;  /* 0x000000a87da87221 */ /* 0x000fc60000010000 */
[-C--:B------:R-:W-:Y:S01]  /*2db0*/  FFMA.FTZ R159, R123, R125.reuse, R159 ;  /* 0x0000007d7b9f7223 */ /* 0x080fe2000001009f */
[----:B------:R-:W-:Y:S02]  /*2dc0*/  FMUL.FTZ R128, R240, R132 ;  /* 0x00000084f0807220 */ /* 0x000fe40000410000 */
[----:B------:R-:W4:Y:S02]  /*2dd0*/  LDL R240, [R1+0x60] ;  /* 0x0000600001f07983 */ /* 0x000f240000100800 */
[----:B------:R-:W-:Y:S02]  /*2de0*/  FFMA.FTZ R125, R215, R125, R128 ;  /* 0x0000007dd77d7223 */ /* 0x000fe40000010080 */
[----:B------:R-:W4:Y:S01]  /*2df0*/  LDL R215, [R1+0x64] ;  /* 0x0000640001d77983 */ /* 0x000f220000100800 */
[----:B------:R-:W-:Y:S01]  /*2e00*/  FADD.FTZ R128, -R196, R130 ;  /* 0x00000082c4807221 */ /* 0x000fe20000010100 */
[----:B------:R-:W-:-:S03]  /*2e10*/  HADD2.F32 R130, -RZ, R133.H0_H0 ;  /* 0x20000085ff827230 */ /* 0x000fc60000004100 */
[----:B------:R-:W-:Y:S01]  /*2e20*/  FMUL.FTZ R128, R190, R128 ;  /* 0x00000080be807220 */ /* 0x000fe20000410000 */
[----:B------:R-:W-:Y:S02]  /*2e30*/  HADD2.F32 R129, -RZ, R137.H0_H0 ;  /* 0x20000089ff817230 */ /* 0x000fe40000004100 */
[----:B------:R-:W-:Y:S01]  /*2e40*/  FADD.FTZ R172, R130, R172 ;  /* 0x000000ac82ac7221 */ /* 0x000fe20000010000 */
[C---:B------:R-:W-:Y:S02]  /*2e50*/  FFMA.FTZ R173, R128.reuse, R130, R173 ;  /* 0x0000008280ad7223 */ /* 0x040fe400000100ad */
[----:B------:R-:W-:Y:S01]  /*2e60*/  FADD.FTZ R178, R129, R178 ;  /* 0x000000b281b27221 */ /* 0x000fe20000010000 */
[----:B------:R-:W-:Y:S01]  /*2e70*/  FFMA.FTZ R175, R128, R129, R175 ;  /* 0x0000008180af7223 */ /* 0x000fe200000100af */
[----:B------:R-:W-:-:S05]  /*2e80*/  HADD2.F32 R133, -RZ, R133.H1_H1 ;  /* 0x30000085ff857230 */ /* 0x000fca0000004100 */
[----:B------:R-:W-:Y:S01]  /*2e90*/  FADD.FTZ R174, R133, R174 ;  /* 0x000000ae85ae7221 */ /* 0x000fe20000010000 */
[----:B--2---:R-:W-:Y:S02]  /*2ea0*/  FMUL.FTZ R130, R236, R130 ;  /* 0x00000082ec827220 */ /* 0x004fe40000410000 */
[----:B------:R-:W2:Y:S02]  /*2eb0*/  LDL R236, [R1+0x5c] ;  /* 0x00005c0001ec7983 */ /* 0x000ea40000100800 */
[----:B---3--:R-:W-:Y:S01]  /*2ec0*/  FFMA.FTZ R129, R136, R129, R130 ;  /* 0x0000008188817223 */ /* 0x008fe20000010082 */
[----:B------:R-:W-:Y:S01]  /*2ed0*/  FADD.FTZ R130, -R196, R131 ;  /* 0x00000083c4827221 */ /* 0x000fe20000010100 */
[----:B------:R-:W-:Y:S01]  /*2ee0*/  HADD2.F32 R131, -RZ, R137.H1_H1 ;  /* 0x30000089ff837230 */ /* 0x000fe20000004100 */
[----:B------:R-:W3:Y:S02]  /*2ef0*/  LDL R136, [R1+0x58] ;  /* 0x0000580001887983 */ /* 0x000ee40000100800 */
[----:B------:R-:W-:Y:S01]  /*2f00*/  FMUL.FTZ R130, R190, R130 ;  /* 0x00000082be827220 */ /* 0x000fe20000410000 */
[----:B------:R-:W-:Y:S01]  /*2f10*/  FADD.FTZ R169, R132, R169 ;  /* 0x000000a984a97221 */ /* 0x000fe20000010000 */
[----:B------:R-:W-:Y:S01]  /*2f20*/  FFMA.FTZ R170, R123, R132, R170 ;  /* 0x000000847baa7223 */ /* 0x000fe200000100aa */
[----:B------:R-:W2:Y:S01]  /*2f30*/  LDL R137, [R1+0x54] ;  /* 0x0000540001897983 */ /* 0x000ea20000100800 */
[C---:B------:R-:W-:Y:S01]  /*2f40*/  FFMA.FTZ R183, R130.reuse, R133, R183 ;  /* 0x0000008582b77223 */ /* 0x040fe200000100b7 */
[----:B------:R-:W-:Y:S01]  /*2f50*/  FADD.FTZ R185, R131, R185 ;  /* 0x000000b983b97221 */ /* 0x000fe20000010000 */
[----:B------:R-:W-:Y:S01]  /*2f60*/  FFMA.FTZ R184, R130, R131, R184 ;  /* 0x0000008382b87223 */ /* 0x000fe200000100b8 */
[----:B----4-:R-:W-:Y:S01]  /*2f70*/  FMUL.FTZ R133, R240, R133 ;  /* 0x00000085f0857220 */ /* 0x010fe20000410000 */
[----:B------:R-:W-:Y:S01]  /*2f80*/  FADD.FTZ R132, -R196, R84 ;  /* 0x00000054c4847221 */ /* 0x000fe20000010100 */
[----:B------:R-:W4:Y:S02]  /*2f90*/  LDL R240, [R1+0x48] ;  /* 0x0000480001f07983 */ /* 0x000f240000100800 */
[----:B------:R-:W-:-:S02]  /*2fa0*/  FFMA.FTZ R131, R215, R131, R133 ;  /* 0x00000083d7837223 */ /* 0x000fc40000010085 */
[----:B------:R-:W4:Y:S04]  /*2fb0*/  LDL R196, [R1+0x44] ;  /* 0x0000440001c47983 */ /* 0x000f280000100800 */
[----:B------:R-:W4:Y:S01]  /*2fc0*/  LDL R215, [R1+0x50] ;  /* 0x0000500001d77983 */ /* 0x000f220000100800 */
[----:B------:R-:W-:Y:S02]  /*2fd0*/  HADD2.F32 R84, -RZ, R134.H0_H0 ;  /* 0x20000086ff547230 */ /* 0x000fe40000004100 */
[----:B------:R-:W-:Y:S01]  /*2fe0*/  FMUL.FTZ R132, R190, R132 ;  /* 0x00000084be847220 */ /* 0x000fe20000410000 */
[----:B------:R-:W-:Y:S02]  /*2ff0*/  HADD2.F32 R133, -RZ, R138.H0_H0 ;  /* 0x2000008aff857230 */ /* 0x000fe40000004100 */
[----:B------:R-:W-:Y:S01]  /*3000*/  FADD.FTZ R188, R84, R188 ;  /* 0x000000bc54bc7221 */ /* 0x000fe20000010000 */
[----:B------:R-:W-:-:S02]  /*3010*/  FFMA.FTZ R189, R132, R84, R189 ;  /* 0x0000005484bd7223 */ /* 0x000fc400000100bd */
[----:B------:R-:W-:Y:S01]  /*3020*/  FADD.FTZ R187, R133, R187 ;  /* 0x000000bb85bb7221 */ /* 0x000fe20000010000 */
        /* <DEDUP_REMOVED lines=9> */
[----:B---3--:R-:W-:Y:S01]  /*30c0*/  FMUL.FTZ R136, R136, R84 ;  /* 0x0000005488887220 */ /* 0x008fe20000410000 */
[----:B------:R-:W-:-:S02]  /*30d0*/  HADD2.F32 R84, -RZ, R134.H1_H1 ;  /* 0x30000086ff547230 */ /* 0x000fc40000004100 */
[----:B------:R-:W-:Y:S01]  /*30e0*/  FMUL.FTZ R134, R190, R85 ;  /* 0x00000055be867220 */ /* 0x000fe20000410000 */
[----:B--2---:R-:W-:Y:S02]  /*30f0*/  FFMA.FTZ R133, R236, R133, R136 ;  /* 0x00000085ec857223 */ /* 0x004fe40000010088 */
[----:B------:R-:W2:Y:S01]  /*3100*/  LDL R236, [R1+0x4c] ;  /* 0x00004c0001ec7983 */ /* 0x000ea20000100800 */
[----:B----4-:R-:W-:-:S03]  /*3110*/  FMUL.FTZ R85, R215, R84 ;  /* 0x00000054d7557220 */ /* 0x010fc60000410000 */
[----:B------:R-:W3:Y:S01]  /*3120*/  LDL R215, [R1+0x40] ;  /* 0x0000400001d77983 */ /* 0x000ee20000100800 */
[----:B------:R-:W-:Y:S02]  /*3130*/  HADD2.F32 R136, -RZ, R138.H1_H1 ;  /* 0x3000008aff887230 */ /* 0x000fe40000004100 */
[----:B------:R-:W-:Y:S01]  /*3140*/  FADD.FTZ R11, R84, R11 ;  /* 0x0000000b540b7221 */ /* 0x000fe20000010000 */
[----:B------:R-:W-:Y:S01]  /*3150*/  FFMA.FTZ R150, R134, R84, R150 ;  /* 0x0000005486967223 */ /* 0x000fe20000010096 */
[----:B------:R-:W-:Y:S02]  /*3160*/  HADD2.F32 R84, -RZ, R135.H0_H0 ;  /* 0x20000087ff547230 */ /* 0x000fe40000004100 */
[----:B------:R-:W-:Y:S01]  /*3170*/  FADD.FTZ R9, R136, R9 ;  /* 0x0000000988097221 */ /* 0x000fe20000010000 */
[-C--:B------:R-:W-:Y:S01]  /*3180*/  FFMA.FTZ R148, R134, R136.reuse, R148 ;  /* 0x0000008886947223 */ /* 0x080fe20000010094 */
[----:B------:R-:W-:Y:S01]  /*3190*/  FFMA.FTZ R136, R137, R136, R85 ;  /* 0x0000008889887223 */ /* 0x000fe20000010055 */
[----:B------:R-:W-:Y:S01]  /*31a0*/  FMUL.FTZ R137, R190, R86 ;  /* 0x00000056be897220 */ /* 0x000fe20000410000 */
[----:B------:R-:W-:-:S02]  /*31b0*/  HADD2.F32 R138, -RZ, R139.H0_H0 ;  /* 0x2000008bff8a7230 */ /* 0x000fc40000004100 */
[-C--:B------:R-:W-:Y:S01]  /*31c0*/  FMUL.FTZ R85, R240, R84.reuse ;  /* 0x00000054f0557220 */ /* 0x080fe20000410000 */
[----:B------:R-:W-:Y:S01]  /*31d0*/  FADD.FTZ R151, R84, R151 ;  /* 0x0000009754977221 */ /* 0x000fe20000010000 */
[C---:B------:R-:W-:Y:S01]  /*31e0*/  FFMA.FTZ R149, R137.reuse, R84, R149 ;  /* 0x0000005489957223 */ /* 0x040fe20000010095 */
[----:B------:R-:W-:Y:S02]  /*31f0*/  HADD2.F32 R84, -RZ, R135.H1_H1 ;  /* 0x30000087ff547230 */ /* 0x000fe40000004100 */
[----:B------:R-:W-:Y:S01]  /*3200*/  FADD.FTZ R152, R138, R152 ;  /* 0x000000988a987221 */ /* 0x000fe20000010000 */
[----:B------:R-:W-:Y:S01]  /*3210*/  FFMA.FTZ R153, R137, R138, R153 ;  /* 0x0000008a89997223 */ /* 0x000fe20000010099 */
[----:B------:R-:W-:Y:S02]  /*3220*/  HADD2.F32 R139, -RZ, R139.H1_H1 ;  /* 0x3000008bff8b7230 */ /* 0x000fe40000004100 */
[----:B------:R-:W-:Y:S01]  /*3230*/  FMUL.FTZ R135, R190, R87 ;  /* 0x00000057be877220 */ /* 0x000fe20000410000 */
[----:B------:R-:W-:-:S02]  /*3240*/  FADD.FTZ R179, R84, R179 ;  /* 0x000000b354b37221 */ /* 0x000fc40000010000 */
[----:B------:R-:W-:Y:S01]  /*3250*/  FADD.FTZ R182, R139, R182 ;  /* 0x000000b68bb67221 */ /* 0x000fe20000010000 */
[C---:B------:R-:W-:Y:S01]  /*3260*/  FFMA.FTZ R10, R135.reuse, R139, R10 ;  /* 0x0000008b870a7223 */ /* 0x040fe2000001000a */
[----:B------:R-:W-:Y:S01]  /*3270*/  FFMA.FTZ R171, R135, R84, R171 ;  /* 0x0000005487ab7223 */ /* 0x000fe200000100ab */
[----:B------:R-:W-:Y:S01]  /*3280*/  UMOV UR4, 0xffffffff ;  /* 0xffffffff00047882 */ /* 0x000fe20000000000 */
[----:B------:R-:W-:-:S04]  /*3290*/  ISETP.NE.U32.AND P1, PT, RZ, UR14, PT ;  /* 0x0000000eff007c0c */ /* 0x000fc8000bf25070 */
[----:B------:R-:W-:Y:S01]  /*32a0*/  ISETP.NE.AND.EX P1, PT, RZ, UR15, PT, P1 ;  /* 0x0000000fff007c0c */ /* 0x000fe2000bf25310 */
[----:B--2---:R-:W-:Y:S01]  /*32b0*/  FFMA.FTZ R138, R236, R138, R85 ;  /* 0x0000008aec8a7223 */ /* 0x004fe20000010055 */
[----:B---3--:R-:W-:Y:S01]  /*32c0*/  FMUL.FTZ R85, R215, R84 ;  /* 0x00000054d7557220 */ /* 0x008fe20000410000 */
        /* <DEDUP_REMOVED lines=84> */
.L_x_3587:
        /* <DEDUP_REMOVED lines=58> */
[----:B------:R-:W-:Y:S02]  /*3bb0*/  F2FP.F16.F32.PACK_AB R87, R84, R87 ;  /* 0x000000575457723e */ /* 0x000fe400000000ff */
        /* <DEDUP_REMOVED lines=9> */
.L_x_3545:
        /* <DEDUP_REMOVED lines=32> */
[----:B------:R-:W-:Y:S01]  /*3e50*/  F2FP.F16.F32.PACK_AB R87, R87, R76 ;  /* 0x0000004c5757723e */ /* 0x000fe200000000ff */
        /* <DEDUP_REMOVED lines=12> */
[----:B------:R-:W-:Y:S01]  /*3f20*/  F2FP.F16.F32.PACK_AB R86, R84, R86 ;  /* 0x000000565456723e */ /* 0x000fe200000000ff */
[----:B------:R-:W-:Y:S01]  /*3f30*/  FMUL.FTZ R84, R76, UR6 ;  /* 0x000000064c547c20 */ /* 0x000fe20008410000 */
[----:B------:R-:W-:Y:S02]  /*3f40*/  FSEL R85, R85, RZ, P1 ;  /* 0x000000ff55557208 */ /* 0x000fe40000800000 */
[----:B------:R-:W-:Y:S02]  /*3f50*/  FSEL R95, R95, RZ, P4 ;  /* 0x000000ff5f5f7208 */ /* 0x000fe40002000000 */
[----:B------:R-:W-:Y:S02]  /*3f60*/  FSEL R84, R84, RZ, P5 ;  /* 0x000000ff54547208 */ /* 0x000fe40002800000 */
[----:B------:R-:W-:-:S02]  /*3f70*/  FSEL R94, R94, RZ, P3 ;  /* 0x000000ff5e5e7208 */ /* 0x000fc40001800000 */
[----:B------:R-:W-:Y:S02]  /*3f80*/  F2FP.F16.F32.PACK_AB R85, R95, R85 ;  /* 0x000000555f55723e */ /* 0x000fe400000000ff */
[----:B------:R-:W-:Y:S01]  /*3f90*/  F2FP.F16.F32.PACK_AB R84, R94, R84 ;  /* 0x000000545e54723e */ /* 0x000fe200000000ff */
[----:B------:R-:W-:Y:S06]  /*3fa0*/  BRA `(.L_x_3546) ;  /* 0x0000001800a47947 */ /* 0x000fec0003800000 */
.L_x_3544:
        /* <DEDUP_REMOVED lines=59> */
.L_x_3547:
        /* <DEDUP_REMOVED lines=54> */
.L_x_3543:
        /* <DEDUP_REMOVED lines=15> */
[-C--:B------:R-:W-:Y:S01]  /*47b0*/  FFMA.FTZ R207, R207, R196.reuse, R215 ;  /* 0x000000c4cfcf7223 */ /* 0x080fe200000100d7 */
        /* <DEDUP_REMOVED lines=8> */
[----:B------:R-:W-:Y:S01]  /*4840*/  LOP3.LUT P6, RZ, R161, 0xff0000, RZ, 0xc0, !PT ;  /* 0x00ff0000a1ff7812 */ /* 0x000fe200078cc0ff */
[-C--:B------:R-:W-:Y:S01]  /*4850*/  FFMA.FTZ R199, R199, R196.reuse, R215 ;  /* 0x000000c4c7c77223 */ /* 0x080fe200000100d7 */
[----:B------:R-:W-:Y:S01]  /*4860*/  ISETP.GE.U32.AND.EX P1, PT, R161, 0x1000000, PT, P1 ;  /* 0x01000000a100780c */ /* 0x000fe20003f26110 */
[C---:B------:R-:W-:Y:S01]  /*4870*/  FMUL.FTZ R82, R190.reuse, R205 ;  /* 0x000000cdbe527220 */ /* 0x040fe20000410000 */
[----:B------:R-:W-:Y:S01]  /*4880*/  FSEL R87, R81, RZ, P4 ;  /* 0x000000ff51577208 */ /* 0x000fe20002000000 */
[----:B-1----:R-:W-:Y:S01]  /*4890*/  FMUL.FTZ R84, R190, R207 ;  /* 0x000000cfbe547220 */ /* 0x002fe20000410000 */
[----:B------:R-:W-:Y:S01]  /*48a0*/  FSEL R80, R83, RZ, P3 ;  /* 0x000000ff53507208 */ /* 0x000fe20001800000 */
[----:B------:R-:W-:Y:S01]  /*48b0*/  FADD.FTZ R201, R201, -R199 ;  /* 0x800000c7c9c97221 */ /* 0x000fe20000010000 */
[----:B------:R-:W-:Y:S01]  /*48c0*/  FSEL R83, R83, RZ, P6 ;  /* 0x000000ff53537208 */ /* 0x000fe20003000000 */
[-CC-:B------:R-:W-:Y:S01]  /*48d0*/  FFMA.FTZ R202, R202, R196.reuse, R215.reuse ;  /* 0x000000c4caca7223 */ /* 0x180fe200000100d7 */
[----:B------:R-:W-:Y:S01]  /*48e0*/  FSEL R81, R81, RZ, P1 ;  /* 0x000000ff51517208 */ /* 0x000fe20000800000 */
[----:B------:R-:W-:Y:S01]  /*48f0*/  FMUL.FTZ R82, R82, UR6 ;  /* 0x0000000652527c20 */ /* 0x000fe20008410000 */
[----:B------:R-:W-:Y:S01]  /*4900*/  FMUL.FTZ R84, R84, UR6 ;  /* 0x0000000654547c20 */ /* 0x000fe20008410000 */
[----:B------:R-:W-:Y:S01]  /*4910*/  LOP3.LUT P5, RZ, R95, 0xff, RZ, 0xc0, !PT ;  /* 0x000000ff5fff7812 */ /* 0x000fe200078ac0ff */
[----:B------:R-:W-:Y:S01]  /*4920*/  FADD.FTZ R203, R203, -R202 ;  /* 0x800000cacbcb7221 */ /* 0x000fe20000010000 */
[----:B------:R-:W-:Y:S01]  /*4930*/  F2FP.F16.F32.PACK_AB R83, R81, R83 ;  /* 0x000000535153723e */ /* 0x000fe200000000ff */
[----:B------:R-:W-:Y:S01]  /*4940*/  FMUL.FTZ R81, R190, R201 ;  /* 0x000000c9be517220 */ /* 0x000fe20000410000 */
[----:B------:R-:W-:Y:S01]  /*4950*/  LOP3.LUT P3, RZ, R95, 0xff00, RZ, 0xc0, !PT ;  /* 0x0000ff005fff7812 */ /* 0x000fe2000786c0ff */
[-CC-:B------:R-:W-:Y:S01]  /*4960*/  FFMA.FTZ R198, R198, R196.reuse, R215.reuse ;  /* 0x000000c4c6c67223 */ /* 0x180fe200000100d7 */
[----:B------:R-:W-:Y:S01]  /*4970*/  FSEL R86, R82, RZ, P5 ;  /* 0x000000ff52567208 */ /* 0x000fe20002800000 */
[----:B------:R-:W-:Y:S01]  /*4980*/  FMUL.FTZ R81, R81, UR6 ;  /* 0x0000000651517c20 */ /* 0x000fe20008410000 */
[----:B------:R-:W-:Y:S01]  /*4990*/  FSEL R85, R84, RZ, P3 ;  /* 0x000000ff54557208 */ /* 0x000fe20001800000 */
[----:B------:R-:W-:Y:S01]  /*49a0*/  FFMA.FTZ R195, R195, R196, R215 ;  /* 0x000000c4c3c37223 */ /* 0x000fe200000100d7 */
[----:B------:R-:W-:Y:S01]  /*49b0*/  F2FP.F16.F32.PACK_AB R87, R87, R80 ;  /* 0x000000505757723e */ /* 0x000fe200000000ff */
[----:B------:R-:W-:Y:S01]  /*49c0*/  FMUL.FTZ R80, R190, R203 ;  /* 0x000000cbbe507220 */ /* 0x000fe20000410000 */
[C---:B------:R-:W-:Y:S01]  /*49d0*/  LOP3.LUT P4, RZ, R161.reuse, 0xff, RZ, 0xc0, !PT ;  /* 0x000000ffa1ff7812 */ /* 0x040fe2000788c0ff */
[----:B------:R-:W-:Y:S01]  /*49e0*/  FADD.FTZ R200, R200, -R198 ;  /* 0x800000c6c8c87221 */ /* 0x000fe20000010000 */
[----:B------:R-:W-:Y:S01]  /*49f0*/  LOP3.LUT P6, RZ, R94, 0xff0000, RZ, 0xc0, !PT ;  /* 0x00ff00005eff7812 */ /* 0x000fe200078cc0ff */
[----:B------:R-:W-:Y:S01]  /*4a00*/  FMUL.FTZ R80, R80, UR6 ;  /* 0x0000000650507c20 */ /* 0x000fe20008410000 */
[----:B------:R-:W-:Y:S01]  /*4a10*/  LOP3.LUT P3, RZ, R161, 0xff00, RZ, 0xc0, !PT ;  /* 0x0000ff00a1ff7812 */ /* 0x000fe2000786c0ff */
[----:B------:R-:W-:Y:S01]  /*4a20*/  FADD.FTZ R197, R197, -R195 ;  /* 0x800000c3c5c57221 */ /* 0x000fe20000010000 */
[----:B------:R-:W-:-:S02]  /*4a30*/  F2FP.F16.F32.PACK_AB R86, R85, R86 ;  /* 0x000000565556723e */ /* 0x000fc400000000ff */
[----:B------:R-:W-:Y:S02]  /*4a40*/  FSEL R82, R82, RZ, P4 ;  /* 0x000000ff52527208 */ /* 0x000fe40002000000 */
[----:B------:R-:W-:Y:S02]  /*4a50*/  FSEL R84, R84, RZ, P3 ;  /* 0x000000ff54547208 */ /* 0x000fe40001800000 */
[----:B------:R-:W-:Y:S02]  /*4a60*/  FSEL R85, R81, RZ, P6 ;  /* 0x000000ff51557208 */ /* 0x000fe40003000000 */
[----:B------:R-:W-:Y:S02]  /*4a70*/  LOP3.LUT P6, RZ, R160, 0xff000000, RZ, 0xc0, !PT ;  /* 0xff000000a0ff7812 */ /* 0x000fe400078cc0ff */
[----:B------:R-:W-:Y:S02]  /*4a80*/  LOP3.LUT P1, RZ, R94, 0xff000000, RZ, 0xc0, !PT ;  /* 0xff0000005eff7812 */ /* 0x000fe4000782c0ff */
[----:B------:R-:W-:-:S02]  /*4a90*/  F2FP.F16.F32.PACK_AB R82, R84, R82 ;  /* 0x000000525452723e */ /* 0x000fc400000000ff */
[C---:B------:R-:W-:Y:S02]  /*4aa0*/  FSEL R84, R80.reuse, RZ, P6 ;  /* 0x000000ff50547208 */ /* 0x040fe40003000000 */
[----:B------:R-:W-:Y:S02]  /*4ab0*/  FSEL R80, R80, RZ, P1 ;  /* 0x000000ff50507208 */ /* 0x000fe40000800000 */
[C---:B------:R-:W-:Y:S02]  /*4ac0*/  LOP3.LUT P5, RZ, R94.reuse, 0xff00, RZ, 0xc0, !PT ;  /* 0x0000ff005eff7812 */ /* 0x040fe400078ac0ff */
[----:B------:R-:W-:Y:S01]  /*4ad0*/  LOP3.LUT P4, RZ, R94, 0xff, RZ, 0xc0, !PT ;  /* 0x000000ff5eff7812 */ /* 0x000fe2000788c0ff */
[----:B------:R-:W-:Y:S01]  /*4ae0*/  FMUL.FTZ R94, R190, R197 ;  /* 0x000000c5be5e7220 */ /* 0x000fe20000410000 */
[----:B------:R-:W-:Y:S01]  /*4af0*/  F2FP.F16.F32.PACK_AB R85, R80, R85 ;  /* 0x000000555055723e */ /* 0x000fe200000000ff */
[----:B------:R-:W-:Y:S01]  /*4b00*/  FMUL.FTZ R80, R190, R200 ;  /* 0x000000c8be507220 */ /* 0x000fe20000410000 */
[----:B------:R-:W-:Y:S01]  /*4b10*/  LOP3.LUT P3, RZ, R160, 0xff0000, RZ, 0xc0, !PT ;  /* 0x00ff0000a0ff7812 */ /* 0x000fe2000786c0ff */
[----:B------:R-:W-:Y:S01]  /*4b20*/  FMUL.FTZ R94, R94, UR6 ;  /* 0x000000065e5e7c20 */ /* 0x000fe20008410000 */
[----:B------:R-:W-:Y:S01]  /*4b30*/  LOP3.LUT P1, RZ, R160, 0xff, RZ, 0xc0, !PT ;  /* 0x000000ffa0ff7812 */ /* 0x000fe2000782c0ff */
[----:B------:R-:W-:Y:S01]  /*4b40*/  FMUL.FTZ R80, R80, UR6 ;  /* 0x0000000650507c20 */ /* 0x000fe20008410000 */
[----:B------:R-:W-:-:S02]  /*4b50*/  FSEL R81, R81, RZ, P3 ;  /* 0x000000ff51517208 */ /* 0x000fc40001800000 */
        /* <DEDUP_REMOVED lines=9> */
.L_x_3549:
        /* <DEDUP_REMOVED lines=26> */
[----:B------:R-:W-:Y:S01]  /*4d90*/  F2FP.F16.F32.PACK_AB R87, R76, R87 ;  /* 0x000000574c57723e */ /* 0x000fe200000000ff */
        /* <DEDUP_REMOVED lines=9> */
[----:B------:R-:W-:Y:S01]  /*4e30*/  F2FP.F16.F32.PACK_AB R83, R80, R83 ;  /* 0x000000535053723e */ /* 0x000fe200000000ff */
        /* <DEDUP_REMOVED lines=9> */
[----:B------:R-:W-:Y:S01]  /*4ed0*/  F2FP.F16.F32.PACK_AB R86, R76, R86 ;  /* 0x000000564c56723e */ /* 0x000fe200000000ff */
[----:B------:R-:W-:Y:S01]  /*4ee0*/  FMUL.FTZ R76, R79, UR6 ;  /* 0x000000064f4c7c20 */ /* 0x000fe20008410000 */
[----:B------:R-:W-:Y:S01]  /*4ef0*/  FSEL R82, R82, RZ, P3 ;  /* 0x000000ff52527208 */ /* 0x000fe20001800000 */
[----:B------:R-:W-:Y:S01]  /*4f00*/  FMUL.FTZ R77, R190, R77 ;  /* 0x0000004dbe4d7220 */ /* 0x000fe20000410000 */
[----:B------:R-:W-:-:S02]  /*4f10*/  LOP3.LUT P5, RZ, R160, 0xff000000, RZ, 0xc0, !PT ;  /* 0xff000000a0ff7812 */ /* 0x000fc400078ac0ff */
[C---:B------:R-:W-:Y:S02]  /*4f20*/  LOP3.LUT P1, RZ, R94.reuse, 0xff0000, RZ, 0xc0, !PT ;  /* 0x00ff00005eff7812 */ /* 0x040fe4000782c0ff */
[----:B------:R-:W-:Y:S02]  /*4f30*/  LOP3.LUT P4, RZ, R94, 0xff000000, RZ, 0xc0, !PT ;  /* 0xff0000005eff7812 */ /* 0x000fe4000788c0ff */
[----:B------:R-:W-:Y:S02]  /*4f40*/  F2FP.F16.F32.PACK_AB R82, R80, R82 ;  /* 0x000000525052723e */ /* 0x000fe400000000ff */
[----:B------:R-:W-:Y:S02]  /*4f50*/  FSEL R80, R76, RZ, P5 ;  /* 0x000000ff4c507208 */ /* 0x000fe40002800000 */
[----:B------:R-:W-:Y:S02]  /*4f60*/  LOP3.LUT P3, RZ, R160, 0xff0000, RZ, 0xc0, !PT ;  /* 0x00ff0000a0ff7812 */ /* 0x000fe4000786c0ff */
[----:B-1----:R-:W-:-:S02]  /*4f70*/  FSEL R85, R81, RZ, P1 ;  /* 0x000000ff51557208 */ /* 0x002fc40000800000 */
[----:B------:R-:W-:Y:S02]  /*4f80*/  FSEL R76, R76, RZ, P4 ;  /* 0x000000ff4c4c7208 */ /* 0x000fe40002000000 */
[----:B------:R-:W-:Y:S02]  /*4f90*/  FSEL R81, R81, RZ, P3 ;  /* 0x000000ff51517208 */ /* 0x000fe40001800000 */
[----:B------:R-:W-:Y:S01]  /*4fa0*/  F2FP.F16.F32.PACK_AB R85, R76, R85 ;  /* 0x000000554c55723e */ /* 0x000fe200000000ff */
[----:B------:R-:W-:Y:S01]  /*4fb0*/  FMUL.FTZ R76, R190, R195 ;  /* 0x000000c3be4c7220 */ /* 0x000fe20000410000 */
[----:B------:R-:W-:Y:S01]  /*4fc0*/  F2FP.F16.F32.PACK_AB R81, R80, R81 ;  /* 0x000000515051723e */ /* 0x000fe200000000ff */
        /* <DEDUP_REMOVED lines=13> */
.L_x_3548:
        /* <DEDUP_REMOVED lines=24> */
[C---:B------:R-:W-:Y:S01]  /*5220*/  FFMA.FTZ R82, R190.reuse, R205, R44 ;  /* 0x000000cdbe527223 */ /* 0x040fe2000001002c */
[----:B------:R-:W-:Y:S01]  /*5230*/  FSEL R87, R81, RZ, P4 ;  /* 0x000000ff51577208 */ /* 0x000fe20002000000 */
[----:B-1----:R-:W-:Y:S01]  /*5240*/  FFMA.FTZ R84, R190, R207, R45 ;  /* 0x000000cfbe547223 */ /* 0x002fe2000001002d */
        /* <DEDUP_REMOVED lines=10> */
[----:B------:R-:W-:Y:S01]  /*52f0*/  FFMA.FTZ R81, R190, R201, R42 ;  /* 0x000000c9be517223 */ /* 0x000fe2000001002a */
[----:B------:R-:W-:Y:S01]  /*5300*/  LOP3.LUT P3, RZ, R95, 0xff00, RZ, 0xc0, !PT ;  /* 0x0000ff005fff7812 */ /* 0x000fe2000786c0ff */
[-CC-:B------:R-:W-:Y:S01]  /*5310*/  FFMA.FTZ R198, R198, R196.reuse, R215.reuse ;  /* 0x000000c4c6c67223 */ /* 0x180fe200000100d7 */
[----:B------:R-:W-:Y:S01]  /*5320*/  FSEL R86, R82, RZ, P5 ;  /* 0x000000ff52567208 */ /* 0x000fe20002800000 */
[----:B------:R-:W-:Y:S01]  /*5330*/  FMUL.FTZ R81, R81, UR6 ;  /* 0x0000000651517c20 */ /* 0x000fe20008410000 */
[----:B------:R-:W-:Y:S01]  /*5340*/  FSEL R85, R84, RZ, P3 ;  /* 0x000000ff54557208 */ /* 0x000fe20001800000 */
[----:B------:R-:W-:Y:S01]  /*5350*/  FFMA.FTZ R195, R195, R196, R215 ;  /* 0x000000c4c3c37223 */ /* 0x000fe200000100d7 */
[----:B------:R-:W-:Y:S01]  /*5360*/  F2FP.F16.F32.PACK_AB R87, R87, R80 ;  /* 0x000000505757723e */ /* 0x000fe200000000ff */
[----:B------:R-:W-:Y:S01]  /*5370*/  FFMA.FTZ R80, R190, R203, R43 ;  /* 0x000000cbbe507223 */ /* 0x000fe2000001002b */
        /* <DEDUP_REMOVED lines=17> */
[----:B------:R-:W-:Y:S01]  /*5490*/  FFMA.FTZ R94, R190, R197, R40 ;  /* 0x000000c5be5e7223 */ /* 0x000fe20000010028 */
[----:B------:R-:W-:Y:S01]  /*54a0*/  F2FP.F16.F32.PACK_AB R85, R80, R85 ;  /* 0x000000555055723e */ /* 0x000fe200000000ff */
[----:B------:R-:W-:Y:S01]  /*54b0*/  FFMA.FTZ R80, R190, R200, R41 ;  /* 0x000000c8be507223 */ /* 0x000fe20000010029 */
        /* <DEDUP_REMOVED lines=14> */
.L_x_3550:
        /* <DEDUP_REMOVED lines=49> */
[----:B------:R-:W-:Y:S01]  /*58b0*/  FFMA.FTZ R77, R190, R77, R41 ;  /* 0x0000004dbe4d7223 */ /* 0x000fe20000010029 */
        /* <DEDUP_REMOVED lines=10> */
[----:B------:R-:W-:Y:S01]  /*5960*/  FFMA.FTZ R76, R190, R195, R40 ;  /* 0x000000c3be4c7223 */ /* 0x000fe20000010028 */
        /* <DEDUP_REMOVED lines=12> */
[----:B------:R-:W-:-:S07]  /*5a30*/  F2FP.F16.F32.PACK_AB R84, R84, R94 ;  /* 0x0000005e5454723e */ /* 0x000fce00000000ff */
.L_x_3546:
        /* <DEDUP_REMOVED lines=71> */
[----:B------:R-:W-:-:S02]  /*5eb0*/  FSEL R85, R81, RZ, P3 ;  /* 0x000000ff51557208 */ /* 0x000fc40001800000 */
        /* <DEDUP_REMOVED lines=18> */
.L_x_3553:
        /* <DEDUP_REMOVED lines=45> */
[----:B------:R-:W-:Y:S02]  /*62b0*/  F2FP.F16.F32.PACK_AB R83, R85, R83 ;  /* 0x000000535553723e */ /* 0x000fe400000000ff */
[----:B------:R-:W-:Y:S01]  /*62c0*/  F2FP.F16.F32.PACK_AB R82, R81, R82 ;  /* 0x000000525152723e */ /* 0x000fe200000000ff */
[----:B------:R-:W-:Y:S01]  /*62d0*/  FFMA.FTZ R81, R190, R101, R51 ;  /* 0x00000065be517223 */ /* 0x000fe20000010033 */
[----:B------:R-:W-:-:S02]  /*62e0*/  FSEL R85, R98, RZ, P5 ;  /* 0x000000ff62557208 */ /* 0x000fc40002800000 */
[----:B------:R-:W-:Y:S01]  /*62f0*/  LOP3.LUT P5, RZ, R162, 0xff0000, RZ, 0xc0, !PT ;  /* 0x00ff0000a2ff7812 */ /* 0x000fe200078ac0ff */
[----:B------:R-:W-:Y:S01]  /*6300*/  FMUL.FTZ R81, R81, UR6 ;  /* 0x0000000651517c20 */ /* 0x000fe20008410000 */
[----:B------:R-:W-:Y:S02]  /*6310*/  LOP3.LUT P4, RZ, R92, 0xff000000, RZ, 0xc0, !PT ;  /* 0xff0000005cff7812 */ /* 0x000fe4000788c0ff */
[----:B------:R-:W-:Y:S02]  /*6320*/  FSEL R98, R98, RZ, P5 ;  /* 0x000000ff62627208 */ /* 0x000fe40002800000 */
[----:B------:R-:W-:Y:S02]  /*6330*/  LOP3.LUT P5, RZ, R162, 0xff000000, RZ, 0xc0, !PT ;  /* 0xff000000a2ff7812 */ /* 0x000fe400078ac0ff */
[----:B------:R-:W-:Y:S02]  /*6340*/  F2FP.F16.F32.PACK_AB R86, R80, R86 ;  /* 0x000000565056723e */ /* 0x000fe400000000ff */
[----:B------:R-:W-:-:S02]  /*6350*/  FSEL R80, R81, RZ, P5 ;  /* 0x000000ff51507208 */ /* 0x000fc40002800000 */
[----:B------:R-:W-:Y:S02]  /*6360*/  F2FP.F16.F32.PACK_AB R87, R87, R84 ;  /* 0x000000545757723e */ /* 0x000fe400000000ff */
        /* <DEDUP_REMOVED lines=10> */
[----:B------:R-:W-:-:S02]  /*6410*/  F2FP.F16.F32.PACK_AB R85, R84, R85 ;  /* 0x000000555455723e */ /* 0x000fc400000000ff */
[----:B------:R-:W-:Y:S02]  /*6420*/  FSEL R93, R92, RZ, P4 ;  /* 0x000000ff5c5d7208 */ /* 0x000fe40002000000 */
[C---:B------:R-:W-:Y:S02]  /*6430*/  FSEL R84, R80.reuse, RZ, P6 ;  /* 0x000000ff50547208 */ /* 0x040fe40003000000 */
[----:B------:R-:W-:Y:S02]  /*6440*/  FSEL R80, R80, RZ, P5 ;  /* 0x000000ff50507208 */ /* 0x000fe40002800000 */
[----:B------:R-:W-:Y:S02]  /*6450*/  FSEL R92, R92, RZ, P3 ;  /* 0x000000ff5c5c7208 */ /* 0x000fe40001800000 */
[----:B------:R-:W-:Y:S02]  /*6460*/  F2FP.F16.F32.PACK_AB R80, R80, R93 ;  /* 0x0000005d5050723e */ /* 0x000fe400000000ff */
[----:B------:R-:W-:Y:S01]  /*6470*/  F2FP.F16.F32.PACK_AB R84, R84, R92 ;  /* 0x0000005c5454723e */ /* 0x000fe200000000ff */
[----:B------:R-:W-:Y:S06]  /*6480*/  BRA `(.L_x_3554) ;  /* 0x0000001400c47947 */ /* 0x000fec0003800000 */
.L_x_3552:
        /* <DEDUP_REMOVED lines=76> */
.L_x_3555:
        /* <DEDUP_REMOVED lines=47> */
[----:B------:R-:W-:Y:S01]  /*6c40*/  FMUL.FTZ R81, R190, R101 ;  /* 0x00000065be517220 */ /* 0x000fe20000410000 */
        /* <DEDUP_REMOVED lines=27> */
.L_x_3551:
        /* <DEDUP_REMOVED lines=36> */
[----:B------:R-:W-:Y:S01]  /*7040*/  F2FP.F16.F32.PACK_AB R86, R76, R86 ;  /* 0x000000564c56723e */ /* 0x000fe200000000ff */
        /* <DEDUP_REMOVED lines=19> */
.L_x_3557:
        /* <DEDUP_REMOVED lines=54> */
.L_x_3556:
        /* <DEDUP_REMOVED lines=35> */
[----:B------:R-:W-:Y:S01]  /*7710*/  F2FP.F16.F32.PACK_AB R86, R76, R86 ;  /* 0x000000564c56723e */ /* 0x000fe200000000ff */
        /* <DEDUP_REMOVED lines=19> */
.L_x_3558:
        /* <DEDUP_REMOVED lines=53> */
.L_x_3554:
        /* <DEDUP_REMOVED lines=88> */
.L_x_3561:
        /* <DEDUP_REMOVED lines=12> */
[-C--:B------:R-:W-:Y:S01]  /*81e0*/  FFMA.FTZ R112, R112, R196.reuse, R215 ;  /* 0x000000c470707223 */ /* 0x080fe200000100d7 */
        /* <DEDUP_REMOVED lines=62> */
.L_x_3560:
        /* <DEDUP_REMOVED lines=76> */
.L_x_3563:
        /* <DEDUP_REMOVED lines=12> */
[-CC-:B------:R-:W-:Y:S01]  /*8b50*/  FFMA.FTZ R112, R112, R196.reuse, R215.reuse ;  /* 0x000000c470707223 */ /* 0x180fe200000100d7 */
        /* <DEDUP_REMOVED lines=62> */
.L_x_3559:
        /* <DEDUP_REMOVED lines=22> */
[C---:B------:R-:W-:Y:S01]  /*90a0*/  LOP3.LUT P3, RZ, R89.reuse, 0xff00, RZ, 0xc0, !PT ;  /* 0x0000ff0059ff7812 */ /* 0x040fe2000786c0ff */
        /* <DEDUP_REMOVED lines=33> */
.L_x_3565:
        /* <DEDUP_REMOVED lines=54> */
.L_x_3564:
        /* <DEDUP_REMOVED lines=55> */
.L_x_3566:
        /* <DEDUP_REMOVED lines=53> */
.L_x_3562:
        /* <DEDUP_REMOVED lines=32> */
[-CC-:B------:R-:W-:Y:S01]  /*9ee0*/  FFMA.FTZ R78, R128, R196.reuse, R215.reuse ;  /* 0x000000c4804e7223 */ /* 0x180fe200000100d7 */
        /* <DEDUP_REMOVED lines=10> */
[----:B------:R-:W-:Y:S01]  /*9f90*/  F2FP.F16.F32.PACK_AB R83, R73, R83 ;  /* 0x000000534953723e */ /* 0x000fe200000000ff */
        /* <DEDUP_REMOVED lines=13> */
[----:B------:R-:W-:Y:S01]  /*a070*/  F2FP.F16.F32.PACK_AB R86, R80, R86 ;  /* 0x000000565056723e */ /* 0x000fe200000000ff */
        /* <DEDUP_REMOVED lines=8> */
[----:B------:R-:W-:Y:S02]  /*a100*/  F2FP.F16.F32.PACK_AB R82, R81, R82 ;  /* 0x000000525152723e */ /* 0x000fe400000000ff */
[----:B------:R-:W-:Y:S02]  /*a110*/  FSEL R81, R80, RZ, P4 ;  /* 0x000000ff50517208 */ /* 0x000fe40002000000 */
[----:B------:R-:W-:Y:S01]  /*a120*/  F2FP.F16.F32.PACK_AB R87, R87, R76 ;  /* 0x0000004c5757723e */ /* 0x000fe200000000ff */
[----:B------:R-:W-:Y:S01]  /*a130*/  FFMA.FTZ R76, R190, R121, R64 ;  /* 0x00000079be4c7223 */ /* 0x000fe20000010040 */
[----:B------:R-:W-:-:S02]  /*a140*/  FSEL R80, R84, RZ, P2 ;  /* 0x000000ff54507208 */ /* 0x000fc40001000000 */
[----:B------:R-:W-:Y:S01]  /*a150*/  LOP3.LUT P3, RZ, R90, 0xff000000, RZ, 0xc0, !PT ;  /* 0xff0000005aff7812 */ /* 0x000fe2000786c0ff */
[----:B------:R-:W-:Y:S01]  /*a160*/  FMUL.FTZ R88, R76, UR6 ;  /* 0x000000064c587c20 */ /* 0x000fe20008410000 */
[----:B------:R-:W-:Y:S01]  /*a170*/  F2FP.F16.F32.PACK_AB R81, R80, R81 ;  /* 0x000000515051723e */ /* 0x000fe200000000ff */
[----:B------:R-:W-:Y:S01]  /*a180*/  FMUL.FTZ R80, R77, UR6 ;  /* 0x000000064d507c20 */ /* 0x000fe20008410000 */
[----:B------:R-:W-:Y:S02]  /*a190*/  FSEL R84, R84, RZ, P3 ;  /* 0x000000ff54547208 */ /* 0x000fe40001800000 */
[----:B------:R-:W-:Y:S02]  /*a1a0*/  LOP3.LUT P6, RZ, R90, 0xff00, RZ, 0xc0, !PT ;  /* 0x0000ff005aff7812 */ /* 0x000fe400078cc0ff */
[----:B------:R-:W-:Y:S02]  /*a1b0*/  LOP3.LUT P2, RZ, R166, 0xff, RZ, 0xc0, !PT ;  /* 0x000000ffa6ff7812 */ /* 0x000fe4000784c0ff */
        /* <DEDUP_REMOVED lines=10> */
.L_x_3569:
        /* <DEDUP_REMOVED lines=8> */
[----:B0-----:R-:W-:Y:S01]  /*a2e0*/  FFMA.FTZ R81, R190, R137, R70 ;  /* 0x00000089be517223 */ /* 0x001fe20000010046 */
        /* <DEDUP_REMOVED lines=14> */
[----:B------:R-:W-:Y:S01]  /*a3d0*/  FFMA.FTZ R128, R190, R128, R66 ;  /* 0x00000080be807223 */ /* 0x000fe20000010042 */
[----:B------:R-:W-:Y:S01]  /*a3e0*/  ISETP.GE.U32.AND.EX P4, PT, R91, 0x1000000, PT, P2 ;  /* 0x010000005b00780c */ /* 0x000fe20003f86120 */
[-CC-:B------:R-:W-:Y:S01]  /*a3f0*/  FFMA.FTZ R123, R123, R196.reuse, R215.reuse ;  /* 0x000000c47b7b7223 */ /* 0x180fe200000100d7 */
        /* <DEDUP_REMOVED lines=16> */
[----:B------:R-:W-:Y:S01]  /*a500*/  ISETP.GE.U32.AND.EX P2, PT, R167, 0x1000000, PT, P2 ;  /* 0x01000000a700780c */ /* 0x000fe20003f46120 */
[----:B------:R-:W-:Y:S01]  /*a510*/  FFMA.FTZ R190, R190, R121, R64 ;  /* 0x00000079bebe7223 */ /* 0x000fe20000010040 */
        /* <DEDUP_REMOVED lines=14> */
[----:B------:R-:W-:Y:S02]  /*a600*/  F2FP.F16.F32.PACK_AB R82, R84, R82 ;  /* 0x000000525452723e */ /* 0x000fe400000000ff */
[----:B------:R-:W-:Y:S02]  /*a610*/  FSEL R81, R128, RZ, P3 ;  /* 0x000000ff80517208 */ /* 0x000fe40001800000 */
[----:B------:R-:W-:-:S02]  /*a620*/  FSEL R84, R130, RZ, P6 ;  /* 0x000000ff82547208 */ /* 0x000fc40003000000 */
[----:B------:R-:W-:Y:S02]  /*a630*/  FSEL R80, R130, RZ, P2 ;  /* 0x000000ff82507208 */ /* 0x000fe40001000000 */
[C---:B------:R-:W-:Y:S02]  /*a640*/  LOP3.LUT P5, RZ, R90.reuse, 0xff00, RZ, 0xc0, !PT ;  /* 0x0000ff005aff7812 */ /* 0x040fe400078ac0ff */
[----:B------:R-:W-:Y:S02]  /*a650*/  LOP3.LUT P4, RZ, R90, 0xff, RZ, 0xc0, !PT ;  /* 0x000000ff5aff7812 */ /* 0x000fe4000788c0ff */
[C---:B------:R-:W-:Y:S02]  /*a660*/  LOP3.LUT P3, RZ, R166.reuse, 0xff00, RZ, 0xc0, !PT ;  /* 0x0000ff00a6ff7812 */ /* 0x040fe4000786c0ff */
[----:B------:R-:W-:Y:S02]  /*a670*/  LOP3.LUT P2, RZ, R166, 0xff, RZ, 0xc0, !PT ;  /* 0x000000ffa6ff7812 */ /* 0x000fe4000784c0ff */
[----:B------:R-:W-:-:S02]  /*a680*/  F2FP.F16.F32.PACK_AB R81, R84, R81 ;  /* 0x000000515451723e */ /* 0x000fc400000000ff */
[----:B------:R-:W-:Y:S02]  /*a690*/  F2FP.F16.F32.PACK_AB R85, R80, R85 ;  /* 0x000000555055723e */ /* 0x000fe400000000ff */
[C---:B------:R-:W-:Y:S02]  /*a6a0*/  FSEL R84, R123.reuse, RZ, P5 ;  /* 0x000000ff7b547208 */ /* 0x040fe40002800000 */
[----:B------:R-:W-:Y:S02]  /*a6b0*/  FSEL R80, R123, RZ, P3 ;  /* 0x000000ff7b507208 */ /* 0x000fe40001800000 */
[C---:B------:R-:W-:Y:S02]  /*a6c0*/  FSEL R89, R190.reuse, RZ, P2 ;  /* 0x000000ffbe597208 */ /* 0x040fe40001000000 */
[----:B------:R-:W-:Y:S02]  /*a6d0*/  FSEL R88, R190, RZ, P4 ;  /* 0x000000ffbe587208 */ /* 0x000fe40002000000 */
[----:B------:R-:W-:-:S02]  /*a6e0*/  F2FP.F16.F32.PACK_AB R80, R80, R89 ;  /* 0x000000595050723e */ /* 0x000fc400000000ff */
[----:B------:R-:W-:Y:S01]  /*a6f0*/  F2FP.F16.F32.PACK_AB R84, R84, R88 ;  /* 0x000000585454723e */ /* 0x000fe200000000ff */
[----:B------:R-:W-:Y:S06]  /*a700*/  BRA `(.L_x_3570) ;  /* 0x0000001400c47947 */ /* 0x000fec0003800000 */
.L_x_3568:
        /* <DEDUP_REMOVED lines=8> */
[--C-:B------:R-:W-:Y:S01]  /*a790*/  FFMA.FTZ R134, R134, R196, R215.reuse ;  /* 0x000000c486867223 */ /* 0x100fe200000100d7 */
        /* <DEDUP_REMOVED lines=11> */
[-CC-:B------:R-:W-:Y:S01]  /*a850*/  FFMA.FTZ R78, R128, R196.reuse, R215.reuse ;  /* 0x000000c4804e7223 */ /* 0x180fe200000100d7 */
[----:B------:R-:W-:Y:S01]  /*a860*/  FSEL R76, R83, RZ, P5 ;  /* 0x000000ff534c7208 */ /* 0x000fe20002800000 */
[----:B------:R-:W-:Y:S01]  /*a870*/  FMUL.FTZ R82, R72, UR6 ;  /* 0x0000000648527c20 */ /* 0x000fe20008410000 */
[----:B------:R-:W-:Y:S01]  /*a880*/  FSEL R87, R73, RZ, P2 ;  /* 0x000000ff49577208 */ /* 0x000fe20001000000 */
[----:B------:R-:W-:Y:S01]  /*a890*/  FADD.FTZ R78, R129, -R78 ;  /* 0x8000004e814e7221 */ /* 0x000fe20000010000 */
[----:B------:R-:W-:Y:S01]  /*a8a0*/  FSEL R83, R83, RZ, P4 ;  /* 0x000000ff53537208 */ /* 0x000fe20002000000 */
[--C-:B------:R-:W-:Y:S01]  /*a8b0*/  FFMA.FTZ R130, R130, R196, R215.reuse ;  /* 0x000000c482827223 */ /* 0x100fe200000100d7 */
[----:B------:R-:W-:Y:S01]  /*a8c0*/  FSEL R73, R73, RZ, P3 ;  /* 0x000000ff49497208 */ /* 0x000fe20001800000 */
[C---:B------:R-:W-:Y:S01]  /*a8d0*/  FMUL.FTZ R78, R190.reuse, R78 ;  /* 0x0000004ebe4e7220 */ /* 0x040fe20000410000 */
[----:B------:R-:W-:Y:S01]  /*a8e0*/  LOP3.LUT P6, RZ, R91, 0xff, RZ, 0xc0, !PT ;  /* 0x000000ff5bff7812 */ /* 0x000fe200078cc0ff */
[----:B------:R-:W-:Y:S01]  /*a8f0*/  FADD.FTZ R130, R131, -R130 ;  /* 0x8000008283827221 */ /* 0x000fe20000010000 */
[----:B------:R-:W-:Y:S01]  /*a900*/  F2FP.F16.F32.PACK_AB R83, R73, R83 ;  /* 0x000000534953723e */ /* 0x000fe200000000ff */
        /* <DEDUP_REMOVED lines=22> */
[----:B------:R-:W-:Y:S02]  /*aa70*/  F2FP.F16.F32.PACK_AB R82, R81, R82 ;  /* 0x000000525152723e */ /* 0x000fe400000000ff */
[----:B------:R-:W-:Y:S02]  /*aa80*/  FSEL R81, R80, RZ, P4 ;  /* 0x000000ff50517208 */ /* 0x000fe40002000000 */
[----:B------:R-:W-:Y:S01]  /*aa90*/  F2FP.F16.F32.PACK_AB R87, R87, R76 ;  /* 0x0000004c5757723e */ /* 0x000fe200000000ff */
[----:B------:R-:W-:Y:S01]  /*aaa0*/  FMUL.FTZ R76, R190, R121 ;  /* 0x00000079be4c7220 */ /* 0x000fe20000410000 */
        /* <DEDUP_REMOVED lines=18> */
.L_x_3571:
        /* <DEDUP_REMOVED lines=8> */
[----:B0-----:R-:W-:Y:S01]  /*ac50*/  FMUL.FTZ R81, R190, R137 ;  /* 0x00000089be517220 */ /* 0x001fe20000410000 */
        /* <DEDUP_REMOVED lines=33> */
[----:B------:R-:W-:Y:S01]  /*ae70*/  ISETP.GE.U32.AND.EX P2, PT, R167, 0x1000000, PT, P2 ;  /* 0x01000000a700780c */ /* 0x000fe20003f46120 */
        /* <DEDUP_REMOVED lines=32> */
.L_x_3567:
        /* <DEDUP_REMOVED lines=39> */
[----:B------:R-:W-:Y:S01]  /*b2f0*/  F2FP.F16.F32.PACK_AB R87, R87, R84 ;  /* 0x000000545757723e */ /* 0x000fe200000000ff */
[----:B------:R-:W-:Y:S01]  /*b300*/  FMUL.FTZ R88, R77, UR6 ;  /* 0x000000064d587c20 */ /* 0x000fe20008410000 */
[----:B------:R-:W-:Y:S01]  /*b310*/  F2FP.F16.F32.PACK_AB R86, R85, R86 ;  /* 0x000000565556723e */ /* 0x000fe200000000ff */
        /* <DEDUP_REMOVED lines=12> */
[----:B------:R-:W-:Y:S01]  /*b3e0*/  F2FP.F16.F32.PACK_AB R84, R88, R84 ;  /* 0x000000545854723e */ /* 0x000fe200000000ff */
[----:B------:R-:W-:Y:S06]  /*b3f0*/  BRA `(.L_x_3570) ;  /* 0x0000000800887947 */ /* 0x000fec0003800000 */
.L_x_3573:
        /* <DEDUP_REMOVED lines=46> */
[----:B------:R-:W-:Y:S02]  /*b6e0*/  F2FP.F16.F32.PACK_AB R86, R85, R86 ;  /* 0x000000565556723e */ /* 0x000fe400000000ff */
[----:B------:R-:W-:-:S02]  /*b6f0*/  FSEL R85, R128, RZ, P6 ;  /* 0x000000ff80557208 */ /* 0x000fc40003000000 */
[----:B------:R-:W-:Y:S02]  /*b700*/  FSEL R130, R130, RZ, P2 ;  /* 0x000000ff82827208 */ /* 0x000fe40001000000 */
[----:B------:R-:W-:Y:S02]  /*b710*/  FSEL R84, R121, RZ, P5 ;  /* 0x000000ff79547208 */ /* 0x000fe40002800000 */
[----:B------:R-:W-:Y:S02]  /*b720*/  FSEL R123, R123, RZ, P4 ;  /* 0x000000ff7b7b7208 */ /* 0x000fe40002000000 */
[----:B------:R-:W-:Y:S02]  /*b730*/  F2FP.F16.F32.PACK_AB R85, R130, R85 ;  /* 0x000000558255723e */ /* 0x000fe400000000ff */
[----:B------:R-:W-:Y:S01]  /*b740*/  F2FP.F16.F32.PACK_AB R84, R123, R84 ;  /* 0x000000547b54723e */ /* 0x000fe200000000ff */
[----:B------:R-:W-:Y:S06]  /*b750*/  BRA `(.L_x_3570) ;  /* 0x0000000400b07947 */ /* 0x000fec0003800000 */
.L_x_3572:
        /* <DEDUP_REMOVED lines=55> */
.L_x_3574:
        /* <DEDUP_REMOVED lines=52> */
[----:B------:R-:W-:-:S07]  /*be10*/  F2FP.F16.F32.PACK_AB R84, R123, R84 ;  /* 0x000000547b54723e */ /* 0x000fce00000000ff */
.L_x_3570:
        /* <DEDUP_REMOVED lines=15> */
.L_x_3541:
[----:B------:R-:W-:Y:S01]  /*bf10*/  MOV R64, R31 ;  /* 0x0000001f00407202 */ /* 0x000fe20000000f00 */
[----:B------:R0:W5:Y:S01]  /*bf20*/  LDL.LU R52, [R1+0x14] ;  /* 0x0000140001347983 */ /* 0x0001620000300800 */
[----:B------:R-:W-:Y:S02]  /*bf30*/  MOV R31, R38 ;  /* 0x00000026001f7202 */ /* 0x000fe40000000f00 */
[----:B------:R-:W-:Y:S01]  /*bf40*/  MOV R65, R30 ;  /* 0x0000001e00417202 */ /* 0x000fe20000000f00 */
[----:B------:R0:W5:Y:S01]  /*bf50*/  LDL.LU R53, [R1+0x10] ;  /* 0x0000100001357983 */ /* 0x0001620000300800 */
[----:B------:R-:W-:Y:S02]  /*bf60*/  MOV R30, R39 ;  /* 0x00000027001e7202 */ /* 0x000fe40000000f00 */
[----:B------:R-:W-:Y:S01]  /*bf70*/  MOV R84, R7 ;  /* 0x0000000700547202 */ /* 0x000fe20000000f00 */
[----:B------:R0:W5:Y:S01]  /*bf80*/  LDL.LU R38, [R1] ;  /* 0x0000000001267983 */ /* 0x0001620000300800 */
        /* <DEDUP_REMOVED lines=114> */
[----:B0-----:R-:W-:-:S07]  /*c6b0*/  MOV R115, R182 ;  /* 0x000000b600737202 */ /* 0x001fce0000000f00 */
.L_x_3540:
[----:B------:R-:W-:Y:S05]  /*c6c0*/  BSYNC B0 ;  /* 0x0000000000007941 */ /* 0x000fea0003800000 */
.L_x_3539:
        /* <DEDUP_REMOVED lines=65> */
[----:B------:R-:W-:Y:S01]  /*cae0*/  LDS R40, [R3+0x3400] ;  /* 0x0034000003287984 */ /* 0x000fe20000000800 */
[----:B------:R-:W-:-:S03]  /*caf0*/  FADD.FTZ R30, R30, R63 ;  /* 0x0000003f1e1e7221 */ /* 0x000fc60000010000 */
[----:B------:R-:W4:Y:S01]  /*cb00*/  LDS R41, [R3+0x3600] ;  /* 0x0036000003297984 */ /* 0x000f220000000800 */
        /* <DEDUP_REMOVED lines=11> */
[----:B---3--:R-:W-:Y:S01]  /*cbc0*/  FADD.FTZ R31, R31, R90 ;  /* 0x0000005a1f1f7221 */ /* 0x008fe20000010000 */
[----:B------:R-:W-:Y:S01]  /*cbd0*/  FADD.FTZ R11, R8, R11 ;  /* 0x0000000b080b7221 */ /* 0x000fe20000010000 */
[----:B--2---:R-:W-:Y:S01]  /*cbe0*/  FADD.FTZ R10, R9, R10 ;  /* 0x0000000a090a7221 */ /* 0x004fe20000010000 */
[----:B----4-:R-:W-:Y:S01]  /*cbf0*/  FADD.FTZ R8, R70, R41 ;  /* 0x0000002946087221 */ /* 0x010fe20000010000 */
[----:B------:R-:W-:Y:S04]  /*cc00*/  STS.128 [R2], R92 ;  /* 0x0000005c02007388 */ /* 0x000fe80000000c00 */
[----:B------:R-:W-:Y:S04]  /*cc10*/  STS.128 [R2+0x10], R64 ;  /* 0x0000104002007388 */ /* 0x000fe80000000c00 */
[----:B------:R0:W-:Y:S04]  /*cc20*/  STS.128 [R2+0x400], R4 ;  /* 0x0004000402007388 */ /* 0x0001e80000000c00 */
[----:B------:R-:W-:Y:S01]  /*cc30*/  STS.128 [R2+0x410], R24 ;  /* 0x0004101802007388 */ /* 0x000fe20000000c00 */
[----:B------:R-:W-:-:S03]  /*cc40*/  FADD.FTZ R9, R31, R60 ;  /* 0x0000003c1f097221 */ /* 0x000fc60000010000 */
[----:B------:R-:W-:Y:S04]  /*cc50*/  STS.128 [R2+0x800], R20 ;  /* 0x0008001402007388 */ /* 0x000fe80000000c00 */
[----:B------:R-:W-:Y:S04]  /*cc60*/  STS.128 [R2+0x810], R16 ;  /* 0x0008101002007388 */ /* 0x000fe80000000c00 */
[----:B------:R-:W-:Y:S01]  /*cc70*/  STS.128 [R2+0xc00], R12 ;  /* 0x000c000c02007388 */ /* 0x000fe20000000c00 */
[----:B0-----:R-:W-:Y:S01]  /*cc80*/  FADD.FTZ R7, R28, R43 ;  /* 0x0000002b1c077221 */ /* 0x001fe20000010000 */
[----:B------:R-:W-:Y:S01]  /*cc90*/  FADD.FTZ R5, R71, R40 ;  /* 0x0000002847057221 */ /* 0x000fe20000010000 */
[----:B------:R-:W-:Y:S01]  /*cca0*/  FADD.FTZ R4, R29, R42 ;  /* 0x0000002a1d047221 */ /* 0x000fe20000010000 */
[----:B------:R-:W-:Y:S01]  /*ccb0*/  STS.128 [R2+0xc10], R108 ;  /* 0x000c106c02007388 */ /* 0x000fe20000000c00 */
        /* <DEDUP_REMOVED lines=136> */
[----:B------:R-:W-:Y:S02]  /*d540*/  IMAD R13, R22, UR4, RZ ;  /* 0x00000004160d7c24 */ /* 0x000fe4000f8e02ff */
[----:B----4-:R-:W-:Y:S01]  /*d550*/  FADD.FTZ R59, R14, R59 ;  /* 0x0000003b0e3b7221 */ /* 0x010fe20000010000 */
[----:B------:R-:W-:Y:S01]  /*d560*/  FADD.FTZ R31, R15, R50 ;  /* 0x000000320f1f7221 */ /* 0x000fe20000010000 */
[----:B------:R-:W-:Y:S01]  /*d570*/  STS.128 [R2], R84 ;  /* 0x0000005402007388 */ /* 0x000fe20000000c00 */
[----:B------:R-:W-:-:S03]  /*d580*/  FADD.FTZ R61, R16, R61 ;  /* 0x0000003d103d7221 */ /* 0x000fc60000010000 */
[----:B------:R-:W-:Y:S04]  /*d590*/  STS.128 [R2+0x10], R212 ;  /* 0x000010d402007388 */ /* 0x000fe80000000c00 */
[----:B------:R0:W-:Y:S01]  /*d5a0*/  STS.128 [R2+0x400], R32 ;  /* 0x0004002002007388 */ /* 0x0001e20000000c00 */
[----:B------:R-:W-:-:S03]  /*d5b0*/  FADD.FTZ R63, R18, R63 ;  /* 0x0000003f123f7221 */ /* 0x000fc60000010000 */
[----:B------:R-:W-:Y:S04]  /*d5c0*/  STS.128 [R2+0x410], R44 ;  /* 0x0004102c02007388 */ /* 0x000fe80000000c00 */
[----:B------:R-:W-:Y:S04]  /*d5d0*/  STS.128 [R2+0x800], R36 ;  /* 0x0008002402007388 */ /* 0x000fe80000000c00 */
[----:B------:R-:W-:Y:S04]  /*d5e0*/  STS.128 [R2+0x810], R72 ;  /* 0x0008104802007388 */ /* 0x000fe80000000c00 */
[----:B------:R-:W-:Y:S01]  /*d5f0*/  STS.128 [R2+0xc00], R100 ;  /* 0x000c006402007388 */ /* 0x000fe20000000c00 */
[----:B0-----:R-:W-:Y:S01]  /*d600*/  FADD.FTZ R35, R19, R54 ;  /* 0x0000003613237221 */ /* 0x001fe20000010000 */
[----:B------:R-:W-:Y:S01]  /*d610*/  IADD3 R19, P0, PT, R13, R0, RZ ;  /* 0x000000000d137210 */ /* 0x000fe20007f1e0ff */
[----:B------:R-:W-:Y:S01]  /*d620*/  FADD.FTZ R33, R17, R52 ;  /* 0x0000003411217221 */ /* 0x000fe20000010000 */
[----:B------:R-:W-:Y:S02]  /*d630*/  STS.128 [R2+0xc10], R168 ;  /* 0x000c10a802007388 */ /* 0x000fe40000000c00 */
[----:B------:R-:W-:Y:S01]  /*d640*/  IADD3.X R12, PT, PT, RZ, RZ, RZ, P0, !PT ;  /* 0x000000ffff0c7210 */ /* 0x000fe200007fe4ff */
[----:B------:R-:W-:Y:S01]  /*d650*/  BAR.SYNC.DEFER_BLOCKING 0x0 ;  /* 0x0000000000007b1d */ /* 0x000fe20000010000 */
[----:B------:R-:W-:-:S02]  /*d660*/  SHF.L.U32 R18, R19, 0x2, RZ ;  /* 0x0000000213127819 */ /* 0x000fc400000006ff */
[----:B------:R-:W-:Y:S02]  /*d670*/  SHF.L.U64.HI R19, R19, 0x2, R12 ;  /* 0x0000000213137819 */ /* 0x000fe4000001020c */
[C---:B------:R-:W-:Y:S02]  /*d680*/  IADD3 R12, P0, PT, R18.reuse, UR22, RZ ;  /* 0x00000016120c7c10 */ /* 0x040fe4000ff1e0ff */
[C---:B------:R-:W-:Y:S02]  /*d690*/  IADD3 R14, P1, PT, R18.reuse, UR20, RZ ;  /* 0x00000014120e7c10 */ /* 0x040fe4000ff3e0ff */
[C---:B------:R-:W-:Y:S02]  /*d6a0*/  IADD3.X R13, PT, PT, R19.reuse, UR23, RZ, P0, !PT ;  /* 0x00000017130d7c10 */ /* 0x040fe400087fe4ff */
[----:B------:R-:W-:Y:S02]  /*d6b0*/  IADD3.X R15, PT, PT, R19, UR21, RZ, P1, !PT ;  /* 0x00000015130f7c10 */ /* 0x000fe40008ffe4ff */
[----:B------:R-:W-:-:S02]  /*d6c0*/  IADD3 R16, P0, PT, R18, UR26, RZ ;  /* 0x0000001a12107c10 */ /* 0x000fc4000ff1e0ff */
[----:B------:R-:W-:Y:S02]  /*d6d0*/  IADD3 R18, P1, PT, R18, UR24, RZ ;  /* 0x0000001812127c10 */ /* 0x000fe4000ff3e0ff */
[C---:B------:R-:W-:Y:S02]  /*d6e0*/  IADD3.X R17, PT, PT, R19.reuse, UR27, RZ, P0, !PT ;  /* 0x0000001b13117c10 */ /* 0x040fe400087fe4ff */
[----:B------:R-:W-:Y:S01]  /*d6f0*/  IADD3.X R19, PT, PT, R19, UR25, RZ, P1, !PT ;  /* 0x0000001913137c10 */ /* 0x000fe20008ffe4ff */
        /* <DEDUP_REMOVED lines=47> */
[----:B----4-:R-:W-:-:S02]  /*d9f0*/  FADD.FTZ R20, R20, R41 ;  /* 0x0000002914147221 */ /* 0x010fc40000010000 */
[----:B------:R-:W4:Y:S01]  /*da00*/  LDS R26, [R3+0x1e00] ;  /* 0x001e0000031a7984 */ /* 0x000f220000000800 */
[----:B------:R-:W-:Y:S01]  /*da10*/  FADD.FTZ R69, R2, R69 ;  /* 0x0000004502457221 */ /* 0x000fe20000010000 */
[----:B------:R-:W-:Y:S01]  /*da20*/  FADD.FTZ R20, R20, R51 ;  /* 0x0000003314147221 */ /* 0x000fe20000010000 */
        /* <DEDUP_REMOVED lines=46> */
.L_x_3542:
        /* <DEDUP_REMOVED lines=8> */
.L_x_3577:
[----:B------:R-:W-:Y:S05]  /*dd90*/  BSYNC B2 ;  /* 0x0000000000027941 */ /* 0x000fea0003800000 */
.L_x_3576:
        /* <DEDUP_REMOVED lines=8> */
.L_x_3578:
[----:B------:R-:W-:Y:S01]  /*de20*/  HFMA2 R87, -RZ, RZ, 0, 1.1920928955078125e-07 ;  /* 0x00000002ff577431 */ /* 0x000fe200000001ff */
[----:B------:R-:W-:Y:S01]  /*de30*/  MOV R86, R84 ;  /* 0x0000005400567202 */ /* 0x000fe20000000f00 */
[----:B------:R-:W-:-:S07]  /*de40*/  FADD.FTZ R85, R85, R240 ;  /* 0x000000f055557221 */ /* 0x000fce0000010000 */
[----:B------:R-:W-:Y:S05]  /*de50*/  WARPSYNC.COLLECTIVE R215, `(.L_x_3579) ;  /* 0x00000000d7087348 */ /* 0x000fea0003c00000 */
[----:B------:R0:W1:Y:S02]  /*de60*/  SHFL.BFLY P4, R240, R86, R87, R196 ;  /* 0x0c00005756f07389 */ /* 0x00006400000800c4 */
[----:B01----:R-:W-:Y:S05]  /*de70*/  ENDCOLLECTIVE ;  /* 0x000000000000791b */ /* 0x003fea0003800000 */
.L_x_3579:
[----:B------:R-:W-:Y:S01]  /*de80*/  MOV R86, R85 ;  /* 0x0000005500567202 */ /* 0x000fe20000000f00 */
[----:B------:R-:W-:-:S07]  /*de90*/  FADD.FTZ R84, R84, R240 ;  /* 0x000000f054547221 */ /* 0x000fce0000010000 */
[----:B------:R-:W-:Y:S05]  /*dea0*/  WARPSYNC.COLLECTIVE R215, `(.L_x_3580) ;  /* 0x00000000d7087348 */ /* 0x000fea0003c00000 */
[----:B------:R0:W1:Y:S02]  /*deb0*/  SHFL.BFLY P4, R240, R86, R87, R196 ;  /* 0x0c00005756f07389 */ /* 0x00006400000800c4 */
[----:B01----:R-:W-:Y:S05]  /*dec0*/  ENDCOLLECTIVE ;  /* 0x000000000000791b */ /* 0x003fea0003800000 */
.L_x_3580:
[----:B------:R-:W-:Y:S01]  /*ded0*/  HFMA2 R87, -RZ, RZ, 0, 2.384185791015625e-07 ;  /* 0x00000004ff577431 */ /* 0x000fe200000001ff */
[----:B------:R-:W-:Y:S01]  /*dee0*/  MOV R86, R84 ;  /* 0x0000005400567202 */ /* 0x000fe20000000f00 */
[----:B------:R-:W-:-:S07]  /*def0*/  FADD.FTZ R85, R85, R240 ;  /* 0x000000f055557221 */ /* 0x000fce0000010000 */
[----:B------:R-:W-:Y:S05]  /*df00*/  WARPSYNC.COLLECTIVE R215, `(.L_x_3581) ;  /* 0x00000000d7087348 */ /* 0x000fea0003c00000 */
[----:B------:R0:W1:Y:S02]  /*df10*/  SHFL.BFLY P4, R240, R86, R87, R196 ;  /* 0x0c00005756f07389 */ /* 0x00006400000800c4 */
[----:B01----:R-:W-:Y:S05]  /*df20*/  ENDCOLLECTIVE ;  /* 0x000000000000791b */ /* 0x003fea0003800000 */
.L_x_3581:
[----:B------:R-:W-:Y:S01]  /*df30*/  MOV R86, R85 ;  /* 0x0000005500567202 */ /* 0x000fe20000000f00 */
[----:B------:R-:W-:-:S07]  /*df40*/  FADD.FTZ R84, R84, R240 ;  /* 0x000000f054547221 */ /* 0x000fce0000010000 */
[----:B------:R-:W-:Y:S05]  /*df50*/  WARPSYNC.COLLECTIVE R215, `(.L_x_3582) ;  /* 0x00000000d7087348 */ /* 0x000fea0003c00000 */
[----:B------:R0:W1:Y:S02]  /*df60*/  SHFL.BFLY P4, R240, R86, R87, R196 ;  /* 0x0c00005756f07389 */ /* 0x00006400000800c4 */
[----:B01----:R-:W-:Y:S05]  /*df70*/  ENDCOLLECTIVE ;  /* 0x000000000000791b */ /* 0x003fea0003800000 */
.L_x_3582:
[----:B------:R-:W-:Y:S01]  /*df80*/  HFMA2 R87, -RZ, RZ, 0, 4.76837158203125e-07 ;  /* 0x00000008ff577431 */ /* 0x000fe200000001ff */
[----:B------:R-:W-:Y:S01]  /*df90*/  MOV R86, R84 ;  /* 0x0000005400567202 */ /* 0x000fe20000000f00 */
[----:B------:R-:W-:-:S07]  /*dfa0*/  FADD.FTZ R85, R85, R240 ;  /* 0x000000f055557221 */ /* 0x000fce0000010000 */
[----:B------:R-:W-:Y:S05]  /*dfb0*/  WARPSYNC.COLLECTIVE R215, `(.L_x_3583) ;  /* 0x00000000d7087348 */ /* 0x000fea0003c00000 */
[----:B------:R0:W1:Y:S02]  /*dfc0*/  SHFL.BFLY P4, R240, R86, R87, R196 ;  /* 0x0c00005756f07389 */ /* 0x00006400000800c4 */
[----:B01----:R-:W-:Y:S05]  /*dfd0*/  ENDCOLLECTIVE ;  /* 0x000000000000791b */ /* 0x003fea0003800000 */
.L_x_3583:
[----:B------:R-:W-:Y:S01]  /*dfe0*/  MOV R86, R85 ;  /* 0x0000005500567202 */ /* 0x000fe20000000f00 */
[----:B------:R-:W-:-:S07]  /*dff0*/  FADD.FTZ R84, R84, R240 ;  /* 0x000000f054547221 */ /* 0x000fce0000010000 */
[----:B------:R-:W-:Y:S05]  /*e000*/  WARPSYNC.COLLECTIVE R215, `(.L_x_3584) ;  /* 0x00000000d7087348 */ /* 0x000fea0003c00000 */
[----:B------:R0:W1:Y:S02]  /*e010*/  SHFL.BFLY P4, R240, R86, R87, R196 ;  /* 0x0c00005756f07389 */ /* 0x00006400000800c4 */
[----:B01----:R-:W-:Y:S05]  /*e020*/  ENDCOLLECTIVE ;  /* 0x000000000000791b */ /* 0x003fea0003800000 */
.L_x_3584:
[----:B------:R-:W-:Y:S01]  /*e030*/  HFMA2 R87, -RZ, RZ, 0, 9.5367431640625e-07 ;  /* 0x00000010ff577431 */ /* 0x000fe200000001ff */
[----:B------:R-:W-:Y:S01]  /*e040*/  MOV R86, R84 ;  /* 0x0000005400567202 */ /* 0x000fe20000000f00 */
[----:B------:R-:W-:-:S07]  /*e050*/  FADD.FTZ R85, R85, R240 ;  /* 0x000000f055557221 */ /* 0x000fce0000010000 */
[----:B------:R-:W-:Y:S05]  /*e060*/  WARPSYNC.COLLECTIVE R215, `(.L_x_3585) ;  /* 0x00000000d7087348 */ /* 0x000fea0003c00000 */
[----:B------:R0:W1:Y:S02]  /*e070*/  SHFL.BFLY P4, R240, R86, R87, R196 ;  /* 0x0c00005756f07389 */ /* 0x00006400000800c4 */
[----:B01----:R-:W-:Y:S05]  /*e080*/  ENDCOLLECTIVE ;  /* 0x000000000000791b */ /* 0x003fea0003800000 */
.L_x_3585:
[----:B------:R-:W-:Y:S02]  /*e090*/  MOV R86, R85 ;  /* 0x0000005500567202 */ /* 0x000fe40000000f00 */
[----:B------:R-:W-:-:S07]  /*e0a0*/  MOV R236, R240 ;  /* 0x000000f000ec7202 */ /* 0x000fce0000000f00 */
[----:B------:R-:W-:Y:S05]  /*e0b0*/  WARPSYNC.COLLECTIVE R215, `(.L_x_3586) ;  /* 0x00000000d7087348 */ /* 0x000fea0003c00000 */
[----:B------:R0:W1:Y:S02]  /*e0c0*/  SHFL.BFLY P4, R240, R86, R87, R196 ;  /* 0x0c00005756f07389 */ /* 0x00006400000800c4 */
[----:B01----:R-:W-:Y:S05]  /*e0d0*/  ENDCOLLECTIVE ;  /* 0x000000000000791b */ /* 0x003fea0003800000 */
.L_x_3586:
[----:B------:R-:W-:Y:S01]  /*e0e0*/  MOV R86, R240 ;  /* 0x000000f000567202 */ /* 0x000fe20000000f00 */
[----:B------:R-:W-:Y:S06]  /*e0f0*/  BRA `(.L_x_3587) ;  /* 0xffffff5400c47947 */ /* 0x000fec000383ffff */
.L_x_3588:
        /* <DEDUP_REMOVED lines=16> */
.L_x_6087:


//--------------------- .text._ZN10layer_norm22ln_bwd_finalize_kernelINS_22Kernel_traits_finalizeILj1024E6__halfS2_fS2_fjLb0ELj1024ELj4ENS_18Kernel_traits_baseILj1024ES2_S2_fS2_fjLj1024EEEEELb0ELb0EEEvNS_9BwdParamsE --------------------------
	.section	.text._ZN10layer_norm22ln_bwd_finalize_kernelINS_22Kernel_traits_finalizeILj1024E6__halfS2_fS2_fjLb0ELj1024ELj4ENS_18Kernel_traits_baseILj1024ES2_S2_fS2_fjLj1024EEEEELb0ELb0EEEvNS_9BwdParamsE,"ax",@progbits
	.align	128
        .global         _ZN10layer_norm22ln_bwd_finalize_kernelINS_22Kernel_traits_finalizeILj1024E6__halfS2_fS2_fjLb0ELj1024ELj4ENS_18Kernel_traits_baseILj1024ES2_S2_fS2_fjLj1024EEEEELb0ELb0EEEvNS_9BwdParamsE
        .type           _ZN10layer_norm22ln_bwd_finalize_kernelINS_22Kernel_traits_finalizeILj1024E6__halfS2_fS2_fjLb0ELj1024ELj4ENS_18Kernel_traits_baseILj1024ES2_S2_fS2_fjLj1024EEEEELb0ELb0EEEvNS_9BwdParamsE,@function
        .size           _ZN10layer_norm22ln_bwd_finalize_kernelINS_22Kernel_traits_finalizeILj1024E6__halfS2_fS2_fjLb0ELj1024ELj4ENS_18Kernel_traits_baseILj1024ES2_S2_fS2_fjLj1024EEEEELb0ELb0EEEvNS_9BwdParamsE,(.L_x_6088 - _ZN10layer_norm22ln_bwd_finalize_kernelINS_22Kernel_traits_finalizeILj1024E6__halfS2_fS2_fjLb0ELj1024ELj4ENS_18Kernel_traits_baseILj1024ES2_S2_fS2_fjLj1024EEEEELb0ELb0EEEvNS_9BwdParamsE)
        .other          _ZN10layer_norm22ln_bwd_finalize_kernelINS_22Kernel_traits_finalizeILj1024E6__halfS2_fS2_fjLb0ELj1024ELj4ENS_18Kernel_traits_baseILj1024ES2_S2_fS2_fjLj1024EEEEELb0ELb0EEEvNS_9BwdParamsE,@"STO_CUDA_ENTRY STV_DEFAULT"
_ZN10layer_norm22ln_bwd_finalize_kernelINS_22Kernel_traits_finalizeILj1024E6__halfS2_fS2_fjLb0ELj1024ELj4ENS_18Kernel_traits_baseILj1024ES2_S2_fS2_fjLj1024EEEEELb0ELb0EEEvNS_9BwdParamsE:
.text._ZN10layer_norm22ln_bwd_finalize_kernelINS_22Kernel_traits_finalizeILj1024E6__halfS2_fS2_fjLb0ELj1024ELj4ENS_18Kernel_traits_baseILj1024ES2_S2_fS2_fjLj1024EEEEELb0ELb0EEEvNS_9BwdParamsE:
        /* <DEDUP_REMOVED lines=78> */
.L_x_3593:
        /* <DEDUP_REMOVED lines=118> */
.L_x_3592:
[----:B------:R-:W-:Y:S05]  /*0c40*/  BSYNC.RECONVERGENT B1 ;  /* 0x0000000000017941 */ /* 0x000fea0003800200 */
.L_x_3591:
        /* <DEDUP_REMOVED lines=68> */
.L_x_3595:
[----:B------:R-:W-:Y:S05]  /*1090*/  BSYNC.RECONVERGENT B1 ;  /* 0x0000000000017941 */ /* 0x000fea0003800200 */
.L_x_3594:
        /* <DEDUP_REMOVED lines=37> */
.L_x_3597:
[----:B------:R-:W-:Y:S05]  /*12f0*/  BSYNC.RECONVERGENT B1 ;  /* 0x0000000000017941 */ /* 0x000fea0003800200 */
.L_x_3596:
[----:B------:R-:W-:Y:S05]  /*1300*/  @!P1 BRA `(.L_x_3590) ;  /* 0x00000000003c9947 */ /* 0x000fea0003800000 */
[----:B------:R-:W0:Y:S01]  /*1310*/  LDC.64 R8, c[0x0][0x440] ;  /* 0x00011000ff087b82 */ /* 0x000e220000000a00 */
[----:B------:R-:W-:Y:S01]  /*1320*/  IMAD R2, R2, R54, R7 ;  /* 0x0000003602027224 */ /* 0x000fe200078e0207 */
[----:B------:R-:W-:-:S04]  /*1330*/  IADD3 R0, PT, PT, -R0, RZ, RZ ;  /* 0x000000ff00007210 */ /* 0x000fc80007ffe1ff */
[----:B------:R-:W-:Y:S02]  /*1340*/  IADD3 R13, PT, PT, R57, R2, RZ ;  /* 0x00000002390d7210 */ /* 0x000fe40007ffe0ff */
[----:B------:R-:W1:Y:S05]  /*1350*/  LDC.64 R10, c[0x0][0x448] ;  /* 0x00011200ff0a7b82 */ /* 0x000e6a0000000a00 */
.L_x_3598:
        /* <DEDUP_REMOVED lines=10> */
.L_x_3590:
[----:B------:R-:W-:Y:S05]  /*1400*/  BSYNC.RECONVERGENT B0 ;  /* 0x0000000000007941 */ /* 0x000fea0003800200 */
.L_x_3589:
        /* <DEDUP_REMOVED lines=62> */
.L_x_3599:
        /* <DEDUP_REMOVED lines=9> */
.L_x_6088:


//--------------------- .text._ZN10layer_norm40ln_parallel_residual_bwd_finalize_kernelINS_22Kernel_traits_finalizeILj1024E6__halfS2_fS2_fjLb0ELj1024ELj4ENS_18Kernel_traits_baseILj1024ES2_S2_fS2_fjLj1024EEEEELb0EEEvNS_9BwdParamsE --------------------------
	.section	.text._ZN10layer_norm40ln_parallel_residual_bwd_finalize_kernelINS_22Kernel_traits_finalizeILj1024E6__halfS2_fS2_fjLb0ELj1024ELj4ENS_18Kernel_traits_baseILj1024ES2_S2_fS2_fjLj1024EEEEELb0EEEvNS_9BwdParamsE,"ax",@progbits
	.align	128
        .global         _ZN10layer_norm40ln_parallel_residual_bwd_finalize_kernelINS_22Kernel_traits_finalizeILj1024E6__halfS2_fS2_fjLb0ELj1024ELj4ENS_18Kernel_traits_baseILj1024ES2_S2_fS2_fjLj1024EEEEELb0EEEvNS_9BwdParamsE
        .type           _ZN10layer_norm40ln_parallel_residual_bwd_finalize_kernelINS_22Kernel_traits_finalizeILj1024E6__halfS2_fS2_fjLb0ELj1024ELj4ENS_18Kernel_traits_baseILj1024ES2_S2_fS2_fjLj1024EEEEELb0EEEvNS_9BwdParamsE,@function
        .size           _ZN10layer_norm40ln_parallel_residual_bwd_finalize_kernelINS_22Kernel_traits_finalizeILj1024E6__halfS2_fS2_fjLb0ELj1024ELj4ENS_18Kernel_traits_baseILj1024ES2_S2_fS2_fjLj1024EEEEELb0EEEvNS_9BwdParamsE,(.L_x_6089 - _ZN10layer_norm40ln_parallel_residual_bwd_finalize_kernelINS_22Kernel_traits_finalizeILj1024E6__halfS2_fS2_fjLb0ELj1024ELj4ENS_18Kernel_traits_baseILj1024ES2_S2_fS2_fjLj1024EEEEELb0EEEvNS_9BwdParamsE)
        .other          _ZN10layer_norm40ln_parallel_residual_bwd_finalize_kernelINS_22Kernel_traits_finalizeILj1024E6__halfS2_fS2_fjLb0ELj1024ELj4ENS_18Kernel_traits_baseILj1024ES2_S2_fS2_fjLj1024EEEEELb0EEEvNS_9BwdParamsE,@"STO_CUDA_ENTRY STV_DEFAULT"
_ZN10layer_norm40ln_parallel_residual_bwd_finalize_kernelINS_22Kernel_traits_finalizeILj1024E6__halfS2_fS2_fjLb0ELj1024ELj4ENS_18Kernel_traits_baseILj1024ES2_S2_fS2_fjLj1024EEEEELb0EEEvNS_9BwdParamsE:
.text._ZN10layer_norm40ln_parallel_residual_bwd_finalize_kernelINS_22Kernel_traits_finalizeILj1024E6__halfS2_fS2_fjLb0ELj1024ELj4ENS_18Kernel_traits_baseILj1024ES2_S2_fS2_fjLj1024EEEEELb0EEEvNS_9BwdParamsE:
        /* <DEDUP_REMOVED lines=58> */
.L_x_3604:
        /* <DEDUP_REMOVED lines=112> */
.L_x_3603:
[----:B------:R-:W-:Y:S05]  /*0aa0*/  BSYNC.RECONVERGENT B1 ;  /* 0x0000000000017941 */ /* 0x000fea0003800200 */
.L_x_3602:
        /* <DEDUP_REMOVED lines=66> */
.L_x_3606:
[----:B------:R-:W-:Y:S05]  /*0ed0*/  BSYNC.RECONVERGENT B1 ;  /* 0x0000000000017941 */ /* 0x000fea0003800200 */
.L_x_3605:
        /* <DEDUP_REMOVED lines=36> */
.L_x_3608:
[----:B------:R-:W-:Y:S05]  /*1120*/  BSYNC.RECONVERGENT B1 ;  /* 0x0000000000017941 */ /* 0x000fea0003800200 */
.L_x_3607:
        /* <DEDUP_REMOVED lines=18> */
.L_x_3601:
[----:B------:R-:W-:Y:S05]  /*1250*/  BSYNC.RECONVERGENT B0 ;  /* 0x0000000000007941 */ /* 0x000fea0003800200 */
.L_x_3600:
        /* <DEDUP_REMOVED lines=96> */
.L_x_3609:
        /* <DEDUP_REMOVED lines=10> */
.L_x_6089:


//--------------------- .text._ZN10layer_norm31ln_parallel_residual_bwd_kernelINS_13Kernel_traitsI6__halfS2_fS2_fjLj1024ELj1ELj4ELj1ELj16ENS_18Kernel_traits_baseILj1024ES2_S2_fS2_fjLj128EEEEELb1ELb1ELb0EEEvNS_9BwdParamsE --------------------------
	.section	.text._ZN10layer_norm31ln_parallel_residual_bwd_kernelINS_13Kernel_traitsI6__halfS2_fS2_fjLj1024ELj1ELj4ELj1ELj16ENS_18Kernel_traits_baseILj1024ES2_S2_fS2_fjLj128EEEEELb1ELb1ELb0EEEvNS_9BwdParamsE,"ax",@progbits
	.align	128
        .global         _ZN10layer_norm31ln_parallel_residual_bwd_kernelINS_13Kernel_traitsI6__halfS2_fS2_fjLj1024ELj1ELj4ELj1ELj16ENS_18Kernel_traits_baseILj1024ES2_S2_fS2_fjLj128EEEEELb1ELb1ELb0EEEvNS_9BwdParamsE
        .type           _ZN10layer_norm31ln_parallel_residual_bwd_kernelINS_13Kernel_traitsI6__halfS2_fS2_fjLj1024ELj1ELj4ELj1ELj16ENS_18Kernel_traits_baseILj1024ES2_S2_fS2_fjLj128EEEEELb1ELb1ELb0EEEvNS_9BwdParamsE,@function
        .size           _ZN10layer_norm31ln_parallel_residual_bwd_kernelINS_13Kernel_traitsI6__halfS2_fS2_fjLj1024ELj1ELj4ELj1ELj16ENS_18Kernel_traits_baseILj1024ES2_S2_fS2_fjLj128EEEEELb1ELb1ELb0EEEvNS_9BwdParamsE,(.L_x_6090 - _ZN10layer_norm31ln_parallel_residual_bwd_kernelINS_13Kernel_traitsI6__halfS2_fS2_fjLj1024ELj1ELj4ELj1ELj16ENS_18Kernel_traits_baseILj1024ES2_S2_fS2_fjLj128EEEEELb1ELb1ELb0EEEvNS_9BwdParamsE)
        .other          _ZN10layer_norm31ln_parallel_residual_bwd_kernelINS_13Kernel_traitsI6__halfS2_fS2_fjLj1024ELj1ELj4ELj1ELj16ENS_18Kernel_traits_baseILj1024ES2_S2_fS2_fjLj128EEEEELb1ELb1ELb0EEEvNS_9BwdParamsE,@"STO_CUDA_ENTRY STV_DEFAULT"
_ZN10layer_norm31ln_parallel_residual_bwd_kernelINS_13Kernel_traitsI6__halfS2_fS2_fjLj1024ELj1ELj4ELj1ELj16ENS_18Kernel_traits_baseILj1024ES2_S2_fS2_fjLj128EEEEELb1ELb1ELb0EEEvNS_9BwdParamsE:
.text._ZN10layer_norm31ln_parallel_residual_bwd_kernelINS_13Kernel_traitsI6__halfS2_fS2_fjLj1024ELj1ELj4ELj1ELj16ENS_18Kernel_traits_baseILj1024ES2_S2_fS2_fjLj128EEEEELb1ELb1ELb0EEEvNS_9BwdParamsE:
        /* <DEDUP_REMOVED lines=112> */
.L_x_3661:
        /* <DEDUP_REMOVED lines=33> */
[----:B--2---:R-:W-:-:S04]  /*0910*/  IMAD.WIDE.U32 R12, R4, 0x8, R12 ;  /* 0x00000008040c7825 */ /* 0x004fc800078e000c */
[--C-:B------:R-:W-:Y:S01]  /*0920*/  HADD2.F32 R205, -RZ, R40.reuse.H0_H0 ;  /* 0x20000028ffcd7230 */ /* 0x100fe20000004100 */
[----:B------:R-:W5:Y:S01]  /*0930*/  LDG.E.64 R214, desc[UR8][R12.64] ;  /* 0x000000080cd67981 */ /* 0x000f62000c1e1b00 */
[----:B------:R-:W-:Y:S02]  /*0940*/  HADD2.F32 R201, -RZ, R41.H0_H0 ;  /* 0x20000029ffc97230 */ /* 0x000fe40000004100 */
[----:B------:R-:W-:Y:S02]  /*0950*/  HADD2.F32 R202, -RZ, R40.H1_H1 ;  /* 0x30000028ffca7230 */ /* 0x000fe40000004100 */
[----:B0-----:R-:W-:-:S05]  /*0960*/  @P3 IMAD.WIDE.U32 R6, R4, 0x8, R6 ;  /* 0x0000000804063825 */ /* 0x001fca00078e0006 */
[----:B------:R0:W5:Y:S01]  /*0970*/  @P3 LDG.E.64 R222, desc[UR8][R6.64] ;  /* 0x0000000806de3981 */ /* 0x000162000c1e1b00 */
[----:B-1----:R-:W-:-:S05]  /*0980*/  @P0 IMAD.WIDE.U32 R164, R4, 0x20, R164 ;  /* 0x0000002004a40825 */ /* 0x002fca00078e00a4 */
[----:B------:R-:W5:Y:S01]  /*0990*/  @P0 LDG.E.128 R120, desc[UR8][R164.64] ;  /* 0x00000008a4780981 */ /* 0x000f62000c1e1d00 */
[----:B0-----:R-:W-:-:S03]  /*09a0*/  HADD2.F32 R7, -RZ, R41.H1_H1 ;  /* 0x30000029ff077230 */ /* 0x001fc60000004100 */
[----:B------:R0:W5:Y:S01]  /*09b0*/  @P0 LDG.E.128 R124, desc[UR8][R164.64+0x10] ;  /* 0x00001008a47c0981 */ /* 0x000162000c1e1d00 */
[----:B------:R-:W-:Y:S01]  /*09c0*/  IADD3 R227, PT, PT, R4, 0x20, RZ ;  /* 0x0000002004e37810 */ /* 0x000fe20007ffe0ff */
[C---:B---3--:R-:W-:Y:S01]  /*09d0*/  FADD.FTZ R207, -R206.reuse, R8 ;  /* 0x00000008cecf7221 */ /* 0x048fe20000010100 */
[C---:B------:R-:W-:Y:S01]  /*09e0*/  FADD.FTZ R203, -R206.reuse, R10 ;  /* 0x0000000acecb7221 */ /* 0x040fe20000010100 */
[C---:B------:R-:W-:Y:S01]  /*09f0*/  FADD.FTZ R167, -R206.reuse, R11 ;  /* 0x0000000bcea77221 */ /* 0x040fe20000010100 */
[----:B------:R-:W-:Y:S01]  /*0a00*/  FADD.FTZ R9, -R206, R9 ;  /* 0x00000009ce097221 */ /* 0x000fe20000010100 */
[C---:B-----5:R-:W-:Y:S01]  /*0a10*/  FMUL.FTZ R207, R170.reuse, R207 ;  /* 0x000000cfaacf7220 */ /* 0x060fe20000410000 */
[----:B------:R-:W-:Y:S01]  /*0a20*/  FMUL.FTZ R203, R170, R203 ;  /* 0x000000cbaacb7220 */ /* 0x000fe20000410000 */
[----:B----4-:R-:W-:Y:S02]  /*0a30*/  HADD2.F32 R8, -RZ, R156.H0_H0 ;  /* 0x2000009cff087230 */ /* 0x010fe40000004100 */
[----:B------:R-:W-:-:S02]  /*0a40*/  HADD2.F32 R11, -RZ, R157.H0_H0 ;  /* 0x2000009dff0b7230 */ /* 0x000fc40000004100 */
[----:B------:R-:W-:Y:S01]  /*0a50*/  FADD.FTZ R13, -R206, R160 ;  /* 0x000000a0ce0d7221 */ /* 0x000fe20000010100 */
[----:B------:R-:W-:Y:S02]  /*0a60*/  HADD2.F32 R10, -RZ, R156.H1_H1 ;  /* 0x3000009cff0a7230 */ /* 0x000fe40000004100 */
[-C--:B------:R-:W-:Y:S01]  /*0a70*/  FMUL.FTZ R205, R205, R8.reuse ;  /* 0x00000008cdcd7220 */ /* 0x080fe20000410000 */
[----:B------:R-:W-:Y:S02]  /*0a80*/  HADD2.F32 R14, -RZ, R157.H1_H1 ;  /* 0x3000009dff0e7230 */ /* 0x000fe40000004100 */
[----:B------:R-:W-:Y:S01]  /*0a90*/  FADD.FTZ R84, R84, R8 ;  /* 0x0000000854547221 */ /* 0x000fe20000010000 */
[----:B------:R-:W-:Y:S01]  /*0aa0*/  FFMA.FTZ R56, R207, R8, R56 ;  /* 0x00000008cf387223 */ /* 0x000fe20000010038 */
[----:B------:R-:W-:Y:S01]  /*0ab0*/  FMUL.FTZ R204, R170, R9 ;  /* 0x00000009aacc7220 */ /* 0x000fe20000410000 */
[-C--:B------:R-:W-:Y:S01]  /*0ac0*/  FMUL.FTZ R201, R201, R11.reuse ;  /* 0x0000000bc9c97220 */ /* 0x080fe20000410000 */
[----:B------:R-:W-:Y:S01]  /*0ad0*/  FADD.FTZ R86, R86, R11 ;  /* 0x0000000b56567221 */ /* 0x000fe20000010000 */
[----:B------:R-:W-:Y:S01]  /*0ae0*/  FFMA.FTZ R58, R203, R11, R58 ;  /* 0x0000000bcb3a7223 */ /* 0x000fe2000001003a */
[----:B------:R-:W-:Y:S01]  /*0af0*/  FMUL.FTZ R6, R170, R167 ;  /* 0x000000a7aa067220 */ /* 0x000fe20000410000 */
[----:B------:R-:W-:-:S02]  /*0b00*/  HADD2.F32 R157, -RZ, R158.H0_H0 ;  /* 0x2000009eff9d7230 */ /* 0x000fc40000004100 */
[----:B------:R-:W-:Y:S01]  /*0b10*/  FMUL.FTZ R202, R202, R10 ;  /* 0x0000000acaca7220 */ /* 0x000fe20000410000 */
[----:B------:R-:W-:Y:S02]  /*0b20*/  HADD2.F32 R8, -RZ, R42.H0_H0 ;  /* 0x2000002aff087230 */ /* 0x000fe40000004100 */
[----:B------:R-:W-:Y:S01]  /*0b30*/  FMUL.FTZ R9, R170, R13 ;  /* 0x0000000daa097220 */ /* 0x000fe20000410000 */
[----:B------:R-:W-:Y:S01]  /*0b40*/  FADD.FTZ R11, RZ, R205 ;  /* 0x000000cdff0b7221 */ /* 0x000fe20000010000 */
[----:B------:R-:W-:Y:S01]  /*0b50*/  FFMA.FTZ R13, R207, R205, RZ ;  /* 0x000000cdcf0d7223 */ /* 0x000fe200000100ff */
[-C--:B------:R-:W-:Y:S01]  /*0b60*/  FMUL.FTZ R7, R7, R14.reuse ;  /* 0x0000000e07077220 */ /* 0x080fe20000410000 */
[----:B------:R-:W-:Y:S01]  /*0b70*/  FADD.FTZ R87, R87, R14 ;  /* 0x0000000e57577221 */ /* 0x000fe20000010000 */
[----:B------:R-:W-:Y:S01]  /*0b80*/  FFMA.FTZ R59, R6, R14, R59 ;  /* 0x0000000e063b7223 */ /* 0x000fe2000001003b */
[----:B------:R-:W-:Y:S01]  /*0b90*/  FADD.FTZ R14, R11, R202 ;  /* 0x000000ca0b0e7221 */ /* 0x000fe20000010000 */
[-C--:B------:R-:W-:Y:S01]  /*0ba0*/  FMUL.FTZ R8, R8, R157.reuse ;  /* 0x0000009d08087220 */ /* 0x080fe20000410000 */
[----:B------:R-:W-:Y:S01]  /*0bb0*/  FADD.FTZ R88, R88, R157 ;  /* 0x0000009d58587221 */ /* 0x000fe20000010000 */
[----:B------:R-:W-:Y:S01]  /*0bc0*/  FFMA.FTZ R60, R9, R157, R60 ;  /* 0x0000009d093c7223 */ /* 0x000fe2000001003c */
[----:B------:R-:W-:Y:S01]  /*0bd0*/  FFMA.FTZ R16, R204, R202, R13 ;  /* 0x000000cacc107223 */ /* 0x000fe2000001000d */
[----:B0-----:R-:W-:-:S02]  /*0be0*/  HADD2.F32 R164, -RZ, R159.H0_H0 ;  /* 0x2000009fffa47230 */ /* 0x001fc40000004100 */
[----:B------:R-:W-:Y:S02]  /*0bf0*/  HADD2.F32 R157, -RZ, R43.H0_H0 ;  /* 0x2000002bff9d7230 */ /* 0x000fe40000004100 */
[----:B------:R-:W-:Y:S01]  /*0c00*/  FADD.FTZ R14, R14, R201 ;  /* 0x000000c90e0e7221 */ /* 0x000fe20000010000 */
[----:B------:R-:W-:Y:S01]  /*0c10*/  FFMA.FTZ R13, R203, R201, R16 ;  /* 0x000000c9cb0d7223 */ /* 0x000fe20000010010 */
[----:B------:R-:W-:Y:S02]  /*0c20*/  HADD2.F32 R156, -RZ, R159.H1_H1 ;  /* 0x3000009fff9c7230 */ /* 0x000fe40000004100 */
[----:B------:R-:W-:Y:S01]  /*0c30*/  FADD.FTZ R85, R85, R10 ;  /* 0x0000000a55557221 */ /* 0x000fe20000010000 */
[----:B------:R-:W-:Y:S01]  /*0c40*/  FFMA.FTZ R57, R204, R10, R57 ;  /* 0x0000000acc397223 */ /* 0x000fe20000010039 */
[----:B------:R-:W-:Y:S01]  /*0c50*/  FMUL.FTZ R11, R157, R164 ;  /* 0x000000a49d0b7220 */ /* 0x000fe20000410000 */
[----:B------:R-:W-:Y:S02]  /*0c60*/  HADD2.F32 R158, -RZ, R158.H1_H1 ;  /* 0x3000009eff9e7230 */ /* 0x000fe40000004100 */
[C---:B------:R-:W-:Y:S01]  /*0c70*/  FADD.FTZ R161, -R206.reuse, R161 ;  /* 0x000000a1cea17221 */ /* 0x040fe20000010100 */
[----:B------:R-:W-:Y:S01]  /*0c80*/  FADD.FTZ R159, -R206, R162 ;  /* 0x000000a2ce9f7221 */ /* 0x000fe20000010100 */
[----:B------:R-:W-:-:S02]  /*0c90*/  HADD2.F32 R10, -RZ, R42.H1_H1 ;  /* 0x3000002aff0a7230 */ /* 0x000fc40000004100 */
        /* <DEDUP_REMOVED lines=8> */
[----:B------:R-:W-:Y:S01]  /*0d20*/  FFMA.FTZ R61, R12, R158, R61 ;  /* 0x0000009e0c3d7223 */ /* 0x000fe2000001003d */
[----:B------:R-:W-:Y:S02]  /*0d30*/  HADD2.F32 R161, -RZ, R43.H1_H1 ;  /* 0x3000002bffa17230 */ /* 0x000fe40000004100 */
        /* <DEDUP_REMOVED lines=13> */
.L_x_3613:
[----:B------:R-:W-:Y:S05]  /*0e10*/  BSYNC.RECONVERGENT B1 ;  /* 0x0000000000017941 */ /* 0x000fea0003800200 */
.L_x_3612:
        /* <DEDUP_REMOVED lines=16> */
[----:B0-----:R-:W-:-:S05]  /*0f20*/  @P3 IMAD.WIDE.U32 R18, R227, 0x8, R18 ;  /* 0x00000008e3123825 */ /* 0x001fca00078e0012 */
[----:B------:R0:W5:Y:S01]  /*0f30*/  @P3 LDG.E.64 R220, desc[UR8][R18.64] ;  /* 0x0000000812dc3981 */ /* 0x000162000c1e1b00 */
[----:B-1----:R-:W-:-:S04]  /*0f40*/  @P0 IMAD.WIDE.U32 R160, R227, 0x20, R160 ;  /* 0x00000020e3a00825 */ /* 0x002fc800078e00a0 */
[----:B--2---:R-:W-:Y:S01]  /*0f50*/  IMAD.WIDE.U32 R28, R227, 0x8, R28 ;  /* 0x00000008e31c7825 */ /* 0x004fe200078e001c */
[----:B------:R-:W5:Y:S03]  /*0f60*/  @P0 LDG.E.128 R128, desc[UR8][R160.64] ;  /* 0x00000008a0800981 */ /* 0x000f66000c1e1d00 */
[--C-:B0-----:R-:W-:Y:S01]  /*0f70*/  HADD2.F32 R18, -RZ, R44.reuse.H0_H0 ;  /* 0x2000002cff127230 */ /* 0x101fe20000004100 */
[----:B------:R0:W5:Y:S01]  /*0f80*/  @P0 LDG.E.128 R132, desc[UR8][R160.64+0x10] ;  /* 0x00001008a0840981 */ /* 0x000162000c1e1d00 */
[----:B------:R-:W-:-:S03]  /*0f90*/  HADD2.F32 R19, -RZ, R44.H1_H1 ;  /* 0x3000002cff137230 */ /* 0x000fc60000004100 */
[----:B------:R1:W5:Y:S01]  /*0fa0*/  LDG.E.64 R212, desc[UR8][R28.64] ;  /* 0x000000081cd47981 */ /* 0x000362000c1e1b00 */
[----:B------:R-:W-:Y:S01]  /*0fb0*/  IADD3 R227, PT, PT, R227, 0x20, RZ ;  /* 0x00000020e3e37810 */ /* 0x000fe20007ffe0ff */
[C---:B---3--:R-:W-:Y:S01]  /*0fc0*/  FADD.FTZ R15, -R206.reuse, R20 ;  /* 0x00000014ce0f7221 */ /* 0x048fe20000010100 */
[C---:B------:R-:W-:Y:S01]  /*0fd0*/  FADD.FTZ R21, -R206.reuse, R21 ;  /* 0x00000015ce157221 */ /* 0x040fe20000010100 */
[----:B------:R-:W-:Y:S02]  /*0fe0*/  FADD.FTZ R165, -R206, R23 ;  /* 0x00000017cea57221 */ /* 0x000fe40000010100 */
[C---:B-----5:R-:W-:Y:S01]  /*0ff0*/  FMUL.FTZ R15, R170.reuse, R15 ;  /* 0x0000000faa0f7220 */ /* 0x060fe20000410000 */
[----:B------:R-:W-:Y:S01]  /*1000*/  FMUL.FTZ R20, R170, R21 ;  /* 0x00000015aa147220 */ /* 0x000fe20000410000 */
[--C-:B----4-:R-:W-:Y:S02]  /*1010*/  HADD2.F32 R17, -RZ, R24.reuse.H0_H0 ;  /* 0x20000018ff117230 */ /* 0x110fe40000004100 */
[----:B------:R-:W-:-:S02]  /*1020*/  HADD2.F32 R24, -RZ, R24.H1_H1 ;  /* 0x30000018ff187230 */ /* 0x000fc40000004100 */
[----:B------:R-:W-:Y:S02]  /*1030*/  HADD2.F32 R30, -RZ, R25.H1_H1 ;  /* 0x30000019ff1e7230 */ /* 0x000fe40000004100 */
[-C--:B------:R-:W-:Y:S01]  /*1040*/  FMUL.FTZ R18, R18, R17.reuse ;  /* 0x0000001112127220 */ /* 0x080fe20000410000 */
[----:B------:R-:W-:Y:S01]  /*1050*/  FADD.FTZ R92, R92, R17 ;  /* 0x000000115c5c7221 */ /* 0x000fe20000010000 */
[----:B------:R-:W-:Y:S01]  /*1060*/  FFMA.FTZ R64, R15, R17, R64 ;  /* 0x000000110f407223 */ /* 0x000fe20000010040 */
[-C--:B------:R-:W-:Y:S01]  /*1070*/  FMUL.FTZ R17, R19, R24.reuse ;  /* 0x0000001813117220 */ /* 0x080fe20000410000 */
[----:B------:R-:W-:Y:S01]  /*1080*/  FADD.FTZ R93, R93, R24 ;  /* 0x000000185d5d7221 */ /* 0x000fe20000010000 */
[----:B------:R-:W-:Y:S01]  /*1090*/  FFMA.FTZ R65, R20, R24, R65 ;  /* 0x0000001814417223 */ /* 0x000fe20000010041 */
[----:B------:R-:W-:Y:S02]  /*10a0*/  HADD2.F32 R21, -RZ, R45.H1_H1 ;  /* 0x3000002dff157230 */ /* 0x000fe40000004100 */
[----:B------:R-:W-:Y:S01]  /*10b0*/  FMUL.FTZ R24, R170, R165 ;  /* 0x000000a5aa187220 */ /* 0x000fe20000410000 */
[----:B------:R-:W-:Y:S01]  /*10c0*/  FADD.FTZ R163, -R206, R22 ;  /* 0x00000016cea37221 */ /* 0x000fe20000010100 */
[----:B------:R-:W-:-:S02]  /*10d0*/  HADD2.F32 R23, -RZ, R25.H0_H0 ;  /* 0x20000019ff177230 */ /* 0x000fc40000004100 */
[----:B------:R-:W-:Y:S01]  /*10e0*/  FADD.FTZ R95, R95, R30 ;  /* 0x0000001e5f5f7221 */ /* 0x000fe20000010000 */
[----:B------:R-:W-:Y:S02]  /*10f0*/  HADD2.F32 R22, -RZ, R45.H0_H0 ;  /* 0x2000002dff167230 */ /* 0x000fe40000004100 */
[-C--:B------:R-:W-:Y:S01]  /*1100*/  FMUL.FTZ R21, R21, R30.reuse ;  /* 0x0000001e15157220 */ /* 0x080fe20000410000 */
[----:B------:R-:W-:Y:S01]  /*1110*/  FFMA.FTZ R67, R24, R30, R67 ;  /* 0x0000001e18437223 */ /* 0x000fe20000010043 */
[--C-:B------:R-:W-:Y:S02]  /*1120*/  HADD2.F32 R229, -RZ, R27.reuse.H0_H0 ;  /* 0x2000001bffe57230 */ /* 0x100fe40000004100 */
[----:B------:R-:W-:Y:S01]  /*1130*/  FADD.FTZ R30, R225, R18 ;  /* 0x00000012e11e7221 */ /* 0x000fe20000010000 */
[----:B0-----:R-:W-:Y:S02]  /*1140*/  HADD2.F32 R160, -RZ, R27.H1_H1 ;  /* 0x3000001bffa07230 */ /* 0x001fe40000004100 */
[----:B------:R-:W-:Y:S01]  /*1150*/  FFMA.FTZ R27, R15, R18, R224 ;  /* 0x000000120f1b7223 */ /* 0x000fe200000100e0 */
[----:B------:R-:W-:Y:S01]  /*1160*/  FMUL.FTZ R22, R22, R23 ;  /* 0x0000001716167220 */ /* 0x000fe20000410000 */
[----:B-1----:R-:W-:Y:S01]  /*1170*/  FADD.FTZ R29, R30, R17 ;  /* 0x000000111e1d7221 */ /* 0x002fe20000010000 */
[----:B------:R-:W-:Y:S01]  /*1180*/  FMUL.FTZ R19, R170, R163 ;  /* 0x000000a3aa137220 */ /* 0x000fe20000410000 */
[----:B------:R-:W-:Y:S01]  /*1190*/  FFMA.FTZ R30, R20, R17, R27 ;  /* 0x00000011141e7223 */ /* 0x000fe2000001001b */
[----:B------:R-:W-:-:S02]  /*11a0*/  HADD2.F32 R167, -RZ, R26.H0_H0 ;  /* 0x2000001affa77230 */ /* 0x000fc40000004100 */
[C---:B------:R-:W-:Y:S01]  /*11b0*/  FADD.FTZ R25, -R206.reuse, R156 ;  /* 0x0000009cce197221 */ /* 0x040fe20000010100 */
[----:B------:R-:W-:Y:S02]  /*11c0*/  HADD2.F32 R162, -RZ, R26.H1_H1 ;  /* 0x3000001affa27230 */ /* 0x000fe40000004100 */
[----:B------:R-:W-:Y:S01]  /*11d0*/  FADD.FTZ R157, -R206, R157 ;  /* 0x0000009dce9d7221 */ /* 0x000fe20000010100 */
[--C-:B------:R-:W-:Y:S02]  /*11e0*/  HADD2.F32 R26, -RZ, R46.reuse.H0_H0 ;  /* 0x2000002eff1a7230 */ /* 0x100fe40000004100 */
[----:B------:R-:W-:Y:S01]  /*11f0*/  FADD.FTZ R156, R29, R22 ;  /* 0x000000161d9c7221 */ /* 0x000fe20000010000 */
[C---:B------:R-:W-:Y:S01]  /*1200*/  FFMA.FTZ R29, R19.reuse, R22, R30 ;  /* 0x00000016131d7223 */ /* 0x040fe2000001001e */
[----:B------:R-:W-:Y:S01]  /*1210*/  FADD.FTZ R94, R94, R23 ;  /* 0x000000175e5e7221 */ /* 0x000fe20000010000 */
[----:B------:R-:W-:Y:S01]  /*1220*/  FFMA.FTZ R66, R19, R23, R66 ;  /* 0x0000001713427223 */ /* 0x000fe20000010042 */
[C---:B------:R-:W-:Y:S01]  /*1230*/  FMUL.FTZ R23, R170.reuse, R25 ;  /* 0x00000019aa177220 */ /* 0x040fe20000410000 */
[----:B------:R-:W-:Y:S01]  /*1240*/  FMUL.FTZ R28, R170, R157 ;  /* 0x0000009daa1c7220 */ /* 0x000fe20000410000 */
[----:B------:R-:W-:-:S02]  /*1250*/  HADD2.F32 R25, -RZ, R46.H1_H1 ;  /* 0x3000002eff197230 */ /* 0x000fc40000004100 */
[----:B------:R-:W-:Y:S01]  /*1260*/  FMUL.FTZ R26, R26, R167 ;  /* 0x000000a71a1a7220 */ /* 0x000fe20000410000 */
[----:B------:R-:W-:Y:S01]  /*1270*/  FADD.FTZ R157, R156, R21 ;  /* 0x000000159c9d7221 */ /* 0x000fe20000010000 */
[----:B------:R-:W-:Y:S01]  /*1280*/  FFMA.FTZ R30, R24, R21, R29 ;  /* 0x00000015181e7223 */ /* 0x000fe2000001001d */
[----:B------:R-:W-:Y:S01]  /*1290*/  FADD.FTZ R161, -R206, R158 ;  /* 0x0000009ecea17221 */ /* 0x000fe20000010100 */
[--C-:B------:R-:W-:Y:S02]  /*12a0*/  HADD2.F32 R158, -RZ, R47.reuse.H0_H0 ;  /* 0x2000002fff9e7230 */ /* 0x100fe40000004100 */
[----:B------:R-:W-:Y:S01]  /*12b0*/  FADD.FTZ R156, R157, R26 ;  /* 0x0000001a9d9c7221 */ /* 0x000fe20000010000 */
[----:B------:R-:W-:Y:S01]  /*12c0*/  FMUL.FTZ R25, R25, R162 ;  /* 0x000000a219197220 */ /* 0x000fe20000410000 */
[----:B------:R-:W-:Y:S01]  /*12d0*/  FFMA.FTZ R157, R23, R26, R30 ;  /* 0x0000001a179d7223 */ /* 0x000fe2000001001e */
[----:B------:R-:W-:Y:S02]  /*12e0*/  HADD2.F32 R163, -RZ, R47.H1_H1 ;  /* 0x3000002fffa37230 */ /* 0x000fe40000004100 */
        /* <DEDUP_REMOVED lines=19> */
.L_x_3615:
[----:B------:R-:W-:Y:S05]  /*1420*/  BSYNC.RECONVERGENT B1 ;  /* 0x0000000000017941 */ /* 0x000fea0003800200 */
.L_x_3614:
        /* <DEDUP_REMOVED lines=17> */
[----:B------:R-:W5:Y:S01]  /*1540*/  LDG.E.64 R208, desc[UR8][R174.64] ;  /* 0x00000008aed07981 */ /* 0x000f62000c1e1b00 */
[----:B0-----:R-:W-:-:S05]  /*1550*/  @P3 IMAD.WIDE.U32 R172, R227, 0x8, R172 ;  /* 0x00000008e3ac3825 */ /* 0x001fca00078e00ac */
[----:B------:R0:W5:Y:S01]  /*1560*/  @P3 LDG.E.64 R218, desc[UR8][R172.64] ;  /* 0x00000008acda3981 */ /* 0x000162000c1e1b00 */
[----:B-1----:R-:W-:-:S05]  /*1570*/  @P0 IMAD.WIDE.U32 R176, R227, 0x20, R176 ;  /* 0x00000020e3b00825 */ /* 0x002fca00078e00b0 */
[----:B------:R-:W5:Y:S01]  /*1580*/  @P0 LDG.E.128 R136, desc[UR8][R176.64] ;  /* 0x00000008b0880981 */ /* 0x000f62000c1e1d00 */
[----:B0-----:R-:W-:Y:S02]  /*1590*/  HADD2.F32 R172, -RZ, R48.H0_H0 ;  /* 0x20000030ffac7230 */ /* 0x001fe40000004100 */
[--C-:B------:R-:W-:Y:S01]  /*15a0*/  HADD2.F32 R173, -RZ, R49.reuse.H1_H1 ;  /* 0x30000031ffad7230 */ /* 0x100fe20000004100 */
[----:B------:R0:W5:Y:S02]  /*15b0*/  @P0 LDG.E.128 R140, desc[UR8][R176.64+0x10] ;  /* 0x00001008b08c0981 */ /* 0x000164000c1e1d00 */
[----:B0-----:R-:W-:Y:S02]  /*15c0*/  HADD2.F32 R176, -RZ, R49.H0_H0 ;  /* 0x20000031ffb07230 */ /* 0x001fe40000004100 */
[----:B------:R-:W-:Y:S01]  /*15d0*/  HADD2.F32 R177, -RZ, R50.H1_H1 ;  /* 0x30000032ffb17230 */ /* 0x000fe20000004100 */
[----:B------:R-:W-:Y:S01]  /*15e0*/  IADD3 R227, PT, PT, R227, 0x20, RZ ;  /* 0x00000020e3e37810 */ /* 0x000fe20007ffe0ff */
[C---:B---3--:R-:W-:Y:S01]  /*15f0*/  FADD.FTZ R31, -R206.reuse, R156 ;  /* 0x0000009cce1f7221 */ /* 0x048fe20000010100 */
[C---:B------:R-:W-:Y:S01]  /*1600*/  FADD.FTZ R169, -R206.reuse, R157 ;  /* 0x0000009dcea97221 */ /* 0x040fe20000010100 */
[----:B------:R-:W-:-:S02]  /*1610*/  FADD.FTZ R179, -R206, R159 ;  /* 0x0000009fceb37221 */ /* 0x000fc40000010100 */
[----:B-----5:R-:W-:Y:S01]  /*1620*/  FMUL.FTZ R31, R170, R31 ;  /* 0x0000001faa1f7220 */ /* 0x020fe20000410000 */
[----:B------:R-:W-:Y:S01]  /*1630*/  FADD.FTZ R171, -R206, R158 ;  /* 0x0000009eceab7221 */ /* 0x000fe20000010100 */
[--C-:B----4-:R-:W-:Y:S02]  /*1640*/  HADD2.F32 R157, -RZ, R160.reuse.H0_H0 ;  /* 0x200000a0ff9d7230 */ /* 0x110fe40000004100 */
[----:B------:R-:W-:Y:S01]  /*1650*/  FMUL.FTZ R178, R170, R179 ;  /* 0x000000b3aab27220 */ /* 0x000fe20000410000 */
[----:B------:R-:W-:Y:S02]  /*1660*/  HADD2.F32 R160, -RZ, R160.H1_H1 ;  /* 0x300000a0ffa07230 */ /* 0x000fe40000004100 */
[--C-:B------:R-:W-:Y:S02]  /*1670*/  HADD2.F32 R159, -RZ, R161.reuse.H0_H0 ;  /* 0x200000a1ff9f7230 */ /* 0x100fe40000004100 */
[----:B------:R-:W-:Y:S01]  /*1680*/  FMUL.FTZ R172, R172, R157 ;  /* 0x0000009dacac7220 */ /* 0x000fe20000410000 */
[----:B------:R-:W-:-:S02]  /*1690*/  HADD2.F32 R180, -RZ, R161.H1_H1 ;  /* 0x300000a1ffb47230 */ /* 0x000fc40000004100 */
[----:B------:R-:W-:Y:S01]  /*16a0*/  FADD.FTZ R100, R100, R157 ;  /* 0x0000009d64647221 */ /* 0x000fe20000010000 */
[----:B------:R-:W-:Y:S02]  /*16b0*/  HADD2.F32 R158, -RZ, R48.H1_H1 ;  /* 0x30000030ff9e7230 */ /* 0x000fe40000004100 */
[----:B------:R-:W-:Y:S01]  /*16c0*/  FFMA.FTZ R72, R31, R157, R72 ;  /* 0x0000009d1f487223 */ /* 0x000fe20000010048 */
[----:B------:R-:W-:Y:S02]  /*16d0*/  HADD2.F32 R161, -RZ, R162.H0_H0 ;  /* 0x200000a2ffa17230 */ /* 0x000fe40000004100 */
[----:B------:R-:W-:Y:S02]  /*16e0*/  HADD2.F32 R157, -RZ, R50.H0_H0 ;  /* 0x20000032ff9d7230 */ /* 0x000fe40000004100 */
[----:B------:R-:W-:Y:S01]  /*16f0*/  FMUL.FTZ R174, R170, R169 ;  /* 0x000000a9aaae7220 */ /* 0x000fe20000410000 */
[----:B------:R-:W-:Y:S01]  /*1700*/  FMUL.FTZ R169, R158, R160 ;  /* 0x000000a09ea97220 */ /* 0x000fe20000410000 */
[----:B------:R-:W-:Y:S01]  /*1710*/  FMUL.FTZ R171, R170, R171 ;  /* 0x000000abaaab7220 */ /* 0x000fe20000410000 */
[-C--:B------:R-:W-:Y:S01]  /*1720*/  FMUL.FTZ R173, R173, R180.reuse ;  /* 0x000000b4adad7220 */ /* 0x080fe20000410000 */
        /* <DEDUP_REMOVED lines=9> */
[C---:B------:R-:W-:Y:S01]  /*17c0*/  FFMA.FTZ R158, R174.reuse, R169, R157 ;  /* 0x000000a9ae9e7223 */ /* 0x040fe2000001009d */
[----:B------:R-:W-:Y:S01]  /*17d0*/  FADD.FTZ R101, R101, R160 ;  /* 0x000000a065657221 */ /* 0x000fe20000010000 */
[----:B------:R-:W-:Y:S01]  /*17e0*/  FFMA.FTZ R73, R174, R160, R73 ;  /* 0x000000a0ae497223 */ /* 0x000fe20000010049 */
[----:B------:R-:W-:Y:S01]  /*17f0*/  FADD.FTZ R175, -R206, R164 ;  /* 0x000000a4ceaf7221 */ /* 0x000fe20000010100 */
[----:B------:R-:W-:Y:S01]  /*1800*/  FADD.FTZ R160, R159, R176 ;  /* 0x000000b09fa07221 */ /* 0x000fe20000010000 */
[----:B------:R-:W-:Y:S01]  /*1810*/  FFMA.FTZ R157, R171, R176, R158 ;  /* 0x000000b0ab9d7223 */ /* 0x000fe2000001009e */
[----:B------:R-:W-:-:S02]  /*1820*/  HADD2.F32 R162, -RZ, R162.H1_H1 ;  /* 0x300000a2ffa27230 */ /* 0x000fc40000004100 */
[----:B------:R-:W-:Y:S01]  /*1830*/  FADD.FTZ R165, -R206, R165 ;  /* 0x000000a5cea57221 */ /* 0x000fe20000010100 */
[----:B------:R-:W-:Y:S01]  /*1840*/  FMUL.FTZ R175, R170, R175 ;  /* 0x000000afaaaf7220 */ /* 0x000fe20000410000 */
[----:B------:R-:W-:Y:S01]  /*1850*/  FADD.FTZ R159, R160, R173 ;  /* 0x000000ada09f7221 */ /* 0x000fe20000010000 */
[----:B------:R-:W-:Y:S01]  /*1860*/  FFMA.FTZ R158, R178, R173, R157 ;  /* 0x000000adb29e7223 */ /* 0x000fe2000001009d */
[----:B------:R-:W-:Y:S02]  /*1870*/  HADD2.F32 R183, -RZ, R163.H0_H0 ;  /* 0x200000a3ffb77230 */ /* 0x000fe40000004100 */
[----:B------:R-:W-:Y:S01]  /*1880*/  FADD.FTZ R181, -R206, R166 ;  /* 0x000000a6ceb57221 */ /* 0x000fe20000010100 */
[----:B------:R-:W-:Y:S02]  /*1890*/  HADD2.F32 R179, -RZ, R51.H0_H0 ;  /* 0x20000033ffb37230 */ /* 0x000fe40000004100 */
[----:B------:R-:W-:Y:S01]  /*18a0*/  FMUL.FTZ R177, R177, R162 ;  /* 0x000000a2b1b17220 */ /* 0x000fe20000410000 */
[----:B------:R-:W-:Y:S01]  /*18b0*/  FMUL.FTZ R182, R170, R165 ;  /* 0x000000a5aab67220 */ /* 0x000fe20000410000 */
[----:B------:R-:W-:Y:S01]  /*18c0*/  FADD.FTZ R160, R159, R180 ;  /* 0x000000b49fa07221 */ /* 0x000fe20000010000 */
[C---:B------:R-:W-:Y:S01]  /*18d0*/  FFMA.FTZ R157, R175.reuse, R180, R158 ;  /* 0x000000b4af9d7223 */ /* 0x040fe2000001009e */
[----:B------:R-:W-:Y:S01]  /*18e0*/  FADD.FTZ R104, R104, R161 ;  /* 0x000000a168687221 */ /* 0x000fe20000010000 */
[----:B------:R-:W-:Y:S01]  /*18f0*/  FFMA.FTZ R76, R175, R161, R76 ;  /* 0x000000a1af4c7223 */ /* 0x000fe2000001004c */
[----:B------:R-:W-:-:S02]  /*1900*/  HADD2.F32 R156, -RZ, R163.H1_H1 ;  /* 0x300000a3ff9c7230 */ /* 0x000fc40000004100 */
[----:B------:R-:W-:Y:S01]  /*1910*/  FMUL.FTZ R181, R170, R181 ;  /* 0x000000b5aab57220 */ /* 0x000fe20000410000 */
[----:B------:R-:W-:Y:S02]  /*1920*/  HADD2.F32 R161, -RZ, R51.H1_H1 ;  /* 0x30000033ffa17230 */ /* 0x000fe40000004100 */
        /* <DEDUP_REMOVED lines=16> */
.L_x_3617:
[----:B------:R-:W-:Y:S05]  /*1a30*/  BSYNC.RECONVERGENT B1 ;  /* 0x0000000000017941 */ /* 0x000fea0003800200 */
.L_x_3616:
        /* <DEDUP_REMOVED lines=21> */
[----:B------:R-:W5:Y:S01]  /*1b90*/  @P0 LDG.E.128 R36, desc[UR8][R190.64] ;  /* 0x00000008be240981 */ /* 0x000f62000c1e1d00 */
[----:B0-----:R-:W-:-:S03]  /*1ba0*/  HADD2.F32 R186, -RZ, R52.H0_H0 ;  /* 0x20000034ffba7230 */ /* 0x001fc60000004100 */
[----:B------:R0:W5:Y:S01]  /*1bb0*/  @P0 LDG.E.128 R32, desc[UR8][R190.64+0x10] ;  /* 0x00001008be200981 */ /* 0x000162000c1e1d00 */
[----:B------:R-:W-:Y:S02]  /*1bc0*/  HADD2.F32 R187, -RZ, R52.H1_H1 ;  /* 0x30000034ffbb7230 */ /* 0x000fe40000004100 */
[--C-:B0-----:R-:W-:Y:S02]  /*1bd0*/  HADD2.F32 R191, -RZ, R53.reuse.H1_H1 ;  /* 0x30000035ffbf7230 */ /* 0x101fe40000004100 */
[----:B------:R-:W-:Y:S02]  /*1be0*/  HADD2.F32 R190, -RZ, R53.H0_H0 ;  /* 0x20000035ffbe7230 */ /* 0x000fe40000004100 */
[----:B------:R-:W-:Y:S02]  /*1bf0*/  HADD2.F32 R194, -RZ, R54.H0_H0 ;  /* 0x20000036ffc27230 */ /* 0x000fe40000004100 */
[----:B------:R-:W-:Y:S02]  /*1c00*/  HADD2.F32 R198, -RZ, R55.H0_H0 ;  /* 0x20000037ffc67230 */ /* 0x000fe40000004100 */
[C---:B---3--:R-:W-:Y:S01]  /*1c10*/  FADD.FTZ R193, -R206.reuse, R157 ;  /* 0x0000009dcec17221 */ /* 0x048fe20000010100 */
[C---:B------:R-:W-:Y:S01]  /*1c20*/  FADD.FTZ R197, -R206.reuse, R159 ;  /* 0x0000009fcec57221 */ /* 0x040fe20000010100 */
[C---:B------:R-:W-:Y:S01]  /*1c30*/  FADD.FTZ R185, -R206.reuse, R156 ;  /* 0x0000009cceb97221 */ /* 0x040fe20000010100 */
[----:B------:R-:W-:-:S02]  /*1c40*/  FADD.FTZ R195, -R206, R158 ;  /* 0x0000009ecec37221 */ /* 0x000fc40000010100 */
[C---:B-----5:R-:W-:Y:S01]  /*1c50*/  FMUL.FTZ R192, R170.reuse, R197 ;  /* 0x000000c5aac07220 */ /* 0x060fe20000410000 */
[--C-:B----4-:R-:W-:Y:S02]  /*1c60*/  HADD2.F32 R157, -RZ, R164.reuse.H0_H0 ;  /* 0x200000a4ff9d7230 */ /* 0x110fe40000004100 */
[--C-:B------:R-:W-:Y:S02]  /*1c70*/  HADD2.F32 R156, -RZ, R165.reuse.H1_H1 ;  /* 0x300000a5ff9c7230 */ /* 0x100fe40000004100 */
[----:B------:R-:W-:Y:S01]  /*1c80*/  FMUL.FTZ R185, R170, R185 ;  /* 0x000000b9aab97220 */ /* 0x000fe20000410000 */
[----:B------:R-:W-:Y:S02]  /*1c90*/  HADD2.F32 R164, -RZ, R164.H1_H1 ;  /* 0x300000a4ffa47230 */ /* 0x000fe40000004100 */
[----:B------:R-:W-:Y:S01]  /*1ca0*/  FMUL.FTZ R186, R186, R157 ;  /* 0x0000009dbaba7220 */ /* 0x000fe20000410000 */
[----:B------:R-:W-:Y:S02]  /*1cb0*/  HADD2.F32 R159, -RZ, R165.H0_H0 ;  /* 0x200000a5ff9f7230 */ /* 0x000fe40000004100 */
        /* <DEDUP_REMOVED lines=15> */
[----:B------:R-:W-:Y:S01]  /*1db0*/  FADD.FTZ R227, -R206, R161 ;  /* 0x000000a1cee37221 */ /* 0x000fe20000010100 */
[----:B------:R-:W-:-:S02]  /*1dc0*/  HADD2.F32 R161, -RZ, R166.H0_H0 ;  /* 0x200000a6ffa17230 */ /* 0x000fc40000004100 */
[----:B------:R-:W-:Y:S01]  /*1dd0*/  FADD.FTZ R199, -R206, R160 ;  /* 0x000000a0cec77221 */ /* 0x000fe20000010100 */
[----:B------:R-:W-:Y:S01]  /*1de0*/  FADD.FTZ R158, R159, R190 ;  /* 0x000000be9f9e7221 */ /* 0x000fe20000010000 */
[----:B------:R-:W-:Y:S01]  /*1df0*/  FFMA.FTZ R157, R189, R190, R156 ;  /* 0x000000bebd9d7223 */ /* 0x000fe2000001009c */
[----:B------:R-:W-:Y:S02]  /*1e00*/  HADD2.F32 R166, -RZ, R166.H1_H1 ;  /* 0x300000a6ffa67230 */ /* 0x000fe40000004100 */
[----:B------:R-:W-:Y:S01]  /*1e10*/  FMUL.FTZ R193, R170, R199 ;  /* 0x000000c7aac17220 */ /* 0x000fe20000410000 */
[----:B------:R-:W-:Y:S02]  /*1e20*/  HADD2.F32 R195, -RZ, R54.H1_H1 ;  /* 0x30000036ffc37230 */ /* 0x000fe40000004100 */
[----:B------:R-:W-:Y:S01]  /*1e30*/  FMUL.FTZ R194, R194, R161 ;  /* 0x000000a1c2c27220 */ /* 0x000fe20000410000 */
[----:B------:R-:W-:Y:S01]  /*1e40*/  FADD.FTZ R159, R158, R191 ;  /* 0x000000bf9e9f7221 */ /* 0x000fe20000010000 */
[----:B------:R-:W-:Y:S01]  /*1e50*/  FFMA.FTZ R156, R192, R191, R157 ;  /* 0x000000bfc09c7223 */ /* 0x000fe2000001009d */
[----:B------:R-:W-:Y:S01]  /*1e60*/  FADD.FTZ R231, -R206, R163 ;  /* 0x000000a3cee77221 */ /* 0x000fe20000010100 */
[----:B------:R-:W-:-:S02]  /*1e70*/  HADD2.F32 R163, -RZ, R167.H0_H0 ;  /* 0x200000a7ffa37230 */ /* 0x000fc40000004100 */
[----:B------:R-:W-:Y:S01]  /*1e80*/  FADD.FTZ R229, -R206, R162 ;  /* 0x000000a2cee57221 */ /* 0x000fe20000010100 */
[C---:B------:R-:W-:Y:S01]  /*1e90*/  FMUL.FTZ R196, R170.reuse, R227 ;  /* 0x000000e3aac47220 */ /* 0x040fe20000410000 */
[----:B------:R-:W-:Y:S01]  /*1ea0*/  FMUL.FTZ R195, R195, R166 ;  /* 0x000000a6c3c37220 */ /* 0x000fe20000410000 */
        /* <DEDUP_REMOVED lines=24> */
.L_x_3619:
[----:B------:R-:W-:Y:S05]  /*2030*/  BSYNC.RECONVERGENT B1 ;  /* 0x0000000000017941 */ /* 0x000fea0003800200 */
.L_x_3618:
        /* <DEDUP_REMOVED lines=23> */
.L_x_3673:
        /* <DEDUP_REMOVED lines=37> */
[----:B------:R-:W-:-:S02]  /*2400*/  FSEL R225, R161, RZ, P0 ;  /* 0x000000ffa1e17208 */ /* 0x000fc40000000000 */
[----:B------:R-:W-:Y:S01]  /*2410*/  LOP3.LUT P6, RZ, R215, 0xff, RZ, 0xc0, !PT ;  /* 0x000000ffd7ff7812 */ /* 0x000fe200078cc0ff */
[----:B------:R-:W-:Y:S01]  /*2420*/  FADD.FTZ R161, R10, -R159 ;  /* 0x8000009f0aa17221 */ /* 0x000fe20000010000 */
[----:B------:R-:W-:Y:S01]  /*2430*/  FADD.FTZ R159, R201, -R156 ;  /* 0x8000009cc99f7221 */ /* 0x000fe20000010000 */
[-CC-:B------:R-:W-:Y:S01]  /*2440*/  FFMA.FTZ R156, R207, R166.reuse, R167.reuse ;  /* 0x000000a6cf9c7223 */ /* 0x180fe200000100a7 */
[----:B0-----:R-:W-:Y:S01]  /*2450*/  FSEL R162, R157, RZ, P6 ;  /* 0x000000ff9da27208 */ /* 0x001fe20003000000 */
[----:B------:R-:W-:Y:S01]  /*2460*/  FMUL.FTZ R160, R170, R161 ;  /* 0x000000a1aaa07220 */ /* 0x000fe20000410000 */
[----:B------:R-:W-:Y:S01]  /*2470*/  FFMA.FTZ R157, R204, R166, R167 ;  /* 0x000000a6cc9d7223 */ /* 0x000fe200000100a7 */
[----:B------:R-:W-:Y:S01]  /*2480*/  FADD.FTZ R161, R7, -R158 ;  /* 0x8000009e07a17221 */ /* 0x000fe20000010000 */
        /* <DEDUP_REMOVED lines=26> */
.L_x_3625:
[-CC-:B------:R-:W-:Y:S01]  /*2630*/  FFMA.FTZ R82, R13, R166.reuse, R167.reuse ;  /* 0x000000a60d527223 */ /* 0x180fe200000100a7 */
[-CC-:B------:R-:W-:Y:S01]  /*2640*/  FFMA.FTZ R81, R16, R166.reuse, R167.reuse ;  /* 0x000000a610517223 */ /* 0x180fe200000100a7 */
[-C--:B------:R-:W-:Y:S01]  /*2650*/  FFMA.FTZ R80, R207, R166.reuse, R167 ;  /* 0x000000a6cf507223 */ /* 0x080fe200000100a7 */
[----:B------:R-:W-:Y:S01]  /*2660*/  ISETP.GE.U32.AND P0, PT, R214, RZ, PT ;  /* 0x000000ffd600720c */ /* 0x000fe20003f06070 */
        /* <DEDUP_REMOVED lines=9> */
[----:B------:R-:W-:Y:S01]  /*2700*/  FMUL.FTZ R83, R155, UR13 ;  /* 0x0000000d9b537c20 */ /* 0x000fe20008410000 */
[-CC-:B------:R-:W-:Y:S01]  /*2710*/  FFMA.FTZ R152, R6, R166.reuse, R167.reuse ;  /* 0x000000a606987223 */ /* 0x180fe200000100a7 */
[----:B------:R-:W-:Y:S01]  /*2720*/  FMUL.FTZ R81, R80, UR13 ;  /* 0x0000000d50517c20 */ /* 0x000fe20008410000 */
[-CC-:B------:R-:W-:Y:S01]  /*2730*/  FFMA.FTZ R157, R9, R166.reuse, R167.reuse ;  /* 0x000000a6099d7223 */ /* 0x180fe200000100a7 */
[----:B0-----:R-:W-:Y:S01]  /*2740*/  FSEL R162, R82, RZ, P6 ;  /* 0x000000ff52a27208 */ /* 0x001fe20003000000 */
[-C--:B------:R-:W-:Y:S01]  /*2750*/  FFMA.FTZ R82, R203, R166.reuse, R167 ;  /* 0x000000a6cb527223 */ /* 0x080fe200000100a7 */
[----:B------:R-:W-:Y:S01]  /*2760*/  FSEL R225, R83, RZ, P0 ;  /* 0x000000ff53e17208 */ /* 0x000fe20000000000 */
[----:B------:R-:W-:Y:S01]  /*2770*/  FADD.FTZ R153, R7, -R152 ;  /* 0x8000009807997221 */ /* 0x000fe20000010000 */
[----:B------:R-:W-:Y:S01]  /*2780*/  LOP3.LUT P6, RZ, R214, 0xff, RZ, 0xc0, !PT ;  /* 0x000000ffd6ff7812 */ /* 0x000fe200078cc0ff */
[----:B------:R-:W-:Y:S01]  /*2790*/  FADD.FTZ R83, R201, -R82 ;  /* 0x80000052c9537221 */ /* 0x000fe20000010000 */
[----:B------:R-:W-:Y:S01]  /*27a0*/  FADD.FTZ R157, R8, -R157 ;  /* 0x8000009d089d7221 */ /* 0x000fe20000010000 */
[-CC-:B------:R-:W-:Y:S01]  /*27b0*/  FFMA.FTZ R159, R12, R166.reuse, R167.reuse ;  /* 0x000000a60c9f7223 */ /* 0x180fe200000100a7 */
[----:B------:R-:W-:Y:S01]  /*27c0*/  FSEL R156, R81, RZ, P6 ;  /* 0x000000ff519c7208 */ /* 0x000fe20003000000 */
[----:B------:R-:W-:Y:S01]  /*27d0*/  FMUL.FTZ R82, R170, R83 ;  /* 0x00000053aa527220 */ /* 0x000fe20000410000 */
[----:B------:R-:W-:Y:S01]  /*27e0*/  FFMA.FTZ R81, R204, R166, R167 ;  /* 0x000000a6cc517223 */ /* 0x000fe200000100a7 */
[----:B------:R-:W-:Y:S01]  /*27f0*/  FMUL.FTZ R83, R170, R153 ;  /* 0x00000099aa537220 */ /* 0x000fe20000410000 */
[----:B------:R-:W-:Y:S01]  /*2800*/  LOP3.LUT P0, RZ, R214, 0xff0000, RZ, 0xc0, !PT ;  /* 0x00ff0000d6ff7812 */ /* 0x000fe2000780c0ff */
[----:B------:R-:W-:Y:S01]  /*2810*/  FMUL.FTZ R153, R82, UR13 ;  /* 0x0000000d52997c20 */ /* 0x000fe20008410000 */
[----:B------:R-:W-:Y:S01]  /*2820*/  FMUL.FTZ R152, R170, R157 ;  /* 0x0000009daa987220 */ /* 0x000fe20000410000 */
[----:B------:R-:W-:Y:S01]  /*2830*/  FADD.FTZ R81, R202, -R81 ;  /* 0x80000051ca517221 */ /* 0x000fe20000010000 */
[----:B------:R-:W-:Y:S01]  /*2840*/  FADD.FTZ R159, R10, -R159 ;  /* 0x8000009f0a9f7221 */ /* 0x000fe20000010000 */
[----:B------:R-:W-:Y:S01]  /*2850*/  FMUL.FTZ R157, R83, UR13 ;  /* 0x0000000d539d7c20 */ /* 0x000fe20008410000 */
[----:B------:R-:W-:Y:S01]  /*2860*/  LOP3.LUT P6, RZ, R214, 0xff000000, RZ, 0xc0, !PT ;  /* 0xff000000d6ff7812 */ /* 0x000fe200078cc0ff */
[----:B------:R-:W-:Y:S01]  /*2870*/  FMUL.FTZ R158, R152, UR13 ;  /* 0x0000000d989e7c20 */ /* 0x000fe20008410000 */
[----:B------:R-:W-:Y:S01]  /*2880*/  FSEL R160, R153, RZ, P0 ;  /* 0x000000ff99a07208 */ /* 0x000fe20000000000 */
        /* <DEDUP_REMOVED lines=16> */
.L_x_3624:
        /* <DEDUP_REMOVED lines=13> */
[C---:B-----5:R-:W-:Y:S01]  /*2a60*/  FFMA.FTZ R157, R170.reuse, R161, R126 ;  /* 0x000000a1aa9d7223 */ /* 0x060fe2000001007e */
[C---:B------:R-:W-:Y:S01]  /*2a70*/  FFMA.FTZ R158, R170.reuse, R158, R127 ;  /* 0x0000009eaa9e7223 */ /* 0x040fe2000001007f */
[----:B------:R-:W-:Y:S01]  /*2a80*/  FFMA.FTZ R156, R170, R159, R124 ;  /* 0x0000009faa9c7223 */ /* 0x000fe2000001007c */
[----:B------:R-:W-:Y:S01]  /*2a90*/  ISETP.GE.U32.AND.EX P0, PT, R215, 0x1000000, PT, P0 ;  /* 0x01000000d700780c */ /* 0x000fe20003f06100 */
[----:B------:R-:W-:Y:S01]  /*2aa0*/  FMUL.FTZ R157, R157, UR13 ;  /* 0x0000000d9d9d7c20 */ /* 0x000fe20008410000 */
[----:B------:R-:W-:Y:S01]  /*2ab0*/  FMUL.FTZ R158, R158, UR13 ;  /* 0x0000000d9e9e7c20 */ /* 0x000fe20008410000 */
[----:B------:R-:W-:Y:S01]  /*2ac0*/  FMUL.FTZ R156, R156, UR13 ;  /* 0x0000000d9c9c7c20 */ /* 0x000fe20008410000 */
[-CC-:B------:R-:W-:Y:S01]  /*2ad0*/  FFMA.FTZ R160, R6, R166.reuse, R167.reuse ;  /* 0x000000a606a07223 */ /* 0x180fe200000100a7 */
[-CC-:B------:R-:W-:Y:S01]  /*2ae0*/  FFMA.FTZ R159, R204, R166.reuse, R167.reuse ;  /* 0x000000a6cc9f7223 */ /* 0x180fe200000100a7 */
[----:B------:R-:W-:Y:S01]  /*2af0*/  FSEL R164, R157, RZ, P6 ;  /* 0x000000ff9da47208 */ /* 0x000fe20003000000 */
[-C--:B------:R-:W-:Y:S01]  /*2b00*/  FFMA.FTZ R157, R12, R166.reuse, R167 ;  /* 0x000000a60c9d7223 */ /* 0x080fe200000100a7 */
[----:B------:R-:W-:Y:S01]  /*2b10*/  LOP3.LUT P6, RZ, R215, 0xff, RZ, 0xc0, !PT ;  /* 0x000000ffd7ff7812 */ /* 0x000fe200078cc0ff */
[----:B0-----:R-:W-:Y:S01]  /*2b20*/  FADD.FTZ R163, R7, -R160 ;  /* 0x800000a007a37221 */ /* 0x001fe20000010000 */
[----:B------:R-:W-:Y:S01]  /*2b30*/  FSEL R225, R158, RZ, P0 ;  /* 0x000000ff9ee17208 */ /* 0x000fe20000000000 */
[----:B------:R-:W-:Y:S01]  /*2b40*/  FADD.FTZ R157, R10, -R157 ;  /* 0x8000009d0a9d7221 */ /* 0x000fe20000010000 */
[----:B------:R-:W-:Y:S01]  /*2b50*/  FSEL R162, R156, RZ, P6 ;  /* 0x000000ff9ca27208 */ /* 0x000fe20003000000 */
[-CC-:B------:R-:W-:Y:S01]  /*2b60*/  FFMA.FTZ R156, R203, R166.reuse, R167.reuse ;  /* 0x000000a6cb9c7223 */ /* 0x180fe200000100a7 */
[----:B------:R-:W-:Y:S01]  /*2b70*/  FFMA.FTZ R158, R207, R166, R167 ;  /* 0x000000a6cf9e7223 */ /* 0x000fe200000100a7 */
[----:B------:R-:W-:Y:S01]  /*2b80*/  FFMA.FTZ R157, R170, R157, R125 ;  /* 0x0000009daa9d7223 */ /* 0x000fe2000001007d */
[----:B------:R-:W-:Y:S01]  /*2b90*/  FADD.FTZ R160, R202, -R159 ;  /* 0x8000009fcaa07221 */ /* 0x000fe20000010000 */
[----:B------:R-:W-:Y:S01]  /*2ba0*/  FADD.FTZ R161, R201, -R156 ;  /* 0x8000009cc9a17221 */ /* 0x000fe20000010000 */
[----:B------:R-:W-:Y:S01]  /*2bb0*/  LOP3.LUT P0, RZ, R215, 0xff00, RZ, 0xc0, !PT ;  /* 0x0000ff00d7ff7812 */ /* 0x000fe2000780c0ff */
[----:B------:R-:W-:Y:S01]  /*2bc0*/  FMUL.FTZ R157, R157, UR13 ;  /* 0x0000000d9d9d7c20 */ /* 0x000fe20008410000 */
[C---:B------:R-:W-:Y:S01]  /*2bd0*/  FFMA.FTZ R159, R170.reuse, R163, R123 ;  /* 0x000000a3aa9f7223 */ /* 0x040fe2000001007b */
[----:B------:R-:W-:Y:S01]  /*2be0*/  FFMA.FTZ R156, R170, R161, R122 ;  /* 0x000000a1aa9c7223 */ /* 0x000fe2000001007a */
[----:B------:R-:W-:Y:S01]  /*2bf0*/  FADD.FTZ R161, R205, -R158 ;  /* 0x8000009ecda17221 */ /* 0x000fe20000010000 */
[----:B------:R-:W-:Y:S01]  /*2c00*/  LOP3.LUT P6, RZ, R214, 0xff0000, RZ, 0xc0, !PT ;  /* 0x00ff0000d6ff7812 */ /* 0x000fe200078cc0ff */
[----:B------:R-:W-:Y:S01]  /*2c10*/  FMUL.FTZ R159, R159, UR13 ;  /* 0x0000000d9f9f7c20 */ /* 0x000fe20008410000 */
[----:B------:R-:W-:Y:S01]  /*2c20*/  FMUL.FTZ R158, R156, UR13 ;  /* 0x0000000d9c9e7c20 */ /* 0x000fe20008410000 */
[----:B------:R-:W-:Y:S01]  /*2c30*/  FSEL R165, R157, RZ, P0 ;  /* 0x000000ff9da57208 */ /* 0x000fe20000000000 */
[----:B------:R-:W-:Y:S01]  /*2c40*/  FFMA.FTZ R157, R170, R160, R121 ;  /* 0x000000a0aa9d7223 */ /* 0x000fe20000010079 */
        /* <DEDUP_REMOVED lines=15> */
.L_x_3627:
[-CC-:B------:R-:W-:Y:S01]  /*2d40*/  FFMA.FTZ R82, R13, R166.reuse, R167.reuse ;  /* 0x000000a60d527223 */ /* 0x180fe200000100a7 */
[-CC-:B------:R-:W-:Y:S01]  /*2d50*/  FFMA.FTZ R81, R16, R166.reuse, R167.reuse ;  /* 0x000000a610517223 */ /* 0x180fe200000100a7 */
[----:B------:R-:W-:Y:S01]  /*2d60*/  FFMA.FTZ R80, R207, R166, R167 ;  /* 0x000000a6cf507223 */ /* 0x000fe200000100a7 */
[----:B------:R-:W-:Y:S01]  /*2d70*/  ISETP.GE.U32.AND P0, PT, R214, RZ, PT ;  /* 0x000000ffd600720c */ /* 0x000fe20003f06070 */
[----:B------:R-:W-:Y:S01]  /*2d80*/  FADD.FTZ R83, R11, -R82 ;  /* 0x800000520b537221 */ /* 0x000fe20000010000 */
[----:B------:R-:W-:Y:S01]  /*2d90*/  FADD.FTZ R82, R14, -R81 ;  /* 0x800000510e527221 */ /* 0x000fe20000010000 */
[----:B------:R-:W-:Y:S01]  /*2da0*/  LOP3.LUT P6, RZ, R215, 0xff0000, RZ, 0xc0, !PT ;  /* 0x00ff0000d7ff7812 */ /* 0x000fe200078cc0ff */
[----:B------:R-:W-:Y:S01]  /*2db0*/  FADD.FTZ R81, R205, -R80 ;  /* 0x80000050cd517221 */ /* 0x000fe20000010000 */
[C---:B-----5:R-:W-:Y:S01]  /*2dc0*/  FFMA.FTZ R154, R170.reuse, R83, R126 ;  /* 0x00000053aa9a7223 */ /* 0x060fe2000001007e */
[C---:B------:R-:W-:Y:S01]  /*2dd0*/  FFMA.FTZ R155, R170.reuse, R82, R127 ;  /* 0x00000052aa9b7223 */ /* 0x040fe2000001007f */
[----:B------:R-:W-:Y:S01]  /*2de0*/  ISETP.GE.U32.AND.EX P0, PT, R215, 0x1000000, PT, P0 ;  /* 0x01000000d700780c */ /* 0x000fe20003f06100 */
[----:B------:R-:W-:Y:S01]  /*2df0*/  FFMA.FTZ R80, R170, R81, R120 ;  /* 0x00000051aa507223 */ /* 0x000fe20000010078 */
[----:B------:R-:W-:Y:S01]  /*2e00*/  FMUL.FTZ R82, R154, UR13 ;  /* 0x0000000d9a527c20 */ /* 0x000fe20008410000 */
[----:B------:R-:W-:Y:S01]  /*2e10*/  FMUL.FTZ R83, R155, UR13 ;  /* 0x0000000d9b537c20 */ /* 0x000fe20008410000 */
[-CC-:B------:R-:W-:Y:S01]  /*2e20*/  FFMA.FTZ R152, R6, R166.reuse, R167.reuse ;  /* 0x000000a606987223 */ /* 0x180fe200000100a7 */
[----:B------:R-:W-:Y:S01]  /*2e30*/  FMUL.FTZ R81, R80, UR13 ;  /* 0x0000000d50517c20 */ /* 0x000fe20008410000 */
[-CC-:B------:R-:W-:Y:S01]  /*2e40*/  FFMA.FTZ R153, R9, R166.reuse, R167.reuse ;  /* 0x000000a609997223 */ /* 0x180fe200000100a7 */
[----:B0-----:R-:W-:Y:S01]  /*2e50*/  FSEL R162, R82, RZ, P6 ;  /* 0x000000ff52a27208 */ /* 0x001fe20003000000 */
[-CC-:B------:R-:W-:Y:S01]  /*2e60*/  FFMA.FTZ R82, R203, R166.reuse, R167.reuse ;  /* 0x000000a6cb527223 */ /* 0x180fe200000100a7 */
[----:B------:R-:W-:Y:S01]  /*2e70*/  FSEL R225, R83, RZ, P0 ;  /* 0x000000ff53e17208 */ /* 0x000fe20000000000 */
[----:B------:R-:W-:Y:S01]  /*2e80*/  FADD.FTZ R152, R7, -R152 ;  /* 0x8000009807987221 */ /* 0x000fe20000010000 */
[----:B------:R-:W-:Y:S01]  /*2e90*/  LOP3.LUT P6, RZ, R214, 0xff, RZ, 0xc0, !PT ;  /* 0x000000ffd6ff7812 */ /* 0x000fe200078cc0ff */
[----:B------:R-:W-:Y:S01]  /*2ea0*/  FADD.FTZ R83, R201, -R82 ;  /* 0x80000052c9537221 */ /* 0x000fe20000010000 */
[-C--:B------:R-:W-:Y:S01]  /*2eb0*/  FFMA.FTZ R159, R12, R166.reuse, R167 ;  /* 0x000000a60c9f7223 */ /* 0x080fe200000100a7 */
[----:B------:R-:W-:Y:S01]  /*2ec0*/  FADD.FTZ R157, R8, -R153 ;  /* 0x80000099089d7221 */ /* 0x000fe20000010000 */
[----:B------:R-:W-:Y:S01]  /*2ed0*/  FSEL R156, R81, RZ, P6 ;  /* 0x000000ff519c7208 */ /* 0x000fe20003000000 */
[----:B------:R-:W-:Y:S01]  /*2ee0*/  FFMA.FTZ R82, R170, R83, R122 ;  /* 0x00000053aa527223 */ /* 0x000fe2000001007a */
[----:B------:R-:W-:Y:S01]  /*2ef0*/  FFMA.FTZ R81, R204, R166, R167 ;  /* 0x000000a6cc517223 */ /* 0x000fe200000100a7 */
[----:B------:R-:W-:Y:S01]  /*2f00*/  LOP3.LUT P0, RZ, R214, 0xff0000, RZ, 0xc0, !PT ;  /* 0x00ff0000d6ff7812 */ /* 0x000fe2000780c0ff */
[----:B------:R-:W-:Y:S01]  /*2f10*/  FFMA.FTZ R83, R170, R152, R123 ;  /* 0x00000098aa537223 */ /* 0x000fe2000001007b */
[----:B------:R-:W-:Y:S01]  /*2f20*/  FMUL.FTZ R153, R82, UR13 ;  /* 0x0000000d52997c20 */ /* 0x000fe20008410000 */
[----:B------:R-:W-:Y:S01]  /*2f30*/  FADD.FTZ R158, R10, -R159 ;  /* 0x8000009f0a9e7221 */ /* 0x000fe20000010000 */
[----:B------:R-:W-:Y:S01]  /*2f40*/  FFMA.FTZ R152, R170, R157, R124 ;  /* 0x0000009daa987223 */ /* 0x000fe2000001007c */
[----:B------:R-:W-:Y:S01]  /*2f50*/  FADD.FTZ R81, R202, -R81 ;  /* 0x80000051ca517221 */ /* 0x000fe20000010000 */
[----:B------:R-:W-:Y:S01]  /*2f60*/  FMUL.FTZ R157, R83, UR13 ;  /* 0x0000000d539d7c20 */ /* 0x000fe20008410000 */
[----:B------:R-:W-:Y:S01]  /*2f70*/  FSEL R160, R153, RZ, P0 ;  /* 0x000000ff99a07208 */ /* 0x000fe20000000000 */
[----:B------:R-:W-:Y:S01]  /*2f80*/  FFMA.FTZ R153, R170, R158, R125 ;  /* 0x0000009eaa997223 */ /* 0x000fe2000001007d */
[----:B------:R-:W-:Y:S01]  /*2f90*/  LOP3.LUT P6, RZ, R214, 0xff000000, RZ, 0xc0, !PT ;  /* 0xff000000d6ff7812 */ /* 0x000fe200078cc0ff */
        /* <DEDUP_REMOVED lines=16> */
.L_x_3623:
        /* <DEDUP_REMOVED lines=23> */
[----:B------:R-:W-:-:S02]  /*3210*/  FMUL.FTZ R157, R157, UR13 ;  /* 0x0000000d9d9d7c20 */ /* 0x000fc40008410000 */
[C---:B------:R-:W-:Y:S01]  /*3220*/  FSEL R159, R117.reuse, RZ, P6 ;  /* 0x000000ff759f7208 */ /* 0x040fe20003000000 */
[----:B------:R-:W-:Y:S01]  /*3230*/  FMUL.FTZ R161, R170, R161 ;  /* 0x000000a1aaa17220 */ /* 0x000fe20000410000 */
[----:B------:R-:W-:Y:S02]  /*3240*/  ISETP.GE.U32.AND P6, PT, R222, RZ, PT ;  /* 0x000000ffde00720c */ /* 0x000fe40003fc6070 */
[----:B------:R-:W-:Y:S01]  /*3250*/  FSEL R119, R117, RZ, P0 ;  /* 0x000000ff75777208 */ /* 0x000fe20000000000 */
[----:B------:R-:W-:Y:S01]  /*3260*/  FFMA.FTZ R117, R9, R166, R167 ;  /* 0x000000a609757223 */ /* 0x000fe200000100a7 */
[----:B------:R-:W-:Y:S01]  /*3270*/  ISETP.GE.U32.AND P0, PT, R214, RZ, PT ;  /* 0x000000ffd600720c */ /* 0x000fe20003f06070 */
[----:B------:R-:W-:Y:S01]  /*3280*/  FMUL.FTZ R160, R161, UR13 ;  /* 0x0000000da1a07c20 */ /* 0x000fe20008410000 */
[----:B------:R-:W-:Y:S01]  /*3290*/  ISETP.GE.U32.AND.EX P6, PT, R223, 0x1000000, PT, P6 ;  /* 0x01000000df00780c */ /* 0x000fe20003fc6160 */
[----:B------:R-:W-:Y:S01]  /*32a0*/  FADD.FTZ R117, R8, -R117 ;  /* 0x8000007508757221 */ /* 0x000fe20000010000 */
[----:B------:R-:W-:-:S02]  /*32b0*/  ISETP.GE.U32.AND.EX P0, PT, R215, 0x1000000, PT, P0 ;  /* 0x01000000d700780c */ /* 0x000fc40003f06100 */
[----:B------:R-:W-:Y:S01]  /*32c0*/  FSEL R116, R118, RZ, P6 ;  /* 0x000000ff76747208 */ /* 0x000fe20003000000 */
[----:B------:R-:W-:Y:S01]  /*32d0*/  FMUL.FTZ R117, R170, R117 ;  /* 0x00000075aa757220 */ /* 0x000fe20000410000 */
[----:B------:R-:W-:Y:S02]  /*32e0*/  FSEL R118, R118, RZ, P0 ;  /* 0x000000ff76767208 */ /* 0x000fe40000000000 */
[----:B------:R-:W-:Y:S01]  /*32f0*/  F2FP.F16.F32.PACK_AB R119, R116, R119 ;  /* 0x000000777477723e */ /* 0x000fe200000000ff */
[----:B------:R-:W-:Y:S01]  /*3300*/  FFMA.FTZ R116, R203, R166, R167 ;  /* 0x000000a6cb747223 */ /* 0x000fe200000100a7 */
[----:B------:R-:W-:Y:S01]  /*3310*/  F2FP.F16.F32.PACK_AB R159, R118, R159 ;  /* 0x0000009f769f723e */ /* 0x000fe200000000ff */
[----:B------:R-:W-:Y:S01]  /*3320*/  FMUL.FTZ R118, R117, UR13 ;  /* 0x0000000d75767c20 */ /* 0x000fe20008410000 */
[----:B------:R-:W-:Y:S01]  /*3330*/  LOP3.LUT P0, RZ, R215, 0xff, RZ, 0xc0, !PT ;  /* 0x000000ffd7ff7812 */ /* 0x000fe2000780c0ff */
[----:B------:R-:W-:Y:S01]  /*3340*/  FADD.FTZ R117, R201, -R116 ;  /* 0x80000074c9757221 */ /* 0x000fe20000010000 */
[----:B------:R-:W-:-:S02]  /*3350*/  LOP3.LUT P6, RZ, R223, 0xff, RZ, 0xc0, !PT ;  /* 0x000000ffdfff7812 */ /* 0x000fc400078cc0ff */
[----:B------:R-:W-:Y:S01]  /*3360*/  FSEL R164, R118, RZ, P0 ;  /* 0x000000ff76a47208 */ /* 0x000fe20000000000 */
[----:B------:R-:W-:Y:S01]  /*3370*/  FMUL.FTZ R116, R170, R117 ;  /* 0x00000075aa747220 */ /* 0x000fe20000410000 */
[----:B------:R-:W-:Y:S01]  /*3380*/  LOP3.LUT P0, RZ, R215, 0xff00, RZ, 0xc0, !PT ;  /* 0x0000ff00d7ff7812 */ /* 0x000fe2000780c0ff */
[-C--:B------:R-:W-:Y:S01]  /*3390*/  FFMA.FTZ R117, R204, R166.reuse, R167 ;  /* 0x000000a6cc757223 */ /* 0x080fe200000100a7 */
[----:B------:R-:W-:Y:S01]  /*33a0*/  FSEL R118, R118, RZ, P6 ;  /* 0x000000ff76767208 */ /* 0x000fe20003000000 */
[----:B------:R-:W-:Y:S01]  /*33b0*/  FMUL.FTZ R158, R116, UR13 ;  /* 0x0000000d749e7c20 */ /* 0x000fe20008410000 */
[----:B------:R-:W-:Y:S01]  /*33c0*/  LOP3.LUT P6, RZ, R223, 0xff00, RZ, 0xc0, !PT ;  /* 0x0000ff00dfff7812 */ /* 0x000fe200078cc0ff */
[----:B------:R-:W-:Y:S01]  /*33d0*/  FADD.FTZ R117, R202, -R117 ;  /* 0x80000075ca757221 */ /* 0x000fe20000010000 */
[----:B------:R-:W-:Y:S01]  /*33e0*/  FSEL R225, R157, RZ, P0 ;  /* 0x000000ff9de17208 */ /* 0x000fe20000000000 */
[----:B------:R-:W-:Y:S01]  /*33f0*/  FFMA.FTZ R116, R207, R166, R167 ;  /* 0x000000a6cf747223 */ /* 0x000fe200000100a7 */
[----:B------:R-:W-:Y:S01]  /*3400*/  LOP3.LUT P0, RZ, R214, 0xff0000, RZ, 0xc0, !PT ;  /* 0x00ff0000d6ff7812 */ /* 0x000fe2000780c0ff */
[----:B------:R-:W-:Y:S01]  /*3410*/  FMUL.FTZ R156, R170, R117 ;  /* 0x00000075aa9c7220 */ /* 0x000fe20000410000 */
[----:B------:R-:W-:Y:S01]  /*3420*/  FSEL R157, R157, RZ, P6 ;  /* 0x000000ff9d9d7208 */ /* 0x000fe20003000000 */
[----:B------:R-:W-:Y:S01]  /*3430*/  FADD.FTZ R161, R205, -R116 ;  /* 0x80000074cda17221 */ /* 0x000fe20000010000 */
[----:B------:R-:W-:Y:S01]  /*3440*/  LOP3.LUT P6, RZ, R222, 0xff0000, RZ, 0xc0, !PT ;  /* 0x00ff0000deff7812 */ /* 0x000fe200078cc0ff */
[----:B------:R-:W-:Y:S01]  /*3450*/  FMUL.FTZ R116, R156, UR13 ;  /* 0x0000000d9c747c20 */ /* 0x000fe20008410000 */
[----:B0-----:R-:W-:Y:S01]  /*3460*/  FSEL R162, R158, RZ, P0 ;  /* 0x000000ff9ea27208 */ /* 0x001fe20000000000 */
[----:B------:R-:W-:Y:S01]  /*3470*/  FMUL.FTZ R161, R170, R161 ;  /* 0x000000a1aaa17220 */ /* 0x000fe20000410000 */
        /* <DEDUP_REMOVED lines=21> */
.L_x_3629:
[-CC-:B------:R-:W-:Y:S01]  /*35d0*/  FFMA.FTZ R80, R13, R166.reuse, R167.reuse ;  /* 0x000000a60d507223 */ /* 0x180fe200000100a7 */
[----:B------:R-:W-:Y:S01]  /*35e0*/  LOP3.LUT P6, RZ, R215, 0xff0000, RZ, 0xc0, !PT ;  /* 0x00ff0000d7ff7812 */ /* 0x000fe200078cc0ff */
[-C--:B------:R-:W-:Y:S01]  /*35f0*/  FFMA.FTZ R83, R12, R166.reuse, R167 ;  /* 0x000000a60c537223 */ /* 0x080fe200000100a7 */
[----:B------:R-:W-:Y:S01]  /*3600*/  LOP3.LUT P0, RZ, R223, 0xff0000, RZ, 0xc0, !PT ;  /* 0x00ff0000dfff7812 */ /* 0x000fe2000780c0ff */
[----:B------:R-:W-:Y:S02]  /*3610*/  FADD.FTZ R81, R11, -R80 ;  /* 0x800000500b517221 */ /* 0x000fe40000010000 */
[----:B------:R-:W-:Y:S02]  /*3620*/  FADD.FTZ R83, R10, -R83 ;  /* 0x800000530a537221 */ /* 0x000fe40000010000 */
[----:B-----5:R-:W-:Y:S01]  /*3630*/  FMUL.FTZ R154, R170, R81 ;  /* 0x00000051aa9a7220 */ /* 0x020fe20000410000 */
[----:B------:R-:W-:Y:S01]  /*3640*/  FFMA.FTZ R81, R16, R166, R167 ;  /* 0x000000a610517223 */ /* 0x000fe200000100a7 */
[----:B------:R-:W-:-:S02]  /*3650*/  FMUL.FTZ R153, R170, R83 ;  /* 0x00000053aa997220 */ /* 0x000fc40000410000 */
[----:B------:R-:W-:Y:S01]  /*3660*/  FMUL.FTZ R80, R154, UR13 ;  /* 0x0000000d9a507c20 */ /* 0x000fe20008410000 */
[----:B------:R-:W-:Y:S01]  /*3670*/  FADD.FTZ R81, R14, -R81 ;  /* 0x800000510e517221 */ /* 0x000fe20000010000 */
[----:B------:R-:W-:-:S03]  /*3680*/  FMUL.FTZ R117, R153, UR13 ;  /* 0x0000000d99757c20 */ /* 0x000fc60008410000 */
[----:B------:R-:W-:Y:S01]  /*3690*/  FSEL R159, R80, RZ, P6 ;  /* 0x000000ff509f7208 */ /* 0x000fe20003000000 */
[----:B------:R-:W-:Y:S01]  /*36a0*/  FMUL.FTZ R155, R170, R81 ;  /* 0x00000051aa9b7220 */ /* 0x000fe20000410000 */
[----:B------:R-:W-:Y:S01]  /*36b0*/  ISETP.GE.U32.AND P6, PT, R222, RZ, PT ;  /* 0x000000ffde00720c */ /* 0x000fe20003fc6070 */
[----:B------:R-:W-:Y:S01]  /*36c0*/  FFMA.FTZ R81, R9, R166, R167 ;  /* 0x000000a609517223 */ /* 0x000fe200000100a7 */
[----:B------:R-:W-:Y:S01]  /*36d0*/  FSEL R119, R80, RZ, P0 ;  /* 0x000000ff50777208 */ /* 0x000fe20000000000 */
[----:B------:R-:W-:Y:S01]  /*36e0*/  FMUL.FTZ R80, R155, UR13 ;  /* 0x0000000d9b507c20 */ /* 0x000fe20008410000 */
[----:B------:R-:W-:Y:S01]  /*36f0*/  ISETP.GE.U32.AND P0, PT, R214, RZ, PT ;  /* 0x000000ffd600720c */ /* 0x000fe20003f06070 */
[----:B------:R-:W-:Y:S01]  /*3700*/  FADD.FTZ R81, R8, -R81 ;  /* 0x8000005108517221 */ /* 0x000fe20000010000 */
[----:B------:R-:W-:Y:S02]  /*3710*/  ISETP.GE.U32.AND.EX P6, PT, R223, 0x1000000, PT, P6 ;  /* 0x01000000df00780c */ /* 0x000fe40003fc6160 */
[----:B------:R-:W-:Y:S01]  /*3720*/  ISETP.GE.U32.AND.EX P0, PT, R215, 0x1000000, PT, P0 ;  /* 0x01000000d700780c */ /* 0x000fe20003f06100 */
[----:B------:R-:W-:Y:S01]  /*3730*/  FMUL.FTZ R152, R170, R81 ;  /* 0x00000051aa987220 */ /* 0x000fe20000410000 */
[----:B------:R-:W-:-:S02]  /*3740*/  FSEL R82, R80, RZ, P6 ;  /* 0x000000ff50527208 */ /* 0x000fc40003000000 */
[----:B------:R-:W-:Y:S02]  /*3750*/  FSEL R80, R80, RZ, P0 ;  /* 0x000000ff50507208 */ /* 0x000fe40000000000 */
[----:B------:R-:W-:Y:S01]  /*3760*/  F2FP.F16.F32.PACK_AB R119, R82, R119 ;  /* 0x000000775277723e */ /* 0x000fe200000000ff */
[----:B------:R-:W-:Y:S01]  /*3770*/  FMUL.FTZ R82, R152, UR13 ;  /* 0x0000000d98527c20 */ /* 0x000fe20008410000 */
[----:B------:R-:W-:Y:S01]  /*3780*/  F2FP.F16.F32.PACK_AB R159, R80, R159 ;  /* 0x0000009f509f723e */ /* 0x000fe200000000ff */
[-CC-:B------:R-:W-:Y:S01]  /*3790*/  FFMA.FTZ R80, R203, R166.reuse, R167.reuse ;  /* 0x000000a6cb507223 */ /* 0x180fe200000100a7 */
[----:B------:R-:W-:Y:S02]  /*37a0*/  LOP3.LUT P0, RZ, R215, 0xff, RZ, 0xc0, !PT ;  /* 0x000000ffd7ff7812 */ /* 0x000fe4000780c0ff */
[----:B------:R-:W-:Y:S01]  /*37b0*/  LOP3.LUT P6, RZ, R223, 0xff, RZ, 0xc0, !PT ;  /* 0x000000ffdfff7812 */ /* 0x000fe200078cc0ff */
[----:B------:R-:W-:Y:S01]  /*37c0*/  FADD.FTZ R81, R201, -R80 ;  /* 0x80000050c9517221 */ /* 0x000fe20000010000 */
[----:B------:R-:W-:Y:S01]  /*37d0*/  FFMA.FTZ R80, R6, R166, R167 ;  /* 0x000000a606507223 */ /* 0x000fe200000100a7 */
[----:B------:R-:W-:-:S02]  /*37e0*/  FSEL R158, R82, RZ, P0 ;  /* 0x000000ff529e7208 */ /* 0x000fc40000000000 */
[----:B------:R-:W-:Y:S01]  /*37f0*/  FSEL R160, R82, RZ, P6 ;  /* 0x000000ff52a07208 */ /* 0x000fe20003000000 */
[----:B------:R-:W-:Y:S01]  /*3800*/  FMUL.FTZ R82, R170, R81 ;  /* 0x00000051aa527220 */ /* 0x000fe20000410000 */
[----:B------:R-:W-:Y:S01]  /*3810*/  LOP3.LUT P0, RZ, R215, 0xff00, RZ, 0xc0, !PT ;  /* 0x0000ff00d7ff7812 */ /* 0x000fe2000780c0ff */
[----:B------:R-:W-:Y:S01]  /*3820*/  FADD.FTZ R83, R7, -R80 ;  /* 0x8000005007537221 */ /* 0x000fe20000010000 */
[----:B------:R-:W-:Y:S01]  /*3830*/  LOP3.LUT P6, RZ, R223, 0xff00, RZ, 0xc0, !PT ;  /* 0x0000ff00dfff7812 */ /* 0x000fe200078cc0ff */
[-CC-:B------:R-:W-:Y:S01]  /*3840*/  FFMA.FTZ R81, R204, R166.reuse, R167.reuse ;  /* 0x000000a6cc517223 */ /* 0x180fe200000100a7 */
[C---:B------:R-:W-:Y:S01]  /*3850*/  FSEL R165, R117.reuse, RZ, P0 ;  /* 0x000000ff75a57208 */ /* 0x040fe20000000000 */
[----:B------:R-:W-:Y:S01]  /*3860*/  FMUL.FTZ R116, R82, UR13 ;  /* 0x0000000d52747c20 */ /* 0x000fe20008410000 */
[----:B------:R-:W-:Y:S01]  /*3870*/  FSEL R225, R117, RZ, P6 ;  /* 0x000000ff75e17208 */ /* 0x000fe20003000000 */
[----:B------:R-:W-:Y:S01]  /*3880*/  FMUL.FTZ R83, R170, R83 ;  /* 0x00000053aa537220 */ /* 0x000fe20000410000 */
[----:B------:R-:W-:Y:S01]  /*3890*/  LOP3.LUT P0, RZ, R214, 0xff0000, RZ, 0xc0, !PT ;  /* 0x00ff0000d6ff7812 */ /* 0x000fe2000780c0ff */
[----:B------:R-:W-:Y:S01]  /*38a0*/  FFMA.FTZ R80, R207, R166, R167 ;  /* 0x000000a6cf507223 */ /* 0x000fe200000100a7 */
[----:B------:R-:W-:Y:S01]  /*38b0*/  LOP3.LUT P6, RZ, R222, 0xff0000, RZ, 0xc0, !PT ;  /* 0x00ff0000deff7812 */ /* 0x000fe200078cc0ff */
[----:B------:R-:W-:Y:S01]  /*38c0*/  FADD.FTZ R81, R202, -R81 ;  /* 0x80000051ca517221 */ /* 0x000fe20000010000 */
[C---:B------:R-:W-:Y:S01]  /*38d0*/  FSEL R157, R116.reuse, RZ, P0 ;  /* 0x000000ff749d7208 */ /* 0x040fe20000000000 */
[----:B------:R-:W-:Y:S01]  /*38e0*/  FMUL.FTZ R156, R83, UR13 ;  /* 0x0000000d539c7c20 */ /* 0x000fe20008410000 */
[----:B0-----:R-:W-:Y:S01]  /*38f0*/  FSEL R162, R116, RZ, P6 ;  /* 0x000000ff74a27208 */ /* 0x001fe20003000000 */
[----:B------:R-:W-:Y:S01]  /*3900*/  FADD.FTZ R117, R205, -R80 ;  /* 0x80000050cd757221 */ /* 0x000fe20000010000 */
[----:B------:R-:W-:Y:S01]  /*3910*/  LOP3.LUT P0, RZ, R214, 0xff000000, RZ, 0xc0, !PT ;  /* 0xff000000d6ff7812 */ /* 0x000fe2000780c0ff */
[----:B------:R-:W-:Y:S01]  /*3920*/  FMUL.FTZ R81, R170, R81 ;  /* 0x00000051aa517220 */ /* 0x000fe20000410000 */
[----:B------:R-:W-:Y:S01]  /*3930*/  LOP3.LUT P6, RZ, R222, 0xff000000, RZ, 0xc0, !PT ;  /* 0xff000000deff7812 */ /* 0x000fe200078cc0ff */
[----:B------:R-:W-:Y:S01]  /*3940*/  FMUL.FTZ R80, R170, R117 ;  /* 0x00000075aa507220 */ /* 0x000fe20000410000 */
[C---:B------:R-:W-:Y:S01]  /*3950*/  FSEL R164, R156.reuse, RZ, P0 ;  /* 0x000000ff9ca47208 */ /* 0x040fe20000000000 */
        /* <DEDUP_REMOVED lines=18> */
.L_x_3628:
        /* <DEDUP_REMOVED lines=13> */
[C---:B-----5:R-:W-:Y:S01]  /*3b50*/  FFMA.FTZ R117, R170.reuse, R117, R126 ;  /* 0x00000075aa757223 */ /* 0x060fe2000001007e */
[----:B------:R-:W-:Y:S01]  /*3b60*/  FFMA.FTZ R116, R170, R119, R127 ;  /* 0x00000077aa747223 */ /* 0x000fe2000001007f */
[----:B------:R-:W-:Y:S01]  /*3b70*/  FFMA.FTZ R156, R6, R166, R167 ;  /* 0x000000a6069c7223 */ /* 0x000fe200000100a7 */
[----:B------:R-:W-:Y:S01]  /*3b80*/  FFMA.FTZ R157, R170, R157, R125 ;  /* 0x0000009daa9d7223 */ /* 0x000fe2000001007d */
[----:B------:R-:W-:Y:S01]  /*3b90*/  FMUL.FTZ R117, R117, UR13 ;  /* 0x0000000d75757c20 */ /* 0x000fe20008410000 */
[----:B------:R-:W-:Y:S01]  /*3ba0*/  FMUL.FTZ R118, R116, UR13 ;  /* 0x0000000d74767c20 */ /* 0x000fe20008410000 */
[----:B------:R-:W-:Y:S01]  /*3bb0*/  FADD.FTZ R156, R7, -R156 ;  /* 0x8000009c079c7221 */ /* 0x000fe20000010000 */
[----:B------:R-:W-:-:S02]  /*3bc0*/  FMUL.FTZ R157, R157, UR13 ;  /* 0x0000000d9d9d7c20 */ /* 0x000fc40008410000 */
[C---:B------:R-:W-:Y:S01]  /*3bd0*/  FSEL R159, R117.reuse, RZ, P6 ;  /* 0x000000ff759f7208 */ /* 0x040fe20003000000 */
[----:B------:R-:W-:Y:S01]  /*3be0*/  FFMA.FTZ R160, R170, R156, R123 ;  /* 0x0000009caaa07223 */ /* 0x000fe2000001007b */
        /* <DEDUP_REMOVED lines=9> */
[----:B------:R-:W-:Y:S01]  /*3c80*/  FFMA.FTZ R117, R170, R117, R124 ;  /* 0x00000075aa757223 */ /* 0x000fe2000001007c */
        /* <DEDUP_REMOVED lines=9> */
[----:B------:R-:W-:Y:S01]  /*3d20*/  FFMA.FTZ R116, R170, R117, R122 ;  /* 0x00000075aa747223 */ /* 0x000fe2000001007a */
        /* <DEDUP_REMOVED lines=9> */
[----:B------:R-:W-:Y:S01]  /*3dc0*/  FFMA.FTZ R156, R170, R117, R121 ;  /* 0x00000075aa9c7223 */ /* 0x000fe20000010079 */
[----:B------:R-:W-:Y:S01]  /*3dd0*/  FSEL R157, R157, RZ, P6 ;  /* 0x000000ff9d9d7208 */ /* 0x000fe20003000000 */
[----:B------:R-:W-:Y:S01]  /*3de0*/  FADD.FTZ R161, R205, -R116 ;  /* 0x80000074cda17221 */ /* 0x000fe20000010000 */
[----:B------:R-:W-:Y:S01]  /*3df0*/  LOP3.LUT P6, RZ, R222, 0xff0000, RZ, 0xc0, !PT ;  /* 0x00ff0000deff7812 */ /* 0x000fe200078cc0ff */
[----:B------:R-:W-:Y:S01]  /*3e00*/  FMUL.FTZ R116, R156, UR13 ;  /* 0x0000000d9c747c20 */ /* 0x000fe20008410000 */
[----:B0-----:R-:W-:Y:S01]  /*3e10*/  FSEL R162, R158, RZ, P0 ;  /* 0x000000ff9ea27208 */ /* 0x001fe20000000000 */
[----:B------:R-:W-:Y:S01]  /*3e20*/  FFMA.FTZ R161, R170, R161, R120 ;  /* 0x000000a1aaa17223 */ /* 0x000fe20000010078 */
        /* <DEDUP_REMOVED lines=21> */
.L_x_3630:
[-CC-:B------:R-:W-:Y:S01]  /*3f80*/  FFMA.FTZ R80, R13, R166.reuse, R167.reuse ;  /* 0x000000a60d507223 */ /* 0x180fe200000100a7 */
[----:B------:R-:W-:Y:S01]  /*3f90*/  LOP3.LUT P6, RZ, R215, 0xff0000, RZ, 0xc0, !PT ;  /* 0x00ff0000d7ff7812 */ /* 0x000fe200078cc0ff */
[-C--:B------:R-:W-:Y:S01]  /*3fa0*/  FFMA.FTZ R83, R12, R166.reuse, R167 ;  /* 0x000000a60c537223 */ /* 0x080fe200000100a7 */
[----:B------:R-:W-:Y:S01]  /*3fb0*/  LOP3.LUT P0, RZ, R223, 0xff0000, RZ, 0xc0, !PT ;  /* 0x00ff0000dfff7812 */ /* 0x000fe2000780c0ff */
        /* <DEDUP_REMOVED lines=18> */
[----:B------:R-:W-:Y:S01]  /*40e0*/  FFMA.FTZ R152, R170, R81, R124 ;  /* 0x00000051aa987223 */ /* 0x000fe2000001007c */
        /* <DEDUP_REMOVED lines=12> */
[----:B------:R-:W-:Y:S01]  /*41b0*/  FFMA.FTZ R82, R170, R81, R122 ;  /* 0x00000051aa527223 */ /* 0x000fe2000001007a */
[----:B------:R-:W-:Y:S01]  /*41c0*/  LOP3.LUT P0, RZ, R215, 0xff00, RZ, 0xc0, !PT ;  /* 0x0000ff00d7ff7812 */ /* 0x000fe2000780c0ff */
[----:B------:R-:W-:Y:S01]  /*41d0*/  FADD.FTZ R80, R7, -R80 ;  /* 0x8000005007507221 */ /* 0x000fe20000010000 */
[----:B------:R-:W-:Y:S01]  /*41e0*/  LOP3.LUT P6, RZ, R223, 0xff00, RZ, 0xc0, !PT ;  /* 0x0000ff00dfff7812 */ /* 0x000fe200078cc0ff */
[----:B------:R-:W-:Y:S01]  /*41f0*/  FFMA.FTZ R81, R204, R166, R167 ;  /* 0x000000a6cc517223 */ /* 0x000fe200000100a7 */
[C---:B------:R-:W-:Y:S01]  /*4200*/  FSEL R165, R83.reuse, RZ, P0 ;  /* 0x000000ff53a57208 */ /* 0x040fe20000000000 */
[----:B------:R-:W-:Y:S01]  /*4210*/  FMUL.FTZ R116, R82, UR13 ;  /* 0x0000000d52747c20 */ /* 0x000fe20008410000 */
[----:B------:R-:W-:Y:S01]  /*4220*/  FSEL R225, R83, RZ, P6 ;  /* 0x000000ff53e17208 */ /* 0x000fe20003000000 */
[----:B------:R-:W-:Y:S01]  /*4230*/  FFMA.FTZ R83, R170, R80, R123 ;  /* 0x00000050aa537223 */ /* 0x000fe2000001007b */
        /* <DEDUP_REMOVED lines=9> */
[----:B------:R-:W-:Y:S01]  /*42d0*/  FFMA.FTZ R81, R170, R81, R121 ;  /* 0x00000051aa517223 */ /* 0x000fe20000010079 */
[----:B------:R-:W-:Y:S01]  /*42e0*/  LOP3.LUT P6, RZ, R222, 0xff000000, RZ, 0xc0, !PT ;  /* 0xff000000deff7812 */ /* 0x000fe200078cc0ff */
[----:B------:R-:W-:Y:S01]  /*42f0*/  FFMA.FTZ R80, R170, R117, R120 ;  /* 0x00000075aa507223 */ /* 0x000fe20000010078 */
        /* <DEDUP_REMOVED lines=18> */
.L_x_3626:
        /* <DEDUP_REMOVED lines=15> */
.L_x_3622:
[----:B------:R-:W-:Y:S05]  /*4510*/  BSYNC.RECONVERGENT B1 ;  /* 0x0000000000017941 */ /* 0x000fea0003800200 */
.L_x_3621:
        /* <DEDUP_REMOVED lines=18> */
[----:B------:R-:W-:-:S03]  /*4640*/  FFMA.FTZ R81, R168, R166, R167 ;  /* 0x000000a6a8517223 */ /* 0x000fc600000100a7 */
[----:B------:R-:W-:Y:S01]  /*4650*/  FMUL.FTZ R80, R154, UR13 ;  /* 0x0000000d9a507c20 */ /* 0x000fe20008410000 */
[----:B------:R-:W-:-:S04]  /*4660*/  FADD.FTZ R81, R30, -R81 ;  /* 0x800000511e517221 */ /* 0x000fc80000010000 */
[----:B------:R-:W-:Y:S01]  /*4670*/  FSEL R159, R80, RZ, P6 ;  /* 0x000000ff509f7208 */ /* 0x000fe20003000000 */
[----:B------:R-:W-:Y:S01]  /*4680*/  FFMA.FTZ R155, R170, R81, R135 ;  /* 0x00000051aa9b7223 */ /* 0x000fe20000010087 */
[----:B------:R-:W-:Y:S01]  /*4690*/  LOP3.LUT P6, RZ, R221, 0xff0000, RZ, 0xc0, !PT ;  /* 0x00ff0000ddff7812 */ /* 0x000fe200078cc0ff */
[-C--:B------:R-:W-:Y:S02]  /*46a0*/  FFMA.FTZ R81, R23, R166.reuse, R167 ;  /* 0x000000a617517223 */ /* 0x080fe400000100a7 */
[----:B------:R-:W-:Y:S01]  /*46b0*/  FMUL.FTZ R82, R155, UR13 ;  /* 0x0000000d9b527c20 */ /* 0x000fe20008410000 */
[----:B------:R-:W-:Y:S01]  /*46c0*/  FSEL R119, R80, RZ, P6 ;  /* 0x000000ff50777208 */ /* 0x000fe20003000000 */
[----:B------:R-:W-:Y:S01]  /*46d0*/  FADD.FTZ R81, R26, -R81 ;  /* 0x800000511a517221 */ /* 0x000fe20000010000 */
[----:B------:R-:W-:Y:S01]  /*46e0*/  ISETP.GE.U32.AND P6, PT, R212, RZ, PT ;  /* 0x000000ffd400720c */ /* 0x000fe20003fc6070 */
[-CC-:B------:R-:W-:Y:S02]  /*46f0*/  FFMA.FTZ R80, R28, R166.reuse, R167.reuse ;  /* 0x000000a61c507223 */ /* 0x180fe400000100a7 */
[----:B------:R-:W-:Y:S01]  /*4700*/  FFMA.FTZ R152, R170, R81, R132 ;  /* 0x00000051aa987223 */ /* 0x000fe20000010084 */
[----:B------:R-:W-:Y:S01]  /*4710*/  ISETP.GE.U32.AND.EX P6, PT, R213, 0x1000000, PT, P6 ;  /* 0x01000000d500780c */ /* 0x000fe20003fc6160 */
[----:B------:R-:W-:Y:S01]  /*4720*/  FADD.FTZ R153, R25, -R80 ;  /* 0x8000005019997221 */ /* 0x000fe20000010000 */
[----:B------:R-:W-:Y:S01]  /*4730*/  FFMA.FTZ R81, R19, R166, R167 ;  /* 0x000000a613517223 */ /* 0x000fe200000100a7 */
[----:B------:R-:W-:Y:S01]  /*4740*/  FMUL.FTZ R80, R152, UR13 ;  /* 0x0000000d98507c20 */ /* 0x000fe20008410000 */
[----:B------:R-:W-:Y:S01]  /*4750*/  FSEL R206, R82, RZ, P6 ;  /* 0x000000ff52ce7208 */ /* 0x000fe20003000000 */
[----:B------:R-:W-:Y:S01]  /*4760*/  FFMA.FTZ R153, R170, R153, R133 ;  /* 0x00000099aa997223 */ /* 0x000fe20000010085 */
[----:B------:R-:W-:Y:S01]  /*4770*/  ISETP.GE.U32.AND P6, PT, R220, RZ, PT ;  /* 0x000000ffdc00720c */ /* 0x000fe20003fc6070 */
[----:B------:R-:W-:Y:S01]  /*4780*/  FADD.FTZ R81, R22, -R81 ;  /* 0x8000005116517221 */ /* 0x000fe20000010000 */
[----:B------:R-:W-:Y:S01]  /*4790*/  F2FP.F16.F32.PACK_AB R159, R206, R159 ;  /* 0x0000009fce9f723e */ /* 0x000fe200000000ff */
[----:B------:R-:W-:Y:S01]  /*47a0*/  FMUL.FTZ R116, R153, UR13 ;  /* 0x0000000d99747c20 */ /* 0x000fe20008410000 */
[----:B------:R-:W-:-:S04]  /*47b0*/  ISETP.GE.U32.AND.EX P6, PT, R221, 0x1000000, PT, P6 ;  /* 0x01000000dd00780c */ /* 0x000fc80003fc6160 */
[----:B------:R-:W-:Y:S01]  /*47c0*/  FSEL R224, R82, RZ, P6 ;  /* 0x000000ff52e07208 */ /* 0x000fe20003000000 */
[----:B------:R-:W-:Y:S01]  /*47d0*/  FFMA.FTZ R82, R170, R81, R130 ;  /* 0x00000051aa527223 */ /* 0x000fe20000010082 */
[----:B------:R-:W-:Y:S02]  /*47e0*/  LOP3.LUT P6, RZ, R213, 0xff, RZ, 0xc0, !PT ;  /* 0x000000ffd5ff7812 */ /* 0x000fe400078cc0ff */
[----:B------:R-:W-:Y:S01]  /*47f0*/  F2FP.F16.F32.PACK_AB R119, R224, R119 ;  /* 0x00000077e077723e */ /* 0x000fe200000000ff */
[----:B------:R-:W-:Y:S01]  /*4800*/  FMUL.FTZ R81, R82, UR13 ;  /* 0x0000000d52517c20 */ /* 0x000fe20008410000 */
[----:B------:R-:W-:Y:S02]  /*4810*/  FSEL R158, R80, RZ, P6 ;  /* 0x000000ff509e7208 */ /* 0x000fe40003000000 */
[----:B------:R-:W-:-:S04]  /*4820*/  LOP3.LUT P6, RZ, R221, 0xff, RZ, 0xc0, !PT ;  /* 0x000000ffddff7812 */ /* 0x000fc800078cc0ff */
[----:B------:R-:W-:Y:S01]  /*4830*/  FSEL R164, R80, RZ, P6 ;  /* 0x000000ff50a47208 */ /* 0x000fe20003000000 */
[----:B------:R-:W-:Y:S01]  /*4840*/  FFMA.FTZ R80, R24, R166, R167 ;  /* 0x000000a618507223 */ /* 0x000fe200000100a7 */
[----:B------:R-:W-:-:S03]  /*4850*/  LOP3.LUT P6, RZ, R213, 0xff00, RZ, 0xc0, !PT ;  /* 0x0000ff00d5ff7812 */ /* 0x000fc600078cc0ff */
[----:B------:R-:W-:Y:S01]  /*4860*/  FADD.FTZ R83, R21, -R80 ;  /* 0x8000005015537221 */ /* 0x000fe20000010000 */
[----:B------:R-:W-:Y:S01]  /*4870*/  FSEL R225, R116, RZ, P6 ;  /* 0x000000ff74e17208 */ /* 0x000fe20003000000 */
[----:B------:R-:W-:Y:S01]  /*4880*/  FFMA.FTZ R80, R20, R166, R167 ;  /* 0x000000a614507223 */ /* 0x000fe200000100a7 */
[----:B------:R-:W-:Y:S01]  /*4890*/  LOP3.LUT P6, RZ, R221, 0xff00, RZ, 0xc0, !PT ;  /* 0x0000ff00ddff7812 */ /* 0x000fe200078cc0ff */
[----:B------:R-:W-:Y:S01]  /*48a0*/  FFMA.FTZ R83, R170, R83, R131 ;  /* 0x00000053aa537223 */ /* 0x000fe20000010083 */
[----:B------:R-:W-:Y:S01]  /*48b0*/  F2FP.F16.F32.PACK_AB R158, R225, R158 ;  /* 0x0000009ee19e723e */ /* 0x000fe200000000ff */
[----:B------:R-:W-:Y:S01]  /*48c0*/  FADD.FTZ R80, R17, -R80 ;  /* 0x8000005011507221 */ /* 0x000fe20000010000 */
[----:B------:R-:W-:Y:S01]  /*48d0*/  FSEL R227, R116, RZ, P6 ;  /* 0x000000ff74e37208 */ /* 0x000fe20003000000 */
[----:B------:R-:W-:Y:S01]  /*48e0*/  FMUL.FTZ R116, R83, UR13 ;  /* 0x0000000d53747c20 */ /* 0x000fe20008410000 */
[----:B------:R-:W-:-:S04]  /*48f0*/  LOP3.LUT P6, RZ, R212, 0xff0000, RZ, 0xc0, !PT ;  /* 0x00ff0000d4ff7812 */ /* 0x000fc800078cc0ff */
[----:B------:R-:W-:Y:S02]  /*4900*/  FSEL R157, R81, RZ, P6 ;  /* 0x000000ff519d7208 */ /* 0x000fe40003000000 */
[----:B------:R-:W-:-:S04]  /*4910*/  LOP3.LUT P6, RZ, R220, 0xff0000, RZ, 0xc0, !PT ;  /* 0x00ff0000dcff7812 */ /* 0x000fc800078cc0ff */
[----:B------:R-:W-:Y:S01]  /*4920*/  FSEL R160, R81, RZ, P6 ;  /* 0x000000ff51a07208 */ /* 0x000fe20003000000 */
[----:B------:R-:W-:Y:S01]  /*4930*/  FFMA.FTZ R81, R170, R80, R129 ;  /* 0x00000050aa517223 */ /* 0x000fe20000010081 */
[----:B------:R-:W-:Y:S01]  /*4940*/  LOP3.LUT P6, RZ, R212, 0xff000000, RZ, 0xc0, !PT ;  /* 0xff000000d4ff7812 */ /* 0x000fe200078cc0ff */
[----:B------:R-:W-:Y:S02]  /*4950*/  FFMA.FTZ R80, R170, R117, R128 ;  /* 0x00000075aa507223 */ /* 0x000fe40000010080 */
[----:B------:R-:W-:Y:S01]  /*4960*/  FMUL.FTZ R118, R81, UR13 ;  /* 0x0000000d51767c20 */ /* 0x000fe20008410000 */
[----:B0-----:R-:W-:Y:S02]  /*4970*/  FSEL R162, R116, RZ, P6 ;  /* 0x000000ff74a27208 */ /* 0x001fe40003000000 */
[----:B------:R-:W-:Y:S02]  /*4980*/  LOP3.LUT P6, RZ, R220, 0xff000000, RZ, 0xc0, !PT ;  /* 0xff000000dcff7812 */ /* 0x000fe400078cc0ff */
[----:B------:R-:W-:-:S02]  /*4990*/  F2FP.F16.F32.PACK_AB R157, R162, R157 ;  /* 0x0000009da29d723e */ /* 0x000fc400000000ff */
        /* <DEDUP_REMOVED lines=15> */
.L_x_3635:
[-CC-:B-1----:R-:W-:Y:S01]  /*4a90*/  FFMA.FTZ R116, R29, R166.reuse, R167.reuse ;  /* 0x000000a61d747223 */ /* 0x182fe200000100a7 */
[----:B------:R-:W-:Y:S01]  /*4aa0*/  LOP3.LUT P6, RZ, R213, 0xff0000, RZ, 0xc0, !PT ;  /* 0x00ff0000d5ff7812 */ /* 0x000fe200078cc0ff */
[-CC-:B------:R-:W-:Y:S02]  /*4ab0*/  FFMA.FTZ R119, R168, R166.reuse, R167.reuse ;  /* 0x000000a6a8777223 */ /* 0x180fe400000100a7 */
[----:B------:R-:W-:Y:S01]  /*4ac0*/  FADD.FTZ R117, R27, -R116 ;  /* 0x800000741b757221 */ /* 0x000fe20000010000 */
[----:B------:R-:W-:Y:S01]  /*4ad0*/  FFMA.FTZ R116, R28, R166, R167 ;  /* 0x000000a61c747223 */ /* 0x000fe200000100a7 */
[----:B------:R-:W-:Y:S02]  /*4ae0*/  FADD.FTZ R119, R30, -R119 ;  /* 0x800000771e777221 */ /* 0x000fe40000010000 */
[C---:B-----5:R-:W-:Y:S01]  /*4af0*/  FFMA.FTZ R117, R170.reuse, R117, R134 ;  /* 0x00000075aa757223 */ /* 0x060fe20000010086 */
[----:B------:R-:W-:Y:S01]  /*4b00*/  FADD.FTZ R118, R25, -R116 ;  /* 0x8000007419767221 */ /* 0x000fe20000010000 */
[----:B------:R-:W-:-:S02]  /*4b10*/  FFMA.FTZ R119, R170, R119, R135 ;  /* 0x00000077aa777223 */ /* 0x000fc40000010087 */
[----:B------:R-:W-:Y:S01]  /*4b20*/  FMUL.FTZ R117, R117, UR13 ;  /* 0x0000000d75757c20 */ /* 0x000fe20008410000 */
[----:B------:R-:W-:Y:S01]  /*4b30*/  FFMA.FTZ R118, R170, R118, R133 ;  /* 0x00000076aa767223 */ /* 0x000fe20000010085 */
[----:B------:R-:W-:-:S03]  /*4b40*/  FMUL.FTZ R119, R119, UR13 ;  /* 0x0000000d77777c20 */ /* 0x000fc60008410000 */
[----:B------:R-:W-:Y:S02]  /*4b50*/  FSEL R159, R117, RZ, P6 ;  /* 0x000000ff759f7208 */ /* 0x000fe40003000000 */
[----:B------:R-:W-:-:S04]  /*4b60*/  LOP3.LUT P6, RZ, R221, 0xff0000, RZ, 0xc0, !PT ;  /* 0x00ff0000ddff7812 */ /* 0x000fc800078cc0ff */
[----:B------:R-:W-:Y:S01]  /*4b70*/  FSEL R206, R117, RZ, P6 ;  /* 0x000000ff75ce7208 */ /* 0x000fe20003000000 */
[----:B------:R-:W-:Y:S01]  /*4b80*/  FFMA.FTZ R117, R23, R166, R167 ;  /* 0x000000a617757223 */ /* 0x000fe200000100a7 */
[----:B------:R-:W-:-:S03]  /*4b90*/  ISETP.GE.U32.AND P6, PT, R212, RZ, PT ;  /* 0x000000ffd400720c */ /* 0x000fc60003fc6070 */
[----:B------:R-:W-:Y:S01]  /*4ba0*/  FADD.FTZ R117, R26, -R117 ;  /* 0x800000751a757221 */ /* 0x000fe20000010000 */
[----:B------:R-:W-:-:S03]  /*4bb0*/  ISETP.GE.U32.AND.EX P6, PT, R213, 0x1000000, PT, P6 ;  /* 0x01000000d500780c */ /* 0x000fc60003fc6160 */
[----:B------:R-:W-:Y:S01]  /*4bc0*/  FFMA.FTZ R117, R170, R117, R132 ;  /* 0x00000075aa757223 */ /* 0x000fe20000010084 */
[----:B------:R-:W-:Y:S02]  /*4bd0*/  FSEL R224, R119, RZ, P6 ;  /* 0x000000ff77e07208 */ /* 0x000fe40003000000 */
[----:B------:R-:W-:Y:S01]  /*4be0*/  ISETP.GE.U32.AND P6, PT, R220, RZ, PT ;  /* 0x000000ffdc00720c */ /* 0x000fe20003fc6070 */
[----:B------:R-:W-:Y:S01]  /*4bf0*/  FMUL.FTZ R116, R117, UR13 ;  /* 0x0000000d75747c20 */ /* 0x000fe20008410000 */
[----:B------:R-:W-:Y:S01]  /*4c00*/  FFMA.FTZ R117, R19, R166, R167 ;  /* 0x000000a613757223 */ /* 0x000fe200000100a7 */
[----:B------:R-:W-:Y:S02]  /*4c10*/  F2FP.F16.F32.PACK_AB R159, R224, R159 ;  /* 0x0000009fe09f723e */ /* 0x000fe400000000ff */
[----:B------:R-:W-:Y:S01]  /*4c20*/  ISETP.GE.U32.AND.EX P6, PT, R221, 0x1000000, PT, P6 ;  /* 0x01000000dd00780c */ /* 0x000fe20003fc6160 */
[----:B------:R-:W-:-:S03]  /*4c30*/  FADD.FTZ R117, R22, -R117 ;  /* 0x8000007516757221 */ /* 0x000fc60000010000 */
[----:B------:R-:W-:Y:S01]  /*4c40*/  FSEL R229, R119, RZ, P6 ;  /* 0x000000ff77e57208 */ /* 0x000fe20003000000 */
[----:B------:R-:W-:Y:S01]  /*4c50*/  FMUL.FTZ R119, R118, UR13 ;  /* 0x0000000d76777c20 */ /* 0x000fe20008410000 */
[----:B------:R-:W-:Y:S01]  /*4c60*/  LOP3.LUT P6, RZ, R213, 0xff, RZ, 0xc0, !PT ;  /* 0x000000ffd5ff7812 */ /* 0x000fe200078cc0ff */
[----:B------:R-:W-:-:S03]  /*4c70*/  FFMA.FTZ R117, R170, R117, R130 ;  /* 0x00000075aa757223 */ /* 0x000fc60000010082 */
        /* <DEDUP_REMOVED lines=15> */
[----:B------:R-:W-:Y:S01]  /*4d70*/  LOP3.LUT P6, RZ, R212, 0xff0000, RZ, 0xc0, !PT ;  /* 0x00ff0000d4ff7812 */ /* 0x000fe200078cc0ff */
[----:B------:R-:W-:Y:S01]  /*4d80*/  FFMA.FTZ R116, R170, R116, R129 ;  /* 0x00000074aa747223 */ /* 0x000fe20000010081 */
[----:B------:R-:W-:-:S02]  /*4d90*/  F2FP.F16.F32.PACK_AB R119, R229, R206 ;  /* 0x000000cee577723e */ /* 0x000fc400000000ff */
        /* <DEDUP_REMOVED lines=16> */
[----:B------:R-:W-:-:S04]  /*4ea0*/  LOP3.LUT P6, RZ, R220, 0xff00, RZ, 0xc0, !PT ;  /* 0x0000ff00dcff7812 */ /* 0x000fc800078cc0ff */
[----:B------:R-:W-:Y:S02]  /*4eb0*/  FSEL R163, R116, RZ, P6 ;  /* 0x000000ff74a37208 */ /* 0x000fe40003000000 */
[----:B------:R-:W-:-:S04]  /*4ec0*/  LOP3.LUT P6, RZ, R212, 0xff, RZ, 0xc0, !PT ;  /* 0x000000ffd4ff7812 */ /* 0x000fc800078cc0ff */
[----:B------:R-:W-:Y:S02]  /*4ed0*/  FSEL R156, R117, RZ, P6 ;  /* 0x000000ff759c7208 */ /* 0x000fe40003000000 */
[----:B------:R-:W-:Y:S02]  /*4ee0*/  LOP3.LUT P6, RZ, R220, 0xff, RZ, 0xc0, !PT ;  /* 0x000000ffdcff7812 */ /* 0x000fe400078cc0ff */
[----:B------:R-:W-:Y:S02]  /*4ef0*/  F2FP.F16.F32.PACK_AB R156, R161, R156 ;  /* 0x0000009ca19c723e */ /* 0x000fe400000000ff */
[----:B------:R-:W-:Y:S02]  /*4f00*/  FSEL R116, R117, RZ, P6 ;  /* 0x000000ff75747208 */ /* 0x000fe40003000000 */
[----:B------:R-:W-:Y:S02]  /*4f10*/  F2FP.F16.F32.PACK_AB R117, R165, R160 ;  /* 0x000000a0a575723e */ /* 0x000fe400000000ff */
[----:B------:R-:W-:Y:S01]  /*4f20*/  F2FP.F16.F32.PACK_AB R116, R163, R116 ;  /* 0x00000074a374723e */ /* 0x000fe200000000ff */
[----:B------:R-:W-:Y:S06]  /*4f30*/  BRA `(.L_x_3636) ;  /* 0x0000001400f07947 */ /* 0x000fec0003800000 */
.L_x_3634:
[----:B-1----:R-:W1:Y:S02]  /*4f40*/  LDC.64 R116, c[0x0][0x478] ;  /* 0x00011e00ff747b82 */ /* 0x002e640000000a00 */
[----:B-1----:R-:W-:-:S04]  /*4f50*/  ISETP.NE.U32.AND P1, PT, R116, RZ, PT ;  /* 0x000000ff7400720c */ /* 0x002fc80003f25070 */
[----:B------:R-:W-:-:S13]  /*4f60*/  ISETP.NE.AND.EX P1, PT, R117, RZ, PT, P1 ;  /* 0x000000ff7500720c */ /* 0x000fda0003f25310 */
[----:B------:R-:W-:Y:S05]  /*4f70*/  @!P1 BRA `(.L_x_3637) ;  /* 0x00000004002c9947 */ /* 0x000fea0003800000 */
[-CC-:B------:R-:W-:Y:S01]  /*4f80*/  FFMA.FTZ R80, R29, R166.reuse, R167.reuse ;  /* 0x000000a61d507223 */ /* 0x180fe200000100a7 */
[----:B------:R-:W-:Y:S01]  /*4f90*/  LOP3.LUT P6, RZ, R213, 0xff0000, RZ, 0xc0, !PT ;  /* 0x00ff0000d5ff7812 */ /* 0x000fe200078cc0ff */
[-CC-:B------:R-:W-:Y:S01]  /*4fa0*/  FFMA.FTZ R83, R23, R166.reuse, R167.reuse ;  /* 0x000000a617537223 */ /* 0x180fe200000100a7 */
[-CC-:B------:R-:W-:Y:S01]  /*4fb0*/  FFMA.FTZ R116, R20, R166.reuse, R167.reuse ;  /* 0x000000a614747223 */ /* 0x180fe200000100a7 */
[----:B------:R-:W-:Y:S01]  /*4fc0*/  FADD.FTZ R81, R27, -R80 ;  /* 0x800000501b517221 */ /* 0x000fe20000010000 */
[-C--:B------:R-:W-:Y:S01]  /*4fd0*/  FFMA.FTZ R117, R15, R166.reuse, R167 ;  /* 0x000000a60f757223 */ /* 0x080fe200000100a7 */
[----:B------:R-:W-:Y:S02]  /*4fe0*/  FADD.FTZ R83, R26, -R83 ;  /* 0x800000531a537221 */ /* 0x000fe40000010000 */
[----:B-----5:R-:W-:Y:S01]  /*4ff0*/  FMUL.FTZ R154, R170, R81 ;  /* 0x00000051aa9a7220 */ /* 0x020fe20000410000 */
[----:B------:R-:W-:Y:S01]  /*5000*/  FFMA.FTZ R81, R168, R166, R167 ;  /* 0x000000a6a8517223 */ /* 0x000fe200000100a7 */
[----:B------:R-:W-:Y:S01]  /*5010*/  FMUL.FTZ R152, R170, R83 ;  /* 0x00000053aa987220 */ /* 0x000fe20000410000 */
[----:B------:R-:W-:Y:S01]  /*5020*/  FADD.FTZ R161, R18, -R117 ;  /* 0x8000007512a17221 */ /* 0x000fe20000010000 */
[----:B------:R-:W-:Y:S01]  /*5030*/  FMUL.FTZ R80, R154, UR13 ;  /* 0x0000000d9a507c20 */ /* 0x000fe20008410000 */
[----:B------:R-:W-:-:S04]  /*5040*/  FADD.FTZ R81, R30, -R81 ;  /* 0x800000511e517221 */ /* 0x000fc80000010000 */
[----:B------:R-:W-:Y:S01]  /*5050*/  FSEL R159, R80, RZ, P6 ;  /* 0x000000ff509f7208 */ /* 0x000fe20003000000 */
[----:B------:R-:W-:Y:S01]  /*5060*/  FMUL.FTZ R155, R170, R81 ;  /* 0x00000051aa9b7220 */ /* 0x000fe20000410000 */
[----:B------:R-:W-:-:S03]  /*5070*/  LOP3.LUT P6, RZ, R221, 0xff0000, RZ, 0xc0, !PT ;  /* 0x00ff0000ddff7812 */ /* 0x000fc600078cc0ff */
[----:B------:R-:W-:Y:S01]  /*5080*/  FMUL.FTZ R81, R155, UR13 ;  /* 0x0000000d9b517c20 */ /* 0x000fe20008410000 */
        /* <DEDUP_REMOVED lines=13> */
[----:B------:R-:W-:Y:S02]  /*5160*/  LOP3.LUT P6, RZ, R213, 0xff, RZ, 0xc0, !PT ;  /* 0x000000ffd5ff7812 */ /* 0x000fe400078cc0ff */
[----:B------:R-:W-:Y:S01]  /*5170*/  F2FP.F16.F32.PACK_AB R119, R206, R119 ;  /* 0x00000077ce77723e */ /* 0x000fe200000000ff */
        /* <DEDUP_REMOVED lines=13> */
[----:B------:R-:W-:Y:S02]  /*5250*/  F2FP.F16.F32.PACK_AB R158, R225, R158 ;  /* 0x0000009ee19e723e */ /* 0x000fe400000000ff */
[----:B------:R-:W-:Y:S01]  /*5260*/  FSEL R227, R81, RZ, P6 ;  /* 0x000000ff51e37208 */ /* 0x000fe20003000000 */
[----:B------:R-:W-:Y:S01]  /*5270*/  FADD.FTZ R81, R17, -R116 ;  /* 0x8000007411517221 */ /* 0x000fe20000010000 */
[----:B------:R-:W-:Y:S01]  /*5280*/  LOP3.LUT P6, RZ, R212, 0xff0000, RZ, 0xc0, !PT ;  /* 0x00ff0000d4ff7812 */ /* 0x000fe200078cc0ff */
[----:B------:R-:W-:Y:S01]  /*5290*/  FMUL.FTZ R116, R83, UR13 ;  /* 0x0000000d53747c20 */ /* 0x000fe20008410000 */
[----:B------:R-:W-:Y:S01]  /*52a0*/  F2FP.F16.F32.PACK_AB R118, R227, R118 ;  /* 0x00000076e376723e */ /* 0x000fe200000000ff */
[----:B------:R-:W-:Y:S01]  /*52b0*/  FMUL.FTZ R81, R170, R81 ;  /* 0x00000051aa517220 */ /* 0x000fe20000410000 */
[----:B------:R-:W-:-:S02]  /*52c0*/  FSEL R157, R80, RZ, P6 ;  /* 0x000000ff509d7208 */ /* 0x000fc40003000000 */
[----:B------:R-:W-:Y:S01]  /*52d0*/  LOP3.LUT P6, RZ, R220, 0xff0000, RZ, 0xc0, !PT ;  /* 0x00ff0000dcff7812 */ /* 0x000fe200078cc0ff */
[----:B------:R-:W-:-:S03]  /*52e0*/  FMUL.FTZ R117, R81, UR13 ;  /* 0x0000000d51757c20 */ /* 0x000fc60008410000 */
[----:B------:R-:W-:Y:S01]  /*52f0*/  FSEL R160, R80, RZ, P6 ;  /* 0x000000ff50a07208 */ /* 0x000fe20003000000 */
[----:B------:R-:W-:Y:S01]  /*5300*/  FMUL.FTZ R80, R170, R161 ;  /* 0x000000a1aa507220 */ /* 0x000fe20000410000 */
[----:B------:R-:W-:-:S04]  /*5310*/  LOP3.LUT P6, RZ, R212, 0xff000000, RZ, 0xc0, !PT ;  /* 0xff000000d4ff7812 */ /* 0x000fc800078cc0ff */
[----:B0-----:R-:W-:Y:S02]  /*5320*/  FSEL R162, R116, RZ, P6 ;  /* 0x000000ff74a27208 */ /* 0x001fe40003000000 */
[----:B------:R-:W-:Y:S02]  /*5330*/  LOP3.LUT P6, RZ, R220, 0xff000000, RZ, 0xc0, !PT ;  /* 0xff000000dcff7812 */ /* 0x000fe400078cc0ff */
[----:B------:R-:W-:Y:S02]  /*5340*/  F2FP.F16.F32.PACK_AB R157, R162, R157 ;  /* 0x0000009da29d723e */ /* 0x000fe400000000ff */
[----:B------:R-:W-:Y:S01]  /*5350*/  FSEL R165, R116, RZ, P6 ;  /* 0x000000ff74a57208 */ /* 0x000fe20003000000 */
[----:B------:R-:W-:Y:S01]  /*5360*/  FMUL.FTZ R116, R80, UR13 ;  /* 0x0000000d50747c20 */ /* 0x000fe20008410000 */
[----:B------:R-:W-:-:S04]  /*5370*/  LOP3.LUT P6, RZ, R212, 0xff00, RZ, 0xc0, !PT ;  /* 0x0000ff00d4ff7812 */ /* 0x000fc800078cc0ff */
        /* <DEDUP_REMOVED lines=11> */
.L_x_3637:
[-CC-:B------:R-:W-:Y:S01]  /*5430*/  FFMA.FTZ R116, R29, R166.reuse, R167.reuse ;  /* 0x000000a61d747223 */ /* 0x180fe200000100a7 */
[----:B------:R-:W-:Y:S01]  /*5440*/  LOP3.LUT P6, RZ, R213, 0xff0000, RZ, 0xc0, !PT ;  /* 0x00ff0000d5ff7812 */ /* 0x000fe200078cc0ff */
[-CC-:B------:R-:W-:Y:S02]  /*5450*/  FFMA.FTZ R119, R168, R166.reuse, R167.reuse ;  /* 0x000000a6a8777223 */ /* 0x180fe400000100a7 */
[----:B------:R-:W-:Y:S01]  /*5460*/  FADD.FTZ R117, R27, -R116 ;  /* 0x800000741b757221 */ /* 0x000fe20000010000 */
[----:B------:R-:W-:Y:S01]  /*5470*/  FFMA.FTZ R116, R28, R166, R167 ;  /* 0x000000a61c747223 */ /* 0x000fe200000100a7 */
[----:B------:R-:W-:Y:S02]  /*5480*/  FADD.FTZ R119, R30, -R119 ;  /* 0x800000771e777221 */ /* 0x000fe40000010000 */
[C---:B-----5:R-:W-:Y:S02]  /*5490*/  FMUL.FTZ R117, R170.reuse, R117 ;  /* 0x00000075aa757220 */ /* 0x060fe40000410000 */
[----:B------:R-:W-:-:S02]  /*54a0*/  FMUL.FTZ R119, R170, R119 ;  /* 0x00000077aa777220 */ /* 0x000fc40000410000 */
[----:B------:R-:W-:Y:S02]  /*54b0*/  FMUL.FTZ R117, R117, UR13 ;  /* 0x0000000d75757c20 */ /* 0x000fe40008410000 */
[----:B------:R-:W-:Y:S01]  /*54c0*/  FMUL.FTZ R118, R119, UR13 ;  /* 0x0000000d77767c20 */ /* 0x000fe20008410000 */
[----:B------:R-:W-:Y:S02]  /*54d0*/  FADD.FTZ R119, R25, -R116 ;  /* 0x8000007419777221 */ /* 0x000fe40000010000 */
[----:B------:R-:W-:Y:S02]  /*54e0*/  FSEL R159, R117, RZ, P6 ;  /* 0x000000ff759f7208 */ /* 0x000fe40003000000 */
[----:B------:R-:W-:Y:S01]  /*54f0*/  LOP3.LUT P6, RZ, R221, 0xff0000, RZ, 0xc0, !PT ;  /* 0x00ff0000ddff7812 */ /* 0x000fe200078cc0ff */
[----:B------:R-:W-:-:S03]  /*5500*/  FMUL.FTZ R119, R170, R119 ;  /* 0x00000077aa777220 */ /* 0x000fc60000410000 */
        /* <DEDUP_REMOVED lines=27> */
[----:B------:R-:W-:Y:S02]  /*56c0*/  F2FP.F16.F32.PACK_AB R158, R225, R158 ;  /* 0x0000009ee19e723e */ /* 0x000fe400000000ff */
        /* <DEDUP_REMOVED lines=31> */
[----:B------:R-:W-:Y:S01]  /*58c0*/  F2FP.F16.F32.PACK_AB R116, R163, R116 ;  /* 0x00000074a374723e */ /* 0x000fe200000000ff */
[----:B------:R-:W-:Y:S06]  /*58d0*/  BRA `(.L_x_3636) ;  /* 0x0000000c00887947 */ /* 0x000fec0003800000 */
.L_x_3633:
        /* <DEDUP_REMOVED lines=14> */
[----:B------:R-:W-:Y:S01]  /*59c0*/  FADD.FTZ R82, R17, -R82 ;  /* 0x8000005211527221 */ /* 0x000fe20000010000 */
[C---:B-----5:R-:W-:Y:S01]  /*59d0*/  FFMA.FTZ R154, R170.reuse, R81, R134 ;  /* 0x00000051aa9a7223 */ /* 0x060fe20000010086 */
[-C--:B------:R-:W-:Y:S01]  /*59e0*/  FFMA.FTZ R81, R15, R166.reuse, R167 ;  /* 0x000000a60f517223 */ /* 0x080fe200000100a7 */
        /* <DEDUP_REMOVED lines=8> */
[----:B------:R-:W-:Y:S01]  /*5a70*/  FFMA.FTZ R80, R170, R81, R128 ;  /* 0x00000051aa507223 */ /* 0x000fe20000010080 */
[----:B------:R-:W-:Y:S01]  /*5a80*/  ISETP.GE.U32.AND P6, PT, R212, RZ, PT ;  /* 0x000000ffd400720c */ /* 0x000fe20003fc6070 */
[----:B------:R-:W-:Y:S01]  /*5a90*/  FADD.FTZ R157, R26, -R157 ;  /* 0x8000009d1a9d7221 */ /* 0x000fe20000010000 */
[----:B------:R-:W-:Y:S01]  /*5aa0*/  FADD.FTZ R159, R25, -R158 ;  /* 0x8000009e199f7221 */ /* 0x000fe20000010000 */
[----:B------:R-:W-:Y:S01]  /*5ab0*/  FMUL.FTZ R81, R80, UR13 ;  /* 0x0000000d50517c20 */ /* 0x000fe20008410000 */
[----:B------:R-:W-:-:S04]  /*5ac0*/  ISETP.GE.U32.AND.EX P6, PT, R213, 0x1000000, PT, P6 ;  /* 0x01000000d500780c */ /* 0x000fc80003fc6160 */
[----:B------:R-:W-:Y:S01]  /*5ad0*/  FSEL R165, R83, RZ, P6 ;  /* 0x000000ff53a57208 */ /* 0x000fe20003000000 */
[----:B------:R-:W-:Y:S01]  /*5ae0*/  FFMA.FTZ R83, R19, R166, R167 ;  /* 0x000000a613537223 */ /* 0x000fe200000100a7 */
[----:B------:R-:W-:-:S03]  /*5af0*/  LOP3.LUT P6, RZ, R212, 0xff, RZ, 0xc0, !PT ;  /* 0x000000ffd4ff7812 */ /* 0x000fc600078cc0ff */
[----:B------:R-:W-:Y:S01]  /*5b00*/  FADD.FTZ R83, R22, -R83 ;  /* 0x8000005316537221 */ /* 0x000fe20000010000 */
[----:B------:R-:W-:Y:S01]  /*5b10*/  FSEL R156, R81, RZ, P6 ;  /* 0x000000ff519c7208 */ /* 0x000fe20003000000 */
[----:B------:R-:W-:Y:S01]  /*5b20*/  FFMA.FTZ R81, R170, R82, R129 ;  /* 0x00000052aa517223 */ /* 0x000fe20000010081 */
[----:B------:R-:W-:Y:S01]  /*5b30*/  LOP3.LUT P6, RZ, R212, 0xff00, RZ, 0xc0, !PT ;  /* 0x0000ff00d4ff7812 */ /* 0x000fe200078cc0ff */
[C---:B------:R-:W-:Y:S01]  /*5b40*/  FFMA.FTZ R82, R170.reuse, R83, R130 ;  /* 0x00000053aa527223 */ /* 0x040fe20000010082 */
[----:B------:R-:W-:Y:S01]  /*5b50*/  FFMA.FTZ R83, R170, R153, R131 ;  /* 0x00000099aa537223 */ /* 0x000fe20000010083 */
[----:B------:R-:W-:Y:S02]  /*5b60*/  FMUL.FTZ R152, R81, UR13 ;  /* 0x0000000d51987c20 */ /* 0x000fe40008410000 */
[----:B------:R-:W-:Y:S01]  /*5b70*/  FMUL.FTZ R153, R82, UR13 ;  /* 0x0000000d52997c20 */ /* 0x000fe20008410000 */
[----:B------:R-:W-:Y:S02]  /*5b80*/  FMUL.FTZ R158, R83, UR13 ;  /* 0x0000000d539e7c20 */ /* 0x000fe40008410000 */
[----:B------:R-:W-:Y:S01]  /*5b90*/  FSEL R161, R152, RZ, P6 ;  /* 0x000000ff98a17208 */ /* 0x000fe20003000000 */
[----:B------:R-:W-:Y:S01]  /*5ba0*/  FFMA.FTZ R152, R170, R157, R132 ;  /* 0x0000009daa987223 */ /* 0x000fe20000010084 */
[----:B------:R-:W-:-:S02]  /*5bb0*/  LOP3.LUT P6, RZ, R212, 0xff0000, RZ, 0xc0, !PT ;  /* 0x00ff0000d4ff7812 */ /* 0x000fc400078cc0ff */
[----:B------:R-:W-:Y:S02]  /*5bc0*/  F2FP.F16.F32.PACK_AB R156, R161, R156 ;  /* 0x0000009ca19c723e */ /* 0x000fe400000000ff */
[----:B------:R-:W-:Y:S01]  /*5bd0*/  FSEL R157, R153, RZ, P6 ;  /* 0x000000ff999d7208 */ /* 0x000fe20003000000 */
[----:B------:R-:W-:Y:S01]  /*5be0*/  FFMA.FTZ R153, R170, R159, R133 ;  /* 0x0000009faa997223 */ /* 0x000fe20000010085 */
[----:B------:R-:W-:Y:S01]  /*5bf0*/  LOP3.LUT P6, RZ, R212, 0xff000000, RZ, 0xc0, !PT ;  /* 0xff000000d4ff7812 */ /* 0x000fe200078cc0ff */
[----:B------:R-:W-:Y:S02]  /*5c00*/  FMUL.FTZ R159, R152, UR13 ;  /* 0x0000000d989f7c20 */ /* 0x000fe40008410000 */
[----:B0-----:R-:W-:Y:S01]  /*5c10*/  FMUL.FTZ R162, R153, UR13 ;  /* 0x0000000d99a27c20 */ /* 0x001fe20008410000 */
[----:B------:R-:W-:Y:S02]  /*5c20*/  FSEL R160, R158, RZ, P6 ;  /* 0x000000ff9ea07208 */ /* 0x000fe40003000000 */
[----:B------:R-:W-:-:S02]  /*5c30*/  LOP3.LUT P6, RZ, R213, 0xff, RZ, 0xc0, !PT ;  /* 0x000000ffd5ff7812 */ /* 0x000fc400078cc0ff */
[----:B------:R-:W-:Y:S02]  /*5c40*/  F2FP.F16.F32.PACK_AB R157, R160, R157 ;  /* 0x0000009da09d723e */ /* 0x000fe400000000ff */
[----:B------:R-:W-:Y:S02]  /*5c50*/  FSEL R158, R159, RZ, P6 ;  /* 0x000000ff9f9e7208 */ /* 0x000fe40003000000 */
[----:B------:R-:W-:Y:S02]  /*5c60*/  LOP3.LUT P6, RZ, R213, 0xff00, RZ, 0xc0, !PT ;  /* 0x0000ff00d5ff7812 */ /* 0x000fe400078cc0ff */
[----:B------:R-:W-:Y:S02]  /*5c70*/  F2FP.F16.F32.PACK_AB R159, R165, R164 ;  /* 0x000000a4a59f723e */ /* 0x000fe400000000ff */
[----:B------:R-:W-:-:S04]  /*5c80*/  FSEL R163, R162, RZ, P6 ;  /* 0x000000ffa2a37208 */ /* 0x000fc80003000000 */
[----:B------:R-:W-:Y:S01]  /*5c90*/  F2FP.F16.F32.PACK_AB R158, R163, R158 ;  /* 0x0000009ea39e723e */ /* 0x000fe200000000ff */
[----:B------:R-:W-:Y:S06]  /*5ca0*/  BRA `(.L_x_3636) ;  /* 0x0000000800947947 */ /* 0x000fec0003800000 */
.L_x_3639:
[-CC-:B------:R-:W-:Y:S01]  /*5cb0*/  FFMA.FTZ R156, R29, R166.reuse, R167.reuse ;  /* 0x000000a61d9c7223 */ /* 0x180fe200000100a7 */
[-CC-:B------:R-:W-:Y:S01]  /*5cc0*/  FFMA.FTZ R159, R168, R166.reuse, R167.reuse ;  /* 0x000000a6a89f7223 */ /* 0x180fe200000100a7 */
[----:B------:R-:W-:Y:S01]  /*5cd0*/  LOP3.LUT P6, RZ, R213, 0xff0000, RZ, 0xc0, !PT ;  /* 0x00ff0000d5ff7812 */ /* 0x000fe200078cc0ff */
[----:B------:R-:W-:Y:S01]  /*5ce0*/  FFMA.FTZ R158, R28, R166, R167 ;  /* 0x000000a61c9e7223 */ /* 0x000fe200000100a7 */
[----:B------:R-:W-:Y:S01]  /*5cf0*/  FADD.FTZ R157, R27, -R156 ;  /* 0x8000009c1b9d7221 */ /* 0x000fe20000010000 */
[----:B------:R-:W-:-:S03]  /*5d00*/  FADD.FTZ R159, R30, -R159 ;  /* 0x8000009f1e9f7221 */ /* 0x000fc60000010000 */
[C---:B-----5:R-:W-:Y:S01]  /*5d10*/  FFMA.FTZ R156, R170.reuse, R157, R134 ;  /* 0x0000009daa9c7223 */ /* 0x060fe20000010086 */
[----:B------:R-:W-:Y:S01]  /*5d20*/  FFMA.FTZ R157, R23, R166, R167 ;  /* 0x000000a6179d7223 */ /* 0x000fe200000100a7 */
[----:B------:R-:W-:Y:S02]  /*5d30*/  FFMA.FTZ R159, R170, R159, R135 ;  /* 0x0000009faa9f7223 */ /* 0x000fe40000010087 */
[----:B------:R-:W-:Y:S01]  /*5d40*/  FMUL.FTZ R156, R156, UR13 ;  /* 0x0000000d9c9c7c20 */ /* 0x000fe20008410000 */
[----:B------:R-:W-:Y:S01]  /*5d50*/  FADD.FTZ R157, R26, -R157 ;  /* 0x8000009d1a9d7221 */ /* 0x000fe20000010000 */
[----:B------:R-:W-:-:S03]  /*5d60*/  FMUL.FTZ R159, R159, UR13 ;  /* 0x0000000d9f9f7c20 */ /* 0x000fc60008410000 */
[----:B------:R-:W-:Y:S01]  /*5d70*/  FSEL R164, R156, RZ, P6 ;  /* 0x000000ff9ca47208 */ /* 0x000fe20003000000 */
[----:B------:R-:W-:Y:S01]  /*5d80*/  FFMA.FTZ R157, R170, R157, R132 ;  /* 0x0000009daa9d7223 */ /* 0x000fe20000010084 */
[----:B------:R-:W-:-:S03]  /*5d90*/  ISETP.GE.U32.AND P6, PT, R212, RZ, PT ;  /* 0x000000ffd400720c */ /* 0x000fc60003fc6070 */
[----:B------:R-:W-:Y:S01]  /*5da0*/  FMUL.FTZ R156, R157, UR13 ;  /* 0x0000000d9d9c7c20 */ /* 0x000fe20008410000 */
[----:B------:R-:W-:Y:S01]  /*5db0*/  ISETP.GE.U32.AND.EX P6, PT, R213, 0x1000000, PT, P6 ;  /* 0x01000000d500780c */ /* 0x000fe20003fc6160 */
[----:B------:R-:W-:-:S03]  /*5dc0*/  FFMA.FTZ R157, R19, R166, R167 ;  /* 0x000000a6139d7223 */ /* 0x000fc600000100a7 */
[----:B------:R-:W-:Y:S01]  /*5dd0*/  FSEL R225, R159, RZ, P6 ;  /* 0x000000ff9fe17208 */ /* 0x000fe20003000000 */
[----:B------:R-:W-:Y:S01]  /*5de0*/  FADD.FTZ R159, R25, -R158 ;  /* 0x8000009e199f7221 */ /* 0x000fe20000010000 */
[----:B------:R-:W-:Y:S01]  /*5df0*/  LOP3.LUT P6, RZ, R213, 0xff, RZ, 0xc0, !PT ;  /* 0x000000ffd5ff7812 */ /* 0x000fe200078cc0ff */
[-C--:B------:R-:W-:Y:S01]  /*5e00*/  FFMA.FTZ R158, R24, R166.reuse, R167 ;  /* 0x000000a6189e7223 */ /* 0x080fe200000100a7 */
[----:B------:R-:W-:Y:S01]  /*5e10*/  FADD.FTZ R157, R22, -R157 ;  /* 0x8000009d169d7221 */ /* 0x000fe20000010000 */
[----:B------:R-:W-:Y:S01]  /*5e20*/  FFMA.FTZ R160, R170, R159, R133 ;  /* 0x0000009faaa07223 */ /* 0x000fe20000010085 */
[----:B0-----:R-:W-:Y:S01]  /*5e30*/  FSEL R162, R156, RZ, P6 ;  /* 0x000000ff9ca27208 */ /* 0x001fe20003000000 */
[----:B------:R-:W-:Y:S01]  /*5e40*/  FADD.FTZ R159, R21, -R158 ;  /* 0x8000009e159f7221 */ /* 0x000fe20000010000 */
[----:B------:R-:W-:Y:S01]  /*5e50*/  LOP3.LUT P6, RZ, R213, 0xff00, RZ, 0xc0, !PT ;  /* 0x0000ff00d5ff7812 */ /* 0x000fe200078cc0ff */
[----:B------:R-:W-:Y:S01]  /*5e60*/  FMUL.FTZ R160, R160, UR13 ;  /* 0x0000000da0a07c20 */ /* 0x000fe20008410000 */
[----:B------:R-:W-:Y:S01]  /*5e70*/  FFMA.FTZ R158, R170, R157, R130 ;  /* 0x0000009daa9e7223 */ /* 0x000fe20000010082 */
[-C--:B------:R-:W-:Y:S01]  /*5e80*/  FFMA.FTZ R156, R20, R166.reuse, R167 ;  /* 0x000000a6149c7223 */ /* 0x080fe200000100a7 */
[----:B------:R-:W-:Y:S01]  /*5e90*/  FFMA.FTZ R159, R170, R159, R131 ;  /* 0x0000009faa9f7223 */ /* 0x000fe20000010083 */
[----:B------:R-:W-:Y:S01]  /*5ea0*/  FFMA.FTZ R157, R15, R166, R167 ;  /* 0x000000a60f9d7223 */ /* 0x000fe200000100a7 */
[----:B------:R-:W-:Y:S01]  /*5eb0*/  FMUL.FTZ R158, R158, UR13 ;  /* 0x0000000d9e9e7c20 */ /* 0x000fe20008410000 */
[----:B------:R-:W-:Y:S01]  /*5ec0*/  FSEL R165, R160, RZ, P6 ;  /* 0x000000ffa0a57208 */ /* 0x000fe20003000000 */
[----:B------:R-:W-:Y:S01]  /*5ed0*/  FADD.FTZ R156, R17, -R156 ;  /* 0x8000009c119c7221 */ /* 0x000fe20000010000 */
[----:B------:R-:W-:Y:S01]  /*5ee0*/  LOP3.LUT P6, RZ, R212, 0xff0000, RZ, 0xc0, !PT ;  /* 0x00ff0000d4ff7812 */ /* 0x000fe200078cc0ff */
[----:B------:R-:W-:Y:S01]  /*5ef0*/  FMUL.FTZ R159, R159, UR13 ;  /* 0x0000000d9f9f7c20 */ /* 0x000fe20008410000 */
[----:B------:R-:W-:Y:S01]  /*5f00*/  FADD.FTZ R157, R18, -R157 ;  /* 0x8000009d129d7221 */ /* 0x000fe20000010000 */
[----:B------:R-:W-:Y:S01]  /*5f10*/  FFMA.FTZ R156, R170, R156, R129 ;  /* 0x0000009caa9c7223 */ /* 0x000fe20000010081 */
[----:B------:R-:W-:-:S02]  /*5f20*/  FSEL R160, R158, RZ, P6 ;  /* 0x000000ff9ea07208 */ /* 0x000fc40003000000 */
[----:B------:R-:W-:Y:S01]  /*5f30*/  LOP3.LUT P6, RZ, R212, 0xff000000, RZ, 0xc0, !PT ;  /* 0xff000000d4ff7812 */ /* 0x000fe200078cc0ff */
[----:B------:R-:W-:Y:S01]  /*5f40*/  FMUL.FTZ R156, R156, UR13 ;  /* 0x0000000d9c9c7c20 */ /* 0x000fe20008410000 */
[----:B------:R-:W-:Y:S01]  /*5f50*/  FFMA.FTZ R157, R170, R157, R128 ;  /* 0x0000009daa9d7223 */ /* 0x000fe20000010080 */
[----:B------:R-:W-:Y:S02]  /*5f60*/  F2FP.F16.F32.PACK_AB R158, R165, R162 ;  /* 0x000000a2a59e723e */ /* 0x000fe400000000ff */
[----:B------:R-:W-:Y:S01]  /*5f70*/  FSEL R163, R159, RZ, P6 ;  /* 0x000000ff9fa37208 */ /* 0x000fe20003000000 */
[----:B------:R-:W-:Y:S01]  /*5f80*/  FMUL.FTZ R157, R157, UR13 ;  /* 0x0000000d9d9d7c20 */ /* 0x000fe20008410000 */
[----:B------:R-:W-:Y:S02]  /*5f90*/  LOP3.LUT P6, RZ, R212, 0xff00, RZ, 0xc0, !PT ;  /* 0x0000ff00d4ff7812 */ /* 0x000fe400078cc0ff */
[----:B------:R-:W-:Y:S02]  /*5fa0*/  F2FP.F16.F32.PACK_AB R159, R225, R164 ;  /* 0x000000a4e19f723e */ /* 0x000fe400000000ff */
[----:B------:R-:W-:-:S02]  /*5fb0*/  FSEL R161, R156, RZ, P6 ;  /* 0x000000ff9ca17208 */ /* 0x000fc40003000000 */
[----:B------:R-:W-:-:S04]  /*5fc0*/  LOP3.LUT P6, RZ, R212, 0xff, RZ, 0xc0, !PT ;  /* 0x000000ffd4ff7812 */ /* 0x000fc800078cc0ff */
[----:B------:R-:W-:Y:S02]  /*5fd0*/  FSEL R156, R157, RZ, P6 ;  /* 0x000000ff9d9c7208 */ /* 0x000fe40003000000 */
[----:B------:R-:W-:Y:S02]  /*5fe0*/  F2FP.F16.F32.PACK_AB R157, R163, R160 ;  /* 0x000000a0a39d723e */ /* 0x000fe400000000ff */
[----:B------:R-:W-:Y:S01]  /*5ff0*/  F2FP.F16.F32.PACK_AB R156, R161, R156 ;  /* 0x0000009ca19c723e */ /* 0x000fe200000000ff */
[----:B------:R-:W-:Y:S06]  /*6000*/  BRA `(.L_x_3636) ;  /* 0x0000000400bc7947 */ /* 0x000fec0003800000 */
.L_x_3638:
        /* <DEDUP_REMOVED lines=11> */
[-CC-:B------:R-:W-:Y:S01]  /*60c0*/  FFMA.FTZ R157, R23, R166.reuse, R167.reuse ;  /* 0x000000a6179d7223 */ /* 0x180fe200000100a7 */
[C---:B-----5:R-:W-:Y:S01]  /*60d0*/  FMUL.FTZ R154, R170.reuse, R81 ;  /* 0x00000051aa9a7220 */ /* 0x060fe20000410000 */
[-C--:B------:R-:W-:Y:S01]  /*60e0*/  FFMA.FTZ R81, R15, R166.reuse, R167 ;  /* 0x000000a60f517223 */ /* 0x080fe200000100a7 */
[----:B------:R-:W-:Y:S01]  /*60f0*/  FMUL.FTZ R155, R170, R83 ;  /* 0x00000053aa9b7220 */ /* 0x000fe20000410000 */
[----:B------:R-:W-:Y:S01]  /*6100*/  FADD.FTZ R153, R22, -R153 ;  /* 0x8000009916997221 */ /* 0x000fe20000010000 */
[----:B------:R-:W-:Y:S01]  /*6110*/  FMUL.FTZ R80, R154, UR13 ;  /* 0x0000000d9a507c20 */ /* 0x000fe20008410000 */
[----:B------:R-:W-:Y:S01]  /*6120*/  FADD.FTZ R81, R18, -R81 ;  /* 0x8000005112517221 */ /* 0x000fe20000010000 */
[----:B------:R-:W-:Y:S01]  /*6130*/  FMUL.FTZ R83, R155, UR13 ;  /* 0x0000000d9b537c20 */ /* 0x000fe20008410000 */
[----:B------:R-:W-:Y:S01]  /*6140*/  FFMA.FTZ R158, R28, R166, R167 ;  /* 0x000000a61c9e7223 */ /* 0x000fe200000100a7 */
[----:B------:R-:W-:Y:S01]  /*6150*/  FADD.FTZ R157, R26, -R157 ;  /* 0x8000009d1a9d7221 */ /* 0x000fe20000010000 */
[----:B------:R-:W-:Y:S01]  /*6160*/  FSEL R164, R80, RZ, P6 ;  /* 0x000000ff50a47208 */ /* 0x000fe20003000000 */
[----:B------:R-:W-:Y:S01]  /*6170*/  FMUL.FTZ R80, R170, R81 ;  /* 0x00000051aa507220 */ /* 0x000fe20000410000 */
[----:B------:R-:W-:Y:S01]  /*6180*/  ISETP.GE.U32.AND P6, PT, R212, RZ, PT ;  /* 0x000000ffd400720c */ /* 0x000fe20003fc6070 */
[----:B------:R-:W-:-:S02]  /*6190*/  FADD.FTZ R159, R25, -R158 ;  /* 0x8000009e199f7221 */ /* 0x000fc40000010000 */
[----:B------:R-:W-:Y:S01]  /*61a0*/  FMUL.FTZ R81, R80, UR13 ;  /* 0x0000000d50517c20 */ /* 0x000fe20008410000 */
[----:B------:R-:W-:-:S04]  /*61b0*/  ISETP.GE.U32.AND.EX P6, PT, R213, 0x1000000, PT, P6 ;  /* 0x01000000d500780c */ /* 0x000fc80003fc6160 */
[----:B------:R-:W-:Y:S01]  /*61c0*/  FSEL R165, R83, RZ, P6 ;  /* 0x000000ff53a57208 */ /* 0x000fe20003000000 */
[----:B------:R-:W-:Y:S01]  /*61d0*/  FADD.FTZ R83, R17, -R82 ;  /* 0x8000005211537221 */ /* 0x000fe20000010000 */
[----:B------:R-:W-:Y:S01]  /*61e0*/  LOP3.LUT P6, RZ, R212, 0xff, RZ, 0xc0, !PT ;  /* 0x000000ffd4ff7812 */ /* 0x000fe200078cc0ff */
[----:B------:R-:W-:-:S03]  /*61f0*/  FFMA.FTZ R82, R24, R166, R167 ;  /* 0x000000a618527223 */ /* 0x000fc600000100a7 */
[----:B------:R-:W-:Y:S01]  /*6200*/  FSEL R156, R81, RZ, P6 ;  /* 0x000000ff519c7208 */ /* 0x000fe20003000000 */
[----:B------:R-:W-:Y:S01]  /*6210*/  FMUL.FTZ R81, R170, R83 ;  /* 0x00000053aa517220 */ /* 0x000fe20000410000 */
[----:B------:R-:W-:Y:S01]  /*6220*/  FADD.FTZ R83, R21, -R82 ;  /* 0x8000005215537221 */ /* 0x000fe20000010000 */
[----:B------:R-:W-:Y:S01]  /*6230*/  LOP3.LUT P6, RZ, R212, 0xff00, RZ, 0xc0, !PT ;  /* 0x0000ff00d4ff7812 */ /* 0x000fe200078cc0ff */
[C---:B------:R-:W-:Y:S01]  /*6240*/  FMUL.FTZ R82, R170.reuse, R153 ;  /* 0x00000099aa527220 */ /* 0x040fe20000410000 */
[----:B------:R-:W-:Y:S01]  /*6250*/  FMUL.FTZ R152, R81, UR13 ;  /* 0x0000000d51987c20 */ /* 0x000fe20008410000 */
[----:B------:R-:W-:Y:S02]  /*6260*/  FMUL.FTZ R83, R170, R83 ;  /* 0x00000053aa537220 */ /* 0x000fe40000410000 */
[----:B------:R-:W-:Y:S02]  /*6270*/  FMUL.FTZ R153, R82, UR13 ;  /* 0x0000000d52997c20 */ /* 0x000fe40008410000 */
[----:B------:R-:W-:Y:S01]  /*6280*/  FSEL R161, R152, RZ, P6 ;  /* 0x000000ff98a17208 */ /* 0x000fe20003000000 */
[----:B------:R-:W-:Y:S01]  /*6290*/  FMUL.FTZ R152, R170, R157 ;  /* 0x0000009daa987220 */ /* 0x000fe20000410000 */
[----:B------:R-:W-:Y:S01]  /*62a0*/  LOP3.LUT P6, RZ, R212, 0xff0000, RZ, 0xc0, !PT ;  /* 0x00ff0000d4ff7812 */ /* 0x000fe200078cc0ff */
[----:B------:R-:W-:Y:S01]  /*62b0*/  FMUL.FTZ R158, R83, UR13 ;  /* 0x0000000d539e7c20 */ /* 0x000fe20008410000 */
[----:B------:R-:W-:-:S02]  /*62c0*/  F2FP.F16.F32.PACK_AB R156, R161, R156 ;  /* 0x0000009ca19c723e */ /* 0x000fc400000000ff */
[----:B------:R-:W-:Y:S01]  /*62d0*/  FSEL R157, R153, RZ, P6 ;  /* 0x000000ff999d7208 */ /* 0x000fe20003000000 */
[----:B------:R-:W-:Y:S01]  /*62e0*/  FMUL.FTZ R153, R170, R159 ;  /* 0x0000009faa997220 */ /* 0x000fe20000410000 */
[----:B------:R-:W-:Y:S01]  /*62f0*/  LOP3.LUT P6, RZ, R212, 0xff000000, RZ, 0xc0, !PT ;  /* 0xff000000d4ff7812 */ /* 0x000fe200078cc0ff */
[----:B------:R-:W-:Y:S02]  /*6300*/  FMUL.FTZ R159, R152, UR13 ;  /* 0x0000000d989f7c20 */ /* 0x000fe40008410000 */
[----:B0-----:R-:W-:Y:S01]  /*6310*/  FMUL.FTZ R162, R153, UR13 ;  /* 0x0000000d99a27c20 */ /* 0x001fe20008410000 */
        /* <DEDUP_REMOVED lines=9> */
.L_x_3640:
[-CC-:B------:R-:W-:Y:S01]  /*63b0*/  FFMA.FTZ R156, R29, R166.reuse, R167.reuse ;  /* 0x000000a61d9c7223 */ /* 0x180fe200000100a7 */
[-CC-:B------:R-:W-:Y:S01]  /*63c0*/  FFMA.FTZ R159, R168, R166.reuse, R167.reuse ;  /* 0x000000a6a89f7223 */ /* 0x180fe200000100a7 */
[----:B------:R-:W-:Y:S01]  /*63d0*/  LOP3.LUT P6, RZ, R213, 0xff0000, RZ, 0xc0, !PT ;  /* 0x00ff0000d5ff7812 */ /* 0x000fe200078cc0ff */
[----:B------:R-:W-:Y:S01]  /*63e0*/  FFMA.FTZ R158, R28, R166, R167 ;  /* 0x000000a61c9e7223 */ /* 0x000fe200000100a7 */
[----:B------:R-:W-:Y:S01]  /*63f0*/  FADD.FTZ R157, R27, -R156 ;  /* 0x8000009c1b9d7221 */ /* 0x000fe20000010000 */
[----:B------:R-:W-:-:S03]  /*6400*/  FADD.FTZ R159, R30, -R159 ;  /* 0x8000009f1e9f7221 */ /* 0x000fc60000010000 */
[C---:B-----5:R-:W-:Y:S01]  /*6410*/  FMUL.FTZ R156, R170.reuse, R157 ;  /* 0x0000009daa9c7220 */ /* 0x060fe20000410000 */
[----:B------:R-:W-:Y:S01]  /*6420*/  FFMA.FTZ R157, R23, R166, R167 ;  /* 0x000000a6179d7223 */ /* 0x000fe200000100a7 */
[----:B------:R-:W-:Y:S02]  /*6430*/  FMUL.FTZ R159, R170, R159 ;  /* 0x0000009faa9f7220 */ /* 0x000fe40000410000 */
[----:B------:R-:W-:Y:S01]  /*6440*/  FMUL.FTZ R156, R156, UR13 ;  /* 0x0000000d9c9c7c20 */ /* 0x000fe20008410000 */
[----:B------:R-:W-:Y:S01]  /*6450*/  FADD.FTZ R157, R26, -R157 ;  /* 0x8000009d1a9d7221 */ /* 0x000fe20000010000 */
[----:B------:R-:W-:-:S03]  /*6460*/  FMUL.FTZ R159, R159, UR13 ;  /* 0x0000000d9f9f7c20 */ /* 0x000fc60008410000 */
[----:B------:R-:W-:Y:S01]  /*6470*/  FSEL R164, R156, RZ, P6 ;  /* 0x000000ff9ca47208 */ /* 0x000fe20003000000 */
[----:B------:R-:W-:Y:S01]  /*6480*/  FMUL.FTZ R157, R170, R157 ;  /* 0x0000009daa9d7220 */ /* 0x000fe20000410000 */
        /* <DEDUP_REMOVED lines=9> */
[----:B------:R-:W-:Y:S01]  /*6520*/  FMUL.FTZ R159, R170, R159 ;  /* 0x0000009faa9f7220 */ /* 0x000fe20000410000 */
[----:B0-----:R-:W-:Y:S01]  /*6530*/  FSEL R162, R156, RZ, P6 ;  /* 0x000000ff9ca27208 */ /* 0x001fe20003000000 */
[----:B------:R-:W-:Y:S01]  /*6540*/  FADD.FTZ R161, R21, -R158 ;  /* 0x8000009e15a17221 */ /* 0x000fe20000010000 */
[----:B------:R-:W-:Y:S01]  /*6550*/  LOP3.LUT P6, RZ, R213, 0xff00, RZ, 0xc0, !PT ;  /* 0x0000ff00d5ff7812 */ /* 0x000fe200078cc0ff */
[----:B------:R-:W-:Y:S01]  /*6560*/  FMUL.FTZ R160, R159, UR13 ;  /* 0x0000000d9fa07c20 */ /* 0x000fe20008410000 */
[----:B------:R-:W-:Y:S01]  /*6570*/  FMUL.FTZ R158, R170, R157 ;  /* 0x0000009daa9e7220 */ /* 0x000fe20000410000 */
[-CC-:B------:R-:W-:Y:S01]  /*6580*/  FFMA.FTZ R156, R20, R166.reuse, R167.reuse ;  /* 0x000000a6149c7223 */ /* 0x180fe200000100a7 */
[----:B------:R-:W-:Y:S01]  /*6590*/  FMUL.FTZ R161, R170, R161 ;  /* 0x000000a1aaa17220 */ /* 0x000fe20000410000 */
[----:B------:R-:W-:Y:S01]  /*65a0*/  FFMA.FTZ R157, R15, R166, R167 ;  /* 0x000000a60f9d7223 */ /* 0x000fe200000100a7 */
[----:B------:R-:W-:Y:S01]  /*65b0*/  FMUL.FTZ R158, R158, UR13 ;  /* 0x0000000d9e9e7c20 */ /* 0x000fe20008410000 */
[----:B------:R-:W-:Y:S01]  /*65c0*/  FSEL R165, R160, RZ, P6 ;  /* 0x000000ffa0a57208 */ /* 0x000fe20003000000 */
[----:B------:R-:W-:Y:S01]  /*65d0*/  FADD.FTZ R159, R17, -R156 ;  /* 0x8000009c119f7221 */ /* 0x000fe20000010000 */
[----:B------:R-:W-:Y:S01]  /*65e0*/  LOP3.LUT P6, RZ, R212, 0xff0000, RZ, 0xc0, !PT ;  /* 0x00ff0000d4ff7812 */ /* 0x000fe200078cc0ff */
[----:B------:R-:W-:Y:S01]  /*65f0*/  FMUL.FTZ R161, R161, UR13 ;  /* 0x0000000da1a17c20 */ /* 0x000fe20008410000 */
[----:B------:R-:W-:Y:S01]  /*6600*/  FADD.FTZ R157, R18, -R157 ;  /* 0x8000009d129d7221 */ /* 0x000fe20000010000 */
[----:B------:R-:W-:Y:S01]  /*6610*/  FMUL.FTZ R159, R170, R159 ;  /* 0x0000009faa9f7220 */ /* 0x000fe20000410000 */
[----:B------:R-:W-:-:S02]  /*6620*/  FSEL R160, R158, RZ, P6 ;  /* 0x000000ff9ea07208 */ /* 0x000fc40003000000 */
[----:B------:R-:W-:Y:S01]  /*6630*/  LOP3.LUT P6, RZ, R212, 0xff000000, RZ, 0xc0, !PT ;  /* 0xff000000d4ff7812 */ /* 0x000fe200078cc0ff */
[----:B------:R-:W-:Y:S01]  /*6640*/  FMUL.FTZ R159, R159, UR13 ;  /* 0x0000000d9f9f7c20 */ /* 0x000fe20008410000 */
[----:B------:R-:W-:Y:S01]  /*6650*/  FMUL.FTZ R157, R170, R157 ;  /* 0x0000009daa9d7220 */ /* 0x000fe20000410000 */
[----:B------:R-:W-:Y:S02]  /*6660*/  F2FP.F16.F32.PACK_AB R158, R165, R162 ;  /* 0x000000a2a59e723e */ /* 0x000fe400000000ff */
[----:B------:R-:W-:Y:S01]  /*6670*/  FSEL R163, R161, RZ, P6 ;  /* 0x000000ffa1a37208 */ /* 0x000fe20003000000 */
[----:B------:R-:W-:Y:S01]  /*6680*/  FMUL.FTZ R157, R157, UR13 ;  /* 0x0000000d9d9d7c20 */ /* 0x000fe20008410000 */
[----:B------:R-:W-:-:S04]  /*6690*/  LOP3.LUT P6, RZ, R212, 0xff00, RZ, 0xc0, !PT ;  /* 0x0000ff00d4ff7812 */ /* 0x000fc800078cc0ff */
[----:B------:R-:W-:Y:S02]  /*66a0*/  FSEL R161, R159, RZ, P6 ;  /* 0x000000ff9fa17208 */ /* 0x000fe40003000000 */
[----:B------:R-:W-:Y:S02]  /*66b0*/  LOP3.LUT P6, RZ, R212, 0xff, RZ, 0xc0, !PT ;  /* 0x000000ffd4ff7812 */ /* 0x000fe400078cc0ff */
[----:B------:R-:W-:Y:S02]  /*66c0*/  F2FP.F16.F32.PACK_AB R159, R225, R164 ;  /* 0x000000a4e19f723e */ /* 0x000fe400000000ff */
[----:B------:R-:W-:Y:S02]  /*66d0*/  FSEL R156, R157, RZ, P6 ;  /* 0x000000ff9d9c7208 */ /* 0x000fe40003000000 */
[----:B------:R-:W-:Y:S02]  /*66e0*/  F2FP.F16.F32.PACK_AB R157, R163, R160 ;  /* 0x000000a0a39d723e */ /* 0x000fe400000000ff */
[----:B------:R-:W-:-:S07]  /*66f0*/  F2FP.F16.F32.PACK_AB R156, R161, R156 ;  /* 0x0000009ca19c723e */ /* 0x000fce00000000ff */
.L_x_3636:
        /* <DEDUP_REMOVED lines=11> */
.L_x_3632:
[----:B------:R-:W-:Y:S05]  /*67b0*/  BSYNC.RECONVERGENT B1 ;  /* 0x0000000000017941 */ /* 0x000fea0003800200 */
.L_x_3631:
        /* <DEDUP_REMOVED lines=14> */
[----:B------:R-:W-:Y:S02]  /*68a0*/  LOP3.LUT P6, RZ, R209, 0xff0000, RZ, 0xc0, !PT ;  /* 0x00ff0000d1ff7812 */ /* 0x000fe400078cc0ff */
[----:B------:R-:W-:Y:S01]  /*68b0*/  FADD.FTZ R81, R179, -R80 ;  /* 0x80000050b3517221 */ /* 0x000fe20000010000 */
[----:B------:R-:W-:Y:S01]  /*68c0*/  FADD.FTZ R82, R183, -R82 ;  /* 0x80000052b7527221 */ /* 0x000fe20000010000 */
[----:B------:R-:W-:Y:S02]  /*68d0*/  LOP3.LUT P2, RZ, R219, 0xff0000, RZ, 0xc0, !PT ;  /* 0x00ff0000dbff7812 */ /* 0x000fe4000784c0ff */
[C---:B-----5:R-:W-:Y:S01]  /*68e0*/  FFMA.FTZ R154, R170.reuse, R81, R142 ;  /* 0x00000051aa9a7223 */ /* 0x060fe2000001008e */
[----:B------:R-:W-:Y:S01]  /*68f0*/  FFMA.FTZ R155, R170, R82, R143 ;  /* 0x00000052aa9b7223 */ /* 0x000fe2000001008f */
[----:B------:R-:W-:-:S02]  /*6900*/  FFMA.FTZ R81, R175, R166, R167 ;  /* 0x000000a6af517223 */ /* 0x000fc400000100a7 */
[----:B------:R-:W-:Y:S02]  /*6910*/  FMUL.FTZ R80, R154, UR13 ;  /* 0x0000000d9a507c20 */ /* 0x000fe40008410000 */
[----:B------:R-:W-:-:S03]  /*6920*/  FADD.FTZ R81, R180, -R81 ;  /* 0x80000051b4517221 */ /* 0x000fc60000010000 */
[----:B------:R-:W-:Y:S01]  /*6930*/  FSEL R159, R80, RZ, P6 ;  /* 0x000000ff509f7208 */ /* 0x000fe20003000000 */
[----:B------:R-:W-:Y:S01]  /*6940*/  FFMA.FTZ R152, R170, R81, R140 ;  /* 0x00000051aa987223 */ /* 0x000fe2000001008c */
[----:B------:R-:W-:Y:S01]  /*6950*/  FSEL R119, R80, RZ, P2 ;  /* 0x000000ff50777208 */ /* 0x000fe20001000000 */
[----:B------:R-:W-:Y:S01]  /*6960*/  FMUL.FTZ R80, R155, UR13 ;  /* 0x0000000d9b507c20 */ /* 0x000fe20008410000 */
[----:B------:R-:W-:Y:S01]  /*6970*/  ISETP.GE.U32.AND P6, PT, R218, RZ, PT ;  /* 0x000000ffda00720c */ /* 0x000fe20003fc6070 */
[----:B------:R-:W-:Y:S01]  /*6980*/  FFMA.FTZ R81, R171, R166, R167 ;  /* 0x000000a6ab517223 */ /* 0x000fe200000100a7 */
[----:B------:R-:W-:Y:S02]  /*6990*/  ISETP.GE.U32.AND P2, PT, R208, RZ, PT ;  /* 0x000000ffd000720c */ /* 0x000fe40003f46070 */
[----:B------:R-:W-:Y:S01]  /*69a0*/  ISETP.GE.U32.AND.EX P6, PT, R219, 0x1000000, PT, P6 ;  /* 0x01000000db00780c */ /* 0x000fe20003fc6160 */
[----:B------:R-:W-:Y:S01]  /*69b0*/  FADD.FTZ R81, R176, -R81 ;  /* 0x80000051b0517221 */ /* 0x000fe20000010000 */
[----:B------:R-:W-:-:S02]  /*69c0*/  ISETP.GE.U32.AND.EX P2, PT, R209, 0x1000000, PT, P2 ;  /* 0x01000000d100780c */ /* 0x000fc40003f46120 */
[C---:B------:R-:W-:Y:S02]  /*69d0*/  FSEL R116, R80.reuse, RZ, P6 ;  /* 0x000000ff50747208 */ /* 0x040fe40003000000 */
[----:B------:R-:W-:Y:S01]  /*69e0*/  FSEL R82, R80, RZ, P2 ;  /* 0x000000ff50527208 */ /* 0x000fe20001000000 */
[-CC-:B------:R-:W-:Y:S01]  /*69f0*/  FFMA.FTZ R80, R182, R166.reuse, R167.reuse ;  /* 0x000000a6b6507223 */ /* 0x180fe200000100a7 */
[----:B------:R-:W-:Y:S02]  /*6a00*/  LOP3.LUT P2, RZ, R209, 0xff, RZ, 0xc0, !PT ;  /* 0x000000ffd1ff7812 */ /* 0x000fe4000784c0ff */
[----:B------:R-:W-:Y:S01]  /*6a10*/  LOP3.LUT P6, RZ, R219, 0xff, RZ, 0xc0, !PT ;  /* 0x000000ffdbff7812 */ /* 0x000fe200078cc0ff */
[----:B------:R-:W-:Y:S01]  /*6a20*/  FADD.FTZ R153, R177, -R80 ;  /* 0x80000050b1997221 */ /* 0x000fe20000010000 */
[----:B------:R-:W-:Y:S01]  /*6a30*/  FMUL.FTZ R80, R152, UR13 ;  /* 0x0000000d98507c20 */ /* 0x000fe20008410000 */
[----:B------:R-:W-:Y:S01]  /*6a40*/  F2FP.F16.F32.PACK_AB R119, R116, R119 ;  /* 0x000000777477723e */ /* 0x000fe200000000ff */
[-C--:B------:R-:W-:Y:S01]  /*6a50*/  FFMA.FTZ R116, R178, R166.reuse, R167 ;  /* 0x000000a6b2747223 */ /* 0x080fe200000100a7 */
[----:B------:R-:W-:Y:S01]  /*6a60*/  FFMA.FTZ R153, R170, R153, R141 ;  /* 0x00000099aa997223 */ /* 0x000fe2000001008d */
[----:B------:R-:W-:Y:S01]  /*6a70*/  F2FP.F16.F32.PACK_AB R159, R82, R159 ;  /* 0x0000009f529f723e */ /* 0x000fe200000000ff */
[----:B------:R-:W-:Y:S01]  /*6a80*/  FFMA.FTZ R82, R170, R81, R138 ;  /* 0x00000051aa527223 */ /* 0x000fe2000001008a */
[C---:B------:R-:W-:Y:S01]  /*6a90*/  FSEL R158, R80.reuse, RZ, P2 ;  /* 0x000000ff509e7208 */ /* 0x040fe20001000000 */
[----:B------:R-:W-:Y:S01]  /*6aa0*/  FMUL.FTZ R117, R153, UR13 ;  /* 0x0000000d99757c20 */ /* 0x000fe20008410000 */
[----:B------:R-:W-:Y:S01]  /*6ab0*/  FSEL R160, R80, RZ, P6 ;  /* 0x000000ff50a07208 */ /* 0x000fe20003000000 */
[----:B------:R-:W-:Y:S01]  /*6ac0*/  FADD.FTZ R83, R173, -R116 ;  /* 0x80000074ad537221 */ /* 0x000fe20000010000 */
[----:B------:R-:W-:Y:S01]  /*6ad0*/  LOP3.LUT P2, RZ, R209, 0xff00, RZ, 0xc0, !PT ;  /* 0x0000ff00d1ff7812 */ /* 0x000fe2000784c0ff */
[-C--:B------:R-:W-:Y:S01]  /*6ae0*/  FFMA.FTZ R80, R174, R166.reuse, R167 ;  /* 0x000000a6ae507223 */ /* 0x080fe200000100a7 */
[----:B------:R-:W-:Y:S01]  /*6af0*/  LOP3.LUT P6, RZ, R219, 0xff00, RZ, 0xc0, !PT ;  /* 0x0000ff00dbff7812 */ /* 0x000fe200078cc0ff */
[----:B------:R-:W-:Y:S01]  /*6b00*/  FMUL.FTZ R116, R82, UR13 ;  /* 0x0000000d52747c20 */ /* 0x000fe20008410000 */
[C---:B------:R-:W-:Y:S01]  /*6b10*/  FSEL R165, R117.reuse, RZ, P2 ;  /* 0x000000ff75a57208 */ /* 0x040fe20001000000 */
[----:B------:R-:W-:Y:S01]  /*6b20*/  FFMA.FTZ R83, R170, R83, R139 ;  /* 0x00000053aa537223 */ /* 0x000fe2000001008b */
[----:B------:R-:W-:Y:S01]  /*6b30*/  FSEL R225, R117, RZ, P6 ;  /* 0x000000ff75e17208 */ /* 0x000fe20003000000 */
[----:B------:R-:W-:Y:S01]  /*6b40*/  FFMA.FTZ R117, R31, R166, R167 ;  /* 0x000000a61f757223 */ /* 0x000fe200000100a7 */
[----:B------:R-:W-:Y:S01]  /*6b50*/  LOP3.LUT P2, RZ, R208, 0xff0000, RZ, 0xc0, !PT ;  /* 0x00ff0000d0ff7812 */ /* 0x000fe2000784c0ff */
[----:B------:R-:W-:Y:S01]  /*6b60*/  FADD.FTZ R80, R169, -R80 ;  /* 0x80000050a9507221 */ /* 0x000fe20000010000 */
[----:B------:R-:W-:Y:S01]  /*6b70*/  LOP3.LUT P6, RZ, R218, 0xff0000, RZ, 0xc0, !PT ;  /* 0x00ff0000daff7812 */ /* 0x000fe200078cc0ff */
[----:B------:R-:W-:Y:S01]  /*6b80*/  FMUL.FTZ R156, R83, UR13 ;  /* 0x0000000d539c7c20 */ /* 0x000fe20008410000 */
[----:B------:R-:W-:Y:S01]  /*6b90*/  FSEL R157, R116, RZ, P2 ;  /* 0x000000ff749d7208 */ /* 0x000fe20001000000 */
[----:B------:R-:W-:Y:S01]  /*6ba0*/  FADD.FTZ R117, R172, -R117 ;  /* 0x80000075ac757221 */ /* 0x000fe20000010000 */
[----:B0-----:R-:W-:Y:S01]  /*6bb0*/  FSEL R162, R116, RZ, P6 ;  /* 0x000000ff74a27208 */ /* 0x001fe20003000000 */
[----:B------:R-:W-:Y:S01]  /*6bc0*/  FFMA.FTZ R81, R170, R80, R137 ;  /* 0x00000050aa517223 */ /* 0x000fe20000010089 */
[----:B------:R-:W-:Y:S01]  /*6bd0*/  LOP3.LUT P2, RZ, R208, 0xff000000, RZ, 0xc0, !PT ;  /* 0xff000000d0ff7812 */ /* 0x000fe2000784c0ff */
[----:B------:R-:W-:Y:S01]  /*6be0*/  FFMA.FTZ R80, R170, R117, R136 ;  /* 0x00000075aa507223 */ /* 0x000fe20000010088 */
[----:B------:R-:W-:Y:S01]  /*6bf0*/  LOP3.LUT P6, RZ, R218, 0xff000000, RZ, 0xc0, !PT ;  /* 0xff000000daff7812 */ /* 0x000fe200078cc0ff */
        /* <DEDUP_REMOVED lines=19> */
.L_x_3645:
[-CC-:B-1-3--:R-:W-:Y:S01]  /*6d30*/  FFMA.FTZ R116, R181, R166.reuse, R167.reuse ;  /* 0x000000a6b5747223 */ /* 0x18afe200000100a7 */
[----:B------:R-:W-:Y:S02]  /*6d40*/  LOP3.LUT P6, RZ, R209, 0xff0000, RZ, 0xc0, !PT ;  /* 0x00ff0000d1ff7812 */ /* 0x000fe400078cc0ff */
[----:B------:R-:W-:Y:S01]  /*6d50*/  LOP3.LUT P2, RZ, R219, 0xff0000, RZ, 0xc0, !PT ;  /* 0x00ff0000dbff7812 */ /* 0x000fe2000784c0ff */
[----:B------:R-:W-:Y:S01]  /*6d60*/  FADD.FTZ R117, R179, -R116 ;  /* 0x80000074b3757221 */ /* 0x000fe20000010000 */
[----:B------:R-:W-:-:S03]  /*6d70*/  FFMA.FTZ R116, R184, R166, R167 ;  /* 0x000000a6b8747223 */ /* 0x000fc600000100a7 */
[----:B-----5:R-:W-:Y:S01]  /*6d80*/  FFMA.FTZ R117, R170, R117, R142 ;  /* 0x00000075aa757223 */ /* 0x020fe2000001008e */
[----:B------:R-:W-:-:S03]  /*6d90*/  FADD.FTZ R116, R183, -R116 ;  /* 0x80000074b7747221 */ /* 0x000fc60000010000 */
[----:B------:R-:W-:Y:S01]  /*6da0*/  FMUL.FTZ R117, R117, UR13 ;  /* 0x0000000d75757c20 */ /* 0x000fe20008410000 */
[----:B------:R-:W-:-:S04]  /*6db0*/  FFMA.FTZ R116, R170, R116, R143 ;  /* 0x00000074aa747223 */ /* 0x000fc8000001008f */
        /* <DEDUP_REMOVED lines=9> */
[----:B------:R-:W-:Y:S01]  /*6e50*/  FFMA.FTZ R117, R170, R117, R140 ;  /* 0x00000075aa757223 */ /* 0x000fe2000001008c */
[----:B------:R-:W-:-:S02]  /*6e60*/  FSEL R156, R116, RZ, P6 ;  /* 0x000000ff749c7208 */ /* 0x000fc40003000000 */
[----:B------:R-:W-:Y:S01]  /*6e70*/  FSEL R118, R116, RZ, P2 ;  /* 0x000000ff74767208 */ /* 0x000fe20001000000 */
[-CC-:B------:R-:W-:Y:S01]  /*6e80*/  FFMA.FTZ R116, R182, R166.reuse, R167.reuse ;  /* 0x000000a6b6747223 */ /* 0x180fe200000100a7 */
[----:B------:R-:W-:Y:S02]  /*6e90*/  LOP3.LUT P2, RZ, R209, 0xff, RZ, 0xc0, !PT ;  /* 0x000000ffd1ff7812 */ /* 0x000fe4000784c0ff */
[----:B------:R-:W-:Y:S01]  /*6ea0*/  F2FP.F16.F32.PACK_AB R159, R118, R159 ;  /* 0x0000009f769f723e */ /* 0x000fe200000000ff */
[----:B------:R-:W-:Y:S01]  /*6eb0*/  FADD.FTZ R118, R177, -R116 ;  /* 0x80000074b1767221 */ /* 0x000fe20000010000 */
[----:B------:R-:W-:Y:S01]  /*6ec0*/  FMUL.FTZ R116, R117, UR13 ;  /* 0x0000000d75747c20 */ /* 0x000fe20008410000 */
[----:B------:R-:W-:Y:S01]  /*6ed0*/  FFMA.FTZ R117, R171, R166, R167 ;  /* 0x000000a6ab757223 */ /* 0x000fe200000100a7 */
[----:B------:R-:W-:Y:S01]  /*6ee0*/  LOP3.LUT P6, RZ, R219, 0xff, RZ, 0xc0, !PT ;  /* 0x000000ffdbff7812 */ /* 0x000fe200078cc0ff */
[----:B------:R-:W-:Y:S01]  /*6ef0*/  FFMA.FTZ R118, R170, R118, R141 ;  /* 0x00000076aa767223 */ /* 0x000fe2000001008d */
[----:B------:R-:W-:Y:S01]  /*6f00*/  F2FP.F16.F32.PACK_AB R119, R156, R119 ;  /* 0x000000779c77723e */ /* 0x000fe200000000ff */
[----:B------:R-:W-:Y:S01]  /*6f10*/  FADD.FTZ R117, R176, -R117 ;  /* 0x80000075b0757221 */ /* 0x000fe20000010000 */
[----:B------:R-:W-:Y:S01]  /*6f20*/  FSEL R158, R116, RZ, P2 ;  /* 0x000000ff749e7208 */ /* 0x000fe20001000000 */
[----:B------:R-:W-:Y:S01]  /*6f30*/  FMUL.FTZ R157, R118, UR13 ;  /* 0x0000000d769d7c20 */ /* 0x000fe20008410000 */
[-CC-:B------:R-:W-:Y:S01]  /*6f40*/  FFMA.FTZ R118, R178, R166.reuse, R167.reuse ;  /* 0x000000a6b2767223 */ /* 0x180fe200000100a7 */
[----:B------:R-:W-:Y:S01]  /*6f50*/  FSEL R164, R116, RZ, P6 ;  /* 0x000000ff74a47208 */ /* 0x000fe20003000000 */
[----:B------:R-:W-:Y:S01]  /*6f60*/  FFMA.FTZ R117, R170, R117, R138 ;  /* 0x00000075aa757223 */ /* 0x000fe2000001008a */
[----:B------:R-:W-:Y:S01]  /*6f70*/  LOP3.LUT P2, RZ, R209, 0xff00, RZ, 0xc0, !PT ;  /* 0x0000ff00d1ff7812 */ /* 0x000fe2000784c0ff */
        /* <DEDUP_REMOVED lines=19> */
[----:B0-----:R-:W-:Y:S01]  /*70b0*/  FSEL R162, R156, RZ, P2 ;  /* 0x000000ff9ca27208 */ /* 0x001fe20001000000 */
[----:B------:R-:W-:Y:S01]  /*70c0*/  FFMA.FTZ R117, R170, R117, R136 ;  /* 0x00000075aa757223 */ /* 0x000fe20000010088 */
        /* <DEDUP_REMOVED lines=17> */
.L_x_3644:
[----:B-1-3--:R-:W1:Y:S02]  /*71e0*/  LDC.64 R116, c[0x0][0x478] ;  /* 0x00011e00ff747b82 */ /* 0x00ae640000000a00 */
[----:B-1----:R-:W-:-:S04]  /*71f0*/  ISETP.NE.U32.AND P1, PT, R116, RZ, PT ;  /* 0x000000ff7400720c */ /* 0x002fc80003f25070 */
[----:B------:R-:W-:-:S13]  /*7200*/  ISETP.NE.AND.EX P1, PT, R117, RZ, PT, P1 ;  /* 0x000000ff7500720c */ /* 0x000fda0003f25310 */
[----:B------:R-:W-:Y:S05]  /*7210*/  @!P1 BRA `(.L_x_3647) ;  /* 0x00000004002c9947 */ /* 0x000fea0003800000 */
[-CC-:B------:R-:W-:Y:S01]  /*7220*/  FFMA.FTZ R80, R181, R166.reuse, R167.reuse ;  /* 0x000000a6b5507223 */ /* 0x180fe200000100a7 */
[-CC-:B------:R-:W-:Y:S01]  /*7230*/  FFMA.FTZ R82, R184, R166.reuse, R167.reuse ;  /* 0x000000a6b8527223 */ /* 0x180fe200000100a7 */
[----:B------:R-:W-:Y:S01]  /*7240*/  LOP3.LUT P6, RZ, R209, 0xff0000, RZ, 0xc0, !PT ;  /* 0x00ff0000d1ff7812 */ /* 0x000fe200078cc0ff */
[-CC-:B------:R-:W-:Y:S01]  /*7250*/  FFMA.FTZ R116, R182, R166.reuse, R167.reuse ;  /* 0x000000a6b6747223 */ /* 0x180fe200000100a7 */
[----:B------:R-:W-:Y:S01]  /*7260*/  FADD.FTZ R81, R179, -R80 ;  /* 0x80000050b3517221 */ /* 0x000fe20000010000 */
[----:B------:R-:W-:Y:S01]  /*7270*/  FADD.FTZ R155, R183, -R82 ;  /* 0x80000052b79b7221 */ /* 0x000fe20000010000 */
[----:B------:R-:W-:Y:S01]  /*7280*/  LOP3.LUT P2, RZ, R219, 0xff0000, RZ, 0xc0, !PT ;  /* 0x00ff0000dbff7812 */ /* 0x000fe2000784c0ff */
[----:B------:R-:W-:Y:S01]  /*7290*/  FADD.FTZ R153, R177, -R116 ;  /* 0x80000074b1997221 */ /* 0x000fe20000010000 */
[C---:B-----5:R-:W-:Y:S01]  /*72a0*/  FMUL.FTZ R154, R170.reuse, R81 ;  /* 0x00000051aa9a7220 */ /* 0x060fe20000410000 */
[C---:B------:R-:W-:Y:S01]  /*72b0*/  FMUL.FTZ R155, R170.reuse, R155 ;  /* 0x0000009baa9b7220 */ /* 0x040fe20000410000 */
[-CC-:B------:R-:W-:Y:S01]  /*72c0*/  FFMA.FTZ R81, R175, R166.reuse, R167.reuse ;  /* 0x000000a6af517223 */ /* 0x180fe200000100a7 */
[----:B------:R-:W-:Y:S01]  /*72d0*/  FMUL.FTZ R153, R170, R153 ;  /* 0x00000099aa997220 */ /* 0x000fe20000410000 */
[----:B------:R-:W-:Y:S01]  /*72e0*/  FMUL.FTZ R80, R154, UR13 ;  /* 0x0000000d9a507c20 */ /* 0x000fe20008410000 */
[-C--:B------:R-:W-:Y:S01]  /*72f0*/  FFMA.FTZ R116, R174, R166.reuse, R167 ;  /* 0x000000a6ae747223 */ /* 0x080fe200000100a7 */
[----:B------:R-:W-:Y:S01]  /*7300*/  FADD.FTZ R81, R180, -R81 ;  /* 0x80000051b4517221 */ /* 0x000fe20000010000 */
[----:B------:R-:W-:-:S02]  /*7310*/  FFMA.FTZ R117, R31, R166, R167 ;  /* 0x000000a61f757223 */ /* 0x000fc400000100a7 */
        /* <DEDUP_REMOVED lines=8> */
[----:B------:R-:W-:Y:S01]  /*73a0*/  ISETP.GE.U32.AND.EX P6, PT, R219, 0x1000000, PT, P6 ;  /* 0x01000000db00780c */ /* 0x000fe20003fc6160 */
[----:B------:R-:W-:Y:S01]  /*73b0*/  FMUL.FTZ R81, R153, UR13 ;  /* 0x0000000d99517c20 */ /* 0x000fe20008410000 */
[----:B------:R-:W-:Y:S01]  /*73c0*/  ISETP.GE.U32.AND.EX P2, PT, R209, 0x1000000, PT, P2 ;  /* 0x01000000d100780c */ /* 0x000fe20003f46120 */
[----:B------:R-:W-:Y:S01]  /*73d0*/  FADD.FTZ R161, R172, -R117 ;  /* 0x80000075aca17221 */ /* 0x000fe20000010000 */
[----:B------:R-:W-:-:S02]  /*73e0*/  FSEL R82, R80, RZ, P6 ;  /* 0x000000ff50527208 */ /* 0x000fc40003000000 */
[----:B------:R-:W-:Y:S02]  /*73f0*/  FSEL R80, R80, RZ, P2 ;  /* 0x000000ff50507208 */ /* 0x000fe40001000000 */
[----:B------:R-:W-:Y:S02]  /*7400*/  LOP3.LUT P2, RZ, R209, 0xff, RZ, 0xc0, !PT ;  /* 0x000000ffd1ff7812 */ /* 0x000fe4000784c0ff */
[----:B------:R-:W-:Y:S01]  /*7410*/  F2FP.F16.F32.PACK_AB R159, R80, R159 ;  /* 0x0000009f509f723e */ /* 0x000fe200000000ff */
[----:B------:R-:W-:Y:S01]  /*7420*/  FMUL.FTZ R80, R152, UR13 ;  /* 0x0000000d98507c20 */ /* 0x000fe20008410000 */
[----:B------:R-:W-:Y:S02]  /*7430*/  LOP3.LUT P6, RZ, R219, 0xff, RZ, 0xc0, !PT ;  /* 0x000000ffdbff7812 */ /* 0x000fe400078cc0ff */
[----:B------:R-:W-:Y:S01]  /*7440*/  F2FP.F16.F32.PACK_AB R119, R82, R119 ;  /* 0x000000775277723e */ /* 0x000fe200000000ff */
[----:B------:R-:W-:Y:S01]  /*7450*/  FMUL.FTZ R82, R170, R83 ;  /* 0x00000053aa527220 */ /* 0x000fe20000410000 */
[----:B------:R-:W-:-:S02]  /*7460*/  FSEL R158, R80, RZ, P2 ;  /* 0x000000ff509e7208 */ /* 0x000fc40001000000 */
[----:B------:R-:W-:Y:S01]  /*7470*/  FSEL R118, R80, RZ, P6 ;  /* 0x000000ff50767208 */ /* 0x000fe20003000000 */
[----:B------:R-:W-:Y:S01]  /*7480*/  FFMA.FTZ R80, R178, R166, R167 ;  /* 0x000000a6b2507223 */ /* 0x000fe200000100a7 */
[----:B------:R-:W-:Y:S02]  /*7490*/  LOP3.LUT P2, RZ, R209, 0xff00, RZ, 0xc0, !PT ;  /* 0x0000ff00d1ff7812 */ /* 0x000fe4000784c0ff */
[----:B------:R-:W-:Y:S01]  /*74a0*/  LOP3.LUT P6, RZ, R219, 0xff00, RZ, 0xc0, !PT ;  /* 0x0000ff00dbff7812 */ /* 0x000fe200078cc0ff */
[----:B------:R-:W-:Y:S01]  /*74b0*/  FADD.FTZ R83, R173, -R80 ;  /* 0x80000050ad537221 */ /* 0x000fe20000010000 */
        /* <DEDUP_REMOVED lines=10> */
[----:B0-----:R-:W-:Y:S01]  /*7560*/  FSEL R162, R80, RZ, P6 ;  /* 0x000000ff50a27208 */ /* 0x001fe20003000000 */
[----:B------:R-:W-:Y:S01]  /*7570*/  FMUL.FTZ R80, R170, R161 ;  /* 0x000000a1aa507220 */ /* 0x000fe20000410000 */
[----:B------:R-:W-:Y:S01]  /*7580*/  LOP3.LUT P2, RZ, R208, 0xff000000, RZ, 0xc0, !PT ;  /* 0xff000000d0ff7812 */ /* 0x000fe2000784c0ff */
[----:B------:R-:W-:Y:S01]  /*7590*/  FMUL.FTZ R117, R81, UR13 ;  /* 0x0000000d51757c20 */ /* 0x000fe20008410000 */
[----:B------:R-:W-:-:S02]  /*75a0*/  LOP3.LUT P6, RZ, R218, 0xff000000, RZ, 0xc0, !PT ;  /* 0xff000000daff7812 */ /* 0x000fc400078cc0ff */
        /* <DEDUP_REMOVED lines=18> */
.L_x_3647:
[-CC-:B------:R-:W-:Y:S01]  /*76d0*/  FFMA.FTZ R116, R181, R166.reuse, R167.reuse ;  /* 0x000000a6b5747223 */ /* 0x180fe200000100a7 */
        /* <DEDUP_REMOVED lines=20> */
[-CC-:B------:R-:W-:Y:S01]  /*7820*/  FFMA.FTZ R116, R182, R166.reuse, R167.reuse ;  /* 0x000000a6b6747223 */ /* 0x180fe200000100a7 */
[----:B------:R-:W-:Y:S02]  /*7830*/  LOP3.LUT P2, RZ, R209, 0xff, RZ, 0xc0, !PT ;  /* 0x000000ffd1ff7812 */ /* 0x000fe4000784c0ff */
[----:B------:R-:W-:Y:S01]  /*7840*/  LOP3.LUT P6, RZ, R219, 0xff, RZ, 0xc0, !PT ;  /* 0x000000ffdbff7812 */ /* 0x000fe200078cc0ff */
[----:B------:R-:W-:Y:S01]  /*7850*/  FADD.FTZ R157, R177, -R116 ;  /* 0x80000074b19d7221 */ /* 0x000fe20000010000 */
[----:B------:R-:W-:Y:S01]  /*7860*/  FMUL.FTZ R116, R117, UR13 ;  /* 0x0000000d75747c20 */ /* 0x000fe20008410000 */
[-CC-:B------:R-:W-:Y:S01]  /*7870*/  FFMA.FTZ R117, R171, R166.reuse, R167.reuse ;  /* 0x000000a6ab757223 */ /* 0x180fe200000100a7 */
[----:B------:R-:W-:Y:S01]  /*7880*/  F2FP.F16.F32.PACK_AB R159, R118, R159 ;  /* 0x0000009f769f723e */ /* 0x000fe200000000ff */
[----:B------:R-:W-:Y:S01]  /*7890*/  FMUL.FTZ R157, R170, R157 ;  /* 0x0000009daa9d7220 */ /* 0x000fe20000410000 */
[-C--:B------:R-:W-:Y:S01]  /*78a0*/  FFMA.FTZ R118, R178, R166.reuse, R167 ;  /* 0x000000a6b2767223 */ /* 0x080fe200000100a7 */
[----:B------:R-:W-:Y:S01]  /*78b0*/  FADD.FTZ R117, R176, -R117 ;  /* 0x80000075b0757221 */ /* 0x000fe20000010000 */
[----:B------:R-:W-:Y:S01]  /*78c0*/  F2FP.F16.F32.PACK_AB R119, R156, R119 ;  /* 0x000000779c77723e */ /* 0x000fe200000000ff */
[----:B------:R-:W-:Y:S01]  /*78d0*/  FMUL.FTZ R157, R157, UR13 ;  /* 0x0000000d9d9d7c20 */ /* 0x000fe20008410000 */
[----:B------:R-:W-:Y:S01]  /*78e0*/  FSEL R158, R116, RZ, P2 ;  /* 0x000000ff749e7208 */ /* 0x000fe20001000000 */
[----:B------:R-:W-:Y:S01]  /*78f0*/  FMUL.FTZ R117, R170, R117 ;  /* 0x00000075aa757220 */ /* 0x000fe20000410000 */
[----:B------:R-:W-:Y:S01]  /*7900*/  FSEL R156, R116, RZ, P6 ;  /* 0x000000ff749c7208 */ /* 0x000fe20003000000 */
[----:B------:R-:W-:Y:S01]  /*7910*/  FADD.FTZ R161, R173, -R118 ;  /* 0x80000076ada17221 */ /* 0x000fe20000010000 */
[----:B------:R-:W-:Y:S01]  /*7920*/  LOP3.LUT P2, RZ, R209, 0xff00, RZ, 0xc0, !PT ;  /* 0x0000ff00d1ff7812 */ /* 0x000fe2000784c0ff */
[-CC-:B------:R-:W-:Y:S01]  /*7930*/  FFMA.FTZ R116, R174, R166.reuse, R167.reuse ;  /* 0x000000a6ae747223 */ /* 0x180fe200000100a7 */
        /* <DEDUP_REMOVED lines=36> */
.L_x_3643:
        /* <DEDUP_REMOVED lines=15> */
[C---:B-----5:R-:W-:Y:S01]  /*7c70*/  FFMA.FTZ R155, R170.reuse, R82, R143 ;  /* 0x00000052aa9b7223 */ /* 0x060fe2000001008f */
[C---:B------:R-:W-:Y:S01]  /*7c80*/  FFMA.FTZ R154, R170.reuse, R83, R142 ;  /* 0x00000053aa9a7223 */ /* 0x040fe2000001008e */
[----:B------:R-:W-:Y:S01]  /*7c90*/  FFMA.FTZ R80, R170, R81, R136 ;  /* 0x00000051aa507223 */ /* 0x000fe20000010088 */
[----:B------:R-:W-:Y:S01]  /*7ca0*/  LOP3.LUT P6, RZ, R209, 0xff0000, RZ, 0xc0, !PT ;  /* 0x00ff0000d1ff7812 */ /* 0x000fe200078cc0ff */
[----:B------:R-:W-:Y:S01]  /*7cb0*/  FMUL.FTZ R83, R155, UR13 ;  /* 0x0000000d9b537c20 */ /* 0x000fe20008410000 */
[----:B------:R-:W-:Y:S01]  /*7cc0*/  FMUL.FTZ R82, R154, UR13 ;  /* 0x0000000d9a527c20 */ /* 0x000fe20008410000 */
[----:B------:R-:W-:Y:S01]  /*7cd0*/  FMUL.FTZ R81, R80, UR13 ;  /* 0x0000000d50517c20 */ /* 0x000fe20008410000 */
[-CC-:B------:R-:W-:Y:S01]  /*7ce0*/  FFMA.FTZ R152, R174, R166.reuse, R167.reuse ;  /* 0x000000a6ae987223 */ /* 0x180fe200000100a7 */
[-CC-:B------:R-:W-:Y:S01]  /*7cf0*/  FFMA.FTZ R160, R182, R166.reuse, R167.reuse ;  /* 0x000000a6b6a07223 */ /* 0x180fe200000100a7 */
[----:B------:R-:W-:Y:S01]  /*7d00*/  FSEL R225, R83, RZ, P2 ;  /* 0x000000ff53e17208 */ /* 0x000fe20001000000 */
[-CC-:B------:R-:W-:Y:S01]  /*7d10*/  FFMA.FTZ R83, R171, R166.reuse, R167.reuse ;  /* 0x000000a6ab537223 */ /* 0x180fe200000100a7 */
[----:B0-----:R-:W-:Y:S01]  /*7d20*/  FSEL R162, R82, RZ, P6 ;  /* 0x000000ff52a27208 */ /* 0x001fe20003000000 */
[-C--:B------:R-:W-:Y:S01]  /*7d30*/  FFMA.FTZ R82, R178, R166.reuse, R167 ;  /* 0x000000a6b2527223 */ /* 0x080fe200000100a7 */
[----:B------:R-:W-:Y:S01]  /*7d40*/  LOP3.LUT P6, RZ, R208, 0xff, RZ, 0xc0, !PT ;  /* 0x000000ffd0ff7812 */ /* 0x000fe200078cc0ff */
[----:B------:R-:W-:Y:S01]  /*7d50*/  FADD.FTZ R83, R176, -R83 ;  /* 0x80000053b0537221 */ /* 0x000fe20000010000 */
[----:B------:R-:W-:Y:S01]  /*7d60*/  LOP3.LUT P2, RZ, R208, 0xff0000, RZ, 0xc0, !PT ;  /* 0x00ff0000d0ff7812 */ /* 0x000fe2000784c0ff */
[----:B------:R-:W-:Y:S01]  /*7d70*/  FADD.FTZ R158, R173, -R82 ;  /* 0x80000052ad9e7221 */ /* 0x000fe20000010000 */
[----:B------:R-:W-:Y:S01]  /*7d80*/  FSEL R156, R81, RZ, P6 ;  /* 0x000000ff519c7208 */ /* 0x000fe20003000000 */
[----:B------:R-:W-:Y:S01]  /*7d90*/  FFMA.FTZ R81, R175, R166, R167 ;  /* 0x000000a6af517223 */ /* 0x000fe200000100a7 */
[C---:B------:R-:W-:Y:S01]  /*7da0*/  FFMA.FTZ R82, R170.reuse, R83, R138 ;  /* 0x00000053aa527223 */ /* 0x040fe2000001008a */
[----:B------:R-:W-:Y:S01]  /*7db0*/  FFMA.FTZ R83, R170, R158, R139 ;  /* 0x0000009eaa537223 */ /* 0x000fe2000001008b */
[----:B------:R-:W-:Y:S01]  /*7dc0*/  FADD.FTZ R158, R177, -R160 ;  /* 0x800000a0b19e7221 */ /* 0x000fe20000010000 */
[----:B------:R-:W-:Y:S01]  /*7dd0*/  FADD.FTZ R157, R180, -R81 ;  /* 0x80000051b49d7221 */ /* 0x000fe20000010000 */
[----:B------:R-:W-:Y:S01]  /*7de0*/  FMUL.FTZ R153, R82, UR13 ;  /* 0x0000000d52997c20 */ /* 0x000fe20008410000 */
[----:B------:R-:W-:Y:S01]  /*7df0*/  FADD.FTZ R81, R169, -R152 ;  /* 0x80000098a9517221 */ /* 0x000fe20000010000 */
[----:B------:R-:W-:Y:S01]  /*7e00*/  LOP3.LUT P6, RZ, R208, 0xff000000, RZ, 0xc0, !PT ;  /* 0xff000000d0ff7812 */ /* 0x000fe200078cc0ff */
[C---:B------:R-:W-:Y:S01]  /*7e10*/  FFMA.FTZ R152, R170.reuse, R157, R140 ;  /* 0x0000009daa987223 */ /* 0x040fe2000001008c */
[----:B------:R-:W-:Y:S01]  /*7e20*/  FMUL.FTZ R157, R83, UR13 ;  /* 0x0000000d539d7c20 */ /* 0x000fe20008410000 */
[----:B------:R-:W-:Y:S01]  /*7e30*/  FSEL R160, R153, RZ, P2 ;  /* 0x000000ff99a07208 */ /* 0x000fe20001000000 */
[----:B------:R-:W-:Y:S01]  /*7e40*/  FFMA.FTZ R153, R170, R158, R141 ;  /* 0x0000009eaa997223 */ /* 0x000fe2000001008d */
        /* <DEDUP_REMOVED lines=16> */
.L_x_3649:
        /* <DEDUP_REMOVED lines=15> */
[----:B------:R-:W-:-:S02]  /*8040*/  FFMA.FTZ R156, R182, R166, R167 ;  /* 0x000000a6b69c7223 */ /* 0x000fc400000100a7 */
[----:B------:R-:W-:Y:S02]  /*8050*/  FSEL R164, R159, RZ, P6 ;  /* 0x000000ff9fa47208 */ /* 0x000fe40003000000 */
[----:B------:R-:W-:Y:S01]  /*8060*/  LOP3.LUT P6, RZ, R209, 0xff, RZ, 0xc0, !PT ;  /* 0x000000ffd1ff7812 */ /* 0x000fe200078cc0ff */
[----:B------:R-:W-:Y:S01]  /*8070*/  FADD.FTZ R160, R177, -R156 ;  /* 0x8000009cb1a07221 */ /* 0x000fe20000010000 */
[----:B------:R-:W-:Y:S01]  /*8080*/  FSEL R225, R158, RZ, P2 ;  /* 0x000000ff9ee17208 */ /* 0x000fe20001000000 */
[-CC-:B------:R-:W-:Y:S01]  /*8090*/  FFMA.FTZ R158, R178, R166.reuse, R167.reuse ;  /* 0x000000a6b29e7223 */ /* 0x180fe200000100a7 */
[----:B0-----:R-:W-:Y:S01]  /*80a0*/  FSEL R162, R157, RZ, P6 ;  /* 0x000000ff9da27208 */ /* 0x001fe20003000000 */
[----:B------:R-:W-:Y:S01]  /*80b0*/  FFMA.FTZ R157, R171, R166, R167 ;  /* 0x000000a6ab9d7223 */ /* 0x000fe200000100a7 */
[----:B------:R-:W-:Y:S01]  /*80c0*/  FFMA.FTZ R160, R170, R160, R141 ;  /* 0x000000a0aaa07223 */ /* 0x000fe2000001008d */
[-C--:B------:R-:W-:Y:S01]  /*80d0*/  FFMA.FTZ R156, R174, R166.reuse, R167 ;  /* 0x000000a6ae9c7223 */ /* 0x080fe200000100a7 */
[----:B------:R-:W-:Y:S01]  /*80e0*/  FADD.FTZ R158, R173, -R158 ;  /* 0x8000009ead9e7221 */ /* 0x000fe20000010000 */
[----:B------:R-:W-:Y:S01]  /*80f0*/  FADD.FTZ R159, R176, -R157 ;  /* 0x8000009db09f7221 */ /* 0x000fe20000010000 */
[----:B------:R-:W-:Y:S01]  /*8100*/  FFMA.FTZ R157, R31, R166, R167 ;  /* 0x000000a61f9d7223 */ /* 0x000fe200000100a7 */
[----:B------:R-:W-:Y:S01]  /*8110*/  FMUL.FTZ R160, R160, UR13 ;  /* 0x0000000da0a07c20 */ /* 0x000fe20008410000 */
[----:B------:R-:W-:Y:S01]  /*8120*/  LOP3.LUT P2, RZ, R209, 0xff00, RZ, 0xc0, !PT ;  /* 0x0000ff00d1ff7812 */ /* 0x000fe2000784c0ff */
[C---:B------:R-:W-:Y:S01]  /*8130*/  FFMA.FTZ R159, R170.reuse, R159, R138 ;  /* 0x0000009faa9f7223 */ /* 0x040fe2000001008a */
[----:B------:R-:W-:Y:S01]  /*8140*/  FADD.FTZ R156, R169, -R156 ;  /* 0x8000009ca99c7221 */ /* 0x000fe20000010000 */
[----:B------:R-:W-:Y:S01]  /*8150*/  FFMA.FTZ R158, R170, R158, R139 ;  /* 0x0000009eaa9e7223 */ /* 0x000fe2000001008b */
[----:B------:R-:W-:Y:S01]  /*8160*/  FADD.FTZ R157, R172, -R157 ;  /* 0x8000009dac9d7221 */ /* 0x000fe20000010000 */
[----:B------:R-:W-:Y:S01]  /*8170*/  FMUL.FTZ R159, R159, UR13 ;  /* 0x0000000d9f9f7c20 */ /* 0x000fe20008410000 */
[----:B------:R-:W-:Y:S01]  /*8180*/  LOP3.LUT P6, RZ, R208, 0xff0000, RZ, 0xc0, !PT ;  /* 0x00ff0000d0ff7812 */ /* 0x000fe200078cc0ff */
[----:B------:R-:W-:Y:S01]  /*8190*/  FFMA.FTZ R156, R170, R156, R137 ;  /* 0x0000009caa9c7223 */ /* 0x000fe20000010089 */
        /* <DEDUP_REMOVED lines=17> */
.L_x_3648:
        /* <DEDUP_REMOVED lines=27> */
[----:B------:R-:W-:Y:S01]  /*8460*/  FADD.FTZ R157, R180, -R153 ;  /* 0x80000099b49d7221 */ /* 0x000fe20000010000 */
[----:B------:R-:W-:Y:S01]  /*8470*/  FFMA.FTZ R158, R182, R166, R167 ;  /* 0x000000a6b69e7223 */ /* 0x000fe200000100a7 */
[----:B------:R-:W-:Y:S01]  /*8480*/  FSEL R156, R81, RZ, P6 ;  /* 0x000000ff519c7208 */ /* 0x000fe20003000000 */
[----:B------:R-:W-:Y:S01]  /*8490*/  FADD.FTZ R81, R173, -R82 ;  /* 0x80000052ad517221 */ /* 0x000fe20000010000 */
[----:B------:R-:W-:Y:S01]  /*84a0*/  FMUL.FTZ R82, R170, R83 ;  /* 0x00000053aa527220 */ /* 0x000fe20000410000 */
[----:B------:R-:W-:Y:S01]  /*84b0*/  LOP3.LUT P2, RZ, R208, 0xff0000, RZ, 0xc0, !PT ;  /* 0x00ff0000d0ff7812 */ /* 0x000fe2000784c0ff */
[----:B------:R-:W-:Y:S01]  /*84c0*/  FADD.FTZ R159, R177, -R158 ;  /* 0x8000009eb19f7221 */ /* 0x000fe20000010000 */
[----:B------:R-:W-:Y:S01]  /*84d0*/  FMUL.FTZ R83, R170, R81 ;  /* 0x00000051aa537220 */ /* 0x000fe20000410000 */
[----:B------:R-:W-:Y:S01]  /*84e0*/  FMUL.FTZ R153, R82, UR13 ;  /* 0x0000000d52997c20 */ /* 0x000fe20008410000 */
[----:B------:R-:W-:Y:S01]  /*84f0*/  FADD.FTZ R81, R169, -R152 ;  /* 0x80000098a9517221 */ /* 0x000fe20000010000 */
[----:B------:R-:W-:Y:S01]  /*8500*/  FMUL.FTZ R152, R170, R157 ;  /* 0x0000009daa987220 */ /* 0x000fe20000410000 */
[----:B------:R-:W-:Y:S01]  /*8510*/  FMUL.FTZ R157, R83, UR13 ;  /* 0x0000000d539d7c20 */ /* 0x000fe20008410000 */
[----:B------:R-:W-:Y:S01]  /*8520*/  LOP3.LUT P6, RZ, R208, 0xff000000, RZ, 0xc0, !PT ;  /* 0xff000000d0ff7812 */ /* 0x000fe200078cc0ff */
[----:B------:R-:W-:Y:S01]  /*8530*/  FMUL.FTZ R81, R170, R81 ;  /* 0x00000051aa517220 */ /* 0x000fe20000410000 */
[----:B------:R-:W-:Y:S01]  /*8540*/  FSEL R160, R153, RZ, P2 ;  /* 0x000000ff99a07208 */ /* 0x000fe20001000000 */
[----:B------:R-:W-:Y:S01]  /*8550*/  FMUL.FTZ R158, R152, UR13 ;  /* 0x0000000d989e7c20 */ /* 0x000fe20008410000 */
        /* <DEDUP_REMOVED lines=15> */
.L_x_3650:
        /* <DEDUP_REMOVED lines=23> */
[-C--:B------:R-:W-:Y:S01]  /*87c0*/  FFMA.FTZ R156, R174, R166.reuse, R167 ;  /* 0x000000a6ae9c7223 */ /* 0x080fe200000100a7 */
        /* <DEDUP_REMOVED lines=29> */
.L_x_3646:
        /* <DEDUP_REMOVED lines=11> */
.L_x_3642:
[----:B------:R-:W-:Y:S05]  /*8a50*/  BSYNC.RECONVERGENT B1 ;  /* 0x0000000000017941 */ /* 0x000fea0003800200 */
.L_x_3641:
        /* <DEDUP_REMOVED lines=18> */
[----:B------:R-:W-:Y:S01]  /*8b80*/  FADD.FTZ R118, R195, -R116 ;  /* 0x80000074c3767221 */ /* 0x000fe20000010000 */
[----:B------:R-:W-:Y:S01]  /*8b90*/  ISETP.GE.U32.AND P2, PT, R210, RZ, PT ;  /* 0x000000ffd200720c */ /* 0x000fe20003f46070 */
[C---:B-----5:R-:W-:Y:S01]  /*8ba0*/  FFMA.FTZ R154, R170.reuse, R117, R34 ;  /* 0x00000075aa9a7223 */ /* 0x060fe20000010022 */
[----:B------:R-:W-:Y:S01]  /*8bb0*/  FFMA.FTZ R155, R170, R155, R35 ;  /* 0x0000009baa9b7223 */ /* 0x000fe20000010023 */
[----:B------:R-:W-:Y:S01]  /*8bc0*/  ISETP.GE.U32.AND P5, PT, R216, RZ, PT ;  /* 0x000000ffd800720c */ /* 0x000fe20003fa6070 */
[----:B------:R-:W-:Y:S01]  /*8bd0*/  FFMA.FTZ R153, R170, R118, R33 ;  /* 0x00000076aa997223 */ /* 0x000fe20000010021 */
        /* <DEDUP_REMOVED lines=8> */
[-C--:B------:R-:W-:Y:S01]  /*8c60*/  FFMA.FTZ R82, R192, R166.reuse, R167 ;  /* 0x000000a6c0527223 */ /* 0x080fe200000100a7 */
[----:B------:R-:W-:Y:S01]  /*8c70*/  FSEL R159, R119, RZ, P6 ;  /* 0x000000ff779f7208 */ /* 0x000fe20003000000 */
[----:B------:R-:W-:Y:S01]  /*8c80*/  FFMA.FTZ R152, R170, R83, R32 ;  /* 0x00000053aa987223 */ /* 0x000fe20000010020 */
[----:B------:R-:W-:Y:S01]  /*8c90*/  LOP3.LUT P6, RZ, R217, 0xff00, RZ, 0xc0, !PT ;  /* 0x0000ff00d9ff7812 */ /* 0x000fe200078cc0ff */
[----:B------:R-:W-:Y:S01]  /*8ca0*/  FADD.FTZ R81, R190, -R81 ;  /* 0x80000051be517221 */ /* 0x000fe20000010000 */
[-CC-:B------:R-:W-:Y:S01]  /*8cb0*/  FFMA.FTZ R80, R188, R166.reuse, R167.reuse ;  /* 0x000000a6bc507223 */ /* 0x180fe200000100a7 */
        /* <DEDUP_REMOVED lines=11> */
[----:B------:R-:W-:Y:S01]  /*8d70*/  FFMA.FTZ R83, R170, R116, R39 ;  /* 0x00000074aa537223 */ /* 0x000fe20000010027 */
[----:B------:R-:W-:Y:S01]  /*8d80*/  FSEL R119, R119, RZ, P2 ;  /* 0x000000ff77777208 */ /* 0x000fe20001000000 */
[----:B------:R-:W-:Y:S01]  /*8d90*/  FMUL.FTZ R116, R82, UR13 ;  /* 0x0000000d52747c20 */ /* 0x000fe20008410000 */
[----:B------:R-:W-:Y:S01]  /*8da0*/  F2FP.F16.F32.PACK_AB R159, R158, R159 ;  /* 0x0000009f9e9f723e */ /* 0x000fe200000000ff */
[----:B------:R-:W-:Y:S01]  /*8db0*/  FFMA.FTZ R81, R170, R80, R37 ;  /* 0x00000050aa517223 */ /* 0x000fe20000010025 */
[----:B------:R-:W-:Y:S01]  /*8dc0*/  FSEL R118, R117, RZ, P5 ;  /* 0x000000ff75767208 */ /* 0x000fe20002800000 */
[----:B------:R-:W-:Y:S01]  /*8dd0*/  FADD.FTZ R167, R186, -R167 ;  /* 0x800000a7baa77221 */ /* 0x000fe20000010000 */
[----:B------:R-:W-:-:S02]  /*8de0*/  LOP3.LUT P2, RZ, R211, 0xff00, RZ, 0xc0, !PT ;  /* 0x0000ff00d3ff7812 */ /* 0x000fc4000784c0ff */
[----:B------:R-:W-:Y:S01]  /*8df0*/  FSEL R158, R117, RZ, P6 ;  /* 0x000000ff759e7208 */ /* 0x000fe20003000000 */
[----:B------:R-:W-:Y:S01]  /*8e00*/  FMUL.FTZ R117, R81, UR13 ;  /* 0x0000000d51757c20 */ /* 0x000fe20008410000 */
[----:B------:R-:W-:Y:S01]  /*8e10*/  LOP3.LUT P5, RZ, R210, 0xff0000, RZ, 0xc0, !PT ;  /* 0x00ff0000d2ff7812 */ /* 0x000fe200078ac0ff */
[----:B------:R-:W-:Y:S01]  /*8e20*/  FFMA.FTZ R80, R170, R167, R36 ;  /* 0x000000a7aa507223 */ /* 0x000fe20000010024 */
[----:B------:R-:W-:Y:S02]  /*8e30*/  LOP3.LUT P6, RZ, R216, 0xff0000, RZ, 0xc0, !PT ;  /* 0x00ff0000d8ff7812 */ /* 0x000fe400078cc0ff */
[----:B------:R-:W-:Y:S02]  /*8e40*/  F2FP.F16.F32.PACK_AB R118, R157, R118 ;  /* 0x000000769d76723e */ /* 0x000fe400000000ff */
        /* <DEDUP_REMOVED lines=24> */
.L_x_3655:
[-CC-:B-1-34-:R-:W-:Y:S01]  /*8fd0*/  FFMA.FTZ R157, R197, R166.reuse, R167.reuse ;  /* 0x000000a6c59d7223 */ /* 0x19afe200000100a7 */
[-CC-:B------:R-:W-:Y:S01]  /*8fe0*/  FFMA.FTZ R158, R200, R166.reuse, R167.reuse ;  /* 0x000000a6c89e7223 */ /* 0x180fe200000100a7 */
[-CC-:B------:R-:W-:Y:S01]  /*8ff0*/  FFMA.FTZ R119, R193, R166.reuse, R167.reuse ;  /* 0x000000a6c1777223 */ /* 0x180fe200000100a7 */
[----:B------:R-:W-:Y:S01]  /*9000*/  FFMA.FTZ R156, R196, R166, R167 ;  /* 0x000000a6c49c7223 */ /* 0x000fe200000100a7 */
[----:B------:R-:W-:Y:S01]  /*9010*/  FADD.FTZ R157, R198, -R157 ;  /* 0x8000009dc69d7221 */ /* 0x000fe20000010000 */
[----:B------:R-:W-:Y:S01]  /*9020*/  FADD.FTZ R158, R199, -R158 ;  /* 0x8000009ec79e7221 */ /* 0x000fe20000010000 */
[----:B------:R-:W-:Y:S01]  /*9030*/  LOP3.LUT P5, RZ, R211, 0xff0000, RZ, 0xc0, !PT ;  /* 0x00ff0000d3ff7812 */ /* 0x000fe200078ac0ff */
[----:B------:R-:W-:Y:S01]  /*9040*/  FADD.FTZ R119, R194, -R119 ;  /* 0x80000077c2777221 */ /* 0x000fe20000010000 */
[C---:B-----5:R-:W-:Y:S01]  /*9050*/  FFMA.FTZ R157, R170.reuse, R157, R34 ;  /* 0x0000009daa9d7223 */ /* 0x060fe20000010022 */
[----:B------:R-:W-:Y:S01]  /*9060*/  FFMA.FTZ R158, R170, R158, R35 ;  /* 0x0000009eaa9e7223 */ /* 0x000fe20000010023 */
[----:B------:R-:W-:Y:S01]  /*9070*/  LOP3.LUT P6, RZ, R217, 0xff0000, RZ, 0xc0, !PT ;  /* 0x00ff0000d9ff7812 */ /* 0x000fe200078cc0ff */
[----:B------:R-:W-:Y:S01]  /*9080*/  FADD.FTZ R156, R195, -R156 ;  /* 0x8000009cc39c7221 */ /* 0x000fe20000010000 */
[----:B------:R-:W-:Y:S01]  /*9090*/  FMUL.FTZ R157, R157, UR13 ;  /* 0x0000000d9d9d7c20 */ /* 0x000fe20008410000 */
[-CC-:B------:R-:W-:Y:S01]  /*90a0*/  FFMA.FTZ R118, R192, R166.reuse, R167.reuse ;  /* 0x000000a6c0767223 */ /* 0x180fe200000100a7 */
[----:B------:R-:W-:Y:S01]  /*90b0*/  ISETP.GE.U32.AND P2, PT, R210, RZ, PT ;  /* 0x000000ffd200720c */ /* 0x000fe20003f46070 */
[----:B------:R-:W-:Y:S01]  /*90c0*/  FFMA.FTZ R119, R170, R119, R32 ;  /* 0x00000077aa777223 */ /* 0x000fe20000010020 */
[----:B------:R-:W-:Y:S01]  /*90d0*/  FFMA.FTZ R117, R189, R166, R167 ;  /* 0x000000a6bd757223 */ /* 0x000fe200000100a7 */
[C---:B------:R-:W-:Y:S01]  /*90e0*/  FSEL R159, R157.reuse, RZ, P5 ;  /* 0x000000ff9d9f7208 */ /* 0x040fe20002800000 */
[----:B------:R-:W-:Y:S01]  /*90f0*/  FMUL.FTZ R161, R158, UR13 ;  /* 0x0000000d9ea17c20 */ /* 0x000fe20008410000 */
[----:B------:R-:W-:Y:S01]  /*9100*/  ISETP.GE.U32.AND P5, PT, R216, RZ, PT ;  /* 0x000000ffd800720c */ /* 0x000fe20003fa6070 */
[----:B------:R-:W-:Y:S01]  /*9110*/  FFMA.FTZ R156, R170, R156, R33 ;  /* 0x0000009caa9c7223 */ /* 0x000fe20000010021 */
[----:B------:R-:W-:Y:S01]  /*9120*/  FSEL R158, R157, RZ, P6 ;  /* 0x000000ff9d9e7208 */ /* 0x000fe20003000000 */
[----:B------:R-:W-:Y:S01]  /*9130*/  FADD.FTZ R118, R191, -R118 ;  /* 0x80000076bf767221 */ /* 0x000fe20000010000 */
[----:B------:R-:W-:Y:S01]  /*9140*/  ISETP.GE.U32.AND.EX P2, PT, R211, 0x1000000, PT, P2 ;  /* 0x01000000d300780c */ /* 0x000fe20003f46120 */
[----:B------:R-:W-:Y:S01]  /*9150*/  FMUL.FTZ R157, R119, UR13 ;  /* 0x0000000d779d7c20 */ /* 0x000fe20008410000 */
[C---:B------:R-:W-:Y:S01]  /*9160*/  LOP3.LUT P6, RZ, R217.reuse, 0xff, RZ, 0xc0, !PT ;  /* 0x000000ffd9ff7812 */ /* 0x040fe200078cc0ff */
[----:B------:R-:W-:Y:S01]  /*9170*/  FADD.FTZ R117, R190, -R117 ;  /* 0x80000075be757221 */ /* 0x000fe20000010000 */
[----:B------:R-:W-:Y:S01]  /*9180*/  ISETP.GE.U32.AND.EX P5, PT, R217, 0x1000000, PT, P5 ;  /* 0x01000000d900780c */ /* 0x000fe20003fa6150 */
[----:B------:R-:W-:Y:S01]  /*9190*/  FFMA.FTZ R116, R188, R166, R167 ;  /* 0x000000a6bc747223 */ /* 0x000fe200000100a7 */
[----:B------:R-:W-:Y:S01]  /*91a0*/  FMUL.FTZ R160, R156, UR13 ;  /* 0x0000000d9ca07c20 */ /* 0x000fe20008410000 */
[----:B0-----:R-:W-:Y:S01]  /*91b0*/  FSEL R162, R161, RZ, P2 ;  /* 0x000000ffa1a27208 */ /* 0x001fe20001000000 */
[C---:B------:R-:W-:Y:S01]  /*91c0*/  FFMA.FTZ R156, R170.reuse, R118, R39 ;  /* 0x00000076aa9c7223 */ /* 0x040fe20000010027 */
[----:B------:R-:W-:Y:S01]  /*91d0*/  LOP3.LUT P2, RZ, R217, 0xff00, RZ, 0xc0, !PT ;  /* 0x0000ff00d9ff7812 */ /* 0x000fe2000784c0ff */
[----:B------:R-:W-:Y:S01]  /*91e0*/  FFMA.FTZ R117, R170, R117, R38 ;  /* 0x00000075aa757223 */ /* 0x000fe20000010026 */
[----:B------:R-:W-:Y:S01]  /*91f0*/  FSEL R119, R161, RZ, P5 ;  /* 0x000000ffa1777208 */ /* 0x000fe20002800000 */
[----:B------:R-:W-:Y:S01]  /*9200*/  FADD.FTZ R116, R187, -R116 ;  /* 0x80000074bb747221 */ /* 0x000fe20000010000 */
[----:B------:R-:W-:Y:S01]  /*9210*/  FSEL R118, R157, RZ, P6 ;  /* 0x000000ff9d767208 */ /* 0x000fe20003000000 */
[----:B------:R-:W-:Y:S01]  /*9220*/  FFMA.FTZ R167, R185, R166, R167 ;  /* 0x000000a6b9a77223 */ /* 0x000fe200000100a7 */
[----:B------:R-:W-:Y:S01]  /*9230*/  LOP3.LUT P6, RZ, R211, 0xff, RZ, 0xc0, !PT ;  /* 0x000000ffd3ff7812 */ /* 0x000fe200078cc0ff */
[----:B------:R-:W-:Y:S01]  /*9240*/  FMUL.FTZ R117, R117, UR13 ;  /* 0x0000000d75757c20 */ /* 0x000fe20008410000 */
[----:B------:R-:W-:Y:S01]  /*9250*/  FSEL R161, R160, RZ, P2 ;  /* 0x000000ffa0a17208 */ /* 0x000fe20001000000 */
[----:B------:R-:W-:Y:S01]  /*9260*/  FFMA.FTZ R116, R170, R116, R37 ;  /* 0x00000074aa747223 */ /* 0x000fe20000010025 */
[----:B------:R-:W-:Y:S01]  /*9270*/  F2FP.F16.F32.PACK_AB R119, R119, R158 ;  /* 0x0000009e7777723e */ /* 0x000fe200000000ff */
        /* <DEDUP_REMOVED lines=15> */
[----:B------:R-:W-:Y:S02]  /*9370*/  F2FP.F16.F32.PACK_AB R159, R162, R159 ;  /* 0x0000009fa29f723e */ /* 0x000fe400000000ff */
[----:B------:R-:W-:Y:S02]  /*9380*/  F2FP.F16.F32.PACK_AB R118, R161, R118 ;  /* 0x00000076a176723e */ /* 0x000fe400000000ff */
[----:B------:R-:W-:Y:S02]  /*9390*/  FSEL R160, R156, RZ, P2 ;  /* 0x000000ff9ca07208 */ /* 0x000fe40001000000 */
[----:B------:R-:W-:Y:S02]  /*93a0*/  LOP3.LUT P2, RZ, R216, 0xff00, RZ, 0xc0, !PT ;  /* 0x0000ff00d8ff7812 */ /* 0x000fe4000784c0ff */
[----:B------:R-:W-:Y:S02]  /*93b0*/  FSEL R162, R156, RZ, P5 ;  /* 0x000000ff9ca27208 */ /* 0x000fe40002800000 */
[----:B------:R-:W-:-:S02]  /*93c0*/  FSEL R161, R116, RZ, P6 ;  /* 0x000000ff74a17208 */ /* 0x000fc40003000000 */
[----:B------:R-:W-:Y:S02]  /*93d0*/  LOP3.LUT P5, RZ, R216, 0xff, RZ, 0xc0, !PT ;  /* 0x000000ffd8ff7812 */ /* 0x000fe400078ac0ff */
[----:B------:R-:W-:Y:S02]  /*93e0*/  LOP3.LUT P6, RZ, R210, 0xff, RZ, 0xc0, !PT ;  /* 0x000000ffd2ff7812 */ /* 0x000fe400078cc0ff */
        /* <DEDUP_REMOVED lines=9> */
.L_x_3654:
[----:B-1-34-:R-:W1:Y:S02]  /*9480*/  LDC.64 R116, c[0x0][0x478] ;  /* 0x00011e00ff747b82 */ /* 0x01ae640000000a00 */
        /* <DEDUP_REMOVED lines=11> */
[C---:B-----5:R-:W-:Y:S01]  /*9540*/  FMUL.FTZ R155, R170.reuse, R155 ;  /* 0x0000009baa9b7220 */ /* 0x060fe20000410000 */
[----:B------:R-:W-:Y:S01]  /*9550*/  FMUL.FTZ R154, R170, R81 ;  /* 0x00000051aa9a7220 */ /* 0x000fe20000410000 */
[----:B------:R-:W-:Y:S01]  /*9560*/  ISETP.GE.U32.AND P5, PT, R216, RZ, PT ;  /* 0x000000ffd800720c */ /* 0x000fe20003fa6070 */
[-CC-:B------:R-:W-:Y:S01]  /*9570*/  FFMA.FTZ R83, R189, R166.reuse, R167.reuse ;  /* 0x000000a6bd537223 */ /* 0x180fe200000100a7 */
[----:B------:R-:W-:Y:S01]  /*9580*/  FMUL.FTZ R81, R155, UR13 ;  /* 0x0000000d9b517c20 */ /* 0x000fe20008410000 */
[----:B------:R-:W-:Y:S01]  /*9590*/  FMUL.FTZ R80, R154, UR13 ;  /* 0x0000000d9a507c20 */ /* 0x000fe20008410000 */
[-C--:B------:R-:W-:Y:S01]  /*95a0*/  FFMA.FTZ R118, R192, R166.reuse, R167 ;  /* 0x000000a6c0767223 */ /* 0x080fe200000100a7 */
[C---:B------:R-:W-:Y:S01]  /*95b0*/  ISETP.GE.U32.AND.EX P2, PT, R211.reuse, 0x1000000, PT, P2 ;  /* 0x01000000d300780c */ /* 0x040fe20003f46120 */
[----:B------:R-:W-:Y:S01]  /*95c0*/  FMUL.FTZ R153, R170, R153 ;  /* 0x00000099aa997220 */ /* 0x000fe20000410000 */
[----:B------:R-:W-:Y:S01]  /*95d0*/  LOP3.LUT P6, RZ, R211, 0xff0000, RZ, 0xc0, !PT ;  /* 0x00ff0000d3ff7812 */ /* 0x000fe200078cc0ff */
[----:B------:R-:W-:Y:S01]  /*95e0*/  FADD.FTZ R117, R194, -R117 ;  /* 0x80000075c2757221 */ /* 0x000fe20000010000 */
[----:B------:R-:W-:Y:S01]  /*95f0*/  ISETP.GE.U32.AND.EX P5, PT, R217, 0x1000000, PT, P5 ;  /* 0x01000000d900780c */ /* 0x000fe20003fa6150 */
[-C--:B------:R-:W-:Y:S01]  /*9600*/  FFMA.FTZ R82, R188, R166.reuse, R167 ;  /* 0x000000a6bc527223 */ /* 0x080fe200000100a7 */
[----:B------:R-:W-:Y:S01]  /*9610*/  FADD.FTZ R83, R190, -R83 ;  /* 0x80000053be537221 */ /* 0x000fe20000010000 */
[----:B------:R-:W-:Y:S01]  /*9620*/  FSEL R116, R81, RZ, P2 ;  /* 0x000000ff51747208 */ /* 0x000fe20001000000 */
[----:B------:R-:W-:Y:S01]  /*9630*/  FADD.FTZ R119, R191, -R118 ;  /* 0x80000076bf777221 */ /* 0x000fe20000010000 */
[----:B------:R-:W-:Y:S01]  /*9640*/  FSEL R159, R80, RZ, P6 ;  /* 0x000000ff509f7208 */ /* 0x000fe20003000000 */
[----:B------:R-:W-:Y:S01]  /*9650*/  FMUL.FTZ R156, R153, UR13 ;  /* 0x0000000d999c7c20 */ /* 0x000fe20008410000 */
[----:B------:R-:W-:Y:S01]  /*9660*/  LOP3.LUT P2, RZ, R217, 0xff0000, RZ, 0xc0, !PT ;  /* 0x00ff0000d9ff7812 */ /* 0x000fe2000784c0ff */
[C---:B------:R-:W-:Y:S01]  /*9670*/  FMUL.FTZ R152, R170.reuse, R117 ;  /* 0x00000075aa987220 */ /* 0x040fe20000410000 */
[----:B------:R-:W-:Y:S01]  /*9680*/  FSEL R158, R81, RZ, P5 ;  /* 0x000000ff519e7208 */ /* 0x000fe20002800000 */
[----:B------:R-:W-:Y:S01]  /*9690*/  FADD.FTZ R81, R187, -R82 ;  /* 0x80000052bb517221 */ /* 0x000fe20000010000 */
[----:B------:R-:W-:Y:S01]  /*96a0*/  LOP3.LUT P6, RZ, R217, 0xff00, RZ, 0xc0, !PT ;  /* 0x0000ff00d9ff7812 */ /* 0x000fe200078cc0ff */
[C---:B------:R-:W-:Y:S01]  /*96b0*/  FMUL.FTZ R82, R170.reuse, R83 ;  /* 0x00000053aa527220 */ /* 0x040fe20000410000 */
[----:B------:R-:W-:Y:S01]  /*96c0*/  FMUL.FTZ R83, R170, R119 ;  /* 0x00000077aa537220 */ /* 0x000fe20000410000 */
[----:B------:R-:W-:Y:S01]  /*96d0*/  FMUL.FTZ R117, R152, UR13 ;  /* 0x0000000d98757c20 */ /* 0x000fe20008410000 */
[----:B------:R-:W-:Y:S01]  /*96e0*/  FSEL R119, R80, RZ, P2 ;  /* 0x000000ff50777208 */ /* 0x000fe20001000000 */
[----:B------:R-:W-:Y:S01]  /*96f0*/  FFMA.FTZ R167, R185, R166, R167 ;  /* 0x000000a6b9a77223 */ /* 0x000fe200000100a7 */
[----:B------:R-:W-:Y:S01]  /*9700*/  FSEL R157, R156, RZ, P6 ;  /* 0x000000ff9c9d7208 */ /* 0x000fe20003000000 */
[----:B------:R-:W-:Y:S01]  /*9710*/  FMUL.FTZ R81, R170, R81 ;  /* 0x00000051aa517220 */ /* 0x000fe20000410000 */
[----:B------:R-:W-:Y:S01]  /*9720*/  LOP3.LUT P5, RZ, R217, 0xff, RZ, 0xc0, !PT ;  /* 0x000000ffd9ff7812 */ /* 0x000fe200078ac0ff */
[----:B------:R-:W-:Y:S01]  /*9730*/  FADD.FTZ R167, R186, -R167 ;  /* 0x800000a7baa77221 */ /* 0x000fe20000010000 */
[----:B------:R-:W-:-:S02]  /*9740*/  LOP3.LUT P6, RZ, R211, 0xff, RZ, 0xc0, !PT ;  /* 0x000000ffd3ff7812 */ /* 0x000fc400078cc0ff */
[----:B------:R-:W-:Y:S01]  /*9750*/  F2FP.F16.F32.PACK_AB R119, R158, R119 ;  /* 0x000000779e77723e */ /* 0x000fe200000000ff */
[----:B------:R-:W-:Y:S01]  /*9760*/  FMUL.FTZ R80, R170, R167 ;  /* 0x000000a7aa507220 */ /* 0x000fe20000410000 */
[----:B------:R-:W-:Y:S01]  /*9770*/  F2FP.F16.F32.PACK_AB R159, R116, R159 ;  /* 0x0000009f749f723e */ /* 0x000fe200000000ff */
[----:B------:R-:W-:Y:S01]  /*9780*/  FMUL.FTZ R116, R82, UR13 ;  /* 0x0000000d52747c20 */ /* 0x000fe20008410000 */
[----:B------:R-:W-:Y:S02]  /*9790*/  FSEL R118, R117, RZ, P5 ;  /* 0x000000ff75767208 */ /* 0x000fe40002800000 */
[----:B------:R-:W-:Y:S02]  /*97a0*/  LOP3.LUT P2, RZ, R211, 0xff00, RZ, 0xc0, !PT ;  /* 0x0000ff00d3ff7812 */ /* 0x000fe4000784c0ff */
[----:B------:R-:W-:Y:S01]  /*97b0*/  FSEL R158, R117, RZ, P6 ;  /* 0x000000ff759e7208 */ /* 0x000fe20003000000 */
[----:B------:R-:W-:Y:S01]  /*97c0*/  FMUL.FTZ R117, R81, UR13 ;  /* 0x0000000d51757c20 */ /* 0x000fe20008410000 */
[----:B------:R-:W-:-:S02]  /*97d0*/  LOP3.LUT P5, RZ, R210, 0xff0000, RZ, 0xc0, !PT ;  /* 0x00ff0000d2ff7812 */ /* 0x000fc400078ac0ff */
[----:B------:R-:W-:Y:S02]  /*97e0*/  LOP3.LUT P6, RZ, R216, 0xff0000, RZ, 0xc0, !PT ;  /* 0x00ff0000d8ff7812 */ /* 0x000fe400078cc0ff */
[----:B------:R-:W-:Y:S02]  /*97f0*/  F2FP.F16.F32.PACK_AB R118, R157, R118 ;  /* 0x000000769d76723e */ /* 0x000fe400000000ff */
[----:B0-----:R-:W-:Y:S01]  /*9800*/  FSEL R163, R156, RZ, P2 ;  /* 0x000000ff9ca37208 */ /* 0x001fe20001000000 */
[----:B------:R-:W-:Y:S01]  /*9810*/  FMUL.FTZ R156, R83, UR13 ;  /* 0x0000000d539c7c20 */ /* 0x000fe20008410000 */
[C---:B------:R-:W-:Y:S02]  /*9820*/  FSEL R157, R116.reuse, RZ, P5 ;  /* 0x000000ff749d7208 */ /* 0x040fe40002800000 */
[----:B------:R-:W-:Y:S01]  /*9830*/  FSEL R162, R116, RZ, P6 ;  /* 0x000000ff74a27208 */ /* 0x000fe20003000000 */
[----:B------:R-:W-:Y:S01]  /*9840*/  FMUL.FTZ R116, R80, UR13 ;  /* 0x0000000d50747c20 */ /* 0x000fe20008410000 */
[----:B------:R-:W-:-:S02]  /*9850*/  LOP3.LUT P2, RZ, R210, 0xff000000, RZ, 0xc0, !PT ;  /* 0xff000000d2ff7812 */ /* 0x000fc4000784c0ff */
[----:B------:R-:W-:Y:S02]  /*9860*/  LOP3.LUT P5, RZ, R216, 0xff000000, RZ, 0xc0, !PT ;  /* 0xff000000d8ff7812 */ /* 0x000fe400078ac0ff */
[----:B------:R-:W-:Y:S02]  /*9870*/  LOP3.LUT P6, RZ, R210, 0xff00, RZ, 0xc0, !PT ;  /* 0x0000ff00d2ff7812 */ /* 0x000fe400078cc0ff */
[C---:B------:R-:W-:Y:S02]  /*9880*/  FSEL R164, R156.reuse, RZ, P2 ;  /* 0x000000ff9ca47208 */ /* 0x040fe40001000000 */
[----:B------:R-:W-:Y:S02]  /*9890*/  FSEL R165, R156, RZ, P5 ;  /* 0x000000ff9ca57208 */ /* 0x000fe40002800000 */
[----:B------:R-:W-:Y:S02]  /*98a0*/  FSEL R161, R117, RZ, P6 ;  /* 0x000000ff75a17208 */ /* 0x000fe40003000000 */
[----:B------:R-:W-:-:S02]  /*98b0*/  LOP3.LUT P2, RZ, R216, 0xff00, RZ, 0xc0, !PT ;  /* 0x0000ff00d8ff7812 */ /* 0x000fc4000784c0ff */
        /* <DEDUP_REMOVED lines=11> */
.L_x_3657:
[-CC-:B------:R-:W-:Y:S01]  /*9970*/  FFMA.FTZ R158, R200, R166.reuse, R167.reuse ;  /* 0x000000a6c89e7223 */ /* 0x180fe200000100a7 */
[-CC-:B------:R-:W-:Y:S01]  /*9980*/  FFMA.FTZ R157, R197, R166.reuse, R167.reuse ;  /* 0x000000a6c59d7223 */ /* 0x180fe200000100a7 */
[-CC-:B------:R-:W-:Y:S01]  /*9990*/  FFMA.FTZ R119, R193, R166.reuse, R167.reuse ;  /* 0x000000a6c1777223 */ /* 0x180fe200000100a7 */
[-C--:B------:R-:W-:Y:S01]  /*99a0*/  FFMA.FTZ R156, R196, R166.reuse, R167 ;  /* 0x000000a6c49c7223 */ /* 0x080fe200000100a7 */
[----:B------:R-:W-:Y:S01]  /*99b0*/  FADD.FTZ R159, R199, -R158 ;  /* 0x8000009ec79f7221 */ /* 0x000fe20000010000 */
[----:B------:R-:W-:Y:S01]  /*99c0*/  FADD.FTZ R157, R198, -R157 ;  /* 0x8000009dc69d7221 */ /* 0x000fe20000010000 */
[----:B------:R-:W-:Y:S01]  /*99d0*/  LOP3.LUT P6, RZ, R217, 0xff0000, RZ, 0xc0, !PT ;  /* 0x00ff0000d9ff7812 */ /* 0x000fe200078cc0ff */
[----:B------:R-:W-:Y:S01]  /*99e0*/  FADD.FTZ R161, R195, -R156 ;  /* 0x8000009cc3a17221 */ /* 0x000fe20000010000 */
[C---:B-----5:R-:W-:Y:S01]  /*99f0*/  FMUL.FTZ R159, R170.reuse, R159 ;  /* 0x0000009faa9f7220 */ /* 0x060fe20000410000 */
[----:B------:R-:W-:Y:S01]  /*9a00*/  FMUL.FTZ R157, R170, R157 ;  /* 0x0000009daa9d7220 */ /* 0x000fe20000410000 */
[----:B------:R-:W-:Y:S01]  /*9a10*/  ISETP.GE.U32.AND P2, PT, R210, RZ, PT ;  /* 0x000000ffd200720c */ /* 0x000fe20003f46070 */
[-C--:B------:R-:W-:Y:S01]  /*9a20*/  FFMA.FTZ R117, R189, R166.reuse, R167 ;  /* 0x000000a6bd757223 */ /* 0x080fe200000100a7 */
[----:B0-----:R-:W-:Y:S01]  /*9a30*/  FMUL.FTZ R162, R159, UR13 ;  /* 0x0000000d9fa27c20 */ /* 0x001fe20008410000 */
[----:B------:R-:W-:Y:S01]  /*9a40*/  FADD.FTZ R159, R194, -R119 ;  /* 0x80000077c29f7221 */ /* 0x000fe20000010000 */
[----:B------:R-:W-:Y:S01]  /*9a50*/  FMUL.FTZ R157, R157, UR13 ;  /* 0x0000000d9d9d7c20 */ /* 0x000fe20008410000 */
[----:B------:R-:W-:Y:S01]  /*9a60*/  LOP3.LUT P5, RZ, R211, 0xff0000, RZ, 0xc0, !PT ;  /* 0x00ff0000d3ff7812 */ /* 0x000fe200078ac0ff */
[-CC-:B------:R-:W-:Y:S01]  /*9a70*/  FFMA.FTZ R118, R192, R166.reuse, R167.reuse ;  /* 0x000000a6c0767223 */ /* 0x180fe200000100a7 */
[----:B------:R-:W-:Y:S01]  /*9a80*/  FMUL.FTZ R159, R170, R159 ;  /* 0x0000009faa9f7220 */ /* 0x000fe20000410000 */
[-C--:B------:R-:W-:Y:S01]  /*9a90*/  FFMA.FTZ R116, R188, R166.reuse, R167 ;  /* 0x000000a6bc747223 */ /* 0x080fe200000100a7 */
        /* <DEDUP_REMOVED lines=21> */
[----:B------:R-:W-:Y:S01]  /*9bf0*/  F2FP.F16.F32.PACK_AB R159, R165, R158 ;  /* 0x0000009ea59f723e */ /* 0x000fe200000000ff */
        /* <DEDUP_REMOVED lines=11> */
[----:B------:R-:W-:Y:S02]  /*9cb0*/  F2FP.F16.F32.PACK_AB R119, R119, R160 ;  /* 0x000000a07777723e */ /* 0x000fe400000000ff */
[----:B------:R-:W-:Y:S02]  /*9cc0*/  F2FP.F16.F32.PACK_AB R118, R163, R118 ;  /* 0x00000076a376723e */ /* 0x000fe400000000ff */
        /* <DEDUP_REMOVED lines=21> */
.L_x_3653:
        /* <DEDUP_REMOVED lines=22> */
[----:B------:R-:W-:Y:S01]  /*9f80*/  FFMA.FTZ R80, R170, R81, R36 ;  /* 0x00000051aa507223 */ /* 0x000fe20000010024 */
[----:B------:R-:W-:Y:S01]  /*9f90*/  FFMA.FTZ R166, R196, R166, R167 ;  /* 0x000000a6c4a67223 */ /* 0x000fe200000100a7 */
[----:B------:R-:W-:Y:S01]  /*9fa0*/  FADD.FTZ R153, R194, -R153 ;  /* 0x80000099c2997221 */ /* 0x000fe20000010000 */
[C---:B------:R-:W-:Y:S01]  /*9fb0*/  FFMA.FTZ R154, R170.reuse, R157, R34 ;  /* 0x0000009daa9a7223 */ /* 0x040fe20000010022 */
[C---:B------:R-:W-:Y:S01]  /*9fc0*/  FFMA.FTZ R81, R170.reuse, R82, R37 ;  /* 0x00000052aa517223 */ /* 0x040fe20000010025 */
[----:B------:R-:W-:Y:S01]  /*9fd0*/  FMUL.FTZ R157, R155, UR13 ;  /* 0x0000000d9b9d7c20 */ /* 0x000fe20008410000 */
[C---:B------:R-:W-:Y:S01]  /*9fe0*/  FFMA.FTZ R82, R170.reuse, R83, R38 ;  /* 0x00000053aa527223 */ /* 0x040fe20000010026 */
        /* <DEDUP_REMOVED lines=30> */
[----:B------:R-:W-:Y:S01]  /*a1d0*/  F2FP.F16.F32.PACK_AB R156, R161, R156 ;  /* 0x0000009ca19c723e */ /* 0x000fe200000000ff */
[----:B------:R-:W-:Y:S06]  /*a1e0*/  BRA `(.L_x_3656) ;  /* 0x0000000800947947 */ /* 0x000fec0003800000 */
.L_x_3659:
[-CC-:B------:R-:W-:Y:S01]  /*a1f0*/  FFMA.FTZ R161, R197, R166.reuse, R167.reuse ;  /* 0x000000a6c5a17223 */ /* 0x180fe200000100a7 */
[-CC-:B0-----:R-:W-:Y:S01]  /*a200*/  FFMA.FTZ R162, R200, R166.reuse, R167.reuse ;  /* 0x000000a6c8a27223 */ /* 0x181fe200000100a7 */
        /* <DEDUP_REMOVED lines=52> */
.L_x_3658:
        /* <DEDUP_REMOVED lines=9> */
[-C--:B------:R-:W-:Y:S01]  /*a5e0*/  FFMA.FTZ R155, R193, R166.reuse, R167 ;  /* 0x000000a6c19b7223 */ /* 0x080fe200000100a7 */
[----:B------:R-:W-:Y:S01]  /*a5f0*/  FADD.FTZ R165, R199, -R152 ;  /* 0x80000098c7a57221 */ /* 0x000fe20000010000 */
[----:B0-----:R-:W-:Y:S01]  /*a600*/  FADD.FTZ R163, R198, -R83 ;  /* 0x80000053c6a37221 */ /* 0x001fe20000010000 */
[----:B------:R-:W-:Y:S01]  /*a610*/  FADD.FTZ R81, R186, -R81 ;  /* 0x80000051ba517221 */ /* 0x000fe20000010000 */
[-C--:B------:R-:W-:Y:S01]  /*a620*/  FFMA.FTZ R153, R189, R166.reuse, R167 ;  /* 0x000000a6bd997223 */ /* 0x080fe200000100a7 */
[----:B------:R-:W-:Y:S01]  /*a630*/  FADD.FTZ R83, R187, -R80 ;  /* 0x80000050bb537221 */ /* 0x000fe20000010000 */
[----:B------:R-:W-:Y:S01]  /*a640*/  FADD.FTZ R157, R191, -R82 ;  /* 0x80000052bf9d7221 */ /* 0x000fe20000010000 */
[----:B------:R-:W-:Y:S01]  /*a650*/  FADD.FTZ R159, R194, -R155 ;  /* 0x8000009bc29f7221 */ /* 0x000fe20000010000 */
[----:B-----5:R-:W-:Y:S01]  /*a660*/  FMUL.FTZ R155, R170, R165 ;  /* 0x000000a5aa9b7220 */ /* 0x020fe20000410000 */
[----:B------:R-:W-:Y:S01]  /*a670*/  ISETP.GE.U32.AND P2, PT, R210, RZ, PT ;  /* 0x000000ffd200720c */ /* 0x000fe20003f46070 */
[----:B------:R-:W-:Y:S01]  /*a680*/  FMUL.FTZ R80, R170, R81 ;  /* 0x00000051aa507220 */ /* 0x000fe20000410000 */
[----:B------:R-:W-:Y:S01]  /*a690*/  FADD.FTZ R153, R190, -R153 ;  /* 0x80000099be997221 */ /* 0x000fe20000010000 */
[----:B------:R-:W-:Y:S01]  /*a6a0*/  FMUL.FTZ R81, R170, R83 ;  /* 0x00000053aa517220 */ /* 0x000fe20000410000 */
[----:B------:R-:W-:Y:S01]  /*a6b0*/  FFMA.FTZ R166, R196, R166, R167 ;  /* 0x000000a6c4a67223 */ /* 0x000fe200000100a7 */
[C---:B------:R-:W-:Y:S01]  /*a6c0*/  FMUL.FTZ R83, R170.reuse, R157 ;  /* 0x0000009daa537220 */ /* 0x040fe20000410000 */
[----:B------:R-:W-:Y:S01]  /*a6d0*/  FMUL.FTZ R157, R155, UR13 ;  /* 0x0000000d9b9d7c20 */ /* 0x000fe20008410000 */
        /* <DEDUP_REMOVED lines=33> */
.L_x_3660:
        /* <DEDUP_REMOVED lines=52> */
[----:B------:R-:W-:-:S07]  /*ac30*/  F2FP.F16.F32.PACK_AB R156, R161, R156 ;  /* 0x0000009ca19c723e */ /* 0x000fce00000000ff */
.L_x_3656:
        /* <DEDUP_REMOVED lines=10> */
.L_x_3652:
[----:B------:R-:W-:Y:S05]  /*ace0*/  BSYNC.RECONVERGENT B1 ;  /* 0x0000000000017941 */ /* 0x000fea0003800200 */
.L_x_3651:
[----:B01-34-:R-:W0:Y:S02]  /*acf0*/  LDC.64 R156, c[0x0][0x380] ;  /* 0x0000e000ff9c7b82 */ /* 0x01be240000000a00 */
[----:B0-----:R-:W-:-:S04]  /*ad00*/  LEA R5, R156, R5, 0x2 ;  /* 0x000000059c057211 */ /* 0x001fc800078e10ff */
[----:B------:R-:W-:-:S13]  /*ad10*/  ISETP.GE.AND P0, PT, R5, R157, PT ;  /* 0x0000009d0500720c */ /* 0x000fda0003f06270 */
[----:B------:R-:W-:Y:S05]  /*ad20*/  @!P0 BRA `(.L_x_3661) ;  /* 0xffffff5800748947 */ /* 0x000fea000383ffff */
.L_x_3611:
[----:B------:R-:W-:Y:S05]  /*ad30*/  BSYNC B0 ;  /* 0x0000000000007941 */ /* 0x000fea0003800000 */
.L_x_3610:
        /* <DEDUP_REMOVED lines=257> */
.L_x_3620:
        /* <DEDUP_REMOVED lines=8> */
.L_x_3663:
[----:B------:R-:W-:Y:S05]  /*bdd0*/  BSYNC B1 ;  /* 0x0000000000017941 */ /* 0x000fea0003800000 */
.L_x_3662:
        /* <DEDUP_REMOVED lines=8> */
.L_x_3664:
[----:B------:R-:W-:Y:S01]  /*be60*/  FADD.FTZ R156, R156, R225 ;  /* 0x000000e19c9c7221 */ /* 0x000fe20000010000 */
[----:B------:R-:W-:-:S04]  /*be70*/  HFMA2 R166, -RZ, RZ, 0, 1.1920928955078125e-07 ;  /* 0x00000002ffa67431 */ /* 0x000fc800000001ff */
[----:B------:R-:W-:Y:S02]  /*be80*/  MOV R167, R156 ;  /* 0x0000009c00a77202 */ /* 0x000fe40000000f00 */
[----:B------:R-:W-:-:S07]  /*be90*/  MOV R157, R165 ;  /* 0x000000a5009d7202 */ /* 0x000fce0000000f00 */
[----:B------:R-:W-:Y:S05]  /*bea0*/  WARPSYNC.COLLECTIVE R164, `(.L_x_3665) ;  /* 0x00000000a4087348 */ /* 0x000fea0003c00000 */
[----:B------:R0:W1:Y:S02]  /*beb0*/  SHFL.BFLY P0, R165, R167, R166, R227 ;  /* 0x0c0000a6a7a57389 */ /* 0x00006400000000e3 */
[----:B01----:R-:W-:Y:S05]  /*bec0*/  ENDCOLLECTIVE ;  /* 0x000000000000791b */ /* 0x003fea0003800000 */
.L_x_3665:
[----:B------:R-:W-:-:S05]  /*bed0*/  FADD.FTZ R157, R157, R224 ;  /* 0x000000e09d9d7221 */ /* 0x000fca0000010000 */
[----:B------:R-:W-:Y:S02]  /*bee0*/  MOV R167, R157 ;  /* 0x0000009d00a77202 */ /* 0x000fe40000000f00 */
[----:B------:R-:W-:-:S07]  /*bef0*/  MOV R159, R165 ;  /* 0x000000a5009f7202 */ /* 0x000fce0000000f00 */
[----:B------:R-:W-:Y:S05]  /*bf00*/  WARPSYNC.COLLECTIVE R164, `(.L_x_3666) ;  /* 0x00000000a4087348 */ /* 0x000fea0003c00000 */
[----:B------:R0:W1:Y:S02]  /*bf10*/  SHFL.BFLY P0, R165, R167, R166, R227 ;  /* 0x0c0000a6a7a57389 */ /* 0x00006400000000e3 */
[----:B01----:R-:W-:Y:S05]  /*bf20*/  ENDCOLLECTIVE ;  /* 0x000000000000791b */ /* 0x003fea0003800000 */
.L_x_3666:
[----:B------:R-:W-:Y:S01]  /*bf30*/  FADD.FTZ R159, R156, R159 ;  /* 0x0000009f9c9f7221 */ /* 0x000fe20000010000 */
[----:B------:R-:W-:-:S04]  /*bf40*/  HFMA2 R166, -RZ, RZ, 0, 2.384185791015625e-07 ;  /* 0x00000004ffa67431 */ /* 0x000fc800000001ff */
[----:B------:R-:W-:Y:S02]  /*bf50*/  MOV R167, R159 ;  /* 0x0000009f00a77202 */ /* 0x000fe40000000f00 */
[----:B------:R-:W-:-:S07]  /*bf60*/  MOV R158, R165 ;  /* 0x000000a5009e7202 */ /* 0x000fce0000000f00 */
[----:B------:R-:W-:Y:S05]  /*bf70*/  WARPSYNC.COLLECTIVE R164, `(.L_x_3667) ;  /* 0x00000000a4087348 */ /* 0x000fea0003c00000 */
[----:B------:R0:W1:Y:S02]  /*bf80*/  SHFL.BFLY P0, R165, R167, R166, R227 ;  /* 0x0c0000a6a7a57389 */ /* 0x00006400000000e3 */
[----:B01----:R-:W-:Y:S05]  /*bf90*/  ENDCOLLECTIVE ;  /* 0x000000000000791b */ /* 0x003fea0003800000 */
.L_x_3667:
[----:B------:R-:W-:-:S05]  /*bfa0*/  FADD.FTZ R158, R157, R158 ;  /* 0x0000009e9d9e7221 */ /* 0x000fca0000010000 */
[----:B------:R-:W-:Y:S02]  /*bfb0*/  MOV R167, R158 ;  /* 0x0000009e00a77202 */ /* 0x000fe40000000f00 */
[----:B------:R-:W-:-:S07]  /*bfc0*/  MOV R160, R165 ;  /* 0x000000a500a07202 */ /* 0x000fce0000000f00 */
[----:B------:R-:W-:Y:S05]  /*bfd0*/  WARPSYNC.COLLECTIVE R164, `(.L_x_3668) ;  /* 0x00000000a4087348 */ /* 0x000fea0003c00000 */
[----:B------:R0:W1:Y:S02]  /*bfe0*/  SHFL.BFLY P0, R165, R167, R166, R227 ;  /* 0x0c0000a6a7a57389 */ /* 0x00006400000000e3 */
[----:B01----:R-:W-:Y:S05]  /*bff0*/  ENDCOLLECTIVE ;  /* 0x000000000000791b */ /* 0x003fea0003800000 */
.L_x_3668:
[----:B------:R-:W-:Y:S01]  /*c000*/  FADD.FTZ R160, R159, R160 ;  /* 0x000000a09fa07221 */ /* 0x000fe20000010000 */
[----:B------:R-:W-:-:S04]  /*c010*/  HFMA2 R166, -RZ, RZ, 0, 4.76837158203125e-07 ;  /* 0x00000008ffa67431 */ /* 0x000fc800000001ff */
[----:B------:R-:W-:Y:S02]  /*c020*/  MOV R167, R160 ;  /* 0x000000a000a77202 */ /* 0x000fe40000000f00 */
[----:B------:R-:W-:-:S07]  /*c030*/  MOV R161, R165 ;  /* 0x000000a500a17202 */ /* 0x000fce0000000f00 */
[----:B------:R-:W-:Y:S05]  /*c040*/  WARPSYNC.COLLECTIVE R164, `(.L_x_3669) ;  /* 0x00000000a4087348 */ /* 0x000fea0003c00000 */
[----:B------:R0:W1:Y:S02]  /*c050*/  SHFL.BFLY P0, R165, R167, R166, R227 ;  /* 0x0c0000a6a7a57389 */ /* 0x00006400000000e3 */
[----:B01----:R-:W-:Y:S05]  /*c060*/  ENDCOLLECTIVE ;  /* 0x000000000000791b */ /* 0x003fea0003800000 */
.L_x_3669:
[----:B------:R-:W-:-:S05]  /*c070*/  FADD.FTZ R161, R158, R161 ;  /* 0x000000a19ea17221 */ /* 0x000fca0000010000 */
[----:B------:R-:W-:Y:S02]  /*c080*/  MOV R167, R161 ;  /* 0x000000a100a77202 */ /* 0x000fe40000000f00 */
[----:B------:R-:W-:-:S07]  /*c090*/  MOV R163, R165 ;  /* 0x000000a500a37202 */ /* 0x000fce0000000f00 */
[----:B------:R-:W-:Y:S05]  /*c0a0*/  WARPSYNC.COLLECTIVE R164, `(.L_x_3670) ;  /* 0x00000000a4087348 */ /* 0x000fea0003c00000 */
[----:B------:R0:W1:Y:S02]  /*c0b0*/  SHFL.BFLY P0, R165, R167, R166, R227 ;  /* 0x0c0000a6a7a57389 */ /* 0x00006400000000e3 */
[----:B01----:R-:W-:Y:S05]  /*c0c0*/  ENDCOLLECTIVE ;  /* 0x000000000000791b */ /* 0x003fea0003800000 */
.L_x_3670:
[----:B------:R-:W-:Y:S01]  /*c0d0*/  FADD.FTZ R163, R160, R163 ;  /* 0x000000a3a0a37221 */ /* 0x000fe20000010000 */
[----:B------:R-:W-:-:S04]  /*c0e0*/  HFMA2 R166, -RZ, RZ, 0, 9.5367431640625e-07 ;  /* 0x00000010ffa67431 */ /* 0x000fc800000001ff */
[----:B------:R-:W-:Y:S02]  /*c0f0*/  MOV R167, R163 ;  /* 0x000000a300a77202 */ /* 0x000fe40000000f00 */
[----:B------:R-:W-:-:S07]  /*c100*/  MOV R162, R165 ;  /* 0x000000a500a27202 */ /* 0x000fce0000000f00 */
[----:B------:R-:W-:Y:S05]  /*c110*/  WARPSYNC.COLLECTIVE R164, `(.L_x_3671) ;  /* 0x00000000a4087348 */ /* 0x000fea0003c00000 */
[----:B------:R0:W1:Y:S02]  /*c120*/  SHFL.BFLY P0, R165, R167, R166, R227 ;  /* 0x0c0000a6a7a57389 */ /* 0x00006400000000e3 */
[----:B01----:R-:W-:Y:S05]  /*c130*/  ENDCOLLECTIVE ;  /* 0x000000000000791b */ /* 0x003fea0003800000 */
.L_x_3671:
[----:B------:R-:W-:-:S05]  /*c140*/  FADD.FTZ R162, R161, R162 ;  /* 0x000000a2a1a27221 */ /* 0x000fca0000010000 */
[----:B------:R-:W-:Y:S02]  /*c150*/  MOV R167, R162 ;  /* 0x000000a200a77202 */ /* 0x000fe40000000f00 */
[----:B------:R-:W-:-:S07]  /*c160*/  MOV R156, R165 ;  /* 0x000000a5009c7202 */ /* 0x000fce0000000f00 */
[----:B------:R-:W-:Y:S05]  /*c170*/  WARPSYNC.COLLECTIVE R164, `(.L_x_3672) ;  /* 0x00000000a4087348 */ /* 0x000fea0003c00000 */
[----:B------:R0:W1:Y:S02]  /*c180*/  SHFL.BFLY P0, R165, R167, R166, R227 ;  /* 0x0c0000a6a7a57389 */ /* 0x00006400000000e3 */
[----:B01----:R-:W-:Y:S05]  /*c190*/  ENDCOLLECTIVE ;  /* 0x000000000000791b */ /* 0x003fea0003800000 */
.L_x_3672:
[----:B------:R-:W-:Y:S01]  /*c1a0*/  MOV R157, R165 ;  /* 0x000000a5009d7202 */ /* 0x000fe20000000f00 */
[----:B------:R-:W-:Y:S06]  /*c1b0*/  BRA `(.L_x_3673) ;  /* 0xffffff5c00fc7947 */ /* 0x000fec000383ffff */
.L_x_3674:
        /* <DEDUP_REMOVED lines=12> */
.L_x_6090:


//--------------------- .text._ZN10layer_norm22ln_bwd_finalize_kernelINS_22Kernel_traits_finalizeILj1024E6__halfS2_fS2_fjLb0ELj1024ELj4ENS_18Kernel_traits_baseILj1024ES2_S2_fS2_fjLj1024EEEEELb0ELb1EEEvNS_9BwdParamsE --------------------------
	.section	.text._ZN10layer_norm22ln_bwd_finalize_kernelINS_22Kernel_traits_finalizeILj1024E6__halfS2_fS2_fjLb0ELj1024ELj4ENS_18Kernel_traits_baseILj1024ES2_S2_fS2_fjLj1024EEEEELb0ELb1EEEvNS_9BwdParamsE,"ax",@progbits
	.align	128
        .global         _ZN10layer_norm22ln_bwd_finalize_kernelINS_22Kernel_traits_finalizeILj1024E6__halfS2_fS2_fjLb0ELj1024ELj4ENS_18Kernel_traits_baseILj1024ES2_S2_fS2_fjLj1024EEEEELb0ELb1EEEvNS_9BwdParamsE
        .type           _ZN10layer_norm22ln_bwd_finalize_kernelINS_22Kernel_traits_finalizeILj1024E6__halfS2_fS2_fjLb0ELj1024ELj4ENS_18Kernel_traits_baseILj1024ES2_S2_fS2_fjLj1024EEEEELb0ELb1EEEvNS_9BwdParamsE,@function
        .size           _ZN10layer_norm22ln_bwd_finalize_kernelINS_22Kernel_traits_finalizeILj1024E6__halfS2_fS2_fjLb0ELj1024ELj4ENS_18Kernel_traits_baseILj1024ES2_S2_fS2_fjLj1024EEEEELb0ELb1EEEvNS_9BwdParamsE,(.L_x_6091 - _ZN10layer_norm22ln_bwd_finalize_kernelINS_22Kernel_traits_finalizeILj1024E6__halfS2_fS2_fjLb0ELj1024ELj4ENS_18Kernel_traits_baseILj1024ES2_S2_fS2_fjLj1024EEEEELb0ELb1EEEvNS_9BwdParamsE)
        .other          _ZN10layer_norm22ln_bwd_finalize_kernelINS_22Kernel_traits_finalizeILj1024E6__halfS2_fS2_fjLb0ELj1024ELj4ENS_18Kernel_traits_baseILj1024ES2_S2_fS2_fjLj1024EEEEELb0ELb1EEEvNS_9BwdParamsE,@"STO_CUDA_ENTRY STV_DEFAULT"
_ZN10layer_norm22ln_bwd_finalize_kernelINS_22Kernel_traits_finalizeILj1024E6__halfS2_fS2_fjLb0ELj1024ELj4ENS_18Kernel_traits_baseILj1024ES2_S2_fS2_fjLj1024EEEEELb0ELb1EEEvNS_9BwdParamsE:
.text._ZN10layer_norm22ln_bwd_finalize_kernelINS_22Kernel_traits_finalizeILj1024E6__halfS2_fS2_fjLb0ELj1024ELj4ENS_18Kernel_traits_baseILj1024ES2_S2_fS2_fjLj1024EEEEELb0ELb1EEEvNS_9BwdParamsE:
        /* <DEDUP_REMOVED lines=77> */
.L_x_3679:
        /* <DEDUP_REMOVED lines=118> */
.L_x_3678:
[----:B------:R-:W-:Y:S05]  /*0c30*/  BSYNC.RECONVERGENT B1 ;  /* 0x0000000000017941 */ /* 0x000fea0003800200 */
.L_x_3677:
        /* <DEDUP_REMOVED lines=69> */
.L_x_3681:
[----:B------:R-:W-:Y:S05]  /*1090*/  BSYNC.RECONVERGENT B1 ;  /* 0x0000000000017941 */ /* 0x000fea0003800200 */
.L_x_3680:
        /* <DEDUP_REMOVED lines=38> */
.L_x_3683:
[----:B------:R-:W-:Y:S05]  /*1300*/  BSYNC.RECONVERGENT B1 ;  /* 0x0000000000017941 */ /* 0x000fea0003800200 */
.L_x_3682:
[----:B------:R-:W-:Y:S05]  /*1310*/  @!P1 BRA `(.L_x_3676) ;  /* 0x0000000000409947 */ /* 0x000fea0003800000 */
[----:B------:R-:W0:Y:S01]  /*1320*/  LDC R12, c[0x0][0x388] ;  /* 0x0000e200ff0c7b82 */ /* 0x000e220000000800 */
[----:B------:R-:W-:-:S07]  /*1330*/  IADD3 R0, PT, PT, -R0, RZ, RZ ;  /* 0x000000ff00007210 */ /* 0x000fce0007ffe1ff */
[----:B------:R-:W1:Y:S08]  /*1340*/  LDC.64 R8, c[0x0][0x440] ;  /* 0x00011000ff087b82 */ /* 0x000e700000000a00 */
[----:B------:R-:W2:Y:S01]  /*1350*/  LDC.64 R10, c[0x0][0x448] ;  /* 0x00011200ff0a7b82 */ /* 0x000ea20000000a00 */
[----:B0-----:R-:W-:-:S05]  /*1360*/  IMAD R2, R2, R12, R5 ;  /* 0x0000000c02027224 */ /* 0x001fca00078e0205 */
[----:B------:R-:W-:-:S07]  /*1370*/  IADD3 R13, PT, PT, R57, R2, RZ ;  /* 0x00000002390d7210 */ /* 0x000fce0007ffe0ff */
.L_x_3684:
        /* <DEDUP_REMOVED lines=10> */
.L_x_3676:
[----:B------:R-:W-:Y:S05]  /*1420*/  BSYNC.RECONVERGENT B0 ;  /* 0x0000000000007941 */ /* 0x000fea0003800200 */
.L_x_3675:
        /* <DEDUP_REMOVED lines=59> */
.L_x_3685:
        /* <DEDUP_REMOVED lines=10> */
.L_x_6091:


//--------------------- .text._ZN10layer_norm40ln_parallel_residual_bwd_finalize_kernelINS_22Kernel_traits_finalizeILj1024E6__halfS2_fS2_fjLb0ELj1024ELj4ENS_18Kernel_traits_baseILj1024ES2_S2_fS2_fjLj1024EEEEELb1EEEvNS_9BwdParamsE --------------------------
	.section	.text._ZN10layer_norm40ln_parallel_residual_bwd_finalize_kernelINS_22Kernel_traits_finalizeILj1024E6__halfS2_fS2_fjLb0ELj1024ELj4ENS_18Kernel_traits_baseILj1024ES2_S2_fS2_fjLj1024EEEEELb1EEEvNS_9BwdParamsE,"ax",@progbits
	.align	128
        .global         _ZN10layer_norm40ln_parallel_residual_bwd_finalize_kernelINS_22Kernel_traits_finalizeILj1024E6__halfS2_fS2_fjLb0ELj1024ELj4ENS_18Kernel_traits_baseILj1024ES2_S2_fS2_fjLj1024EEEEELb1EEEvNS_9BwdParamsE
        .type           _ZN10layer_norm40ln_parallel_residual_bwd_finalize_kernelINS_22Kernel_traits_finalizeILj1024E6__halfS2_fS2_fjLb0ELj1024ELj4ENS_18Kernel_traits_baseILj1024ES2_S2_fS2_fjLj1024EEEEELb1EEEvNS_9BwdParamsE,@function
        .size           _ZN10layer_norm40ln_parallel_residual_bwd_finalize_kernelINS_22Kernel_traits_finalizeILj1024E6__halfS2_fS2_fjLb0ELj1024ELj4ENS_18Kernel_traits_baseILj1024ES2_S2_fS2_fjLj1024EEEEELb1EEEvNS_9BwdParamsE,(.L_x_6092 - _ZN10layer_norm40ln_parallel_residual_bwd_finalize_kernelINS_22Kernel_traits_finalizeILj1024E6__halfS2_fS2_fjLb0ELj1024ELj4ENS_18Kernel_traits_baseILj1024ES2_S2_fS2_fjLj1024EEEEELb1EEEvNS_9BwdParamsE)
        .other          _ZN10layer_norm40ln_parallel_residual_bwd_finalize_kernelINS_22Kernel_traits_finalizeILj1024E6__halfS2_fS2_fjLb0ELj1024ELj4ENS_18Kernel_traits_baseILj1024ES2_S2_fS2_fjLj1024EEEEELb1EEEvNS_9BwdParamsE,@"STO_CUDA_ENTRY STV_DEFAULT"
_ZN10layer_norm40ln_parallel_residual_bwd_finalize_kernelINS_22Kernel_traits_finalizeILj1024E6__halfS2_fS2_fjLb0ELj1024ELj4ENS_18Kernel_traits_baseILj1024ES2_S2_fS2_fjLj1024EEEEELb1EEEvNS_9BwdParamsE:
.text._ZN10layer_norm40ln_parallel_residual_bwd_finalize_kernelINS_22Kernel_traits_finalizeILj1024E6__halfS2_fS2_fjLb0ELj1024ELj4ENS_18Kernel_traits_baseILj1024ES2_S2_fS2_fjLj1024EEEEELb1EEEvNS_9BwdParamsE:
        /* <DEDUP_REMOVED lines=57> */
.L_x_3690:
        /* <DEDUP_REMOVED lines=112> */
.L_x_3689:
[----:B------:R-:W-:Y:S05]  /*0a90*/  BSYNC.RECONVERGENT B1 ;  /* 0x0000000000017941 */ /* 0x000fea0003800200 */
.L_x_3688:
        /* <DEDUP_REMOVED lines=67> */
.L_x_3692:
[----:B------:R-:W-:Y:S05]  /*0ed0*/  BSYNC.RECONVERGENT B1 ;  /* 0x0000000000017941 */ /* 0x000fea0003800200 */
.L_x_3691:
        /* <DEDUP_REMOVED lines=37> */
.L_x_3694:
[----:B------:R-:W-:Y:S05]  /*1130*/  BSYNC.RECONVERGENT B1 ;  /* 0x0000000000017941 */ /* 0x000fea0003800200 */
.L_x_3693:
        /* <DEDUP_REMOVED lines=19> */
.L_x_3687:
[----:B------:R-:W-:Y:S05]  /*1270*/  BSYNC.RECONVERGENT B0 ;  /* 0x0000000000007941 */ /* 0x000fea0003800200 */
.L_x_3686:
        /* <DEDUP_REMOVED lines=93> */
.L_x_3695:
        /* <DEDUP_REMOVED lines=11> */
.L_x_6092:


//--------------------- .text._ZN10layer_norm31ln_parallel_residual_bwd_kernelINS_13Kernel_traitsI6__halfS2_fS2_fjLj1024ELj1ELj4ELj1ELj16ENS_18Kernel_traits_baseILj1024ES2_S2_fS2_fjLj128EEEEELb1ELb1ELb1EEEvNS_9BwdParamsE --------------------------
	.section	.text._ZN10layer_norm31ln_parallel_residual_bwd_kernelINS_13Kernel_traitsI6__halfS2_fS2_fjLj1024ELj1ELj4ELj1ELj16ENS_18Kernel_traits_baseILj1024ES2_S2_fS2_fjLj128EEEEELb1ELb1ELb1EEEvNS_9BwdParamsE,"ax",@progbits
	.align	128
        .global         _ZN10layer_norm31ln_parallel_residual_bwd_kernelINS_13Kernel_traitsI6__halfS2_fS2_fjLj1024ELj1ELj4ELj1ELj16ENS_18Kernel_traits_baseILj1024ES2_S2_fS2_fjLj128EEEEELb1ELb1ELb1EEEvNS_9BwdParamsE
        .type           _ZN10layer_norm31ln_parallel_residual_bwd_kernelINS_13Kernel_traitsI6__halfS2_fS2_fjLj1024ELj1ELj4ELj1ELj16ENS_18Kernel_traits_baseILj1024ES2_S2_fS2_fjLj128EEEEELb1ELb1ELb1EEEvNS_9BwdParamsE,@function
        .size           _ZN10layer_norm31ln_parallel_residual_bwd_kernelINS_13Kernel_traitsI6__halfS2_fS2_fjLj1024ELj1ELj4ELj1ELj16ENS_18Kernel_traits_baseILj1024ES2_S2_fS2_fjLj128EEEEELb1ELb1ELb1EEEvNS_9BwdParamsE,(.L_x_6093 - _ZN10layer_norm31ln_parallel_residual_bwd_kernelINS_13Kernel_traitsI6__halfS2_fS2_fjLj1024ELj1ELj4ELj1ELj16ENS_18Kernel_traits_baseILj1024ES2_S2_fS2_fjLj128EEEEELb1ELb1ELb1EEEvNS_9BwdParamsE)
        .other          _ZN10layer_norm31ln_parallel_residual_bwd_kernelINS_13Kernel_traitsI6__halfS2_fS2_fjLj1024ELj1ELj4ELj1ELj16ENS_18Kernel_traits_baseILj1024ES2_S2_fS2_fjLj128EEEEELb1ELb1ELb1EEEvNS_9BwdParamsE,@"STO_CUDA_ENTRY STV_DEFAULT"
_ZN10layer_norm31ln_parallel_residual_bwd_kernelINS_13Kernel_traitsI6__halfS2_fS2_fjLj1024ELj1ELj4ELj1ELj16ENS_18Kernel_traits_baseILj1024ES2_S2_fS2_fjLj128EEEEELb1ELb1ELb1EEEvNS_9BwdParamsE:
.text._ZN10layer_norm31ln_parallel_residual_bwd_kernelINS_13Kernel_traitsI6__halfS2_fS2_fjLj1024ELj1ELj4ELj1ELj16ENS_18Kernel_traits_baseILj1024ES2_S2_fS2_fjLj128EEEEELb1ELb1ELb1EEEvNS_9BwdParamsE:
        /* <DEDUP_REMOVED lines=80> */
[----:B------:R-:W-:Y:S01]  /*0500*/  CS2R R6, SRZ ;  /* 0x0000000000067805 */ /* 0x000fe2000001ff00 */
        /* <DEDUP_REMOVED lines=39> */
[----:B-1----:R-:W-:-:S07]  /*0780*/  CS2R R10, SRZ ;  /* 0x00000000000a7805 */ /* 0x002fce000001ff00 */
.L_x_3732:
        /* <DEDUP_REMOVED lines=12> */
[C---:B------:R-:W-:Y:S01]  /*0850*/  IADD3 R213, PT, PT, R219.reuse, 0x60, RZ ;  /* 0x00000060dbd57810 */ /* 0x040fe20007ffe0ff */
[----:B------:R-:W4:Y:S01]  /*0860*/  LDG.E R0, desc[UR8][R108.64] ;  /* 0x000000086c007981 */ /* 0x000f22000c1e1900 */
[--C-:B-1----:R-:W-:Y:S01]  /*0870*/  IMAD.WIDE.U32 R120, R219, 0x20, R176.reuse ;  /* 0x00000020db787825 */ /* 0x102fe200078e00b0 */
[----:B------:R-:W0:Y:S03]  /*0880*/  LDC.64 R178, c[0x0][0x438] ;  /* 0x00010e00ffb27b82 */ /* 0x000e260000000a00 */
[C---:B------:R-:W-:Y:S01]  /*0890*/  IMAD.WIDE.U32 R134, R217.reuse, 0x20, R176 ;  /* 0x00000020d9867825 */ /* 0x040fe200078e00b0 */
[----:B------:R-:W4:Y:S03]  /*08a0*/  LDG.E.128 R88, desc[UR8][R120.64] ;  /* 0x0000000878587981 */ /* 0x000f26000c1e1d00 */
[--C-:B--2---:R-:W-:Y:S01]  /*08b0*/  IMAD.WIDE.U32 R104, R217, 0x10, R132.reuse ;  /* 0x00000010d9687825 */ /* 0x104fe200078e0084 */
[----:B------:R-:W2:Y:S01]  /*08c0*/  LDG.E.128 R96, desc[UR8][R120.64+0x10] ;  /* 0x0000100878607981 */ /* 0x000ea2000c1e1d00 */
[----:B------:R-:W-:Y:S01]  /*08d0*/  ISETP.NE.U32.AND P0, PT, RZ, UR14, PT ;  /* 0x0000000eff007c0c */ /* 0x000fe2000bf05070 */
[----:B------:R-:W1:Y:S01]  /*08e0*/  LDC.64 R226, c[0x0][0x3b0] ;  /* 0x0000ec00ffe27b82 */ /* 0x000e620000000a00 */
[--C-:B------:R-:W-:Y:S01]  /*08f0*/  IMAD.WIDE.U32 R92, R219, 0x10, R132.reuse ;  /* 0x00000010db5c7825 */ /* 0x100fe200078e0084 */
[----:B------:R-:W2:Y:S03]  /*0900*/  LDG.E.128 R100, desc[UR8][R134.64] ;  /* 0x0000000886647981 */ /* 0x000ea6000c1e1d00 */
[C---:B------:R-:W-:Y:S01]  /*0910*/  IMAD.WIDE.U32 R116, R215.reuse, 0x10, R132 ;  /* 0x00000010d7747825 */ /* 0x040fe200078e0084 */
[----:B------:R-:W2:Y:S03]  /*0920*/  LDG.E.128 R104, desc[UR8][R104.64] ;  /* 0x0000000868687981 */ /* 0x000ea6000c1e1d00 */
[--C-:B------:R-:W-:Y:S01]  /*0930*/  IMAD.WIDE.U32 R180, R215, 0x20, R176.reuse ;  /* 0x00000020d7b47825 */ /* 0x100fe200078e00b0 */
[----:B------:R-:W2:Y:S03]  /*0940*/  LDG.E.128 R108, desc[UR8][R134.64+0x10] ;  /* 0x00001008866c7981 */ /* 0x000ea6000c1e1d00 */
[C---:B------:R-:W-:Y:S01]  /*0950*/  IMAD.WIDE.U32 R176, R213.reuse, 0x20, R176 ;  /* 0x00000020d5b07825 */ /* 0x040fe200078e00b0 */
[----:B------:R-:W2:Y:S03]  /*0960*/  LDG.E.128 R92, desc[UR8][R92.64] ;  /* 0x000000085c5c7981 */ /* 0x000ea6000c1e1d00 */
[----:B---3--:R-:W-:Y:S01]  /*0970*/  IMAD.WIDE R172, R210, 0x4, R170 ;  /* 0x00000004d2ac7825 */ /* 0x008fe200078e02aa */
[----:B------:R-:W3:Y:S03]  /*0980*/  LDG.E.128 R116, desc[UR8][R116.64] ;  /* 0x0000000874747981 */ /* 0x000ee6000c1e1d00 */
[----:B------:R-:W-:Y:S01]  /*0990*/  IMAD.WIDE.U32 R132, R213, 0x10, R132 ;  /* 0x00000010d5847825 */ /* 0x000fe200078e0084 */
        /* <DEDUP_REMOVED lines=9> */
[----:B-1----:R-:W0:Y:S08]  /*0a30*/  @P0 LDC.64 R176, c[0x0][0x3b8] ;  /* 0x0000ee00ffb00b82 */ /* 0x002e300000000a00 */
[----:B------:R-:W1:Y:S08]  /*0a40*/  @P0 LDC.64 R170, c[0x0][0x3b8] ;  /* 0x0000ee00ffaa0b82 */ /* 0x000e700000000a00 */
[----:B------:R-:W1:Y:S08]  /*0a50*/  @P2 LDC.64 R180, c[0x0][0x438] ;  /* 0x00010e00ffb42b82 */ /* 0x000e700000000a00 */
[----:B------:R-:W1:Y:S01]  /*0a60*/  @P2 LDC.64 R172, c[0x0][0x438] ;  /* 0x00010e00ffac2b82 */ /* 0x000e620000000a00 */
[----:B0-----:R-:W-:-:S05]  /*0a70*/  @P0 IMAD.WIDE.U32 R176, R215, 0x8, R176 ;  /* 0x00000008d7b00825 */ /* 0x001fca00078e00b0 */
[----:B------:R0:W5:Y:S01]  /*0a80*/  @P0 LDG.E.64 R164, desc[UR8][R176.64] ;  /* 0x00000008b0a40981 */ /* 0x000162000c1e1b00 */
[----:B-1----:R-:W-:Y:S01]  /*0a90*/  @P0 IMAD.WIDE.U32 R170, R213, 0x8, R170 ;  /* 0x00000008d5aa0825 */ /* 0x002fe200078e00aa */
[----:B------:R-:W1:Y:S04]  /*0aa0*/  @P0 LDC.64 R224, c[0x0][0x3b8] ;  /* 0x0000ee00ffe00b82 */ /* 0x000e680000000a00 */
[----:B------:R0:W5:Y:S01]  /*0ab0*/  @P0 LDG.E.64 R166, desc[UR8][R170.64] ;  /* 0x00000008aaa60981 */ /* 0x000162000c1e1b00 */
[----:B------:R-:W-:-:S03]  /*0ac0*/  @P2 IMAD.WIDE.U32 R232, R215, 0x20, R180 ;  /* 0x00000020d7e82825 */ /* 0x000fc600078e00b4 */
[----:B------:R-:W1:Y:S01]  /*0ad0*/  @P0 LDC.64 R220, c[0x0][0x3b8] ;  /* 0x0000ee00ffdc0b82 */ /* 0x000e620000000a00 */
[----:B------:R-:W-:Y:S01]  /*0ae0*/  IMAD.WIDE.U32 R180, R219, 0x8, R226 ;  /* 0x00000008dbb47825 */ /* 0x000fe200078e00e2 */
[----:B------:R-:W-:Y:S01]  /*0af0*/  ISETP.NE.AND P3, PT, R211, RZ, PT ;  /* 0x000000ffd300720c */ /* 0x000fe20003f65270 */
[----:B------:R-:W5:Y:S02]  /*0b00*/  @P2 LDG.E.128 R56, desc[UR8][R232.64] ;  /* 0x00000008e8382981 */ /* 0x000f64000c1e1d00 */
[----:B------:R-:W-:-:S03]  /*0b10*/  @P2 IMAD.WIDE.U32 R230, R213, 0x20, R172 ;  /* 0x00000020d5e62825 */ /* 0x000fc600078e00ac */
[----:B------:R-:W1:Y:S01]  /*0b20*/  @P2 LDC.64 R222, c[0x0][0x438] ;  /* 0x00010e00ffde2b82 */ /* 0x000e620000000a00 */
[----:B------:R-:W5:Y:S01]  /*0b30*/  LDG.E.64 R180, desc[UR8][R180.64] ;  /* 0x00000008b4b47981 */ /* 0x000f62000c1e1b00 */
[----:B0-----:R-:W-:-:S03]  /*0b40*/  IMAD.WIDE.U32 R176, R217, 0x8, R226 ;  /* 0x00000008d9b07825 */ /* 0x001fc600078e00e2 */
[----:B------:R-:W5:Y:S01]  /*0b50*/  @P2 LDG.E.128 R48, desc[UR8][R230.64] ;  /* 0x00000008e6302981 */ /* 0x000f62000c1e1d00 */
[--C-:B------:R-:W-:Y:S02]  /*0b60*/  IMAD.WIDE.U32 R172, R215, 0x8, R226.reuse ;  /* 0x00000008d7ac7825 */ /* 0x100fe400078e00e2 */
[----:B------:R-:W0:Y:S01]  /*0b70*/  @P2 LDC.64 R228, c[0x0][0x438] ;  /* 0x00010e00ffe42b82 */ /* 0x000e220000000a00 */
[----:B------:R-:W5:Y:S01]  /*0b80*/  LDG.E.64 R176, desc[UR8][R176.64] ;  /* 0x00000008b0b07981 */ /* 0x000f62000c1e1b00 */
[----:B------:R-:W-:-:S03]  /*0b90*/  IMAD.WIDE.U32 R170, R213, 0x8, R226 ;  /* 0x00000008d5aa7825 */ /* 0x000fc600078e00e2 */
[----:B------:R-:W5:Y:S04]  /*0ba0*/  LDG.E.64 R172, desc[UR8][R172.64] ;  /* 0x00000008acac7981 */ /* 0x000f68000c1e1b00 */
[----:B------:R-:W5:Y:S01]  /*0bb0*/  LDG.E.64 R170, desc[UR8][R170.64] ;  /* 0x00000008aaaa7981 */ /* 0x000f62000c1e1b00 */
[----:B-1----:R-:W-:-:S03]  /*0bc0*/  @P0 IMAD.WIDE.U32 R224, R219, 0x8, R224 ;  /* 0x00000008dbe00825 */ /* 0x002fc600078e00e0 */
[----:B------:R-:W5:Y:S01]  /*0bd0*/  @P2 LDG.E.128 R44, desc[UR8][R230.64+0x10] ;  /* 0x00001008e62c2981 */ /* 0x000f62000c1e1d00 */
[----:B------:R-:W-:-:S03]  /*0be0*/  @P0 IMAD.WIDE.U32 R220, R217, 0x8, R220 ;  /* 0x00000008d9dc0825 */ /* 0x000fc600078e00dc */
[----:B------:R1:W5:Y:S01]  /*0bf0*/  @P0 LDG.E.64 R160, desc[UR8][R224.64] ;  /* 0x00000008e0a00981 */ /* 0x000362000c1e1b00 */
[----:B------:R-:W-:-:S03]  /*0c00*/  @P2 IMAD.WIDE.U32 R222, R217, 0x20, R222 ;  /* 0x00000020d9de2825 */ /* 0x000fc600078e00de */
[----:B------:R1:W5:Y:S01]  /*0c10*/  @P0 LDG.E.64 R162, desc[UR8][R220.64] ;  /* 0x00000008dca20981 */ /* 0x000362000c1e1b00 */
[----:B0-----:R-:W-:-:S03]  /*0c20*/  @P2 IMAD.WIDE.U32 R228, R219, 0x20, R228 ;  /* 0x00000020dbe42825 */ /* 0x001fc600078e00e4 */
[----:B------:R-:W5:Y:S04]  /*0c30*/  @P2 LDG.E.128 R64, desc[UR8][R222.64] ;  /* 0x00000008de402981 */ /* 0x000f68000c1e1d00 */
[----:B------:R0:W5:Y:S04]  /*0c40*/  @P2 LDG.E.128 R60, desc[UR8][R222.64+0x10] ;  /* 0x00001008de3c2981 */ /* 0x000168000c1e1d00 */
[----:B------:R0:W5:Y:S04]  /*0c50*/  @P2 LDG.E.128 R52, desc[UR8][R232.64+0x10] ;  /* 0x00001008e8342981 */ /* 0x000168000c1e1d00 */
[----:B------:R-:W5:Y:S04]  /*0c60*/  @P2 LDG.E.128 R72, desc[UR8][R228.64] ;  /* 0x00000008e4482981 */ /* 0x000f68000c1e1d00 */
[----:B------:R3:W5:Y:S01]  /*0c70*/  @P2 LDG.E.128 R68, desc[UR8][R228.64+0x10] ;  /* 0x00001008e4442981 */ /* 0x000762000c1e1d00 */
[----:B----4-:R-:W-:-:S05]  /*0c80*/  FSEL R0, R0, RZ, !P3 ;  /* 0x000000ff00007208 */ /* 0x010fca0005800000 */
[C---:B-1----:R-:W-:Y:S01]  /*0c90*/  FADD.FTZ R225, -R0.reuse, R91 ;  /* 0x0000005b00e17221 */ /* 0x042fe20000010100 */
[C---:B------:R-:W-:Y:S01]  /*0ca0*/  FADD.FTZ R221, -R0.reuse, R88 ;  /* 0x0000005800dd7221 */ /* 0x040fe20000010100 */
[C---:B--2---:R-:W-:Y:S01]  /*0cb0*/  FADD.FTZ R231, -R0.reuse, R96 ;  /* 0x0000006000e77221 */ /* 0x044fe20000010100 */
[C---:B------:R-:W-:Y:S01]  /*0cc0*/  FADD.FTZ R89, -R0.reuse, R89 ;  /* 0x0000005900597221 */ /* 0x040fe20000010100 */
[C---:B0-----:R-:W-:Y:S01]  /*0cd0*/  FADD.FTZ R223, -R0.reuse, R90 ;  /* 0x0000005a00df7221 */ /* 0x041fe20000010100 */
[C---:B------:R-:W-:Y:S01]  /*0ce0*/  FADD.FTZ R237, -R0.reuse, R102 ;  /* 0x0000006600ed7221 */ /* 0x040fe20000010100 */
[C---:B------:R-:W-:Y:S01]  /*0cf0*/  FADD.FTZ R97, -R0.reuse, R97 ;  /* 0x0000006100617221 */ /* 0x040fe20000010100 */
[--C-:B------:R-:W-:Y:S02]  /*0d00*/  HADD2.F32 R243, -RZ, R107.reuse.H0_H0 ;  /* 0x2000006bfff37230 */ /* 0x100fe40000004100 */
[----:B------:R-:W-:Y:S02]  /*0d10*/  HADD2.F32 R96, -RZ, R107.H1_H1 ;  /* 0x3000006bff607230 */ /* 0x000fe40000004100 */
[C---:B------:R-:W-:Y:S01]  /*0d20*/  FADD.FTZ R107, -R0.reuse, R108 ;  /* 0x0000006c006b7221 */ /* 0x040fe20000010100 */
[C---:B------:R-:W-:Y:S01]  /*0d30*/  FADD.FTZ R233, -R0.reuse, R98 ;  /* 0x0000006200e97221 */ /* 0x040fe20000010100 */
[C---:B------:R-:W-:Y:S01]  /*0d40*/  FADD.FTZ R99, -R0.reuse, R99 ;  /* 0x0000006300637221 */ /* 0x040fe20000010100 */
[----:B------:R-:W-:Y:S01]  /*0d50*/  FADD.FTZ R235, -R0, R100 ;  /* 0x0000006400eb7221 */ /* 0x000fe20000010100 */
[----:B------:R-:W-:-:S02]  /*0d60*/  HADD2.F32 R88, -RZ, R93.H1_H1 ;  /* 0x3000005dff587230 */ /* 0x000fc40000004100 */
[C---:B------:R-:W-:Y:S01]  /*0d70*/  FADD.FTZ R101, -R0.reuse, R101 ;  /* 0x0000006500657221 */ /* 0x040fe20000010100 */
[----:B------:R-:W-:Y:S02]  /*0d80*/  HADD2.F32 R91, -RZ, R92.H0_H0 ;  /* 0x2000005cff5b7230 */ /* 0x000fe40000004100 */
[C---:B------:R-:W-:Y:S01]  /*0d90*/  FADD.FTZ R239, -R0.reuse, R103 ;  /* 0x0000006700ef7221 */ /* 0x040fe20000010100 */
[--C-:B---3--:R-:W-:Y:S02]  /*0da0*/  HADD2.F32 R102, -RZ, R119.reuse.H0_H0 ;  /* 0x20000077ff667230 */ /* 0x108fe40000004100 */
        /* <DEDUP_REMOVED lines=21> */
[----:B------:R-:W-:Y:S01]  /*0f00*/  FMUL.FTZ R0, R212, R221 ;  /* 0x000000ddd4007220 */ /* 0x000fe20000410000 */
[----:B------:R-:W-:-:S02]  /*0f10*/  HADD2.F32 R227, -RZ, R93.H0_H0 ;  /* 0x2000005dffe37230 */ /* 0x000fc40000004100 */
[----:B------:R-:W-:Y:S01]  /*0f20*/  FADD.FTZ R152, R88, R152 ;  /* 0x0000009858987221 */ /* 0x000fe20000010000 */
[--C-:B------:R-:W-:Y:S02]  /*0f30*/  HADD2.F32 R93, -RZ, R94.reuse.H0_H0 ;  /* 0x2000005eff5d7230 */ /* 0x100fe40000004100 */
[-C--:B------:R-:W-:Y:S01]  /*0f40*/  FFMA.FTZ R153, R220, R88.reuse, R153 ;  /* 0x00000058dc997223 */ /* 0x080fe20000010099 */
[--C-:B------:R-:W-:Y:S02]  /*0f50*/  HADD2.F32 R120, -RZ, R135.reuse.H0_H0 ;  /* 0x20000087ff787230 */ /* 0x100fe40000004100 */
[----:B------:R-:W-:Y:S02]  /*0f60*/  HADD2.F32 R214, -RZ, R135.H1_H1 ;  /* 0x30000087ffd67230 */ /* 0x000fe40000004100 */
[----:B------:R-:W-:Y:S01]  /*0f70*/  FMUL.FTZ R135, R175, R88 ;  /* 0x00000058af877220 */ /* 0x000fe20000410000 */
[----:B------:R-:W-:Y:S02]  /*0f80*/  HADD2.F32 R94, -RZ, R94.H1_H1 ;  /* 0x3000005eff5e7230 */ /* 0x000fe40000004100 */
[----:B------:R-:W-:Y:S01]  /*0f90*/  FADD.FTZ R158, R91, R158 ;  /* 0x0000009e5b9e7221 */ /* 0x000fe20000010000 */
[----:B------:R-:W-:-:S02]  /*0fa0*/  HADD2.F32 R229, -RZ, R95.H0_H0 ;  /* 0x2000005fffe57230 */ /* 0x000fc40000004100 */
[----:B------:R-:W-:Y:S01]  /*0fb0*/  FFMA.FTZ R159, R0, R91, R159 ;  /* 0x0000005b009f7223 */ /* 0x000fe2000001009f */
[----:B------:R-:W-:Y:S02]  /*0fc0*/  HADD2.F32 R92, -RZ, R92.H1_H1 ;  /* 0x3000005cff5c7230 */ /* 0x000fe40000004100 */
[----:B------:R-:W-:Y:S01]  /*0fd0*/  FMUL.FTZ R88, R212, R97 ;  /* 0x00000061d4587220 */ /* 0x000fe20000410000 */
[----:B------:R-:W-:Y:S02]  /*0fe0*/  HADD2.F32 R95, -RZ, R95.H1_H1 ;  /* 0x3000005fff5f7230 */ /* 0x000fe40000004100 */
[----:B------:R-:W-:Y:S01]  /*0ff0*/  FMUL.FTZ R91, R168, R91 ;  /* 0x0000005ba85b7220 */ /* 0x000fe20000410000 */
[C---:B------:R-:W-:Y:S01]  /*1000*/  FMUL.FTZ R99, R212.reuse, R99 ;  /* 0x00000063d4637220 */ /* 0x040fe20000410000 */
[C---:B------:R-:W-:Y:S01]  /*1010*/  FMUL.FTZ R216, R212.reuse, R89 ;  /* 0x00000059d4d87220 */ /* 0x040fe20000410000 */
        /* <DEDUP_REMOVED lines=8> */
[----:B------:R-:W-:Y:S01]  /*10a0*/  FADD.FTZ R230, RZ, R91 ;  /* 0x0000005bffe67221 */ /* 0x000fe20000010000 */
[----:B------:R-:W-:Y:S01]  /*10b0*/  FFMA.FTZ R95, R0, R91, RZ ;  /* 0x0000005b005f7223 */ /* 0x000fe200000100ff */
        /* <DEDUP_REMOVED lines=23> */
[----:B------:R-:W-:Y:S02]  /*1230*/  HADD2.F32 R115, -RZ, R116.H0_H0 ;  /* 0x20000074ff737230 */ /* 0x000fe40000004100 */
[----:B------:R-:W-:Y:S01]  /*1240*/  FADD.FTZ R22, R229, R22 ;  /* 0x00000016e5167221 */ /* 0x000fe20000010000 */
[----:B------:R-:W-:Y:S01]  /*1250*/  FFMA.FTZ R23, R226, R229, R23 ;  /* 0x000000e5e2177223 */ /* 0x000fe20000010017 */
        /* <DEDUP_REMOVED lines=8> */
[-C--:B------:R-:W-:Y:S01]  /*12e0*/  FFMA.FTZ R38, R247, R115.reuse, R38 ;  /* 0x00000073f7267223 */ /* 0x080fe20000010026 */
[----:B------:R-:W-:Y:S01]  /*12f0*/  FMUL.FTZ R230, R194, R115 ;  /* 0x00000073c2e67220 */ /* 0x000fe20000410000 */
[----:B------:R-:W-:Y:S01]  /*1300*/  FADD.FTZ R115, R90, R229 ;  /* 0x000000e55a737221 */ /* 0x000fe20000010000 */
[----:B------:R-:W-:Y:S01]  /*1310*/  FFMA.FTZ R90, R226, R229, R95 ;  /* 0x000000e5e25a7223 */ /* 0x000fe2000001005f */
[----:B------:R-:W-:Y:S02]  /*1320*/  HADD2.F32 R104, -RZ, R104.H1_H1 ;  /* 0x30000068ff687230 */ /* 0x000fe40000004100 */
[----:B------:R-:W-:Y:S01]  /*1330*/  FMUL.FTZ R101, R212, R101 ;  /* 0x00000065d4657220 */ /* 0x000fe20000410000 */
        /* <DEDUP_REMOVED lines=8> */
[----:B------:R-:W-:-:S02]  /*13c0*/  HADD2.F32 R241, -RZ, R105.H0_H0 ;  /* 0x20000069fff17230 */ /* 0x000fc40000004100 */
[----:B------:R-:W-:Y:S01]  /*13d0*/  FMUL.FTZ R224, R212, R237 ;  /* 0x000000edd4e07220 */ /* 0x000fe20000410000 */
[----:B------:R-:W-:Y:S01]  /*13e0*/  FADD.FTZ R27, R104, R27 ;  /* 0x0000001b681b7221 */ /* 0x000fe20000010000 */
[-C--:B------:R-:W-:Y:S01]  /*13f0*/  FFMA.FTZ R6, R101, R104.reuse, R6 ;  /* 0x0000006865067223 */ /* 0x080fe20000010006 */
[----:B------:R-:W-:Y:S01]  /*1400*/  FMUL.FTZ R104, R187, R104 ;  /* 0x00000068bb687220 */ /* 0x000fe20000410000 */
[----:B------:R-:W-:Y:S01]  /*1410*/  FADD.FTZ R95, R96, R103 ;  /* 0x00000067605f7221 */ /* 0x000fe20000010000 */
[--C-:B------:R-:W-:Y:S02]  /*1420*/  HADD2.F32 R98, -RZ, R117.reuse.H0_H0 ;  /* 0x20000075ff627230 */ /* 0x100fe40000004100 */
[----:B------:R-:W-:Y:S01]  /*1430*/  FFMA.FTZ R90, R222, R103, R115 ;  /* 0x00000067de5a7223 */ /* 0x000fe20000010073 */
[----:B------:R-:W-:Y:S02]  /*1440*/  HADD2.F32 R100, -RZ, R117.H1_H1 ;  /* 0x30000075ff647230 */ /* 0x000fe40000004100 */
[----:B------:R-:W-:Y:S01]  /*1450*/  FMUL.FTZ R238, R212, R251 ;  /* 0x000000fbd4ee7220 */ /* 0x000fe20000410000 */
[----:B------:R-:W-:-:S02]  /*1460*/  HADD2.F32 R117, -RZ, R118.H0_H0 ;  /* 0x20000076ff757230 */ /* 0x000fc40000004100 */
        /* <DEDUP_REMOVED lines=33> */
[----:B------:R-:W-:Y:S02]  /*1680*/  HADD2.F32 R116, -RZ, R116.H1_H1 ;  /* 0x30000074ff747230 */ /* 0x000fe40000004100 */
[----:B------:R-:W-:Y:S01]  /*1690*/  FADD.FTZ R95, R95, R240 ;  /* 0x000000f05f5f7221 */ /* 0x000fe20000010000 */
[----:B------:R-:W-:Y:S01]  /*16a0*/  FFMA.FTZ R96, R111, R240, R90 ;  /* 0x000000f06f607223 */ /* 0x000fe2000001005a */
[----:B------:R-:W-:Y:S01]  /*16b0*/  FADD.FTZ R31, R105, R31 ;  /* 0x0000001f691f7221 */ /* 0x000fe20000010000 */
[----:B------:R-:W-:Y:S01]  /*16c0*/  FFMA.FTZ R32, R107, R105, R32 ;  /* 0x000000696b207223 */ /* 0x000fe20000010020 */
[C---:B------:R-:W-:Y:S01]  /*16d0*/  FMUL.FTZ R249, R212.reuse, R249 ;  /* 0x000000f9d4f97220 */ /* 0x040fe20000410000 */
[----:B------:R-:W-:Y:S01]  /*16e0*/  FMUL.FTZ R105, R195, R116 ;  /* 0x00000074c3697220 */ /* 0x000fe20000410000 */
[----:B------:R-:W-:Y:S01]  /*16f0*/  FADD.FTZ R90, R95, R230 ;  /* 0x000000e65f5a7221 */ /* 0x000fe20000010000 */
[----:B------:R-:W-:Y:S01]  /*1700*/  FFMA.FTZ R95, R247, R230, R96 ;  /* 0x000000e6f75f7223 */ /* 0x000fe20000010060 */
[C---:B------:R-:W-:Y:S01]  /*1710*/  FMUL.FTZ R117, R212.reuse, R122 ;  /* 0x0000007ad4757220 */ /* 0x040fe20000410000 */
[----:B------:R-:W-:Y:S01]  /*1720*/  FMUL.FTZ R122, R212, R123 ;  /* 0x0000007bd47a7220 */ /* 0x000fe20000410000 */
[----:B------:R-:W-:Y:S01]  /*1730*/  FADD.FTZ R14, R98, R14 ;  /* 0x0000000e620e7221 */ /* 0x000fe20000010000 */
[----:B------:R-:W-:Y:S01]  /*1740*/  FFMA.FTZ R40, R249, R98, R40 ;  /* 0x00000062f9287223 */ /* 0x000fe20000010028 */
[----:B------:R-:W-:Y:S01]  /*1750*/  FADD.FTZ R123, R90, R105 ;  /* 0x000000695a7b7221 */ /* 0x000fe20000010000 */
[----:B------:R-:W-:-:S02]  /*1760*/  HADD2.F32 R118, -RZ, R118.H1_H1 ;  /* 0x30000076ff767230 */ /* 0x000fc40000004100 */
[----:B------:R-:W-:Y:S01]  /*1770*/  FADD.FTZ R15, R116, R15 ;  /* 0x0000000f740f7221 */ /* 0x000fe20000010000 */
[----:B------:R-:W-:Y:S01]  /*1780*/  FFMA.FTZ R39, R234, R116, R39 ;  /* 0x00000074ea277223 */ /* 0x000fe20000010027 */
[----:B------:R-:W-:Y:S01]  /*1790*/  FMUL.FTZ R98, R196, R98 ;  /* 0x00000062c4627220 */ /* 0x000fe20000410000 */
[----:B------:R-:W-:Y:S01]  /*17a0*/  FFMA.FTZ R90, R234, R105, R95 ;  /* 0x00000069ea5a7223 */ /* 0x000fe2000001005f */
[----:B------:R-:W-:Y:S01]  /*17b0*/  FMUL.FTZ R116, R212, R121 ;  /* 0x00000079d4747220 */ /* 0x000fe20000410000 */
[----:B------:R-:W-:Y:S01]  /*17c0*/  FADD.FTZ R11, R118, R11 ;  /* 0x0000000b760b7221 */ /* 0x000fe20000010000 */
[----:B------:R-:W-:Y:S01]  /*17d0*/  FADD.FTZ R96, R123, R98 ;  /* 0x000000627b607221 */ /* 0x000fe20000010000 */
[----:B------:R-:W-:Y:S01]  /*17e0*/  FFMA.FTZ R95, R249, R98, R90 ;  /* 0x00000062f95f7223 */ /* 0x000fe2000001005a */
[-C--:B------:R-:W-:Y:S01]  /*17f0*/  FFMA.FTZ R43, R116, R118.reuse, R43 ;  /* 0x00000076742b7223 */ /* 0x080fe2000001002b */
[----:B------:R-:W-:Y:S01]  /*1800*/  FMUL.FTZ R115, R199, R118 ;  /* 0x00000076c7737220 */ /* 0x000fe20000410000 */
[----:B------:R-:W-:Y:S01]  /*1810*/  FADD.FTZ R10, R102, R10 ;  /* 0x0000000a660a7221 */ /* 0x000fe20000010000 */
[-C--:B------:R-:W-:Y:S01]  /*1820*/  FFMA.FTZ R136, R117, R102.reuse, R136 ;  /* 0x0000006675887223 */ /* 0x080fe20000010088 */
[----:B------:R-:W-:Y:S01]  /*1830*/  FMUL.FTZ R118, R200, R102 ;  /* 0x00000066c8767220 */ /* 0x000fe20000410000 */
[----:B------:R-:W-:Y:S01]  /*1840*/  FMUL.FTZ R102, R212, R125 ;  /* 0x0000007dd4667220 */ /* 0x000fe20000410000 */
[----:B------:R-:W-:Y:S01]  /*1850*/  FADD.FTZ R125, R96, R113 ;  /* 0x00000071607d7221 */ /* 0x000fe20000010000 */
[----:B------:R-:W-:Y:S01]  /*1860*/  FFMA.FTZ R90, R238, R113, R95 ;  /* 0x00000071ee5a7223 */ /* 0x000fe2000001005f */
[----:B------:R-:W-:-:S02]  /*1870*/  FADD.FTZ R9, R108, R9 ;  /* 0x000000096c097221 */ /* 0x000fc40000010000 */
[----:B------:R-:W-:Y:S01]  /*1880*/  FADD.FTZ R96, R125, R100 ;  /* 0x000000647d607221 */ /* 0x000fe20000010000 */
[----:B------:R-:W-:Y:S01]  /*1890*/  FFMA.FTZ R95, R119, R100, R90 ;  /* 0x00000064775f7223 */ /* 0x000fe2000001005a */
[-C--:B------:R-:W-:Y:S01]  /*18a0*/  FFMA.FTZ R137, R122, R108.reuse, R137 ;  /* 0x0000006c7a897223 */ /* 0x080fe20000010089 */
[----:B------:R-:W-:Y:S01]  /*18b0*/  FMUL.FTZ R121, R201, R108 ;  /* 0x0000006cc9797220 */ /* 0x000fe20000410000 */
[----:B------:R-:W-:Y:S01]  /*18c0*/  FMUL.FTZ R108, R212, R127 ;  /* 0x0000007fd46c7220 */ /* 0x000fe20000410000 */
[----:B------:R-:W-:Y:S01]  /*18d0*/  FADD.FTZ R127, R96, R115 ;  /* 0x00000073607f7221 */ /* 0x000fe20000010000 */
[----:B------:R-:W-:Y:S01]  /*18e0*/  FFMA.FTZ R90, R116, R115, R95 ;  /* 0x00000073745a7223 */ /* 0x000fe2000001005f */
[--C-:B------:R-:W-:Y:S02]  /*18f0*/  HADD2.F32 R110, -RZ, R132.reuse.H0_H0 ;  /* 0x20000084ff6e7230 */ /* 0x100fe40000004100 */
[----:B------:R-:W-:Y:S01]  /*1900*/  FADD.FTZ R96, R127, R118 ;  /* 0x000000767f607221 */ /* 0x000fe20000010000 */
[----:B------:R-:W-:Y:S01]  /*1910*/  FFMA.FTZ R95, R117, R118, R90 ;  /* 0x00000076755f7223 */ /* 0x000fe2000001005a */
[----:B------:R-:W-:-:S02]  /*1920*/  HADD2.F32 R132, -RZ, R132.H1_H1 ;  /* 0x30000084ff847230 */ /* 0x000fc40000004100 */
[----:B------:R-:W-:Y:S01]  /*1930*/  FMUL.FTZ R124, R212, R124 ;  /* 0x0000007cd47c7220 */ /* 0x000fe20000410000 */
[----:B------:R-:W-:Y:S01]  /*1940*/  FMUL.FTZ R123, R202, R110 ;  /* 0x0000006eca7b7220 */ /* 0x000fe20000410000 */
[----:B------:R-:W-:Y:S01]  /*1950*/  FADD.FTZ R90, R96, R121 ;  /* 0x00000079605a7221 */ /* 0x000fe20000010000 */
[----:B------:R-:W-:Y:S01]  /*1960*/  FFMA.FTZ R95, R122, R121, R95 ;  /* 0x000000797a5f7223 */ /* 0x000fe2000001005f */
[--C-:B------:R-:W-:Y:S02]  /*1970*/  HADD2.F32 R112, -RZ, R133.reuse.H0_H0 ;  /* 0x20000085ff707230 */ /* 0x100fe40000004100 */
        /* <DEDUP_REMOVED lines=48> */
[----:B------:R-:W-:Y:S01]  /*1c80*/  FADD.FTZ R25, R214, R25 ;  /* 0x00000019d6197221 */ /* 0x000fe20000010000 */
[----:B------:R-:W-:Y:S01]  /*1c90*/  FFMA.FTZ R17, R110, R214, R17 ;  /* 0x000000d66e117223 */ /* 0x000fe20000010011 */
        /* <DEDUP_REMOVED lines=21> */
.L_x_3744:
        /* <DEDUP_REMOVED lines=32> */
[----:B0-----:R-:W-:Y:S01]  /*1ff0*/  FMUL.FTZ R90, R99, UR6 ;  /* 0x00000006635a7c20 */ /* 0x001fe20008410000 */
        /* <DEDUP_REMOVED lines=33> */
.L_x_3702:
        /* <DEDUP_REMOVED lines=8> */
[C---:B------:R-:W-:Y:S01]  /*2290*/  FMUL.FTZ R83, R212.reuse, R99 ;  /* 0x00000063d4537220 */ /* 0x040fe20000410000 */
[----:B------:R-:W-:Y:S01]  /*22a0*/  FMUL.FTZ R82, R212, R229 ;  /* 0x000000e5d4527220 */ /* 0x000fe20000410000 */
[-CC-:B------:R-:W-:Y:S01]  /*22b0*/  FFMA.FTZ R88, R88, R225.reuse, R112.reuse ;  /* 0x000000e158587223 */ /* 0x180fe20000010070 */
[-CC-:B------:R-:W-:Y:S01]  /*22c0*/  FFMA.FTZ R216, R216, R225.reuse, R112.reuse ;  /* 0x000000e1d8d87223 */ /* 0x180fe20000010070 */
[----:B------:R-:W-:Y:S01]  /*22d0*/  FMUL.FTZ R81, R83, UR6 ;  /* 0x0000000653517c20 */ /* 0x000fe20008410000 */
        /* <DEDUP_REMOVED lines=25> */
[----:B0-----:R-:W-:Y:S01]  /*2470*/  FMUL.FTZ R90, R87, UR6 ;  /* 0x00000006575a7c20 */ /* 0x001fe20008410000 */
        /* <DEDUP_REMOVED lines=15> */
.L_x_3701:
[----:B------:R-:W-:-:S04]  /*2570*/  UISETP.NE.U32.AND UP0, UPT, UR4, URZ, UPT ;  /* 0x000000ff0400728c */ /* 0x000fc8000bf05070 */
[----:B------:R-:W-:-:S09]  /*2580*/  UISETP.NE.AND.EX UP0, UPT, UR5, URZ, UPT, UP0 ;  /* 0x000000ff0500728c */ /* 0x000fd2000bf05300 */
[----:B------:R-:W-:Y:S05]  /*2590*/  BRA.U UP0, `(.L_x_3704) ;  /* 0x0000000100d87547 */ /* 0x000fea000b800000 */
[-CC-:B------:R-:W-:Y:S01]  /*25a0*/  FFMA.FTZ R92, R92, R225.reuse, R112.reuse ;  /* 0x000000e15c5c7223 */ /* 0x180fe20000010070 */
[-CC-:B------:R-:W-:Y:S01]  /*25b0*/  FFMA.FTZ R99, R99, R225.reuse, R112.reuse ;  /* 0x000000e163637223 */ /* 0x180fe20000010070 */
[----:B------:R-:W-:Y:S01]  /*25c0*/  FFMA.FTZ R226, R226, R225, R112 ;  /* 0x000000e1e2e27223 */ /* 0x000fe20000010070 */
[----:B-----5:R-:W-:Y:S01]  /*25d0*/  ISETP.GE.U32.AND P1, PT, R180, RZ, PT ;  /* 0x000000ffb400720c */ /* 0x020fe20003f26070 */
[----:B0-----:R-:W-:Y:S01]  /*25e0*/  FADD.FTZ R95, R93, -R92 ;  /* 0x8000005c5d5f7221 */ /* 0x001fe20000010000 */
[----:B------:R-:W-:Y:S01]  /*25f0*/  FADD.FTZ R93, R94, -R99 ;  /* 0x800000635e5d7221 */ /* 0x000fe20000010000 */
[----:B------:R-:W-:Y:S01]  /*2600*/  FADD.FTZ R229, R229, -R226 ;  /* 0x800000e2e5e57221 */ /* 0x000fe20000010000 */
[----:B------:R-:W-:Y:S01]  /*2610*/  ISETP.GE.U32.AND.EX P1, PT, R181, 0x1000000, PT, P1 ;  /* 0x01000000b500780c */ /* 0x000fe20003f26110 */
[C---:B------:R-:W-:Y:S01]  /*2620*/  FFMA.FTZ R90, R212.reuse, R95, R68 ;  /* 0x0000005fd45a7223 */ /* 0x040fe20000010044 */
[C---:B------:R-:W-:Y:S01]  /*2630*/  FFMA.FTZ R93, R212.reuse, R93, R71 ;  /* 0x0000005dd45d7223 */ /* 0x040fe20000010047 */
[----:B------:R-:W-:Y:S01]  /*2640*/  FFMA.FTZ R92, R212, R229, R70 ;  /* 0x000000e5d45c7223 */ /* 0x000fe20000010046 */
[-CC-:B------:R-:W-:Y:S01]  /*2650*/  FFMA.FTZ R216, R216, R225.reuse, R112.reuse ;  /* 0x000000e1d8d87223 */ /* 0x180fe20000010070 */
[-CC-:B------:R-:W-:Y:S01]  /*2660*/  FFMA.FTZ R88, R88, R225.reuse, R112.reuse ;  /* 0x000000e158587223 */ /* 0x180fe20000010070 */
[----:B------:R-:W-:Y:S01]  /*2670*/  FMUL.FTZ R94, R93, UR6 ;  /* 0x000000065d5e7c20 */ /* 0x000fe20008410000 */
[----:B------:R-:W-:Y:S01]  /*2680*/  FMUL.FTZ R93, R92, UR6 ;  /* 0x000000065c5d7c20 */ /* 0x000fe20008410000 */
[-CC-:B------:R-:W-:Y:S01]  /*2690*/  FFMA.FTZ R218, R218, R225.reuse, R112.reuse ;  /* 0x000000e1dada7223 */ /* 0x180fe20000010070 */
[-CC-:B------:R-:W-:Y:S01]  /*26a0*/  FFMA.FTZ R220, R220, R225.reuse, R112.reuse ;  /* 0x000000e1dcdc7223 */ /* 0x180fe20000010070 */
[----:B------:R-:W-:Y:S01]  /*26b0*/  FFMA.FTZ R0, R0, R225, R112 ;  /* 0x000000e100007223 */ /* 0x000fe20000010070 */
[----:B------:R-:W-:Y:S01]  /*26c0*/  FMUL.FTZ R92, R90, UR6 ;  /* 0x000000065a5c7c20 */ /* 0x000fe20008410000 */
[----:B------:R-:W-:Y:S01]  /*26d0*/  FSEL R90, R94, RZ, P1 ;  /* 0x000000ff5e5a7208 */ /* 0x000fe20000800000 */
[----:B------:R-:W-:Y:S01]  /*26e0*/  FADD.FTZ R216, R89, -R216 ;  /* 0x800000d859d87221 */ /* 0x000fe20000010000 */
[----:B------:R-:W-:Y:S01]  /*26f0*/  FADD.FTZ R94, R97, -R88 ;  /* 0x80000058615e7221 */ /* 0x000fe20000010000 */
[----:B------:R-:W-:Y:S01]  /*2700*/  FADD.FTZ R89, R227, -R218 ;  /* 0x800000dae3597221 */ /* 0x000fe20000010000 */
[----:B------:R-:W-:Y:S01]  /*2710*/  FADD.FTZ R220, R135, -R220 ;  /* 0x800000dc87dc7221 */ /* 0x000fe20000010000 */
[----:B------:R-:W-:Y:S01]  /*2720*/  FADD.FTZ R95, R91, -R0 ;  /* 0x800000005b5f7221 */ /* 0x000fe20000010000 */
[C---:B------:R-:W-:Y:S01]  /*2730*/  FFMA.FTZ R94, R212.reuse, R94, R69 ;  /* 0x0000005ed45e7223 */ /* 0x040fe20000010045 */
[C---:B------:R-:W-:Y:S01]  /*2740*/  LOP3.LUT P5, RZ, R181.reuse, 0xff0000, RZ, 0xc0, !PT ;  /* 0x00ff0000b5ff7812 */ /* 0x040fe200078ac0ff */
[C---:B------:R-:W-:Y:S01]  /*2750*/  FFMA.FTZ R88, R212.reuse, R216, R73 ;  /* 0x000000d8d4587223 */ /* 0x040fe20000010049 */
[C---:B------:R-:W-:Y:S01]  /*2760*/  LOP3.LUT P4, RZ, R181.reuse, 0xff, RZ, 0xc0, !PT ;  /* 0x000000ffb5ff7812 */ /* 0x040fe2000788c0ff */
        /* <DEDUP_REMOVED lines=25> */
.L_x_3704:
        /* <DEDUP_REMOVED lines=54> */
.L_x_3700:
        /* <DEDUP_REMOVED lines=16> */
[----:B-----5:R-:W-:Y:S01]  /*2d60*/  ISETP.GE.U32.AND P1, PT, R180, RZ, PT ;  /* 0x000000ffb400720c */ /* 0x020fe20003f26070 */
[C---:B------:R-:W-:Y:S01]  /*2d70*/  FMUL.FTZ R93, R212.reuse, R93 ;  /* 0x0000005dd45d7220 */ /* 0x040fe20000410000 */
[----:B------:R-:W-:Y:S01]  /*2d80*/  FMUL.FTZ R229, R229, UR6 ;  /* 0x00000006e5e57c20 */ /* 0x000fe20008410000 */
[----:B------:R-:W-:Y:S01]  /*2d90*/  FMUL.FTZ R99, R99, UR6 ;  /* 0x0000000663637c20 */ /* 0x000fe20008410000 */
[C---:B------:R-:W-:Y:S01]  /*2da0*/  LOP3.LUT P3, RZ, R181.reuse, 0xff0000, RZ, 0xc0, !PT ;  /* 0x00ff0000b5ff7812 */ /* 0x040fe2000786c0ff */
[----:B------:R-:W-:Y:S01]  /*2db0*/  FMUL.FTZ R97, R212, R97 ;  /* 0x00000061d4617220 */ /* 0x000fe20000410000 */
[----:B------:R-:W-:Y:S01]  /*2dc0*/  ISETP.GE.U32.AND.EX P5, PT, R181, 0x1000000, PT, P1 ;  /* 0x01000000b500780c */ /* 0x000fe20003fa6110 */
[-CC-:B------:R-:W-:Y:S01]  /*2dd0*/  FFMA.FTZ R218, R218, R225.reuse, R112.reuse ;  /* 0x000000e1dada7223 */ /* 0x180fe20000010070 */
[-CC-:B------:R-:W-:Y:S01]  /*2de0*/  FFMA.FTZ R220, R220, R225.reuse, R112.reuse ;  /* 0x000000e1dcdc7223 */ /* 0x180fe20000010070 */
[----:B------:R-:W-:Y:S01]  /*2df0*/  FSEL R88, R229, RZ, P3 ;  /* 0x000000ffe5587208 */ /* 0x000fe20001800000 */
[----:B------:R-:W-:Y:S01]  /*2e00*/  FMUL.FTZ R93, R93, UR6 ;  /* 0x000000065d5d7c20 */ /* 0x000fe20008410000 */
[----:B------:R-:W-:Y:S01]  /*2e10*/  FSEL R179, R99, RZ, P5 ;  /* 0x000000ff63b37208 */ /* 0x000fe20002800000 */
[----:B------:R-:W-:Y:S01]  /*2e20*/  FMUL.FTZ R97, R97, UR6 ;  /* 0x0000000661617c20 */ /* 0x000fe20008410000 */
[----:B------:R-:W-:Y:S01]  /*2e30*/  LOP3.LUT P4, RZ, R181, 0xff, RZ, 0xc0, !PT ;  /* 0x000000ffb5ff7812 */ /* 0x000fe2000788c0ff */
[-C--:B------:R-:W-:Y:S01]  /*2e40*/  FFMA.FTZ R216, R216, R225.reuse, R112 ;  /* 0x000000e1d8d87223 */ /* 0x080fe20000010070 */
[----:B------:R-:W-:Y:S01]  /*2e50*/  LOP3.LUT P5, RZ, R161, 0xff, RZ, 0xc0, !PT ;  /* 0x000000ffa1ff7812 */ /* 0x000fe200078ac0ff */
[----:B------:R-:W-:Y:S01]  /*2e60*/  FADD.FTZ R227, R227, -R218 ;  /* 0x800000dae3e37221 */ /* 0x000fe20000010000 */
[----:B------:R-:W-:Y:S01]  /*2e70*/  LOP3.LUT P3, RZ, R181, 0xff00, RZ, 0xc0, !PT ;  /* 0x0000ff00b5ff7812 */ /* 0x000fe2000786c0ff */
[----:B------:R-:W-:Y:S01]  /*2e80*/  FADD.FTZ R135, R135, -R220 ;  /* 0x800000dc87877221 */ /* 0x000fe20000010000 */
[----:B------:R-:W-:Y:S01]  /*2e90*/  ISETP.GE.U32.AND P1, PT, R160, RZ, PT ;  /* 0x000000ffa000720c */ /* 0x000fe20003f26070 */
[----:B------:R-:W-:Y:S01]  /*2ea0*/  FFMA.FTZ R0, R0, R225, R112 ;  /* 0x000000e100007223 */ /* 0x000fe20000010070 */
[C---:B0-----:R-:W-:Y:S01]  /*2eb0*/  FSEL R90, R93.reuse, RZ, P4 ;  /* 0x000000ff5d5a7208 */ /* 0x041fe20002000000 */
[C---:B------:R-:W-:Y:S01]  /*2ec0*/  FMUL.FTZ R227, R212.reuse, R227 ;  /* 0x000000e3d4e37220 */ /* 0x040fe20000410000 */
[----:B------:R-:W-:Y:S01]  /*2ed0*/  FSEL R78, R93, RZ, P5 ;  /* 0x000000ff5d4e7208 */ /* 0x000fe20002800000 */
[----:B------:R-:W-:Y:S01]  /*2ee0*/  FADD.FTZ R93, R89, -R216 ;  /* 0x800000d8595d7221 */ /* 0x000fe20000010000 */
[----:B------:R-:W-:Y:S01]  /*2ef0*/  FSEL R95, R97, RZ, P3 ;  /* 0x000000ff615f7208 */ /* 0x000fe20001800000 */
[C---:B------:R-:W-:Y:S01]  /*2f00*/  FMUL.FTZ R135, R212.reuse, R135 ;  /* 0x00000087d4877220 */ /* 0x040fe20000410000 */
[----:B------:R-:W-:Y:S01]  /*2f10*/  LOP3.LUT P6, RZ, R161, 0xff0000, RZ, 0xc0, !PT ;  /* 0x00ff0000a1ff7812 */ /* 0x000fe200078cc0ff */
[----:B------:R-:W-:Y:S01]  /*2f20*/  FADD.FTZ R89, R91, -R0 ;  /* 0x800000005b597221 */ /* 0x000fe20000010000 */
[----:B------:R-:W-:Y:S01]  /*2f30*/  ISETP.GE.U32.AND.EX P1, PT, R161, 0x1000000, PT, P1 ;  /* 0x01000000a100780c */ /* 0x000fe20003f26110 */
[----:B------:R-:W-:Y:S01]  /*2f40*/  FMUL.FTZ R227, R227, UR6 ;  /* 0x00000006e3e37c20 */ /* 0x000fe20008410000 */
[----:B------:R-:W-:Y:S01]  /*2f50*/  LOP3.LUT P3, RZ, R161, 0xff00, RZ, 0xc0, !PT ;  /* 0x0000ff00a1ff7812 */ /* 0x000fe2000786c0ff */
[C---:B------:R-:W-:Y:S01]  /*2f60*/  FMUL.FTZ R93, R212.reuse, R93 ;  /* 0x0000005dd45d7220 */ /* 0x040fe20000410000 */
[----:B------:R-:W-:Y:S01]  /*2f70*/  FSEL R79, R229, RZ, P6 ;  /* 0x000000ffe54f7208 */ /* 0x000fe20003000000 */
[----:B------:R-:W-:Y:S01]  /*2f80*/  FMUL.FTZ R135, R135, UR6 ;  /* 0x0000000687877c20 */ /* 0x000fe20008410000 */
[----:B------:R-:W-:Y:S01]  /*2f90*/  FSEL R76, R99, RZ, P1 ;  /* 0x000000ff634c7208 */ /* 0x000fe20000800000 */
[----:B------:R-:W-:Y:S01]  /*2fa0*/  FMUL.FTZ R89, R212, R89 ;  /* 0x00000059d4597220 */ /* 0x000fe20000410000 */
[----:B------:R-:W-:Y:S01]  /*2fb0*/  FSEL R77, R97, RZ, P3 ;  /* 0x000000ff614d7208 */ /* 0x000fe20001800000 */
[----:B------:R-:W-:Y:S01]  /*2fc0*/  FMUL.FTZ R93, R93, UR6 ;  /* 0x000000065d5d7c20 */ /* 0x000fe20008410000 */
[C---:B------:R-:W-:Y:S01]  /*2fd0*/  LOP3.LUT P6, RZ, R180.reuse, 0xff0000, RZ, 0xc0, !PT ;  /* 0x00ff0000b4ff7812 */ /* 0x040fe200078cc0ff */
[----:B------:R-:W-:Y:S01]  /*2fe0*/  FMUL.FTZ R89, R89, UR6 ;  /* 0x0000000659597c20 */ /* 0x000fe20008410000 */
[----:B------:R-:W-:-:S02]  /*2ff0*/  LOP3.LUT P1, RZ, R180, 0xff000000, RZ, 0xc0, !PT ;  /* 0xff000000b4ff7812 */ /* 0x000fc4000782c0ff */
[----:B------:R-:W-:Y:S02]  /*3000*/  LOP3.LUT P3, RZ, R160, 0xff0000, RZ, 0xc0, !PT ;  /* 0x00ff0000a0ff7812 */ /* 0x000fe4000786c0ff */
[----:B------:R-:W-:Y:S02]  /*3010*/  F2FP.F16.F32.PACK_AB R78, R77, R78 ;  /* 0x0000004e4d4e723e */ /* 0x000fe400000000ff */
[----:B------:R-:W-:Y:S02]  /*3020*/  LOP3.LUT P4, RZ, R180, 0xff00, RZ, 0xc0, !PT ;  /* 0x0000ff00b4ff7812 */ /* 0x000fe4000788c0ff */
[C---:B------:R-:W-:Y:S02]  /*3030*/  FSEL R92, R227.reuse, RZ, P6 ;  /* 0x000000ffe35c7208 */ /* 0x040fe40003000000 */
[----:B------:R-:W-:Y:S02]  /*3040*/  FSEL R77, R227, RZ, P3 ;  /* 0x000000ffe34d7208 */ /* 0x000fe40001800000 */
[----:B------:R-:W-:-:S02]  /*3050*/  FSEL R97, R135, RZ, P1 ;  /* 0x000000ff87617208 */ /* 0x000fc40000800000 */
[----:B------:R-:W-:Y:S02]  /*3060*/  LOP3.LUT P5, RZ, R180, 0xff, RZ, 0xc0, !PT ;  /* 0x000000ffb4ff7812 */ /* 0x000fe400078ac0ff */
[C---:B------:R-:W-:Y:S02]  /*3070*/  LOP3.LUT P6, RZ, R160.reuse, 0xff000000, RZ, 0xc0, !PT ;  /* 0xff000000a0ff7812 */ /* 0x040fe400078cc0ff */
[C---:B------:R-:W-:Y:S02]  /*3080*/  LOP3.LUT P3, RZ, R160.reuse, 0xff00, RZ, 0xc0, !PT ;  /* 0x0000ff00a0ff7812 */ /* 0x040fe4000786c0ff */
[----:B------:R-:W-:Y:S02]  /*3090*/  LOP3.LUT P1, RZ, R160, 0xff, RZ, 0xc0, !PT ;  /* 0x000000ffa0ff7812 */ /* 0x000fe4000782c0ff */
[----:B------:R-:W-:Y:S02]  /*30a0*/  F2FP.F16.F32.PACK_AB R90, R95, R90 ;  /* 0x0000005a5f5a723e */ /* 0x000fe400000000ff */
[----:B------:R-:W-:-:S02]  /*30b0*/  F2FP.F16.F32.PACK_AB R79, R76, R79 ;  /* 0x0000004f4c4f723e */ /* 0x000fc400000000ff */
[----:B------:R-:W-:Y:S02]  /*30c0*/  F2FP.F16.F32.PACK_AB R91, R179, R88 ;  /* 0x00000058b35b723e */ /* 0x000fe400000000ff */
[----:B------:R-:W-:Y:S02]  /*30d0*/  FSEL R95, R93, RZ, P4 ;  /* 0x000000ff5d5f7208 */ /* 0x000fe40002000000 */
[----:B------:R-:W-:Y:S02]  /*30e0*/  FSEL R0, R135, RZ, P6 ;  /* 0x000000ff87007208 */ /* 0x000fe40003000000 */
        /* <DEDUP_REMOVED lines=8> */
.L_x_3706:
        /* <DEDUP_REMOVED lines=16> */
[-CC-:B------:R-:W-:Y:S01]  /*3270*/  FFMA.FTZ R218, R218, R225.reuse, R112.reuse ;  /* 0x000000e1dada7223 */ /* 0x180fe20000010070 */
[----:B------:R-:W-:Y:S01]  /*3280*/  FSEL R84, R76, RZ, P6 ;  /* 0x000000ff4c547208 */ /* 0x000fe20003000000 */
[-CC-:B------:R-:W-:Y:S01]  /*3290*/  FFMA.FTZ R220, R220, R225.reuse, R112.reuse ;  /* 0x000000e1dcdc7223 */ /* 0x180fe20000010070 */
[----:B------:R-:W-:Y:S01]  /*32a0*/  FSEL R79, R76, RZ, P4 ;  /* 0x000000ff4c4f7208 */ /* 0x000fe20002000000 */
[----:B------:R-:W-:Y:S01]  /*32b0*/  FMUL.FTZ R76, R80, UR6 ;  /* 0x00000006504c7c20 */ /* 0x000fe20008410000 */
[----:B------:R-:W-:Y:S01]  /*32c0*/  LOP3.LUT P6, RZ, R161, 0xff, RZ, 0xc0, !PT ;  /* 0x000000ffa1ff7812 */ /* 0x000fe200078cc0ff */
[-C--:B------:R-:W-:Y:S01]  /*32d0*/  FFMA.FTZ R216, R216, R225.reuse, R112 ;  /* 0x000000e1d8d87223 */ /* 0x080fe20000010070 */
[----:B------:R-:W-:Y:S01]  /*32e0*/  ISETP.GE.U32.AND P3, PT, R160, RZ, PT ;  /* 0x000000ffa000720c */ /* 0x000fe20003f66070 */
[----:B------:R-:W-:Y:S01]  /*32f0*/  FMUL.FTZ R77, R83, UR6 ;  /* 0x00000006534d7c20 */ /* 0x000fe20008410000 */
[----:B------:R-:W-:Y:S01]  /*3300*/  ISETP.GE.U32.AND P1, PT, R180, RZ, PT ;  /* 0x000000ffb400720c */ /* 0x000fe20003f26070 */
[----:B------:R-:W-:Y:S01]  /*3310*/  FADD.FTZ R227, R227, -R218 ;  /* 0x800000dae3e37221 */ /* 0x000fe20000010000 */
[C---:B0-----:R-:W-:Y:S01]  /*3320*/  FSEL R90, R76.reuse, RZ, P5 ;  /* 0x000000ff4c5a7208 */ /* 0x041fe20002800000 */
[----:B------:R-:W-:Y:S01]  /*3330*/  FADD.FTZ R87, R135, -R220 ;  /* 0x800000dc87577221 */ /* 0x000fe20000010000 */
[----:B------:R-:W-:Y:S01]  /*3340*/  FSEL R78, R76, RZ, P6 ;  /* 0x000000ff4c4e7208 */ /* 0x000fe20003000000 */
[----:B------:R-:W-:Y:S01]  /*3350*/  FMUL.FTZ R76, R81, UR6 ;  /* 0x00000006514c7c20 */ /* 0x000fe20008410000 */
[----:B------:R-:W-:Y:S01]  /*3360*/  LOP3.LUT P4, RZ, R181, 0xff00, RZ, 0xc0, !PT ;  /* 0x0000ff00b5ff7812 */ /* 0x000fe2000788c0ff */
[----:B------:R-:W-:Y:S01]  /*3370*/  FADD.FTZ R85, R89, -R216 ;  /* 0x800000d859557221 */ /* 0x000fe20000010000 */
[----:B------:R-:W-:Y:S01]  /*3380*/  ISETP.GE.U32.AND.EX P3, PT, R161, 0x1000000, PT, P3 ;  /* 0x01000000a100780c */ /* 0x000fe20003f66130 */
[----:B------:R-:W-:Y:S01]  /*3390*/  FFMA.FTZ R0, R0, R225, R112 ;  /* 0x000000e100007223 */ /* 0x000fe20000010070 */
[----:B------:R-:W-:Y:S01]  /*33a0*/  ISETP.GE.U32.AND.EX P1, PT, R181, 0x1000000, PT, P1 ;  /* 0x01000000b500780c */ /* 0x000fe20003f26110 */
[----:B------:R-:W-:Y:S01]  /*33b0*/  FMUL.FTZ R86, R212, R227 ;  /* 0x000000e3d4567220 */ /* 0x000fe20000410000 */
[----:B------:R-:W-:Y:S01]  /*33c0*/  FSEL R89, R76, RZ, P4 ;  /* 0x000000ff4c597208 */ /* 0x000fe20002000000 */
[C---:B------:R-:W-:Y:S01]  /*33d0*/  FMUL.FTZ R87, R212.reuse, R87 ;  /* 0x00000057d4577220 */ /* 0x040fe20000410000 */
[----:B------:R-:W-:Y:S01]  /*33e0*/  FSEL R88, R77, RZ, P3 ;  /* 0x000000ff4d587208 */ /* 0x000fe20001800000 */
[----:B------:R-:W-:Y:S01]  /*33f0*/  FMUL.FTZ R85, R212, R85 ;  /* 0x00000055d4557220 */ /* 0x000fe20000410000 */
[----:B------:R-:W-:-:S02]  /*3400*/  LOP3.LUT P4, RZ, R161, 0xff00, RZ, 0xc0, !PT ;  /* 0x0000ff00a1ff7812 */ /* 0x000fc4000788c0ff */
[----:B------:R-:W-:Y:S01]  /*3410*/  FSEL R95, R77, RZ, P1 ;  /* 0x000000ff4d5f7208 */ /* 0x000fe20000800000 */
[----:B------:R-:W-:Y:S01]  /*3420*/  FADD.FTZ R77, R91, -R0 ;  /* 0x800000005b4d7221 */ /* 0x000fe20000010000 */
[----:B------:R-:W-:Y:S01]  /*3430*/  FSEL R93, R76, RZ, P4 ;  /* 0x000000ff4c5d7208 */ /* 0x000fe20002000000 */
[----:B------:R-:W-:Y:S01]  /*3440*/  FMUL.FTZ R0, R86, UR6 ;  /* 0x0000000656007c20 */ /* 0x000fe20008410000 */
[----:B------:R-:W-:Y:S01]  /*3450*/  F2FP.F16.F32.PACK_AB R79, R88, R79 ;  /* 0x0000004f584f723e */ /* 0x000fe200000000ff */
[----:B------:R-:W-:Y:S01]  /*3460*/  FMUL.FTZ R88, R87, UR6 ;  /* 0x0000000657587c20 */ /* 0x000fe20008410000 */
[----:B------:R-:W-:Y:S01]  /*3470*/  LOP3.LUT P1, RZ, R180, 0xff0000, RZ, 0xc0, !PT ;  /* 0x00ff0000b4ff7812 */ /* 0x000fe2000782c0ff */
[----:B------:R-:W-:Y:S01]  /*3480*/  FMUL.FTZ R76, R85, UR6 ;  /* 0x00000006554c7c20 */ /* 0x000fe20008410000 */
[----:B------:R-:W-:Y:S01]  /*3490*/  F2FP.F16.F32.PACK_AB R91, R95, R84 ;  /* 0x000000545f5b723e */ /* 0x000fe200000000ff */
[----:B------:R-:W-:Y:S01]  /*34a0*/  FMUL.FTZ R84, R212, R77 ;  /* 0x0000004dd4547220 */ /* 0x000fe20000410000 */
[----:B------:R-:W-:-:S02]  /*34b0*/  LOP3.LUT P4, RZ, R160, 0xff0000, RZ, 0xc0, !PT ;  /* 0x00ff0000a0ff7812 */ /* 0x000fc4000788c0ff */
[----:B------:R-:W-:Y:S02]  /*34c0*/  LOP3.LUT P3, RZ, R180, 0xff000000, RZ, 0xc0, !PT ;  /* 0xff000000b4ff7812 */ /* 0x000fe4000786c0ff */
[----:B------:R-:W-:Y:S02]  /*34d0*/  F2FP.F16.F32.PACK_AB R90, R89, R90 ;  /* 0x0000005a595a723e */ /* 0x000fe400000000ff */
        /* <DEDUP_REMOVED lines=20> */
.L_x_3705:
        /* <DEDUP_REMOVED lines=12> */
[C---:B------:R-:W-:Y:S01]  /*36e0*/  FFMA.FTZ R229, R212.reuse, R229, R70 ;  /* 0x000000e5d4e57223 */ /* 0x040fe20000010046 */
        /* <DEDUP_REMOVED lines=8> */
[-CC-:B------:R-:W-:Y:S01]  /*3770*/  FFMA.FTZ R220, R220, R225.reuse, R112.reuse ;  /* 0x000000e1dcdc7223 */ /* 0x180fe20000010070 */
[----:B0-----:R-:W-:Y:S01]  /*3780*/  FSEL R95, R99, RZ, P5 ;  /* 0x000000ff635f7208 */ /* 0x001fe20002800000 */
[----:B------:R-:W-:Y:S01]  /*3790*/  FMUL.FTZ R93, R93, UR6 ;  /* 0x000000065d5d7c20 */ /* 0x000fe20008410000 */
[----:B------:R-:W-:Y:S01]  /*37a0*/  LOP3.LUT P4, RZ, R181, 0xff, RZ, 0xc0, !PT ;  /* 0x000000ffb5ff7812 */ /* 0x000fe2000788c0ff */
[----:B------:R-:W-:Y:S01]  /*37b0*/  FMUL.FTZ R88, R88, UR6 ;  /* 0x0000000658587c20 */ /* 0x000fe20008410000 */
[----:B------:R-:W-:Y:S01]  /*37c0*/  LOP3.LUT P5, RZ, R161, 0xff, RZ, 0xc0, !PT ;  /* 0x000000ffa1ff7812 */ /* 0x000fe200078ac0ff */
[-C--:B------:R-:W-:Y:S01]  /*37d0*/  FFMA.FTZ R216, R216, R225.reuse, R112 ;  /* 0x000000e1d8d87223 */ /* 0x080fe20000010070 */
[----:B------:R-:W-:Y:S01]  /*37e0*/  FSEL R92, R229, RZ, P3 ;  /* 0x000000ffe55c7208 */ /* 0x000fe20001800000 */
[----:B------:R-:W-:Y:S01]  /*37f0*/  FADD.FTZ R227, R227, -R218 ;  /* 0x800000dae3e37221 */ /* 0x000fe20000010000 */
[----:B------:R-:W-:Y:S01]  /*3800*/  LOP3.LUT P3, RZ, R181, 0xff00, RZ, 0xc0, !PT ;  /* 0x0000ff00b5ff7812 */ /* 0x000fe2000786c0ff */
[----:B------:R-:W-:Y:S01]  /*3810*/  FADD.FTZ R220, R135, -R220 ;  /* 0x800000dc87dc7221 */ /* 0x000fe20000010000 */
[----:B------:R-:W-:Y:S01]  /*3820*/  ISETP.GE.U32.AND P1, PT, R160, RZ, PT ;  /* 0x000000ffa000720c */ /* 0x000fe20003f26070 */
[----:B------:R-:W-:Y:S01]  /*3830*/  FFMA.FTZ R0, R0, R225, R112 ;  /* 0x000000e100007223 */ /* 0x000fe20000010070 */
[----:B------:R-:W-:Y:S01]  /*3840*/  FSEL R90, R93, RZ, P4 ;  /* 0x000000ff5d5a7208 */ /* 0x000fe20002000000 */
[----:B------:R-:W-:Y:S01]  /*3850*/  FADD.FTZ R216, R89, -R216 ;  /* 0x800000d859d87221 */ /* 0x000fe20000010000 */
[----:B------:R-:W-:Y:S01]  /*3860*/  FSEL R78, R93, RZ, P5 ;  /* 0x000000ff5d4e7208 */ /* 0x000fe20002800000 */
[----:B------:R-:W-:Y:S01]  /*3870*/  FFMA.FTZ R227, R212, R227, R74 ;  /* 0x000000e3d4e37223 */ /* 0x000fe2000001004a */
[----:B------:R-:W-:Y:S01]  /*3880*/  FSEL R93, R88, RZ, P3 ;  /* 0x000000ff585d7208 */ /* 0x000fe20001800000 */
[----:B------:R-:W-:Y:S01]  /*3890*/  FFMA.FTZ R220, R212, R220, R75 ;  /* 0x000000dcd4dc7223 */ /* 0x000fe2000001004b */
        /* <DEDUP_REMOVED lines=10> */
[----:B------:R-:W-:Y:S01]  /*3940*/  FSEL R77, R88, RZ, P3 ;  /* 0x000000ff584d7208 */ /* 0x000fe20001800000 */
[----:B------:R-:W-:Y:S01]  /*3950*/  FMUL.FTZ R216, R216, UR6 ;  /* 0x00000006d8d87c20 */ /* 0x000fe20008410000 */
[C---:B------:R-:W-:Y:S01]  /*3960*/  LOP3.LUT P6, RZ, R180.reuse, 0xff0000, RZ, 0xc0, !PT ;  /* 0x00ff0000b4ff7812 */ /* 0x040fe200078cc0ff */
[----:B------:R-:W-:Y:S01]  /*3970*/  FMUL.FTZ R89, R89, UR6 ;  /* 0x0000000659597c20 */ /* 0x000fe20008410000 */
        /* <DEDUP_REMOVED lines=9> */
[C---:B------:R-:W-:Y:S02]  /*3a10*/  LOP3.LUT P6, RZ, R160.reuse, 0xff000000, RZ, 0xc0, !PT ;  /* 0xff000000a0ff7812 */ /* 0x040fe400078cc0ff */
[C---:B------:R-:W-:Y:S02]  /*3a20*/  LOP3.LUT P3, RZ, R160.reuse, 0xff00, RZ, 0xc0, !PT ;  /* 0x0000ff00a0ff7812 */ /* 0x040fe4000786c0ff */
[----:B------:R-:W-:Y:S02]  /*3a30*/  LOP3.LUT P1, RZ, R160, 0xff, RZ, 0xc0, !PT ;  /* 0x000000ffa0ff7812 */ /* 0x000fe4000782c0ff */
[----:B------:R-:W-:-:S02]  /*3a40*/  F2FP.F16.F32.PACK_AB R79, R76, R79 ;  /* 0x0000004f4c4f723e */ /* 0x000fc400000000ff */
[----:B------:R-:W-:Y:S02]  /*3a50*/  F2FP.F16.F32.PACK_AB R90, R93, R90 ;  /* 0x0000005a5d5a723e */ /* 0x000fe400000000ff */
        /* <DEDUP_REMOVED lines=10> */
.L_x_3707:
[-CC-:B------:R-:W-:Y:S01]  /*3b00*/  FFMA.FTZ R226, R226, R225.reuse, R112.reuse ;  /* 0x000000e1e2e27223 */ /* 0x180fe20000010070 */
[-CC-:B------:R-:W-:Y:S01]  /*3b10*/  FFMA.FTZ R92, R92, R225.reuse, R112.reuse ;  /* 0x000000e15c5c7223 */ /* 0x180fe20000010070 */
[----:B------:R-:W-:Y:S01]  /*3b20*/  FFMA.FTZ R88, R88, R225, R112 ;  /* 0x000000e158587223 */ /* 0x000fe20000010070 */
[----:B-----5:R-:W-:Y:S01]  /*3b30*/  LOP3.LUT P6, RZ, R181, 0xff0000, RZ, 0xc0, !PT ;  /* 0x00ff0000b5ff7812 */ /* 0x020fe200078cc0ff */
[----:B------:R-:W-:Y:S01]  /*3b40*/  FADD.FTZ R229, R229, -R226 ;  /* 0x800000e2e5e57221 */ /* 0x000fe20000010000 */
[----:B------:R-:W-:Y:S01]  /*3b50*/  FADD.FTZ R93, R93, -R92 ;  /* 0x8000005c5d5d7221 */ /* 0x000fe20000010000 */
[----:B------:R-:W-:Y:S01]  /*3b60*/  LOP3.LUT P4, RZ, R161, 0xff0000, RZ, 0xc0, !PT ;  /* 0x00ff0000a1ff7812 */ /* 0x000fe2000788c0ff */
[----:B------:R-:W-:Y:S01]  /*3b70*/  FADD.FTZ R88, R97, -R88 ;  /* 0x8000005861587221 */ /* 0x000fe20000010000 */
[C---:B------:R-:W-:Y:S01]  /*3b80*/  FFMA.FTZ R82, R212.reuse, R229, R70 ;  /* 0x000000e5d4527223 */ /* 0x040fe20000010046 */
[C---:B------:R-:W-:Y:S01]  /*3b90*/  FFMA.FTZ R80, R212.reuse, R93, R68 ;  /* 0x0000005dd4507223 */ /* 0x040fe20000010044 */
[----:B------:R-:W-:Y:S01]  /*3ba0*/  LOP3.LUT P5, RZ, R181, 0xff, RZ, 0xc0, !PT ;  /* 0x000000ffb5ff7812 */ /* 0x000fe200078ac0ff */
[----:B------:R-:W-:Y:S01]  /*3bb0*/  FFMA.FTZ R81, R212, R88, R69 ;  /* 0x00000058d4517223 */ /* 0x000fe20000010045 */
[----:B------:R-:W-:Y:S01]  /*3bc0*/  FMUL.FTZ R76, R82, UR6 ;  /* 0x00000006524c7c20 */ /* 0x000fe20008410000 */
[-CC-:B------:R-:W-:Y:S01]  /*3bd0*/  FFMA.FTZ R99, R99, R225.reuse, R112.reuse ;  /* 0x000000e163637223 */ /* 0x180fe20000010070 */
[-CC-:B------:R-:W-:Y:S01]  /*3be0*/  FFMA.FTZ R218, R218, R225.reuse, R112.reuse ;  /* 0x000000e1dada7223 */ /* 0x180fe20000010070 */
[----:B------:R-:W-:Y:S01]  /*3bf0*/  ISETP.GE.U32.AND P1, PT, R180, RZ, PT ;  /* 0x000000ffb400720c */ /* 0x000fe20003f26070 */
        /* <DEDUP_REMOVED lines=9> */
[C---:B0-----:R-:W-:Y:S01]  /*3c90*/  FSEL R90, R76.reuse, RZ, P5 ;  /* 0x000000ff4c5a7208 */ /* 0x041fe20002800000 */
[----:B------:R-:W-:Y:S01]  /*3ca0*/  FMUL.FTZ R77, R83, UR6 ;  /* 0x00000006534d7c20 */ /* 0x000fe20008410000 */
[----:B------:R-:W-:Y:S01]  /*3cb0*/  FSEL R78, R76, RZ, P6 ;  /* 0x000000ff4c4e7208 */ /* 0x000fe20003000000 */
[----:B------:R-:W-:Y:S01]  /*3cc0*/  FMUL.FTZ R76, R81, UR6 ;  /* 0x00000006514c7c20 */ /* 0x000fe20008410000 */
[----:B------:R-:W-:Y:S01]  /*3cd0*/  ISETP.GE.U32.AND P3, PT, R160, RZ, PT ;  /* 0x000000ffa000720c */ /* 0x000fe20003f66070 */
[-C--:B------:R-:W-:Y:S01]  /*3ce0*/  FFMA.FTZ R216, R216, R225.reuse, R112 ;  /* 0x000000e1d8d87223 */ /* 0x080fe20000010070 */
[----:B------:R-:W-:Y:S01]  /*3cf0*/  ISETP.GE.U32.AND.EX P1, PT, R181, 0x1000000, PT, P1 ;  /* 0x01000000b500780c */ /* 0x000fe20003f26110 */
[----:B------:R-:W-:Y:S01]  /*3d00*/  FADD.FTZ R220, R135, -R220 ;  /* 0x800000dc87dc7221 */ /* 0x000fe20000010000 */
[----:B------:R-:W-:Y:S01]  /*3d10*/  FSEL R85, R76, RZ, P4 ;  /* 0x000000ff4c557208 */ /* 0x000fe20002000000 */
[----:B------:R-:W-:Y:S01]  /*3d20*/  FFMA.FTZ R0, R0, R225, R112 ;  /* 0x000000e100007223 */ /* 0x000fe20000010070 */
[C---:B------:R-:W-:Y:S01]  /*3d30*/  LOP3.LUT P4, RZ, R161.reuse, 0xff00, RZ, 0xc0, !PT ;  /* 0x0000ff00a1ff7812 */ /* 0x040fe2000788c0ff */
[----:B------:R-:W-:Y:S01]  /*3d40*/  FFMA.FTZ R86, R212, R227, R74 ;  /* 0x000000e3d4567223 */ /* 0x000fe2000001004a */
[----:B------:R-:W-:Y:S01]  /*3d50*/  ISETP.GE.U32.AND.EX P3, PT, R161, 0x1000000, PT, P3 ;  /* 0x01000000a100780c */ /* 0x000fe20003f66130 */
[----:B------:R-:W-:Y:S01]  /*3d60*/  FADD.FTZ R216, R89, -R216 ;  /* 0x800000d859d87221 */ /* 0x000fe20000010000 */
[----:B------:R-:W-:-:S02]  /*3d70*/  FSEL R87, R76, RZ, P4 ;  /* 0x000000ff4c577208 */ /* 0x000fc40002000000 */
[----:B------:R-:W-:Y:S02]  /*3d80*/  FSEL R93, R77, RZ, P1 ;  /* 0x000000ff4d5d7208 */ /* 0x000fe40000800000 */
[----:B------:R-:W-:Y:S01]  /*3d90*/  F2FP.F16.F32.PACK_AB R78, R87, R78 ;  /* 0x0000004e574e723e */ /* 0x000fe200000000ff */
[----:B------:R-:W-:Y:S01]  /*3da0*/  FFMA.FTZ R87, R212, R220, R75 ;  /* 0x000000dcd4577223 */ /* 0x000fe2000001004b */
[----:B------:R-:W-:Y:S01]  /*3db0*/  FSEL R92, R77, RZ, P3 ;  /* 0x000000ff4d5c7208 */ /* 0x000fe20001800000 */
[----:B------:R-:W-:Y:S01]  /*3dc0*/  FADD.FTZ R77, R91, -R0 ;  /* 0x800000005b4d7221 */ /* 0x000fe20000010000 */
[----:B------:R-:W-:Y:S01]  /*3dd0*/  FMUL.FTZ R0, R86, UR6 ;  /* 0x0000000656007c20 */ /* 0x000fe20008410000 */
[----:B------:R-:W-:Y:S01]  /*3de0*/  F2FP.F16.F32.PACK_AB R90, R85, R90 ;  /* 0x0000005a555a723e */ /* 0x000fe200000000ff */
[----:B------:R-:W-:Y:S01]  /*3df0*/  FFMA.FTZ R85, R212, R216, R73 ;  /* 0x000000d8d4557223 */ /* 0x000fe20000010049 */
[----:B------:R-:W-:Y:S01]  /*3e00*/  LOP3.LUT P1, RZ, R180, 0xff0000, RZ, 0xc0, !PT ;  /* 0x00ff0000b4ff7812 */ /* 0x000fe2000782c0ff */
[----:B------:R-:W-:Y:S01]  /*3e10*/  FMUL.FTZ R88, R87, UR6 ;  /* 0x0000000657587c20 */ /* 0x000fe20008410000 */
[----:B------:R-:W-:Y:S01]  /*3e20*/  F2FP.F16.F32.PACK_AB R91, R93, R84 ;  /* 0x000000545d5b723e */ /* 0x000fe200000000ff */
[----:B------:R-:W-:Y:S01]  /*3e30*/  FFMA.FTZ R84, R212, R77, R72 ;  /* 0x0000004dd4547223 */ /* 0x000fe20000010048 */
[----:B------:R-:W-:Y:S01]  /*3e40*/  LOP3.LUT P4, RZ, R160, 0xff0000, RZ, 0xc0, !PT ;  /* 0x00ff0000a0ff7812 */ /* 0x000fe2000788c0ff */
[----:B------:R-:W-:Y:S01]  /*3e50*/  FMUL.FTZ R76, R85, UR6 ;  /* 0x00000006554c7c20 */ /* 0x000fe20008410000 */
[----:B------:R-:W-:-:S02]  /*3e60*/  LOP3.LUT P3, RZ, R180, 0xff000000, RZ, 0xc0, !PT ;  /* 0xff000000b4ff7812 */ /* 0x000fc4000786c0ff */
[----:B------:R-:W-:Y:S02]  /*3e70*/  F2FP.F16.F32.PACK_AB R79, R92, R79 ;  /* 0x0000004f5c4f723e */ /* 0x000fe400000000ff */
[C---:B------:R-:W-:Y:S02]  /*3e80*/  FSEL R89, R0.reuse, RZ, P1 ;  /* 0x000000ff00597208 */ /* 0x040fe40000800000 */
[----:B------:R-:W-:Y:S01]  /*3e90*/  FSEL R77, R0, RZ, P4 ;  /* 0x000000ff004d7208 */ /* 0x000fe20002000000 */
[----:B------:R-:W-:Y:S01]  /*3ea0*/  FMUL.FTZ R0, R84, UR6 ;  /* 0x0000000654007c20 */ /* 0x000fe20008410000 */
[----:B------:R-:W-:Y:S02]  /*3eb0*/  LOP3.LUT P5, RZ, R180, 0xff00, RZ, 0xc0, !PT ;  /* 0x0000ff00b4ff7812 */ /* 0x000fe400078ac0ff */
[C---:B------:R-:W-:Y:S02]  /*3ec0*/  LOP3.LUT P1, RZ, R160.reuse, 0xff000000, RZ, 0xc0, !PT ;  /* 0xff000000a0ff7812 */ /* 0x040fe4000782c0ff */
[----:B------:R-:W-:-:S02]  /*3ed0*/  LOP3.LUT P4, RZ, R160, 0xff00, RZ, 0xc0, !PT ;  /* 0x0000ff00a0ff7812 */ /* 0x000fc4000788c0ff */
[----:B------:R-:W-:Y:S02]  /*3ee0*/  FSEL R92, R88, RZ, P3 ;  /* 0x000000ff585c7208 */ /* 0x000fe40001800000 */
[----:B------:R-:W-:Y:S02]  /*3ef0*/  LOP3.LUT P6, RZ, R180, 0xff, RZ, 0xc0, !PT ;  /* 0x000000ffb4ff7812 */ /* 0x000fe400078cc0ff */
[----:B------:R-:W-:Y:S02]  /*3f00*/  LOP3.LUT P3, RZ, R160, 0xff, RZ, 0xc0, !PT ;  /* 0x000000ffa0ff7812 */ /* 0x000fe4000786c0ff */
        /* <DEDUP_REMOVED lines=8> */
[----:B------:R-:W-:-:S07]  /*3f90*/  F2FP.F16.F32.PACK_AB R88, R93, R88 ;  /* 0x000000585d58723e */ /* 0x000fce00000000ff */
.L_x_3703:
        /* <DEDUP_REMOVED lines=62> */
[----:B------:R-:W-:Y:S01]  /*4380*/  F2FP.F16.F32.PACK_AB R79, R88, R79 ;  /* 0x0000004f584f723e */ /* 0x000fe200000000ff */
[----:B------:R-:W-:Y:S01]  /*4390*/  FMUL.FTZ R88, R87, UR6 ;  /* 0x0000000657587c20 */ /* 0x000fe20008410000 */
[----:B------:R-:W-:Y:S02]  /*43a0*/  LOP3.LUT P3, RZ, R177, 0xff00, RZ, 0xc0, !PT ;  /* 0x0000ff00b1ff7812 */ /* 0x000fe4000786c0ff */
[----:B------:R-:W-:Y:S02]  /*43b0*/  F2FP.F16.F32.PACK_AB R78, R77, R78 ;  /* 0x0000004e4d4e723e */ /* 0x000fe400000000ff */
[----:B------:R-:W-:Y:S02]  /*43c0*/  LOP3.LUT P5, RZ, R176, 0xff000000, RZ, 0xc0, !PT ;  /* 0xff000000b0ff7812 */ /* 0x000fe400078ac0ff */
[----:B------:R-:W-:Y:S01]  /*43d0*/  F2FP.F16.F32.PACK_AB R91, R84, R91 ;  /* 0x0000005b545b723e */ /* 0x000fe200000000ff */
        /* <DEDUP_REMOVED lines=12> */
[----:B------:R-:W-:Y:S02]  /*44a0*/  F2FP.F16.F32.PACK_AB R90, R95, R90 ;  /* 0x0000005a5f5a723e */ /* 0x000fe400000000ff */
[C---:B------:R-:W-:Y:S02]  /*44b0*/  FSEL R95, R76.reuse, RZ, P3 ;  /* 0x000000ff4c5f7208 */ /* 0x040fe40001800000 */
        /* <DEDUP_REMOVED lines=8> */
.L_x_3710:
        /* <DEDUP_REMOVED lines=55> */
[----:B------:R-:W-:-:S02]  /*48b0*/  F2FP.F16.F32.PACK_AB R91, R0, R91 ;  /* 0x0000005b005b723e */ /* 0x000fc400000000ff */
[C---:B------:R-:W-:Y:S02]  /*48c0*/  LOP3.LUT P6, RZ, R176.reuse, 0xff00, RZ, 0xc0, !PT ;  /* 0x0000ff00b0ff7812 */ /* 0x040fe400078cc0ff */
        /* <DEDUP_REMOVED lines=18> */
.L_x_3709:
        /* <DEDUP_REMOVED lines=48> */
[----:B------:R-:W-:Y:S01]  /*4cf0*/  F2FP.F16.F32.PACK_AB R79, R88, R79 ;  /* 0x0000004f584f723e */ /* 0x000fe200000000ff */
[----:B------:R-:W-:Y:S01]  /*4d00*/  FMUL.FTZ R88, R87, UR6 ;  /* 0x0000000657587c20 */ /* 0x000fe20008410000 */
[----:B------:R-:W-:Y:S02]  /*4d10*/  LOP3.LUT P3, RZ, R177, 0xff00, RZ, 0xc0, !PT ;  /* 0x0000ff00b1ff7812 */ /* 0x000fe4000786c0ff */
[----:B------:R-:W-:Y:S02]  /*4d20*/  F2FP.F16.F32.PACK_AB R78, R77, R78 ;  /* 0x0000004e4d4e723e */ /* 0x000fe400000000ff */
[----:B------:R-:W-:Y:S02]  /*4d30*/  LOP3.LUT P5, RZ, R176, 0xff000000, RZ, 0xc0, !PT ;  /* 0xff000000b0ff7812 */ /* 0x000fe400078ac0ff */
[----:B------:R-:W-:Y:S01]  /*4d40*/  F2FP.F16.F32.PACK_AB R91, R84, R91 ;  /* 0x0000005b545b723e */ /* 0x000fe200000000ff */
        /* <DEDUP_REMOVED lines=22> */
.L_x_3712:
        /* <DEDUP_REMOVED lines=75> */
.L_x_3708:
        /* <DEDUP_REMOVED lines=11> */
[C---:B------:R-:W-:Y:S01]  /*5410*/  FFMA.FTZ R82, R212.reuse, R245, R62 ;  /* 0x000000f5d4527223 */ /* 0x040fe2000001003e */
        /* <DEDUP_REMOVED lines=44> */
.L_x_3714:
        /* <DEDUP_REMOVED lines=54> */
.L_x_3713:
        /* <DEDUP_REMOVED lines=9> */
[C---:B0-----:R-:W-:Y:S01]  /*5ad0*/  FMUL.FTZ R83, R212.reuse, R111 ;  /* 0x0000006fd4537220 */ /* 0x041fe20000410000 */
[C---:B------:R-:W-:Y:S01]  /*5ae0*/  FMUL.FTZ R82, R212.reuse, R245 ;  /* 0x000000f5d4527220 */ /* 0x040fe20000410000 */
        /* <DEDUP_REMOVED lines=44> */
.L_x_3715:
        /* <DEDUP_REMOVED lines=52> */
[----:B------:R-:W-:-:S07]  /*60f0*/  F2FP.F16.F32.PACK_AB R88, R101, R88 ;  /* 0x000000586558723e */ /* 0x000fce00000000ff */
.L_x_3711:
        /* <DEDUP_REMOVED lines=87> */
.L_x_3718:
        /* <DEDUP_REMOVED lines=8> */
[----:B------:R-:W-:Y:S01]  /*66f0*/  FFMA.FTZ R122, R212, R122, R55 ;  /* 0x0000007ad47a7223 */ /* 0x000fe20000010037 */
[----:B------:R-:W-:Y:S01]  /*6700*/  FFMA.FTZ R116, R116, R225, R112 ;  /* 0x000000e174747223 */ /* 0x000fe20000010070 */
[----:B------:R-:W-:Y:S01]  /*6710*/  FFMA.FTZ R117, R212, R117, R54 ;  /* 0x00000075d4757223 */ /* 0x000fe20000010036 */
        /* <DEDUP_REMOVED lines=37> */
[----:B------:R-:W-:Y:S01]  /*6970*/  F2FP.F16.F32.PACK_AB R78, R77, R78 ;  /* 0x0000004e4d4e723e */ /* 0x000fe200000000ff */
[----:B------:R-:W-:Y:S01]  /*6980*/  FMUL.FTZ R234, R234, UR6 ;  /* 0x00000006eaea7c20 */ /* 0x000fe20008410000 */
[----:B------:R-:W-:Y:S01]  /*6990*/  FSEL R79, R117, RZ, P6 ;  /* 0x000000ff754f7208 */ /* 0x000fe20003000000 */
[----:B------:R-:W-:Y:S01]  /*69a0*/  FMUL.FTZ R247, R247, UR6 ;  /* 0x00000006f7f77c20 */ /* 0x000fe20008410000 */
[----:B------:R-:W-:-:S02]  /*69b0*/  LOP3.LUT P4, RZ, R172, 0xff000000, RZ, 0xc0, !PT ;  /* 0xff000000acff7812 */ /* 0x000fc4000788c0ff */
[----:B------:R-:W-:Y:S02]  /*69c0*/  FSEL R77, R249, RZ, P5 ;  /* 0x000000fff94d7208 */ /* 0x000fe40002800000 */
[----:B------:R-:W-:Y:S02]  /*69d0*/  LOP3.LUT P6, RZ, R173, 0xff00, RZ, 0xc0, !PT ;  /* 0x0000ff00adff7812 */ /* 0x000fe400078cc0ff */
[----:B------:R-:W-:Y:S02]  /*69e0*/  LOP3.LUT P5, RZ, R164, 0xff000000, RZ, 0xc0, !PT ;  /* 0xff000000a4ff7812 */ /* 0x000fe400078ac0ff */
        /* <DEDUP_REMOVED lines=9> */
[C---:B------:R-:W-:Y:S02]  /*6a80*/  FSEL R95, R234.reuse, RZ, P6 ;  /* 0x000000ffea5f7208 */ /* 0x040fe40003000000 */
        /* <DEDUP_REMOVED lines=9> */
.L_x_3717:
        /* <DEDUP_REMOVED lines=76> */
.L_x_3720:
[-CC-:B------:R-:W-:Y:S01]  /*6fe0*/  FFMA.FTZ R122, R122, R225.reuse, R112.reuse ;  /* 0x000000e17a7a7223 */ /* 0x180fe20000010070 */
[-CC-:B------:R-:W-:Y:S01]  /*6ff0*/  FFMA.FTZ R119, R119, R225.reuse, R112.reuse ;  /* 0x000000e177777223 */ /* 0x180fe20000010070 */
[----:B------:R-:W-:Y:S01]  /*7000*/  ISETP.GE.U32.AND P3, PT, R172, RZ, PT ;  /* 0x000000ffac00720c */ /* 0x000fe20003f66070 */
[-C--:B------:R-:W-:Y:S01]  /*7010*/  FFMA.FTZ R249, R249, R225.reuse, R112 ;  /* 0x000000e1f9f97223 */ /* 0x080fe20000010070 */
[----:B------:R-:W-:Y:S01]  /*7020*/  FADD.FTZ R121, R121, -R122 ;  /* 0x8000007a79797221 */ /* 0x000fe20000010000 */
[----:B------:R-:W-:Y:S01]  /*7030*/  FADD.FTZ R119, R100, -R119 ;  /* 0x8000007764777221 */ /* 0x000fe20000010000 */
[--C-:B------:R-:W-:Y:S01]  /*7040*/  FFMA.FTZ R117, R117, R225, R112.reuse ;  /* 0x000000e175757223 */ /* 0x100fe20000010070 */
        /* <DEDUP_REMOVED lines=68> */
.L_x_3716:
        /* <DEDUP_REMOVED lines=56> */
.L_x_3722:
        /* <DEDUP_REMOVED lines=54> */
.L_x_3721:
[----:B------:R-:W-:Y:S05]  /*7b70*/  @!P1 BRA `(.L_x_3723) ;  /* 0x0000000000d89947 */ /* 0x000fea0003800000 */
[-CC-:B------:R-:W-:Y:S01]  /*7b80*/  FFMA.FTZ R122, R122, R225.reuse, R112.reuse ;  /* 0x000000e17a7a7223 */ /* 0x180fe20000010070 */
[-CC-:B------:R-:W-:Y:S01]  /*7b90*/  FFMA.FTZ R117, R117, R225.reuse, R112.reuse ;  /* 0x000000e175757223 */ /* 0x180fe20000010070 */
[-C--:B------:R-:W-:Y:S01]  /*7ba0*/  FFMA.FTZ R247, R247, R225.reuse, R112 ;  /* 0x000000e1f7f77223 */ /* 0x080fe20000010070 */
[----:B------:R-:W-:Y:S01]  /*7bb0*/  ISETP.GE.U32.AND P3, PT, R172, RZ, PT ;  /* 0x000000ffac00720c */ /* 0x000fe20003f66070 */
[----:B0-----:R-:W-:Y:S01]  /*7bc0*/  FADD.FTZ R83, R121, -R122 ;  /* 0x8000007a79537221 */ /* 0x001fe20000010000 */
[----:B------:R-:W-:Y:S01]  /*7bd0*/  FADD.FTZ R117, R118, -R117 ;  /* 0x8000007576757221 */ /* 0x000fe20000010000 */
[--C-:B------:R-:W-:Y:S01]  /*7be0*/  FFMA.FTZ R249, R249, R225, R112.reuse ;  /* 0x000000e1f9f97223 */ /* 0x100fe20000010070 */
[----:B------:R-:W-:Y:S01]  /*7bf0*/  FADD.FTZ R247, R230, -R247 ;  /* 0x800000f7e6f77221 */ /* 0x000fe20000010000 */
[C---:B------:R-:W-:Y:S01]  /*7c00*/  FMUL.FTZ R83, R212.reuse, R83 ;  /* 0x00000053d4537220 */ /* 0x040fe20000410000 */
        /* <DEDUP_REMOVED lines=45> */
.L_x_3723:
        /* <DEDUP_REMOVED lines=53> */
.L_x_3719:
        /* <DEDUP_REMOVED lines=59> */
[----:B------:R-:W-:Y:S01]  /*85e0*/  F2FP.F16.F32.PACK_AB R91, R88, R91 ;  /* 0x0000005b585b723e */ /* 0x000fe200000000ff */
[----:B------:R-:W-:Y:S01]  /*85f0*/  FMUL.FTZ R88, R87, UR6 ;  /* 0x0000000657587c20 */ /* 0x000fe20008410000 */
[----:B------:R-:W-:-:S02]  /*8600*/  LOP3.LUT P2, RZ, R170, 0xff0000, RZ, 0xc0, !PT ;  /* 0x00ff0000aaff7812 */ /* 0x000fc4000784c0ff */
[----:B------:R-:W-:Y:S02]  /*8610*/  LOP3.LUT P4, RZ, R166, 0xff0000, RZ, 0xc0, !PT ;  /* 0x00ff0000a6ff7812 */ /* 0x000fe4000788c0ff */
[----:B------:R-:W-:Y:S02]  /*8620*/  LOP3.LUT P3, RZ, R170, 0xff000000, RZ, 0xc0, !PT ;  /* 0xff000000aaff7812 */ /* 0x000fe4000786c0ff */
[----:B------:R-:W-:Y:S01]  /*8630*/  F2FP.F16.F32.PACK_AB R79, R76, R79 ;  /* 0x0000004f4c4f723e */ /* 0x000fe200000000ff */
[----:B------:R-:W-:Y:S01]  /*8640*/  FMUL.FTZ R76, R85, UR6 ;  /* 0x00000006554c7c20 */ /* 0x000fe20008410000 */
[----:B------:R-:W-:Y:S02]  /*8650*/  F2FP.F16.F32.PACK_AB R78, R89, R78 ;  /* 0x0000004e594e723e */ /* 0x000fe400000000ff */
[----:B------:R-:W-:Y:S02]  /*8660*/  F2FP.F16.F32.PACK_AB R90, R77, R90 ;  /* 0x0000005a4d5a723e */ /* 0x000fe400000000ff */
        /* <DEDUP_REMOVED lines=19> */
.L_x_3726:
        /* <DEDUP_REMOVED lines=42> */
[----:B------:R-:W-:Y:S01]  /*8a40*/  FFMA.FTZ R102, R212, R102, R49 ;  /* 0x00000066d4667223 */ /* 0x000fe20000010031 */
        /* <DEDUP_REMOVED lines=10> */
[----:B------:R-:W-:Y:S02]  /*8af0*/  F2FP.F16.F32.PACK_AB R91, R0, R91 ;  /* 0x0000005b005b723e */ /* 0x000fe400000000ff */
[----:B------:R-:W-:Y:S02]  /*8b00*/  F2FP.F16.F32.PACK_AB R78, R89, R78 ;  /* 0x0000004e594e723e */ /* 0x000fe400000000ff */
[----:B------:R-:W-:-:S02]  /*8b10*/  F2FP.F16.F32.PACK_AB R90, R77, R90 ;  /* 0x0000005a4d5a723e */ /* 0x000fc400000000ff */
        /* <DEDUP_REMOVED lines=19> */
.L_x_3725:
        /* <DEDUP_REMOVED lines=76> */
.L_x_3728:
        /* <DEDUP_REMOVED lines=52> */
[----:B------:R-:W-:Y:S02]  /*9450*/  F2FP.F16.F32.PACK_AB R91, R0, R91 ;  /* 0x0000005b005b723e */ /* 0x000fe400000000ff */
[----:B------:R-:W-:Y:S02]  /*9460*/  F2FP.F16.F32.PACK_AB R90, R77, R90 ;  /* 0x0000005a4d5a723e */ /* 0x000fe400000000ff */
        /* <DEDUP_REMOVED lines=9> */
[----:B------:R-:W-:Y:S02]  /*9500*/  F2FP.F16.F32.PACK_AB R79, R76, R79 ;  /* 0x0000004f4c4f723e */ /* 0x000fe400000000ff */
[----:B------:R-:W-:Y:S02]  /*9510*/  FSEL R95, R125, RZ, P4 ;  /* 0x000000ff7d5f7208 */ /* 0x000fe40002000000 */
[----:B------:R-:W-:Y:S02]  /*9520*/  FSEL R94, R129, RZ, P6 ;  /* 0x000000ff815e7208 */ /* 0x000fe40003000000 */
        /* <DEDUP_REMOVED lines=9> */
.L_x_3724:
        /* <DEDUP_REMOVED lines=56> */
.L_x_3730:
        /* <DEDUP_REMOVED lines=54> */
.L_x_3729:
[----:B------:R-:W-:Y:S05]  /*9ca0*/  @!P1 BRA `(.L_x_3731) ;  /* 0x0000000000d89947 */ /* 0x000fea0003800000 */
[-CC-:B------:R-:W-:Y:S01]  /*9cb0*/  FFMA.FTZ R110, R110, R225.reuse, R112.reuse ;  /* 0x000000e16e6e7223 */ /* 0x180fe20000010070 */
[-CC-:B------:R-:W-:Y:S01]  /*9cc0*/  FFMA.FTZ R130, R130, R225.reuse, R112.reuse ;  /* 0x000000e182827223 */ /* 0x180fe20000010070 */
[-C--:B------:R-:W-:Y:S01]  /*9cd0*/  FFMA.FTZ R124, R124, R225.reuse, R112 ;  /* 0x000000e17c7c7223 */ /* 0x080fe20000010070 */
[----:B------:R-:W-:Y:S01]  /*9ce0*/  ISETP.GE.U32.AND P2, PT, R170, RZ, PT ;  /* 0x000000ffaa00720c */ /* 0x000fe20003f46070 */
[----:B0-----:R-:W-:Y:S01]  /*9cf0*/  FADD.FTZ R83, R131, -R110 ;  /* 0x8000006e83537221 */ /* 0x001fe20000010000 */
[----:B------:R-:W-:Y:S01]  /*9d00*/  FADD.FTZ R223, R223, -R130 ;  /* 0x80000082dfdf7221 */ /* 0x000fe20000010000 */
[-CC-:B------:R-:W-:Y:S01]  /*9d10*/  FFMA.FTZ R102, R102, R225.reuse, R112.reuse ;  /* 0x000000e166667223 */ /* 0x180fe20000010070 */
[--C-:B------:R-:W-:Y:S01]  /*9d20*/  FFMA.FTZ R126, R126, R225, R112.reuse ;  /* 0x000000e17e7e7223 */ /* 0x100fe20000010070 */
[----:B------:R-:W-:Y:S01]  /*9d30*/  FMUL.FTZ R83, R212, R83 ;  /* 0x00000053d4537220 */ /* 0x000fe20000410000 */
[-CC-:B------:R-:W-:Y:S01]  /*9d40*/  FFMA.FTZ R108, R108, R225.reuse, R112.reuse ;  /* 0x000000e16c6c7223 */ /* 0x180fe20000010070 */
[----:B------:R-:W-:Y:S01]  /*9d50*/  FFMA.FTZ R128, R128, R225, R112 ;  /* 0x000000e180807223 */ /* 0x000fe20000010070 */
        /* <DEDUP_REMOVED lines=43> */
.L_x_3731:
        /* <DEDUP_REMOVED lines=52> */
[----:B------:R-:W-:-:S07]  /*a350*/  F2FP.F16.F32.PACK_AB R88, R125, R88 ;  /* 0x000000587d58723e */ /* 0x000fce00000000ff */
.L_x_3727:
        /* <DEDUP_REMOVED lines=14> */
.L_x_3698:
        /* <DEDUP_REMOVED lines=63> */
.L_x_3697:
[----:B------:R-:W-:Y:S05]  /*a830*/  BSYNC B0 ;  /* 0x0000000000007941 */ /* 0x000fea0003800000 */
.L_x_3696:
        /* <DEDUP_REMOVED lines=36> */
[----:B-----5:R-:W-:-:S03]  /*aa80*/  FADD.FTZ R16, R16, R33 ;  /* 0x0000002110107221 */ /* 0x020fc60000010000 */
[----:B------:R-:W5:Y:S01]  /*aa90*/  LDS R27, [R17+0xe00] ;  /* 0x000e0000111b7984 */ /* 0x000f620000000800 */
[----:B0-----:R-:W-:-:S03]  /*aaa0*/  FADD.FTZ R18, RZ, R18 ;  /* 0x00000012ff127221 */ /* 0x001fc60000010000 */
[----:B------:R-:W0:Y:S01]  /*aab0*/  LDS R40, [R17+0x1e00] ;  /* 0x001e000011287984 */ /* 0x000e220000000800 */
[----:B--2---:R-:W-:-:S03]  /*aac0*/  FADD.FTZ R18, R18, R35 ;  /* 0x0000002312127221 */ /* 0x004fc60000010000 */
[----:B------:R-:W2:Y:S01]  /*aad0*/  LDS R42, [R17+0x2000] ;  /* 0x00200000112a7984 */ /* 0x000ea20000000800 */
[----:B------:R-:W-:-:S03]  /*aae0*/  FADD.FTZ R19, RZ, R19 ;  /* 0x00000013ff137221 */ /* 0x000fc60000010000 */
[----:B------:R-:W2:Y:S01]  /*aaf0*/  LDS R49, [R17+0x2200] ;  /* 0x0022000011317984 */ /* 0x000ea20000000800 */
[----:B------:R-:W-:-:S03]  /*ab00*/  FADD.FTZ R19, R19, R32 ;  /* 0x0000002013137221 */ /* 0x000fc60000010000 */
[----:B------:R-:W2:Y:S01]  /*ab10*/  LDS R51, [R17+0x2400] ;  /* 0x0024000011337984 */ /* 0x000ea20000000800 */
[----:B------:R-:W-:-:S03]  /*ab20*/  FADD.FTZ R24, RZ, R24 ;  /* 0x00000018ff187221 */ /* 0x000fc60000010000 */
[----:B------:R-:W2:Y:S01]  /*ab30*/  LDS R50, [R17+0x2600] ;  /* 0x0026000011327984 */ /* 0x000ea20000000800 */
[----:B------:R-:W-:-:S03]  /*ab40*/  FADD.FTZ R24, R24, R41 ;  /* 0x0000002918187221 */ /* 0x000fc60000010000 */
[----:B------:R-:W2:Y:S01]  /*ab50*/  LDS R57, [R17+0x2800] ;  /* 0x0028000011397984 */ /* 0x000ea20000000800 */
[----:B------:R-:W-:-:S03]  /*ab60*/  FADD.FTZ R25, RZ, R25 ;  /* 0x00000019ff197221 */ /* 0x000fc60000010000 */
[----:B------:R-:W2:Y:S01]  /*ab70*/  LDS R56, [R17+0x2a00] ;  /* 0x002a000011387984 */ /* 0x000ea20000000800 */
[----:B-1----:R-:W-:-:S03]  /*ab80*/  FADD.FTZ R25, R25, R34 ;  /* 0x0000002219197221 */ /* 0x002fc60000010000 */
[----:B------:R-:W1:Y:S01]  /*ab90*/  LDS R59, [R17+0x2c00] ;  /* 0x002c0000113b7984 */ /* 0x000e620000000800 */
[----:B---3--:R-:W-:-:S03]  /*aba0*/  FADD.FTZ R26, RZ, R26 ;  /* 0x0000001aff1a7221 */ /* 0x008fc60000010000 */
[----:B------:R-:W3:Y:S01]  /*abb0*/  LDS R58, [R17+0x2e00] ;  /* 0x002e0000113a7984 */ /* 0x000ee20000000800 */
[----:B----4-:R-:W-:-:S03]  /*abc0*/  FADD.FTZ R26, R26, R43 ;  /* 0x0000002b1a1a7221 */ /* 0x010fc60000010000 */
[----:B------:R-:W-:Y:S01]  /*abd0*/  LDS R60, [R17+0x3000] ;  /* 0x00300000113c7984 */ /* 0x000fe20000000800 */
[----:B-----5:R-:W-:-:S03]  /*abe0*/  FADD.FTZ R27, RZ, R27 ;  /* 0x0000001bff1b7221 */ /* 0x020fc60000010000 */
[----:B------:R-:W4:Y:S01]  /*abf0*/  LDS R61, [R17+0x3200] ;  /* 0x00320000113d7984 */ /* 0x000f220000000800 */
[----:B0-----:R-:W-:-:S03]  /*ac00*/  FADD.FTZ R27, R27, R40 ;  /* 0x000000281b1b7221 */ /* 0x001fc60000010000 */
[----:B------:R-:W0:Y:S01]  /*ac10*/  LDS R63, [R17+0x3400] ;  /* 0x00340000113f7984 */ /* 0x000e220000000800 */
[----:B--2---:R-:W-:-:S03]  /*ac20*/  FADD.FTZ R3, R3, R42 ;  /* 0x0000002a03037221 */ /* 0x004fc60000010000 */
[----:B------:R-:W2:Y:S01]  /*ac30*/  LDS R62, [R17+0x3600] ;  /* 0x00360000113e7984 */ /* 0x000ea20000000800 */
        /* <DEDUP_REMOVED lines=13> */
[----:B0-----:R-:W-:Y:S01]  /*ad10*/  FADD.FTZ R63, R18, R63 ;  /* 0x0000003f123f7221 */ /* 0x001fe20000010000 */
[----:B--2---:R-:W-:Y:S01]  /*ad20*/  FADD.FTZ R19, R19, R62 ;  /* 0x0000003e13137221 */ /* 0x004fe20000010000 */
[----:B------:R-:W-:Y:S01]  /*ad30*/  STS.128 [R0], R44 ;  /* 0x0000002c00007388 */ /* 0x000fe20000000c00 */
[----:B-----5:R-:W-:-:S03]  /*ad40*/  FADD.FTZ R65, R24, R65 ;  /* 0x0000004118417221 */ /* 0x020fc60000010000 */
[----:B------:R-:W-:Y:S01]  /*ad50*/  STS.128 [R0+0x10], R52 ;  /* 0x0000103400007388 */ /* 0x000fe20000000c00 */
[----:B------:R-:W-:-:S03]  /*ad60*/  FADD.FTZ R25, R25, R64 ;  /* 0x0000004019197221 */ /* 0x000fc60000010000 */
[----:B------:R-:W-:Y:S01]  /*ad70*/  STS.128 [R0+0x400], R20 ;  /* 0x0004001400007388 */ /* 0x000fe20000000c00 */
[----:B------:R-:W-:-:S03]  /*ad80*/  FADD.FTZ R67, R26, R67 ;  /* 0x000000431a437221 */ /* 0x000fc60000010000 */
[----:B------:R-:W-:Y:S01]  /*ad90*/  STS.128 [R0+0x410], R28 ;  /* 0x0004101c00007388 */ /* 0x000fe20000000c00 */
[----:B------:R-:W-:-:S03]  /*ada0*/  FADD.FTZ R27, R27, R66 ;  /* 0x000000421b1b7221 */ /* 0x000fc60000010000 */
[----:B------:R0:W-:Y:S04]  /*adb0*/  STS.128 [R0+0x800], R4 ;  /* 0x0008000400007388 */ /* 0x0001e80000000c00 */
[----:B------:R-:W-:Y:S04]  /*adc0*/  STS.128 [R0+0x810], R36 ;  /* 0x0008102400007388 */ /* 0x000fe80000000c00 */
[----:B------:R-:W-:Y:S04]  /*add0*/  STS.128 [R0+0xc00], R8 ;  /* 0x000c000800007388 */ /* 0x000fe80000000c00 */
[----:B------:R-:W-:Y:S01]  /*ade0*/  STS.128 [R0+0xc10], R12 ;  /* 0x000c100c00007388 */ /* 0x000fe20000000c00 */
[----:B------:R-:W-:Y:S01]  /*adf0*/  BAR.SYNC.DEFER_BLOCKING 0x0 ;  /* 0x0000000000007b1d */ /* 0x000fe20000010000 */
[----:B0-----:R-:W-:-:S07]  /*ae00*/  FADD.FTZ R7, R3, R60 ;  /* 0x0000003c03077221 */ /* 0x001fce0000010000 */
[----:B------:R-:W0:Y:S01]  /*ae10*/  LDC R5, c[0x0][0x388] ;  /* 0x0000e200ff057b82 */ /* 0x000e220000000800 */
[----:B------:R-:W1:Y:S04]  /*ae20*/  LDS R48, [R17] ;  /* 0x0000000011307984 */ /* 0x000e680000000800 */
[----:B------:R-:W2:Y:S01]  /*ae30*/  LDS R68, [R17+0x200] ;  /* 0x0002000011447984 */ /* 0x000ea20000000800 */
[----:B0-----:R-:W-:-:S03]  /*ae40*/  IMAD R3, R5, UR10, RZ ;  /* 0x0000000a05037c24 */ /* 0x001fc6000f8e02ff */
[----:B------:R-:W0:Y:S02]  /*ae50*/  LDS R21, [R17+0x1000] ;  /* 0x0010000011157984 */ /* 0x000e240000000800 */
[----:B------:R-:W-:Y:S02]  /*ae60*/  IADD3 R2, P0, PT, R3, R2, RZ ;  /* 0x0000000203027210 */ /* 0x000fe40007f1e0ff */
[----:B------:R-:W3:Y:S02]  /*ae70*/  LDS R23, [R17+0x1200] ;  /* 0x0012000011177984 */ /* 0x000ee40000000800 */
[----:B------:R-:W-:Y:S02]  /*ae80*/  IADD3.X R3, PT, PT, RZ, RZ, RZ, P0, !PT ;  /* 0x000000ffff037210 */ /* 0x000fe400007fe4ff */
[----:B------:R-:W4:Y:S02]  /*ae90*/  LDS R4, [R17+0x2000] ;  /* 0x0020000011047984 */ /* 0x000f240000000800 */
[----:B------:R-:W-:-:S02]  /*aea0*/  SHF.L.U64.HI R26, R2, 0x2, R3 ;  /* 0x00000002021a7819 */ /* 0x000fc40000010203 */
[----:B------:R-:W5:Y:S04]  /*aeb0*/  LDS R8, [R17+0x2200] ;  /* 0x0022000011087984 */ /* 0x000f680000000800 */
[----:B------:R-:W5:Y:S04]  /*aec0*/  LDS R9, [R17+0x3000] ;  /* 0x0030000011097984 */ /* 0x000f680000000800 */
[----:B------:R-:W5:Y:S04]  /*aed0*/  LDS R0, [R17+0x400] ;  /* 0x0004000011007984 */ /* 0x000f680000000800 */
[----:B------:R-:W5:Y:S04]  /*aee0*/  LDS R6, [R17+0x600] ;  /* 0x0006000011067984 */ /* 0x000f680000000800 */
[----:B------:R-:W5:Y:S01]  /*aef0*/  LDS R13, [R17+0x1400] ;  /* 0x00140000110d7984 */ /* 0x000f620000000800 */
[----:B-1----:R-:W-:-:S03]  /*af00*/  FADD.FTZ R48, RZ, R48 ;  /* 0x00000030ff307221 */ /* 0x002fc60000010000 */
[----:B------:R-:W1:Y:S01]  /*af10*/  LDS R15, [R17+0x1600] ;  /* 0x00160000110f7984 */ /* 0x000e620000000800 */
[----:B--2---:R-:W-:-:S03]  /*af20*/  FADD.FTZ R68, RZ, R68 ;  /* 0x00000044ff447221 */ /* 0x004fc60000010000 */
[----:B------:R-:W2:Y:S01]  /*af30*/  LDS R20, [R17+0x3200] ;  /* 0x0032000011147984 */ /* 0x000ea20000000800 */
[----:B0-----:R-:W-:-:S03]  /*af40*/  FADD.FTZ R21, R48, R21 ;  /* 0x0000001530157221 */ /* 0x001fc60000010000 */
[----:B------:R-:W0:Y:S01]  /*af50*/  LDS R29, [R17+0x2400] ;  /* 0x00240000111d7984 */ /* 0x000e220000000800 */
[----:B---3--:R-:W-:-:S03]  /*af60*/  FADD.FTZ R23, R68, R23 ;  /* 0x0000001744177221 */ /* 0x008fc60000010000 */
[----:B------:R-:W3:Y:S01]  /*af70*/  LDS R10, [R17+0xc00] ;  /* 0x000c0000110a7984 */ /* 0x000ee20000000800 */
[----:B----4-:R-:W-:-:S03]  /*af80*/  FADD.FTZ R4, R21, R4 ;  /* 0x0000000415047221 */ /* 0x010fc60000010000 */
[----:B------:R-:W4:Y:S01]  /*af90*/  LDS R31, [R17+0x2600] ;  /* 0x00260000111f7984 */ /* 0x000f220000000800 */
[----:B-----5:R-:W-:-:S03]  /*afa0*/  FADD.FTZ R5, R23, R8 ;  /* 0x0000000817057221 */ /* 0x020fc60000010000 */
[----:B------:R-:W-:Y:S01]  /*afb0*/  LDS R21, [R17+0x1800] ;  /* 0x0018000011157984 */ /* 0x000fe20000000800 */
[----:B------:R-:W-:-:S03]  /*afc0*/  FADD.FTZ R37, R4, R9 ;  /* 0x0000000904257221 */ /* 0x000fc60000010000 */
[----:B------:R-:W5:Y:S01]  /*afd0*/  LDS R8, [R17+0x800] ;  /* 0x0008000011087984 */ /* 0x000f620000000800 */
[----:B------:R-:W-:Y:S01]  /*afe0*/  SHF.L.U32 R4, R2, 0x2, RZ ;  /* 0x0000000202047819 */ /* 0x000fe200000006ff */
[----:B------:R-:W-:Y:S02]  /*aff0*/  FADD.FTZ R0, RZ, R0 ;  /* 0x00000000ff007221 */ /* 0x000fe40000010000 */
[----:B------:R-:W5:Y:S01]  /*b000*/  LDS R9, [R17+0xa00] ;  /* 0x000a000011097984 */ /* 0x000f620000000800 */
[C---:B------:R-:W-:Y:S01]  /*b010*/  IADD3 R2, P0, PT, R4.reuse, UR18, RZ ;  /* 0x0000001204027c10 */ /* 0x040fe2000ff1e0ff */
[----:B------:R-:W-:Y:S02]  /*b020*/  FADD.FTZ R6, RZ, R6 ;  /* 0x00000006ff067221 */ /* 0x000fe40000010000 */
[----:B------:R-:W5:Y:S01]  /*b030*/  LDS R12, [R17+0x1a00] ;  /* 0x001a0000110c7984 */ /* 0x000f620000000800 */
[----:B------:R-:W-:Y:S01]  /*b040*/  IADD3 R4, P1, PT, R4, UR16, RZ ;  /* 0x0000001004047c10 */ /* 0x000fe2000ff3e0ff */
[----:B------:R-:W-:-:S02]  /*b050*/  FADD.FTZ R0, R0, R13 ;  /* 0x0000000d00007221 */ /* 0x000fc40000010000 */
[----:B------:R-:W5:Y:S01]  /*b060*/  LDS R11, [R17+0xe00] ;  /* 0x000e0000110b7984 */ /* 0x000f620000000800 */
[----:B------:R-:W-:-:S03]  /*b070*/  IADD3.X R3, PT, PT, R26, UR19, RZ, P0, !PT ;  /* 0x000000131a037c10 */ /* 0x000fc600087fe4ff */
[----:B------:R-:W5:Y:S01]  /*b080*/  LDS R41, [R17+0x3400] ;  /* 0x0034000011297984 */ /* 0x000f620000000800 */
[----:B-1----:R-:W-:-:S03]  /*b090*/  FADD.FTZ R6, R6, R15 ;  /* 0x0000000f06067221 */ /* 0x002fc60000010000 */
[----:B------:R-:W1:Y:S01]  /*b0a0*/  LDS R33, [R17+0x2800] ;  /* 0x0028000011217984 */ /* 0x000e620000000800 */
[----:B--2---:R-:W-:Y:S01]  /*b0b0*/  FADD.FTZ R39, R5, R20 ;  /* 0x0000001405277221 */ /* 0x004fe20000010000 */
[----:B------:R-:W-:Y:S02]  /*b0c0*/  IADD3.X R5, PT, PT, R26, UR17, RZ, P1, !PT ;  /* 0x000000111a057c10 */ /* 0x000fe40008ffe4ff */
[----:B------:R-:W2:Y:S01]  /*b0d0*/  LDS R23, [R17+0x1c00] ;  /* 0x001c000011177984 */ /* 0x000ea20000000800 */
[----:B0-----:R-:W-:-:S03]  /*b0e0*/  FADD.FTZ R0, R0, R29 ;  /* 0x0000001d00007221 */ /* 0x001fc60000010000 */
[----:B------:R-:W0:Y:S01]  /*b0f0*/  LDS R43, [R17+0x3600] ;  /* 0x00360000112b7984 */ /* 0x000e220000000800 */
[----:B---3--:R-:W-:-:S03]  /*b100*/  FADD.FTZ R10, RZ, R10 ;  /* 0x0000000aff0a7221 */ /* 0x008fc60000010000 */
[----:B------:R-:W3:Y:S01]  /*b110*/  LDS R16, [R17+0x2a00] ;  /* 0x002a000011107984 */ /* 0x000ee20000000800 */
[----:B----4-:R-:W-:-:S03]  /*b120*/  FADD.FTZ R6, R6, R31 ;  /* 0x0000001f06067221 */ /* 0x010fc60000010000 */
[----:B------:R-:W4:Y:S04]  /*b130*/  LDS R14, [R17+0x1e00] ;  /* 0x001e0000110e7984 */ /* 0x000f280000000800 */
[----:B------:R-:W4:Y:S01]  /*b140*/  LDS R45, [R17+0x3800] ;  /* 0x00380000112d7984 */ /* 0x000f220000000800 */
[----:B-----5:R-:W-:-:S03]  /*b150*/  FADD.FTZ R8, RZ, R8 ;  /* 0x00000008ff087221 */ /* 0x020fc60000010000 */
[----:B------:R-:W5:Y:S01]  /*b160*/  LDS R35, [R17+0x2c00] ;  /* 0x002c000011237984 */ /* 0x000f620000000800 */
[----:B------:R-:W-:Y:S01]  /*b170*/  FADD.FTZ R9, RZ, R9 ;  /* 0x00000009ff097221 */ /* 0x000fe20000010000 */
[----:B------:R-:W-:Y:S02]  /*b180*/  FADD.FTZ R8, R8, R21 ;  /* 0x0000001508087221 */ /* 0x000fe40000010000 */
[----:B------:R-:W5:Y:S01]  /*b190*/  LDS R22, [R17+0x3a00] ;  /* 0x003a000011167984 */ /* 0x000f620000000800 */
[----:B------:R-:W-:-:S03]  /*b1a0*/  FADD.FTZ R9, R9, R12 ;  /* 0x0000000c09097221 */ /* 0x000fc60000010000 */
[----:B------:R-:W5:Y:S01]  /*b1b0*/  LDS R18, [R17+0x2e00] ;  /* 0x002e000011127984 */ /* 0x000f620000000800 */
[----:B------:R-:W-:-:S03]  /*b1c0*/  FADD.FTZ R11, RZ, R11 ;  /* 0x0000000bff0b7221 */ /* 0x000fc60000010000 */
[----:B------:R-:W5:Y:S01]  /*b1d0*/  LDS R47, [R17+0x3c00] ;  /* 0x003c0000112f7984 */ /* 0x000f620000000800 */
[----:B------:R-:W-:-:S03]  /*b1e0*/  FADD.FTZ R41, R0, R41 ;  /* 0x0000002900297221 */ /* 0x000fc60000010000 */
[----:B------:R-:W5:Y:S01]  /*b1f0*/  LDS R24, [R17+0x3e00] ;  /* 0x003e000011187984 */ /* 0x000f620000000800 */
[----:B-1----:R-:W-:Y:S01]  /*b200*/  FADD.FTZ R8, R8, R33 ;  /* 0x0000002108087221 */ /* 0x002fe20000010000 */
[----:B--2---:R-:W-:Y:S02]  /*b210*/  FADD.FTZ R10, R10, R23 ;  /* 0x000000170a0a7221 */ /* 0x004fe40000010000 */
        /* <DEDUP_REMOVED lines=26> */
.L_x_3699:
        /* <DEDUP_REMOVED lines=8> */
.L_x_3734:
[----:B------:R-:W-:Y:S05]  /*b440*/  BSYNC B2 ;  /* 0x0000000000027941 */ /* 0x000fea0003800000 */
.L_x_3733:
        /* <DEDUP_REMOVED lines=8> */
.L_x_3735:
[----:B------:R-:W-:Y:S01]  /*b4d0*/  FADD.FTZ R95, R90, R95 ;  /* 0x0000005f5a5f7221 */ /* 0x000fe20000010000 */
[----:B------:R-:W-:-:S04]  /*b4e0*/  HFMA2 R134, -RZ, RZ, 0, 1.1920928955078125e-07 ;  /* 0x00000002ff867431 */ /* 0x000fc800000001ff */
[----:B------:R-:W-:Y:S02]  /*b4f0*/  MOV R235, R95 ;  /* 0x0000005f00eb7202 */ /* 0x000fe40000000f00 */
[----:B------:R-:W-:-:S07]  /*b500*/  MOV R225, R132 ;  /* 0x0000008400e17202 */ /* 0x000fce0000000f00 */
[----:B------:R-:W-:Y:S05]  /*b510*/  WARPSYNC.COLLECTIVE R120, `(.L_x_3736) ;  /* 0x0000000078087348 */ /* 0x000fea0003c00000 */
[----:B------:R0:W1:Y:S02]  /*b520*/  SHFL.BFLY P4, R132, R235, R134, R237 ;  /* 0x0c000086eb847389 */ /* 0x00006400000800ed */
[----:B01----:R-:W-:Y:S05]  /*b530*/  ENDCOLLECTIVE ;  /* 0x000000000000791b */ /* 0x003fea0003800000 */
.L_x_3736:
[----:B------:R-:W-:-:S05]  /*b540*/  FADD.FTZ R225, R96, R225 ;  /* 0x000000e160e17221 */ /* 0x000fca0000010000 */
[----:B------:R-:W-:Y:S02]  /*b550*/  MOV R235, R225 ;  /* 0x000000e100eb7202 */ /* 0x000fe40000000f00 */
[----:B------:R-:W-:-:S07]  /*b560*/  MOV R112, R132 ;  /* 0x0000008400707202 */ /* 0x000fce0000000f00 */
[----:B------:R-:W-:Y:S05]  /*b570*/  WARPSYNC.COLLECTIVE R120, `(.L_x_3737) ;  /* 0x0000000078087348 */ /* 0x000fea0003c00000 */
[----:B------:R0:W1:Y:S02]  /*b580*/  SHFL.BFLY P4, R132, R235, R134, R237 ;  /* 0x0c000086eb847389 */ /* 0x00006400000800ed */
[----:B01----:R-:W-:Y:S05]  /*b590*/  ENDCOLLECTIVE ;  /* 0x000000000000791b */ /* 0x003fea0003800000 */
.L_x_3737:
[----:B------:R-:W-:Y:S01]  /*b5a0*/  FADD.FTZ R112, R95, R112 ;  /* 0x000000705f707221 */ /* 0x000fe20000010000 */
[----:B------:R-:W-:-:S04]  /*b5b0*/  HFMA2 R134, -RZ, RZ, 0, 2.384185791015625e-07 ;  /* 0x00000004ff867431 */ /* 0x000fc800000001ff */
[----:B------:R-:W-:Y:S02]  /*b5c0*/  MOV R235, R112 ;  /* 0x0000007000eb7202 */ /* 0x000fe40000000f00 */
[----:B------:R-:W-:-:S07]  /*b5d0*/  MOV R114, R132 ;  /* 0x0000008400727202 */ /* 0x000fce0000000f00 */
[----:B------:R-:W-:Y:S05]  /*b5e0*/  WARPSYNC.COLLECTIVE R120, `(.L_x_3738) ;  /* 0x0000000078087348 */ /* 0x000fea0003c00000 */
[----:B------:R0:W1:Y:S02]  /*b5f0*/  SHFL.BFLY P4, R132, R235, R134, R237 ;  /* 0x0c000086eb847389 */ /* 0x00006400000800ed */
[----:B01----:R-:W-:Y:S05]  /*b600*/  ENDCOLLECTIVE ;  /* 0x000000000000791b */ /* 0x003fea0003800000 */
.L_x_3738:
[----:B------:R-:W-:-:S05]  /*b610*/  FADD.FTZ R114, R225, R114 ;  /* 0x00000072e1727221 */ /* 0x000fca0000010000 */
[----:B------:R-:W-:Y:S02]  /*b620*/  MOV R235, R114 ;  /* 0x0000007200eb7202 */ /* 0x000fe40000000f00 */
[----:B------:R-:W-:-:S07]  /*b630*/  MOV R231, R132 ;  /* 0x0000008400e77202 */ /* 0x000fce0000000f00 */
[----:B------:R-:W-:Y:S05]  /*b640*/  WARPSYNC.COLLECTIVE R120, `(.L_x_3739) ;  /* 0x0000000078087348 */ /* 0x000fea0003c00000 */
[----:B------:R0:W1:Y:S02]  /*b650*/  SHFL.BFLY P4, R132, R235, R134, R237 ;  /* 0x0c000086eb847389 */ /* 0x00006400000800ed */
[----:B01----:R-:W-:Y:S05]  /*b660*/  ENDCOLLECTIVE ;  /* 0x000000000000791b */ /* 0x003fea0003800000 */
.L_x_3739:
[----:B------:R-:W-:Y:S01]  /*b670*/  FADD.FTZ R231, R112, R231 ;  /* 0x000000e770e77221 */ /* 0x000fe20000010000 */
[----:B------:R-:W-:-:S04]  /*b680*/  HFMA2 R134, -RZ, RZ, 0, 4.76837158203125e-07 ;  /* 0x00000008ff867431 */ /* 0x000fc800000001ff */
[----:B------:R-:W-:Y:S02]  /*b690*/  MOV R235, R231 ;  /* 0x000000e700eb7202 */ /* 0x000fe40000000f00 */
[----:B------:R-:W-:-:S07]  /*b6a0*/  MOV R233, R132 ;  /* 0x0000008400e97202 */ /* 0x000fce0000000f00 */
[----:B------:R-:W-:Y:S05]  /*b6b0*/  WARPSYNC.COLLECTIVE R120, `(.L_x_3740) ;  /* 0x0000000078087348 */ /* 0x000fea0003c00000 */
[----:B------:R0:W1:Y:S02]  /*b6c0*/  SHFL.BFLY P4, R132, R235, R134, R237 ;  /* 0x0c000086eb847389 */ /* 0x00006400000800ed */
[----:B01----:R-:W-:Y:S05]  /*b6d0*/  ENDCOLLECTIVE ;  /* 0x000000000000791b */ /* 0x003fea0003800000 */
.L_x_3740:
[----:B------:R-:W-:-:S05]  /*b6e0*/  FADD.FTZ R233, R114, R233 ;  /* 0x000000e972e97221 */ /* 0x000fca0000010000 */
[----:B------:R-:W-:Y:S02]  /*b6f0*/  MOV R235, R233 ;  /* 0x000000e900eb7202 */ /* 0x000fe40000000f00 */
[----:B------:R-:W-:-:S07]  /*b700*/  MOV R90, R132 ;  /* 0x00000084005a7202 */ /* 0x000fce0000000f00 */
[----:B------:R-:W-:Y:S05]  /*b710*/  WARPSYNC.COLLECTIVE R120, `(.L_x_3741) ;  /* 0x0000000078087348 */ /* 0x000fea0003c00000 */
[----:B------:R0:W1:Y:S02]  /*b720*/  SHFL.BFLY P4, R132, R235, R134, R237 ;  /* 0x0c000086eb847389 */ /* 0x00006400000800ed */
[----:B01----:R-:W-:Y:S05]  /*b730*/  ENDCOLLECTIVE ;  /* 0x000000000000791b */ /* 0x003fea0003800000 */
.L_x_3741:
[----:B------:R-:W-:Y:S01]  /*b740*/  FADD.FTZ R90, R231, R90 ;  /* 0x0000005ae75a7221 */ /* 0x000fe20000010000 */
[----:B------:R-:W-:-:S04]  /*b750*/  HFMA2 R134, -RZ, RZ, 0, 9.5367431640625e-07 ;  /* 0x00000010ff867431 */ /* 0x000fc800000001ff */
[----:B------:R-:W-:Y:S02]  /*b760*/  MOV R235, R90 ;  /* 0x0000005a00eb7202 */ /* 0x000fe40000000f00 */
[----:B------:R-:W-:-:S07]  /*b770*/  MOV R96, R132 ;  /* 0x0000008400607202 */ /* 0x000fce0000000f00 */
[----:B------:R-:W-:Y:S05]  /*b780*/  WARPSYNC.COLLECTIVE R120, `(.L_x_3742) ;  /* 0x0000000078087348 */ /* 0x000fea0003c00000 */
[----:B------:R0:W1:Y:S02]  /*b790*/  SHFL.BFLY P4, R132, R235, R134, R237 ;  /* 0x0c000086eb847389 */ /* 0x00006400000800ed */
[----:B01----:R-:W-:Y:S05]  /*b7a0*/  ENDCOLLECTIVE ;  /* 0x000000000000791b */ /* 0x003fea0003800000 */
.L_x_3742:
[----:B------:R-:W-:-:S05]  /*b7b0*/  FADD.FTZ R95, R233, R96 ;  /* 0x00000060e95f7221 */ /* 0x000fca0000010000 */
[----:B------:R-:W-:Y:S02]  /*b7c0*/  MOV R235, R95 ;  /* 0x0000005f00eb7202 */ /* 0x000fe40000000f00 */
[----:B------:R-:W-:-:S07]  /*b7d0*/  MOV R225, R132 ;  /* 0x0000008400e17202 */ /* 0x000fce0000000f00 */
[----:B------:R-:W-:Y:S05]  /*b7e0*/  WARPSYNC.COLLECTIVE R120, `(.L_x_3743) ;  /* 0x0000000078087348 */ /* 0x000fea0003c00000 */
[----:B------:R0:W1:Y:S02]  /*b7f0*/  SHFL.BFLY P4, R132, R235, R134, R237 ;  /* 0x0c000086eb847389 */ /* 0x00006400000800ed */
[----:B01----:R-:W-:Y:S05]  /*b800*/  ENDCOLLECTIVE ;  /* 0x000000000000791b */ /* 0x003fea0003800000 */
.L_x_3743:
[----:B------:R-:W-:Y:S01]  /*b810*/  MOV R96, R132 ;  /* 0x0000008400607202 */ /* 0x000fe20000000f00 */
[----:B------:R-:W-:Y:S06]  /*b820*/  BRA `(.L_x_3744) ;  /* 0xffffff6400707947 */ /* 0x000fec000383ffff */
.L_x_3745:
        /* <DEDUP_REMOVED lines=13> */
.L_x_6093:


//--------------------- .text._ZN10layer_norm31ln_parallel_residual_bwd_kernelINS_13Kernel_traitsIf6__halffS2_fjLj1024ELj1ELj4ELj1ELj16ENS_18Kernel_traits_baseILj1024EfS2_fS2_fjLj128EEEEELb0ELb0ELb0EEEvNS_9BwdParamsE --------------------------
	.section	.text._ZN10layer_norm31ln_parallel_residual_bwd_kernelINS_13Kernel_traitsIf6__halffS2_fjLj1024ELj1ELj4ELj1ELj16ENS_18Kernel_traits_baseILj1024EfS2_fS2_fjLj128EEEEELb0ELb0ELb0EEEvNS_9BwdParamsE,"ax",@progbits
	.align	128
        .global         _ZN10layer_norm31ln_parallel_residual_bwd_kernelINS_13Kernel_traitsIf6__halffS2_fjLj1024ELj1ELj4ELj1ELj16ENS_18Kernel_traits_baseILj1024EfS2_fS2_fjLj128EEEEELb0ELb0ELb0EEEvNS_9BwdParamsE
        .type           _ZN10layer_norm31ln_parallel_residual_bwd_kernelINS_13Kernel_traitsIf6__halffS2_fjLj1024ELj1ELj4ELj1ELj16ENS_18Kernel_traits_baseILj1024EfS2_fS2_fjLj128EEEEELb0ELb0ELb0EEEvNS_9BwdParamsE,@function
        .size           _ZN10layer_norm31ln_parallel_residual_bwd_kernelINS_13Kernel_traitsIf6__halffS2_fjLj1024ELj1ELj4ELj1ELj16ENS_18Kernel_traits_baseILj1024EfS2_fS2_fjLj128EEEEELb0ELb0ELb0EEEvNS_9BwdParamsE,(.L_x_6094 - _ZN10layer_norm31ln_parallel_residual_bwd_kernelINS_13Kernel_traitsIf6__halffS2_fjLj1024ELj1ELj4ELj1ELj16ENS_18Kernel_traits_baseILj1024EfS2_fS2_fjLj128EEEEELb0ELb0ELb0EEEvNS_9BwdParamsE)
        .other          _ZN10layer_norm31ln_parallel_residual_bwd_kernelINS_13Kernel_traitsIf6__halffS2_fjLj1024ELj1ELj4ELj1ELj16ENS_18Kernel_traits_baseILj1024EfS2_fS2_fjLj128EEEEELb0ELb0ELb0EEEvNS_9BwdParamsE,@"STO_CUDA_ENTRY STV_DEFAULT"
_ZN10layer_norm31ln_parallel_residual_bwd_kernelINS_13Kernel_traitsIf6__halffS2_fjLj1024ELj1ELj4ELj1ELj16ENS_18Kernel_traits_baseILj1024EfS2_fS2_fjLj128EEEEELb0ELb0ELb0EEEvNS_9BwdParamsE:
.text._ZN10layer_norm31ln_parallel_residual_bwd_kernelINS_13Kernel_traitsIf6__halffS2_fjLj1024ELj1ELj4ELj1ELj16ENS_18Kernel_traits_baseILj1024EfS2_fS2_fjLj128EEEEELb0ELb0ELb0EEEvNS_9BwdParamsE:
        /* <DEDUP_REMOVED lines=269> */
.L_x_3797:
        /* <DEDUP_REMOVED lines=27> */
[----:B------:R-:W4:Y:S01]  /*1280*/  LDL R22, [R1+0xf8] ;  /* 0x0000f80001167983 */ /* 0x000f220000100800 */
[----:B------:R-:W-:-:S02]  /*1290*/  ISETP.NE.U32.AND P0, PT, RZ, UR12, PT ;  /* 0x0000000cff007c0c */ /* 0x000fc4000bf05070 */
[----:B------:R-:W1:Y:S01]  /*12a0*/  LDC.64 R152, c[0x0][0x428] ;  /* 0x00010a00ff987b82 */ /* 0x000e620000000a00 */
[----:B------:R-:W4:Y:S01]  /*12b0*/  LDL.LU R30, [R1+0x18] ;  /* 0x00001800011e7983 */ /* 0x000f220000300800 */
[C---:B0-----:R-:W-:Y:S01]  /*12c0*/  IMAD.WIDE.U32 R20, R2.reuse, 0x20, R20 ;  /* 0x0000002002147825 */ /* 0x041fe200078e0014 */
[----:B------:R-:W-:Y:S02]  /*12d0*/  ISETP.NE.AND.EX P0, PT, RZ, UR13, PT, P0 ;  /* 0x0000000dff007c0c */ /* 0x000fe4000bf05300 */
[----:B------:R-:W4:Y:S04]  /*12e0*/  LDL R29, [R1+0x118] ;  /* 0x00011800011d7983 */ /* 0x000f280000100800 */
[----:B------:R-:W2:Y:S04]  /*12f0*/  LDG.E.128 R164, desc[UR10][R20.64] ;  /* 0x0000000a14a47981 */ /* 0x000ea8000c1e1d00 */
[----:B------:R0:W4:Y:S01]  /*1300*/  LDG.E.128 R160, desc[UR10][R20.64+0x10] ;  /* 0x0000100a14a07981 */ /* 0x000122000c1e1d00 */
[----:B-1----:R-:W-:-:S03]  /*1310*/  IMAD.WIDE.U32 R156, R2, 0x10, R156 ;  /* 0x00000010029c7825 */ /* 0x002fc600078e009c */
[----:B------:R-:W4:Y:S01]  /*1320*/  LDL R179, [R1+0xfc] ;  /* 0x0000fc0001b37983 */ /* 0x000f220000100800 */
[----:B------:R-:W-:-:S03]  /*1330*/  IMAD.WIDE.U32 R152, R2, 0x10, R152 ;  /* 0x0000001002987825 */ /* 0x000fc600078e0098 */
[----:B------:R-:W3:Y:S01]  /*1340*/  LDG.E.128 R156, desc[UR10][R156.64] ;  /* 0x0000000a9c9c7981 */ /* 0x000ee2000c1e1d00 */
[----:B0-----:R-:W0:Y:S03]  /*1350*/  @P0 LDC.64 R20, c[0x0][0x438] ;  /* 0x00010e00ff140b82 */ /* 0x001e260000000a00 */
[----:B------:R-:W4:Y:S04]  /*1360*/  LDL.LU R217, [R1+0x1c] ;  /* 0x00001c0001d97983 */ /* 0x000f280000300800 */
[----:B------:R-:W4:Y:S04]  /*1370*/  LDL R218, [R1+0x11c] ;  /* 0x00011c0001da7983 */ /* 0x000f280000100800 */
[----:B------:R-:W4:Y:S04]  /*1380*/  LDL R180, [R1+0xe0] ;  /* 0x0000e00001b47983 */ /* 0x000f280000100800 */
[----:B------:R-:W4:Y:S04]  /*1390*/  LDL.LU R190, [R1] ;  /* 0x0000000001be7983 */ /* 0x000f280000300800 */
[----:B------:R-:W4:Y:S04]  /*13a0*/  LDG.E.128 R152, desc[UR10][R152.64] ;  /* 0x0000000a98987981 */ /* 0x000f28000c1e1d00 */
[----:B------:R-:W4:Y:S01]  /*13b0*/  LDL R189, [R1+0x100] ;  /* 0x0001000001bd7983 */ /* 0x000f220000100800 */
[----:B0-----:R-:W-:-:S03]  /*13c0*/  @P0 IMAD.WIDE.U32 R20, R2, 0x20, R20 ;  /* 0x0000002002140825 */ /* 0x001fc600078e0014 */
[----:B------:R-:W4:Y:S04]  /*13d0*/  LDL.LU R196, [R1+0x4] ;  /* 0x0000040001c47983 */ /* 0x000f280000300800 */
[----:B------:R-:W5:Y:S04]  /*13e0*/  @P0 LDG.E.128 R36, desc[UR10][R20.64] ;  /* 0x0000000a14240981 */ /* 0x000f68000c1e1d00 */
[----:B------:R0:W5:Y:S04]  /*13f0*/  @P0 LDG.E.128 R32, desc[UR10][R20.64+0x10] ;  /* 0x0000100a14200981 */ /* 0x000168000c1e1d00 */
[----:B------:R-:W4:Y:S04]  /*1400*/  LDL R197, [R1+0x104] ;  /* 0x0001040001c57983 */ /* 0x000f280000100800 */
[----:B------:R-:W0:Y:S04]  /*1410*/  LDL R20, [R1+0xf4] ;  /* 0x0000f40001147983 */ /* 0x000e280000100800 */
[----:B------:R-:W4:Y:S01]  /*1420*/  LDL.LU R21, [R1+0x14] ;  /* 0x0000140001157983 */ /* 0x000f220000300800 */
[----:B--2---:R-:W-:-:S03]  /*1430*/  FADD.FTZ R0, -R195, R164 ;  /* 0x000000a4c3007221 */ /* 0x004fc60000010100 */
[----:B------:R-:W2:Y:S01]  /*1440*/  LDL.LU R164, [R1+0x10] ;  /* 0x0000100001a47983 */ /* 0x000ea20000300800 */
[----:B-----5:R-:W-:Y:S01]  /*1450*/  FMUL.FTZ R0, R5, R0 ;  /* 0x0000000005007220 */ /* 0x020fe20000410000 */
[----:B---3--:R-:W-:-:S05]  /*1460*/  HADD2.F32 R13, -RZ, R156.H0_H0 ;  /* 0x2000009cff0d7230 */ /* 0x008fca0000004100 */
[-C--:B------:R-:W-:Y:S01]  /*1470*/  FMUL.FTZ R14, R14, R13.reuse ;  /* 0x0000000d0e0e7220 */ /* 0x080fe20000410000 */
[----:B------:R-:W-:Y:S01]  /*1480*/  FADD.FTZ R68, R68, R13 ;  /* 0x0000000d44447221 */ /* 0x000fe20000010000 */
[----:B------:R-:W-:Y:S01]  /*1490*/  FFMA.FTZ R100, R0, R13, R100 ;  /* 0x0000000d00647223 */ /* 0x000fe20000010064 */
[----:B----4-:R-:W-:-:S05]  /*14a0*/  HADD2.F32 R3, -RZ, R152.H0_H0 ;  /* 0x20000098ff037230 */ /* 0x010fca0000004100 */
[----:B------:R-:W-:Y:S01]  /*14b0*/  FADD.FTZ R224, R224, R3 ;  /* 0x00000003e0e07221 */ /* 0x000fe20000010000 */
[----:B------:R-:W-:-:S05]  /*14c0*/  HADD2.F32 R13, -RZ, R152.H1_H1 ;  /* 0x30000098ff0d7230 */ /* 0x000fca0000004100 */
[----:B------:R-:W-:Y:S01]  /*14d0*/  FADD.FTZ R225, R225, R13 ;  /* 0x0000000de1e17221 */ /* 0x000fe20000010000 */
[-C--:B--2---:R-:W-:Y:S01]  /*14e0*/  FFMA.FTZ R164, R0, R3.reuse, R164 ;  /* 0x0000000300a47223 */ /* 0x084fe200000100a4 */
[----:B------:R-:W-:Y:S01]  /*14f0*/  FFMA.FTZ R3, R19, R3, R14 ;  /* 0x0000000313037223 */ /* 0x000fe2000001000e */
[----:B------:R-:W-:Y:S01]  /*1500*/  FADD.FTZ R14, -R195, R165 ;  /* 0x000000a5c30e7221 */ /* 0x000fe20000010100 */
[----:B------:R-:W-:-:S03]  /*1510*/  HADD2.F32 R19, -RZ, R156.H1_H1 ;  /* 0x3000009cff137230 */ /* 0x000fc60000004100 */
[----:B------:R-:W-:Y:S02]  /*1520*/  FMUL.FTZ R14, R5, R14 ;  /* 0x0000000e050e7220 */ /* 0x000fe40000410000 */
[----:B0-----:R-:W-:Y:S02]  /*1530*/  FMUL.FTZ R20, R20, R19 ;  /* 0x0000001314147220 */ /* 0x001fe40000410000 */
[-C--:B------:R-:W-:Y:S01]  /*1540*/  FFMA.FTZ R21, R14, R13.reuse, R21 ;  /* 0x0000000d0e157223 */ /* 0x080fe20000010015 */
[----:B------:R-:W-:Y:S01]  /*1550*/  STL [R1+0x10], R164 ;  /* 0x000010a401007387 */ /* 0x000fe20000100800 */
[----:B------:R-:W-:Y:S01]  /*1560*/  FFMA.FTZ R13, R216, R13, R20 ;  /* 0x0000000dd80d7223 */ /* 0x000fe20000010014 */
[----:B------:R-:W-:Y:S02]  /*1570*/  FADD.FTZ R20, -R195, R166 ;  /* 0x000000a6c3147221 */ /* 0x000fe40000010100 */
[----:B------:R0:W-:Y:S01]  /*1580*/  STL [R1+0x14], R21 ;  /* 0x0000141501007387 */ /* 0x0001e20000100800 */
[----:B------:R-:W-:Y:S01]  /*1590*/  FADD.FTZ R69, R69, R19 ;  /* 0x0000001345457221 */ /* 0x000fe20000010000 */
[----:B------:R-:W-:Y:S01]  /*15a0*/  FFMA.FTZ R101, R14, R19, R101 ;  /* 0x000000130e657223 */ /* 0x000fe20000010065 */
[----:B------:R-:W-:-:S02]  /*15b0*/  HADD2.F32 R19, -RZ, R153.H0_H0 ;  /* 0x20000099ff137230 */ /* 0x000fc40000004100 */
[----:B------:R-:W-:Y:S01]  /*15c0*/  FMUL.FTZ R20, R5, R20 ;  /* 0x0000001405147220 */ /* 0x000fe20000410000 */
[----:B0-----:R-:W-:Y:S02]  /*15d0*/  HADD2.F32 R21, -RZ, R157.H0_H0 ;  /* 0x2000009dff157230 */ /* 0x001fe40000004100 */
[----:B------:R-:W-:Y:S01]  /*15e0*/  FADD.FTZ R226, R226, R19 ;  /* 0x00000013e2e27221 */ /* 0x000fe20000010000 */
[----:B------:R-:W-:Y:S02]  /*15f0*/  FFMA.FTZ R30, R20, R19, R30 ;  /* 0x00000013141e7223 */ /* 0x000fe4000001001e */
[----:B------:R-:W-:-:S04]  /*1600*/  FMUL.FTZ R22, R22, R21 ;  /* 0x0000001516167220 */ /* 0x000fc80000410000 */
[----:B------:R-:W-:Y:S01]  /*1610*/  FFMA.FTZ R19, R29, R19, R22 ;  /* 0x000000131d137223 */ /* 0x000fe20000010016 */
[----:B------:R-:W-:Y:S01]  /*1620*/  HADD2.F32 R29, -RZ, R157.H1_H1 ;  /* 0x3000009dff1d7230 */ /* 0x000fe20000004100 */
[----:B------:R0:W-:Y:S01]  /*1630*/  STL [R1+0x18], R30 ;  /* 0x0000181e01007387 */ /* 0x0001e20000100800 */
[----:B------:R-:W-:Y:S01]  /*1640*/  FADD.FTZ R22, -R195, R167 ;  /* 0x000000a7c3167221 */ /* 0x000fe20000010100 */
[----:B------:R-:W-:Y:S01]  /*1650*/  FADD.FTZ R70, R70, R21 ;  /* 0x0000001546467221 */ /* 0x000fe20000010000 */
[----:B------:R-:W-:Y:S01]  /*1660*/  FFMA.FTZ R102, R20, R21, R102 ;  /* 0x0000001514667223 */ /* 0x000fe20000010066 */
[----:B------:R-:W-:Y:S02]  /*1670*/  HADD2.F32 R21, -RZ, R153.H1_H1 ;  /* 0x30000099ff157230 */ /* 0x000fe40000004100 */
[----:B------:R-:W-:Y:S01]  /*1680*/  FMUL.FTZ R22, R5, R22 ;  /* 0x0000001605167220 */ /* 0x000fe20000410000 */
[----:B------:R-:W2:Y:S01]  /*1690*/  LDL R167, [R1+0xe8] ;  /* 0x0000e80001a77983 */ /* 0x000ea20000100800 */
[----:B0-----:R-:W-:-:S03]  /*16a0*/  FMUL.FTZ R30, R179, R29 ;  /* 0x0000001db31e7220 */ /* 0x001fc60000410000 */
[----:B------:R-:W3:Y:S01]  /*16b0*/  LDL R179, [R1+0xe4] ;  /* 0x0000e40001b37983 */ /* 0x000ee20000100800 */
[----:B------:R-:W-:-:S03]  /*16c0*/  FFMA.FTZ R217, R22, R21, R217 ;  /* 0x0000001516d97223 */ /* 0x000fc600000100d9 */
[----:B------:R-:W4:Y:S04]  /*16d0*/  LDL.LU R166, [R1+0x8] ;  /* 0x0000080001a67983 */ /* 0x000f280000300800 */
[----:B------:R-:W-:Y:S04]  /*16e0*/  STL [R1+0x1c], R217 ;  /* 0x00001cd901007387 */ /* 0x000fe80000100800 */
[----:B------:R-:W4:Y:S04]  /*16f0*/  LDL R165, [R1+0x108] ;  /* 0x0001080001a57983 */ /* 0x000f280000100800 */
[----:B------:R-:W4:Y:S04]  /*1700*/  LDL R164, [R1+0xec] ;  /* 0x0000ec0001a47983 */ /* 0x000f280000100800 */
[----:B------:R-:W4:Y:S04]  /*1710*/  LDL.LU R157, [R1+0xc] ;  /* 0x00000c00019d7983 */ /* 0x000f280000300800 */
[----:B------:R-:W4:Y:S01]  /*1720*/  LDL R156, [R1+0x10c] ;  /* 0x00010c00019c7983 */ /* 0x000f220000100800 */
[----:B------:R-:W-:Y:S01]  /*1730*/  FADD.FTZ R227, R227, R21 ;  /* 0x00000015e3e37221 */ /* 0x000fe20000010000 */
[----:B------:R-:W-:Y:S01]  /*1740*/  FFMA.FTZ R21, R218, R21, R30 ;  /* 0x00000015da157223 */ /* 0x000fe2000001001e */
[----:B------:R-:W-:Y:S01]  /*1750*/  FADD.FTZ R30, -R195, R160 ;  /* 0x000000a0c31e7221 */ /* 0x000fe20000010100 */
[----:B------:R-:W-:-:S02]  /*1760*/  HADD2.F32 R152, -RZ, R158.H0_H0 ;  /* 0x2000009eff987230 */ /* 0x000fc40000004100 */
[----:B------:R-:W-:Y:S01]  /*1770*/  FADD.FTZ R71, R71, R29 ;  /* 0x0000001d47477221 */ /* 0x000fe20000010000 */
[----:B------:R-:W-:Y:S01]  /*1780*/  FFMA.FTZ R103, R22, R29, R103 ;  /* 0x0000001d16677223 */ /* 0x000fe20000010067 */
[----:B------:R-:W-:Y:S02]  /*1790*/  HADD2.F32 R29, -RZ, R154.H0_H0 ;  /* 0x2000009aff1d7230 */ /* 0x000fe40000004100 */
[----:B------:R-:W-:Y:S01]  /*17a0*/  FMUL.FTZ R30, R5, R30 ;  /* 0x0000001e051e7220 */ /* 0x000fe20000410000 */
[-C--:B------:R-:W-:Y:S01]  /*17b0*/  FMUL.FTZ R153, R180, R152.reuse ;  /* 0x00000098b4997220 */ /* 0x080fe20000410000 */
[----:B------:R-:W-:Y:S01]  /*17c0*/  FADD.FTZ R64, R64, R152 ;  /* 0x0000009840407221 */ /* 0x000fe20000010000 */
[----:B------:R-:W-:Y:S01]  /*17d0*/  FADD.FTZ R220, R220, R29 ;  /* 0x0000001ddcdc7221 */ /* 0x000fe20000010000 */
[CC--:B------:R-:W-:Y:S01]  /*17e0*/  FFMA.FTZ R190, R30.reuse, R29.reuse, R190 ;  /* 0x0000001d1ebe7223 */ /* 0x0c0fe200000100be */
[----:B------:R-:W-:Y:S01]  /*17f0*/  FFMA.FTZ R29, R189, R29, R153 ;  /* 0x0000001dbd1d7223 */ /* 0x000fe20000010099 */
[----:B------:R-:W-:Y:S01]  /*1800*/  FFMA.FTZ R96, R30, R152, R96 ;  /* 0x000000981e607223 */ /* 0x000fe20000010060 */
[----:B------:R-:W-:-:S02]  /*1810*/  HADD2.F32 R152, -RZ, R158.H1_H1 ;  /* 0x3000009eff987230 */ /* 0x000fc40000004100 */
[----:B------:R-:W-:Y:S01]  /*1820*/  FADD.FTZ R153, -R195, R161 ;  /* 0x000000a1c3997221 */ /* 0x000fe20000010100 */
[----:B------:R-:W-:-:S03]  /*1830*/  HADD2.F32 R154, -RZ, R154.H1_H1 ;  /* 0x3000009aff9a7230 */ /* 0x000fc60000004100 */
[----:B------:R-:W-:Y:S01]  /*1840*/  FMUL.FTZ R180, R5, R153 ;  /* 0x0000009905b47220 */ /* 0x000fe20000410000 */
[----:B------:R-:W-:Y:S01]  /*1850*/  FADD.FTZ R65, R65, R152 ;  /* 0x0000009841417221 */ /* 0x000fe20000010000 */
[----:B------:R-:W-:Y:S02]  /*1860*/  FADD.FTZ R221, R221, R154 ;  /* 0x0000009adddd7221 */ /* 0x000fe40000010000 */
[C---:B------:R-:W-:Y:S01]  /*1870*/  FFMA.FTZ R196, R180.reuse, R154, R196 ;  /* 0x0000009ab4c47223 */ /* 0x040fe200000100c4 */
[-C--:B------:R-:W-:Y:S01]  /*1880*/  FFMA.FTZ R97, R180, R152.reuse, R97 ;  /* 0x00000098b4617223 */ /* 0x080fe20000010061 */
[----:B------:R0:W-:Y:S04]  /*1890*/  STL [R1], R190 ;  /* 0x000000be01007387 */ /* 0x0001e80000100800 */
[----:B------:R1:W-:Y:S01]  /*18a0*/  STL [R1+0x4], R196 ;  /* 0x000004c401007387 */ /* 0x0003e20000100800 */
[----:B------:R-:W-:Y:S01]  /*18b0*/  IADD3 R218, PT, PT, R2, 0x20, RZ ;  /* 0x0000002002da7810 */ /* 0x000fe20007ffe0ff */
[----:B---3--:R-:W-:Y:S01]  /*18c0*/  FMUL.FTZ R153, R179, R152 ;  /* 0x00000098b3997220 */ /* 0x008fe20000410000 */
[----:B------:R-:W-:-:S03]  /*18d0*/  HADD2.F32 R152, -RZ, R159.H0_H0 ;  /* 0x2000009fff987230 */ /* 0x000fc60000004100 */
[----:B------:R-:W-:Y:S01]  /*18e0*/  FFMA.FTZ R179, R197, R154, R153 ;  /* 0x0000009ac5b37223 */ /* 0x000fe20000010099 */
[----:B------:R-:W-:Y:S01]  /*18f0*/  FADD.FTZ R154, -R195, R162 ;  /* 0x000000a2c39a7221 */ /* 0x000fe20000010100 */
[----:B------:R-:W-:-:S03]  /*1900*/  HADD2.F32 R153, -RZ, R155.H0_H0 ;  /* 0x2000009bff997230 */ /* 0x000fc60000004100 */
[----:B0-----:R-:W-:Y:S01]  /*1910*/  FMUL.FTZ R190, R5, R154 ;  /* 0x0000009a05be7220 */ /* 0x001fe20000410000 */
[-C--:B--2---:R-:W-:Y:S01]  /*1920*/  FMUL.FTZ R154, R167, R152.reuse ;  /* 0x00000098a79a7220 */ /* 0x084fe20000410000 */
[----:B------:R-:W-:Y:S01]  /*1930*/  FADD.FTZ R222, R222, R153 ;  /* 0x00000099dede7221 */ /* 0x000fe20000010000 */
[----:B------:R-:W-:Y:S01]  /*1940*/  FADD.FTZ R66, R66, R152 ;  /* 0x0000009842427221 */ /* 0x000fe20000010000 */
[CC--:B----4-:R-:W-:Y:S01]  /*1950*/  FFMA.FTZ R166, R190.reuse, R153.reuse, R166 ;  /* 0x00000099bea67223 */ /* 0x0d0fe200000100a6 */
[----:B------:R-:W-:Y:S01]  /*1960*/  FFMA.FTZ R189, R165, R153, R154 ;  /* 0x00000099a5bd7223 */ /* 0x000fe2000001009a */
[----:B------:R-:W-:Y:S01]  /*1970*/  FFMA.FTZ R98, R190, R152, R98 ;  /* 0x00000098be627223 */ /* 0x000fe20000010062 */
[----:B------:R-:W-:Y:S02]  /*1980*/  HADD2.F32 R152, -RZ, R159.H1_H1 ;  /* 0x3000009fff987230 */ /* 0x000fe40000004100 */
[----:B------:R-:W-:Y:S01]  /*1990*/  FADD.FTZ R153, -R195, R163 ;  /* 0x000000a3c3997221 */ /* 0x000fe20000010100 */
[----:B------:R-:W-:-:S03]  /*19a0*/  HADD2.F32 R155, -RZ, R155.H1_H1 ;  /* 0x3000009bff9b7230 */ /* 0x000fc60000004100 */
[----:B-1----:R-:W-:Y:S01]  /*19b0*/  FMUL.FTZ R196, R5, R153 ;  /* 0x0000009905c47220 */ /* 0x002fe20000410000 */
        /* <DEDUP_REMOVED lines=24> */
.L_x_3749:
[----:B------:R-:W-:Y:S05]  /*1b40*/  BSYNC.RECONVERGENT B1 ;  /* 0x0000000000017941 */ /* 0x000fea0003800200 */
.L_x_3748:
        /* <DEDUP_REMOVED lines=17> */
[----:B------:R-:W-:-:S03]  /*1c60*/  IMAD.WIDE.U32 R152, R218, 0x10, R152 ;  /* 0x00000010da987825 */ /* 0x000fc600078e0098 */
[----:B------:R-:W4:Y:S04]  /*1c70*/  LDL R177, [R1+0xc0] ;  /* 0x0000c00001b17983 */ /* 0x000f280000100800 */
[----:B------:R-:W4:Y:S04]  /*1c80*/  LDL R188, [R1+0xa4] ;  /* 0x0000a40001bc7983 */ /* 0x000f280000100800 */
[----:B------:R-:W4:Y:S01]  /*1c90*/  LDG.E.128 R152, desc[UR10][R152.64] ;  /* 0x0000000a98987981 */ /* 0x000f22000c1e1d00 */
[----:B------:R-:W-:-:S03]  /*1ca0*/  ISETP.NE.U32.AND P0, PT, RZ, UR12, PT ;  /* 0x0000000cff007c0c */ /* 0x000fc6000bf05070 */
[----:B------:R-:W4:Y:S01]  /*1cb0*/  LDG.E.128 R160, desc[UR10][R160.64+0x10] ;  /* 0x0000100aa0a07981 */ /* 0x000f22000c1e1d00 */
[----:B------:R-:W-:-:S03]  /*1cc0*/  ISETP.NE.AND.EX P0, PT, RZ, UR13, PT, P0 ;  /* 0x0000000dff007c0c */ /* 0x000fc6000bf05300 */
[----:B------:R-:W4:Y:S10]  /*1cd0*/  LDL R187, [R1+0xc4] ;  /* 0x0000c40001bb7983 */ /* 0x000f340000100800 */
[----:B------:R-:W0:Y:S02]  /*1ce0*/  @P0 LDC.64 R198, c[0x0][0x438] ;  /* 0x00010e00ffc60b82 */ /* 0x000e240000000a00 */
[----:B0-----:R-:W-:-:S05]  /*1cf0*/  @P0 IMAD.WIDE.U32 R198, R218, 0x20, R198 ;  /* 0x00000020dac60825 */ /* 0x001fca00078e00c6 */
[----:B------:R-:W5:Y:S04]  /*1d00*/  @P0 LDG.E.128 R116, desc[UR10][R198.64] ;  /* 0x0000000ac6740981 */ /* 0x000f68000c1e1d00 */
[----:B------:R0:W5:Y:S04]  /*1d10*/  @P0 LDG.E.128 R120, desc[UR10][R198.64+0x10] ;  /* 0x0000100ac6780981 */ /* 0x000168000c1e1d00 */
[----:B------:R-:W4:Y:S01]  /*1d20*/  LDL R199, [R1+0xdc] ;  /* 0x0000dc0001c77983 */ /* 0x000f220000100800 */
[----:B--2---:R-:W-:Y:S02]  /*1d30*/  HADD2.F32 R11, -RZ, R156.H0_H0 ;  /* 0x2000009cff0b7230 */ /* 0x004fe40000004100 */
[----:B---3--:R-:W-:-:S03]  /*1d40*/  FADD.FTZ R4, -R195, R164 ;  /* 0x000000a4c3047221 */ /* 0x008fc60000010100 */
[----:B------:R-:W-:Y:S01]  /*1d50*/  FMUL.FTZ R12, R12, R11 ;  /* 0x0000000b0c0c7220 */ /* 0x000fe20000410000 */
[----:B------:R-:W-:Y:S01]  /*1d60*/  FADD.FTZ R60, R60, R11 ;  /* 0x0000000b3c3c7221 */ /* 0x000fe20000010000 */
[----:B------:R-:W2:Y:S01]  /*1d70*/  LDL R164, [R1+0xc8] ;  /* 0x0000c80001a47983 */ /* 0x000ea20000100800 */
[----:B-----5:R-:W-:Y:S01]  /*1d80*/  FMUL.FTZ R4, R5, R4 ;  /* 0x0000000405047220 */ /* 0x020fe20000410000 */
[----:B----4-:R-:W-:-:S03]  /*1d90*/  HADD2.F32 R6, -RZ, R152.H0_H0 ;  /* 0x20000098ff067230 */ /* 0x010fc60000004100 */
[----:B------:R-:W-:Y:S02]  /*1da0*/  FFMA.FTZ R92, R4, R11, R92 ;  /* 0x0000000b045c7223 */ /* 0x000fe4000001005c */
[----:B------:R-:W-:Y:S01]  /*1db0*/  FADD.FTZ R212, R212, R6 ;  /* 0x00000006d4d47221 */ /* 0x000fe20000010000 */
[-C--:B------:R-:W-:Y:S01]  /*1dc0*/  FFMA.FTZ R248, R4, R6.reuse, R248 ;  /* 0x0000000604f87223 */ /* 0x080fe200000100f8 */
[----:B------:R-:W-:Y:S01]  /*1dd0*/  FFMA.FTZ R6, R17, R6, R12 ;  /* 0x0000000611067223 */ /* 0x000fe2000001000c */
[----:B------:R-:W-:Y:S02]  /*1de0*/  HADD2.F32 R17, -RZ, R156.H1_H1 ;  /* 0x3000009cff117230 */ /* 0x000fe40000004100 */
[----:B------:R-:W-:Y:S01]  /*1df0*/  FADD.FTZ R12, -R195, R165 ;  /* 0x000000a5c30c7221 */ /* 0x000fe20000010100 */
[----:B------:R-:W-:Y:S01]  /*1e00*/  HADD2.F32 R11, -RZ, R152.H1_H1 ;  /* 0x30000098ff0b7230 */ /* 0x000fe20000004100 */
[----:B------:R-:W3:Y:S02]  /*1e10*/  LDL R165, [R1+0xa8] ;  /* 0x0000a80001a57983 */ /* 0x000ee40000100800 */
[----:B------:R-:W-:Y:S01]  /*1e20*/  FMUL.FTZ R12, R5, R12 ;  /* 0x0000000c050c7220 */ /* 0x000fe20000410000 */
[----:B------:R-:W-:Y:S01]  /*1e30*/  FMUL.FTZ R18, R18, R17 ;  /* 0x0000001112127220 */ /* 0x000fe20000410000 */
[----:B------:R-:W-:Y:S01]  /*1e40*/  FADD.FTZ R213, R213, R11 ;  /* 0x0000000bd5d57221 */ /* 0x000fe20000010000 */
[----:B------:R-:W4:Y:S01]  /*1e50*/  LDL R156, [R1+0xcc] ;  /* 0x0000cc00019c7983 */ /* 0x000f220000100800 */
[-C--:B------:R-:W-:Y:S01]  /*1e60*/  FFMA.FTZ R249, R12, R11.reuse, R249 ;  /* 0x0000000b0cf97223 */ /* 0x080fe200000100f9 */
[----:B------:R-:W-:Y:S01]  /*1e70*/  FFMA.FTZ R11, R23, R11, R18 ;  /* 0x0000000b170b7223 */ /* 0x000fe20000010012 */
[----:B------:R-:W-:Y:S01]  /*1e80*/  FADD.FTZ R18, -R195, R166 ;  /* 0x000000a6c3127221 */ /* 0x000fe20000010100 */
[----:B------:R-:W-:-:S02]  /*1e90*/  HADD2.F32 R23, -RZ, R157.H0_H0 ;  /* 0x2000009dff177230 */ /* 0x000fc40000004100 */
        /* <DEDUP_REMOVED lines=9> */
[----:B------:R-:W4:Y:S01]  /*1f30*/  LDL R157, [R1+0xac] ;  /* 0x0000ac00019d7983 */ /* 0x000f220000100800 */
[----:B------:R-:W-:Y:S01]  /*1f40*/  FADD.FTZ R62, R62, R23 ;  /* 0x000000173e3e7221 */ /* 0x000fe20000010000 */
[----:B------:R-:W-:Y:S01]  /*1f50*/  FFMA.FTZ R94, R18, R23, R94 ;  /* 0x00000017125e7223 */ /* 0x000fe2000001005e */
[----:B------:R-:W-:Y:S01]  /*1f60*/  FADD.FTZ R23, -R195, R167 ;  /* 0x000000a7c3177221 */ /* 0x000fe20000010100 */
[----:B------:R-:W-:Y:S02]  /*1f70*/  HADD2.F32 R24, -RZ, R153.H1_H1 ;  /* 0x30000099ff187230 */ /* 0x000fe40000004100 */
[----:B------:R-:W-:Y:S01]  /*1f80*/  FMUL.FTZ R28, R28, R27 ;  /* 0x0000001b1c1c7220 */ /* 0x000fe20000410000 */
[----:B------:R-:W-:Y:S02]  /*1f90*/  FMUL.FTZ R23, R5, R23 ;  /* 0x0000001705177220 */ /* 0x000fe40000410000 */
[----:B------:R-:W-:Y:S02]  /*1fa0*/  FADD.FTZ R215, R215, R24 ;  /* 0x00000018d7d77221 */ /* 0x000fe40000010000 */
        /* <DEDUP_REMOVED lines=8> */
[----:B------:R-:W-:-:S04]  /*2030*/  FADD.FTZ R28, -R195, R160 ;  /* 0x000000a0c31c7221 */ /* 0x000fc80000010100 */
[----:B------:R-:W-:Y:S01]  /*2040*/  FMUL.FTZ R28, R5, R28 ;  /* 0x0000001c051c7220 */ /* 0x000fe20000410000 */
[----:B------:R-:W-:-:S03]  /*2050*/  FADD.FTZ R208, R208, R27 ;  /* 0x0000001bd0d07221 */ /* 0x000fc60000010000 */
[CC--:B------:R-:W-:Y:S01]  /*2060*/  FFMA.FTZ R244, R28.reuse, R27.reuse, R244 ;  /* 0x0000001b1cf47223 */ /* 0x0c0fe200000100f4 */
[----:B------:R-:W-:Y:S01]  /*2070*/  FFMA.FTZ R27, R177, R27, R153 ;  /* 0x0000001bb11b7223 */ /* 0x000fe20000010099 */
[----:B------:R-:W-:Y:S01]  /*2080*/  FFMA.FTZ R88, R28, R152, R88 ;  /* 0x000000981c587223 */ /* 0x000fe20000010058 */
[----:B------:R-:W-:Y:S02]  /*2090*/  HADD2.F32 R152, -RZ, R158.H1_H1 ;  /* 0x3000009eff987230 */ /* 0x000fe40000004100 */
[----:B------:R-:W-:Y:S01]  /*20a0*/  FADD.FTZ R153, -R195, R161 ;  /* 0x000000a1c3997221 */ /* 0x000fe20000010100 */
[----:B------:R-:W-:-:S03]  /*20b0*/  HADD2.F32 R154, -RZ, R154.H1_H1 ;  /* 0x3000009aff9a7230 */ /* 0x000fc60000004100 */
[----:B------:R-:W-:Y:S01]  /*20c0*/  FMUL.FTZ R178, R5, R153 ;  /* 0x0000009905b27220 */ /* 0x000fe20000410000 */
[----:B------:R-:W-:Y:S01]  /*20d0*/  FMUL.FTZ R153, R188, R152 ;  /* 0x00000098bc997220 */ /* 0x000fe20000410000 */
[----:B------:R-:W-:Y:S01]  /*20e0*/  FADD.FTZ R209, R209, R154 ;  /* 0x0000009ad1d17221 */ /* 0x000fe20000010000 */
[----:B------:R-:W-:Y:S01]  /*20f0*/  FADD.FTZ R57, R57, R152 ;  /* 0x0000009839397221 */ /* 0x000fe20000010000 */
[CC--:B------:R-:W-:Y:S01]  /*2100*/  FFMA.FTZ R245, R178.reuse, R154.reuse, R245 ;  /* 0x0000009ab2f57223 */ /* 0x0c0fe200000100f5 */
[----:B------:R-:W-:Y:S01]  /*2110*/  FFMA.FTZ R177, R187, R154, R153 ;  /* 0x0000009abbb17223 */ /* 0x000fe20000010099 */
[----:B------:R-:W-:Y:S01]  /*2120*/  FFMA.FTZ R89, R178, R152, R89 ;  /* 0x00000098b2597223 */ /* 0x000fe20000010059 */
[----:B------:R-:W-:Y:S01]  /*2130*/  FADD.FTZ R154, -R195, R162 ;  /* 0x000000a2c39a7221 */ /* 0x000fe20000010100 */
[----:B------:R-:W-:Y:S02]  /*2140*/  HADD2.F32 R152, -RZ, R159.H0_H0 ;  /* 0x2000009fff987230 */ /* 0x000fe40000004100 */
[----:B------:R-:W-:-:S02]  /*2150*/  HADD2.F32 R153, -RZ, R155.H0_H0 ;  /* 0x2000009bff997230 */ /* 0x000fc40000004100 */
[----:B------:R-:W-:Y:S01]  /*2160*/  FMUL.FTZ R188, R5, R154 ;  /* 0x0000009a05bc7220 */ /* 0x000fe20000410000 */
[----:B------:R-:W-:Y:S02]  /*2170*/  FADD.FTZ R58, R58, R152 ;  /* 0x000000983a3a7221 */ /* 0x000fe40000010000 */
[----:B------:R-:W-:Y:S01]  /*2180*/  FADD.FTZ R210, R210, R153 ;  /* 0x00000099d2d27221 */ /* 0x000fe20000010000 */
[C---:B------:R-:W-:Y:S01]  /*2190*/  FFMA.FTZ R246, R188.reuse, R153, R246 ;  /* 0x00000099bcf67223 */ /* 0x040fe200000100f6 */
[----:B------:R-:W-:Y:S01]  /*21a0*/  FFMA.FTZ R90, R188, R152, R90 ;  /* 0x00000098bc5a7223 */ /* 0x000fe2000001005a */
[----:B------:R-:W-:Y:S01]  /*21b0*/  HADD2.F32 R155, -RZ, R155.H1_H1 ;  /* 0x3000009bff9b7230 */ /* 0x000fe20000004100 */
[----:B------:R-:W-:-:S04]  /*21c0*/  IADD3 R218, PT, PT, R218, 0x20, RZ ;  /* 0x00000020dada7810 */ /* 0x000fc80007ffe0ff */
[----:B------:R-:W-:Y:S01]  /*21d0*/  FADD.FTZ R211, R211, R155 ;  /* 0x0000009bd3d37221 */ /* 0x000fe20000010000 */
[----:B---3--:R-:W-:Y:S01]  /*21e0*/  FMUL.FTZ R154, R165, R152 ;  /* 0x00000098a59a7220 */ /* 0x008fe20000410000 */
[----:B------:R-:W-:-:S03]  /*21f0*/  HADD2.F32 R152, -RZ, R159.H1_H1 ;  /* 0x3000009fff987230 */ /* 0x000fc60000004100 */
[----:B--2---:R-:W-:Y:S01]  /*2200*/  FFMA.FTZ R187, R164, R153, R154 ;  /* 0x00000099a4bb7223 */ /* 0x004fe2000001009a */
[----:B------:R-:W-:-:S04]  /*2210*/  FADD.FTZ R153, -R195, R163 ;  /* 0x000000a3c3997221 */ /* 0x000fc80000010100 */
[----:B0-----:R-:W-:Y:S01]  /*2220*/  FMUL.FTZ R198, R5, R153 ;  /* 0x0000009905c67220 */ /* 0x001fe20000410000 */
[----:B------:R-:W-:-:S03]  /*2230*/  FADD.FTZ R59, R59, R152 ;  /* 0x000000983b3b7221 */ /* 0x000fc60000010000 */
[-C--:B------:R-:W-:Y:S01]  /*2240*/  FFMA.FTZ R91, R198, R152.reuse, R91 ;  /* 0x00000098c65b7223 */ /* 0x080fe2000001005b */
[----:B----4-:R-:W-:Y:S01]  /*2250*/  FMUL.FTZ R153, R157, R152 ;  /* 0x000000989d997220 */ /* 0x010fe20000410000 */
        /* <DEDUP_REMOVED lines=15> */
[----:B------:R-:W-:Y:S01]  /*2350*/  FFMA.FTZ R247, R198, R155, R247 ;  /* 0x0000009bc6f77223 */ /* 0x000fe200000100f7 */
[----:B------:R-:W-:Y:S02]  /*2360*/  FADD.FTZ R216, R152, R199 ;  /* 0x000000c798d87221 */ /* 0x000fe40000010000 */
[----:B------:R-:W-:-:S07]  /*2370*/  FFMA.FTZ R217, R198, R199, R153 ;  /* 0x000000c7c6d97223 */ /* 0x000fce0000010099 */
.L_x_3751:
[----:B------:R-:W-:Y:S05]  /*2380*/  BSYNC.RECONVERGENT B1 ;  /* 0x0000000000017941 */ /* 0x000fea0003800200 */
.L_x_3750:
        /* <DEDUP_REMOVED lines=30> */
[----:B--2---:R-:W-:Y:S02]  /*2570*/  HADD2.F32 R9, -RZ, R156.H0_H0 ;  /* 0x2000009cff097230 */ /* 0x004fe40000004100 */
[----:B---3--:R-:W-:-:S03]  /*2580*/  FADD.FTZ R7, -R195, R164 ;  /* 0x000000a4c3077221 */ /* 0x008fc60000010100 */
[----:B------:R-:W-:Y:S01]  /*2590*/  FMUL.FTZ R10, R16, R9 ;  /* 0x00000009100a7220 */ /* 0x000fe20000410000 */
[----:B----4-:R-:W-:Y:S02]  /*25a0*/  HADD2.F32 R8, -RZ, R152.H0_H0 ;  /* 0x20000098ff087230 */ /* 0x010fe40000004100 */
[----:B-----5:R-:W-:Y:S01]  /*25b0*/  FMUL.FTZ R7, R5, R7 ;  /* 0x0000000705077220 */ /* 0x020fe20000410000 */
[----:B------:R-:W-:Y:S01]  /*25c0*/  FADD.FTZ R52, R52, R9 ;  /* 0x0000000934347221 */ /* 0x000fe20000010000 */
[----:B------:R-:W2:Y:S01]  /*25d0*/  LDL R164, [R1+0x6c] ;  /* 0x00006c0001a47983 */ /* 0x000ea20000100800 */
[----:B------:R-:W-:Y:S01]  /*25e0*/  FADD.FTZ R204, R204, R8 ;  /* 0x00000008cccc7221 */ /* 0x000fe20000010000 */
[-C--:B------:R-:W-:Y:S01]  /*25f0*/  FFMA.FTZ R240, R7, R8.reuse, R240 ;  /* 0x0000000807f07223 */ /* 0x080fe200000100f0 */
[----:B------:R-:W-:Y:S01]  /*2600*/  FFMA.FTZ R8, R15, R8, R10 ;  /* 0x000000080f087223 */ /* 0x000fe2000001000a */
[----:B------:R-:W-:Y:S02]  /*2610*/  HADD2.F32 R15, -RZ, R156.H1_H1 ;  /* 0x3000009cff0f7230 */ /* 0x000fe40000004100 */
[----:B------:R-:W-:Y:S01]  /*2620*/  FADD.FTZ R10, -R195, R165 ;  /* 0x000000a5c30a7221 */ /* 0x000fe20000010100 */
[----:B------:R-:W-:Y:S01]  /*2630*/  FFMA.FTZ R84, R7, R9, R84 ;  /* 0x0000000907547223 */ /* 0x000fe20000010054 */
[----:B------:R-:W-:Y:S01]  /*2640*/  HADD2.F32 R9, -RZ, R152.H1_H1 ;  /* 0x30000098ff097230 */ /* 0x000fe20000004100 */
[----:B------:R-:W3:Y:S01]  /*2650*/  LDL R165, [R1+0x88] ;  /* 0x0000880001a57983 */ /* 0x000ee20000100800 */
[----:B------:R-:W-:Y:S01]  /*2660*/  FMUL.FTZ R10, R5, R10 ;  /* 0x0000000a050a7220 */ /* 0x000fe20000410000 */
[----:B------:R-:W-:-:S02]  /*2670*/  FMUL.FTZ R16, R25, R15 ;  /* 0x0000000f19107220 */ /* 0x000fc40000410000 */
[----:B------:R-:W-:Y:S01]  /*2680*/  FADD.FTZ R205, R205, R9 ;  /* 0x00000009cdcd7221 */ /* 0x000fe20000010000 */
[-C--:B------:R-:W-:Y:S01]  /*2690*/  FFMA.FTZ R241, R10, R9.reuse, R241 ;  /* 0x000000090af17223 */ /* 0x080fe200000100f1 */
[----:B------:R-:W-:Y:S01]  /*26a0*/  FFMA.FTZ R9, R26, R9, R16 ;  /* 0x000000091a097223 */ /* 0x000fe20000010010 */
[----:B------:R-:W-:Y:S02]  /*26b0*/  FADD.FTZ R16, -R195, R166 ;  /* 0x000000a6c3107221 */ /* 0x000fe40000010100 */
[----:B------:R-:W4:Y:S01]  /*26c0*/  LDL R166, [R1+0x68] ;  /* 0x0000680001a67983 */ /* 0x000f220000100800 */
[--C-:B------:R-:W-:Y:S02]  /*26d0*/  HADD2.F32 R25, -RZ, R157.reuse.H0_H0 ;  /* 0x2000009dff197230 */ /* 0x100fe40000004100 */
[----:B------:R-:W-:Y:S02]  /*26e0*/  HADD2.F32 R152, -RZ, R157.H1_H1 ;  /* 0x3000009dff987230 */ /* 0x000fe40000004100 */
[----:B------:R-:W2:Y:S01]  /*26f0*/  LDL R157, [R1+0x8c] ;  /* 0x00008c00019d7983 */ /* 0x000ea20000100800 */
[----:B------:R-:W-:Y:S01]  /*2700*/  FMUL.FTZ R16, R5, R16 ;  /* 0x0000001005107220 */ /* 0x000fe20000410000 */
[----:B------:R-:W-:Y:S01]  /*2710*/  FADD.FTZ R53, R53, R15 ;  /* 0x0000000f35357221 */ /* 0x000fe20000010000 */
[----:B------:R-:W-:Y:S01]  /*2720*/  FFMA.FTZ R85, R10, R15, R85 ;  /* 0x0000000f0a557223 */ /* 0x000fe20000010055 */
[----:B------:R-:W-:-:S02]  /*2730*/  HADD2.F32 R15, -RZ, R153.H0_H0 ;  /* 0x20000099ff0f7230 */ /* 0x000fc40000004100 */
[-C--:B------:R-:W-:Y:S01]  /*2740*/  FMUL.FTZ R26, R169, R25.reuse ;  /* 0x00000019a91a7220 */ /* 0x080fe20000410000 */
[----:B------:R-:W-:Y:S01]  /*2750*/  FADD.FTZ R54, R54, R25 ;  /* 0x0000001936367221 */ /* 0x000fe20000010000 */
[----:B------:R-:W-:Y:S01]  /*2760*/  FFMA.FTZ R86, R16, R25, R86 ;  /* 0x0000001910567223 */ /* 0x000fe20000010056 */
[----:B------:R-:W-:Y:S01]  /*2770*/  FADD.FTZ R25, -R195, R167 ;  /* 0x000000a7c3197221 */ /* 0x000fe20000010100 */
[----:B------:R-:W-:Y:S01]  /*2780*/  FADD.FTZ R206, R206, R15 ;  /* 0x0000000fcece7221 */ /* 0x000fe20000010000 */
[-C--:B------:R-:W-:Y:S01]  /*2790*/  FFMA.FTZ R242, R16, R15.reuse, R242 ;  /* 0x0000000f10f27223 */ /* 0x080fe200000100f2 */
[----:B------:R-:W-:Y:S01]  /*27a0*/  FFMA.FTZ R15, R170, R15, R26 ;  /* 0x0000000faa0f7223 */ /* 0x000fe2000001001a */
[----:B------:R-:W-:Y:S01]  /*27b0*/  FMUL.FTZ R25, R5, R25 ;  /* 0x0000001905197220 */ /* 0x000fe20000410000 */
[----:B------:R-:W-:Y:S02]  /*27c0*/  HADD2.F32 R26, -RZ, R153.H1_H1 ;  /* 0x30000099ff1a7230 */ /* 0x000fe40000004100 */
[-C--:B------:R-:W-:Y:S01]  /*27d0*/  FMUL.FTZ R153, R176, R152.reuse ;  /* 0x00000098b0997220 */ /* 0x080fe20000410000 */
[----:B------:R-:W-:Y:S01]  /*27e0*/  FADD.FTZ R55, R55, R152 ;  /* 0x0000009837377221 */ /* 0x000fe20000010000 */
[----:B------:R-:W-:Y:S01]  /*27f0*/  FFMA.FTZ R87, R25, R152, R87 ;  /* 0x0000009819577223 */ /* 0x000fe20000010057 */
[----:B------:R-:W-:Y:S01]  /*2800*/  FADD.FTZ R156, -R195, R160 ;  /* 0x000000a0c39c7221 */ /* 0x000fe20000010100 */
[----:B------:R-:W-:-:S02]  /*2810*/  HADD2.F32 R152, -RZ, R158.H0_H0 ;  /* 0x2000009eff987230 */ /* 0x000fc40000004100 */
[----:B------:R-:W-:Y:S01]  /*2820*/  FADD.FTZ R207, R207, R26 ;  /* 0x0000001acfcf7221 */ /* 0x000fe20000010000 */
[-C--:B------:R-:W-:Y:S01]  /*2830*/  FFMA.FTZ R243, R25, R26.reuse, R243 ;  /* 0x0000001a19f37223 */ /* 0x080fe200000100f3 */
[----:B------:R-:W-:Y:S01]  /*2840*/  FFMA.FTZ R26, R175, R26, R153 ;  /* 0x0000001aaf1a7223 */ /* 0x000fe20000010099 */
[----:B------:R-:W-:Y:S02]  /*2850*/  HADD2.F32 R153, -RZ, R154.H0_H0 ;  /* 0x2000009aff997230 */ /* 0x000fe40000004100 */
[----:B------:R-:W-:Y:S01]  /*2860*/  FMUL.FTZ R169, R5, R156 ;  /* 0x0000009c05a97220 */ /* 0x000fe20000410000 */
[-C--:B------:R-:W-:Y:S01]  /*2870*/  FMUL.FTZ R156, R186, R152.reuse ;  /* 0x00000098ba9c7220 */ /* 0x080fe20000410000 */
[----:B------:R-:W-:Y:S01]  /*2880*/  FADD.FTZ R48, R48, R152 ;  /* 0x0000009830307221 */ /* 0x000fe20000010000 */
[----:B------:R-:W-:Y:S01]  /*2890*/  FADD.FTZ R112, R112, R153 ;  /* 0x0000009970707221 */ /* 0x000fe20000010000 */
[-C--:B------:R-:W-:Y:S01]  /*28a0*/  FFMA.FTZ R236, R169, R153.reuse, R236 ;  /* 0x00000099a9ec7223 */ /* 0x080fe200000100ec */
[----:B------:R-:W-:Y:S01]  /*28b0*/  FFMA.FTZ R170, R185, R153, R156 ;  /* 0x00000099b9aa7223 */ /* 0x000fe2000001009c */
[----:B------:R-:W-:Y:S01]  /*28c0*/  FFMA.FTZ R80, R169, R152, R80 ;  /* 0x00000098a9507223 */ /* 0x000fe20000010050 */
[----:B------:R-:W-:-:S02]  /*28d0*/  HADD2.F32 R152, -RZ, R158.H1_H1 ;  /* 0x3000009eff987230 */ /* 0x000fc40000004100 */
        /* <DEDUP_REMOVED lines=20> */
[----:B----4-:R-:W-:Y:S01]  /*2a20*/  FMUL.FTZ R154, R166, R152 ;  /* 0x00000098a69a7220 */ /* 0x010fe20000410000 */
[----:B------:R-:W-:-:S03]  /*2a30*/  HADD2.F32 R152, -RZ, R159.H1_H1 ;  /* 0x3000009fff987230 */ /* 0x000fc60000004100 */
[----:B---3--:R-:W-:Y:S01]  /*2a40*/  FFMA.FTZ R185, R165, R153, R154 ;  /* 0x00000099a5b97223 */ /* 0x008fe2000001009a */
[----:B------:R-:W-:-:S04]  /*2a50*/  FADD.FTZ R153, -R195, R163 ;  /* 0x000000a3c3997221 */ /* 0x000fc80000010100 */
[----:B------:R-:W-:Y:S01]  /*2a60*/  FMUL.FTZ R200, R5, R153 ;  /* 0x0000009905c87220 */ /* 0x000fe20000410000 */
[-C--:B--2---:R-:W-:Y:S01]  /*2a70*/  FMUL.FTZ R153, R164, R152.reuse ;  /* 0x00000098a4997220 */ /* 0x084fe20000410000 */
        /* <DEDUP_REMOVED lines=17> */
[----:B------:R-:W-:Y:S02]  /*2b90*/  FFMA.FTZ R239, R200, R155, R239 ;  /* 0x0000009bc8ef7223 */ /* 0x000fe400000100ef */
[----:B------:R-:W-:Y:S01]  /*2ba0*/  FADD.FTZ R216, R152, R201 ;  /* 0x000000c998d87221 */ /* 0x000fe20000010000 */
[----:B------:R-:W-:-:S07]  /*2bb0*/  FFMA.FTZ R217, R200, R201, R153 ;  /* 0x000000c9c8d97223 */ /* 0x000fce0000010099 */
.L_x_3753:
[----:B------:R-:W-:Y:S05]  /*2bc0*/  BSYNC.RECONVERGENT B1 ;  /* 0x0000000000017941 */ /* 0x000fea0003800200 */
.L_x_3752:
        /* <DEDUP_REMOVED lines=16> */
[----:B------:R-:W2:Y:S01]  /*2cd0*/  LDG.E.128 R152, desc[UR10][R156.64] ;  /* 0x0000000a9c987981 */ /* 0x000ea2000c1e1d00 */
[----:B-1----:R-:W-:-:S03]  /*2ce0*/  IMAD.WIDE.U32 R160, R218, 0x10, R160 ;  /* 0x00000010daa07825 */ /* 0x002fc600078e00a0 */
[----:B------:R-:W4:Y:S04]  /*2cf0*/  LDL R193, [R1+0x20] ;  /* 0x0000200001c17983 */ /* 0x000f280000100800 */
[----:B------:R-:W3:Y:S01]  /*2d00*/  LDG.E.128 R160, desc[UR10][R160.64] ;  /* 0x0000000aa0a07981 */ /* 0x000ee2000c1e1d00 */
[----:B------:R-:W-:-:S03]  /*2d10*/  IMAD.WIDE.U32 R164, R218, 0x10, R164 ;  /* 0x00000010daa47825 */ /* 0x000fc600078e00a4 */
[----:B------:R-:W4:Y:S04]  /*2d20*/  LDG.E.128 R156, desc[UR10][R156.64+0x10] ;  /* 0x0000100a9c9c7981 */ /* 0x000f28000c1e1d00 */
[----:B------:R-:W3:Y:S01]  /*2d30*/  LDG.E.128 R164, desc[UR10][R164.64] ;  /* 0x0000000aa4a47981 */ /* 0x000ee2000c1e1d00 */
[----:B------:R-:W-:-:S03]  /*2d40*/  @P0 IMAD.WIDE.U32 R172, R218, 0x20, R172 ;  /* 0x00000020daac0825 */ /* 0x000fc600078e00ac */
[----:B------:R-:W3:Y:S04]  /*2d50*/  LDL R218, [R1+0x50] ;  /* 0x0000500001da7983 */ /* 0x000ee80000100800 */
[----:B------:R-:W3:Y:S04]  /*2d60*/  LDL R192, [R1+0x40] ;  /* 0x0000400001c07983 */ /* 0x000ee80000100800 */
[----:B------:R-:W3:Y:S04]  /*2d70*/  LDL R191, [R1+0x24] ;  /* 0x0000240001bf7983 */ /* 0x000ee80000100800 */
[----:B------:R-:W3:Y:S04]  /*2d80*/  LDL R202, [R1+0x44] ;  /* 0x0000440001ca7983 */ /* 0x000ee80000100800 */
[----:B------:R-:W5:Y:S04]  /*2d90*/  @P0 LDG.E.128 R132, desc[UR10][R172.64] ;  /* 0x0000000aac840981 */ /* 0x000f68000c1e1d00 */
[----:B------:R0:W5:Y:S04]  /*2da0*/  @P0 LDG.E.128 R136, desc[UR10][R172.64+0x10] ;  /* 0x0000100aac880981 */ /* 0x000168000c1e1d00 */
[----:B------:R-:W3:Y:S01]  /*2db0*/  LDL R203, [R1+0x28] ;  /* 0x0000280001cb7983 */ /* 0x000ee20000100800 */
[C---:B--2---:R-:W-:Y:S01]  /*2dc0*/  FADD.FTZ R31, -R195.reuse, R152 ;  /* 0x00000098c31f7221 */ /* 0x044fe20000010100 */
[----:B------:R-:W-:-:S03]  /*2dd0*/  FADD.FTZ R171, -R195, R153 ;  /* 0x00000099c3ab7221 */ /* 0x000fc60000010100 */
[----:B-----5:R-:W-:Y:S01]  /*2de0*/  FMUL.FTZ R31, R5, R31 ;  /* 0x0000001f051f7220 */ /* 0x020fe20000410000 */
[C---:B----4-:R-:W-:Y:S01]  /*2df0*/  FADD.FTZ R153, -R195.reuse, R156 ;  /* 0x0000009cc3997221 */ /* 0x050fe20000010100 */
[----:B---3--:R-:W-:Y:S02]  /*2e00*/  HADD2.F32 R156, -RZ, R160.H0_H0 ;  /* 0x200000a0ff9c7230 */ /* 0x008fe40000004100 */
[----:B------:R-:W-:Y:S01]  /*2e10*/  FADD.FTZ R152, -R195, R157 ;  /* 0x0000009dc3987221 */ /* 0x000fe20000010100 */
[----:B------:R-:W-:Y:S02]  /*2e20*/  HADD2.F32 R157, -RZ, R164.H0_H0 ;  /* 0x200000a4ff9d7230 */ /* 0x000fe40000004100 */
[-C--:B------:R-:W-:Y:S01]  /*2e30*/  FMUL.FTZ R168, R168, R156.reuse ;  /* 0x0000009ca8a87220 */ /* 0x080fe20000410000 */
[----:B------:R-:W-:Y:S01]  /*2e40*/  FADD.FTZ R44, R44, R156 ;  /* 0x0000009c2c2c7221 */ /* 0x000fe20000010000 */
[----:B------:R-:W-:Y:S01]  /*2e50*/  FFMA.FTZ R76, R31, R156, R76 ;  /* 0x0000009c1f4c7223 */ /* 0x000fe2000001004c */
[----:B------:R-:W-:-:S02]  /*2e60*/  HADD2.F32 R156, -RZ, R160.H1_H1 ;  /* 0x300000a0ff9c7230 */ /* 0x000fc40000004100 */
[----:B------:R-:W-:Y:S01]  /*2e70*/  FMUL.FTZ R171, R5, R171 ;  /* 0x000000ab05ab7220 */ /* 0x000fe20000410000 */
[----:B------:R-:W-:Y:S01]  /*2e80*/  FADD.FTZ R108, R108, R157 ;  /* 0x0000009d6c6c7221 */ /* 0x000fe20000010000 */
[-C--:B------:R-:W-:Y:S01]  /*2e90*/  FFMA.FTZ R232, R31, R157.reuse, R232 ;  /* 0x0000009d1fe87223 */ /* 0x080fe200000100e8 */
[----:B------:R-:W-:Y:S01]  /*2ea0*/  FFMA.FTZ R168, R218, R157, R168 ;  /* 0x0000009ddaa87223 */ /* 0x000fe200000100a8 */
        /* <DEDUP_REMOVED lines=8> */
[----:B0-----:R-:W-:Y:S01]  /*2f30*/  FFMA.FTZ R172, R181, R157, R160 ;  /* 0x0000009db5ac7223 */ /* 0x001fe200000100a0 */
[----:B------:R-:W-:Y:S02]  /*2f40*/  HADD2.F32 R157, -RZ, R165.H0_H0 ;  /* 0x200000a5ff9d7230 */ /* 0x000fe40000004100 */
[----:B------:R-:W-:Y:S01]  /*2f50*/  FMUL.FTZ R173, R5, R154 ;  /* 0x0000009a05ad7220 */ /* 0x000fe20000410000 */
[----:B------:R-:W-:Y:S01]  /*2f60*/  FMUL.FTZ R154, R182, R156 ;  /* 0x0000009cb69a7220 */ /* 0x000fe20000410000 */
[----:B------:R-:W2:Y:S03]  /*2f70*/  LDL R160, [R1+0x2c] ;  /* 0x00002c0001a07983 */ /* 0x000ea60000100800 */
[----:B------:R-:W-:Y:S01]  /*2f80*/  FFMA.FTZ R174, R183, R157, R154 ;  /* 0x0000009db7ae7223 */ /* 0x000fe2000001009a */
[----:B------:R-:W-:-:S02]  /*2f90*/  HADD2.F32 R154, -RZ, R161.H1_H1 ;  /* 0x300000a1ff9a7230 */ /* 0x000fc40000004100 */
[----:B------:R-:W3:Y:S01]  /*2fa0*/  LDL R161, [R1+0x48] ;  /* 0x0000480001a17983 */ /* 0x000ee20000100800 */
[----:B------:R-:W-:Y:S01]  /*2fb0*/  FADD.FTZ R110, R110, R157 ;  /* 0x0000009d6e6e7221 */ /* 0x000fe20000010000 */
[----:B------:R-:W-:Y:S02]  /*2fc0*/  FFMA.FTZ R234, R173, R157, R234 ;  /* 0x0000009dadea7223 */ /* 0x000fe400000100ea */
[----:B------:R-:W4:Y:S01]  /*2fd0*/  LDL R157, [R1+0x4c] ;  /* 0x00004c00019d7983 */ /* 0x000f220000100800 */
[----:B------:R-:W-:Y:S01]  /*2fe0*/  FADD.FTZ R155, -R195, R155 ;  /* 0x0000009bc39b7221 */ /* 0x000fe20000010100 */
[----:B------:R-:W-:Y:S01]  /*2ff0*/  FADD.FTZ R46, R46, R156 ;  /* 0x0000009c2e2e7221 */ /* 0x000fe20000010000 */
[----:B------:R-:W-:Y:S02]  /*3000*/  FFMA.FTZ R78, R173, R156, R78 ;  /* 0x0000009cad4e7223 */ /* 0x000fe4000001004e */
[----:B------:R-:W-:Y:S01]  /*3010*/  FMUL.FTZ R181, R5, R155 ;  /* 0x0000009b05b57220 */ /* 0x000fe20000410000 */
[----:B------:R-:W-:-:S02]  /*3020*/  HADD2.F32 R156, -RZ, R165.H1_H1 ;  /* 0x300000a5ff9c7230 */ /* 0x000fc40000004100 */
[-C--:B------:R-:W-:Y:S01]  /*3030*/  FMUL.FTZ R155, R184, R154.reuse ;  /* 0x0000009ab89b7220 */ /* 0x080fe20000410000 */
[----:B------:R-:W-:Y:S01]  /*3040*/  FADD.FTZ R47, R47, R154 ;  /* 0x0000009a2f2f7221 */ /* 0x000fe20000010000 */
[----:B------:R-:W-:Y:S01]  /*3050*/  FFMA.FTZ R79, R181, R154, R79 ;  /* 0x0000009ab54f7223 */ /* 0x000fe2000001004f */
[----:B------:R-:W-:Y:S02]  /*3060*/  HADD2.F32 R154, -RZ, R162.H0_H0 ;  /* 0x200000a2ff9a7230 */ /* 0x000fe40000004100 */
[----:B------:R-:W-:Y:S01]  /*3070*/  FFMA.FTZ R182, R194, R156, R155 ;  /* 0x0000009cc2b67223 */ /* 0x000fe2000001009b */
[----:B------:R-:W-:Y:S02]  /*3080*/  HADD2.F32 R155, -RZ, R166.H0_H0 ;  /* 0x200000a6ff9b7230 */ /* 0x000fe40000004100 */
[----:B------:R-:W-:Y:S01]  /*3090*/  FMUL.FTZ R183, R5, R153 ;  /* 0x0000009905b77220 */ /* 0x000fe20000410000 */
[----:B------:R-:W-:-:S04]  /*30a0*/  FMUL.FTZ R153, R193, R154 ;  /* 0x0000009ac1997220 */ /* 0x000fc80000410000 */
[----:B------:R-:W-:Y:S01]  /*30b0*/  FFMA.FTZ R184, R192, R155, R153 ;  /* 0x0000009bc0b87223 */ /* 0x000fe20000010099 */
[----:B------:R-:W-:Y:S02]  /*30c0*/  HADD2.F32 R153, -RZ, R162.H1_H1 ;  /* 0x300000a2ff997230 */ /* 0x000fe40000004100 */
[----:B------:R-:W-:Y:S01]  /*30d0*/  FADD.FTZ R40, R40, R154 ;  /* 0x0000009a28287221 */ /* 0x000fe20000010000 */
[----:B------:R-:W-:Y:S01]  /*30e0*/  FFMA.FTZ R72, R183, R154, R72 ;  /* 0x0000009ab7487223 */ /* 0x000fe20000010048 */
[----:B------:R-:W-:Y:S02]  /*30f0*/  HADD2.F32 R154, -RZ, R166.H1_H1 ;  /* 0x300000a6ff9a7230 */ /* 0x000fe40000004100 */
[----:B------:R-:W-:Y:S01]  /*3100*/  FMUL.FTZ R194, R5, R152 ;  /* 0x0000009805c27220 */ /* 0x000fe20000410000 */
[----:B------:R-:W-:Y:S01]  /*3110*/  FMUL.FTZ R152, R191, R153 ;  /* 0x00000099bf987220 */ /* 0x000fe20000410000 */
[----:B------:R-:W-:-:S03]  /*3120*/  FADD.FTZ R158, -R195, R158 ;  /* 0x0000009ec39e7221 */ /* 0x000fc60000010100 */
[----:B------:R-:W-:Y:S01]  /*3130*/  FFMA.FTZ R193, R202, R154, R152 ;  /* 0x0000009acac17223 */ /* 0x000fe20000010098 */
[----:B------:R-:W-:Y:S02]  /*3140*/  HADD2.F32 R152, -RZ, R163.H0_H0 ;  /* 0x200000a3ff987230 */ /* 0x000fe40000004100 */
[----:B------:R-:W-:Y:S01]  /*3150*/  FMUL.FTZ R192, R5, R158 ;  /* 0x0000009e05c07220 */ /* 0x000fe20000410000 */
[----:B------:R-:W-:Y:S01]  /*3160*/  FADD.FTZ R41, R41, R153 ;  /* 0x0000009929297221 */ /* 0x000fe20000010000 */
[C---:B------:R-:W-:Y:S01]  /*3170*/  FFMA.FTZ R73, R194.reuse, R153, R73 ;  /* 0x00000099c2497223 */ /* 0x040fe20000010049 */
        /* <DEDUP_REMOVED lines=9> */
[----:B------:R-:W-:Y:S02]  /*3210*/  FFMA.FTZ R230, R192, R153, R230 ;  /* 0x00000099c0e67223 */ /* 0x000fe400000100e6 */
[----:B------:R-:W-:Y:S01]  /*3220*/  FMUL.FTZ R202, R5, R159 ;  /* 0x0000009f05ca7220 */ /* 0x000fe20000410000 */
[----:B------:R-:W-:-:S03]  /*3230*/  FADD.FTZ R43, R43, R152 ;  /* 0x000000982b2b7221 */ /* 0x000fc60000010000 */
[----:B------:R-:W-:Y:S01]  /*3240*/  FFMA.FTZ R75, R202, R152, R75 ;  /* 0x00000098ca4b7223 */ /* 0x000fe2000001004b */
[----:B------:R-:W-:Y:S01]  /*3250*/  FADD.FTZ R111, R111, R156 ;  /* 0x0000009c6f6f7221 */ /* 0x000fe20000010000 */
[----:B------:R-:W-:Y:S01]  /*3260*/  FFMA.FTZ R235, R181, R156, R235 ;  /* 0x0000009cb5eb7223 */ /* 0x000fe200000100eb */
[----:B------:R-:W-:Y:S01]  /*3270*/  FADD.FTZ R104, R104, R155 ;  /* 0x0000009b68687221 */ /* 0x000fe20000010000 */
[----:B------:R-:W-:Y:S01]  /*3280*/  FFMA.FTZ R228, R183, R155, R228 ;  /* 0x0000009bb7e47223 */ /* 0x000fe200000100e4 */
[----:B---3--:R-:W-:Y:S01]  /*3290*/  FFMA.FTZ R191, R161, R153, R154 ;  /* 0x00000099a1bf7223 */ /* 0x008fe2000001009a */
[----:B------:R-:W-:Y:S02]  /*32a0*/  HADD2.F32 R153, -RZ, R167.H1_H1 ;  /* 0x300000a7ff997230 */ /* 0x000fe40000004100 */
[----:B--2---:R-:W-:Y:S01]  /*32b0*/  FMUL.FTZ R154, R160, R152 ;  /* 0x00000098a09a7220 */ /* 0x004fe20000410000 */
[----:B------:R-:W-:Y:S02]  /*32c0*/  FADD.FTZ R152, R216, R168 ;  /* 0x000000a8d8987221 */ /* 0x000fe40000010000 */
[----:B------:R-:W-:Y:S01]  /*32d0*/  FADD.FTZ R107, R107, R153 ;  /* 0x000000996b6b7221 */ /* 0x000fe20000010000 */
[-C--:B------:R-:W-:Y:S01]  /*32e0*/  FFMA.FTZ R231, R202, R153.reuse, R231 ;  /* 0x00000099cae77223 */ /* 0x080fe200000100e7 */
[----:B----4-:R-:W-:Y:S01]  /*32f0*/  FFMA.FTZ R203, R157, R153, R154 ;  /* 0x000000999dcb7223 */ /* 0x010fe2000001009a */
        /* <DEDUP_REMOVED lines=15> */
.L_x_3755:
[----:B------:R-:W-:Y:S05]  /*33f0*/  BSYNC.RECONVERGENT B1 ;  /* 0x0000000000017941 */ /* 0x000fea0003800200 */
.L_x_3754:
        /* <DEDUP_REMOVED lines=23> */
.L_x_3823:
        /* <DEDUP_REMOVED lines=47> */
.L_x_3761:
        /* <DEDUP_REMOVED lines=33> */
.L_x_3760:
        /* <DEDUP_REMOVED lines=32> */
.L_x_3763:
        /* <DEDUP_REMOVED lines=33> */
.L_x_3759:
        /* <DEDUP_REMOVED lines=37> */
.L_x_3765:
        /* <DEDUP_REMOVED lines=33> */
.L_x_3764:
        /* <DEDUP_REMOVED lines=32> */
.L_x_3766:
        /* <DEDUP_REMOVED lines=32> */
.L_x_3762:
        /* <DEDUP_REMOVED lines=15> */
.L_x_3758:
[----:B------:R-:W-:Y:S05]  /*47d0*/  BSYNC.RECONVERGENT B1 ;  /* 0x0000000000017941 */ /* 0x000fea0003800200 */
.L_x_3757:
        /* <DEDUP_REMOVED lines=46> */
.L_x_3771:
        /* <DEDUP_REMOVED lines=29> */
.L_x_3770:
        /* <DEDUP_REMOVED lines=37> */
.L_x_3773:
        /* <DEDUP_REMOVED lines=29> */
.L_x_3769:
        /* <DEDUP_REMOVED lines=41> */
.L_x_3775:
        /* <DEDUP_REMOVED lines=29> */
.L_x_3774:
        /* <DEDUP_REMOVED lines=37> */
.L_x_3776:
        /* <DEDUP_REMOVED lines=28> */
.L_x_3772:
        /* <DEDUP_REMOVED lines=11> */
.L_x_3768:
[----:B------:R-:W-:Y:S05]  /*59d0*/  BSYNC.RECONVERGENT B1 ;  /* 0x0000000000017941 */ /* 0x000fea0003800200 */
.L_x_3767:
        /* <DEDUP_REMOVED lines=46> */
.L_x_3781:
        /* <DEDUP_REMOVED lines=26> */
[----:B01----:R-:W-:Y:S02]  /*5e60*/  F2FP.F16.F32.PACK_AB R153, R151, R150 ;  /* 0x000000969799723e */ /* 0x003fe400000000ff */
[----:B------:R-:W-:Y:S01]  /*5e70*/  F2FP.F16.F32.PACK_AB R152, R149, R148 ;  /* 0x000000949598723e */ /* 0x000fe200000000ff */
[----:B------:R-:W-:Y:S06]  /*5e80*/  BRA `(.L_x_3782) ;  /* 0x0000000c00247947 */ /* 0x000fec0003800000 */
.L_x_3780:
        /* <DEDUP_REMOVED lines=37> */
.L_x_3783:
        /* <DEDUP_REMOVED lines=29> */
.L_x_3779:
        /* <DEDUP_REMOVED lines=41> */
.L_x_3785:
        /* <DEDUP_REMOVED lines=29> */
.L_x_3784:
        /* <DEDUP_REMOVED lines=37> */
.L_x_3786:
        /* <DEDUP_REMOVED lines=28> */
.L_x_3782:
        /* <DEDUP_REMOVED lines=11> */
.L_x_3778:
[----:B------:R-:W-:Y:S05]  /*6bd0*/  BSYNC.RECONVERGENT B1 ;  /* 0x0000000000017941 */ /* 0x000fea0003800200 */
.L_x_3777:
        /* <DEDUP_REMOVED lines=46> */
.L_x_3791:
        /* <DEDUP_REMOVED lines=24> */
[----:B012---:R-:W-:-:S02]  /*7040*/  F2FP.F16.F32.PACK_AB R152, R149, R148 ;  /* 0x000000949598723e */ /* 0x007fc400000000ff */
[----:B------:R-:W-:Y:S02]  /*7050*/  F2FP.F16.F32.PACK_AB R153, R151, R150 ;  /* 0x000000969799723e */ /* 0x000fe400000000ff */
[----:B------:R-:W-:Y:S02]  /*7060*/  F2FP.F16.F32.PACK_AB R155, R147, R146 ;  /* 0x00000092939b723e */ /* 0x000fe400000000ff */
[----:B------:R-:W-:Y:S01]  /*7070*/  F2FP.F16.F32.PACK_AB R154, R145, R144 ;  /* 0x00000090919a723e */ /* 0x000fe200000000ff */
[----:B------:R-:W-:Y:S06]  /*7080*/  BRA `(.L_x_3792) ;  /* 0x0000000c00247947 */ /* 0x000fec0003800000 */
.L_x_3790:
        /* <DEDUP_REMOVED lines=37> */
.L_x_3793:
        /* <DEDUP_REMOVED lines=29> */
.L_x_3789:
        /* <DEDUP_REMOVED lines=41> */
.L_x_3795:
        /* <DEDUP_REMOVED lines=29> */
.L_x_3794:
        /* <DEDUP_REMOVED lines=37> */
.L_x_3796:
        /* <DEDUP_REMOVED lines=28> */
.L_x_3792:
        /* <DEDUP_REMOVED lines=10> */
.L_x_3788:
[----:B------:R-:W-:Y:S05]  /*7dc0*/  BSYNC.RECONVERGENT B1 ;  /* 0x0000000000017941 */ /* 0x000fea0003800200 */
.L_x_3787:
[----:B0123--:R-:W0:Y:S02]  /*7dd0*/  LDC.64 R152, c[0x0][0x380] ;  /* 0x0000e000ff987b82 */ /* 0x00fe240000000a00 */
[----:B0-----:R-:W-:-:S04]  /*7de0*/  LEA R219, R152, R219, 0x2 ;  /* 0x000000db98db7211 */ /* 0x001fc800078e10ff */
[----:B------:R-:W-:-:S13]  /*7df0*/  ISETP.GE.AND P0, PT, R219, R153, PT ;  /* 0x00000099db00720c */ /* 0x000fda0003f06270 */
[----:B------:R-:W-:Y:S05]  /*7e00*/  @!P0 BRA `(.L_x_3797) ;  /* 0xffffff9000b08947 */ /* 0x000fea000383ffff */
.L_x_3747:
[----:B------:R-:W-:Y:S05]  /*7e10*/  BSYNC B0 ;  /* 0x0000000000007941 */ /* 0x000fea0003800000 */
.L_x_3746:
        /* <DEDUP_REMOVED lines=220> */
.L_x_3799:
[----:B------:R-:W-:Y:S05]  /*8be0*/  BSYNC.RECONVERGENT B0 ;  /* 0x0000000000007941 */ /* 0x000fea0003800200 */
.L_x_3798:
        /* <DEDUP_REMOVED lines=167> */
.L_x_3801:
[----:B------:R-:W-:Y:S05]  /*9660*/  BSYNC.RECONVERGENT B0 ;  /* 0x0000000000007941 */ /* 0x000fea0003800200 */
.L_x_3800:
        /* <DEDUP_REMOVED lines=22> */
.L_x_3803:
[----:B------:R-:W-:Y:S05]  /*97d0*/  BSYNC.RECONVERGENT B0 ;  /* 0x0000000000007941 */ /* 0x000fea0003800200 */
.L_x_3802:
        /* <DEDUP_REMOVED lines=22> */
.L_x_3805:
[----:B------:R-:W-:Y:S05]  /*9940*/  BSYNC.RECONVERGENT B0 ;  /* 0x0000000000007941 */ /* 0x000fea0003800200 */
.L_x_3804:
        /* <DEDUP_REMOVED lines=22> */
.L_x_3807:
[----:B------:R-:W-:Y:S05]  /*9ab0*/  BSYNC.RECONVERGENT B0 ;  /* 0x0000000000007941 */ /* 0x000fea0003800200 */
.L_x_3806:
        /* <DEDUP_REMOVED lines=22> */
.L_x_3809:
[----:B------:R-:W-:Y:S05]  /*9c20*/  BSYNC.RECONVERGENT B0 ;  /* 0x0000000000007941 */ /* 0x000fea0003800200 */
.L_x_3808:
        /* <DEDUP_REMOVED lines=22> */
.L_x_3811:
[----:B------:R-:W-:Y:S05]  /*9d90*/  BSYNC.RECONVERGENT B0 ;  /* 0x0000000000007941 */ /* 0x000fea0003800200 */
.L_x_3810:
[----:B------:R-:W-:Y:S05]  /*9da0*/  @!P4 EXIT ;  /* 0x000000000000c94d */ /* 0x000fea0003800000 */
[----:B------:R-:W-:Y:S04]  /*9db0*/  STG.E desc[UR10][R16.64], R25 ;  /* 0x0000001910007986 */ /* 0x000fe8000c10190a */
[----:B------:R-:W-:Y:S04]  /*9dc0*/  STG.E desc[UR10][R12.64], R41 ;  /* 0x000000290c007986 */ /* 0x000fe8000c10190a */
[----:B------:R-:W-:Y:S04]  /*9dd0*/  STG.E desc[UR10][R6.64], R89 ;  /* 0x0000005906007986 */ /* 0x000fe8000c10190a */
[----:B------:R-:W-:Y:S01]  /*9de0*/  STG.E desc[UR10][R4.64], R27 ;  /* 0x0000001b04007986 */ /* 0x000fe2000c10190a */
[----:B------:R-:W-:Y:S05]  /*9df0*/  EXIT ;  /* 0x000000000000794d */ /* 0x000fea0003800000 */
.L_x_3756:
        /* <DEDUP_REMOVED lines=8> */
.L_x_3813:
[----:B------:R-:W-:Y:S05]  /*9e80*/  BSYNC B1 ;  /* 0x0000000000017941 */ /* 0x000fea0003800000 */
.L_x_3812:
        /* <DEDUP_REMOVED lines=9> */
.L_x_3814:
        /* <DEDUP_REMOVED lines=8> */
.L_x_3815:
[----:B------:R-:W-:Y:S02]  /*9fa0*/  MOV R155, R157 ;  /* 0x0000009d009b7202 */ /* 0x000fe40000000f00 */
[----:B------:R-:W-:-:S05]  /*9fb0*/  MOV R152, R158 ;  /* 0x0000009e00987202 */ /* 0x000fca0000000f00 */
[----:B------:R-:W-:Y:S01]  /*9fc0*/  FADD.FTZ R156, R156, R152 ;  /* 0x000000989c9c7221 */ /* 0x000fe20000010000 */
[----:B------:R-:W-:-:S07]  /*9fd0*/  MOV R152, 0xffffffff ;  /* 0xffffffff00987802 */ /* 0x000fce0000000f00 */
[----:B------:R-:W-:Y:S05]  /*9fe0*/  WARPSYNC.COLLECTIVE R152, `(.L_x_3816) ;  /* 0x0000000098087348 */ /* 0x000fea0003c00000 */
[----:B------:R0:W1:Y:S02]  /*9ff0*/  SHFL.BFLY P0, R158, R155, R154, R153 ;  /* 0x0c00009a9b9e7389 */ /* 0x0000640000000099 */
[----:B01----:R-:W-:Y:S05]  /*a000*/  ENDCOLLECTIVE ;  /* 0x000000000000791b */ /* 0x003fea0003800000 */
.L_x_3816:
        /* <DEDUP_REMOVED lines=8> */
.L_x_3817:
[----:B------:R-:W-:Y:S02]  /*a090*/  MOV R155, R157 ;  /* 0x0000009d009b7202 */ /* 0x000fe40000000f00 */
[----:B------:R-:W-:-:S05]  /*a0a0*/  MOV R152, R158 ;  /* 0x0000009e00987202 */ /* 0x000fca0000000f00 */
[----:B------:R-:W-:Y:S01]  /*a0b0*/  FADD.FTZ R156, R156, R152 ;  /* 0x000000989c9c7221 */ /* 0x000fe20000010000 */
[----:B------:R-:W-:-:S07]  /*a0c0*/  MOV R152, 0xffffffff ;  /* 0xffffffff00987802 */ /* 0x000fce0000000f00 */
[----:B------:R-:W-:Y:S05]  /*a0d0*/  WARPSYNC.COLLECTIVE R152, `(.L_x_3818) ;  /* 0x0000000098087348 */ /* 0x000fea0003c00000 */
[----:B------:R0:W1:Y:S02]  /*a0e0*/  SHFL.BFLY P0, R158, R155, R154, R153 ;  /* 0x0c00009a9b9e7389 */ /* 0x0000640000000099 */
[----:B01----:R-:W-:Y:S05]  /*a0f0*/  ENDCOLLECTIVE ;  /* 0x000000000000791b */ /* 0x003fea0003800000 */
.L_x_3818:
        /* <DEDUP_REMOVED lines=8> */
.L_x_3819:
[----:B------:R-:W-:Y:S02]  /*a180*/  MOV R155, R157 ;  /* 0x0000009d009b7202 */ /* 0x000fe40000000f00 */
[----:B------:R-:W-:-:S05]  /*a190*/  MOV R152, R158 ;  /* 0x0000009e00987202 */ /* 0x000fca0000000f00 */
[----:B------:R-:W-:Y:S01]  /*a1a0*/  FADD.FTZ R156, R156, R152 ;  /* 0x000000989c9c7221 */ /* 0x000fe20000010000 */
[----:B------:R-:W-:-:S07]  /*a1b0*/  MOV R152, 0xffffffff ;  /* 0xffffffff00987802 */ /* 0x000fce0000000f00 */
[----:B------:R-:W-:Y:S05]  /*a1c0*/  WARPSYNC.COLLECTIVE R152, `(.L_x_3820) ;  /* 0x0000000098087348 */ /* 0x000fea0003c00000 */
[----:B------:R0:W1:Y:S02]  /*a1d0*/  SHFL.BFLY P0, R158, R155, R154, R153 ;  /* 0x0c00009a9b9e7389 */ /* 0x0000640000000099 */
[----:B01----:R-:W-:Y:S05]  /*a1e0*/  ENDCOLLECTIVE ;  /* 0x000000000000791b */ /* 0x003fea0003800000 */
.L_x_3820:
        /* <DEDUP_REMOVED lines=8> */
.L_x_3821:
[----:B------:R-:W-:Y:S02]  /*a270*/  MOV R155, R157 ;  /* 0x0000009d009b7202 */ /* 0x000fe40000000f00 */
[----:B------:R-:W-:-:S07]  /*a280*/  MOV R159, R158 ;  /* 0x0000009e009f7202 */ /* 0x000fce0000000f00 */
[----:B------:R-:W-:Y:S05]  /*a290*/  WARPSYNC.COLLECTIVE R152, `(.L_x_3822) ;  /* 0x0000000098087348 */ /* 0x000fea0003c00000 */
[----:B------:R0:W1:Y:S02]  /*a2a0*/  SHFL.BFLY P0, R158, R155, R154, R153 ;  /* 0x0c00009a9b9e7389 */ /* 0x0000640000000099 */
[----:B01----:R-:W-:Y:S05]  /*a2b0*/  ENDCOLLECTIVE ;  /* 0x000000000000791b */ /* 0x003fea0003800000 */
.L_x_3822:
[----:B------:R-:W-:Y:S01]  /*a2c0*/  MOV R152, R158 ;  /* 0x0000009e00987202 */ /* 0x000fe20000000f00 */
[----:B------:R-:W-:Y:S06]  /*a2d0*/  BRA `(.L_x_3823) ;  /* 0xffffff9000a47947 */ /* 0x000fec000383ffff */
.L_x_3824:
        /* <DEDUP_REMOVED lines=10> */
.L_x_6094:


//--------------------- .text._ZN10layer_norm31ln_parallel_residual_bwd_kernelINS_13Kernel_traitsIf6__halffS2_fjLj1024ELj1ELj4ELj1ELj16ENS_18Kernel_traits_baseILj1024EfS2_fS2_fjLj128EEEEELb0ELb0ELb1EEEvNS_9BwdParamsE --------------------------
	.section	.text._ZN10layer_norm31ln_parallel_residual_bwd_kernelINS_13Kernel_traitsIf6__halffS2_fjLj1024ELj1ELj4ELj1ELj16ENS_18Kernel_traits_baseILj1024EfS2_fS2_fjLj128EEEEELb0ELb0ELb1EEEvNS_9BwdParamsE,"ax",@progbits
	.align	128
        .global         _ZN10layer_norm31ln_parallel_residual_bwd_kernelINS_13Kernel_traitsIf6__halffS2_fjLj1024ELj1ELj4ELj1ELj16ENS_18Kernel_traits_baseILj1024EfS2_fS2_fjLj128EEEEELb0ELb0ELb1EEEvNS_9BwdParamsE
        .type           _ZN10layer_norm31ln_parallel_residual_bwd_kernelINS_13Kernel_traitsIf6__halffS2_fjLj1024ELj1ELj4ELj1ELj16ENS_18Kernel_traits_baseILj1024EfS2_fS2_fjLj128EEEEELb0ELb0ELb1EEEvNS_9BwdParamsE,@function
        .size           _ZN10layer_norm31ln_parallel_residual_bwd_kernelINS_13Kernel_traitsIf6__halffS2_fjLj1024ELj1ELj4ELj1ELj16ENS_18Kernel_traits_baseILj1024EfS2_fS2_fjLj128EEEEELb0ELb0ELb1EEEvNS_9BwdParamsE,(.L_x_6095 - _ZN10layer_norm31ln_parallel_residual_bwd_kernelINS_13Kernel_traitsIf6__halffS2_fjLj1024ELj1ELj4ELj1ELj16ENS_18Kernel_traits_baseILj1024EfS2_fS2_fjLj128EEEEELb0ELb0ELb1EEEvNS_9BwdParamsE)
        .other          _ZN10layer_norm31ln_parallel_residual_bwd_kernelINS_13Kernel_traitsIf6__halffS2_fjLj1024ELj1ELj4ELj1ELj16ENS_18Kernel_traits_baseILj1024EfS2_fS2_fjLj128EEEEELb0ELb0ELb1EEEvNS_9BwdParamsE,@"STO_CUDA_ENTRY STV_DEFAULT"
_ZN10layer_norm31ln_parallel_residual_bwd_kernelINS_13Kernel_traitsIf6__halffS2_fjLj1024ELj1ELj4ELj1ELj16ENS_18Kernel_traits_baseILj1024EfS2_fS2_fjLj128EEEEELb0ELb0ELb1EEEvNS_9BwdParamsE:
.text._ZN10layer_norm31ln_parallel_residual_bwd_kernelINS_13Kernel_traitsIf6__halffS2_fjLj1024ELj1ELj4ELj1ELj16ENS_18Kernel_traits_baseILj1024EfS2_fS2_fjLj128EEEEELb0ELb0ELb1EEEvNS_9BwdParamsE:
        /* <DEDUP_REMOVED lines=202> */
.L_x_3861:
[----:B------:R-:W0:Y:S01]  /*0ca0*/  S2R R2, SR_TID.X ;  /* 0x0000000000027919 */ /* 0x000e220000002100 */
[----:B------:R-:W1:Y:S01]  /*0cb0*/  LDC.64 R216, c[0x0][0x3c0] ;  /* 0x0000f000ffd87b82 */ /* 0x000e620000000a00 */
[----:B------:R-:W-:Y:S01]  /*0cc0*/  IMAD R0, R211, UR13, RZ ;  /* 0x0000000dd3007c24 */ /* 0x000fe2000f8e02ff */
[----:B------:R2:W-:Y:S04]  /*0cd0*/  STL [R1+0x100], R178 ;  /* 0x000100b201007387 */ /* 0x0005e80000100800 */
[----:B------:R-:W-:Y:S01]  /*0ce0*/  SHF.R.S32.HI R25, RZ, 0x1f, R0 ;  /* 0x0000001fff197819 */ /* 0x000fe20000011400 */
[----:B------:R-:W-:Y:S01]  /*0cf0*/  STL [R1+0xfc], R177 ;  /* 0x0000fcb101007387 */ /* 0x000fe20000100800 */
[----:B------:R-:W3:Y:S02]  /*0d00*/  LDC.64 R102, c[0x0][0x3a8] ;  /* 0x0000ea00ff667b82 */ /* 0x000ee40000000a00 */
[----:B------:R-:W-:Y:S01]  /*0d10*/  LEA.HI R25, R25, R0, RZ, 0x3 ;  /* 0x0000000019197211 */ /* 0x000fe200078f18ff */
[----:B------:R4:W-:Y:S04]  /*0d20*/  STL [R1+0xf8], R176 ;  /* 0x0000f8b001007387 */ /* 0x0009e80000100800 */
[----:B--2---:R-:W2:Y:S01]  /*0d30*/  LDL.LU R178, [R1+0x10] ;  /* 0x0000100001b27983 */ /* 0x004ea20000300800 */
[----:B------:R-:W3:Y:S03]  /*0d40*/  LDC.64 R172, c[0x0][0x430] ;  /* 0x00010c00ffac7b82 */ /* 0x000ee60000000a00 */
[----:B----4-:R-:W4:Y:S05]  /*0d50*/  LDL.LU R176, [R1] ;  /* 0x0000000001b07983 */ /* 0x010f2a0000300800 */
[----:B------:R-:W3:Y:S01]  /*0d60*/  LDC.64 R30, c[0x0][0x3c8] ;  /* 0x0000f200ff1e7b82 */ /* 0x000ee20000000a00 */
[----:B-1----:R-:W-:Y:S01]  /*0d70*/  IMAD.WIDE R216, R211, 0x4, R216 ;  /* 0x00000004d3d87825 */ /* 0x002fe200078e02d8 */
[----:B------:R-:W2:Y:S04]  /*0d80*/  LDL.LU R221, [R1+0x14] ;  /* 0x0000140001dd7983 */ /* 0x000ea80000300800 */
[----:B------:R-:W2:Y:S01]  /*0d90*/  LDL.LU R177, [R1+0x4] ;  /* 0x0000040001b17983 */ /* 0x000ea20000300800 */
[----:B0-----:R-:W-:Y:S01]  /*0da0*/  LOP3.LUT R2, R2, 0x1f, RZ, 0xc0, !PT ;  /* 0x0000001f02027812 */ /* 0x001fe200078ec0ff */
[----:B------:R-:W0:Y:S02]  /*0db0*/  LDC.64 R168, c[0x0][0x428] ;  /* 0x00010a00ffa87b82 */ /* 0x000e240000000a00 */
[----:B------:R-:W4:Y:S01]  /*0dc0*/  LDG.E R216, desc[UR10][R216.64] ;  /* 0x0000000ad8d87981 */ /* 0x000f22000c1e1900 */
[----:B------:R-:W-:-:S05]  /*0dd0*/  LEA.HI.SX32 R215, R25, R2, 0x1d ;  /* 0x0000000219d77211 */ /* 0x000fca00078feaff */
[----:B---3--:R-:W-:-:S04]  /*0de0*/  IMAD.WIDE.U32 R32, R215, 0x20, R102 ;  /* 0x00000020d7207825 */ /* 0x008fc800078e0066 */
[----:B------:R-:W-:Y:S01]  /*0df0*/  IMAD.WIDE.U32 R24, R215, 0x10, R172 ;  /* 0x00000010d7187825 */ /* 0x000fe200078e00ac */
[----:B------:R-:W3:Y:S03]  /*0e00*/  LDG.E.128 R188, desc[UR10][R32.64] ;  /* 0x0000000a20bc7981 */ /* 0x000ee6000c1e1d00 */
[----:B------:R-:W-:Y:S02]  /*0e10*/  IMAD.WIDE R30, R211, 0x4, R30 ;  /* 0x00000004d31e7825 */ /* 0x000fe400078e021e */
[----:B------:R-:W2:Y:S04]  /*0e20*/  LDG.E.128 R24, desc[UR10][R24.64] ;  /* 0x0000000a18187981 */ /* 0x000ea8000c1e1d00 */
[----:B------:R-:W2:Y:S01]  /*0e30*/  LDG.E R213, desc[UR10][R30.64] ;  /* 0x0000000a1ed57981 */ /* 0x000ea2000c1e1900 */
[----:B0-----:R-:W-:-:S03]  /*0e40*/  IMAD.WIDE.U32 R28, R215, 0x10, R168 ;  /* 0x00000010d71c7825 */ /* 0x001fc600078e00a8 */
[----:B------:R-:W2:Y:S04]  /*0e50*/  LDG.E.128 R32, desc[UR10][R32.64+0x10] ;  /* 0x0000100a20207981 */ /* 0x000ea8000c1e1d00 */
[----:B------:R-:W2:Y:S01]  /*0e60*/  LDG.E.128 R28, desc[UR10][R28.64] ;  /* 0x0000000a1c1c7981 */ /* 0x000ea2000c1e1d00 */
[----:B------:R-:W-:Y:S02]  /*0e70*/  ISETP.NE.AND P2, PT, RZ, UR12, PT ;  /* 0x0000000cff007c0c */ /* 0x000fe4000bf45270 */
[----:B------:R-:W-:-:S05]  /*0e80*/  IADD3 R214, PT, PT, R215, 0x20, RZ ;  /* 0x00000020d7d67810 */ /* 0x000fca0007ffe0ff */
[----:B------:R-:W-:-:S06]  /*0e90*/  IMAD.WIDE.U32 R152, R214, 0x10, R172 ;  /* 0x00000010d6987825 */ /* 0x000fcc00078e00ac */
[----:B------:R-:W2:Y:S01]  /*0ea0*/  LDG.E.128 R152, desc[UR10][R152.64] ;  /* 0x0000000a98987981 */ /* 0x000ea2000c1e1d00 */
[----:B----4-:R-:W-:-:S05]  /*0eb0*/  FSEL R216, R216, RZ, !P2 ;  /* 0x000000ffd8d87208 */ /* 0x010fca0005000000 */
[----:B---3--:R-:W-:Y:S01]  /*0ec0*/  FADD.FTZ R218, -R216, R190 ;  /* 0x000000bed8da7221 */ /* 0x008fe20000010100 */
[----:B--2---:R-:W-:-:S03]  /*0ed0*/  HADD2.F32 R190, -RZ, R25.H0_H0 ;  /* 0x20000019ffbe7230 */ /* 0x004fc60000004100 */
[----:B------:R-:W-:Y:S02]  /*0ee0*/  FMUL.FTZ R218, R213, R218 ;  /* 0x000000dad5da7220 */ /* 0x000fe40000410000 */
[----:B------:R-:W-:Y:S02]  /*0ef0*/  FADD.FTZ R247, R190, R247 ;  /* 0x000000f7bef77221 */ /* 0x000fe40000010000 */
[-C--:B------:R-:W-:Y:S01]  /*0f00*/  FFMA.FTZ R243, R218, R190.reuse, R243 ;  /* 0x000000bedaf37223 */ /* 0x080fe200000100f3 */
[----:B-----5:R-:W-:Y:S01]  /*0f10*/  FMUL.FTZ R190, R70, R190 ;  /* 0x000000be46be7220 */ /* 0x020fe20000410000 */
[----:B------:R-:W-:Y:S02]  /*0f20*/  HADD2.F32 R219, -RZ, R29.H0_H0 ;  /* 0x2000001dffdb7230 */ /* 0x000fe40000004100 */
[----:B------:R-:W-:-:S03]  /*0f30*/  FADD.FTZ R191, -R216, R191 ;  /* 0x000000bfd8bf7221 */ /* 0x000fc60000010100 */
[----:B------:R-:W-:Y:S01]  /*0f40*/  FADD.FTZ R238, R219, R238 ;  /* 0x000000eedbee7221 */ /* 0x000fe20000010000 */
[-C--:B------:R-:W-:Y:S01]  /*0f50*/  FFMA.FTZ R5, R218, R219.reuse, R5 ;  /* 0x000000dbda057223 */ /* 0x080fe20000010005 */
[----:B------:R-:W-:Y:S01]  /*0f60*/  FFMA.FTZ R219, R38, R219, R190 ;  /* 0x000000db26db7223 */ /* 0x000fe200000100be */
[----:B------:R-:W-:Y:S02]  /*0f70*/  HADD2.F32 R190, -RZ, R25.H1_H1 ;  /* 0x30000019ffbe7230 */ /* 0x000fe40000004100 */
[----:B------:R-:W-:Y:S02]  /*0f80*/  HADD2.F32 R25, -RZ, R29.H1_H1 ;  /* 0x3000001dff197230 */ /* 0x000fe40000004100 */
[----:B------:R-:W-:Y:S01]  /*0f90*/  FMUL.FTZ R29, R213, R191 ;  /* 0x000000bfd51d7220 */ /* 0x000fe20000410000 */
[----:B------:R-:W-:Y:S01]  /*0fa0*/  FADD.FTZ R220, -R216, R32 ;  /* 0x00000020d8dc7221 */ /* 0x000fe20000010100 */
[-C--:B------:R-:W-:Y:S01]  /*0fb0*/  FMUL.FTZ R191, R71, R190.reuse ;  /* 0x000000be47bf7220 */ /* 0x080fe20000410000 */
[----:B------:R-:W-:Y:S01]  /*0fc0*/  FADD.FTZ R248, R190, R248 ;  /* 0x000000f8bef87221 */ /* 0x000fe20000010000 */
[----:B------:R-:W-:Y:S01]  /*0fd0*/  FFMA.FTZ R244, R29, R190, R244 ;  /* 0x000000be1df47223 */ /* 0x000fe200000100f4 */
[----:B------:R-:W-:-:S02]  /*0fe0*/  HADD2.F32 R190, -RZ, R26.H0_H0 ;  /* 0x2000001affbe7230 */ /* 0x000fc40000004100 */
[----:B------:R-:W-:-:S04]  /*0ff0*/  FMUL.FTZ R220, R213, R220 ;  /* 0x000000dcd5dc7220 */ /* 0x000fc80000410000 */
[----:B------:R-:W-:-:S05]  /*1000*/  FFMA.FTZ R176, R220, R190, R176 ;  /* 0x000000bedcb07223 */ /* 0x000fca00000100b0 */
[----:B------:R0:W-:Y:S01]  /*1010*/  STL [R1], R176 ;  /* 0x000000b001007387 */ /* 0x0001e20000100800 */
[----:B------:R-:W-:Y:S01]  /*1020*/  FADD.FTZ R239, R25, R239 ;  /* 0x000000ef19ef7221 */ /* 0x000fe20000010000 */
[-C--:B------:R-:W-:Y:S02]  /*1030*/  FFMA.FTZ R6, R29, R25.reuse, R6 ;  /* 0x000000191d067223 */ /* 0x080fe40000010006 */
[----:B0-----:R-:W2:Y:S01]  /*1040*/  LDL.LU R176, [R1+0x18] ;  /* 0x0000180001b07983 */ /* 0x001ea20000300800 */
[----:B------:R-:W-:Y:S01]  /*1050*/  FFMA.FTZ R25, R39, R25, R191 ;  /* 0x0000001927197223 */ /* 0x000fe200000100bf */
[----:B------:R-:W-:Y:S01]  /*1060*/  FADD.FTZ R178, R190, R178 ;  /* 0x000000b2beb27221 */ /* 0x000fe20000010000 */
[----:B------:R-:W-:Y:S01]  /*1070*/  FADD.FTZ R33, -R216, R33 ;  /* 0x00000021d8217221 */ /* 0x000fe20000010100 */
[----:B------:R-:W-:Y:S01]  /*1080*/  FMUL.FTZ R191, R72, R190 ;  /* 0x000000be48bf7220 */ /* 0x000fe20000410000 */
[----:B------:R-:W-:Y:S02]  /*1090*/  HADD2.F32 R190, -RZ, R26.H1_H1 ;  /* 0x3000001affbe7230 */ /* 0x000fe40000004100 */
[----:B------:R-:W-:-:S02]  /*10a0*/  HADD2.F32 R32, -RZ, R30.H0_H0 ;  /* 0x2000001eff207230 */ /* 0x000fc40000004100 */
[----:B------:R-:W-:Y:S02]  /*10b0*/  HADD2.F32 R26, -RZ, R30.H1_H1 ;  /* 0x3000001eff1a7230 */ /* 0x000fe40000004100 */
[----:B------:R-:W-:Y:S01]  /*10c0*/  FMUL.FTZ R30, R213, R33 ;  /* 0x00000021d51e7220 */ /* 0x000fe20000410000 */
[----:B------:R0:W-:Y:S01]  /*10d0*/  STL [R1+0x10], R178 ;  /* 0x000010b201007387 */ /* 0x0001e20000100800 */
[----:B------:R-:W-:Y:S02]  /*10e0*/  FADD.FTZ R221, R190, R221 ;  /* 0x000000ddbedd7221 */ /* 0x000fe40000010000 */
[-C--:B------:R-:W-:Y:S01]  /*10f0*/  FFMA.FTZ R177, R30, R190.reuse, R177 ;  /* 0x000000be1eb17223 */ /* 0x080fe200000100b1 */
[----:B0-----:R-:W3:Y:S04]  /*1100*/  LDL.LU R178, [R1+0x8] ;  /* 0x0000080001b27983 */ /* 0x001ee80000300800 */
[----:B------:R-:W4:Y:S04]  /*1110*/  LDL.LU R235, [R1+0x1c] ;  /* 0x00001c0001eb7983 */ /* 0x000f280000300800 */
[----:B------:R-:W4:Y:S04]  /*1120*/  LDL.LU R234, [R1+0xc] ;  /* 0x00000c0001ea7983 */ /* 0x000f280000300800 */
[----:B------:R-:W-:Y:S04]  /*1130*/  STL [R1+0x14], R221 ;  /* 0x000014dd01007387 */ /* 0x000fe80000100800 */
[----:B------:R0:W-:Y:S04]  /*1140*/  STL [R1+0x4], R177 ;  /* 0x000004b101007387 */ /* 0x0001e80000100800 */
[----:B0-----:R-:W4:Y:S01]  /*1150*/  LDL.LU R177, [R1+0x40] ;  /* 0x0000400001b17983 */ /* 0x001f220000300800 */
[----:B------:R-:W-:Y:S01]  /*1160*/  FMUL.FTZ R33, R73, R190 ;  /* 0x000000be49217220 */ /* 0x000fe20000410000 */
[----:B------:R-:W-:-:S04]  /*1170*/  IMAD.WIDE.U32 R156, R214, 0x20, R102 ;  /* 0x00000020d69c7825 */ /* 0x000fc800078e0066 */
[----:B------:R-:W-:Y:S01]  /*1180*/  FADD.FTZ R250, R26, R250 ;  /* 0x000000fa1afa7221 */ /* 0x000fe20000010000 */
[-C--:B------:R-:W-:Y:S01]  /*1190*/  FFMA.FTZ R8, R30, R26.reuse, R8 ;  /* 0x0000001a1e087223 */ /* 0x080fe20000010008 */
[----:B------:R-:W-:Y:S01]  /*11a0*/  FFMA.FTZ R26, R41, R26, R33 ;  /* 0x0000001a291a7223 */ /* 0x000fe20000010021 */
[----:B------:R-:W-:Y:S01]  /*11b0*/  HADD2.F32 R33, -RZ, R27.H0_H0 ;  /* 0x2000001bff217230 */ /* 0x000fe20000004100 */
[----:B------:R-:W4:Y:S01]  /*11c0*/  LDG.E.128 R116, desc[UR10][R156.64] ;  /* 0x0000000a9c747981 */ /* 0x000f22000c1e1d00 */
[C---:B------:R-:W-:Y:S01]  /*11d0*/  FADD.FTZ R34, -R216.reuse, R34 ;  /* 0x00000022d8227221 */ /* 0x040fe20000010100 */
[----:B------:R-:W-:Y:S02]  /*11e0*/  HADD2.F32 R222, -RZ, R31.H0_H0 ;  /* 0x2000001fffde7230 */ /* 0x000fe40000004100 */
[----:B------:R-:W-:Y:S01]  /*11f0*/  FADD.FTZ R35, -R216, R35 ;  /* 0x00000023d8237221 */ /* 0x000fe20000010100 */
[----:B------:R-:W-:-:S04]  /*1200*/  IMAD.WIDE.U32 R112, R214, 0x10, R168 ;  /* 0x00000010d6707825 */ /* 0x000fc800078e00a8 */
[----:B------:R-:W-:Y:S01]  /*1210*/  FMUL.FTZ R221, R213, R34 ;  /* 0x00000022d5dd7220 */ /* 0x000fe20000410000 */
[----:B------:R-:W-:Y:S01]  /*1220*/  FMUL.FTZ R34, R74, R33 ;  /* 0x000000214a227220 */ /* 0x000fe20000410000 */
[----:B------:R-:W-:Y:S02]  /*1230*/  FADD.FTZ R251, R222, R251 ;  /* 0x000000fbdefb7221 */ /* 0x000fe40000010000 */
[-C--:B------:R-:W-:Y:S01]  /*1240*/  FFMA.FTZ R9, R221, R222.reuse, R9 ;  /* 0x000000dedd097223 */ /* 0x080fe20000010009 */
[----:B------:R-:W-:Y:S01]  /*1250*/  FFMA.FTZ R34, R42, R222, R34 ;  /* 0x000000de2a227223 */ /* 0x000fe20000010022 */
[----:B------:R-:W-:Y:S01]  /*1260*/  FMUL.FTZ R222, R213, R35 ;  /* 0x00000023d5de7220 */ /* 0x000fe20000410000 */
[----:B------:R-:W4:Y:S01]  /*1270*/  LDG.E.128 R112, desc[UR10][R112.64] ;  /* 0x0000000a70707981 */ /* 0x000f22000c1e1d00 */
[----:B------:R-:W-:-:S03]  /*1280*/  HADD2.F32 R35, -RZ, R152.H0_H0 ;  /* 0x20000098ff237230 */ /* 0x000fc60000004100 */
[----:B------:R-:W4:Y:S01]  /*1290*/  LDG.E.128 R156, desc[UR10][R156.64+0x10] ;  /* 0x0000100a9c9c7981 */ /* 0x000f22000c1e1d00 */
[----:B--2---:R-:W-:-:S05]  /*12a0*/  FADD.FTZ R176, R33, R176 ;  /* 0x000000b021b07221 */ /* 0x004fca0000010000 */
[----:B------:R0:W-:Y:S04]  /*12b0*/  STL [R1+0x18], R176 ;  /* 0x000018b001007387 */ /* 0x0001e80000100800 */
[----:B0-----:R-:W2:Y:S01]  /*12c0*/  LDL.LU R176, [R1+0x30] ;  /* 0x0000300001b07983 */ /* 0x001ea20000300800 */
[----:B---3--:R-:W-:Y:S01]  /*12d0*/  FFMA.FTZ R178, R221, R33, R178 ;  /* 0x00000021ddb27223 */ /* 0x008fe200000100b2 */
[----:B------:R-:W-:-:S04]  /*12e0*/  HADD2.F32 R33, -RZ, R27.H1_H1 ;  /* 0x3000001bff217230 */ /* 0x000fc80000004100 */
[----:B------:R0:W-:Y:S01]  /*12f0*/  STL [R1+0x8], R178 ;  /* 0x000008b201007387 */ /* 0x0001e20000100800 */
[----:B----4-:R-:W-:Y:S01]  /*1300*/  FADD.FTZ R235, R33, R235 ;  /* 0x000000eb21eb7221 */ /* 0x010fe20000010000 */
[----:B------:R-:W-:Y:S02]  /*1310*/  FFMA.FTZ R234, R222, R33, R234 ;  /* 0x00000021deea7223 */ /* 0x000fe400000100ea */
[----:B0-----:R-:W3:Y:S04]  /*1320*/  LDL.LU R178, [R1+0x20] ;  /* 0x0000200001b27983 */ /* 0x001ee80000300800 */
[----:B------:R-:W-:Y:S01]  /*1330*/  STL [R1+0x1c], R235 ;  /* 0x00001ceb01007387 */ /* 0x000fe20000100800 */
[----:B------:R-:W-:-:S03]  /*1340*/  FADD.FTZ R177, R35, R177 ;  /* 0x000000b123b17221 */ /* 0x000fc60000010000 */
[----:B------:R-:W-:Y:S04]  /*1350*/  STL [R1+0xc], R234 ;  /* 0x00000cea01007387 */ /* 0x000fe80000100800 */
[----:B------:R0:W-:Y:S04]  /*1360*/  STL [R1+0x40], R177 ;  /* 0x000040b101007387 */ /* 0x0001e80000100800 */
[----:B0-----:R-:W4:Y:S01]  /*1370*/  LDL.LU R177, [R1+0x24] ;  /* 0x0000240001b17983 */ /* 0x001f220000300800 */
[----:B------:R-:W-:Y:S02]  /*1380*/  HADD2.F32 R27, -RZ, R31.H1_H1 ;  /* 0x3000001fff1b7230 */ /* 0x000fe40000004100 */
[----:B------:R-:W-:-:S03]  /*1390*/  FMUL.FTZ R31, R75, R33 ;  /* 0x000000214b1f7220 */ /* 0x000fc60000410000 */
[----:B------:R-:W-:Y:S01]  /*13a0*/  FADD.FTZ R252, R27, R252 ;  /* 0x000000fc1bfc7221 */ /* 0x000fe20000010000 */
[-C--:B------:R-:W-:Y:S01]  /*13b0*/  FFMA.FTZ R10, R222, R27.reuse, R10 ;  /* 0x0000001bde0a7223 */ /* 0x080fe2000001000a */
[----:B------:R-:W-:Y:S01]  /*13c0*/  FFMA.FTZ R27, R43, R27, R31 ;  /* 0x0000001b2b1b7223 */ /* 0x000fe2000001001f */
[----:B------:R-:W-:-:S04]  /*13d0*/  FADD.FTZ R31, -R216, R116 ;  /* 0x00000074d81f7221 */ /* 0x000fc80000010100 */
[----:B------:R-:W-:Y:S01]  /*13e0*/  FMUL.FTZ R31, R213, R31 ;  /* 0x0000001fd51f7220 */ /* 0x000fe20000410000 */
[--C-:B------:R-:W-:Y:S02]  /*13f0*/  HADD2.F32 R33, -RZ, R112.reuse.H0_H0 ;  /* 0x20000070ff217230 */ /* 0x100fe40000004100 */
[----:B------:R-:W-:Y:S02]  /*1400*/  HADD2.F32 R112, -RZ, R112.H1_H1 ;  /* 0x30000070ff707230 */ /* 0x000fe40000004100 */
[----:B--2---:R-:W-:-:S05]  /*1410*/  FFMA.FTZ R176, R31, R35, R176 ;  /* 0x000000231fb07223 */ /* 0x004fca00000100b0 */
[----:B------:R0:W-:Y:S04]  /*1420*/  STL [R1+0x30], R176 ;  /* 0x000030b001007387 */ /* 0x0001e80000100800 */
[----:B0-----:R-:W2:Y:S04]  /*1430*/  LDL.LU R176, [R1+0x44] ;  /* 0x0000440001b07983 */ /* 0x001ea80000300800 */
[----:B------:R-:W2:Y:S01]  /*1440*/  LDL.LU R236, [R1+0x34] ;  /* 0x0000340001ec7983 */ /* 0x000ea20000300800 */
[----:B---3--:R-:W-:-:S03]  /*1450*/  FADD.FTZ R178, R33, R178 ;  /* 0x000000b221b27221 */ /* 0x008fc60000010000 */
[----:B------:R-:W3:Y:S04]  /*1460*/  LDL.LU R235, [R1+0x48] ;  /* 0x0000480001eb7983 */ /* 0x000ee80000300800 */
[----:B------:R-:W3:Y:S04]  /*1470*/  LDL.LU R234, [R1+0x38] ;  /* 0x0000380001ea7983 */ /* 0x000ee80000300800 */
[----:B------:R0:W-:Y:S04]  /*1480*/  STL [R1+0x20], R178 ;  /* 0x000020b201007387 */ /* 0x0001e80000100800 */
[----:B0-----:R-:W3:Y:S01]  /*1490*/  LDL.LU R178, [R1+0x28] ;  /* 0x0000280001b27983 */ /* 0x001ee20000300800 */
[----:B----4-:R-:W-:-:S05]  /*14a0*/  FADD.FTZ R177, R112, R177 ;  /* 0x000000b170b17221 */ /* 0x010fca0000010000 */
[----:B------:R0:W-:Y:S04]  /*14b0*/  STL [R1+0x24], R177 ;  /* 0x000024b101007387 */ /* 0x0001e80000100800 */
[----:B0-----:R-:W4:Y:S01]  /*14c0*/  LDL.LU R177, [R1+0x4c] ;  /* 0x00004c0001b17983 */ /* 0x001f220000300800 */
[----:B------:R-:W-:Y:S01]  /*14d0*/  FMUL.FTZ R35, R76, R35 ;  /* 0x000000234c237220 */ /* 0x000fe20000410000 */
[-C--:B------:R-:W-:Y:S01]  /*14e0*/  FFMA.FTZ R223, R31, R33.reuse, R223 ;  /* 0x000000211fdf7223 */ /* 0x080fe200000100df */
[----:B------:R-:W-:Y:S02]  /*14f0*/  HADD2.F32 R152, -RZ, R152.H1_H1 ;  /* 0x30000098ff987230 */ /* 0x000fe40000004100 */
[----:B------:R-:W-:Y:S01]  /*1500*/  FFMA.FTZ R33, R44, R33, R35 ;  /* 0x000000212c217223 */ /* 0x000fe20000010023 */
[----:B------:R-:W-:-:S02]  /*1510*/  FADD.FTZ R35, -R216, R117 ;  /* 0x00000075d8237221 */ /* 0x000fc40000010100 */
[----:B------:R-:W-:Y:S02]  /*1520*/  FMUL.FTZ R116, R77, R152 ;  /* 0x000000984d747220 */ /* 0x000fe40000410000 */
[----:B------:R-:W-:-:S04]  /*1530*/  FMUL.FTZ R35, R213, R35 ;  /* 0x00000023d5237220 */ /* 0x000fc80000410000 */
[-C--:B------:R-:W-:Y:S01]  /*1540*/  FFMA.FTZ R224, R35, R112.reuse, R224 ;  /* 0x0000007023e07223 */ /* 0x080fe200000100e0 */
[----:B------:R-:W-:Y:S01]  /*1550*/  FFMA.FTZ R112, R45, R112, R116 ;  /* 0x000000702d707223 */ /* 0x000fe20000010074 */
[----:B------:R-:W-:Y:S01]  /*1560*/  FADD.FTZ R116, -R216, R118 ;  /* 0x00000076d8747221 */ /* 0x000fe20000010100 */
[----:B------:R-:W-:-:S03]  /*1570*/  HADD2.F32 R118, -RZ, R153.H0_H0 ;  /* 0x20000099ff767230 */ /* 0x000fc60000004100 */
[----:B------:R-:W-:Y:S01]  /*1580*/  FMUL.FTZ R116, R213, R116 ;  /* 0x00000074d5747220 */ /* 0x000fe20000410000 */
[----:B------:R-:W-:Y:S02]  /*1590*/  HADD2.F32 R117, -RZ, R113.H0_H0 ;  /* 0x20000071ff757230 */ /* 0x000fe40000004100 */
[----:B------:R-:W-:Y:S02]  /*15a0*/  HADD2.F32 R153, -RZ, R153.H1_H1 ;  /* 0x30000099ff997230 */ /* 0x000fe40000004100 */
[----:B--2---:R-:W-:-:S05]  /*15b0*/  FADD.FTZ R176, R152, R176 ;  /* 0x000000b098b07221 */ /* 0x004fca0000010000 */
[----:B------:R0:W-:Y:S01]  /*15c0*/  STL [R1+0x44], R176 ;  /* 0x000044b001007387 */ /* 0x0001e20000100800 */
[----:B------:R-:W-:Y:S01]  /*15d0*/  FFMA.FTZ R236, R35, R152, R236 ;  /* 0x0000009823ec7223 */ /* 0x000fe200000100ec */
[----:B---3--:R-:W-:Y:S02]  /*15e0*/  FADD.FTZ R235, R118, R235 ;  /* 0x000000eb76eb7221 */ /* 0x008fe40000010000 */
[----:B0-----:R-:W2:Y:S01]  /*15f0*/  LDL.LU R176, [R1+0x3c] ;  /* 0x00003c0001b07983 */ /* 0x001ea20000300800 */
[----:B------:R-:W-:-:S03]  /*1600*/  FFMA.FTZ R234, R116, R118, R234 ;  /* 0x0000007674ea7223 */ /* 0x000fc600000100ea */
[----:B------:R-:W-:Y:S04]  /*1610*/  STL [R1+0x34], R236 ;  /* 0x000034ec01007387 */ /* 0x000fe80000100800 */
[----:B------:R-:W3:Y:S04]  /*1620*/  LDL.LU R152, [R1+0x2c] ;  /* 0x00002c0001987983 */ /* 0x000ee80000300800 */
[----:B------:R-:W-:Y:S01]  /*1630*/  STL [R1+0x48], R235 ;  /* 0x000048eb01007387 */ /* 0x000fe20000100800 */
[----:B------:R-:W-:-:S03]  /*1640*/  FADD.FTZ R178, R117, R178 ;  /* 0x000000b275b27221 */ /* 0x000fc60000010000 */
[----:B------:R0:W-:Y:S04]  /*1650*/  STL [R1+0x38], R234 ;  /* 0x000038ea01007387 */ /* 0x0001e80000100800 */
[----:B0-----:R-:W3:Y:S04]  /*1660*/  LDL.LU R234, [R1+0x50] ;  /* 0x0000500001ea7983 */ /* 0x001ee80000300800 */
[----:B------:R0:W-:Y:S01]  /*1670*/  STL [R1+0x28], R178 ;  /* 0x000028b201007387 */ /* 0x0001e20000100800 */
[----:B----4-:R-:W-:-:S03]  /*1680*/  FADD.FTZ R177, R153, R177 ;  /* 0x000000b199b17221 */ /* 0x010fc60000010000 */
[----:B0-----:R-:W4:Y:S04]  /*1690*/  LDL.LU R178, [R1+0x70] ;  /* 0x0000700001b27983 */ /* 0x001f280000300800 */
[----:B------:R0:W-:Y:S04]  /*16a0*/  STL [R1+0x4c], R177 ;  /* 0x00004cb101007387 */ /* 0x0001e80000100800 */
[----:B0-----:R-:W4:Y:S01]  /*16b0*/  LDL.LU R177, [R1+0x60] ;  /* 0x0000600001b17983 */ /* 0x001f220000300800 */
[----:B------:R-:W-:Y:S01]  /*16c0*/  FMUL.FTZ R118, R78, R118 ;  /* 0x000000764e767220 */ /* 0x000fe20000410000 */
[----:B------:R-:W-:-:S03]  /*16d0*/  FFMA.FTZ R225, R116, R117, R225 ;  /* 0x0000007574e17223 */ /* 0x000fc600000100e1 */
[----:B------:R-:W-:Y:S01]  /*16e0*/  FFMA.FTZ R117, R46, R117, R118 ;  /* 0x000000752e757223 */ /* 0x000fe20000010076 */
[----:B------:R-:W-:-:S04]  /*16f0*/  FADD.FTZ R118, -R216, R119 ;  /* 0x00000077d8767221 */ /* 0x000fc80000010100 */
[----:B------:R-:W-:Y:S01]  /*1700*/  FMUL.FTZ R118, R213, R118 ;  /* 0x00000076d5767220 */ /* 0x000fe20000410000 */
[----:B------:R-:W-:Y:S02]  /*1710*/  HADD2.F32 R113, -RZ, R113.H1_H1 ;  /* 0x30000071ff717230 */ /* 0x000fe40000004100 */
[----:B------:R-:W-:-:S03]  /*1720*/  HADD2.F32 R119, -RZ, R114.H0_H0 ;  /* 0x20000072ff777230 */ /* 0x000fc60000004100 */
[C---:B------:R-:W-:Y:S01]  /*1730*/  FFMA.FTZ R226, R118.reuse, R113, R226 ;  /* 0x0000007176e27223 */ /* 0x040fe200000100e2 */
[-C--:B--2---:R-:W-:Y:S01]  /*1740*/  FFMA.FTZ R176, R118, R153.reuse, R176 ;  /* 0x0000009976b07223 */ /* 0x084fe200000100b0 */
[----:B------:R-:W-:-:S04]  /*1750*/  FMUL.FTZ R153, R79, R153 ;  /* 0x000000994f997220 */ /* 0x000fc80000410000 */
[----:B------:R0:W-:Y:S01]  /*1760*/  STL [R1+0x3c], R176 ;  /* 0x00003cb001007387 */ /* 0x0001e20000100800 */
[----:B---3--:R-:W-:Y:S01]  /*1770*/  FADD.FTZ R152, R113, R152 ;  /* 0x0000009871987221 */ /* 0x008fe20000010000 */
[----:B------:R-:W-:Y:S01]  /*1780*/  FFMA.FTZ R113, R47, R113, R153 ;  /* 0x000000712f717223 */ /* 0x000fe20000010099 */
[----:B------:R-:W-:Y:S01]  /*1790*/  HADD2.F32 R153, -RZ, R154.H0_H0 ;  /* 0x2000009aff997230 */ /* 0x000fe20000004100 */
[----:B0-----:R-:W2:Y:S04]  /*17a0*/  LDL.LU R176, [R1+0x54] ;  /* 0x0000540001b07983 */ /* 0x001ea80000300800 */
[----:B------:R0:W-:Y:S04]  /*17b0*/  STL [R1+0x2c], R152 ;  /* 0x00002c9801007387 */ /* 0x0001e80000100800 */
[----:B------:R-:W3:Y:S01]  /*17c0*/  LDL.LU R235, [R1+0x74] ;  /* 0x0000740001eb7983 */ /* 0x000ee20000300800 */
[----:B------:R-:W-:Y:S01]  /*17d0*/  FADD.FTZ R234, R119, R234 ;  /* 0x000000ea77ea7221 */ /* 0x000fe20000010000 */
[----:B0-----:R-:W-:-:S04]  /*17e0*/  FADD.FTZ R152, -R216, R156 ;  /* 0x0000009cd8987221 */ /* 0x001fc80000010100 */
[----:B------:R0:W-:Y:S01]  /*17f0*/  STL [R1+0x50], R234 ;  /* 0x000050ea01007387 */ /* 0x0001e20000100800 */
[----:B------:R-:W-:Y:S01]  /*1800*/  FMUL.FTZ R152, R213, R152 ;  /* 0x00000098d5987220 */ /* 0x000fe20000410000 */
[----:B----4-:R-:W-:Y:S02]  /*1810*/  FADD.FTZ R178, R153, R178 ;  /* 0x000000b299b27221 */ /* 0x010fe40000010000 */
[----:B0-----:R-:W4:Y:S04]  /*1820*/  LDL.LU R234, [R1+0x64] ;  /* 0x0000640001ea7983 */ /* 0x001f280000300800 */
[----:B------:R0:W-:Y:S01]  /*1830*/  STL [R1+0x70], R178 ;  /* 0x000070b201007387 */ /* 0x0001e20000100800 */
[----:B------:R-:W-:-:S03]  /*1840*/  FFMA.FTZ R177, R152, R153, R177 ;  /* 0x0000009998b17223 */ /* 0x000fc600000100b1 */
[----:B0-----:R-:W4:Y:S04]  /*1850*/  LDL.LU R178, [R1+0x58] ;  /* 0x0000580001b27983 */ /* 0x001f280000300800 */
[----:B------:R0:W-:Y:S04]  /*1860*/  STL [R1+0x60], R177 ;  /* 0x000060b101007387 */ /* 0x0001e80000100800 */
[----:B0-----:R-:W4:Y:S01]  /*1870*/  LDL.LU R177, [R1+0x78] ;  /* 0x0000780001b17983 */ /* 0x001f220000300800 */
[----:B------:R-:W-:Y:S02]  /*1880*/  HADD2.F32 R114, -RZ, R114.H1_H1 ;  /* 0x30000072ff727230 */ /* 0x000fe40000004100 */
[----:B------:R-:W-:Y:S01]  /*1890*/  FMUL.FTZ R156, R80, R153 ;  /* 0x00000099509c7220 */ /* 0x000fe20000410000 */
[----:B------:R-:W-:Y:S01]  /*18a0*/  FADD.FTZ R153, -R216, R157 ;  /* 0x0000009dd8997221 */ /* 0x000fe20000010100 */
[----:B------:R-:W-:-:S02]  /*18b0*/  HADD2.F32 R154, -RZ, R154.H1_H1 ;  /* 0x3000009aff9a7230 */ /* 0x000fc40000004100 */
[----:B------:R-:W-:Y:S01]  /*18c0*/  FFMA.FTZ R227, R152, R119, R227 ;  /* 0x0000007798e37223 */ /* 0x000fe200000100e3 */
[----:B------:R-:W-:Y:S01]  /*18d0*/  FMUL.FTZ R153, R213, R153 ;  /* 0x00000099d5997220 */ /* 0x000fe20000410000 */
[----:B------:R-:W-:Y:S01]  /*18e0*/  FFMA.FTZ R119, R48, R119, R156 ;  /* 0x0000007730777223 */ /* 0x000fe2000001009c */
[----:B------:R-:W-:Y:S01]  /*18f0*/  IADD3 R212, PT, PT, R215, 0x40, RZ ;  /* 0x00000040d7d47810 */ /* 0x000fe20007ffe0ff */
[----:B------:R-:W-:Y:S01]  /*1900*/  FMUL.FTZ R156, R81, R154 ;  /* 0x0000009a519c7220 */ /* 0x000fe20000410000 */
[----:B------:R-:W-:-:S03]  /*1910*/  HADD2.F32 R157, -RZ, R155.H0_H0 ;  /* 0x2000009bff9d7230 */ /* 0x000fc60000004100 */
[----:B------:R-:W-:-:S04]  /*1920*/  IMAD.WIDE.U32 R164, R212, 0x20, R102 ;  /* 0x00000020d4a47825 */ /* 0x000fc800078e0066 */
[----:B------:R-:W-:Y:S01]  /*1930*/  IMAD.WIDE.U32 R160, R212, 0x10, R172 ;  /* 0x00000010d4a07825 */ /* 0x000fe200078e00ac */
[----:B------:R-:W4:Y:S05]  /*1940*/  LDG.E.128 R108, desc[UR10][R164.64] ;  /* 0x0000000aa46c7981 */ /* 0x000f2a000c1e1d00 */
[----:B------:R-:W4:Y:S01]  /*1950*/  LDG.E.128 R160, desc[UR10][R160.64] ;  /* 0x0000000aa0a07981 */ /* 0x000f22000c1e1d00 */
[----:B--2---:R-:W-:-:S05]  /*1960*/  FADD.FTZ R176, R114, R176 ;  /* 0x000000b072b07221 */ /* 0x004fca0000010000 */
[----:B------:R0:W-:Y:S01]  /*1970*/  STL [R1+0x54], R176 ;  /* 0x000054b001007387 */ /* 0x0001e20000100800 */
[----:B---3--:R-:W-:-:S03]  /*1980*/  FADD.FTZ R235, R154, R235 ;  /* 0x000000eb9aeb7221 */ /* 0x008fc60000010000 */
[----:B0-----:R-:W2:Y:S04]  /*1990*/  LDL.LU R176, [R1+0x68] ;  /* 0x0000680001b07983 */ /* 0x001ea80000300800 */
[----:B------:R-:W3:Y:S01]  /*19a0*/  LDL.LU R236, [R1+0x5c] ;  /* 0x00005c0001ec7983 */ /* 0x000ee20000300800 */
[----:B----4-:R-:W-:Y:S01]  /*19b0*/  FFMA.FTZ R234, R153, R154, R234 ;  /* 0x0000009a99ea7223 */ /* 0x010fe200000100ea */
[----:B------:R-:W-:Y:S02]  /*19c0*/  HADD2.F32 R154, -RZ, R115.H0_H0 ;  /* 0x20000073ff9a7230 */ /* 0x000fe40000004100 */
[----:B------:R0:W-:Y:S04]  /*19d0*/  STL [R1+0x74], R235 ;  /* 0x000074eb01007387 */ /* 0x0001e80000100800 */
[----:B------:R-:W-:Y:S04]  /*19e0*/  STL [R1+0x64], R234 ;  /* 0x000064ea01007387 */ /* 0x000fe80000100800 */
[----:B0-----:R-:W4:Y:S01]  /*19f0*/  LDL.LU R235, [R1+0x7c] ;  /* 0x00007c0001eb7983 */ /* 0x001f220000300800 */
[----:B------:R-:W-:-:S05]  /*1a00*/  FADD.FTZ R178, R154, R178 ;  /* 0x000000b29ab27221 */ /* 0x000fca0000010000 */
[----:B------:R0:W-:Y:S01]  /*1a10*/  STL [R1+0x58], R178 ;  /* 0x000058b201007387 */ /* 0x0001e20000100800 */
[----:B------:R-:W-:-:S03]  /*1a20*/  FADD.FTZ R177, R157, R177 ;  /* 0x000000b19db17221 */ /* 0x000fc60000010000 */
[----:B0-----:R-:W4:Y:S04]  /*1a30*/  LDL.LU R178, [R1+0x6c] ;  /* 0x00006c0001b27983 */ /* 0x001f280000300800 */
[----:B------:R-:W4:Y:S04]  /*1a40*/  LDL.LU R234, [R1+0xa4] ;  /* 0x0000a40001ea7983 */ /* 0x000f280000300800 */
[----:B------:R0:W-:Y:S04]  /*1a50*/  STL [R1+0x78], R177 ;  /* 0x000078b101007387 */ /* 0x0001e80000100800 */
[----:B0-----:R-:W4:Y:S01]  /*1a60*/  LDL.LU R177, [R1+0x98] ;  /* 0x0000980001b17983 */ /* 0x001f220000300800 */
[-C--:B------:R-:W-:Y:S01]  /*1a70*/  FFMA.FTZ R228, R153, R114.reuse, R228 ;  /* 0x0000007299e47223 */ /* 0x080fe200000100e4 */
[----:B------:R-:W-:Y:S01]  /*1a80*/  FFMA.FTZ R114, R49, R114, R156 ;  /* 0x0000007231727223 */ /* 0x000fe2000001009c */
[----:B------:R-:W-:Y:S01]  /*1a90*/  FADD.FTZ R156, -R216, R158 ;  /* 0x0000009ed89c7221 */ /* 0x000fe20000010100 */
[----:B------:R-:W-:-:S04]  /*1aa0*/  IMAD.WIDE.U32 R104, R212, 0x10, R168 ;  /* 0x00000010d4687825 */ /* 0x000fc800078e00a8 */
[----:B------:R-:W-:Y:S01]  /*1ab0*/  FMUL.FTZ R156, R213, R156 ;  /* 0x0000009cd59c7220 */ /* 0x000fe20000410000 */
[----:B------:R-:W-:Y:S01]  /*1ac0*/  FMUL.FTZ R158, R82, R157 ;  /* 0x0000009d529e7220 */ /* 0x000fe20000410000 */
[----:B------:R-:W4:Y:S02]  /*1ad0*/  LDG.E.128 R104, desc[UR10][R104.64] ;  /* 0x0000000a68687981 */ /* 0x000f24000c1e1d00 */
[-C--:B------:R-:W-:Y:S01]  /*1ae0*/  FFMA.FTZ R229, R156, R154.reuse, R229 ;  /* 0x0000009a9ce57223 */ /* 0x080fe200000100e5 */
[----:B------:R-:W-:Y:S01]  /*1af0*/  FFMA.FTZ R154, R50, R154, R158 ;  /* 0x0000009a329a7223 */ /* 0x000fe2000001009e */
[----:B------:R-:W-:Y:S02]  /*1b00*/  HADD2.F32 R158, -RZ, R155.H1_H1 ;  /* 0x3000009bff9e7230 */ /* 0x000fe40000004100 */
[----:B------:R-:W-:Y:S02]  /*1b10*/  HADD2.F32 R115, -RZ, R115.H1_H1 ;  /* 0x30000073ff737230 */ /* 0x000fe40000004100 */
[----:B------:R-:W-:Y:S01]  /*1b20*/  FADD.FTZ R108, -R216, R108 ;  /* 0x0000006cd86c7221 */ /* 0x000fe20000010100 */
[----:B------:R-:W-:-:S04]  /*1b30*/  FMUL.FTZ R155, R83, R158 ;  /* 0x0000009e539b7220 */ /* 0x000fc80000410000 */
[----:B------:R-:W-:Y:S01]  /*1b40*/  FFMA.FTZ R155, R51, R115, R155 ;  /* 0x00000073339b7223 */ /* 0x000fe2000001009b */
[----:B--2---:R-:W-:Y:S01]  /*1b50*/  FFMA.FTZ R176, R156, R157, R176 ;  /* 0x0000009d9cb07223 */ /* 0x004fe200000100b0 */
[----:B------:R-:W-:-:S04]  /*1b60*/  FADD.FTZ R157, -R216, R159 ;  /* 0x0000009fd89d7221 */ /* 0x000fc80000010100 */
[----:B------:R0:W-:Y:S01]  /*1b70*/  STL [R1+0x68], R176 ;  /* 0x000068b001007387 */ /* 0x0001e20000100800 */
[----:B------:R-:W-:-:S03]  /*1b80*/  FMUL.FTZ R157, R213, R157 ;  /* 0x0000009dd59d7220 */ /* 0x000fc60000410000 */
[----:B0-----:R-:W2:Y:S01]  /*1b90*/  LDL.LU R176, [R1+0x88] ;  /* 0x0000880001b07983 */ /* 0x001ea20000300800 */
[----:B---3--:R-:W-:Y:S01]  /*1ba0*/  FADD.FTZ R236, R115, R236 ;  /* 0x000000ec73ec7221 */ /* 0x008fe20000010000 */
[----:B------:R-:W-:Y:S01]  /*1bb0*/  FFMA.FTZ R230, R157, R115, R230 ;  /* 0x000000739de67223 */ /* 0x000fe200000100e6 */
[----:B------:R-:W-:Y:S01]  /*1bc0*/  FMUL.FTZ R115, R213, R108 ;  /* 0x0000006cd5737220 */ /* 0x000fe20000410000 */
[----:B----4-:R-:W-:Y:S02]  /*1bd0*/  FADD.FTZ R235, R158, R235 ;  /* 0x000000eb9eeb7221 */ /* 0x010fe40000010000 */
[----:B------:R-:W-:Y:S01]  /*1be0*/  STL [R1+0x5c], R236 ;  /* 0x00005cec01007387 */ /* 0x000fe20000100800 */
[----:B------:R-:W-:Y:S01]  /*1bf0*/  FFMA.FTZ R178, R157, R158, R178 ;  /* 0x0000009e9db27223 */ /* 0x000fe200000100b2 */
[----:B------:R-:W-:-:S04]  /*1c00*/  HADD2.F32 R158, -RZ, R160.H0_H0 ;  /* 0x200000a0ff9e7230 */ /* 0x000fc80000004100 */
[----:B------:R0:W-:Y:S01]  /*1c10*/  STL [R1+0x6c], R178 ;  /* 0x00006cb201007387 */ /* 0x0001e20000100800 */
[----:B------:R-:W-:-:S03]  /*1c20*/  FADD.FTZ R234, R158, R234 ;  /* 0x000000ea9eea7221 */ /* 0x000fc60000010000 */
[----:B0-----:R-:W3:Y:S01]  /*1c30*/  LDL.LU R178, [R1+0x8c] ;  /* 0x00008c0001b27983 */ /* 0x001ee20000300800 */
[----:B------:R-:W-:-:S03]  /*1c40*/  FFMA.FTZ R177, R115, R158, R177 ;  /* 0x0000009e73b17223 */ /* 0x000fc600000100b1 */
[----:B------:R-:W-:Y:S04]  /*1c50*/  STL [R1+0x7c], R235 ;  /* 0x00007ceb01007387 */ /* 0x000fe80000100800 */
[----:B------:R0:W-:Y:S04]  /*1c60*/  STL [R1+0x98], R177 ;  /* 0x000098b101007387 */ /* 0x0001e80000100800 */
[----:B------:R-:W-:Y:S04]  /*1c70*/  STL [R1+0xa4], R234 ;  /* 0x0000a4ea01007387 */ /* 0x000fe80000100800 */
[----:B0-----:R-:W4:Y:S01]  /*1c80*/  LDL.LU R177, [R1+0xa8] ;  /* 0x0000a80001b17983 */ /* 0x001f220000300800 */
[----:B------:R-:W-:-:S03]  /*1c90*/  HADD2.F32 R108, -RZ, R104.H0_H0 ;  /* 0x20000068ff6c7230 */ /* 0x000fc60000004100 */
[----:B------:R-:W4:Y:S04]  /*1ca0*/  LDL.LU R159, [R1+0x9c] ;  /* 0x00009c00019f7983 */ /* 0x000f280000300800 */
[----:B------:R-:W4:Y:S01]  /*1cb0*/  LDL.LU R236, [R1+0xac] ;  /* 0x0000ac0001ec7983 */ /* 0x000f220000300800 */
[----:B------:R-:W-:Y:S02]  /*1cc0*/  HADD2.F32 R104, -RZ, R104.H1_H1 ;  /* 0x30000068ff687230 */ /* 0x000fe40000004100 */
[----:B------:R-:W-:Y:S02]  /*1cd0*/  HADD2.F32 R160, -RZ, R160.H1_H1 ;  /* 0x300000a0ffa07230 */ /* 0x000fe40000004100 */
[----:B--2---:R-:W-:-:S05]  /*1ce0*/  FADD.FTZ R176, R108, R176 ;  /* 0x000000b06cb07221 */ /* 0x004fca0000010000 */
[----:B------:R0:W-:Y:S04]  /*1cf0*/  STL [R1+0x88], R176 ;  /* 0x000088b001007387 */ /* 0x0001e80000100800 */
[----:B0-----:R-:W2:Y:S04]  /*1d00*/  LDL.LU R176, [R1+0xa0] ;  /* 0x0000a00001b07983 */ /* 0x001ea80000300800 */
[----:B------:R-:W2:Y:S04]  /*1d10*/  LDL.LU R235, [R1+0x90] ;  /* 0x0000900001eb7983 */ /* 0x000ea80000300800 */
[----:B------:R-:W2:Y:S01]  /*1d20*/  LDL.LU R234, [R1+0x80] ;  /* 0x0000800001ea7983 */ /* 0x000ea20000300800 */
[----:B---3--:R-:W-:-:S05]  /*1d30*/  FADD.FTZ R178, R104, R178 ;  /* 0x000000b268b27221 */ /* 0x008fca0000010000 */
[----:B------:R0:W-:Y:S04]  /*1d40*/  STL [R1+0x8c], R178 ;  /* 0x00008cb201007387 */ /* 0x0001e80000100800 */
[----:B0-----:R-:W3:Y:S01]  /*1d50*/  LDL.LU R178, [R1+0xb4] ;  /* 0x0000b40001b27983 */ /* 0x001ee20000300800 */
[----:B----4-:R-:W-:-:S05]  /*1d60*/  FADD.FTZ R177, R160, R177 ;  /* 0x000000b1a0b17221 */ /* 0x010fca0000010000 */
[----:B------:R0:W-:Y:S04]  /*1d70*/  STL [R1+0xa8], R177 ;  /* 0x0000a8b101007387 */ /* 0x0001e80000100800 */
[----:B0-----:R-:W4:Y:S01]  /*1d80*/  LDL.LU R177, [R1+0xb0] ;  /* 0x0000b00001b17983 */ /* 0x001f220000300800 */
[----:B------:R-:W-:-:S04]  /*1d90*/  ISETP.NE.U32.AND P0, PT, RZ, UR14, PT ;  /* 0x0000000eff007c0c */ /* 0x000fc8000bf05070 */
[----:B------:R-:W-:Y:S01]  /*1da0*/  ISETP.NE.AND.EX P0, PT, RZ, UR15, PT, P0 ;  /* 0x0000000fff007c0c */ /* 0x000fe2000bf05300 */
[----:B------:R-:W-:Y:S01]  /*1db0*/  FADD.FTZ R109, -R216, R109 ;  /* 0x0000006dd86d7221 */ /* 0x000fe20000010100 */
[----:B------:R-:W-:-:S11]  /*1dc0*/  FMUL.FTZ R158, R84, R158 ;  /* 0x0000009e549e7220 */ /* 0x000fd60000410000 */
[----:B------:R-:W0:Y:S01]  /*1dd0*/  @P0 LDC.64 R100, c[0x0][0x438] ;  /* 0x00010e00ff640b82 */ /* 0x000e220000000a00 */
[----:B------:R-:W-:-:S07]  /*1de0*/  FMUL.FTZ R109, R213, R109 ;  /* 0x0000006dd56d7220 */ /* 0x000fce0000410000 */
[----:B------:R-:W1:Y:S01]  /*1df0*/  @P0 LDC.64 R174, c[0x0][0x438] ;  /* 0x00010e00ffae0b82 */ /* 0x000e620000000a00 */
[----:B------:R-:W-:Y:S01]  /*1e00*/  FFMA.FTZ R231, R115, R108, R231 ;  /* 0x0000006c73e77223 */ /* 0x000fe200000100e7 */
[----:B------:R-:W-:Y:S01]  /*1e10*/  FFMA.FTZ R159, R109, R160, R159 ;  /* 0x000000a06d9f7223 */ /* 0x000fe2000001009f */
[----:B------:R-:W-:Y:S01]  /*1e20*/  FFMA.FTZ R108, R52, R108, R158 ;  /* 0x0000006c346c7223 */ /* 0x000fe2000001009e */
[----:B------:R-:W-:-:S04]  /*1e30*/  FMUL.FTZ R158, R85, R160 ;  /* 0x000000a0559e7220 */ /* 0x000fc80000410000 */
[----:B------:R-:W1:Y:S01]  /*1e40*/  @P0 LDC.64 R170, c[0x0][0x438] ;  /* 0x00010e00ffaa0b82 */ /* 0x000e620000000a00 */
[----:B------:R-:W-:Y:S01]  /*1e50*/  FADD.FTZ R110, -R216, R110 ;  /* 0x0000006ed86e7221 */ /* 0x000fe20000010100 */
[-C--:B------:R-:W-:Y:S01]  /*1e60*/  FFMA.FTZ R232, R109, R104.reuse, R232 ;  /* 0x000000686de87223 */ /* 0x080fe200000100e8 */
[----:B------:R0:W-:Y:S01]  /*1e70*/  STL [R1+0x9c], R159 ;  /* 0x00009c9f01007387 */ /* 0x0001e20000100800 */
[----:B------:R-:W-:Y:S01]  /*1e80*/  FFMA.FTZ R104, R53, R104, R158 ;  /* 0x0000006835687223 */ /* 0x000fe2000001009e */
[----:B------:R-:W-:-:S03]  /*1e90*/  FMUL.FTZ R158, R213, R110 ;  /* 0x0000006ed59e7220 */ /* 0x000fc60000410000 */
[----:B------:R-:W1:Y:S01]  /*1ea0*/  @P0 LDC.64 R166, c[0x0][0x438] ;  /* 0x00010e00ffa60b82 */ /* 0x000e620000000a00 */
[----:B0-----:R-:W-:-:S04]  /*1eb0*/  @P0 IMAD.WIDE.U32 R100, R215, 0x20, R100 ;  /* 0x00000020d7640825 */ /* 0x001fc800078e0064 */
[----:B------:R-:W-:Y:S01]  /*1ec0*/  HADD2.F32 R159, -RZ, R161.H0_H0 ;  /* 0x200000a1ff9f7230 */ /* 0x000fe20000004100 */
[----:B------:R-:W5:Y:S04]  /*1ed0*/  @P0 LDG.E.128 R120, desc[UR10][R100.64] ;  /* 0x0000000a64780981 */ /* 0x000f68000c1e1d00 */
[----:B------:R-:W-:Y:S01]  /*1ee0*/  FADD.FTZ R236, R159, R236 ;  /* 0x000000ec9fec7221 */ /* 0x000fe20000010000 */
[----:B------:R1:W5:Y:S01]  /*1ef0*/  @P0 LDG.E.128 R124, desc[UR10][R100.64+0x10] ;  /* 0x0000100a647c0981 */ /* 0x000362000c1e1d00 */
[----:B------:R-:W-:Y:S01]  /*1f00*/  HADD2.F32 R110, -RZ, R105.H0_H0 ;  /* 0x20000069ff6e7230 */ /* 0x000fe20000004100 */
[----:B------:R-:W-:Y:S01]  /*1f10*/  IADD3 R2, PT, PT, R215, 0x60, RZ ;  /* 0x00000060d7027810 */ /* 0x000fe20007ffe0ff */
[----:B-1----:R-:W-:-:S05]  /*1f20*/  @P0 IMAD.WIDE.U32 R100, R214, 0x20, R174 ;  /* 0x00000020d6640825 */ /* 0x002fca00078e00ae */
[----:B------:R-:W5:Y:S04]  /*1f30*/  @P0 LDG.E.128 R128, desc[UR10][R100.64] ;  /* 0x0000000a64800981 */ /* 0x000f68000c1e1d00 */
[----:B------:R0:W5:Y:S01]  /*1f40*/  @P0 LDG.E.128 R132, desc[UR10][R100.64+0x10] ;  /* 0x0000100a64840981 */ /* 0x000162000c1e1d00 */
[----:B------:R-:W-:Y:S01]  /*1f50*/  FADD.FTZ R111, -R216, R111 ;  /* 0x0000006fd86f7221 */ /* 0x000fe20000010100 */
[----:B------:R-:W-:Y:S02]  /*1f60*/  HADD2.F32 R161, -RZ, R161.H1_H1 ;  /* 0x300000a1ffa17230 */ /* 0x000fe40000004100 */
[----:B0-----:R-:W-:-:S04]  /*1f70*/  @P0 IMAD.WIDE.U32 R100, R212, 0x20, R170 ;  /* 0x00000020d4640825 */ /* 0x001fc800078e00aa */
[----:B------:R-:W-:Y:S01]  /*1f80*/  FMUL.FTZ R111, R213, R111 ;  /* 0x0000006fd56f7220 */ /* 0x000fe20000410000 */
[----:B------:R-:W5:Y:S04]  /*1f90*/  @P0 LDG.E.128 R136, desc[UR10][R100.64] ;  /* 0x0000000a64880981 */ /* 0x000f68000c1e1d00 */
[----:B------:R0:W5:Y:S02]  /*1fa0*/  @P0 LDG.E.128 R140, desc[UR10][R100.64+0x10] ;  /* 0x0000100a648c0981 */ /* 0x000164000c1e1d00 */
[----:B0-----:R-:W-:Y:S02]  /*1fb0*/  @P0 IMAD.WIDE.U32 R100, R2, 0x20, R166 ;  /* 0x0000002002640825 */ /* 0x001fe400078e00a6 */
[----:B------:R-:W4:Y:S02]  /*1fc0*/  LDG.E.128 R164, desc[UR10][R164.64+0x10] ;  /* 0x0000100aa4a47981 */ /* 0x000f24000c1e1d00 */
[----:B--2---:R-:W-:Y:S01]  /*1fd0*/  FFMA.FTZ R176, R158, R159, R176 ;  /* 0x0000009f9eb07223 */ /* 0x004fe200000100b0 */
[----:B------:R-:W-:-:S02]  /*1fe0*/  HADD2.F32 R105, -RZ, R105.H1_H1 ;  /* 0x30000069ff697230 */ /* 0x000fc40000004100 */
[----:B------:R-:W-:Y:S01]  /*1ff0*/  FADD.FTZ R0, -R216, R188 ;  /* 0x000000bcd8007221 */ /* 0x000fe20000010100 */
[----:B------:R-:W5:Y:S04]  /*2000*/  @P0 LDG.E.128 R144, desc[UR10][R100.64] ;  /* 0x0000000a64900981 */ /* 0x000f68000c1e1d00 */
[----:B------:R0:W-:Y:S04]  /*2010*/  STL [R1+0xa0], R176 ;  /* 0x0000a0b001007387 */ /* 0x0001e80000100800 */
[----:B------:R-:W-:Y:S01]  /*2020*/  STL [R1+0xac], R236 ;  /* 0x0000acec01007387 */ /* 0x000fe20000100800 */
[----:B------:R-:W-:Y:S01]  /*2030*/  FFMA.FTZ R234, R158, R110, R234 ;  /* 0x0000006e9eea7223 */ /* 0x000fe200000100ea */
[----:B------:R-:W-:-:S02]  /*2040*/  FADD.FTZ R235, R110, R235 ;  /* 0x000000eb6eeb7221 */ /* 0x000fc40000010000 */
[----:B------:R1:W5:Y:S04]  /*2050*/  @P0 LDG.E.128 R148, desc[UR10][R100.64+0x10] ;  /* 0x0000100a64940981 */ /* 0x000368000c1e1d00 */
[----:B0-----:R-:W2:Y:S04]  /*2060*/  LDL.LU R176, [R1+0x94] ;  /* 0x0000940001b07983 */ /* 0x001ea80000300800 */
[----:B------:R-:W2:Y:S04]  /*2070*/  LDL.LU R160, [R1+0x84] ;  /* 0x0000840001a07983 */ /* 0x000ea80000300800 */
[----:B------:R0:W-:Y:S04]  /*2080*/  STL [R1+0x80], R234 ;  /* 0x000080ea01007387 */ /* 0x0001e80000100800 */
[----:B0-----:R-:W2:Y:S01]  /*2090*/  LDL.LU R234, [R1+0xc4] ;  /* 0x0000c40001ea7983 */ /* 0x001ea20000300800 */
[----:B---3--:R-:W-:-:S03]  /*20a0*/  FADD.FTZ R178, R161, R178 ;  /* 0x000000b2a1b27221 */ /* 0x008fc60000010000 */
[----:B------:R-:W-:Y:S04]  /*20b0*/  STL [R1+0x90], R235 ;  /* 0x000090eb01007387 */ /* 0x000fe80000100800 */
[----:B------:R-:W3:Y:S04]  /*20c0*/  LDL.LU R240, [R1+0xb8] ;  /* 0x0000b80001f07983 */ /* 0x000ee80000300800 */
[----:B------:R0:W-:Y:S01]  /*20d0*/  STL [R1+0xb4], R178 ;  /* 0x0000b4b201007387 */ /* 0x0001e20000100800 */
[----:B----4-:R-:W-:-:S03]  /*20e0*/  FFMA.FTZ R177, R111, R161, R177 ;  /* 0x000000a16fb17223 */ /* 0x010fc600000100b1 */
[----:B0-----:R-:W4:Y:S04]  /*20f0*/  LDL.LU R178, [R1+0xd8] ;  /* 0x0000d80001b27983 */ /* 0x001f280000300800 */
[----:B------:R0:W-:Y:S04]  /*2100*/  STL [R1+0xb0], R177 ;  /* 0x0000b0b101007387 */ /* 0x0001e80000100800 */
[----:B0-----:R-:W4:Y:S01]  /*2110*/  LDL.LU R177, [R1+0xd0] ;  /* 0x0000d00001b17983 */ /* 0x001f220000300800 */
[----:B------:R-:W-:-:S03]  /*2120*/  FMUL.FTZ R159, R86, R159 ;  /* 0x0000009f569f7220 */ /* 0x000fc60000410000 */
[----:B------:R-:W4:Y:S01]  /*2130*/  LDL.LU R236, [R1+0xc8] ;  /* 0x0000c80001ec7983 */ /* 0x000f220000300800 */
[----:B------:R-:W-:Y:S01]  /*2140*/  FFMA.FTZ R110, R54, R110, R159 ;  /* 0x0000006e366e7223 */ /* 0x000fe2000001009f */
[----:B------:R-:W-:Y:S01]  /*2150*/  FMUL.FTZ R161, R87, R161 ;  /* 0x000000a157a17220 */ /* 0x000fe20000410000 */
[----:B------:R-:W-:-:S04]  /*2160*/  FADD.FTZ R159, -R216, R164 ;  /* 0x000000a4d89f7221 */ /* 0x000fc80000010100 */
[----:B------:R-:W-:Y:S01]  /*2170*/  FMUL.FTZ R159, R213, R159 ;  /* 0x0000009fd59f7220 */ /* 0x000fe20000410000 */
[----:B--2---:R-:W-:Y:S01]  /*2180*/  FADD.FTZ R176, R105, R176 ;  /* 0x000000b069b07221 */ /* 0x004fe20000010000 */
[----:B------:R-:W-:-:S04]  /*2190*/  FFMA.FTZ R160, R111, R105, R160 ;  /* 0x000000696fa07223 */ /* 0x000fc800000100a0 */
[----:B------:R0:W-:Y:S01]  /*21a0*/  STL [R1+0x94], R176 ;  /* 0x000094b001007387 */ /* 0x0001e20000100800 */
[----:B------:R-:W-:-:S03]  /*21b0*/  FFMA.FTZ R105, R55, R105, R161 ;  /* 0x0000006937697223 */ /* 0x000fc600000100a1 */
[----:B0-----:R-:W2:Y:S04]  /*21c0*/  LDL.LU R176, [R1+0xbc] ;  /* 0x0000bc0001b07983 */ /* 0x001ea80000300800 */
[----:B------:R0:W-:Y:S01]  /*21d0*/  STL [R1+0x84], R160 ;  /* 0x000084a001007387 */ /* 0x0001e20000100800 */
[----:B------:R-:W-:-:S03]  /*21e0*/  HADD2.F32 R161, -RZ, R162.H0_H0 ;  /* 0x200000a2ffa17230 */ /* 0x000fc60000004100 */
[----:B------:R-:W2:Y:S01]  /*21f0*/  LDL.LU R235, [R1+0xdc] ;  /* 0x0000dc0001eb7983 */ /* 0x000ea20000300800 */
[----:B0-----:R-:W-:-:S05]  /*2200*/  HADD2.F32 R160, -RZ, R106.H0_H0 ;  /* 0x2000006affa07230 */ /* 0x001fca0000004100 */
[----:B------:R-:W-:Y:S01]  /*2210*/  FADD.FTZ R234, R160, R234 ;  /* 0x000000eaa0ea7221 */ /* 0x000fe20000010000 */
[----:B---3--:R-:W-:-:S04]  /*2220*/  FFMA.FTZ R240, R159, R160, R240 ;  /* 0x000000a09ff07223 */ /* 0x008fc800000100f0 */
[----:B------:R0:W-:Y:S01]  /*2230*/  STL [R1+0xc4], R234 ;  /* 0x0000c4ea01007387 */ /* 0x0001e20000100800 */
[----:B----4-:R-:W-:-:S03]  /*2240*/  FADD.FTZ R178, R161, R178 ;  /* 0x000000b2a1b27221 */ /* 0x010fc60000010000 */
[----:B0-----:R-:W3:Y:S01]  /*2250*/  LDL.LU R234, [R1+0xd4] ;  /* 0x0000d40001ea7983 */ /* 0x001ee20000300800 */
[----:B------:R-:W-:-:S03]  /*2260*/  FFMA.FTZ R177, R159, R161, R177 ;  /* 0x000000a19fb17223 */ /* 0x000fc600000100b1 */
[----:B------:R-:W-:Y:S04]  /*2270*/  STL [R1+0xb8], R240 ;  /* 0x0000b8f001007387 */ /* 0x000fe80000100800 */
[----:B------:R0:W-:Y:S04]  /*2280*/  STL [R1+0xd8], R178 ;  /* 0x0000d8b201007387 */ /* 0x0001e80000100800 */
[----:B0-----:R-:W4:Y:S04]  /*2290*/  LDL.LU R178, [R1+0xcc] ;  /* 0x0000cc0001b27983 */ /* 0x001f280000300800 */
[----:B------:R0:W-:Y:S04]  /*22a0*/  STL [R1+0xd0], R177 ;  /* 0x0000d0b101007387 */ /* 0x0001e80000100800 */
[----:B0-----:R-:W4:Y:S01]  /*22b0*/  LDL.LU R177, [R1+0xc0] ;  /* 0x0000c00001b17983 */ /* 0x001f220000300800 */
[----:B------:R-:W-:Y:S01]  /*22c0*/  FADD.FTZ R165, -R216, R165 ;  /* 0x000000a5d8a57221 */ /* 0x000fe20000010100 */
[----:B------:R-:W-:Y:S01]  /*22d0*/  FMUL.FTZ R164, R88, R161 ;  /* 0x000000a158a47220 */ /* 0x000fe20000410000 */
[----:B------:R-:W-:-:S02]  /*22e0*/  HADD2.F32 R162, -RZ, R162.H1_H1 ;  /* 0x300000a2ffa27230 */ /* 0x000fc40000004100 */
[----:B------:R-:W-:Y:S02]  /*22f0*/  HADD2.F32 R161, -RZ, R106.H1_H1 ;  /* 0x3000006affa17230 */ /* 0x000fe40000004100 */
[----:B------:R-:W-:Y:S01]  /*2300*/  FMUL.FTZ R106, R213, R165 ;  /* 0x000000a5d56a7220 */ /* 0x000fe20000410000 */
[----:B------:R-:W-:Y:S01]  /*2310*/  FFMA.FTZ R160, R56, R160, R164 ;  /* 0x000000a038a07223 */ /* 0x000fe200000100a4 */
[----:B------:R-:W-:Y:S01]  /*2320*/  FMUL.FTZ R164, R89, R162 ;  /* 0x000000a259a47220 */ /* 0x000fe20000410000 */
[----:B------:R-:W-:Y:S01]  /*2330*/  FADD.FTZ R236, R161, R236 ;  /* 0x000000eca1ec7221 */ /* 0x000fe20000010000 */
[----:B------:R-:W-:Y:S02]  /*2340*/  HADD2.F32 R165, -RZ, R163.H0_H0 ;  /* 0x200000a3ffa57230 */ /* 0x000fe40000004100 */
[----:B------:R-:W-:Y:S01]  /*2350*/  FMUL.FTZ R0, R213, R0 ;  /* 0x00000000d5007220 */ /* 0x000fe20000410000 */
[----:B-1----:R-:W-:Y:S02]  /*2360*/  HADD2.F32 R100, -RZ, R24.H0_H0 ;  /* 0x20000018ff647230 */ /* 0x002fe40000004100 */
[----:B------:R-:W-:-:S03]  /*2370*/  HADD2.F32 R217, -RZ, R28.H0_H0 ;  /* 0x2000001cffd97230 */ /* 0x000fc60000004100 */
[----:B------:R-:W-:Y:S01]  /*2380*/  FADD.FTZ R245, R100, R245 ;  /* 0x000000f564f57221 */ /* 0x000fe20000010000 */
[-C--:B------:R-:W-:Y:S01]  /*2390*/  FFMA.FTZ R241, R0, R100.reuse, R241 ;  /* 0x0000006400f17223 */ /* 0x080fe200000100f1 */
[----:B------:R-:W-:Y:S01]  /*23a0*/  FMUL.FTZ R100, R68, R100 ;  /* 0x0000006444647220 */ /* 0x000fe20000410000 */
[----:B------:R-:W-:Y:S01]  /*23b0*/  FADD.FTZ R233, R217, R233 ;  /* 0x000000e9d9e97221 */ /* 0x000fe20000010000 */
[-C--:B------:R-:W-:Y:S02]  /*23c0*/  FFMA.FTZ R3, R0, R217.reuse, R3 ;  /* 0x000000d900037223 */ /* 0x080fe40000010003 */
[----:B------:R-:W-:Y:S01]  /*23d0*/  FFMA.FTZ R217, R36, R217, R100 ;  /* 0x000000d924d97223 */ /* 0x000fe20000010064 */
[----:B------:R-:W-:Y:S02]  /*23e0*/  HADD2.F32 R100, -RZ, R24.H1_H1 ;  /* 0x30000018ff647230 */ /* 0x000fe40000004100 */
[----:B------:R-:W-:Y:S01]  /*23f0*/  FADD.FTZ R189, -R216, R189 ;  /* 0x000000bdd8bd7221 */ /* 0x000fe20000010100 */
[----:B------:R-:W-:-:S03]  /*2400*/  HADD2.F32 R24, -RZ, R28.H1_H1 ;  /* 0x3000001cff187230 */ /* 0x000fc60000004100 */
[----:B------:R-:W-:Y:S01]  /*2410*/  FMUL.FTZ R28, R213, R189 ;  /* 0x000000bdd51c7220 */ /* 0x000fe20000410000 */
[----:B------:R-:W-:Y:S01]  /*2420*/  FMUL.FTZ R101, R69, R100 ;  /* 0x0000006445657220 */ /* 0x000fe20000410000 */
[----:B------:R-:W-:-:S04]  /*2430*/  IMAD.WIDE.U32 R188, R2, 0x20, R102 ;  /* 0x0000002002bc7825 */ /* 0x000fc800078e0066 */
[----:B------:R-:W-:Y:S01]  /*2440*/  FADD.FTZ R237, R24, R237 ;  /* 0x000000ed18ed7221 */ /* 0x000fe20000010000 */
[----:B------:R-:W-:Y:S01]  /*2450*/  FFMA.FTZ R4, R28, R24, R4 ;  /* 0x000000181c047223 */ /* 0x000fe20000010004 */
[----:B------:R-:W-:-:S04]  /*2460*/  IMAD.WIDE.U32 R172, R2, 0x10, R172 ;  /* 0x0000001002ac7825 */ /* 0x000fc800078e00ac */
[----:B------:R-:W-:Y:S01]  /*2470*/  FFMA.FTZ R24, R37, R24, R101 ;  /* 0x0000001825187223 */ /* 0x000fe20000010065 */
[----:B------:R-:W-:Y:S01]  /*2480*/  FADD.FTZ R246, R100, R246 ;  /* 0x000000f664f67221 */ /* 0x000fe20000010000 */
[----:B------:R-:W-:Y:S01]  /*2490*/  FFMA.FTZ R242, R28, R100, R242 ;  /* 0x000000641cf27223 */ /* 0x000fe200000100f2 */
[----:B------:R-:W-:Y:S01]  /*24a0*/  IMAD.WIDE.U32 R168, R2, 0x10, R168 ;  /* 0x0000001002a87825 */ /* 0x000fe200078e00a8 */
[----:B------:R-:W4:Y:S04]  /*24b0*/  LDG.E.128 R100, desc[UR10][R188.64] ;  /* 0x0000000abc647981 */ /* 0x000f28000c1e1d00 */
[----:B------:R-:W4:Y:S04]  /*24c0*/  LDG.E.128 R172, desc[UR10][R172.64] ;  /* 0x0000000aacac7981 */ /* 0x000f28000c1e1d00 */
[----:B------:R-:W4:Y:S01]  /*24d0*/  LDG.E.128 R168, desc[UR10][R168.64] ;  /* 0x0000000aa8a87981 */ /* 0x000f22000c1e1d00 */
[----:B------:R-:W-:Y:S01]  /*24e0*/  FADD.FTZ R249, R32, R249 ;  /* 0x000000f920f97221 */ /* 0x000fe20000010000 */
[-C--:B------:R-:W-:Y:S01]  /*24f0*/  FFMA.FTZ R7, R220, R32.reuse, R7 ;  /* 0x00000020dc077223 */ /* 0x080fe20000010007 */
[----:B------:R-:W-:-:S02]  /*2500*/  FFMA.FTZ R32, R40, R32, R191 ;  /* 0x0000002028207223 */ /* 0x000fc400000100bf */
[----:B------:R-:W4:Y:S01]  /*2510*/  LDG.E.128 R188, desc[UR10][R188.64+0x10] ;  /* 0x0000100abcbc7981 */ /* 0x000f22000c1e1d00 */
[-C--:B--2---:R-:W-:Y:S01]  /*2520*/  FFMA.FTZ R176, R106, R161.reuse, R176 ;  /* 0x000000a16ab07223 */ /* 0x084fe200000100b0 */
[----:B------:R-:W-:Y:S01]  /*2530*/  FFMA.FTZ R161, R57, R161, R164 ;  /* 0x000000a139a17223 */ /* 0x000fe200000100a4 */
[----:B------:R-:W-:-:S03]  /*2540*/  HADD2.F32 R164, -RZ, R107.H0_H0 ;  /* 0x2000006bffa47230 */ /* 0x000fc60000004100 */
[----:B------:R0:W-:Y:S01]  /*2550*/  STL [R1+0xbc], R176 ;  /* 0x0000bcb001007387 */ /* 0x0001e20000100800 */
[----:B------:R-:W-:-:S03]  /*2560*/  FADD.FTZ R235, R162, R235 ;  /* 0x000000eba2eb7221 */ /* 0x000fc60000010000 */
[----:B0-----:R-:W2:Y:S04]  /*2570*/  LDL.LU R176, [R1+0xe4] ;  /* 0x0000e40001b07983 */ /* 0x001ea80000300800 */
[----:B------:R0:W-:Y:S04]  /*2580*/  STL [R1+0xc8], R236 ;  /* 0x0000c8ec01007387 */ /* 0x0001e80000100800 */
[----:B------:R-:W2:Y:S04]  /*2590*/  LDL.LU R240, [R1+0xec] ;  /* 0x0000ec0001f07983 */ /* 0x000ea80000300800 */
[----:B0-----:R-:W2:Y:S01]  /*25a0*/  LDL.LU R236, [R1+0xe8] ;  /* 0x0000e80001ec7983 */ /* 0x001ea20000300800 */
[----:B---3--:R-:W-:Y:S01]  /*25b0*/  FFMA.FTZ R234, R106, R162, R234 ;  /* 0x000000a26aea7223 */ /* 0x008fe200000100ea */
[----:B------:R-:W-:-:S02]  /*25c0*/  FADD.FTZ R162, -R216, R166 ;  /* 0x000000a6d8a27221 */ /* 0x000fc40000010100 */
[----:B------:R0:W-:Y:S02]  /*25d0*/  STL [R1+0xdc], R235 ;  /* 0x0000dceb01007387 */ /* 0x0001e40000100800 */
[----:B------:R-:W-:Y:S01]  /*25e0*/  FMUL.FTZ R162, R213, R162 ;  /* 0x000000a2d5a27220 */ /* 0x000fe20000410000 */
[----:B------:R-:W-:Y:S01]  /*25f0*/  FMUL.FTZ R166, R90, R165 ;  /* 0x000000a55aa67220 */ /* 0x000fe20000410000 */
[----:B0-----:R-:W3:Y:S04]  /*2600*/  LDL.LU R235, [R1+0xf4] ;  /* 0x0000f40001eb7983 */ /* 0x001ee80000300800 */
[----:B------:R0:W-:Y:S01]  /*2610*/  STL [R1+0xd4], R234 ;  /* 0x0000d4ea01007387 */ /* 0x0001e20000100800 */
[----:B----4-:R-:W-:-:S03]  /*2620*/  FADD.FTZ R178, R164, R178 ;  /* 0x000000b2a4b27221 */ /* 0x010fc60000010000 */
[----:B0-----:R-:W4:Y:S04]  /*2630*/  LDL.LU R234, [R1+0xf0] ;  /* 0x0000f00001ea7983 */ /* 0x001f280000300800 */
[----:B------:R0:W-:Y:S01]  /*2640*/  STL [R1+0xcc], R178 ;  /* 0x0000ccb201007387 */ /* 0x0001e20000100800 */
[-C--:B------:R-:W-:Y:S01]  /*2650*/  FFMA.FTZ R177, R162, R164.reuse, R177 ;  /* 0x000000a4a2b17223 */ /* 0x080fe200000100b1 */
[----:B------:R-:W-:Y:S02]  /*2660*/  FFMA.FTZ R164, R58, R164, R166 ;  /* 0x000000a43aa47223 */ /* 0x000fe400000100a6 */
[----:B0-----:R0:W5:Y:S04]  /*2670*/  LDL.LU R178, [R1+0x100] ;  /* 0x0001000001b27983 */ /* 0x0011680000300800 */
[----:B------:R1:W-:Y:S04]  /*2680*/  STL [R1+0xc0], R177 ;  /* 0x0000c0b101007387 */ /* 0x0003e80000100800 */
[----:B-1----:R0:W5:Y:S04]  /*2690*/  LDL.LU R177, [R1+0xfc] ;  /* 0x0000fc0001b17983 */ /* 0x0021680000300800 */
[----:B------:R-:W3:Y:S01]  /*26a0*/  LDL.LU R166, [R1+0xe0] ;  /* 0x0000e00001a67983 */ /* 0x000ee20000300800 */
[----:B------:R-:W-:-:S02]  /*26b0*/  HADD2.F32 R107, -RZ, R107.H1_H1 ;  /* 0x3000006bff6b7230 */ /* 0x000fc40000004100 */
[----:B------:R-:W-:-:S04]  /*26c0*/  FADD.FTZ R100, -R216, R100 ;  /* 0x00000064d8647221 */ /* 0x000fc80000010100 */
[----:B------:R-:W-:Y:S01]  /*26d0*/  FMUL.FTZ R100, R213, R100 ;  /* 0x00000064d5647220 */ /* 0x000fe20000410000 */
[C---:B------:R-:W-:Y:S01]  /*26e0*/  FADD.FTZ R101, -R216.reuse, R101 ;  /* 0x00000065d8657221 */ /* 0x040fe20000010100 */
[----:B------:R-:W-:-:S03]  /*26f0*/  FADD.FTZ R102, -R216, R102 ;  /* 0x00000066d8667221 */ /* 0x000fc60000010100 */
[C---:B------:R-:W-:Y:S01]  /*2700*/  FMUL.FTZ R101, R213.reuse, R101 ;  /* 0x00000065d5657220 */ /* 0x040fe20000410000 */
[----:B------:R-:W-:Y:S01]  /*2710*/  FMUL.FTZ R102, R213, R102 ;  /* 0x00000066d5667220 */ /* 0x000fe20000410000 */
[----:B------:R-:W-:-:S04]  /*2720*/  FADD.FTZ R103, -R216, R103 ;  /* 0x00000067d8677221 */ /* 0x000fc80000010100 */
[----:B------:R-:W-:Y:S01]  /*2730*/  FMUL.FTZ R103, R213, R103 ;  /* 0x00000067d5677220 */ /* 0x000fe20000410000 */
[----:B------:R-:W-:Y:S01]  /*2740*/  FADD.FTZ R191, -R216, R191 ;  /* 0x000000bfd8bf7221 */ /* 0x000fe20000010100 */
[----:B--2---:R-:W-:-:S05]  /*2750*/  FADD.FTZ R176, R165, R176 ;  /* 0x000000b0a5b07221 */ /* 0x004fca0000010000 */
[----:B------:R1:W-:Y:S04]  /*2760*/  STL [R1+0xe4], R176 ;  /* 0x0000e4b001007387 */ /* 0x0003e80000100800 */
[----:B-1----:R0:W5:Y:S01]  /*2770*/  LDL.LU R176, [R1+0xf8] ;  /* 0x0000f80001b07983 */ /* 0x0021620000300800 */
[----:B------:R-:W-:Y:S01]  /*2780*/  FADD.FTZ R240, R107, R240 ;  /* 0x000000f06bf07221 */ /* 0x000fe20000010000 */
[----:B---3--:R-:W-:-:S05]  /*2790*/  FFMA.FTZ R166, R162, R165, R166 ;  /* 0x000000a5a2a67223 */ /* 0x008fca00000100a6 */
[----:B------:R1:W-:Y:S02]  /*27a0*/  STL [R1+0xe0], R166 ;  /* 0x0000e0a601007387 */ /* 0x0003e40000100800 */
[----:B-1----:R-:W-:Y:S02]  /*27b0*/  HADD2.F32 R166, -RZ, R163.H1_H1 ;  /* 0x300000a3ffa67230 */ /* 0x002fe40000004100 */
[----:B------:R-:W-:-:S04]  /*27c0*/  FADD.FTZ R163, -R216, R167 ;  /* 0x000000a7d8a37221 */ /* 0x000fc80000010100 */
[----:B------:R-:W-:Y:S01]  /*27d0*/  FMUL.FTZ R163, R213, R163 ;  /* 0x000000a3d5a37220 */ /* 0x000fe20000410000 */
[-C--:B------:R-:W-:Y:S01]  /*27e0*/  FMUL.FTZ R165, R91, R166.reuse ;  /* 0x000000a65ba57220 */ /* 0x080fe20000410000 */
[----:B------:R-:W-:Y:S02]  /*27f0*/  FADD.FTZ R235, R166, R235 ;  /* 0x000000eba6eb7221 */ /* 0x000fe40000010000 */
[C---:B----4-:R-:W-:Y:S01]  /*2800*/  FFMA.FTZ R234, R163.reuse, R166, R234 ;  /* 0x000000a6a3ea7223 */ /* 0x050fe200000100ea */
[----:B------:R-:W-:Y:S02]  /*2810*/  HADD2.F32 R166, -RZ, R172.H0_H0 ;  /* 0x200000acffa67230 */ /* 0x000fe40000004100 */
[-C--:B------:R-:W-:Y:S01]  /*2820*/  FFMA.FTZ R236, R163, R107.reuse, R236 ;  /* 0x0000006ba3ec7223 */ /* 0x080fe200000100ec */
[----:B------:R-:W-:Y:S01]  /*2830*/  FFMA.FTZ R165, R59, R107, R165 ;  /* 0x0000006b3ba57223 */ /* 0x000fe200000100a5 */
[----:B------:R-:W-:Y:S02]  /*2840*/  HADD2.F32 R107, -RZ, R168.H0_H0 ;  /* 0x200000a8ff6b7230 */ /* 0x000fe40000004100 */
[----:B------:R-:W-:Y:S01]  /*2850*/  FADD.FTZ R203, R166, R203 ;  /* 0x000000cba6cb7221 */ /* 0x000fe20000010000 */
[-C--:B------:R-:W-:Y:S01]  /*2860*/  FFMA.FTZ R195, R100, R166.reuse, R195 ;  /* 0x000000a664c37223 */ /* 0x080fe200000100c3 */
[----:B------:R-:W-:Y:S01]  /*2870*/  FMUL.FTZ R166, R92, R166 ;  /* 0x000000a65ca67220 */ /* 0x000fe20000410000 */
[----:B------:R-:W-:-:S02]  /*2880*/  HADD2.F32 R172, -RZ, R172.H1_H1 ;  /* 0x300000acffac7230 */ /* 0x000fc40000004100 */
[----:B------:R-:W-:Y:S01]  /*2890*/  FADD.FTZ R19, R107, R19 ;  /* 0x000000136b137221 */ /* 0x000fe20000010000 */
[-C--:B------:R-:W-:Y:S01]  /*28a0*/  FFMA.FTZ R11, R100, R107.reuse, R11 ;  /* 0x0000006b640b7223 */ /* 0x080fe2000001000b */
[----:B------:R-:W-:Y:S01]  /*28b0*/  FFMA.FTZ R107, R60, R107, R166 ;  /* 0x0000006b3c6b7223 */ /* 0x000fe200000100a6 */
[----:B------:R-:W-:Y:S02]  /*28c0*/  HADD2.F32 R166, -RZ, R168.H1_H1 ;  /* 0x300000a8ffa67230 */ /* 0x000fe40000004100 */
[----:B------:R-:W-:Y:S01]  /*28d0*/  FMUL.FTZ R167, R93, R172 ;  /* 0x000000ac5da77220 */ /* 0x000fe20000410000 */
[----:B------:R-:W-:Y:S02]  /*28e0*/  HADD2.F32 R168, -RZ, R173.H0_H0 ;  /* 0x200000adffa87230 */ /* 0x000fe40000004100 */
[----:B------:R-:W-:Y:S01]  /*28f0*/  FADD.FTZ R20, R166, R20 ;  /* 0x00000014a6147221 */ /* 0x000fe20000010000 */
[-C--:B------:R-:W-:Y:S01]  /*2900*/  FFMA.FTZ R12, R101, R166.reuse, R12 ;  /* 0x000000a6650c7223 */ /* 0x080fe2000001000c */
[----:B------:R-:W-:Y:S01]  /*2910*/  FFMA.FTZ R166, R61, R166, R167 ;  /* 0x000000a63da67223 */ /* 0x000fe200000100a7 */
[----:B------:R-:W-:-:S02]  /*2920*/  HADD2.F32 R167, -RZ, R169.H0_H0 ;  /* 0x200000a9ffa77230 */ /* 0x000fc40000004100 */
[----:B------:R-:W-:Y:S01]  /*2930*/  FADD.FTZ R205, R168, R205 ;  /* 0x000000cda8cd7221 */ /* 0x000fe20000010000 */
[-C--:B------:R-:W-:Y:S01]  /*2940*/  FFMA.FTZ R197, R102, R168.reuse, R197 ;  /* 0x000000a866c57223 */ /* 0x080fe200000100c5 */
[----:B------:R-:W-:Y:S01]  /*2950*/  FMUL.FTZ R168, R94, R168 ;  /* 0x000000a85ea87220 */ /* 0x000fe20000410000 */
[----:B------:R-:W-:Y:S02]  /*2960*/  HADD2.F32 R173, -RZ, R173.H1_H1 ;  /* 0x300000adffad7230 */ /* 0x000fe40000004100 */
[----:B------:R-:W-:Y:S01]  /*2970*/  FADD.FTZ R21, R167, R21 ;  /* 0x00000015a7157221 */ /* 0x000fe20000010000 */
[-C--:B------:R-:W-:Y:S01]  /*2980*/  FFMA.FTZ R13, R102, R167.reuse, R13 ;  /* 0x000000a7660d7223 */ /* 0x080fe2000001000d */
[----:B------:R-:W-:Y:S01]  /*2990*/  FADD.FTZ R204, R172, R204 ;  /* 0x000000ccaccc7221 */ /* 0x000fe20000010000 */
[----:B------:R-:W-:Y:S01]  /*29a0*/  FFMA.FTZ R196, R101, R172, R196 ;  /* 0x000000ac65c47223 */ /* 0x000fe200000100c4 */
[----:B------:R-:W-:Y:S01]  /*29b0*/  FFMA.FTZ R167, R62, R167, R168 ;  /* 0x000000a73ea77223 */ /* 0x000fe200000100a8 */
[----:B------:R-:W-:-:S02]  /*29c0*/  HADD2.F32 R168, -RZ, R169.H1_H1 ;  /* 0x300000a9ffa87230 */ /* 0x000fc40000004100 */
[C---:B------:R-:W-:Y:S01]  /*29d0*/  FADD.FTZ R172, -R216.reuse, R188 ;  /* 0x000000bcd8ac7221 */ /* 0x040fe20000010100 */
[----:B------:R-:W-:Y:S01]  /*29e0*/  FADD.FTZ R206, R173, R206 ;  /* 0x000000ceadce7221 */ /* 0x000fe20000010000 */
[-C--:B------:R-:W-:Y:S01]  /*29f0*/  FFMA.FTZ R198, R103, R173.reuse, R198 ;  /* 0x000000ad67c67223 */ /* 0x080fe200000100c6 */
[----:B------:R-:W-:Y:S01]  /*2a00*/  FMUL.FTZ R173, R95, R173 ;  /* 0x000000ad5fad7220 */ /* 0x000fe20000410000 */
[----:B------:R-:W-:Y:S01]  /*2a10*/  FADD.FTZ R188, -R216, R189 ;  /* 0x000000bdd8bc7221 */ /* 0x000fe20000010100 */
[--C-:B------:R-:W-:Y:S02]  /*2a20*/  HADD2.F32 R189, -RZ, R174.reuse.H0_H0 ;  /* 0x200000aeffbd7230 */ /* 0x100fe40000004100 */
[----:B------:R-:W-:Y:S01]  /*2a30*/  FMUL.FTZ R172, R213, R172 ;  /* 0x000000acd5ac7220 */ /* 0x000fe20000410000 */
[----:B------:R-:W-:Y:S01]  /*2a40*/  FADD.FTZ R22, R168, R22 ;  /* 0x00000016a8167221 */ /* 0x000fe20000010000 */
[-C--:B------:R-:W-:Y:S01]  /*2a50*/  FFMA.FTZ R14, R103, R168.reuse, R14 ;  /* 0x000000a8670e7223 */ /* 0x080fe2000001000e */
[----:B------:R-:W-:Y:S01]  /*2a60*/  FFMA.FTZ R168, R63, R168, R173 ;  /* 0x000000a83fa87223 */ /* 0x000fe200000100ad */
[----:B------:R-:W-:Y:S01]  /*2a70*/  FADD.FTZ R173, -R216, R190 ;  /* 0x000000bed8ad7221 */ /* 0x000fe20000010100 */
[-C--:B------:R-:W-:Y:S01]  /*2a80*/  FMUL.FTZ R190, R96, R189.reuse ;  /* 0x000000bd60be7220 */ /* 0x080fe20000410000 */
[----:B------:R-:W-:Y:S01]  /*2a90*/  FADD.FTZ R207, R189, R207 ;  /* 0x000000cfbdcf7221 */ /* 0x000fe20000010000 */
[----:B------:R-:W-:Y:S01]  /*2aa0*/  FFMA.FTZ R199, R172, R189, R199 ;  /* 0x000000bdacc77223 */ /* 0x000fe200000100c7 */
[----:B------:R-:W-:-:S02]  /*2ab0*/  HADD2.F32 R189, -RZ, R174.H1_H1 ;  /* 0x300000aeffbd7230 */ /* 0x000fc40000004100 */
[----:B------:R-:W-:Y:S01]  /*2ac0*/  FMUL.FTZ R188, R213, R188 ;  /* 0x000000bcd5bc7220 */ /* 0x000fe20000410000 */
[--C-:B------:R-:W-:Y:S02]  /*2ad0*/  HADD2.F32 R169, -RZ, R170.reuse.H0_H0 ;  /* 0x200000aaffa97230 */ /* 0x100fe40000004100 */
[----:B------:R-:W-:Y:S02]  /*2ae0*/  HADD2.F32 R170, -RZ, R170.H1_H1 ;  /* 0x300000aaffaa7230 */ /* 0x000fe40000004100 */
[-C--:B------:R-:W-:Y:S01]  /*2af0*/  FMUL.FTZ R174, R97, R189.reuse ;  /* 0x000000bd61ae7220 */ /* 0x080fe20000410000 */
[----:B------:R-:W-:Y:S01]  /*2b00*/  FADD.FTZ R208, R189, R208 ;  /* 0x000000d0bdd07221 */ /* 0x000fe20000010000 */
[----:B------:R-:W-:Y:S01]  /*2b10*/  FFMA.FTZ R200, R188, R189, R200 ;  /* 0x000000bdbcc87223 */ /* 0x000fe200000100c8 */
[----:B------:R-:W-:Y:S02]  /*2b20*/  HADD2.F32 R189, -RZ, R175.H0_H0 ;  /* 0x200000afffbd7230 */ /* 0x000fe40000004100 */
[----:B------:R-:W-:Y:S01]  /*2b30*/  FMUL.FTZ R173, R213, R173 ;  /* 0x000000add5ad7220 */ /* 0x000fe20000410000 */
[----:B------:R-:W-:Y:S01]  /*2b40*/  FADD.FTZ R23, R169, R23 ;  /* 0x00000017a9177221 */ /* 0x000fe20000010000 */
[-C--:B------:R-:W-:Y:S01]  /*2b50*/  FFMA.FTZ R15, R172, R169.reuse, R15 ;  /* 0x000000a9ac0f7223 */ /* 0x080fe2000001000f */
[----:B------:R-:W-:Y:S01]  /*2b60*/  FADD.FTZ R192, R170, R192 ;  /* 0x000000c0aac07221 */ /* 0x000fe20000010000 */
[-C--:B------:R-:W-:Y:S01]  /*2b70*/  FFMA.FTZ R16, R188, R170.reuse, R16 ;  /* 0x000000aabc107223 */ /* 0x080fe20000010010 */
[----:B------:R-:W-:Y:S01]  /*2b80*/  FFMA.FTZ R174, R65, R170, R174 ;  /* 0x000000aa41ae7223 */ /* 0x000fe200000100ae */
[----:B------:R-:W-:Y:S01]  /*2b90*/  FFMA.FTZ R169, R64, R169, R190 ;  /* 0x000000a940a97223 */ /* 0x000fe200000100be */
[----:B------:R-:W-:-:S02]  /*2ba0*/  HADD2.F32 R170, -RZ, R171.H0_H0 ;  /* 0x200000abffaa7230 */ /* 0x000fc40000004100 */
[-C--:B------:R-:W-:Y:S01]  /*2bb0*/  FMUL.FTZ R190, R98, R189.reuse ;  /* 0x000000bd62be7220 */ /* 0x080fe20000410000 */
[----:B------:R-:W-:Y:S01]  /*2bc0*/  FADD.FTZ R209, R189, R209 ;  /* 0x000000d1bdd17221 */ /* 0x000fe20000010000 */
[C---:B------:R-:W-:Y:S01]  /*2bd0*/  FFMA.FTZ R201, R173.reuse, R189, R201 ;  /* 0x000000bdadc97223 */ /* 0x040fe200000100c9 */
[----:B------:R-:W-:Y:S02]  /*2be0*/  HADD2.F32 R189, -RZ, R175.H1_H1 ;  /* 0x300000afffbd7230 */ /* 0x000fe40000004100 */
[----:B------:R-:W-:Y:S01]  /*2bf0*/  FADD.FTZ R193, R170, R193 ;  /* 0x000000c1aac17221 */ /* 0x000fe20000010000 */
[-C--:B------:R-:W-:Y:S01]  /*2c00*/  FFMA.FTZ R17, R173, R170.reuse, R17 ;  /* 0x000000aaad117223 */ /* 0x080fe20000010011 */
[----:B------:R-:W-:Y:S02]  /*2c10*/  HADD2.F32 R175, -RZ, R171.H1_H1 ;  /* 0x300000abffaf7230 */ /* 0x000fe40000004100 */
        /* <DEDUP_REMOVED lines=64> */
[----:B------:R0:W-:Y:S04]  /*3020*/  STL [R1+0xf4], R235 ;  /* 0x0000f4eb01007387 */ /* 0x0001e80000100800 */
[----:B------:R0:W-:Y:S01]  /*3030*/  STL [R1+0xf0], R234 ;  /* 0x0000f0ea01007387 */ /* 0x0001e20000100800 */
[----:B------:R-:W-:Y:S01]  /*3040*/  FADD.FTZ R189, R189, R168 ;  /* 0x000000a8bdbd7221 */ /* 0x000fe20000010000 */
[----:B------:R-:W-:-:S03]  /*3050*/  FFMA.FTZ R190, R103, R168, R190 ;  /* 0x000000a867be7223 */ /* 0x000fc600000100be */
[----:B------:R-:W-:Y:S01]  /*3060*/  FADD.FTZ R189, R189, R169 ;  /* 0x000000a9bdbd7221 */ /* 0x000fe20000010000 */
[----:B------:R-:W-:-:S03]  /*3070*/  FFMA.FTZ R190, R172, R169, R190 ;  /* 0x000000a9acbe7223 */ /* 0x000fc600000100be */
[----:B------:R-:W-:Y:S01]  /*3080*/  FADD.FTZ R189, R189, R174 ;  /* 0x000000aebdbd7221 */ /* 0x000fe20000010000 */
[----:B------:R-:W-:Y:S01]  /*3090*/  FFMA.FTZ R190, R188, R174, R190 ;  /* 0x000000aebcbe7223 */ /* 0x000fe200000100be */
[----:B------:R-:W-:Y:S01]  /*30a0*/  UMOV UR4, 0xffffffff ;  /* 0xffffffff00047882 */ /* 0x000fe20000000000 */
[----:B------:R-:W-:Y:S01]  /*30b0*/  ISETP.NE.U32.AND P1, PT, RZ, UR14, PT ;  /* 0x0000000eff007c0c */ /* 0x000fe2000bf25070 */
[----:B------:R-:W-:Y:S01]  /*30c0*/  FADD.FTZ R189, R189, R170 ;  /* 0x000000aabdbd7221 */ /* 0x000fe20000010000 */
[----:B------:R-:W-:Y:S02]  /*30d0*/  FFMA.FTZ R190, R173, R170, R190 ;  /* 0x000000aaadbe7223 */ /* 0x000fe400000100be */
[----:B------:R-:W-:Y:S01]  /*30e0*/  ISETP.NE.AND.EX P1, PT, RZ, UR15, PT, P1 ;  /* 0x0000000fff007c0c */ /* 0x000fe2000bf25310 */
[----:B------:R-:W-:Y:S01]  /*30f0*/  FADD.FTZ R189, R189, R175 ;  /* 0x000000afbdbd7221 */ /* 0x000fe20000010000 */
[----:B------:R-:W-:Y:S01]  /*3100*/  FFMA.FTZ R190, R171, R175, R190 ;  /* 0x000000afabbe7223 */ /* 0x000fe200000100be */
[----:B0-----:R-:W-:Y:S10]  /*3110*/  BRA.DIV UR4, `(.L_x_3828) ;  /* 0x0000006204bc7947 */ /* 0x001ff4000b800000 */
        /* <DEDUP_REMOVED lines=18> */
.L_x_3873:
        /* <DEDUP_REMOVED lines=43> */
.L_x_3831:
        /* <DEDUP_REMOVED lines=29> */
[----:B-----5:R-:W-:Y:S02]  /*36c0*/  MOV R178, R26 ;  /* 0x0000001a00b27202 */ /* 0x020fe40000000f00 */
[----:B------:R-:W-:-:S02]  /*36d0*/  MOV R177, R25 ;  /* 0x0000001900b17202 */ /* 0x000fc40000000f00 */
[----:B------:R-:W-:Y:S01]  /*36e0*/  MOV R176, R24 ;  /* 0x0000001800b07202 */ /* 0x000fe20000000f00 */
[----:B------:R-:W-:Y:S06]  /*36f0*/  BRA `(.L_x_3832) ;  /* 0x0000000c001c7947 */ /* 0x000fec0003800000 */
.L_x_3830:
        /* <DEDUP_REMOVED lines=32> */
.L_x_3833:
        /* <DEDUP_REMOVED lines=29> */
[----:B-----5:R-:W-:-:S02]  /*3ad0*/  MOV R178, R26 ;  /* 0x0000001a00b27202 */ /* 0x020fc40000000f00 */
[----:B------:R-:W-:Y:S02]  /*3ae0*/  MOV R177, R25 ;  /* 0x0000001900b17202 */ /* 0x000fe40000000f00 */
[----:B------:R-:W-:Y:S01]  /*3af0*/  MOV R176, R24 ;  /* 0x0000001800b07202 */ /* 0x000fe20000000f00 */
[----:B------:R-:W-:Y:S06]  /*3b00*/  BRA `(.L_x_3832) ;  /* 0x0000000800187947 */ /* 0x000fec0003800000 */
.L_x_3829:
        /* <DEDUP_REMOVED lines=37> */
.L_x_3835:
        /* <DEDUP_REMOVED lines=33> */
.L_x_3834:
        /* <DEDUP_REMOVED lines=32> */
.L_x_3836:
        /* <DEDUP_REMOVED lines=32> */
.L_x_3832:
        /* <DEDUP_REMOVED lines=50> */
.L_x_3839:
        /* <DEDUP_REMOVED lines=29> */
.L_x_3838:
        /* <DEDUP_REMOVED lines=34> */
.L_x_3841:
        /* <DEDUP_REMOVED lines=29> */
.L_x_3837:
        /* <DEDUP_REMOVED lines=35> */
.L_x_3843:
        /* <DEDUP_REMOVED lines=29> */
.L_x_3842:
        /* <DEDUP_REMOVED lines=34> */
.L_x_3844:
        /* <DEDUP_REMOVED lines=28> */
.L_x_3840:
        /* <DEDUP_REMOVED lines=45> */
.L_x_3847:
        /* <DEDUP_REMOVED lines=29> */
.L_x_3846:
        /* <DEDUP_REMOVED lines=34> */
.L_x_3849:
        /* <DEDUP_REMOVED lines=29> */
.L_x_3845:
        /* <DEDUP_REMOVED lines=35> */
.L_x_3851:
        /* <DEDUP_REMOVED lines=29> */
.L_x_3850:
        /* <DEDUP_REMOVED lines=34> */
.L_x_3852:
        /* <DEDUP_REMOVED lines=28> */
.L_x_3848:
        /* <DEDUP_REMOVED lines=45> */
.L_x_3855:
        /* <DEDUP_REMOVED lines=29> */
.L_x_3854:
        /* <DEDUP_REMOVED lines=17> */
[C---:B0-----:R-:W-:Y:S01]  /*6a50*/  FFMA.FTZ R24, R213.reuse, R100, R144 ;  /* 0x00000064d5187223 */ /* 0x041fe20000010090 */
        /* <DEDUP_REMOVED lines=16> */
.L_x_3857:
        /* <DEDUP_REMOVED lines=17> */
[C---:B0-----:R-:W-:Y:S01]  /*6c70*/  FFMA.FTZ R24, R213.reuse, R100, R144 ;  /* 0x00000064d5187223 */ /* 0x041fe20000010090 */
        /* <DEDUP_REMOVED lines=11> */
.L_x_3853:
        /* <DEDUP_REMOVED lines=35> */
.L_x_3859:
        /* <DEDUP_REMOVED lines=29> */
.L_x_3858:
        /* <DEDUP_REMOVED lines=34> */
.L_x_3860:
        /* <DEDUP_REMOVED lines=28> */
.L_x_3856:
        /* <DEDUP_REMOVED lines=14> */
.L_x_3827:
        /* <DEDUP_REMOVED lines=125> */
.L_x_3826:
[----:B------:R-:W-:Y:S05]  /*7dc0*/  BSYNC B0 ;  /* 0x0000000000007941 */ /* 0x000fea0003800000 */
.L_x_3825:
        /* <DEDUP_REMOVED lines=356> */
.L_x_3828:
        /* <DEDUP_REMOVED lines=8> */
.L_x_3863:
[----:B------:R-:W-:Y:S05]  /*9490*/  BSYNC B2 ;  /* 0x0000000000027941 */ /* 0x000fea0003800000 */
.L_x_3862:
        /* <DEDUP_REMOVED lines=8> */
.L_x_3864:
[----:B------:R-:W-:Y:S01]  /*9520*/  HFMA2 R216, -RZ, RZ, 0, 1.1920928955078125e-07 ;  /* 0x00000002ffd87431 */ /* 0x000fe200000001ff */
[----:B------:R-:W-:Y:S01]  /*9530*/  MOV R191, R189 ;  /* 0x000000bd00bf7202 */ /* 0x000fe20000000f00 */
[----:B------:R-:W-:-:S07]  /*9540*/  FADD.FTZ R190, R190, R240 ;  /* 0x000000f0bebe7221 */ /* 0x000fce0000010000 */
[----:B------:R-:W-:Y:S05]  /*9550*/  WARPSYNC.COLLECTIVE R235, `(.L_x_3865) ;  /* 0x00000000eb087348 */ /* 0x000fea0003c00000 */
[----:B------:R0:W1:Y:S02]  /*9560*/  SHFL.BFLY P3, R240, R191, R216, R234 ;  /* 0x0c0000d8bff07389 */ /* 0x00006400000600ea */
[----:B01----:R-:W-:Y:S05]  /*9570*/  ENDCOLLECTIVE ;  /* 0x000000000000791b */ /* 0x003fea0003800000 */
.L_x_3865:
[----:B------:R-:W-:Y:S01]  /*9580*/  MOV R191, R190 ;  /* 0x000000be00bf7202 */ /* 0x000fe20000000f00 */
[----:B------:R-:W-:-:S07]  /*9590*/  FADD.FTZ R189, R189, R240 ;  /* 0x000000f0bdbd7221 */ /* 0x000fce0000010000 */
[----:B------:R-:W-:Y:S05]  /*95a0*/  WARPSYNC.COLLECTIVE R235, `(.L_x_3866) ;  /* 0x00000000eb087348 */ /* 0x000fea0003c00000 */
[----:B------:R0:W1:Y:S02]  /*95b0*/  SHFL.BFLY P3, R240, R191, R216, R234 ;  /* 0x0c0000d8bff07389 */ /* 0x00006400000600ea */
[----:B01----:R-:W-:Y:S05]  /*95c0*/  ENDCOLLECTIVE ;  /* 0x000000000000791b */ /* 0x003fea0003800000 */
.L_x_3866:
[----:B------:R-:W-:Y:S01]  /*95d0*/  HFMA2 R216, -RZ, RZ, 0, 2.384185791015625e-07 ;  /* 0x00000004ffd87431 */ /* 0x000fe200000001ff */
[----:B------:R-:W-:Y:S01]  /*95e0*/  MOV R191, R189 ;  /* 0x000000bd00bf7202 */ /* 0x000fe20000000f00 */
[----:B------:R-:W-:-:S07]  /*95f0*/  FADD.FTZ R190, R190, R240 ;  /* 0x000000f0bebe7221 */ /* 0x000fce0000010000 */
[----:B------:R-:W-:Y:S05]  /*9600*/  WARPSYNC.COLLECTIVE R235, `(.L_x_3867) ;  /* 0x00000000eb087348 */ /* 0x000fea0003c00000 */
[----:B------:R0:W1:Y:S02]  /*9610*/  SHFL.BFLY P3, R240, R191, R216, R234 ;  /* 0x0c0000d8bff07389 */ /* 0x00006400000600ea */
[----:B01----:R-:W-:Y:S05]  /*9620*/  ENDCOLLECTIVE ;  /* 0x000000000000791b */ /* 0x003fea0003800000 */
.L_x_3867:
[----:B------:R-:W-:Y:S01]  /*9630*/  MOV R191, R190 ;  /* 0x000000be00bf7202 */ /* 0x000fe20000000f00 */
[----:B------:R-:W-:-:S07]  /*9640*/  FADD.FTZ R189, R189, R240 ;  /* 0x000000f0bdbd7221 */ /* 0x000fce0000010000 */
[----:B------:R-:W-:Y:S05]  /*9650*/  WARPSYNC.COLLECTIVE R235, `(.L_x_3868) ;  /* 0x00000000eb087348 */ /* 0x000fea0003c00000 */
[----:B------:R0:W1:Y:S02]  /*9660*/  SHFL.BFLY P3, R240, R191, R216, R234 ;  /* 0x0c0000d8bff07389 */ /* 0x00006400000600ea */
[----:B01----:R-:W-:Y:S05]  /*9670*/  ENDCOLLECTIVE ;  /* 0x000000000000791b */ /* 0x003fea0003800000 */
.L_x_3868:
[----:B------:R-:W-:Y:S01]  /*9680*/  HFMA2 R216, -RZ, RZ, 0, 4.76837158203125e-07 ;  /* 0x00000008ffd87431 */ /* 0x000fe200000001ff */
[----:B------:R-:W-:Y:S01]  /*9690*/  MOV R191, R189 ;  /* 0x000000bd00bf7202 */ /* 0x000fe20000000f00 */
[----:B------:R-:W-:-:S07]  /*96a0*/  FADD.FTZ R190, R190, R240 ;  /* 0x000000f0bebe7221 */ /* 0x000fce0000010000 */
[----:B------:R-:W-:Y:S05]  /*96b0*/  WARPSYNC.COLLECTIVE R235, `(.L_x_3869) ;  /* 0x00000000eb087348 */ /* 0x000fea0003c00000 */
[----:B------:R0:W1:Y:S02]  /*96c0*/  SHFL.BFLY P3, R240, R191, R216, R234 ;  /* 0x0c0000d8bff07389 */ /* 0x00006400000600ea */
[----:B01----:R-:W-:Y:S05]  /*96d0*/  ENDCOLLECTIVE ;  /* 0x000000000000791b */ /* 0x003fea0003800000 */
.L_x_3869:
[----:B------:R-:W-:Y:S01]  /*96e0*/  MOV R191, R190 ;  /* 0x000000be00bf7202 */ /* 0x000fe20000000f00 */
[----:B------:R-:W-:-:S07]  /*96f0*/  FADD.FTZ R189, R189, R240 ;  /* 0x000000f0bdbd7221 */ /* 0x000fce0000010000 */
[----:B------:R-:W-:Y:S05]  /*9700*/  WARPSYNC.COLLECTIVE R235, `(.L_x_3870) ;  /* 0x00000000eb087348 */ /* 0x000fea0003c00000 */
[----:B------:R0:W1:Y:S02]  /*9710*/  SHFL.BFLY P3, R240, R191, R216, R234 ;  /* 0x0c0000d8bff07389 */ /* 0x00006400000600ea */
[----:B01----:R-:W-:Y:S05]  /*9720*/  ENDCOLLECTIVE ;  /* 0x000000000000791b */ /* 0x003fea0003800000 */
.L_x_3870:
[----:B------:R-:W-:Y:S01]  /*9730*/  HFMA2 R216, -RZ, RZ, 0, 9.5367431640625e-07 ;  /* 0x00000010ffd87431 */ /* 0x000fe200000001ff */
[----:B------:R-:W-:Y:S01]  /*9740*/  MOV R191, R189 ;  /* 0x000000bd00bf7202 */ /* 0x000fe20000000f00 */
[----:B------:R-:W-:-:S07]  /*9750*/  FADD.FTZ R190, R190, R240 ;  /* 0x000000f0bebe7221 */ /* 0x000fce0000010000 */
[----:B------:R-:W-:Y:S05]  /*9760*/  WARPSYNC.COLLECTIVE R235, `(.L_x_3871) ;  /* 0x00000000eb087348 */ /* 0x000fea0003c00000 */
[----:B------:R0:W1:Y:S02]  /*9770*/  SHFL.BFLY P3, R240, R191, R216, R234 ;  /* 0x0c0000d8bff07389 */ /* 0x00006400000600ea */
[----:B01----:R-:W-:Y:S05]  /*9780*/  ENDCOLLECTIVE ;  /* 0x000000000000791b */ /* 0x003fea0003800000 */
.L_x_3871:
[----:B------:R-:W-:Y:S02]  /*9790*/  MOV R191, R190 ;  /* 0x000000be00bf7202 */ /* 0x000fe40000000f00 */
[----:B------:R-:W-:-:S07]  /*97a0*/  MOV R236, R240 ;  /* 0x000000f000ec7202 */ /* 0x000fce0000000f00 */
[----:B------:R-:W-:Y:S05]  /*97b0*/  WARPSYNC.COLLECTIVE R235, `(.L_x_3872) ;  /* 0x00000000eb087348 */ /* 0x000fea0003c00000 */
[----:B------:R0:W1:Y:S02]  /*97c0*/  SHFL.BFLY P3, R240, R191, R216, R234 ;  /* 0x0c0000d8bff07389 */ /* 0x00006400000600ea */
[----:B01----:R-:W-:Y:S05]  /*97d0*/  ENDCOLLECTIVE ;  /* 0x000000000000791b */ /* 0x003fea0003800000 */
.L_x_3872:
[----:B------:R-:W-:Y:S01]  /*97e0*/  MOV R191, R240 ;  /* 0x000000f000bf7202 */ /* 0x000fe20000000f00 */
[----:B------:R-:W-:Y:S06]  /*97f0*/  BRA `(.L_x_3873) ;  /* 0xffffff9800907947 */ /* 0x000fec000383ffff */
.L_x_3874:
        /* <DEDUP_REMOVED lines=16> */
.L_x_6095:


//--------------------- .text._ZN10layer_norm31ln_parallel_residual_bwd_kernelINS_13Kernel_traitsIf6__halffS2_fjLj1024ELj1ELj4ELj1ELj16ENS_18Kernel_traits_baseILj1024EfS2_fS2_fjLj128EEEEELb0ELb1ELb0EEEvNS_9BwdParamsE --------------------------
	.section	.text._ZN10layer_norm31ln_parallel_residual_bwd_kernelINS_13Kernel_traitsIf6__halffS2_fjLj1024ELj1ELj4ELj1ELj16ENS_18Kernel_traits_baseILj1024EfS2_fS2_fjLj128EEEEELb0ELb1ELb0EEEvNS_9BwdParamsE,"ax",@progbits
	.align	128
        .global         _ZN10layer_norm31ln_parallel_residual_bwd_kernelINS_13Kernel_traitsIf6__halffS2_fjLj1024ELj1ELj4ELj1ELj16ENS_18Kernel_traits_baseILj1024EfS2_fS2_fjLj128EEEEELb0ELb1ELb0EEEvNS_9BwdParamsE
        .type           _ZN10layer_norm31ln_parallel_residual_bwd_kernelINS_13Kernel_traitsIf6__halffS2_fjLj1024ELj1ELj4ELj1ELj16ENS_18Kernel_traits_baseILj1024EfS2_fS2_fjLj128EEEEELb0ELb1ELb0EEEvNS_9BwdParamsE,@function
        .size           _ZN10layer_norm31ln_parallel_residual_bwd_kernelINS_13Kernel_traitsIf6__halffS2_fjLj1024ELj1ELj4ELj1ELj16ENS_18Kernel_traits_baseILj1024EfS2_fS2_fjLj128EEEEELb0ELb1ELb0EEEvNS_9BwdParamsE,(.L_x_6096 - _ZN10layer_norm31ln_parallel_residual_bwd_kernelINS_13Kernel_traitsIf6__halffS2_fjLj1024ELj1ELj4ELj1ELj16ENS_18Kernel_traits_baseILj1024EfS2_fS2_fjLj128EEEEELb0ELb1ELb0EEEvNS_9BwdParamsE)
        .other          _ZN10layer_norm31ln_parallel_residual_bwd_kernelINS_13Kernel_traitsIf6__halffS2_fjLj1024ELj1ELj4ELj1ELj16ENS_18Kernel_traits_baseILj1024EfS2_fS2_fjLj128EEEEELb0ELb1ELb0EEEvNS_9BwdParamsE,@"STO_CUDA_ENTRY STV_DEFAULT"
_ZN10layer_norm31ln_parallel_residual_bwd_kernelINS_13Kernel_traitsIf6__halffS2_fjLj1024ELj1ELj4ELj1ELj16ENS_18Kernel_traits_baseILj1024EfS2_fS2_fjLj128EEEEELb0ELb1ELb0EEEvNS_9BwdParamsE:
.text._ZN10layer_norm31ln_parallel_residual_bwd_kernelINS_13Kernel_traitsIf6__halffS2_fjLj1024ELj1ELj4ELj1ELj16ENS_18Kernel_traits_baseILj1024EfS2_fS2_fjLj128EEEEELb0ELb1ELb0EEEvNS_9BwdParamsE:
        /* <DEDUP_REMOVED lines=115> */
.L_x_3926:
        /* <DEDUP_REMOVED lines=34> */
[----:B--2---:R-:W-:-:S04]  /*0950*/  FADD.FTZ R168, -R222, R168 ;  /* 0x000000a8dea87221 */ /* 0x004fc80000010100 */
[----:B-----5:R-:W-:Y:S01]  /*0960*/  FMUL.FTZ R223, R189, R168 ;  /* 0x000000a8bddf7220 */ /* 0x020fe20000410000 */
[--C-:B----4-:R-:W-:Y:S02]  /*0970*/  HADD2.F32 R221, -RZ, R172.reuse.H0_H0 ;  /* 0x200000acffdd7230 */ /* 0x110fe40000004100 */
[C---:B------:R-:W-:Y:S01]  /*0980*/  FADD.FTZ R170, -R222.reuse, R170 ;  /* 0x000000aadeaa7221 */ /* 0x040fe20000010100 */
[----:B------:R-:W-:Y:S02]  /*0990*/  HADD2.F32 R172, -RZ, R172.H1_H1 ;  /* 0x300000acffac7230 */ /* 0x000fe40000004100 */
[----:B------:R-:W-:Y:S01]  /*09a0*/  FADD.FTZ R220, -R222, R169 ;  /* 0x000000a9dedc7221 */ /* 0x000fe20000010100 */
[----:B------:R-:W-:Y:S01]  /*09b0*/  FADD.FTZ R100, R100, R221 ;  /* 0x000000dd64647221 */ /* 0x000fe20000010000 */
[-C--:B------:R-:W-:Y:S01]  /*09c0*/  FFMA.FTZ R68, R223, R221.reuse, R68 ;  /* 0x000000dddf447223 */ /* 0x080fe20000010044 */
[----:B------:R-:W-:Y:S01]  /*09d0*/  FMUL.FTZ R221, R36, R221 ;  /* 0x000000dd24dd7220 */ /* 0x000fe20000410000 */
[----:B------:R-:W-:-:S02]  /*09e0*/  HADD2.F32 R217, -RZ, R173.H0_H0 ;  /* 0x200000adffd97230 */ /* 0x000fc40000004100 */
[C---:B------:R-:W-:Y:S01]  /*09f0*/  FADD.FTZ R216, -R222.reuse, R171 ;  /* 0x000000abded87221 */ /* 0x040fe20000010100 */
[C---:B------:R-:W-:Y:S01]  /*0a00*/  FMUL.FTZ R219, R189.reuse, R170 ;  /* 0x000000aabddb7220 */ /* 0x040fe20000410000 */
[----:B------:R-:W-:Y:S01]  /*0a10*/  FMUL.FTZ R220, R189, R220 ;  /* 0x000000dcbddc7220 */ /* 0x000fe20000410000 */
[----:B------:R-:W-:Y:S01]  /*0a20*/  FMUL.FTZ R218, R37, R172 ;  /* 0x000000ac25da7220 */ /* 0x000fe20000410000 */
[----:B------:R-:W-:Y:S01]  /*0a30*/  FADD.FTZ R169, RZ, R221 ;  /* 0x000000ddffa97221 */ /* 0x000fe20000010000 */
[----:B------:R-:W-:Y:S01]  /*0a40*/  FFMA.FTZ R171, R223, R221, RZ ;  /* 0x000000dddfab7223 */ /* 0x000fe200000100ff */
[----:B------:R-:W-:Y:S02]  /*0a50*/  HADD2.F32 R214, -RZ, R173.H1_H1 ;  /* 0x300000adffd67230 */ /* 0x000fe40000004100 */
[----:B---3--:R-:W-:Y:S01]  /*0a60*/  FADD.FTZ R176, -R222, R176 ;  /* 0x000000b0deb07221 */ /* 0x008fe20000010100 */
[----:B------:R-:W-:Y:S01]  /*0a70*/  FMUL.FTZ R216, R189, R216 ;  /* 0x000000d8bdd87220 */ /* 0x000fe20000410000 */
        /* <DEDUP_REMOVED lines=20> */
[----:B0-----:R-:W-:-:S02]  /*0bc0*/  HADD2.F32 R209, -RZ, R175.H0_H0 ;  /* 0x200000afffd17230 */ /* 0x001fc40000004100 */
[C---:B------:R-:W-:Y:S01]  /*0bd0*/  FMUL.FTZ R211, R189.reuse, R178 ;  /* 0x000000b2bdd37220 */ /* 0x040fe20000410000 */
        /* <DEDUP_REMOVED lines=23> */
.L_x_3878:
[----:B------:R-:W-:Y:S05]  /*0d50*/  BSYNC.RECONVERGENT B1 ;  /* 0x0000000000017941 */ /* 0x000fea0003800200 */
.L_x_3877:
        /* <DEDUP_REMOVED lines=19> */
[----:B------:R-:W-:Y:S02]  /*0e90*/  FADD.FTZ R20, -R222, R9 ;  /* 0x00000009de147221 */ /* 0x000fe40000010100 */
[----:B0----5:R-:W-:Y:S01]  /*0ea0*/  FMUL.FTZ R7, R189, R8 ;  /* 0x00000008bd077220 */ /* 0x021fe20000410000 */
[----:B----4-:R-:W-:-:S02]  /*0eb0*/  HADD2.F32 R11, -RZ, R12.H0_H0 ;  /* 0x2000000cff0b7230 */ /* 0x010fc40000004100 */
[----:B------:R-:W-:Y:S01]  /*0ec0*/  FMUL.FTZ R9, R189, R10 ;  /* 0x0000000abd097220 */ /* 0x000fe20000410000 */
[----:B------:R-:W-:Y:S02]  /*0ed0*/  HADD2.F32 R12, -RZ, R12.H1_H1 ;  /* 0x3000000cff0c7230 */ /* 0x000fe40000004100 */
[-C--:B------:R-:W-:Y:S01]  /*0ee0*/  FMUL.FTZ R10, R44, R11.reuse ;  /* 0x0000000b2c0a7220 */ /* 0x080fe20000410000 */
[----:B---3--:R-:W-:Y:S01]  /*0ef0*/  FADD.FTZ R174, -R222, R18 ;  /* 0x00000012deae7221 */ /* 0x008fe20000010100 */
[----:B------:R-:W-:Y:S01]  /*0f00*/  FADD.FTZ R108, R108, R11 ;  /* 0x0000000b6c6c7221 */ /* 0x000fe20000010000 */
[----:B------:R-:W-:Y:S01]  /*0f10*/  FFMA.FTZ R76, R7, R11, R76 ;  /* 0x0000000b074c7223 */ /* 0x000fe2000001004c */
[--C-:B------:R-:W-:Y:S02]  /*0f20*/  HADD2.F32 R169, -RZ, R13.reuse.H0_H0 ;  /* 0x2000000dffa97230 */ /* 0x100fe40000004100 */
[C---:B------:R-:W-:Y:S01]  /*0f30*/  FADD.FTZ R170, -R222.reuse, R17 ;  /* 0x00000011deaa7221 */ /* 0x040fe20000010100 */
[----:B------:R-:W-:Y:S01]  /*0f40*/  FMUL.FTZ R6, R189, R20 ;  /* 0x00000014bd067220 */ /* 0x000fe20000410000 */
[----:B------:R-:W-:Y:S01]  /*0f50*/  FMUL.FTZ R11, R45, R12 ;  /* 0x0000000c2d0b7220 */ /* 0x000fe20000410000 */
[----:B------:R-:W-:Y:S01]  /*0f60*/  FADD.FTZ R18, R227, R10 ;  /* 0x0000000ae3127221 */ /* 0x000fe20000010000 */
[----:B------:R-:W-:Y:S01]  /*0f70*/  FFMA.FTZ R17, R7, R10, R224 ;  /* 0x0000000a07117223 */ /* 0x000fe200000100e0 */
[----:B------:R-:W-:Y:S01]  /*0f80*/  FADD.FTZ R176, -R222, R19 ;  /* 0x00000013deb07221 */ /* 0x000fe20000010100 */
[----:B------:R-:W-:-:S02]  /*0f90*/  HADD2.F32 R168, -RZ, R13.H1_H1 ;  /* 0x3000000dffa87230 */ /* 0x000fc40000004100 */
[----:B------:R-:W-:Y:S01]  /*0fa0*/  FADD.FTZ R16, -R222, R16 ;  /* 0x00000010de107221 */ /* 0x000fe20000010100 */
[----:B------:R-:W-:Y:S01]  /*0fb0*/  FADD.FTZ R109, R109, R12 ;  /* 0x0000000c6d6d7221 */ /* 0x000fe20000010000 */
[----:B------:R-:W-:Y:S01]  /*0fc0*/  FFMA.FTZ R77, R6, R12, R77 ;  /* 0x0000000c064d7223 */ /* 0x000fe2000001004d */
[----:B------:R-:W-:Y:S01]  /*0fd0*/  FADD.FTZ R19, R18, R11 ;  /* 0x0000000b12137221 */ /* 0x000fe20000010000 */
[----:B------:R-:W-:Y:S01]  /*0fe0*/  FMUL.FTZ R12, R46, R169 ;  /* 0x000000a92e0c7220 */ /* 0x000fe20000410000 */
[----:B------:R-:W-:Y:S01]  /*0ff0*/  FFMA.FTZ R18, R6, R11, R17 ;  /* 0x0000000b06127223 */ /* 0x000fe20000010011 */
[----:B------:R-:W-:Y:S02]  /*1000*/  HADD2.F32 R171, -RZ, R14.H0_H0 ;  /* 0x2000000effab7230 */ /* 0x000fe40000004100 */
[----:B------:R-:W-:Y:S01]  /*1010*/  FADD.FTZ R110, R110, R169 ;  /* 0x000000a96e6e7221 */ /* 0x000fe20000010000 */
[--C-:B------:R-:W-:Y:S02]  /*1020*/  HADD2.F32 R173, -RZ, R15.reuse.H0_H0 ;  /* 0x2000000fffad7230 */ /* 0x100fe40000004100 */
[----:B------:R-:W-:Y:S01]  /*1030*/  FFMA.FTZ R78, R9, R169, R78 ;  /* 0x000000a9094e7223 */ /* 0x000fe2000001004e */
[----:B------:R-:W-:-:S02]  /*1040*/  HADD2.F32 R178, -RZ, R15.H1_H1 ;  /* 0x3000000fffb27230 */ /* 0x000fc40000004100 */
        /* <DEDUP_REMOVED lines=10> */
[C---:B------:R-:W-:Y:S01]  /*10f0*/  FFMA.FTZ R18, R8.reuse, R13, R169 ;  /* 0x0000000d08127223 */ /* 0x040fe200000100a9 */
        /* <DEDUP_REMOVED lines=22> */
.L_x_3880:
[----:B------:R-:W-:Y:S05]  /*1260*/  BSYNC.RECONVERGENT B1 ;  /* 0x0000000000017941 */ /* 0x000fea0003800200 */
.L_x_3879:
        /* <DEDUP_REMOVED lines=17> */
[----:B------:R-:W-:-:S03]  /*1380*/  FADD.FTZ R180, -R222, R25 ;  /* 0x00000019deb47221 */ /* 0x000fc60000010100 */
[C---:B-----5:R-:W-:Y:S01]  /*1390*/  FMUL.FTZ R21, R189.reuse, R24 ;  /* 0x00000018bd157220 */ /* 0x060fe20000410000 */
[----:B------:R-:W-:Y:S01]  /*13a0*/  FMUL.FTZ R24, R189, R180 ;  /* 0x000000b4bd187220 */ /* 0x000fe20000410000 */
[--C-:B----4-:R-:W-:Y:S02]  /*13b0*/  HADD2.F32 R25, -RZ, R168.reuse.H0_H0 ;  /* 0x200000a8ff197230 */ /* 0x110fe40000004100 */
[----:B------:R-:W-:-:S03]  /*13c0*/  HADD2.F32 R168, -RZ, R168.H1_H1 ;  /* 0x300000a8ffa87230 */ /* 0x000fc60000004100 */
[-C--:B------:R-:W-:Y:S01]  /*13d0*/  FMUL.FTZ R180, R52, R25.reuse ;  /* 0x0000001934b47220 */ /* 0x080fe20000410000 */
[----:B------:R-:W-:Y:S01]  /*13e0*/  FADD.FTZ R116, R116, R25 ;  /* 0x0000001974747221 */ /* 0x000fe20000010000 */
[----:B------:R-:W-:Y:S01]  /*13f0*/  FFMA.FTZ R84, R21, R25, R84 ;  /* 0x0000001915547223 */ /* 0x000fe20000010054 */
[C---:B------:R-:W-:Y:S01]  /*1400*/  FADD.FTZ R26, -R222.reuse, R26 ;  /* 0x0000001ade1a7221 */ /* 0x040fe20000010100 */
[----:B------:R-:W-:Y:S01]  /*1410*/  FADD.FTZ R182, -R222, R27 ;  /* 0x0000001bdeb67221 */ /* 0x000fe20000010100 */
[----:B------:R-:W-:Y:S01]  /*1420*/  FADD.FTZ R117, R117, R168 ;  /* 0x000000a875757221 */ /* 0x000fe20000010000 */
[-C--:B------:R-:W-:Y:S01]  /*1430*/  FFMA.FTZ R85, R24, R168.reuse, R85 ;  /* 0x000000a818557223 */ /* 0x080fe20000010055 */
[----:B------:R-:W-:Y:S01]  /*1440*/  FMUL.FTZ R25, R53, R168 ;  /* 0x000000a835197220 */ /* 0x000fe20000410000 */
[--C-:B------:R-:W-:Y:S02]  /*1450*/  HADD2.F32 R27, -RZ, R169.reuse.H0_H0 ;  /* 0x200000a9ff1b7230 */ /* 0x100fe40000004100 */
[----:B------:R-:W-:Y:S01]  /*1460*/  FADD.FTZ R168, R227, R180 ;  /* 0x000000b4e3a87221 */ /* 0x000fe20000010000 */
[----:B0-----:R-:W-:-:S02]  /*1470*/  HADD2.F32 R178, -RZ, R169.H1_H1 ;  /* 0x300000a9ffb27230 */ /* 0x001fc40000004100 */
[----:B------:R-:W-:Y:S01]  /*1480*/  FFMA.FTZ R169, R21, R180, R224 ;  /* 0x000000b415a97223 */ /* 0x000fe200000100e0 */
[--C-:B-1----:R-:W-:Y:S02]  /*1490*/  HADD2.F32 R177, -RZ, R171.reuse.H0_H0 ;  /* 0x200000abffb17230 */ /* 0x102fe40000004100 */
[C---:B------:R-:W-:Y:S01]  /*14a0*/  FMUL.FTZ R23, R189.reuse, R26 ;  /* 0x0000001abd177220 */ /* 0x040fe20000410000 */
[----:B------:R-:W-:Y:S02]  /*14b0*/  HADD2.F32 R176, -RZ, R171.H1_H1 ;  /* 0x300000abffb07230 */ /* 0x000fe40000004100 */
[----:B------:R-:W-:Y:S01]  /*14c0*/  FMUL.FTZ R26, R189, R182 ;  /* 0x000000b6bd1a7220 */ /* 0x000fe20000410000 */
[----:B------:R-:W-:Y:S01]  /*14d0*/  FADD.FTZ R171, R168, R25 ;  /* 0x00000019a8ab7221 */ /* 0x000fe20000010000 */
[----:B------:R-:W-:Y:S01]  /*14e0*/  FMUL.FTZ R182, R54, R27 ;  /* 0x0000001b36b67220 */ /* 0x000fe20000410000 */
[----:B------:R-:W-:Y:S01]  /*14f0*/  FFMA.FTZ R168, R24, R25, R169 ;  /* 0x0000001918a87223 */ /* 0x000fe200000100a9 */
[----:B------:R-:W-:-:S02]  /*1500*/  HADD2.F32 R179, -RZ, R170.H0_H0 ;  /* 0x200000aaffb37230 */ /* 0x000fc40000004100 */
[----:B------:R-:W-:Y:S01]  /*1510*/  FADD.FTZ R118, R118, R27 ;  /* 0x0000001b76767221 */ /* 0x000fe20000010000 */
[----:B------:R-:W-:Y:S02]  /*1520*/  HADD2.F32 R188, -RZ, R170.H1_H1 ;  /* 0x300000aaffbc7230 */ /* 0x000fe40000004100 */
[----:B------:R-:W-:Y:S01]  /*1530*/  FFMA.FTZ R86, R23, R27, R86 ;  /* 0x0000001b17567223 */ /* 0x000fe20000010056 */
[C---:B---3--:R-:W-:Y:S01]  /*1540*/  FADD.FTZ R172, -R222.reuse, R172 ;  /* 0x000000acdeac7221 */ /* 0x048fe20000010100 */
[----:B------:R-:W-:Y:S01]  /*1550*/  FMUL.FTZ R27, R55, R178 ;  /* 0x000000b2371b7220 */ /* 0x000fe20000410000 */
        /* <DEDUP_REMOVED lines=8> */
[----:B------:R-:W-:Y:S01]  /*15e0*/  FADD.FTZ R174, -R222, R174 ;  /* 0x000000aedeae7221 */ /* 0x000fe20000010100 */
[----:B------:R-:W-:Y:S01]  /*15f0*/  FMUL.FTZ R183, R57, R188 ;  /* 0x000000bc39b77220 */ /* 0x000fe20000410000 */
        /* <DEDUP_REMOVED lines=23> */
.L_x_3882:
[----:B------:R-:W-:Y:S05]  /*1770*/  BSYNC.RECONVERGENT B1 ;  /* 0x0000000000017941 */ /* 0x000fea0003800200 */
.L_x_3881:
        /* <DEDUP_REMOVED lines=17> */
[C---:B------:R-:W-:Y:S01]  /*1890*/  FADD.FTZ R170, -R222.reuse, R170 ;  /* 0x000000aadeaa7221 */ /* 0x040fe20000010100 */
[C---:B0-----:R-:W-:Y:S01]  /*18a0*/  FADD.FTZ R194, -R222.reuse, R171 ;  /* 0x000000abdec27221 */ /* 0x041fe20000010100 */
[C---:B---3--:R-:W-:Y:S01]  /*18b0*/  FADD.FTZ R198, -R222.reuse, R172 ;  /* 0x000000acdec67221 */ /* 0x048fe20000010100 */
[C---:B-----5:R-:W-:Y:S01]  /*18c0*/  FMUL.FTZ R191, R189.reuse, R168 ;  /* 0x000000a8bdbf7220 */ /* 0x060fe20000410000 */
[----:B------:R-:W-:Y:S01]  /*18d0*/  FADD.FTZ R200, -R222, R173 ;  /* 0x000000addec87221 */ /* 0x000fe20000010100 */
[C---:B-1----:R-:W-:Y:S01]  /*18e0*/  FMUL.FTZ R193, R189.reuse, R170 ;  /* 0x000000aabdc17220 */ /* 0x042fe20000410000 */
[----:B------:R-:W-:Y:S01]  /*18f0*/  FMUL.FTZ R195, R189, R198 ;  /* 0x000000c6bdc37220 */ /* 0x000fe20000410000 */
[----:B----4-:R-:W-:-:S02]  /*1900*/  HADD2.F32 R169, -RZ, R176.H0_H0 ;  /* 0x200000b0ffa97230 */ /* 0x010fc40000004100 */
[C---:B------:R-:W-:Y:S01]  /*1910*/  FMUL.FTZ R192, R189.reuse, R196 ;  /* 0x000000c4bdc07220 */ /* 0x040fe20000410000 */
[----:B------:R-:W-:Y:S02]  /*1920*/  HADD2.F32 R176, -RZ, R176.H1_H1 ;  /* 0x300000b0ffb07230 */ /* 0x000fe40000004100 */
[----:B------:R-:W-:Y:S01]  /*1930*/  FMUL.FTZ R196, R189, R200 ;  /* 0x000000c8bdc47220 */ /* 0x000fe20000410000 */
[--C-:B------:R-:W-:Y:S02]  /*1940*/  HADD2.F32 R171, -RZ, R177.reuse.H0_H0 ;  /* 0x200000b1ffab7230 */ /* 0x100fe40000004100 */
[-C--:B------:R-:W-:Y:S01]  /*1950*/  FMUL.FTZ R198, R60, R169.reuse ;  /* 0x000000a93cc67220 */ /* 0x080fe20000410000 */
        /* <DEDUP_REMOVED lines=10> */
[----:B------:R-:W-:Y:S01]  /*1a00*/  FFMA.FTZ R168, R192, R199, R169 ;  /* 0x000000c7c0a87223 */ /* 0x000fe200000100a9 */
[--C-:B------:R-:W-:Y:S02]  /*1a10*/  HADD2.F32 R173, -RZ, R178.reuse.H0_H0 ;  /* 0x200000b2ffad7230 */ /* 0x100fe40000004100 */
        /* <DEDUP_REMOVED lines=9> */
[----:B------:R-:W-:-:S02]  /*1ab0*/  HADD2.F32 R175, -RZ, R179.H0_H0 ;  /* 0x200000b3ffaf7230 */ /* 0x000fc40000004100 */
[----:B------:R-:W-:Y:S01]  /*1ac0*/  FADD.FTZ R174, -R222, R174 ;  /* 0x000000aedeae7221 */ /* 0x000fe20000010100 */
        /* <DEDUP_REMOVED lines=26> */
.L_x_3884:
[----:B------:R-:W-:Y:S05]  /*1c70*/  BSYNC.RECONVERGENT B1 ;  /* 0x0000000000017941 */ /* 0x000fea0003800200 */
.L_x_3883:
        /* <DEDUP_REMOVED lines=23> */
.L_x_3938:
        /* <DEDUP_REMOVED lines=47> */
.L_x_3890:
        /* <DEDUP_REMOVED lines=33> */
.L_x_3889:
        /* <DEDUP_REMOVED lines=32> */
.L_x_3892:
        /* <DEDUP_REMOVED lines=33> */
.L_x_3888:
        /* <DEDUP_REMOVED lines=24> */
[----:B------:R-:W-:Y:S01]  /*2880*/  FFMA.FTZ R170, R189, R171, R130 ;  /* 0x000000abbdaa7223 */ /* 0x000fe20000010082 */
[----:B------:R-:W-:Y:S01]  /*2890*/  FADD.FTZ R222, R207, -R222 ;  /* 0x800000decfde7221 */ /* 0x000fe20000010000 */
        /* <DEDUP_REMOVED lines=11> */
.L_x_3894:
        /* <DEDUP_REMOVED lines=33> */
.L_x_3893:
        /* <DEDUP_REMOVED lines=32> */
.L_x_3895:
        /* <DEDUP_REMOVED lines=32> */
.L_x_3891:
        /* <DEDUP_REMOVED lines=15> */
.L_x_3887:
[----:B------:R-:W-:Y:S05]  /*3050*/  BSYNC.RECONVERGENT B1 ;  /* 0x0000000000017941 */ /* 0x000fea0003800200 */
.L_x_3886:
        /* <DEDUP_REMOVED lines=46> */
.L_x_3900:
        /* <DEDUP_REMOVED lines=29> */
.L_x_3899:
        /* <DEDUP_REMOVED lines=37> */
.L_x_3902:
        /* <DEDUP_REMOVED lines=29> */
.L_x_3898:
        /* <DEDUP_REMOVED lines=41> */
.L_x_3904:
        /* <DEDUP_REMOVED lines=29> */
.L_x_3903:
        /* <DEDUP_REMOVED lines=37> */
.L_x_3905:
        /* <DEDUP_REMOVED lines=28> */
.L_x_3901:
        /* <DEDUP_REMOVED lines=11> */
.L_x_3897:
[----:B------:R-:W-:Y:S05]  /*4250*/  BSYNC.RECONVERGENT B1 ;  /* 0x0000000000017941 */ /* 0x000fea0003800200 */
.L_x_3896:
        /* <DEDUP_REMOVED lines=46> */
.L_x_3910:
        /* <DEDUP_REMOVED lines=29> */
.L_x_3909:
        /* <DEDUP_REMOVED lines=37> */
.L_x_3912:
        /* <DEDUP_REMOVED lines=29> */
.L_x_3908:
        /* <DEDUP_REMOVED lines=41> */
.L_x_3914:
        /* <DEDUP_REMOVED lines=29> */
.L_x_3913:
        /* <DEDUP_REMOVED lines=37> */
.L_x_3915:
        /* <DEDUP_REMOVED lines=28> */
.L_x_3911:
        /* <DEDUP_REMOVED lines=11> */
.L_x_3907:
[----:B------:R-:W-:Y:S05]  /*5450*/  BSYNC.RECONVERGENT B1 ;  /* 0x0000000000017941 */ /* 0x000fea0003800200 */
.L_x_3906:
        /* <DEDUP_REMOVED lines=46> */
.L_x_3920:
        /* <DEDUP_REMOVED lines=29> */
.L_x_3919:
        /* <DEDUP_REMOVED lines=37> */
.L_x_3922:
        /* <DEDUP_REMOVED lines=29> */
.L_x_3918:
        /* <DEDUP_REMOVED lines=41> */
.L_x_3924:
        /* <DEDUP_REMOVED lines=29> */
.L_x_3923:
        /* <DEDUP_REMOVED lines=37> */
.L_x_3925:
        /* <DEDUP_REMOVED lines=28> */
.L_x_3921:
        /* <DEDUP_REMOVED lines=10> */
.L_x_3917:
[----:B------:R-:W-:Y:S05]  /*6640*/  BSYNC.RECONVERGENT B1 ;  /* 0x0000000000017941 */ /* 0x000fea0003800200 */
.L_x_3916:
[----:B-1-34-:R-:W1:Y:S02]  /*6650*/  LDC.64 R168, c[0x0][0x380] ;  /* 0x0000e000ffa87b82 */ /* 0x01ae640000000a00 */
[----:B-1----:R-:W-:-:S04]  /*6660*/  LEA R2, R168, R2, 0x2 ;  /* 0x00000002a8027211 */ /* 0x002fc800078e10ff */
[----:B------:R-:W-:-:S13]  /*6670*/  ISETP.GE.AND P0, PT, R2, R169, PT ;  /* 0x000000a90200720c */ /* 0x000fda0003f06270 */
[----:B------:R-:W-:Y:S05]  /*6680*/  @!P0 BRA `(.L_x_3926) ;  /* 0xffffffa000288947 */ /* 0x000fea000383ffff */
.L_x_3876:
[----:B------:R-:W-:Y:S05]  /*6690*/  BSYNC B0 ;  /* 0x0000000000007941 */ /* 0x000fea0003800000 */
.L_x_3875:
        /* <DEDUP_REMOVED lines=257> */
.L_x_3885:
        /* <DEDUP_REMOVED lines=8> */
.L_x_3928:
[----:B------:R-:W-:Y:S05]  /*7730*/  BSYNC B1 ;  /* 0x0000000000017941 */ /* 0x000fea0003800000 */
.L_x_3927:
        /* <DEDUP_REMOVED lines=8> */
.L_x_3929:
[----:B------:R-:W-:Y:S01]  /*77c0*/  FADD.FTZ R168, R168, R227 ;  /* 0x000000e3a8a87221 */ /* 0x000fe20000010000 */
[----:B------:R-:W-:-:S04]  /*77d0*/  HFMA2 R178, -RZ, RZ, 0, 1.1920928955078125e-07 ;  /* 0x00000002ffb27431 */ /* 0x000fc800000001ff */
[----:B------:R-:W-:Y:S02]  /*77e0*/  MOV R179, R168 ;  /* 0x000000a800b37202 */ /* 0x000fe40000000f00 */
[----:B------:R-:W-:-:S07]  /*77f0*/  MOV R169, R177 ;  /* 0x000000b100a97202 */ /* 0x000fce0000000f00 */
[----:B------:R-:W-:Y:S05]  /*7800*/  WARPSYNC.COLLECTIVE R176, `(.L_x_3930) ;  /* 0x00000000b0087348 */ /* 0x000fea0003c00000 */
[----:B------:R0:W1:Y:S02]  /*7810*/  SHFL.BFLY P0, R177, R179, R178, R225 ;  /* 0x0c0000b2b3b17389 */ /* 0x00006400000000e1 */
[----:B01----:R-:W-:Y:S05]  /*7820*/  ENDCOLLECTIVE ;  /* 0x000000000000791b */ /* 0x003fea0003800000 */
.L_x_3930:
[----:B------:R-:W-:-:S05]  /*7830*/  FADD.FTZ R169, R169, R224 ;  /* 0x000000e0a9a97221 */ /* 0x000fca0000010000 */
[----:B------:R-:W-:Y:S02]  /*7840*/  MOV R179, R169 ;  /* 0x000000a900b37202 */ /* 0x000fe40000000f00 */
[----:B------:R-:W-:-:S07]  /*7850*/  MOV R171, R177 ;  /* 0x000000b100ab7202 */ /* 0x000fce0000000f00 */
[----:B------:R-:W-:Y:S05]  /*7860*/  WARPSYNC.COLLECTIVE R176, `(.L_x_3931) ;  /* 0x00000000b0087348 */ /* 0x000fea0003c00000 */
[----:B------:R0:W1:Y:S02]  /*7870*/  SHFL.BFLY P0, R177, R179, R178, R225 ;  /* 0x0c0000b2b3b17389 */ /* 0x00006400000000e1 */
[----:B01----:R-:W-:Y:S05]  /*7880*/  ENDCOLLECTIVE ;  /* 0x000000000000791b */ /* 0x003fea0003800000 */
.L_x_3931:
[----:B------:R-:W-:Y:S01]  /*7890*/  FADD.FTZ R171, R168, R171 ;  /* 0x000000aba8ab7221 */ /* 0x000fe20000010000 */
[----:B------:R-:W-:-:S04]  /*78a0*/  HFMA2 R178, -RZ, RZ, 0, 2.384185791015625e-07 ;  /* 0x00000004ffb27431 */ /* 0x000fc800000001ff */
[----:B------:R-:W-:Y:S02]  /*78b0*/  MOV R179, R171 ;  /* 0x000000ab00b37202 */ /* 0x000fe40000000f00 */
[----:B------:R-:W-:-:S07]  /*78c0*/  MOV R170, R177 ;  /* 0x000000b100aa7202 */ /* 0x000fce0000000f00 */
[----:B------:R-:W-:Y:S05]  /*78d0*/  WARPSYNC.COLLECTIVE R176, `(.L_x_3932) ;  /* 0x00000000b0087348 */ /* 0x000fea0003c00000 */
[----:B------:R0:W1:Y:S02]  /*78e0*/  SHFL.BFLY P0, R177, R179, R178, R225 ;  /* 0x0c0000b2b3b17389 */ /* 0x00006400000000e1 */
[----:B01----:R-:W-:Y:S05]  /*78f0*/  ENDCOLLECTIVE ;  /* 0x000000000000791b */ /* 0x003fea0003800000 */
.L_x_3932:
[----:B------:R-:W-:-:S05]  /*7900*/  FADD.FTZ R170, R169, R170 ;  /* 0x000000aaa9aa7221 */ /* 0x000fca0000010000 */
[----:B------:R-:W-:Y:S02]  /*7910*/  MOV R179, R170 ;  /* 0x000000aa00b37202 */ /* 0x000fe40000000f00 */
[----:B------:R-:W-:-:S07]  /*7920*/  MOV R172, R177 ;  /* 0x000000b100ac7202 */ /* 0x000fce0000000f00 */
[----:B------:R-:W-:Y:S05]  /*7930*/  WARPSYNC.COLLECTIVE R176, `(.L_x_3933) ;  /* 0x00000000b0087348 */ /* 0x000fea0003c00000 */
[----:B------:R0:W1:Y:S02]  /*7940*/  SHFL.BFLY P0, R177, R179, R178, R225 ;  /* 0x0c0000b2b3b17389 */ /* 0x00006400000000e1 */
[----:B01----:R-:W-:Y:S05]  /*7950*/  ENDCOLLECTIVE ;  /* 0x000000000000791b */ /* 0x003fea0003800000 */
.L_x_3933:
[----:B------:R-:W-:Y:S01]  /*7960*/  FADD.FTZ R172, R171, R172 ;  /* 0x000000acabac7221 */ /* 0x000fe20000010000 */
[----:B------:R-:W-:-:S04]  /*7970*/  HFMA2 R178, -RZ, RZ, 0, 4.76837158203125e-07 ;  /* 0x00000008ffb27431 */ /* 0x000fc800000001ff */
[----:B------:R-:W-:Y:S02]  /*7980*/  MOV R179, R172 ;  /* 0x000000ac00b37202 */ /* 0x000fe40000000f00 */
[----:B------:R-:W-:-:S07]  /*7990*/  MOV R173, R177 ;  /* 0x000000b100ad7202 */ /* 0x000fce0000000f00 */
[----:B------:R-:W-:Y:S05]  /*79a0*/  WARPSYNC.COLLECTIVE R176, `(.L_x_3934) ;  /* 0x00000000b0087348 */ /* 0x000fea0003c00000 */
[----:B------:R0:W1:Y:S02]  /*79b0*/  SHFL.BFLY P0, R177, R179, R178, R225 ;  /* 0x0c0000b2b3b17389 */ /* 0x00006400000000e1 */
[----:B01----:R-:W-:Y:S05]  /*79c0*/  ENDCOLLECTIVE ;  /* 0x000000000000791b */ /* 0x003fea0003800000 */
.L_x_3934:
[----:B------:R-:W-:-:S05]  /*79d0*/  FADD.FTZ R173, R170, R173 ;  /* 0x000000adaaad7221 */ /* 0x000fca0000010000 */
[----:B------:R-:W-:Y:S02]  /*79e0*/  MOV R179, R173 ;  /* 0x000000ad00b37202 */ /* 0x000fe40000000f00 */
[----:B------:R-:W-:-:S07]  /*79f0*/  MOV R175, R177 ;  /* 0x000000b100af7202 */ /* 0x000fce0000000f00 */
[----:B------:R-:W-:Y:S05]  /*7a00*/  WARPSYNC.COLLECTIVE R176, `(.L_x_3935) ;  /* 0x00000000b0087348 */ /* 0x000fea0003c00000 */
[----:B------:R0:W1:Y:S02]  /*7a10*/  SHFL.BFLY P0, R177, R179, R178, R225 ;  /* 0x0c0000b2b3b17389 */ /* 0x00006400000000e1 */
[----:B01----:R-:W-:Y:S05]  /*7a20*/  ENDCOLLECTIVE ;  /* 0x000000000000791b */ /* 0x003fea0003800000 */
.L_x_3935:
[----:B------:R-:W-:Y:S01]  /*7a30*/  FADD.FTZ R175, R172, R175 ;  /* 0x000000afacaf7221 */ /* 0x000fe20000010000 */
[----:B------:R-:W-:-:S04]  /*7a40*/  HFMA2 R178, -RZ, RZ, 0, 9.5367431640625e-07 ;  /* 0x00000010ffb27431 */ /* 0x000fc800000001ff */
[----:B------:R-:W-:Y:S02]  /*7a50*/  MOV R179, R175 ;  /* 0x000000af00b37202 */ /* 0x000fe40000000f00 */
[----:B------:R-:W-:-:S07]  /*7a60*/  MOV R174, R177 ;  /* 0x000000b100ae7202 */ /* 0x000fce0000000f00 */
[----:B------:R-:W-:Y:S05]  /*7a70*/  WARPSYNC.COLLECTIVE R176, `(.L_x_3936) ;  /* 0x00000000b0087348 */ /* 0x000fea0003c00000 */
[----:B------:R0:W1:Y:S02]  /*7a80*/  SHFL.BFLY P0, R177, R179, R178, R225 ;  /* 0x0c0000b2b3b17389 */ /* 0x00006400000000e1 */
[----:B01----:R-:W-:Y:S05]  /*7a90*/  ENDCOLLECTIVE ;  /* 0x000000000000791b */ /* 0x003fea0003800000 */
.L_x_3936:
[----:B------:R-:W-:-:S05]  /*7aa0*/  FADD.FTZ R174, R173, R174 ;  /* 0x000000aeadae7221 */ /* 0x000fca0000010000 */
[----:B------:R-:W-:Y:S02]  /*7ab0*/  MOV R179, R174 ;  /* 0x000000ae00b37202 */ /* 0x000fe40000000f00 */
[----:B------:R-:W-:-:S07]  /*7ac0*/  MOV R168, R177 ;  /* 0x000000b100a87202 */ /* 0x000fce0000000f00 */
[----:B------:R-:W-:Y:S05]  /*7ad0*/  WARPSYNC.COLLECTIVE R176, `(.L_x_3937) ;  /* 0x00000000b0087348 */ /* 0x000fea0003c00000 */
[----:B------:R0:W1:Y:S02]  /*7ae0*/  SHFL.BFLY P0, R177, R179, R178, R225 ;  /* 0x0c0000b2b3b17389 */ /* 0x00006400000000e1 */
[----:B01----:R-:W-:Y:S05]  /*7af0*/  ENDCOLLECTIVE ;  /* 0x000000000000791b */ /* 0x003fea0003800000 */
.L_x_3937:
[----:B------:R-:W-:Y:S01]  /*7b00*/  MOV R169, R177 ;  /* 0x000000b100a97202 */ /* 0x000fe20000000f00 */
[----:B------:R-:W-:Y:S06]  /*7b10*/  BRA `(.L_x_3938) ;  /* 0xffffffa000b47947 */ /* 0x000fec000383ffff */
.L_x_3939:
        /* <DEDUP_REMOVED lines=14> */
.L_x_6096:


//--------------------- .text._ZN10layer_norm31ln_parallel_residual_bwd_kernelINS_13Kernel_traitsIf6__halffS2_fjLj1024ELj1ELj4ELj1ELj16ENS_18Kernel_traits_baseILj1024EfS2_fS2_fjLj128EEEEELb0ELb1ELb1EEEvNS_9BwdParamsE --------------------------
	.section	.text._ZN10layer_norm31ln_parallel_residual_bwd_kernelINS_13Kernel_traitsIf6__halffS2_fjLj1024ELj1ELj4ELj1ELj16ENS_18Kernel_traits_baseILj1024EfS2_fS2_fjLj128EEEEELb0ELb1ELb1EEEvNS_9BwdParamsE,"ax",@progbits
	.align	128
        .global         _ZN10layer_norm31ln_parallel_residual_bwd_kernelINS_13Kernel_traitsIf6__halffS2_fjLj1024ELj1ELj4ELj1ELj16ENS_18Kernel_traits_baseILj1024EfS2_fS2_fjLj128EEEEELb0ELb1ELb1EEEvNS_9BwdParamsE
        .type           _ZN10layer_norm31ln_parallel_residual_bwd_kernelINS_13Kernel_traitsIf6__halffS2_fjLj1024ELj1ELj4ELj1ELj16ENS_18Kernel_traits_baseILj1024EfS2_fS2_fjLj128EEEEELb0ELb1ELb1EEEvNS_9BwdParamsE,@function
        .size           _ZN10layer_norm31ln_parallel_residual_bwd_kernelINS_13Kernel_traitsIf6__halffS2_fjLj1024ELj1ELj4ELj1ELj16ENS_18Kernel_traits_baseILj1024EfS2_fS2_fjLj128EEEEELb0ELb1ELb1EEEvNS_9BwdParamsE,(.L_x_6097 - _ZN10layer_norm31ln_parallel_residual_bwd_kernelINS_13Kernel_traitsIf6__halffS2_fjLj1024ELj1ELj4ELj1ELj16ENS_18Kernel_traits_baseILj1024EfS2_fS2_fjLj128EEEEELb0ELb1ELb1EEEvNS_9BwdParamsE)
        .other          _ZN10layer_norm31ln_parallel_residual_bwd_kernelINS_13Kernel_traitsIf6__halffS2_fjLj1024ELj1ELj4ELj1ELj16ENS_18Kernel_traits_baseILj1024EfS2_fS2_fjLj128EEEEELb0ELb1ELb1EEEvNS_9BwdParamsE,@"STO_CUDA_ENTRY STV_DEFAULT"
_ZN10layer_norm31ln_parallel_residual_bwd_kernelINS_13Kernel_traitsIf6__halffS2_fjLj1024ELj1ELj4ELj1ELj16ENS_18Kernel_traits_baseILj1024EfS2_fS2_fjLj128EEEEELb0ELb1ELb1EEEvNS_9BwdParamsE:
.text._ZN10layer_norm31ln_parallel_residual_bwd_kernelINS_13Kernel_traitsIf6__halffS2_fjLj1024ELj1ELj4ELj1ELj16ENS_18Kernel_traits_baseILj1024EfS2_fS2_fjLj128EEEEELb0ELb1ELb1EEEvNS_9BwdParamsE:
        /* <DEDUP_REMOVED lines=68> */
[----:B0-----:R-:W-:Y:S01]  /*0440*/  IMAD.WIDE.U32 R2, R202, 0x20, R2 ;  /* 0x00000020ca027825 */ /* 0x001fe200078e0002 */
[----:B------:R-:W-:-:S02]  /*0450*/  CS2R R30, SRZ ;  /* 0x00000000001e7805 */ /* 0x000fc4000001ff00 */
[----:B------:R-:W-:Y:S02]  /*0460*/  CS2R R28, SRZ ;  /* 0x00000000001c7805 */ /* 0x000fe4000001ff00 */
        /* <DEDUP_REMOVED lines=16> */
[----:B------:R-:W-:Y:S01]  /*0570*/  CS2R R12, SRZ ;  /* 0x00000000000c7805 */ /* 0x000fe2000001ff00 */
[----:B------:R-:W5:Y:S04]  /*0580*/  LDG.E.128 R84, desc[UR10][R2.64+0x800] ;  /* 0x0008000a02547981 */ /* 0x000f68000c1e1d00 */
[----:B------:R-:W5:Y:S04]  /*0590*/  LDG.E.128 R88, desc[UR10][R2.64+0x810] ;  /* 0x0008100a02587981 */ /* 0x000f68000c1e1d00 */
[----:B------:R-:W5:Y:S04]  /*05a0*/  LDG.E.128 R92, desc[UR10][R2.64+0xc00] ;  /* 0x000c000a025c7981 */ /* 0x000f68000c1e1d00 */
[----:B------:R0:W5:Y:S02]  /*05b0*/  LDG.E.128 R96, desc[UR10][R2.64+0xc10] ;  /* 0x000c100a02607981 */ /* 0x000164000c1e1d00 */
[----:B0-----:R-:W-:-:S07]  /*05c0*/  CS2R R2, SRZ ;  /* 0x0000000000027805 */ /* 0x001fce000001ff00 */
.L_x_3976:
        /* <DEDUP_REMOVED lines=8> */
[----:B0-----:R-:W-:-:S05]  /*0650*/  IMAD.WIDE R132, R203, 0x4, R132 ;  /* 0x00000004cb847825 */ /* 0x001fca00078e0284 */
[----:B------:R-:W4:Y:S01]  /*0660*/  LDG.E R0, desc[UR10][R132.64] ;  /* 0x0000000a84007981 */ /* 0x000f22000c1e1900 */
[C---:B-1----:R-:W-:Y:S01]  /*0670*/  IMAD.WIDE.U32 R144, R211.reuse, 0x20, R200 ;  /* 0x00000020d3907825 */ /* 0x042fe200078e00c8 */
[C---:B------:R-:W-:Y:S02]  /*0680*/  IADD3 R209, PT, PT, R211.reuse, 0x20, RZ ;  /* 0x00000020d3d17810 */ /* 0x040fe40007ffe0ff */
[C---:B------:R-:W-:Y:S02]  /*0690*/  IADD3 R207, PT, PT, R211.reuse, 0x40, RZ ;  /* 0x00000040d3cf7810 */ /* 0x040fe40007ffe0ff */
[----:B------:R-:W4:Y:S01]  /*06a0*/  LDG.E.128 R112, desc[UR10][R144.64] ;  /* 0x0000000a90707981 */ /* 0x000f22000c1e1d00 */
[----:B--2---:R-:W-:-:S03]  /*06b0*/  IMAD.WIDE.U32 R116, R211, 0x10, R156 ;  /* 0x00000010d3747825 */ /* 0x004fc600078e009c */
[----:B------:R-:W2:Y:S04]  /*06c0*/  LDG.E.128 R120, desc[UR10][R144.64+0x10] ;  /* 0x0000100a90787981 */ /* 0x000ea8000c1e1d00 */
[----:B------:R-:W2:Y:S01]  /*06d0*/  LDG.E.128 R116, desc[UR10][R116.64] ;  /* 0x0000000a74747981 */ /* 0x000ea2000c1e1d00 */
[----:B---3--:R-:W-:-:S04]  /*06e0*/  IMAD.WIDE R196, R203, 0x4, R186 ;  /* 0x00000004cbc47825 */ /* 0x008fc800078e02ba */
[----:B------:R-:W-:Y:S02]  /*06f0*/  IMAD.WIDE.U32 R158, R209, 0x20, R200 ;  /* 0x00000020d19e7825 */ /* 0x000fe400078e00c8 */
[----:B------:R-:W3:Y:S02]  /*0700*/  LDG.E R197, desc[UR10][R196.64] ;  /* 0x0000000ac4c57981 */ /* 0x000ee4000c1e1900 */
[C---:B------:R-:W-:Y:S02]  /*0710*/  IMAD.WIDE.U32 R140, R207.reuse, 0x10, R156 ;  /* 0x00000010cf8c7825 */ /* 0x040fe400078e009c */
[----:B------:R-:W3:Y:S02]  /*0720*/  LDG.E.128 R124, desc[UR10][R158.64] ;  /* 0x0000000a9e7c7981 */ /* 0x000ee4000c1e1d00 */
[----:B------:R-:W-:Y:S02]  /*0730*/  IMAD.WIDE.U32 R188, R207, 0x20, R200 ;  /* 0x00000020cfbc7825 */ /* 0x000fe400078e00c8 */
[----:B------:R-:W3:Y:S02]  /*0740*/  LDG.E.128 R132, desc[UR10][R158.64+0x10] ;  /* 0x0000100a9e847981 */ /* 0x000ee4000c1e1d00 */
[----:B------:R-:W-:-:S02]  /*0750*/  IMAD.WIDE.U32 R128, R209, 0x10, R156 ;  /* 0x00000010d1807825 */ /* 0x000fc400078e009c */
[----:B------:R-:W3:Y:S01]  /*0760*/  LDG.E.128 R140, desc[UR10][R140.64] ;  /* 0x0000000a8c8c7981 */ /* 0x000ee2000c1e1d00 */
[----:B------:R-:W-:-:S03]  /*0770*/  IADD3 R205, PT, PT, R211, 0x60, RZ ;  /* 0x00000060d3cd7810 */ /* 0x000fc60007ffe0ff */
[----:B------:R-:W3:Y:S02]  /*0780*/  LDG.E.128 R144, desc[UR10][R188.64+0x10] ;  /* 0x0000100abc907981 */ /* 0x000ee4000c1e1d00 */
[C---:B------:R-:W-:Y:S02]  /*0790*/  IMAD.WIDE.U32 R200, R205.reuse, 0x20, R200 ;  /* 0x00000020cdc87825 */ /* 0x040fe400078e00c8 */
[----:B------:R-:W3:Y:S04]  /*07a0*/  LDG.E.128 R128, desc[UR10][R128.64] ;  /* 0x0000000a80807981 */ /* 0x000ee8000c1e1d00 */
[----:B------:R-:W3:Y:S04]  /*07b0*/  LDG.E.128 R152, desc[UR10][R200.64+0x10] ;  /* 0x0000100ac8987981 */ /* 0x000ee8000c1e1d00 */
[----:B------:R0:W3:Y:S04]  /*07c0*/  LDG.E.128 R136, desc[UR10][R188.64] ;  /* 0x0000000abc887981 */ /* 0x0000e8000c1e1d00 */
[----:B------:R-:W3:Y:S01]  /*07d0*/  LDG.E.128 R148, desc[UR10][R200.64] ;  /* 0x0000000ac8947981 */ /* 0x000ee2000c1e1d00 */
[----:B------:R-:W-:-:S06]  /*07e0*/  IMAD.WIDE.U32 R156, R205, 0x10, R156 ;  /* 0x00000010cd9c7825 */ /* 0x000fcc00078e009c */
[----:B------:R-:W3:Y:S01]  /*07f0*/  LDG.E.128 R156, desc[UR10][R156.64] ;  /* 0x0000000a9c9c7981 */ /* 0x000ee2000c1e1d00 */
        /* <DEDUP_REMOVED lines=14> */
[----:B------:R-:W5:Y:S01]  /*08e0*/  @P0 LDG.E.128 R48, desc[UR10][R190.64] ;  /* 0x0000000abe300981 */ /* 0x000f62000c1e1d00 */
[----:B0-----:R-:W-:-:S03]  /*08f0*/  @P0 IMAD.WIDE.U32 R188, R205, 0x20, R188 ;  /* 0x00000020cdbc0825 */ /* 0x001fc600078e00bc */
[----:B------:R0:W5:Y:S04]  /*0900*/  @P0 LDG.E.128 R44, desc[UR10][R190.64+0x10] ;  /* 0x0000100abe2c0981 */ /* 0x000168000c1e1d00 */
        /* <DEDUP_REMOVED lines=9> */
[--C-:B--2---:R-:W-:Y:S02]  /*09a0*/  HADD2.F32 R113, -RZ, R116.reuse.H0_H0 ;  /* 0x20000074ff717230 */ /* 0x104fe40000004100 */
[C---:B-1----:R-:W-:Y:S01]  /*09b0*/  FADD.FTZ R192, -R232.reuse, R121 ;  /* 0x00000079e8c07221 */ /* 0x042fe20000010100 */
[----:B------:R-:W-:Y:S02]  /*09c0*/  HADD2.F32 R116, -RZ, R116.H1_H1 ;  /* 0x30000074ff747230 */ /* 0x000fe40000004100 */
[----:B---3--:R-:W-:Y:S01]  /*09d0*/  FMUL.FTZ R0, R197, R0 ;  /* 0x00000000c5007220 */ /* 0x008fe20000410000 */
[----:B------:R-:W-:Y:S01]  /*09e0*/  FADD.FTZ R198, R113, R198 ;  /* 0x000000c671c67221 */ /* 0x000fe20000010000 */
[----:B------:R-:W-:-:S02]  /*09f0*/  FADD.FTZ R186, -R232, R115 ;  /* 0x00000073e8ba7221 */ /* 0x000fc40000010100 */
[-C--:B------:R-:W-:Y:S01]  /*0a00*/  FFMA.FTZ R199, R0, R113.reuse, R199 ;  /* 0x0000007100c77223 */ /* 0x080fe200000100c7 */
[----:B------:R-:W-:Y:S01]  /*0a10*/  FMUL.FTZ R113, R68, R113 ;  /* 0x0000007144717220 */ /* 0x000fe20000410000 */
[C---:B------:R-:W-:Y:S01]  /*0a20*/  FADD.FTZ R120, -R232.reuse, R120 ;  /* 0x00000078e8787221 */ /* 0x040fe20000010100 */
[--C-:B------:R-:W-:Y:S02]  /*0a30*/  HADD2.F32 R115, -RZ, R117.reuse.H0_H0 ;  /* 0x20000075ff737230 */ /* 0x100fe40000004100 */
[C---:B------:R-:W-:Y:S01]  /*0a40*/  FADD.FTZ R204, -R232.reuse, R127 ;  /* 0x0000007fe8cc7221 */ /* 0x040fe20000010100 */
[----:B0-----:R-:W-:Y:S02]  /*0a50*/  HADD2.F32 R190, -RZ, R117.H1_H1 ;  /* 0x30000075ffbe7230 */ /* 0x001fe40000004100 */
[----:B------:R-:W-:Y:S01]  /*0a60*/  FADD.FTZ R210, -R232, R133 ;  /* 0x00000085e8d27221 */ /* 0x000fe20000010100 */
[----:B------:R-:W-:Y:S01]  /*0a70*/  FMUL.FTZ R114, R197, R114 ;  /* 0x00000072c5727220 */ /* 0x000fe20000410000 */
[----:B------:R-:W-:-:S02]  /*0a80*/  HADD2.F32 R127, -RZ, R141.H0_H0 ;  /* 0x2000008dff7f7230 */ /* 0x000fc40000004100 */
[----:B------:R-:W-:Y:S01]  /*0a90*/  FMUL.FTZ R112, R197, R112 ;  /* 0x00000070c5707220 */ /* 0x000fe20000410000 */
[----:B------:R-:W-:Y:S02]  /*0aa0*/  HADD2.F32 R218, -RZ, R141.H1_H1 ;  /* 0x3000008dffda7230 */ /* 0x000fe40000004100 */
[----:B------:R-:W-:Y:S01]  /*0ab0*/  FMUL.FTZ R141, R69, R116 ;  /* 0x00000074458d7220 */ /* 0x000fe20000410000 */
[----:B------:R-:W-:Y:S01]  /*0ac0*/  FADD.FTZ R224, -R232, R147 ;  /* 0x00000093e8e07221 */ /* 0x000fe20000010100 */
[----:B------:R-:W-:Y:S02]  /*0ad0*/  HADD2.F32 R117, -RZ, R118.H0_H0 ;  /* 0x20000076ff757230 */ /* 0x000fe40000004100 */
[----:B------:R-:W-:Y:S01]  /*0ae0*/  FMUL.FTZ R147, R197, R192 ;  /* 0x000000c0c5937220 */ /* 0x000fe20000410000 */
[--C-:B------:R-:W-:Y:S02]  /*0af0*/  HADD2.F32 R133, -RZ, R143.reuse.H0_H0 ;  /* 0x2000008fff857230 */ /* 0x100fe40000004100 */
[----:B------:R-:W-:Y:S01]  /*0b00*/  FFMA.FTZ R191, R0, R113, RZ ;  /* 0x0000007100bf7223 */ /* 0x000fe200000100ff */
[----:B------:R-:W-:-:S02]  /*0b10*/  HADD2.F32 R220, -RZ, R143.H1_H1 ;  /* 0x3000008fffdc7230 */ /* 0x000fc40000004100 */
[----:B------:R-:W-:Y:S01]  /*0b20*/  FMUL.FTZ R143, R197, R120 ;  /* 0x00000078c58f7220 */ /* 0x000fe20000410000 */
[----:B------:R-:W-:Y:S01]  /*0b30*/  FADD.FTZ R192, RZ, R113 ;  /* 0x00000071ffc07221 */ /* 0x000fe20000010000 */
[C---:B------:R-:W-:Y:S01]  /*0b40*/  FADD.FTZ R200, -R232.reuse, R125 ;  /* 0x0000007de8c87221 */ /* 0x040fe20000010100 */
[----:B------:R-:W-:Y:S01]  /*0b50*/  FADD.FTZ R126, -R232, R126 ;  /* 0x0000007ee87e7221 */ /* 0x000fe20000010100 */
[----:B------:R-:W-:Y:S01]  /*0b60*/  FADD.FTZ R184, R115, R184 ;  /* 0x000000b873b87221 */ /* 0x000fe20000010000 */
[----:B------:R-:W-:Y:S01]  /*0b70*/  FFMA.FTZ R185, R114, R115, R185 ;  /* 0x0000007372b97223 */ /* 0x000fe200000100b9 */
[----:B------:R-:W-:Y:S02]  /*0b80*/  HADD2.F32 R118, -RZ, R118.H1_H1 ;  /* 0x30000076ff767230 */ /* 0x000fe40000004100 */
[----:B------:R-:W-:Y:S01]  /*0b90*/  FADD.FTZ R132, -R232, R132 ;  /* 0x00000084e8847221 */ /* 0x000fe20000010100 */
[--C-:B------:R-:W-:Y:S02]  /*0ba0*/  HADD2.F32 R187, -RZ, R119.reuse.H0_H0 ;  /* 0x20000077ffbb7230 */ /* 0x100fe40000004100 */
[----:B------:R-:W-:Y:S01]  /*0bb0*/  FADD.FTZ R194, R116, R194 ;  /* 0x000000c274c27221 */ /* 0x000fe20000010000 */
[----:B------:R-:W-:-:S02]  /*0bc0*/  HADD2.F32 R188, -RZ, R119.H1_H1 ;  /* 0x30000077ffbc7230 */ /* 0x000fc40000004100 */
[----:B------:R-:W-:Y:S01]  /*0bd0*/  FFMA.FTZ R195, R112, R116, R195 ;  /* 0x0000007470c37223 */ /* 0x000fe200000100c3 */
[----:B------:R-:W-:Y:S01]  /*0be0*/  FMUL.FTZ R115, R70, R115 ;  /* 0x0000007346737220 */ /* 0x000fe20000410000 */
[----:B------:R-:W-:Y:S01]  /*0bf0*/  FFMA.FTZ R191, R112, R141, R191 ;  /* 0x0000008d70bf7223 */ /* 0x000fe200000100bf */
[--C-:B------:R-:W-:Y:S02]  /*0c00*/  HADD2.F32 R206, -RZ, R128.reuse.H0_H0 ;  /* 0x20000080ffce7230 */ /* 0x100fe40000004100 */
[----:B------:R-:W-:Y:S01]  /*0c10*/  FADD.FTZ R17, R117, R17 ;  /* 0x0000001175117221 */ /* 0x000fe20000010000 */
[----:B------:R-:W-:Y:S02]  /*0c20*/  HADD2.F32 R119, -RZ, R128.H1_H1 ;  /* 0x30000080ff777230 */ /* 0x000fe40000004100 */
[-C--:B------:R-:W-:Y:S01]  /*0c30*/  FFMA.FTZ R18, R143, R117.reuse, R18 ;  /* 0x000000758f127223 */ /* 0x080fe20000010012 */
[----:B------:R-:W-:Y:S01]  /*0c40*/  FMUL.FTZ R116, R72, R117 ;  /* 0x0000007548747220 */ /* 0x000fe20000410000 */
[----:B------:R-:W-:Y:S01]  /*0c50*/  FADD.FTZ R192, R141, R192 ;  /* 0x000000c08dc07221 */ /* 0x000fe20000010000 */
[----:B------:R-:W-:-:S02]  /*0c60*/  HADD2.F32 R128, -RZ, R129.H0_H0 ;  /* 0x20000081ff807230 */ /* 0x000fc40000004100 */
[C---:B------:R-:W-:Y:S01]  /*0c70*/  FMUL.FTZ R117, R197.reuse, R200 ;  /* 0x000000c8c5757220 */ /* 0x040fe20000410000 */
[----:B------:R-:W-:Y:S02]  /*0c80*/  HADD2.F32 R121, -RZ, R130.H0_H0 ;  /* 0x20000082ff797230 */ /* 0x000fe40000004100 */
[----:B------:R-:W-:Y:S01]  /*0c90*/  FADD.FTZ R222, -R232, R145 ;  /* 0x00000091e8de7221 */ /* 0x000fe20000010100 */
[C---:B------:R-:W-:Y:S01]  /*0ca0*/  FMUL.FTZ R126, R197.reuse, R126 ;  /* 0x0000007ec57e7220 */ /* 0x040fe20000410000 */
[----:B------:R-:W-:Y:S01]  /*0cb0*/  FMUL.FTZ R186, R197, R186 ;  /* 0x000000bac5ba7220 */ /* 0x000fe20000410000 */
[----:B------:R-:W-:Y:S01]  /*0cc0*/  FMUL.FTZ R145, R71, R190 ;  /* 0x000000be47917220 */ /* 0x000fe20000410000 */
[----:B------:R-:W-:Y:S01]  /*0cd0*/  FMUL.FTZ R132, R197, R132 ;  /* 0x00000084c5847220 */ /* 0x000fe20000410000 */
[----:B------:R-:W-:Y:S01]  /*0ce0*/  FFMA.FTZ R191, R114, R115, R191 ;  /* 0x0000007372bf7223 */ /* 0x000fe200000100bf */
[----:B------:R-:W-:Y:S01]  /*0cf0*/  FADD.FTZ R19, R118, R19 ;  /* 0x0000001376137221 */ /* 0x000fe20000010000 */
[-C--:B------:R-:W-:Y:S01]  /*0d00*/  FFMA.FTZ R20, R147, R118.reuse, R20 ;  /* 0x0000007693147223 */ /* 0x080fe20000010014 */
[----:B------:R-:W-:Y:S01]  /*0d10*/  FMUL.FTZ R120, R73, R118 ;  /* 0x0000007649787220 */ /* 0x000fe20000410000 */
[----:B------:R-:W-:Y:S01]  /*0d20*/  FADD.FTZ R192, R115, R192 ;  /* 0x000000c073c07221 */ /* 0x000fe20000010000 */
[----:B------:R-:W-:Y:S01]  /*0d30*/  FADD.FTZ R26, R119, R26 ;  /* 0x0000001a771a7221 */ /* 0x000fe20000010000 */
[-C--:B------:R-:W-:Y:S01]  /*0d40*/  FFMA.FTZ R12, R117, R119.reuse, R12 ;  /* 0x00000077750c7223 */ /* 0x080fe2000001000c */
[----:B------:R-:W-:Y:S01]  /*0d50*/  FMUL.FTZ R118, R77, R119 ;  /* 0x000000774d767220 */ /* 0x000fe20000410000 */
        /* <DEDUP_REMOVED lines=9> */
[C---:B------:R-:W-:Y:S01]  /*0df0*/  FADD.FTZ R122, -R232.reuse, R122 ;  /* 0x0000007ae87a7221 */ /* 0x040fe20000010100 */
[C---:B------:R-:W-:Y:S01]  /*0e00*/  FADD.FTZ R134, -R232.reuse, R134 ;  /* 0x00000086e8867221 */ /* 0x040fe20000010100 */
        /* <DEDUP_REMOVED lines=18> */
[----:B------:R-:W-:-:S02]  /*0f30*/  HADD2.F32 R123, -RZ, R131.H0_H0 ;  /* 0x20000083ff7b7230 */ /* 0x000fc40000004100 */
[C---:B------:R-:W-:Y:S01]  /*0f40*/  FMUL.FTZ R155, R197.reuse, R122 ;  /* 0x0000007ac59b7220 */ /* 0x040fe20000410000 */
[----:B------:R-:W-:Y:S01]  /*0f50*/  FMUL.FTZ R122, R74, R187 ;  /* 0x000000bb4a7a7220 */ /* 0x000fe20000410000 */
[----:B------:R-:W-:Y:S01]  /*0f60*/  FMUL.FTZ R134, R197, R134 ;  /* 0x00000086c5867220 */ /* 0x000fe20000410000 */
[----:B------:R-:W-:Y:S01]  /*0f70*/  FFMA.FTZ R128, R147, R120, R128 ;  /* 0x0000007893807223 */ /* 0x000fe20000010080 */
[----:B------:R-:W-:Y:S01]  /*0f80*/  FADD.FTZ R121, R120, R121 ;  /* 0x0000007978797221 */ /* 0x000fe20000010000 */
[----:B------:R-:W-:Y:S02]  /*0f90*/  HADD2.F32 R130, -RZ, R130.H1_H1 ;  /* 0x30000082ff827230 */ /* 0x000fe40000004100 */
[----:B------:R-:W-:Y:S01]  /*0fa0*/  FADD.FTZ R182, R190, R182 ;  /* 0x000000b6beb67221 */ /* 0x000fe20000010000 */
[----:B------:R-:W-:Y:S01]  /*0fb0*/  FFMA.FTZ R183, R186, R190, R183 ;  /* 0x000000bebab77223 */ /* 0x000fe200000100b7 */
[----:B------:R-:W-:Y:S01]  /*0fc0*/  FMUL.FTZ R189, R197, R196 ;  /* 0x000000c4c5bd7220 */ /* 0x000fe20000410000 */
[----:B------:R-:W-:Y:S01]  /*0fd0*/  FMUL.FTZ R190, R75, R188 ;  /* 0x000000bc4bbe7220 */ /* 0x000fe20000410000 */
[----:B------:R-:W-:Y:S01]  /*0fe0*/  FMUL.FTZ R210, R197, R210 ;  /* 0x000000d2c5d27220 */ /* 0x000fe20000410000 */
[----:B------:R-:W-:Y:S01]  /*0ff0*/  FADD.FTZ R34, R123, R34 ;  /* 0x000000227b227221 */ /* 0x000fe20000010000 */
[-C--:B------:R-:W-:Y:S01]  /*1000*/  FFMA.FTZ R35, R134, R123.reuse, R35 ;  /* 0x0000007b86237223 */ /* 0x080fe20000010023 */
[----:B------:R-:W-:Y:S01]  /*1010*/  FMUL.FTZ R217, R82, R123 ;  /* 0x0000007b52d97220 */ /* 0x000fe20000410000 */
[----:B------:R-:W-:Y:S01]  /*1020*/  FFMA.FTZ R128, R155, R122, R128 ;  /* 0x0000007a9b807223 */ /* 0x000fe20000010080 */
[----:B------:R-:W-:Y:S01]  /*1030*/  FADD.FTZ R123, R122, R121 ;  /* 0x000000797a7b7221 */ /* 0x000fe20000010000 */
[----:B------:R-:W-:-:S02]  /*1040*/  HADD2.F32 R137, -RZ, R157.H0_H0 ;  /* 0x2000009dff897230 */ /* 0x000fc40000004100 */
[----:B------:R-:W-:Y:S01]  /*1050*/  FMUL.FTZ R124, R197, R124 ;  /* 0x0000007cc57c7220 */ /* 0x000fe20000410000 */
[----:B------:R-:W-:Y:S02]  /*1060*/  HADD2.F32 R234, -RZ, R157.H1_H1 ;  /* 0x3000009dffea7230 */ /* 0x000fe40000004100 */
[----:B------:R-:W-:Y:S01]  /*1070*/  FMUL.FTZ R149, R76, R206 ;  /* 0x000000ce4c957220 */ /* 0x000fe20000410000 */
[----:B------:R-:W-:Y:S01]  /*1080*/  FADD.FTZ R32, R130, R32 ;  /* 0x0000002082207221 */ /* 0x000fe20000010000 */
[-C--:B------:R-:W-:Y:S01]  /*1090*/  FFMA.FTZ R33, R210, R130.reuse, R33 ;  /* 0x00000082d2217223 */ /* 0x080fe20000010021 */
[----:B------:R-:W-:Y:S01]  /*10a0*/  FMUL.FTZ R157, R81, R130 ;  /* 0x00000082519d7220 */ /* 0x000fe20000410000 */
[----:B------:R-:W-:Y:S01]  /*10b0*/  FFMA.FTZ R121, R189, R190, R128 ;  /* 0x000000bebd797223 */ /* 0x000fe20000010080 */
[----:B------:R-:W-:-:S03]  /*10c0*/  FADD.FTZ R130, R190, R123 ;  /* 0x0000007bbe827221 */ /* 0x000fc60000010000 */
[----:B------:R-:W-:Y:S01]  /*10d0*/  FFMA.FTZ R128, R124, R149, R121 ;  /* 0x000000957c807223 */ /* 0x000fe20000010079 */
[----:B------:R-:W-:Y:S01]  /*10e0*/  FADD.FTZ R123, R149, R130 ;  /* 0x00000082957b7221 */ /* 0x000fe20000010000 */
[----:B------:R-:W-:Y:S02]  /*10f0*/  HADD2.F32 R208, -RZ, R129.H1_H1 ;  /* 0x30000081ffd07230 */ /* 0x000fe40000004100 */
[----:B------:R-:W-:Y:S01]  /*1100*/  FFMA.FTZ R121, R117, R118, R128 ;  /* 0x0000007675797223 */ /* 0x000fe20000010080 */
[----:B------:R-:W-:Y:S01]  /*1110*/  FADD.FTZ R128, R118, R123 ;  /* 0x0000007b76807221 */ /* 0x000fe20000010000 */
[----:B------:R-:W-:Y:S01]  /*1120*/  FMUL.FTZ R204, R197, R204 ;  /* 0x000000ccc5cc7220 */ /* 0x000fe20000410000 */
[----:B------:R-:W-:Y:S01]  /*1130*/  FMUL.FTZ R151, R79, R208 ;  /* 0x000000d04f977220 */ /* 0x000fe20000410000 */
[----:B------:R-:W-:Y:S01]  /*1140*/  FFMA.FTZ R121, R126, R119, R121 ;  /* 0x000000777e797223 */ /* 0x000fe20000010079 */
[----:B------:R-:W-:-:S03]  /*1150*/  FADD.FTZ R128, R119, R128 ;  /* 0x0000008077807221 */ /* 0x000fc60000010000 */
[----:B------:R-:W-:Y:S01]  /*1160*/  FFMA.FTZ R121, R204, R151, R121 ;  /* 0x00000097cc797223 */ /* 0x000fe20000010079 */
[----:B------:R-:W-:-:S03]  /*1170*/  FADD.FTZ R128, R151, R128 ;  /* 0x0000008097807221 */ /* 0x000fc60000010000 */
[----:B------:R-:W-:Y:S01]  /*1180*/  FFMA.FTZ R121, R132, R153, R121 ;  /* 0x0000009984797223 */ /* 0x000fe20000010079 */
[----:B------:R-:W-:Y:S01]  /*1190*/  FADD.FTZ R128, R153, R128 ;  /* 0x0000008099807221 */ /* 0x000fe20000010000 */
[----:B------:R-:W-:Y:S02]  /*11a0*/  HADD2.F32 R131, -RZ, R131.H1_H1 ;  /* 0x30000083ff837230 */ /* 0x000fe40000004100 */
[----:B------:R-:W-:Y:S01]  /*11b0*/  FFMA.FTZ R121, R210, R157, R121 ;  /* 0x0000009dd2797223 */ /* 0x000fe20000010079 */
[----:B------:R-:W-:Y:S01]  /*11c0*/  FADD.FTZ R130, R157, R128 ;  /* 0x000000809d827221 */ /* 0x000fe20000010000 */
[--C-:B------:R-:W-:Y:S02]  /*11d0*/  HADD2.F32 R125, -RZ, R140.reuse.H0_H0 ;  /* 0x2000008cff7d7230 */ /* 0x100fe40000004100 */
[----:B------:R-:W-:Y:S01]  /*11e0*/  FADD.FTZ R21, R187, R21 ;  /* 0x00000015bb157221 */ /* 0x000fe20000010000 */
[----:B------:R-:W-:Y:S01]  /*11f0*/  FFMA.FTZ R22, R155, R187, R22 ;  /* 0x000000bb9b167223 */ /* 0x000fe20000010016 */
[----:B------:R-:W-:Y:S01]  /*1200*/  FADD.FTZ R23, R188, R23 ;  /* 0x00000017bc177221 */ /* 0x000fe20000010000 */
[----:B------:R-:W-:Y:S01]  /*1210*/  FFMA.FTZ R14, R189, R188, R14 ;  /* 0x000000bcbd0e7223 */ /* 0x000fe2000001000e */
[C---:B------:R-:W-:Y:S01]  /*1220*/  FMUL.FTZ R136, R197.reuse, R136 ;  /* 0x00000088c5887220 */ /* 0x040fe20000410000 */
[----:B------:R-:W-:Y:S01]  /*1230*/  FMUL.FTZ R187, R197, R212 ;  /* 0x000000d4c5bb7220 */ /* 0x000fe20000410000 */
[----:B------:R-:W-:Y:S01]  /*1240*/  FMUL.FTZ R188, R83, R131 ;  /* 0x0000008353bc7220 */ /* 0x000fe20000410000 */
[----:B------:R-:W-:Y:S01]  /*1250*/  FFMA.FTZ R128, R134, R217, R121 ;  /* 0x000000d986807223 */ /* 0x000fe20000010079 */
[----:B------:R-:W-:Y:S01]  /*1260*/  FADD.FTZ R121, R217, R130 ;  /* 0x00000082d9797221 */ /* 0x000fe20000010000 */
[----:B------:R-:W-:-:S02]  /*1270*/  HADD2.F32 R140, -RZ, R140.H1_H1 ;  /* 0x3000008cff8c7230 */ /* 0x000fc40000004100 */
        /* <DEDUP_REMOVED lines=130> */
.L_x_3988:
        /* <DEDUP_REMOVED lines=35> */
[C---:B0-----:R-:W-:Y:S01]  /*1cd0*/  FMUL.FTZ R123, R197.reuse, R120 ;  /* 0x00000078c57b7220 */ /* 0x041fe20000410000 */
[C---:B------:R-:W-:Y:S01]  /*1ce0*/  FMUL.FTZ R186, R197.reuse, R186 ;  /* 0x000000bac5ba7220 */ /* 0x040fe20000410000 */
[----:B------:R-:W-:-:S02]  /*1cf0*/  FMUL.FTZ R121, R197, R112 ;  /* 0x00000070c5797220 */ /* 0x000fc40000410000 */
[----:B------:R-:W-:Y:S02]  /*1d00*/  F2FP.F16.F32.PACK_AB R115, R190, R115 ;  /* 0x00000073be73723e */ /* 0x000fe400000000ff */
[----:B------:R-:W-:Y:S02]  /*1d10*/  F2FP.F16.F32.PACK_AB R114, R123, R114 ;  /* 0x000000727b72723e */ /* 0x000fe400000000ff */
[----:B------:R-:W-:Y:S02]  /*1d20*/  F2FP.F16.F32.PACK_AB R113, R186, R113 ;  /* 0x00000071ba71723e */ /* 0x000fe400000000ff */
[----:B------:R-:W-:Y:S01]  /*1d30*/  F2FP.F16.F32.PACK_AB R112, R121, R0 ;  /* 0x000000007970723e */ /* 0x000fe200000000ff */
[----:B------:R-:W-:Y:S06]  /*1d40*/  BRA `(.L_x_3947) ;  /* 0x0000000c00a07947 */ /* 0x000fec0003800000 */
.L_x_3946:
        /* <DEDUP_REMOVED lines=33> */
.L_x_3945:
        /* <DEDUP_REMOVED lines=32> */
.L_x_3948:
        /* <DEDUP_REMOVED lines=33> */
.L_x_3944:
        /* <DEDUP_REMOVED lines=29> */
[C---:B0-----:R-:W-:Y:S01]  /*2540*/  FFMA.FTZ R123, R197.reuse, R120, R61 ;  /* 0x00000078c57b7223 */ /* 0x041fe2000001003d */
[C---:B------:R-:W-:Y:S01]  /*2550*/  FFMA.FTZ R0, R197.reuse, R186, R67 ;  /* 0x000000bac5007223 */ /* 0x040fe20000010043 */
[----:B------:R-:W-:-:S02]  /*2560*/  FFMA.FTZ R121, R197, R128, R65 ;  /* 0x00000080c5797223 */ /* 0x000fc40000010041 */
[----:B------:R-:W-:Y:S02]  /*2570*/  F2FP.F16.F32.PACK_AB R115, R116, R115 ;  /* 0x000000737473723e */ /* 0x000fe400000000ff */
[----:B------:R-:W-:Y:S02]  /*2580*/  F2FP.F16.F32.PACK_AB R114, R123, R114 ;  /* 0x000000727b72723e */ /* 0x000fe400000000ff */
[----:B------:R-:W-:Y:S02]  /*2590*/  F2FP.F16.F32.PACK_AB R113, R0, R113 ;  /* 0x000000710071723e */ /* 0x000fe400000000ff */
[----:B------:R-:W-:Y:S01]  /*25a0*/  F2FP.F16.F32.PACK_AB R112, R121, R112 ;  /* 0x000000707970723e */ /* 0x000fe200000000ff */
[----:B------:R-:W-:Y:S06]  /*25b0*/  BRA `(.L_x_3947) ;  /* 0x0000000400847947 */ /* 0x000fec0003800000 */
.L_x_3950:
        /* <DEDUP_REMOVED lines=33> */
.L_x_3949:
        /* <DEDUP_REMOVED lines=32> */
.L_x_3951:
        /* <DEDUP_REMOVED lines=32> */
.L_x_3947:
        /* <DEDUP_REMOVED lines=50> */
.L_x_3954:
        /* <DEDUP_REMOVED lines=29> */
.L_x_3953:
        /* <DEDUP_REMOVED lines=34> */
.L_x_3956:
        /* <DEDUP_REMOVED lines=29> */
.L_x_3952:
        /* <DEDUP_REMOVED lines=35> */
.L_x_3958:
        /* <DEDUP_REMOVED lines=29> */
.L_x_3957:
        /* <DEDUP_REMOVED lines=34> */
.L_x_3959:
        /* <DEDUP_REMOVED lines=28> */
.L_x_3955:
        /* <DEDUP_REMOVED lines=45> */
.L_x_3962:
        /* <DEDUP_REMOVED lines=29> */
.L_x_3961:
        /* <DEDUP_REMOVED lines=34> */
.L_x_3964:
        /* <DEDUP_REMOVED lines=29> */
.L_x_3960:
        /* <DEDUP_REMOVED lines=35> */
.L_x_3966:
        /* <DEDUP_REMOVED lines=29> */
.L_x_3965:
        /* <DEDUP_REMOVED lines=34> */
.L_x_3967:
        /* <DEDUP_REMOVED lines=28> */
.L_x_3963:
        /* <DEDUP_REMOVED lines=45> */
.L_x_3970:
        /* <DEDUP_REMOVED lines=29> */
.L_x_3969:
        /* <DEDUP_REMOVED lines=34> */
.L_x_3972:
        /* <DEDUP_REMOVED lines=29> */
.L_x_3968:
        /* <DEDUP_REMOVED lines=35> */
.L_x_3974:
        /* <DEDUP_REMOVED lines=29> */
.L_x_3973:
        /* <DEDUP_REMOVED lines=34> */
.L_x_3975:
        /* <DEDUP_REMOVED lines=28> */
.L_x_3971:
        /* <DEDUP_REMOVED lines=14> */
.L_x_3942:
        /* <DEDUP_REMOVED lines=61> */
.L_x_3941:
[----:B------:R-:W-:Y:S05]  /*6220*/  BSYNC B0 ;  /* 0x0000000000007941 */ /* 0x000fea0003800000 */
.L_x_3940:
        /* <DEDUP_REMOVED lines=33> */
[----:B------:R-:W-:Y:S01]  /*6440*/  LDS R35, [R17+0x1c00] ;  /* 0x001c000011237984 */ /* 0x000fe20000000800 */
[----:B--2---:R-:W-:-:S03]  /*6450*/  FADD.FTZ R3, RZ, R3 ;  /* 0x00000003ff037221 */ /* 0x004fc60000010000 */
[----:B------:R-:W-:Y:S01]  /*6460*/  LDS R34, [R17+0x1e00] ;  /* 0x001e000011227984 */ /* 0x000fe20000000800 */
[----:B-----5:R-:W-:-:S03]  /*6470*/  FADD.FTZ R16, RZ, R16 ;  /* 0x00000010ff107221 */ /* 0x020fc60000010000 */
[----:B------:R-:W1:Y:S01]  /*6480*/  LDS R41, [R17+0x2000] ;  /* 0x0020000011297984 */ /* 0x000e620000000800 */
[----:B0-----:R-:W-:-:S03]  /*6490*/  FADD.FTZ R24, R2, R19 ;  /* 0x0000001302187221 */ /* 0x001fc60000010000 */
[----:B------:R-:W0:Y:S01]  /*64a0*/  LDS R43, [R17+0x2200] ;  /* 0x00220000112b7984 */ /* 0x000e220000000800 */
[----:B----4-:R-:W-:-:S03]  /*64b0*/  FADD.FTZ R26, R3, R26 ;  /* 0x0000001a031a7221 */ /* 0x010fc60000010000 */
[----:B------:R-:W2:Y:S01]  /*64c0*/  LDS R2, [R17+0x800] ;  /* 0x0008000011027984 */ /* 0x000ea20000000800 */
[----:B---3--:R-:W-:-:S03]  /*64d0*/  FADD.FTZ R25, R16, R25 ;  /* 0x0000001910197221 */ /* 0x008fc60000010000 */
[----:B------:R-:W3:Y:S01]  /*64e0*/  LDS R3, [R17+0xa00] ;  /* 0x000a000011037984 */ /* 0x000ee20000000800 */
        /* <DEDUP_REMOVED lines=9> */
[----:B-1----:R-:W-:-:S03]  /*6580*/  FADD.FTZ R24, R24, R41 ;  /* 0x0000002918187221 */ /* 0x002fc60000010000 */
[----:B------:R-:W1:Y:S01]  /*6590*/  LDS R48, [R17+0x2e00] ;  /* 0x002e000011307984 */ /* 0x000e620000000800 */
[----:B0-----:R-:W-:-:S03]  /*65a0*/  FADD.FTZ R26, R26, R43 ;  /* 0x0000002b1a1a7221 */ /* 0x001fc60000010000 */
[----:B------:R-:W0:Y:S01]  /*65b0*/  LDS R55, [R17+0x3000] ;  /* 0x0030000011377984 */ /* 0x000e220000000800 */
[----:B--2---:R-:W-:-:S03]  /*65c0*/  FADD.FTZ R2, RZ, R2 ;  /* 0x00000002ff027221 */ /* 0x004fc60000010000 */
[----:B------:R-:W2:Y:S01]  /*65d0*/  LDS R57, [R17+0x3200] ;  /* 0x0032000011397984 */ /* 0x000ea20000000800 */
[----:B---3--:R-:W-:Y:S01]  /*65e0*/  FADD.FTZ R3, RZ, R3 ;  /* 0x00000003ff037221 */ /* 0x008fe20000010000 */
[----:B------:R-:W-:Y:S02]  /*65f0*/  FADD.FTZ R2, R2, R33 ;  /* 0x0000002102027221 */ /* 0x000fe40000010000 */
[----:B------:R-:W3:Y:S01]  /*6600*/  LDS R50, [R17+0x3400] ;  /* 0x0034000011327984 */ /* 0x000ee20000000800 */
[----:B----4-:R-:W-:Y:S01]  /*6610*/  FADD.FTZ R16, RZ, R16 ;  /* 0x00000010ff107221 */ /* 0x010fe20000010000 */
[----:B------:R-:W-:Y:S02]  /*6620*/  FADD.FTZ R3, R3, R32 ;  /* 0x0000002003037221 */ /* 0x000fe40000010000 */
[----:B------:R-:W4:Y:S01]  /*6630*/  LDS R59, [R17+0x3600] ;  /* 0x00360000113b7984 */ /* 0x000f220000000800 */
[----:B------:R-:W-:Y:S01]  /*6640*/  FADD.FTZ R16, R16, R35 ;  /* 0x0000002310107221 */ /* 0x000fe20000010000 */
[----:B-----5:R-:W-:-:S02]  /*6650*/  FADD.FTZ R19, RZ, R19 ;  /* 0x00000013ff137221 */ /* 0x020fc40000010000 */
        /* <DEDUP_REMOVED lines=11> */
[----:B-1----:R-:W-:Y:S01]  /*6710*/  FADD.FTZ R19, R19, R48 ;  /* 0x0000003013137221 */ /* 0x002fe20000010000 */
[----:B0-----:R-:W-:Y:S01]  /*6720*/  FADD.FTZ R55, R24, R55 ;  /* 0x0000003718377221 */ /* 0x001fe20000010000 */
[----:B--2---:R-:W-:Y:S01]  /*6730*/  FADD.FTZ R57, R26, R57 ;  /* 0x000000391a397221 */ /* 0x004fe20000010000 */
[----:B---3--:R-:W-:Y:S01]  /*6740*/  FADD.FTZ R25, R25, R50 ;  /* 0x0000003219197221 */ /* 0x008fe20000010000 */
        /* <DEDUP_REMOVED lines=8> */
[----:B------:R-:W-:Y:S04]  /*67d0*/  STS.128 [R0+0x800], R12 ;  /* 0x0008000c00007388 */ /* 0x000fe80000000c00 */
[----:B------:R0:W-:Y:S04]  /*67e0*/  STS.128 [R0+0x810], R4 ;  /* 0x0008100400007388 */ /* 0x0001e80000000c00 */
[----:B------:R1:W-:Y:S04]  /*67f0*/  STS.128 [R0+0xc00], R8 ;  /* 0x000c000800007388 */ /* 0x0003e80000000c00 */
[----:B------:R-:W-:Y:S01]  /*6800*/  STS.128 [R0+0xc10], R176 ;  /* 0x000c10b000007388 */ /* 0x000fe20000000c00 */
[----:B------:R-:W-:Y:S01]  /*6810*/  BAR.SYNC.DEFER_BLOCKING 0x0 ;  /* 0x0000000000007b1d */ /* 0x000fe20000010000 */
[----:B0-----:R-:W-:-:S07]  /*6820*/  FADD.FTZ R7, R3, R52 ;  /* 0x0000003403077221 */ /* 0x001fce0000010000 */
[----:B------:R-:W1:Y:S01]  /*6830*/  LDC R5, c[0x0][0x388] ;  /* 0x0000e200ff057b82 */ /* 0x000e620000000800 */
[----:B------:R-:W0:Y:S04]  /*6840*/  LDS R56, [R17] ;  /* 0x0000000011387984 */ /* 0x000e280000000800 */
[----:B------:R-:W2:Y:S01]  /*6850*/  LDS R36, [R17+0x200] ;  /* 0x0002000011247984 */ /* 0x000ea20000000800 */
[----:B-1----:R-:W-:-:S03]  /*6860*/  IMAD R9, R5, UR4, RZ ;  /* 0x0000000405097c24 */ /* 0x002fc6000f8e02ff */
[----:B------:R-:W1:Y:S02]  /*6870*/  LDS R21, [R17+0x1000] ;  /* 0x0010000011157984 */ /* 0x000e640000000800 */
[----:B------:R-:W-:Y:S02]  /*6880*/  IADD3 R26, P0, PT, R9, R68, RZ ;  /* 0x00000044091a7210 */ /* 0x000fe40007f1e0ff */
[----:B------:R-:W3:Y:S02]  /*6890*/  LDS R13, [R17+0x1200] ;  /* 0x00120000110d7984 */ /* 0x000ee40000000800 */
[----:B------:R-:W-:Y:S02]  /*68a0*/  IADD3.X R35, PT, PT, RZ, RZ, RZ, P0, !PT ;  /* 0x000000ffff237210 */ /* 0x000fe400007fe4ff */
[----:B------:R-:W4:Y:S01]  /*68b0*/  LDS R6, [R17+0x2000] ;  /* 0x0020000011067984 */ /* 0x000f220000000800 */
[C---:B------:R-:W-:Y:S02]  /*68c0*/  SHF.L.U32 R24, R26.reuse, 0x2, RZ ;  /* 0x000000021a187819 */ /* 0x040fe400000006ff */
[----:B------:R-:W-:Y:S01]  /*68d0*/  SHF.L.U64.HI R26, R26, 0x2, R35 ;  /* 0x000000021a1a7819 */ /* 0x000fe20000010223 */
[----:B------:R-:W5:Y:S01]  /*68e0*/  LDS R8, [R17+0x2200] ;  /* 0x0022000011087984 */ /* 0x000f620000000800 */
[----:B------:R-:W-:-:S03]  /*68f0*/  IADD3 R2, P0, PT, R24, UR22, RZ ;  /* 0x0000001618027c10 */ /* 0x000fc6000ff1e0ff */
[----:B------:R-:W5:Y:S04]  /*6900*/  LDS R37, [R17+0x400] ;  /* 0x0004000011257984 */ /* 0x000f680000000800 */
[----:B------:R-:W5:Y:S04]  /*6910*/  LDS R4, [R17+0x1400] ;  /* 0x0014000011047984 */ /* 0x000f680000000800 */
[----:B------:R-:W5:Y:S04]  /*6920*/  LDS R0, [R17+0x600] ;  /* 0x0006000011007984 */ /* 0x000f680000000800 */
[----:B------:R-:W5:Y:S01]  /*6930*/  LDS R23, [R17+0x2400] ;  /* 0x0024000011177984 */ /* 0x000f620000000800 */
[----:B0-----:R-:W-:-:S03]  /*6940*/  FADD.FTZ R56, RZ, R56 ;  /* 0x00000038ff387221 */ /* 0x001fc60000010000 */
[----:B------:R-:W0:Y:S01]  /*6950*/  LDS R11, [R17+0x1600] ;  /* 0x00160000110b7984 */ /* 0x000e220000000800 */
[----:B--2---:R-:W-:-:S03]  /*6960*/  FADD.FTZ R36, RZ, R36 ;  /* 0x00000024ff247221 */ /* 0x004fc60000010000 */
[----:B------:R-:W2:Y:S01]  /*6970*/  LDS R16, [R17+0x3000] ;  /* 0x0030000011107984 */ /* 0x000ea20000000800 */
[----:B-1----:R-:W-:-:S03]  /*6980*/  FADD.FTZ R21, R56, R21 ;  /* 0x0000001538157221 */ /* 0x002fc60000010000 */
[----:B------:R-:W1:Y:S01]  /*6990*/  LDS R18, [R17+0x3200] ;  /* 0x0032000011127984 */ /* 0x000e620000000800 */
        /* <DEDUP_REMOVED lines=14> */
[----:B------:R-:W-:-:S03]  /*6a80*/  IADD3 R4, P1, PT, R24, UR20, RZ ;  /* 0x0000001418047c10 */ /* 0x000fc6000ff3e0ff */
[----:B------:R-:W5:Y:S01]  /*6a90*/  LDS R20, [R17+0x3400] ;  /* 0x0034000011147984 */ /* 0x000f620000000800 */
[----:B0-----:R-:W-:-:S03]  /*6aa0*/  FADD.FTZ R0, R0, R11 ;  /* 0x0000000b00007221 */ /* 0x001fc60000010000 */
[----:B------:R-:W0:Y:S01]  /*6ab0*/  LDS R29, [R17+0x2800] ;  /* 0x00280000111d7984 */ /* 0x000e220000000800 */
[----:B--2---:R-:W-:Y:S01]  /*6ac0*/  FADD.FTZ R35, R3, R16 ;  /* 0x0000001003237221 */ /* 0x004fe20000010000 */
[C---:B------:R-:W-:Y:S02]  /*6ad0*/  IADD3.X R3, PT, PT, R26.reuse, UR23, RZ, P0, !PT ;  /* 0x000000171a037c10 */ /* 0x040fe400087fe4ff */
[----:B------:R-:W2:Y:S01]  /*6ae0*/  LDS R12, [R17+0x1c00] ;  /* 0x001c0000110c7984 */ /* 0x000ea20000000800 */
[----:B-1----:R-:W-:Y:S01]  /*6af0*/  FADD.FTZ R37, R5, R18 ;  /* 0x0000001205257221 */ /* 0x002fe20000010000 */
[----:B------:R-:W-:Y:S02]  /*6b00*/  IADD3.X R5, PT, PT, R26, UR21, RZ, P1, !PT ;  /* 0x000000151a057c10 */ /* 0x000fe40008ffe4ff */
[----:B------:R-:W1:Y:S01]  /*6b10*/  LDS R39, [R17+0x3600] ;  /* 0x0036000011277984 */ /* 0x000e620000000800 */
[----:B---3--:R-:W-:-:S03]  /*6b20*/  FADD.FTZ R9, RZ, R9 ;  /* 0x00000009ff097221 */ /* 0x008fc60000010000 */
[----:B------:R-:W3:Y:S01]  /*6b30*/  LDS R31, [R17+0x2a00] ;  /* 0x002a0000111f7984 */ /* 0x000ee20000000800 */
[----:B----4-:R-:W-:-:S03]  /*6b40*/  FADD.FTZ R0, R0, R27 ;  /* 0x0000001b00007221 */ /* 0x010fc60000010000 */
        /* <DEDUP_REMOVED lines=14> */
[----:B--2---:R-:W-:Y:S02]  /*6c30*/  FADD.FTZ R9, R9, R12 ;  /* 0x0000000c09097221 */ /* 0x004fe40000010000 */
[----:B------:R-:W-:Y:S01]  /*6c40*/  STG.E desc[UR10][R2.64], R35 ;  /* 0x0000002302007986 */ /* 0x000fe2000c10190a */
[----:B-1----:R-:W-:-:S03]  /*6c50*/  FADD.FTZ R39, R0, R39 ;  /* 0x0000002700277221 */ /* 0x002fc60000010000 */
        /* <DEDUP_REMOVED lines=24> */
.L_x_3943:
        /* <DEDUP_REMOVED lines=8> */
.L_x_3978:
[----:B------:R-:W-:Y:S05]  /*6e60*/  BSYNC B2 ;  /* 0x0000000000027941 */ /* 0x000fea0003800000 */
.L_x_3977:
        /* <DEDUP_REMOVED lines=8> */
.L_x_3979:
[----:B------:R-:W-:Y:S01]  /*6ef0*/  FADD.FTZ R128, R121, R128 ;  /* 0x0000008079807221 */ /* 0x000fe20000010000 */
[----:B------:R-:W-:-:S04]  /*6f00*/  HFMA2 R192, -RZ, RZ, 0, 1.1920928955078125e-07 ;  /* 0x00000002ffc07431 */ /* 0x000fc800000001ff */
[----:B------:R-:W-:Y:S02]  /*6f10*/  MOV R229, R128 ;  /* 0x0000008000e57202 */ /* 0x000fe40000000f00 */
[----:B------:R-:W-:-:S07]  /*6f20*/  MOV R130, R159 ;  /* 0x0000009f00827202 */ /* 0x000fce0000000f00 */
[----:B------:R-:W-:Y:S05]  /*6f30*/  WARPSYNC.COLLECTIVE R158, `(.L_x_3980) ;  /* 0x000000009e087348 */ /* 0x000fea0003c00000 */
[----:B------:R0:W1:Y:S02]  /*6f40*/  SHFL.BFLY P3, R159, R229, R192, R231 ;  /* 0x0c0000c0e59f7389 */ /* 0x00006400000600e7 */
[----:B01----:R-:W-:Y:S05]  /*6f50*/  ENDCOLLECTIVE ;  /* 0x000000000000791b */ /* 0x003fea0003800000 */
.L_x_3980:
[----:B------:R-:W-:-:S05]  /*6f60*/  FADD.FTZ R130, R123, R130 ;  /* 0x000000827b827221 */ /* 0x000fca0000010000 */
[----:B------:R-:W-:Y:S02]  /*6f70*/  MOV R229, R130 ;  /* 0x0000008200e57202 */ /* 0x000fe40000000f00 */
[----:B------:R-:W-:-:S07]  /*6f80*/  MOV R129, R159 ;  /* 0x0000009f00817202 */ /* 0x000fce0000000f00 */
[----:B------:R-:W-:Y:S05]  /*6f90*/  WARPSYNC.COLLECTIVE R158, `(.L_x_3981) ;  /* 0x000000009e087348 */ /* 0x000fea0003c00000 */
[----:B------:R0:W1:Y:S02]  /*6fa0*/  SHFL.BFLY P3, R159, R229, R192, R231 ;  /* 0x0c0000c0e59f7389 */ /* 0x00006400000600e7 */
[----:B01----:R-:W-:Y:S05]  /*6fb0*/  ENDCOLLECTIVE ;  /* 0x000000000000791b */ /* 0x003fea0003800000 */
.L_x_3981:
[----:B------:R-:W-:Y:S01]  /*6fc0*/  FADD.FTZ R129, R128, R129 ;  /* 0x0000008180817221 */ /* 0x000fe20000010000 */
[----:B------:R-:W-:-:S04]  /*6fd0*/  HFMA2 R192, -RZ, RZ, 0, 2.384185791015625e-07 ;  /* 0x00000004ffc07431 */ /* 0x000fc800000001ff */
[----:B------:R-:W-:Y:S02]  /*6fe0*/  MOV R229, R129 ;  /* 0x0000008100e57202 */ /* 0x000fe40000000f00 */
[----:B------:R-:W-:-:S07]  /*6ff0*/  MOV R131, R159 ;  /* 0x0000009f00837202 */ /* 0x000fce0000000f00 */
[----:B------:R-:W-:Y:S05]  /*7000*/  WARPSYNC.COLLECTIVE R158, `(.L_x_3982) ;  /* 0x000000009e087348 */ /* 0x000fea0003c00000 */
[----:B------:R0:W1:Y:S02]  /*7010*/  SHFL.BFLY P3, R159, R229, R192, R231 ;  /* 0x0c0000c0e59f7389 */ /* 0x00006400000600e7 */
[----:B01----:R-:W-:Y:S05]  /*7020*/  ENDCOLLECTIVE ;  /* 0x000000000000791b */ /* 0x003fea0003800000 */
.L_x_3982:
[----:B------:R-:W-:-:S05]  /*7030*/  FADD.FTZ R131, R130, R131 ;  /* 0x0000008382837221 */ /* 0x000fca0000010000 */
[----:B------:R-:W-:Y:S02]  /*7040*/  MOV R229, R131 ;  /* 0x0000008300e57202 */ /* 0x000fe40000000f00 */
[----:B------:R-:W-:-:S07]  /*7050*/  MOV R152, R159 ;  /* 0x0000009f00987202 */ /* 0x000fce0000000f00 */
[----:B------:R-:W-:Y:S05]  /*7060*/  WARPSYNC.COLLECTIVE R158, `(.L_x_3983) ;  /* 0x000000009e087348 */ /* 0x000fea0003c00000 */
[----:B------:R0:W1:Y:S02]  /*7070*/  SHFL.BFLY P3, R159, R229, R192, R231 ;  /* 0x0c0000c0e59f7389 */ /* 0x00006400000600e7 */
[----:B01----:R-:W-:Y:S05]  /*7080*/  ENDCOLLECTIVE ;  /* 0x000000000000791b */ /* 0x003fea0003800000 */
.L_x_3983:
[----:B------:R-:W-:Y:S01]  /*7090*/  FADD.FTZ R152, R129, R152 ;  /* 0x0000009881987221 */ /* 0x000fe20000010000 */
[----:B------:R-:W-:-:S04]  /*70a0*/  HFMA2 R192, -RZ, RZ, 0, 4.76837158203125e-07 ;  /* 0x00000008ffc07431 */ /* 0x000fc800000001ff */
[----:B------:R-:W-:Y:S02]  /*70b0*/  MOV R229, R152 ;  /* 0x0000009800e57202 */ /* 0x000fe40000000f00 */
[----:B------:R-:W-:-:S07]  /*70c0*/  MOV R156, R159 ;  /* 0x0000009f009c7202 */ /* 0x000fce0000000f00 */
[----:B------:R-:W-:Y:S05]  /*70d0*/  WARPSYNC.COLLECTIVE R158, `(.L_x_3984) ;  /* 0x000000009e087348 */ /* 0x000fea0003c00000 */
[----:B------:R0:W1:Y:S02]  /*70e0*/  SHFL.BFLY P3, R159, R229, R192, R231 ;  /* 0x0c0000c0e59f7389 */ /* 0x00006400000600e7 */
[----:B01----:R-:W-:Y:S05]  /*70f0*/  ENDCOLLECTIVE ;  /* 0x000000000000791b */ /* 0x003fea0003800000 */
.L_x_3984:
[----:B------:R-:W-:-:S05]  /*7100*/  FADD.FTZ R156, R131, R156 ;  /* 0x0000009c839c7221 */ /* 0x000fca0000010000 */
[----:B------:R-:W-:Y:S02]  /*7110*/  MOV R229, R156 ;  /* 0x0000009c00e57202 */ /* 0x000fe40000000f00 */
[----:B------:R-:W-:-:S07]  /*7120*/  MOV R121, R159 ;  /* 0x0000009f00797202 */ /* 0x000fce0000000f00 */
[----:B------:R-:W-:Y:S05]  /*7130*/  WARPSYNC.COLLECTIVE R158, `(.L_x_3985) ;  /* 0x000000009e087348 */ /* 0x000fea0003c00000 */
[----:B------:R0:W1:Y:S02]  /*7140*/  SHFL.BFLY P3, R159, R229, R192, R231 ;  /* 0x0c0000c0e59f7389 */ /* 0x00006400000600e7 */
[----:B01----:R-:W-:Y:S05]  /*7150*/  ENDCOLLECTIVE ;  /* 0x000000000000791b */ /* 0x003fea0003800000 */
.L_x_3985:
[----:B------:R-:W-:Y:S01]  /*7160*/  FADD.FTZ R121, R152, R121 ;  /* 0x0000007998797221 */ /* 0x000fe20000010000 */
[----:B------:R-:W-:-:S04]  /*7170*/  HFMA2 R192, -RZ, RZ, 0, 9.5367431640625e-07 ;  /* 0x00000010ffc07431 */ /* 0x000fc800000001ff */
[----:B------:R-:W-:Y:S02]  /*7180*/  MOV R229, R121 ;  /* 0x0000007900e57202 */ /* 0x000fe40000000f00 */
[----:B------:R-:W-:-:S07]  /*7190*/  MOV R123, R159 ;  /* 0x0000009f007b7202 */ /* 0x000fce0000000f00 */
[----:B------:R-:W-:Y:S05]  /*71a0*/  WARPSYNC.COLLECTIVE R158, `(.L_x_3986) ;  /* 0x000000009e087348 */ /* 0x000fea0003c00000 */
[----:B------:R0:W1:Y:S02]  /*71b0*/  SHFL.BFLY P3, R159, R229, R192, R231 ;  /* 0x0c0000c0e59f7389 */ /* 0x00006400000600e7 */
[----:B01----:R-:W-:Y:S05]  /*71c0*/  ENDCOLLECTIVE ;  /* 0x000000000000791b */ /* 0x003fea0003800000 */
.L_x_3986:
[----:B------:R-:W-:-:S05]  /*71d0*/  FADD.FTZ R123, R156, R123 ;  /* 0x0000007b9c7b7221 */ /* 0x000fca0000010000 */
[----:B------:R-:W-:Y:S02]  /*71e0*/  MOV R229, R123 ;  /* 0x0000007b00e57202 */ /* 0x000fe40000000f00 */
[----:B------:R-:W-:-:S07]  /*71f0*/  MOV R128, R159 ;  /* 0x0000009f00807202 */ /* 0x000fce0000000f00 */
[----:B------:R-:W-:Y:S05]  /*7200*/  WARPSYNC.COLLECTIVE R158, `(.L_x_3987) ;  /* 0x000000009e087348 */ /* 0x000fea0003c00000 */
[----:B------:R0:W1:Y:S02]  /*7210*/  SHFL.BFLY P3, R159, R229, R192, R231 ;  /* 0x0c0000c0e59f7389 */ /* 0x00006400000600e7 */
[----:B01----:R-:W-:Y:S05]  /*7220*/  ENDCOLLECTIVE ;  /* 0x000000000000791b */ /* 0x003fea0003800000 */
.L_x_3987:
[----:B------:R-:W-:Y:S01]  /*7230*/  MOV R130, R159 ;  /* 0x0000009f00827202 */ /* 0x000fe20000000f00 */
[----:B------:R-:W-:Y:S06]  /*7240*/  BRA `(.L_x_3988) ;  /* 0xffffffa800147947 */ /* 0x000fec000383ffff */
.L_x_3989:
        /* <DEDUP_REMOVED lines=11> */
.L_x_6097:


//--------------------- .text._ZN10layer_norm31ln_parallel_residual_bwd_kernelINS_13Kernel_traitsIf6__halffS2_fjLj1024ELj1ELj4ELj1ELj16ENS_18Kernel_traits_baseILj1024EfS2_fS2_fjLj128EEEEELb1ELb0ELb0EEEvNS_9BwdParamsE --------------------------
	.section	.text._ZN10layer_norm31ln_parallel_residual_bwd_kernelINS_13Kernel_traitsIf6__halffS2_fjLj1024ELj1ELj4ELj1ELj16ENS_18Kernel_traits_baseILj1024EfS2_fS2_fjLj128EEEEELb1ELb0ELb0EEEvNS_9BwdParamsE,"ax",@progbits
	.align	128
        .global         _ZN10layer_norm31ln_parallel_residual_bwd_kernelINS_13Kernel_traitsIf6__halffS2_fjLj1024ELj1ELj4ELj1ELj16ENS_18Kernel_traits_baseILj1024EfS2_fS2_fjLj128EEEEELb1ELb0ELb0EEEvNS_9BwdParamsE
        .type           _ZN10layer_norm31ln_parallel_residual_bwd_kernelINS_13Kernel_traitsIf6__halffS2_fjLj1024ELj1ELj4ELj1ELj16ENS_18Kernel_traits_baseILj1024EfS2_fS2_fjLj128EEEEELb1ELb0ELb0EEEvNS_9BwdParamsE,@function
        .size           _ZN10layer_norm31ln_parallel_residual_bwd_kernelINS_13Kernel_traitsIf6__halffS2_fjLj1024ELj1ELj4ELj1ELj16ENS_18Kernel_traits_baseILj1024EfS2_fS2_fjLj128EEEEELb1ELb0ELb0EEEvNS_9BwdParamsE,(.L_x_6098 - _ZN10layer_norm31ln_parallel_residual_bwd_kernelINS_13Kernel_traitsIf6__halffS2_fjLj1024ELj1ELj4ELj1ELj16ENS_18Kernel_traits_baseILj1024EfS2_fS2_fjLj128EEEEELb1ELb0ELb0EEEvNS_9BwdParamsE)
        .other          _ZN10layer_norm31ln_parallel_residual_bwd_kernelINS_13Kernel_traitsIf6__halffS2_fjLj1024ELj1ELj4ELj1ELj16ENS_18Kernel_traits_baseILj1024EfS2_fS2_fjLj128EEEEELb1ELb0ELb0EEEvNS_9BwdParamsE,@"STO_CUDA_ENTRY STV_DEFAULT"
_ZN10layer_norm31ln_parallel_residual_bwd_kernelINS_13Kernel_traitsIf6__halffS2_fjLj1024ELj1ELj4ELj1ELj16ENS_18Kernel_traits_baseILj1024EfS2_fS2_fjLj128EEEEELb1ELb0ELb0EEEvNS_9BwdParamsE:
.text._ZN10layer_norm31ln_parallel_residual_bwd_kernelINS_13Kernel_traitsIf6__halffS2_fjLj1024ELj1ELj4ELj1ELj16ENS_18Kernel_traits_baseILj1024EfS2_fS2_fjLj128EEEEELb1ELb0ELb0EEEvNS_9BwdParamsE:
        /* <DEDUP_REMOVED lines=286> */
.L_x_4041:
        /* <DEDUP_REMOVED lines=46> */
[----:B------:R-:W4:Y:S04]  /*14c0*/  LDL R218, [R1+0x120] ;  /* 0x0001200001da7983 */ /* 0x000f280000100800 */
[----:B------:R-:W4:Y:S04]  /*14d0*/  LDG.E.128 R144, desc[UR8][R144.64] ;  /* 0x0000000890907981 */ /* 0x000f28000c1e1d00 */
[----:B------:R-:W4:Y:S04]  /*14e0*/  LDL.LU R167, [R1+0x40] ;  /* 0x0000400001a77983 */ /* 0x000f280000300800 */
[----:B------:R-:W4:Y:S04]  /*14f0*/  LDL R180, [R1+0x140] ;  /* 0x0001400001b47983 */ /* 0x000f280000100800 */
[----:B------:R-:W4:Y:S01]  /*1500*/  LDL R190, [R1+0x144] ;  /* 0x0001440001be7983 */ /* 0x000f220000100800 */
[----:B0-----:R-:W-:-:S05]  /*1510*/  @P3 IMAD.WIDE.U32 R20, R2, 0x8, R20 ;  /* 0x0000000802143825 */ /* 0x001fca00078e0014 */
[----:B------:R1:W5:Y:S02]  /*1520*/  @P3 LDG.E.64 R162, desc[UR8][R20.64] ;  /* 0x0000000814a23981 */ /* 0x000364000c1e1b00 */
[----:B-1----:R-:W-:-:S05]  /*1530*/  @P0 IMAD.WIDE.U32 R20, R2, 0x20, R160 ;  /* 0x0000002002140825 */ /* 0x002fca00078e00a0 */
[----:B------:R-:W5:Y:S04]  /*1540*/  @P0 LDG.E.128 R112, desc[UR8][R20.64] ;  /* 0x0000000814700981 */ /* 0x000f68000c1e1d00 */
[----:B------:R0:W5:Y:S02]  /*1550*/  @P0 LDG.E.128 R116, desc[UR8][R20.64+0x10] ;  /* 0x0000100814740981 */ /* 0x000164000c1e1d00 */
[----:B0-----:R-:W-:Y:S02]  /*1560*/  IMAD.WIDE.U32 R20, R2, 0x8, R196 ;  /* 0x0000000802147825 */ /* 0x001fe400078e00c4 */
[----:B------:R-:W4:Y:S04]  /*1570*/  LDL.LU R196, [R1+0x54] ;  /* 0x0000540001c47983 */ /* 0x000f280000300800 */
[----:B------:R-:W4:Y:S04]  /*1580*/  LDL R197, [R1+0x154] ;  /* 0x0001540001c57983 */ /* 0x000f280000100800 */
[----:B------:R0:W5:Y:S04]  /*1590*/  LDG.E.64 R160, desc[UR8][R20.64] ;  /* 0x0000000814a07981 */ /* 0x000168000c1e1b00 */
[----:B------:R-:W0:Y:S04]  /*15a0*/  LDL.LU R20, [R1+0x50] ;  /* 0x0000500001147983 */ /* 0x000e280000300800 */
[----:B------:R-:W4:Y:S01]  /*15b0*/  LDL R21, [R1+0x134] ;  /* 0x0001340001157983 */ /* 0x000f220000100800 */
[----:B--2---:R-:W-:-:S04]  /*15c0*/  FADD.FTZ R0, -R195, R156 ;  /* 0x0000009cc3007221 */ /* 0x004fc80000010100 */
[----:B-----5:R-:W-:Y:S01]  /*15d0*/  FMUL.FTZ R0, R5, R0 ;  /* 0x0000000005007220 */ /* 0x020fe20000410000 */
[----:B---3--:R-:W-:-:S05]  /*15e0*/  HADD2.F32 R13, -RZ, R148.H0_H0 ;  /* 0x20000094ff0d7230 */ /* 0x008fca0000004100 */
[----:B------:R-:W-:Y:S01]  /*15f0*/  FMUL.FTZ R14, R14, R13 ;  /* 0x0000000d0e0e7220 */ /* 0x000fe20000410000 */
[----:B----4-:R-:W-:Y:S02]  /*1600*/  HADD2.F32 R3, -RZ, R144.H0_H0 ;  /* 0x20000090ff037230 */ /* 0x010fe40000004100 */
[----:B------:R-:W-:-:S03]  /*1610*/  FADD.FTZ R80, R80, R13 ;  /* 0x0000000d50507221 */ /* 0x000fc60000010000 */
[----:B------:R-:W-:Y:S01]  /*1620*/  FADD.FTZ R240, R240, R3 ;  /* 0x00000003f0f07221 */ /* 0x000fe20000010000 */
[----:B------:R-:W-:Y:S01]  /*1630*/  FFMA.FTZ R204, R0, R13, R204 ;  /* 0x0000000d00cc7223 */ /* 0x000fe200000100cc */
[----:B------:R-:W-:-:S05]  /*1640*/  HADD2.F32 R13, -RZ, R144.H1_H1 ;  /* 0x30000090ff0d7230 */ /* 0x000fca0000004100 */
[----:B------:R-:W-:Y:S01]  /*1650*/  FADD.FTZ R241, R241, R13 ;  /* 0x0000000df1f17221 */ /* 0x000fe20000010000 */
[----:B------:R-:W-:Y:S02]  /*1660*/  HADD2.F32 R144, -RZ, R149.H1_H1 ;  /* 0x30000095ff907230 */ /* 0x000fe40000004100 */
[-C--:B0-----:R-:W-:Y:S01]  /*1670*/  FFMA.FTZ R20, R0, R3.reuse, R20 ;  /* 0x0000000300147223 */ /* 0x081fe20000010014 */
[----:B------:R-:W-:Y:S01]  /*1680*/  FFMA.FTZ R3, R19, R3, R14 ;  /* 0x0000000313037223 */ /* 0x000fe2000001000e */
[----:B------:R-:W-:Y:S01]  /*1690*/  FADD.FTZ R14, -R195, R157 ;  /* 0x0000009dc30e7221 */ /* 0x000fe20000010100 */
[----:B------:R-:W-:Y:S02]  /*16a0*/  HADD2.F32 R19, -RZ, R148.H1_H1 ;  /* 0x30000094ff137230 */ /* 0x000fe40000004100 */
[----:B------:R0:W-:Y:S01]  /*16b0*/  STL [R1+0x50], R20 ;  /* 0x0000501401007387 */ /* 0x0001e20000100800 */
[----:B------:R-:W-:-:S04]  /*16c0*/  FMUL.FTZ R14, R5, R14 ;  /* 0x0000000e050e7220 */ /* 0x000fc80000410000 */
[----:B------:R-:W-:Y:S01]  /*16d0*/  FFMA.FTZ R196, R14, R13, R196 ;  /* 0x0000000d0ec47223 */ /* 0x000fe200000100c4 */
[----:B0-----:R-:W-:Y:S01]  /*16e0*/  FMUL.FTZ R20, R21, R19 ;  /* 0x0000001315147220 */ /* 0x001fe20000410000 */
[----:B------:R-:W-:-:S03]  /*16f0*/  FADD.FTZ R81, R81, R19 ;  /* 0x0000001351517221 */ /* 0x000fc60000010000 */
[----:B------:R-:W-:Y:S01]  /*1700*/  FFMA.FTZ R13, R197, R13, R20 ;  /* 0x0000000dc50d7223 */ /* 0x000fe20000010014 */
[----:B------:R-:W-:Y:S01]  /*1710*/  FADD.FTZ R20, -R195, R158 ;  /* 0x0000009ec3147221 */ /* 0x000fe20000010100 */
[----:B------:R-:W-:Y:S01]  /*1720*/  FFMA.FTZ R205, R14, R19, R205 ;  /* 0x000000130ecd7223 */ /* 0x000fe200000100cd */
[----:B------:R-:W-:Y:S02]  /*1730*/  HADD2.F32 R19, -RZ, R145.H0_H0 ;  /* 0x20000091ff137230 */ /* 0x000fe40000004100 */
[----:B------:R-:W-:Y:S01]  /*1740*/  FMUL.FTZ R20, R5, R20 ;  /* 0x0000001405147220 */ /* 0x000fe20000410000 */
[----:B------:R-:W-:-:S03]  /*1750*/  HADD2.F32 R21, -RZ, R149.H0_H0 ;  /* 0x20000095ff157230 */ /* 0x000fc60000004100 */
[----:B------:R-:W-:Y:S02]  /*1760*/  FFMA.FTZ R216, R20, R19, R216 ;  /* 0x0000001314d87223 */ /* 0x000fe400000100d8 */
[-C--:B------:R-:W-:Y:S01]  /*1770*/  FMUL.FTZ R22, R22, R21.reuse ;  /* 0x0000001516167220 */ /* 0x080fe20000410000 */
[----:B------:R-:W-:Y:S01]  /*1780*/  FADD.FTZ R82, R82, R21 ;  /* 0x0000001552527221 */ /* 0x000fe20000010000 */
[----:B------:R-:W-:Y:S01]  /*1790*/  FFMA.FTZ R206, R20, R21, R206 ;  /* 0x0000001514ce7223 */ /* 0x000fe200000100ce */
[----:B------:R0:W-:Y:S01]  /*17a0*/  STL [R1+0x54], R196 ;  /* 0x000054c401007387 */ /* 0x0001e20000100800 */
[----:B------:R-:W-:Y:S02]  /*17b0*/  HADD2.F32 R21, -RZ, R145.H1_H1 ;  /* 0x30000091ff157230 */ /* 0x000fe40000004100 */
[----:B------:R-:W-:Y:S01]  /*17c0*/  FADD.FTZ R242, R242, R19 ;  /* 0x00000013f2f27221 */ /* 0x000fe20000010000 */
[----:B------:R-:W-:Y:S01]  /*17d0*/  FMUL.FTZ R145, R179, R144 ;  /* 0x00000090b3917220 */ /* 0x000fe20000410000 */
[----:B------:R-:W-:Y:S01]  /*17e0*/  STL [R1+0x58], R216 ;  /* 0x000058d801007387 */ /* 0x000fe20000100800 */
[----:B------:R-:W-:Y:S01]  /*17f0*/  FFMA.FTZ R19, R217, R19, R22 ;  /* 0x00000013d9137223 */ /* 0x000fe20000010016 */
[----:B------:R-:W-:-:S02]  /*1800*/  FADD.FTZ R22, -R195, R159 ;  /* 0x0000009fc3167221 */ /* 0x000fc40000010100 */
[----:B------:R-:W2:Y:S04]  /*1810*/  LDL.LU R179, [R1+0x44] ;  /* 0x0000440001b37983 */ /* 0x000ea80000300800 */
[----:B0-----:R-:W3:Y:S01]  /*1820*/  LDL R196, [R1+0x124] ;  /* 0x0001240001c47983 */ /* 0x001ee20000100800 */
[----:B------:R-:W-:Y:S01]  /*1830*/  FMUL.FTZ R22, R5, R22 ;  /* 0x0000001605167220 */ /* 0x000fe20000410000 */
[----:B------:R-:W-:-:S03]  /*1840*/  FADD.FTZ R243, R243, R21 ;  /* 0x00000015f3f37221 */ /* 0x000fc60000010000 */
[-C--:B------:R-:W-:Y:S01]  /*1850*/  FFMA.FTZ R168, R22, R21.reuse, R168 ;  /* 0x0000001516a87223 */ /* 0x080fe200000100a8 */
[----:B------:R-:W-:Y:S02]  /*1860*/  FFMA.FTZ R21, R189, R21, R145 ;  /* 0x00000015bd157223 */ /* 0x000fe40000010091 */
[----:B------:R-:W4:Y:S04]  /*1870*/  LDL R189, [R1+0x128] ;  /* 0x0001280001bd7983 */ /* 0x000f280000100800 */
[----:B------:R0:W-:Y:S04]  /*1880*/  STL [R1+0x5c], R168 ;  /* 0x00005ca801007387 */ /* 0x0001e80000100800 */
[----:B------:R-:W4:Y:S04]  /*1890*/  LDL.LU R159, [R1+0x48] ;  /* 0x00004800019f7983 */ /* 0x000f280000300800 */
[----:B------:R-:W4:Y:S04]  /*18a0*/  LDL R158, [R1+0x148] ;  /* 0x00014800019e7983 */ /* 0x000f280000100800 */
[----:B------:R-:W4:Y:S04]  /*18b0*/  LDL R157, [R1+0x12c] ;  /* 0x00012c00019d7983 */ /* 0x000f280000100800 */
[----:B------:R-:W4:Y:S04]  /*18c0*/  LDL.LU R156, [R1+0x4c] ;  /* 0x00004c00019c7983 */ /* 0x000f280000300800 */
[----:B------:R-:W4:Y:S01]  /*18d0*/  LDL R149, [R1+0x14c] ;  /* 0x00014c0001957983 */ /* 0x000f220000100800 */
[----:B------:R-:W-:Y:S01]  /*18e0*/  FADD.FTZ R148, -R195, R152 ;  /* 0x00000098c3947221 */ /* 0x000fe20000010100 */
[----:B------:R-:W-:-:S02]  /*18f0*/  HADD2.F32 R145, -RZ, R146.H0_H0 ;  /* 0x20000092ff917230 */ /* 0x000fc40000004100 */
[----:B------:R-:W-:Y:S01]  /*1900*/  FADD.FTZ R83, R83, R144 ;  /* 0x0000009053537221 */ /* 0x000fe20000010000 */
[----:B------:R-:W-:Y:S01]  /*1910*/  FFMA.FTZ R207, R22, R144, R207 ;  /* 0x0000009016cf7223 */ /* 0x000fe200000100cf */
[----:B0-----:R-:W-:Y:S01]  /*1920*/  FMUL.FTZ R168, R5, R148 ;  /* 0x0000009405a87220 */ /* 0x001fe20000410000 */
[----:B------:R-:W-:-:S03]  /*1930*/  HADD2.F32 R144, -RZ, R150.H0_H0 ;  /* 0x20000096ff907230 */ /* 0x000fc60000004100 */
[----:B------:R-:W-:Y:S02]  /*1940*/  FFMA.FTZ R167, R168, R145, R167 ;  /* 0x00000091a8a77223 */ /* 0x000fe400000100a7 */
[-C--:B------:R-:W-:Y:S01]  /*1950*/  FMUL.FTZ R148, R218, R144.reuse ;  /* 0x00000090da947220 */ /* 0x080fe20000410000 */
[----:B------:R-:W-:Y:S02]  /*1960*/  FADD.FTZ R236, R236, R145 ;  /* 0x00000091ecec7221 */ /* 0x000fe40000010000 */
[----:B------:R0:W-:Y:S01]  /*1970*/  STL [R1+0x40], R167 ;  /* 0x000040a701007387 */ /* 0x0001e20000100800 */
[----:B------:R-:W-:Y:S02]  /*1980*/  HADD2.F32 R146, -RZ, R146.H1_H1 ;  /* 0x30000092ff927230 */ /* 0x000fe40000004100 */
[----:B------:R-:W-:Y:S01]  /*1990*/  FADD.FTZ R84, R84, R144 ;  /* 0x0000009054547221 */ /* 0x000fe20000010000 */
[----:B------:R-:W-:Y:S01]  /*19a0*/  FFMA.FTZ R56, R168, R144, R56 ;  /* 0x00000090a8387223 */ /* 0x000fe20000010038 */
[----:B------:R-:W-:-:S02]  /*19b0*/  HADD2.F32 R144, -RZ, R150.H1_H1 ;  /* 0x30000096ff907230 */ /* 0x000fc40000004100 */
        /* <DEDUP_REMOVED lines=9> */
[----:B------:R0:W-:Y:S01]  /*1a50*/  STL [R1+0x44], R179 ;  /* 0x000044b301007387 */ /* 0x0001e20000100800 */
[----:B------:R-:W-:Y:S02]  /*1a60*/  HADD2.F32 R144, -RZ, R151.H0_H0 ;  /* 0x20000097ff907230 */ /* 0x000fe40000004100 */
[----:B0-----:R-:W-:Y:S01]  /*1a70*/  FFMA.FTZ R179, R190, R146, R145 ;  /* 0x00000092beb37223 */ /* 0x001fe20000010091 */
[----:B------:R-:W-:Y:S01]  /*1a80*/  FADD.FTZ R146, -R195, R154 ;  /* 0x0000009ac3927221 */ /* 0x000fe20000010100 */
[----:B------:R-:W-:-:S03]  /*1a90*/  HADD2.F32 R145, -RZ, R147.H0_H0 ;  /* 0x20000093ff917230 */ /* 0x000fc60000004100 */
[----:B------:R-:W-:Y:S01]  /*1aa0*/  FMUL.FTZ R190, R5, R146 ;  /* 0x0000009205be7220 */ /* 0x000fe20000410000 */
[-C--:B----4-:R-:W-:Y:S01]  /*1ab0*/  FMUL.FTZ R146, R189, R144.reuse ;  /* 0x00000090bd927220 */ /* 0x090fe20000410000 */
[----:B------:R-:W-:Y:S01]  /*1ac0*/  FADD.FTZ R238, R238, R145 ;  /* 0x00000091eeee7221 */ /* 0x000fe20000010000 */
[----:B------:R-:W-:Y:S01]  /*1ad0*/  FADD.FTZ R86, R86, R144 ;  /* 0x0000009056567221 */ /* 0x000fe20000010000 */
[-C--:B------:R-:W-:Y:S01]  /*1ae0*/  FFMA.FTZ R159, R190, R145.reuse, R159 ;  /* 0x00000091be9f7223 */ /* 0x080fe2000001009f */
[----:B------:R-:W-:Y:S01]  /*1af0*/  FFMA.FTZ R189, R158, R145, R146 ;  /* 0x000000919ebd7223 */ /* 0x000fe20000010092 */
[----:B------:R-:W-:Y:S01]  /*1b00*/  FFMA.FTZ R58, R190, R144, R58 ;  /* 0x00000090be3a7223 */ /* 0x000fe2000001003a */
[----:B------:R-:W-:Y:S02]  /*1b10*/  HADD2.F32 R144, -RZ, R151.H1_H1 ;  /* 0x30000097ff907230 */ /* 0x000fe40000004100 */
[----:B------:R-:W-:Y:S01]  /*1b20*/  FADD.FTZ R145, -R195, R155 ;  /* 0x0000009bc3917221 */ /* 0x000fe20000010100 */
[----:B------:R-:W-:-:S03]  /*1b30*/  HADD2.F32 R147, -RZ, R147.H1_H1 ;  /* 0x30000093ff937230 */ /* 0x000fc60000004100 */
        /* <DEDUP_REMOVED lines=24> */
[----:B-1----:R-:W-:-:S07]  /*1cc0*/  FFMA.FTZ R217, R196, R197, R144 ;  /* 0x000000c5c4d97223 */ /* 0x002fce0000010090 */
.L_x_3993:
[----:B------:R-:W-:Y:S05]  /*1cd0*/  BSYNC.RECONVERGENT B1 ;  /* 0x0000000000017941 */ /* 0x000fea0003800200 */
.L_x_3992:
        /* <DEDUP_REMOVED lines=40> */
[----:B------:R-:W-:-:S05]  /*1f60*/  HADD2.F32 R12, -RZ, R148.H0_H0 ;  /* 0x20000094ff0c7230 */ /* 0x000fca0000004100 */
[-C--:B------:R-:W-:Y:S01]  /*1f70*/  FMUL.FTZ R6, R6, R12.reuse ;  /* 0x0000000c06067220 */ /* 0x080fe20000410000 */
[----:B------:R-:W-:Y:S01]  /*1f80*/  FADD.FTZ R44, R44, R12 ;  /* 0x0000000c2c2c7221 */ /* 0x000fe20000010000 */
[--C-:B----4-:R-:W-:Y:S02]  /*1f90*/  HADD2.F32 R11, -RZ, R144.reuse.H0_H0 ;  /* 0x20000090ff0b7230 */ /* 0x110fe40000004100 */
[----:B------:R-:W-:Y:S01]  /*1fa0*/  FFMA.FTZ R40, R4, R12, R40 ;  /* 0x0000000c04287223 */ /* 0x000fe20000010028 */
[----:B------:R-:W-:Y:S02]  /*1fb0*/  FADD.FTZ R12, -R195, R157 ;  /* 0x0000009dc30c7221 */ /* 0x000fe40000010100 */
[----:B------:R-:W-:Y:S02]  /*1fc0*/  FADD.FTZ R232, R232, R11 ;  /* 0x0000000be8e87221 */ /* 0x000fe40000010000 */
[----:B------:R-:W-:Y:S01]  /*1fd0*/  FMUL.FTZ R12, R5, R12 ;  /* 0x0000000c050c7220 */ /* 0x000fe20000410000 */
[-C--:B---3--:R-:W-:Y:S01]  /*1fe0*/  FFMA.FTZ R198, R4, R11.reuse, R198 ;  /* 0x0000000b04c67223 */ /* 0x088fe200000100c6 */
[----:B------:R-:W-:Y:S01]  /*1ff0*/  FFMA.FTZ R6, R18, R11, R6 ;  /* 0x0000000b12067223 */ /* 0x000fe20000010006 */
[----:B------:R-:W-:-:S02]  /*2000*/  HADD2.F32 R11, -RZ, R144.H1_H1 ;  /* 0x30000090ff0b7230 */ /* 0x000fc40000004100 */
[----:B------:R-:W-:Y:S01]  /*2010*/  HADD2.F32 R18, -RZ, R148.H1_H1 ;  /* 0x30000094ff127230 */ /* 0x000fe20000004100 */
[----:B------:R-:W-:Y:S02]  /*2020*/  STL [R1+0x30], R198 ;  /* 0x000030c601007387 */ /* 0x000fe40000100800 */
[CC--:B------:R-:W-:Y:S02]  /*2030*/  FFMA.FTZ R24, R12.reuse, R11.reuse, R24 ;  /* 0x0000000b0c187223 */ /* 0x0c0fe40000010018 */
[-C--:B------:R-:W-:Y:S01]  /*2040*/  FMUL.FTZ R17, R17, R18.reuse ;  /* 0x0000001211117220 */ /* 0x080fe20000410000 */
[----:B------:R-:W-:Y:S01]  /*2050*/  FADD.FTZ R45, R45, R18 ;  /* 0x000000122d2d7221 */ /* 0x000fe20000010000 */
[----:B------:R-:W-:Y:S01]  /*2060*/  FFMA.FTZ R41, R12, R18, R41 ;  /* 0x000000120c297223 */ /* 0x000fe20000010029 */
[----:B------:R1:W-:Y:S01]  /*2070*/  STL [R1+0x34], R24 ;  /* 0x0000341801007387 */ /* 0x0003e20000100800 */
[----:B------:R-:W-:Y:S01]  /*2080*/  FADD.FTZ R18, -R195, R158 ;  /* 0x0000009ec3127221 */ /* 0x000fe20000010100 */
[----:B------:R-:W-:Y:S01]  /*2090*/  FADD.FTZ R233, R233, R11 ;  /* 0x0000000be9e97221 */ /* 0x000fe20000010000 */
[----:B------:R-:W-:Y:S01]  /*20a0*/  FFMA.FTZ R11, R23, R11, R17 ;  /* 0x0000000b170b7223 */ /* 0x000fe20000010011 */
[----:B------:R-:W-:-:S02]  /*20b0*/  HADD2.F32 R23, -RZ, R145.H0_H0 ;  /* 0x20000091ff177230 */ /* 0x000fc40000004100 */
[----:B------:R-:W-:Y:S01]  /*20c0*/  FMUL.FTZ R18, R5, R18 ;  /* 0x0000001205127220 */ /* 0x000fe20000410000 */
[----:B-1----:R-:W-:Y:S02]  /*20d0*/  HADD2.F32 R24, -RZ, R149.H0_H0 ;  /* 0x20000095ff187230 */ /* 0x002fe40000004100 */
[----:B------:R-:W-:-:S03]  /*20e0*/  FADD.FTZ R234, R234, R23 ;  /* 0x00000017eaea7221 */ /* 0x000fc60000010000 */
[----:B------:R-:W-:Y:S01]  /*20f0*/  FMUL.FTZ R17, R188, R24 ;  /* 0x00000018bc117220 */ /* 0x000fe20000410000 */
[----:B------:R-:W-:-:S03]  /*2100*/  FFMA.FTZ R187, R18, R23, R187 ;  /* 0x0000001712bb7223 */ /* 0x000fc600000100bb */
[----:B------:R-:W-:Y:S01]  /*2110*/  FFMA.FTZ R17, R178, R23, R17 ;  /* 0x00000017b2117223 */ /* 0x000fe20000010011 */
[----:B------:R-:W-:Y:S01]  /*2120*/  FADD.FTZ R23, -R195, R159 ;  /* 0x0000009fc3177221 */ /* 0x000fe20000010100 */
[----:B------:R-:W-:Y:S01]  /*2130*/  FADD.FTZ R46, R46, R24 ;  /* 0x000000182e2e7221 */ /* 0x000fe20000010000 */
[----:B------:R-:W-:Y:S01]  /*2140*/  FFMA.FTZ R42, R18, R24, R42 ;  /* 0x00000018122a7223 */ /* 0x000fe2000001002a */
[----:B------:R-:W-:Y:S02]  /*2150*/  HADD2.F32 R149, -RZ, R149.H1_H1 ;  /* 0x30000095ff957230 */ /* 0x000fe40000004100 */
[----:B------:R-:W-:Y:S01]  /*2160*/  FMUL.FTZ R23, R5, R23 ;  /* 0x0000001705177220 */ /* 0x000fe20000410000 */
[----:B------:R-:W-:Y:S02]  /*2170*/  HADD2.F32 R24, -RZ, R145.H1_H1 ;  /* 0x30000091ff187230 */ /* 0x000fe40000004100 */
[----:B------:R-:W-:-:S03]  /*2180*/  FMUL.FTZ R144, R177, R149 ;  /* 0x00000095b1907220 */ /* 0x000fc60000410000 */
[-C--:B------:R-:W-:Y:S01]  /*2190*/  FFMA.FTZ R166, R23, R24.reuse, R166 ;  /* 0x0000001817a67223 */ /* 0x080fe200000100a6 */
[----:B------:R1:W-:Y:S01]  /*21a0*/  STL [R1+0x38], R187 ;  /* 0x000038bb01007387 */ /* 0x0003e20000100800 */
[----:B------:R-:W-:Y:S01]  /*21b0*/  FADD.FTZ R235, R235, R24 ;  /* 0x00000018ebeb7221 */ /* 0x000fe20000010000 */
[----:B------:R-:W-:Y:S02]  /*21c0*/  FFMA.FTZ R24, R165, R24, R144 ;  /* 0x00000018a5187223 */ /* 0x000fe40000010090 */
[----:B------:R-:W2:Y:S04]  /*21d0*/  LDL.LU R178, [R1+0x20] ;  /* 0x0000200001b27983 */ /* 0x000ea80000300800 */
[----:B------:R-:W3:Y:S04]  /*21e0*/  LDL R165, [R1+0x100] ;  /* 0x0001000001a57983 */ /* 0x000ee80000100800 */
[----:B------:R4:W-:Y:S04]  /*21f0*/  STL [R1+0x3c], R166 ;  /* 0x00003ca601007387 */ /* 0x0009e80000100800 */
[----:B------:R-:W3:Y:S04]  /*2200*/  LDL R199, [R1+0xe4] ;  /* 0x0000e40001c77983 */ /* 0x000ee80000100800 */
[----:B------:R-:W3:Y:S01]  /*2210*/  LDL.LU R188, [R1+0x24] ;  /* 0x0000240001bc7983 */ /* 0x000ee20000300800 */
[----:B------:R-:W-:-:S03]  /*2220*/  FADD.FTZ R47, R47, R149 ;  /* 0x000000952f2f7221 */ /* 0x000fc60000010000 */
[----:B------:R-:W3:Y:S01]  /*2230*/  LDL R177, [R1+0x104] ;  /* 0x0001040001b17983 */ /* 0x000ee20000100800 */
[----:B------:R-:W-:-:S03]  /*2240*/  FFMA.FTZ R43, R23, R149, R43 ;  /* 0x00000095172b7223 */ /* 0x000fc6000001002b */
[----:B------:R-:W3:Y:S04]  /*2250*/  LDL R198, [R1+0xe8] ;  /* 0x0000e80001c67983 */ /* 0x000ee80000100800 */
[----:B-1----:R-:W3:Y:S04]  /*2260*/  LDL.LU R187, [R1+0x28] ;  /* 0x0000280001bb7983 */ /* 0x002ee80000300800 */
[----:B------:R-:W3:Y:S04]  /*2270*/  LDL R159, [R1+0x108] ;  /* 0x00010800019f7983 */ /* 0x000ee80000100800 */
[----:B------:R-:W3:Y:S04]  /*2280*/  LDL R158, [R1+0xec] ;  /* 0x0000ec00019e7983 */ /* 0x000ee80000100800 */
[----:B------:R-:W3:Y:S04]  /*2290*/  LDL.LU R157, [R1+0x2c] ;  /* 0x00002c00019d7983 */ /* 0x000ee80000300800 */
[----:B------:R-:W3:Y:S04]  /*22a0*/  LDL R149, [R1+0xe0] ;  /* 0x0000e00001957983 */ /* 0x000ee80000100800 */
[----:B------:R-:W3:Y:S01]  /*22b0*/  LDL R156, [R1+0x10c] ;  /* 0x00010c00019c7983 */ /* 0x000ee20000100800 */
[----:B------:R-:W-:Y:S01]  /*22c0*/  FADD.FTZ R144, -R195, R152 ;  /* 0x00000098c3907221 */ /* 0x000fe20000010100 */
[----:B------:R-:W-:-:S02]  /*22d0*/  HADD2.F32 R148, -RZ, R150.H0_H0 ;  /* 0x20000096ff947230 */ /* 0x000fc40000004100 */
[----:B------:R-:W-:Y:S02]  /*22e0*/  HADD2.F32 R145, -RZ, R146.H0_H0 ;  /* 0x20000092ff917230 */ /* 0x000fe40000004100 */
[----:B----4-:R-:W-:-:S03]  /*22f0*/  FMUL.FTZ R166, R5, R144 ;  /* 0x0000009005a67220 */ /* 0x010fc60000410000 */
[----:B------:R-:W-:Y:S01]  /*2300*/  FADD.FTZ R228, R228, R145 ;  /* 0x00000091e4e47221 */ /* 0x000fe20000010000 */
[----:B------:R-:W-:-:S05]  /*2310*/  HADD2.F32 R146, -RZ, R146.H1_H1 ;  /* 0x30000092ff927230 */ /* 0x000fca0000004100 */
[----:B------:R-:W-:Y:S01]  /*2320*/  FADD.FTZ R229, R229, R146 ;  /* 0x00000092e5e57221 */ /* 0x000fe20000010000 */
[----:B------:R-:W-:Y:S01]  /*2330*/  FADD.FTZ R124, R124, R148 ;  /* 0x000000947c7c7221 */ /* 0x000fe20000010000 */
[----:B------:R-:W-:Y:S01]  /*2340*/  FFMA.FTZ R88, R166, R148, R88 ;  /* 0x00000094a6587223 */ /* 0x000fe20000010058 */
[----:B------:R-:W-:Y:S01]  /*2350*/  IADD3 R218, PT, PT, R218, 0x20, RZ ;  /* 0x00000020dada7810 */ /* 0x000fe20007ffe0ff */
[----:B--2---:R-:W-:-:S05]  /*2360*/  FFMA.FTZ R178, R166, R145, R178 ;  /* 0x00000091a6b27223 */ /* 0x004fca00000100b2 */
[----:B------:R1:W-:Y:S01]  /*2370*/  STL [R1+0x20], R178 ;  /* 0x000020b201007387 */ /* 0x0003e20000100800 */
[----:B---3--:R-:W-:-:S04]  /*2380*/  FMUL.FTZ R144, R149, R148 ;  /* 0x0000009495907220 */ /* 0x008fc80000410000 */
[----:B------:R-:W-:Y:S01]  /*2390*/  FFMA.FTZ R165, R165, R145, R144 ;  /* 0x00000091a5a57223 */ /* 0x000fe20000010090 */
[----:B------:R-:W-:Y:S02]  /*23a0*/  HADD2.F32 R145, -RZ, R150.H1_H1 ;  /* 0x30000096ff917230 */ /* 0x000fe40000004100 */
[----:B------:R-:W-:-:S04]  /*23b0*/  FADD.FTZ R144, -R195, R153 ;  /* 0x00000099c3907221 */ /* 0x000fc80000010100 */
[----:B-1----:R-:W-:Y:S01]  /*23c0*/  FMUL.FTZ R178, R5, R144 ;  /* 0x0000009005b27220 */ /* 0x002fe20000410000 */
[----:B------:R-:W-:-:S03]  /*23d0*/  FMUL.FTZ R144, R199, R145 ;  /* 0x00000091c7907220 */ /* 0x000fc60000410000 */
[CC--:B------:R-:W-:Y:S01]  /*23e0*/  FFMA.FTZ R188, R178.reuse, R146.reuse, R188 ;  /* 0x00000092b2bc7223 */ /* 0x0c0fe200000100bc */
[----:B------:R-:W-:Y:S01]  /*23f0*/  FFMA.FTZ R177, R177, R146, R144 ;  /* 0x00000092b1b17223 */ /* 0x000fe20000010090 */
[----:B------:R-:W-:Y:S01]  /*2400*/  FADD.FTZ R144, -R195, R154 ;  /* 0x0000009ac3907221 */ /* 0x000fe20000010100 */
[----:B------:R-:W-:Y:S01]  /*2410*/  FADD.FTZ R125, R125, R145 ;  /* 0x000000917d7d7221 */ /* 0x000fe20000010000 */
[----:B------:R-:W-:Y:S01]  /*2420*/  FFMA.FTZ R89, R178, R145, R89 ;  /* 0x00000091b2597223 */ /* 0x000fe20000010059 */
[----:B------:R1:W-:Y:S01]  /*2430*/  STL [R1+0x24], R188 ;  /* 0x000024bc01007387 */ /* 0x0003e20000100800 */
[----:B------:R-:W-:Y:S02]  /*2440*/  HADD2.F32 R145, -RZ, R147.H0_H0 ;  /* 0x20000093ff917230 */ /* 0x000fe40000004100 */
[----:B------:R-:W-:Y:S02]  /*2450*/  HADD2.F32 R146, -RZ, R151.H0_H0 ;  /* 0x20000097ff927230 */ /* 0x000fe40000004100 */
[----:B-1----:R-:W-:-:S03]  /*2460*/  FMUL.FTZ R188, R5, R144 ;  /* 0x0000009005bc7220 */ /* 0x002fc60000410000 */
[----:B------:R-:W-:Y:S01]  /*2470*/  FMUL.FTZ R144, R198, R146 ;  /* 0x00000092c6907220 */ /* 0x000fe20000410000 */
[----:B------:R-:W-:Y:S01]  /*2480*/  FFMA.FTZ R187, R188, R145, R187 ;  /* 0x00000091bcbb7223 */ /* 0x000fe200000100bb */
[----:B------:R-:W-:-:S04]  /*2490*/  FADD.FTZ R230, R230, R145 ;  /* 0x00000091e6e67221 */ /* 0x000fc80000010000 */
[----:B------:R1:W-:Y:S01]  /*24a0*/  STL [R1+0x28], R187 ;  /* 0x000028bb01007387 */ /* 0x0003e20000100800 */
[----:B------:R-:W-:Y:S02]  /*24b0*/  HADD2.F32 R147, -RZ, R147.H1_H1 ;  /* 0x30000093ff937230 */ /* 0x000fe40000004100 */
[----:B-1----:R-:W-:Y:S01]  /*24c0*/  FFMA.FTZ R187, R159, R145, R144 ;  /* 0x000000919fbb7223 */ /* 0x002fe20000010090 */
[----:B------:R-:W-:Y:S02]  /*24d0*/  HADD2.F32 R145, -RZ, R151.H1_H1 ;  /* 0x30000097ff917230 */ /* 0x000fe40000004100 */
[----:B------:R-:W-:-:S04]  /*24e0*/  FADD.FTZ R144, -R195, R155 ;  /* 0x0000009bc3907221 */ /* 0x000fc80000010100 */
[----:B------:R-:W-:Y:S01]  /*24f0*/  FMUL.FTZ R198, R5, R144 ;  /* 0x0000009005c67220 */ /* 0x000fe20000410000 */
[-C--:B------:R-:W-:Y:S01]  /*2500*/  FMUL.FTZ R144, R158, R145.reuse ;  /* 0x000000919e907220 */ /* 0x080fe20000410000 */
[----:B------:R-:W-:Y:S02]  /*2510*/  FADD.FTZ R127, R127, R145 ;  /* 0x000000917f7f7221 */ /* 0x000fe40000010000 */
[----:B------:R-:W-:Y:S01]  /*2520*/  FFMA.FTZ R91, R198, R145, R91 ;  /* 0x00000091c65b7223 */ /* 0x000fe2000001005b */
[-C--:B------:R-:W-:Y:S01]  /*2530*/  FFMA.FTZ R199, R156, R147.reuse, R144 ;  /* 0x000000939cc77223 */ /* 0x080fe20000010090 */
[----:B------:R-:W-:Y:S01]  /*2540*/  FADD.FTZ R144, R216, R6 ;  /* 0x00000006d8907221 */ /* 0x000fe20000010000 */
[----:B------:R-:W-:Y:S01]  /*2550*/  FFMA.FTZ R145, R4, R6, R217 ;  /* 0x0000000604917223 */ /* 0x000fe200000100d9 */
[----:B------:R-:W-:Y:S02]  /*2560*/  FFMA.FTZ R157, R198, R147, R157 ;  /* 0x00000093c69d7223 */ /* 0x000fe4000001009d */
        /* <DEDUP_REMOVED lines=16> */
[----:B------:R-:W-:Y:S01]  /*2670*/  FADD.FTZ R216, R144, R199 ;  /* 0x000000c790d87221 */ /* 0x000fe20000010000 */
[----:B-1----:R-:W-:-:S07]  /*2680*/  FFMA.FTZ R217, R198, R199, R145 ;  /* 0x000000c7c6d97223 */ /* 0x002fce0000010091 */
.L_x_3995:
[----:B------:R-:W-:Y:S05]  /*2690*/  BSYNC.RECONVERGENT B1 ;  /* 0x0000000000017941 */ /* 0x000fea0003800200 */
.L_x_3994:
[----:B------:R-:W-:Y:S04]  /*26a0*/  BSSY.RECONVERGENT B1, `(.L_x_3996) ;  /* 0x000009b000017945 */ /* 0x000fe80003800200 */
[----:B------:R-:W-:Y:S05]  /*26b0*/  @!P5 BRA `(.L_x_3997) ;  /* 0x000000080064d947 */ /* 0x000fea0003800000 */
[----:B------:R-:W1:Y:S01]  /*26c0*/  LDC.64 R8, c[0x0][0x3a8] ;  /* 0x0000ea00ff087b82 */ /* 0x000e620000000a00 */
[----:B------:R-:W-:Y:S01]  /*26d0*/  ISETP.NE.U32.AND P0, PT, RZ, UR10, PT ;  /* 0x0000000aff007c0c */ /* 0x000fe2000bf05070 */
[----:B------:R-:W2:Y:S04]  /*26e0*/  LDL R16, [R1+0xd0] ;  /* 0x0000d00001107983 */ /* 0x000ea80000100800 */
[----:B------:R-:W3:Y:S02]  /*26f0*/  LDL R15, [R1+0xb4] ;  /* 0x0000b400010f7983 */ /* 0x000ee40000100800 */
[----:B------:R-:W4:Y:S01]  /*2700*/  LDC.64 R32, c[0x0][0x428] ;  /* 0x00010a00ff207b82 */ /* 0x000f220000000a00 */
[----:B------:R-:W-:Y:S01]  /*2710*/  ISETP.NE.AND.EX P3, PT, RZ, UR11, PT, P0 ;  /* 0x0000000bff007c0c */ /* 0x000fe2000bf65300 */
[----:B------:R-:W3:Y:S01]  /*2720*/  LDL.LU R25, [R1+0x14] ;  /* 0x0000140001197983 */ /* 0x000ee20000300800 */
[----:B------:R-:W-:-:S03]  /*2730*/  ISETP.NE.U32.AND P0, PT, RZ, UR24, PT ;  /* 0x00000018ff007c0c */ /* 0x000fc6000bf05070 */
[----:B------:R-:W3:Y:S01]  /*2740*/  LDL R26, [R1+0xd4] ;  /* 0x0000d400011a7983 */ /* 0x000ee20000100800 */
[----:B------:R-:W-:Y:S01]  /*2750*/  ISETP.NE.AND.EX P0, PT, RZ, UR25, PT, P0 ;  /* 0x00000019ff007c0c */ /* 0x000fe2000bf05300 */
[----:B------:R-:W0:Y:S02]  /*2760*/  LDC.64 R148, c[0x0][0x430] ;  /* 0x00010c00ff947b82 */ /* 0x000e240000000a00 */
[----:B------:R-:W3:Y:S04]  /*2770*/  LDL R169, [R1+0xb8] ;  /* 0x0000b80001a97983 */ /* 0x000ee80000100800 */
[----:B------:R-:W3:Y:S01]  /*2780*/  LDL.LU R170, [R1+0x18] ;  /* 0x0000180001aa7983 */ /* 0x000ee20000300800 */
[C---:B-1----:R-:W-:Y:S01]  /*2790*/  IMAD.WIDE.U32 R8, R218.reuse, 0x20, R8 ;  /* 0x00000020da087825 */ /* 0x042fe200078e0008 */
[----:B------:R-:W1:Y:S02]  /*27a0*/  LDC.64 R200, c[0x0][0x3b0] ;  /* 0x0000ec00ffc87b82 */ /* 0x000e640000000a00 */
[----:B------:R-:W3:Y:S04]  /*27b0*/  LDL R176, [R1+0xd8] ;  /* 0x0000d80001b07983 */ /* 0x000ee80000100800 */
[----:B------:R-:W2:Y:S01]  /*27c0*/  LDG.E.128 R156, desc[UR8][R8.64] ;  /* 0x00000008089c7981 */ /* 0x000ea2000c1e1d00 */
[----:B----4-:R-:W-:-:S03]  /*27d0*/  IMAD.WIDE.U32 R32, R218, 0x10, R32 ;  /* 0x00000010da207825 */ /* 0x010fc600078e0020 */
[----:B------:R4:W3:Y:S04]  /*27e0*/  LDG.E.128 R152, desc[UR8][R8.64+0x10] ;  /* 0x0000100808987981 */ /* 0x0008e8000c1e1d00 */
[----:B------:R4:W3:Y:S01]  /*27f0*/  LDG.E.128 R144, desc[UR8][R32.64] ;  /* 0x0000000820907981 */ /* 0x0008e2000c1e1d00 */
[----:B0-----:R-:W-:-:S03]  /*2800*/  IMAD.WIDE.U32 R148, R218, 0x10, R148 ;  /* 0x00000010da947825 */ /* 0x001fc600078e0094 */
[----:B------:R-:W3:Y:S01]  /*2810*/  LDL R175, [R1+0xbc] ;  /* 0x0000bc0001af7983 */ /* 0x000ee20000100800 */
[----:B----4-:R-:W0:Y:S03]  /*2820*/  @P3 LDC.64 R8, c[0x0][0x3b8] ;  /* 0x0000ee00ff083b82 */ /* 0x010e260000000a00 */
[----:B------:R-:W4:Y:S04]  /*2830*/  LDG.E.128 R148, desc[UR8][R148.64] ;  /* 0x0000000894947981 */ /* 0x000f28000c1e1d00 */
[----:B------:R-:W4:Y:S01]  /*2840*/  LDL.LU R186, [R1+0x1c] ;  /* 0x00001c0001ba7983 */ /* 0x000f220000300800 */
[----:B------:R-:W1:Y:S03]  /*2850*/  @P0 LDC.64 R32, c[0x0][0x438] ;  /* 0x00010e00ff200b82 */ /* 0x000e660000000a00 */
        /* <DEDUP_REMOVED lines=9> */
[----:B------:R3:W5:Y:S01]  /*28f0*/  LDG.E.64 R32, desc[UR8][R8.64] ;  /* 0x0000000808207981 */ /* 0x000762000c1e1b00 */
[----:B--2---:R-:W-:-:S04]  /*2900*/  FADD.FTZ R7, -R195, R156 ;  /* 0x0000009cc3077221 */ /* 0x004fc80000010100 */
[----:B-----5:R-:W-:Y:S01]  /*2910*/  FMUL.FTZ R7, R5, R7 ;  /* 0x0000000705077220 */ /* 0x020fe20000410000 */
[----:B---3--:R-:W-:Y:S02]  /*2920*/  HADD2.F32 R9, -RZ, R144.H0_H0 ;  /* 0x20000090ff097230 */ /* 0x008fe40000004100 */
[----:B----4-:R-:W-:-:S03]  /*2930*/  HADD2.F32 R10, -RZ, R148.H0_H0 ;  /* 0x20000094ff0a7230 */ /* 0x010fc60000004100 */
[----:B------:R-:W-:Y:S02]  /*2940*/  FADD.FTZ R224, R224, R9 ;  /* 0x00000009e0e07221 */ /* 0x000fe40000010000 */
[----:B------:R-:W-:Y:S01]  /*2950*/  FADD.FTZ R92, R92, R10 ;  /* 0x0000000a5c5c7221 */ /* 0x000fe20000010000 */
[-C--:B------:R-:W-:Y:S01]  /*2960*/  FFMA.FTZ R64, R7, R10.reuse, R64 ;  /* 0x0000000a07407223 */ /* 0x080fe20000010040 */
[----:B------:R-:W-:Y:S01]  /*2970*/  FMUL.FTZ R8, R200, R10 ;  /* 0x0000000ac8087220 */ /* 0x000fe20000410000 */
[----:B------:R-:W-:-:S03]  /*2980*/  FADD.FTZ R10, -R195, R157 ;  /* 0x0000009dc30a7221 */ /* 0x000fc60000010100 */
[-C--:B------:R-:W-:Y:S01]  /*2990*/  FFMA.FTZ R8, R16, R9.reuse, R8 ;  /* 0x0000000910087223 */ /* 0x080fe20000010008 */
[----:B------:R-:W-:Y:S02]  /*29a0*/  HADD2.F32 R16, -RZ, R148.H1_H1 ;  /* 0x30000094ff107230 */ /* 0x000fe40000004100 */
[----:B------:R-:W-:Y:S01]  /*29b0*/  FFMA.FTZ R201, R7, R9, R201 ;  /* 0x0000000907c97223 */ /* 0x000fe200000100c9 */
[----:B------:R-:W-:Y:S02]  /*29c0*/  HADD2.F32 R9, -RZ, R144.H1_H1 ;  /* 0x30000090ff097230 */ /* 0x000fe40000004100 */
[----:B------:R-:W-:Y:S01]  /*29d0*/  FMUL.FTZ R10, R5, R10 ;  /* 0x0000000a050a7220 */ /* 0x000fe20000410000 */
[-C--:B------:R-:W-:Y:S02]  /*29e0*/  FMUL.FTZ R15, R15, R16.reuse ;  /* 0x000000100f0f7220 */ /* 0x080fe40000410000 */
[----:B------:R-:W-:Y:S01]  /*29f0*/  FADD.FTZ R225, R225, R9 ;  /* 0x00000009e1e17221 */ /* 0x000fe20000010000 */
[-C--:B------:R-:W-:Y:S01]  /*2a00*/  FFMA.FTZ R25, R10, R9.reuse, R25 ;  /* 0x000000090a197223 */ /* 0x080fe20000010019 */
[----:B------:R-:W-:Y:S01]  /*2a10*/  FFMA.FTZ R9, R26, R9, R15 ;  /* 0x000000091a097223 */ /* 0x000fe2000001000f */
[----:B------:R-:W-:Y:S01]  /*2a20*/  FADD.FTZ R15, -R195, R158 ;  /* 0x0000009ec30f7221 */ /* 0x000fe20000010100 */
[----:B------:R-:W-:Y:S01]  /*2a30*/  HADD2.F32 R26, -RZ, R149.H0_H0 ;  /* 0x20000095ff1a7230 */ /* 0x000fe20000004100 */
[----:B------:R-:W-:Y:S01]  /*2a40*/  STL [R1+0x10], R201 ;  /* 0x000010c901007387 */ /* 0x000fe20000100800 */
[----:B------:R-:W-:Y:S01]  /*2a50*/  FADD.FTZ R93, R93, R16 ;  /* 0x000000105d5d7221 */ /* 0x000fe20000010000 */
[----:B------:R-:W-:Y:S01]  /*2a60*/  FFMA.FTZ R65, R10, R16, R65 ;  /* 0x000000100a417223 */ /* 0x000fe20000010041 */
[----:B------:R-:W-:Y:S01]  /*2a70*/  FMUL.FTZ R16, R5, R15 ;  /* 0x0000000f05107220 */ /* 0x000fe20000410000 */
[----:B------:R0:W-:Y:S01]  /*2a80*/  STL [R1+0x14], R25 ;  /* 0x0000141901007387 */ /* 0x0001e20000100800 */
[----:B------:R-:W-:Y:S01]  /*2a90*/  FMUL.FTZ R15, R169, R26 ;  /* 0x0000001aa90f7220 */ /* 0x000fe20000410000 */
[----:B------:R-:W-:Y:S01]  /*2aa0*/  FADD.FTZ R94, R94, R26 ;  /* 0x0000001a5e5e7221 */ /* 0x000fe20000010000 */
[----:B0-----:R-:W-:-:S02]  /*2ab0*/  HADD2.F32 R25, -RZ, R145.H0_H0 ;  /* 0x20000091ff197230 */ /* 0x001fc40000004100 */
[----:B------:R-:W-:-:S03]  /*2ac0*/  FFMA.FTZ R66, R16, R26, R66 ;  /* 0x0000001a10427223 */ /* 0x000fc60000010042 */
[----:B------:R-:W-:Y:S01]  /*2ad0*/  FADD.FTZ R226, R226, R25 ;  /* 0x00000019e2e27221 */ /* 0x000fe20000010000 */
[-C--:B------:R-:W-:Y:S01]  /*2ae0*/  FFMA.FTZ R170, R16, R25.reuse, R170 ;  /* 0x0000001910aa7223 */ /* 0x080fe200000100aa */
[----:B------:R-:W-:Y:S01]  /*2af0*/  FFMA.FTZ R15, R176, R25, R15 ;  /* 0x00000019b00f7223 */ /* 0x000fe2000001000f */
[----:B------:R-:W-:Y:S01]  /*2b00*/  FADD.FTZ R25, -R195, R159 ;  /* 0x0000009fc3197221 */ /* 0x000fe20000010100 */
[----:B------:R-:W-:-:S03]  /*2b10*/  HADD2.F32 R26, -RZ, R145.H1_H1 ;  /* 0x30000091ff1a7230 */ /* 0x000fc60000004100 */
[----:B------:R-:W-:Y:S01]  /*2b20*/  FMUL.FTZ R25, R5, R25 ;  /* 0x0000001905197220 */ /* 0x000fe20000410000 */
[----:B------:R-:W-:Y:S01]  /*2b30*/  HADD2.F32 R149, -RZ, R149.H1_H1 ;  /* 0x30000095ff957230 */ /* 0x000fe20000004100 */
[----:B------:R0:W-:Y:S02]  /*2b40*/  STL [R1+0x18], R170 ;  /* 0x000018aa01007387 */ /* 0x0001e40000100800 */
[-C--:B------:R-:W-:Y:S02]  /*2b50*/  FFMA.FTZ R186, R25, R26.reuse, R186 ;  /* 0x0000001a19ba7223 */ /* 0x080fe400000100ba */
[----:B------:R-:W2:Y:S01]  /*2b60*/  LDL.LU R176, [R1] ;  /* 0x0000000001b07983 */ /* 0x000ea20000300800 */
[----:B------:R-:W-:Y:S01]  /*2b70*/  FMUL.FTZ R144, R175, R149 ;  /* 0x00000095af907220 */ /* 0x000fe20000410000 */
[----:B------:R-:W-:Y:S02]  /*2b80*/  FADD.FTZ R227, R227, R26 ;  /* 0x0000001ae3e37221 */ /* 0x000fe40000010000 */
[----:B0-----:R-:W3:Y:S01]  /*2b90*/  LDL R170, [R1+0xc0] ;  /* 0x0000c00001aa7983 */ /* 0x001ee20000100800 */
[----:B------:R-:W-:-:S03]  /*2ba0*/  FFMA.FTZ R26, R185, R26, R144 ;  /* 0x0000001ab91a7223 */ /* 0x000fc60000010090 */
[----:B------:R0:W-:Y:S04]  /*2bb0*/  STL [R1+0x1c], R186 ;  /* 0x00001cba01007387 */ /* 0x0001e80000100800 */
[----:B------:R-:W4:Y:S01]  /*2bc0*/  LDL R201, [R1+0xa4] ;  /* 0x0000a40001c97983 */ /* 0x000f220000100800 */
[----:B------:R-:W-:Y:S01]  /*2bd0*/  FADD.FTZ R95, R95, R149 ;  /* 0x000000955f5f7221 */ /* 0x000fe20000010000 */
[----:B------:R-:W-:Y:S02]  /*2be0*/  FFMA.FTZ R67, R25, R149, R67 ;  /* 0x0000009519437223 */ /* 0x000fe40000010043 */
[----:B0-----:R-:W4:Y:S04]  /*2bf0*/  LDL.LU R186, [R1+0x4] ;  /* 0x0000040001ba7983 */ /* 0x001f280000300800 */
[----:B------:R-:W4:Y:S04]  /*2c00*/  LDL R175, [R1+0xc4] ;  /* 0x0000c40001af7983 */ /* 0x000f280000100800 */
[----:B------:R-:W4:Y:S04]  /*2c10*/  LDL R200, [R1+0xa8] ;  /* 0x0000a80001c87983 */ /* 0x000f280000100800 */
[----:B------:R-:W4:Y:S04]  /*2c20*/  LDL.LU R185, [R1+0x8] ;  /* 0x0000080001b97983 */ /* 0x000f280000300800 */
[----:B------:R-:W4:Y:S04]  /*2c30*/  LDL R159, [R1+0xc8] ;  /* 0x0000c800019f7983 */ /* 0x000f280000100800 */
[----:B------:R-:W4:Y:S04]  /*2c40*/  LDL R158, [R1+0xac] ;  /* 0x0000ac00019e7983 */ /* 0x000f280000100800 */
[----:B------:R-:W4:Y:S04]  /*2c50*/  LDL.LU R157, [R1+0xc] ;  /* 0x00000c00019d7983 */ /* 0x000f280000300800 */
[----:B------:R-:W3:Y:S04]  /*2c60*/  LDL R149, [R1+0xa0] ;  /* 0x0000a00001957983 */ /* 0x000ee80000100800 */
[----:B------:R-:W4:Y:S01]  /*2c70*/  LDL R156, [R1+0xcc] ;  /* 0x0000cc00019c7983 */ /* 0x000f220000100800 */
[----:B------:R-:W-:Y:S01]  /*2c80*/  FADD.FTZ R144, -R195, R152 ;  /* 0x00000098c3907221 */ /* 0x000fe20000010100 */
[----:B------:R-:W-:-:S02]  /*2c90*/  HADD2.F32 R148, -RZ, R150.H0_H0 ;  /* 0x20000096ff947230 */ /* 0x000fc40000004100 */
[----:B------:R-:W-:Y:S02]  /*2ca0*/  HADD2.F32 R145, -RZ, R146.H0_H0 ;  /* 0x20000092ff917230 */ /* 0x000fe40000004100 */
[----:B------:R-:W-:-:S03]  /*2cb0*/  FMUL.FTZ R169, R5, R144 ;  /* 0x0000009005a97220 */ /* 0x000fc60000410000 */
[----:B------:R-:W-:Y:S01]  /*2cc0*/  FADD.FTZ R220, R220, R145 ;  /* 0x00000091dcdc7221 */ /* 0x000fe20000010000 */
[----:B------:R-:W-:-:S05]  /*2cd0*/  HADD2.F32 R146, -RZ, R146.H1_H1 ;  /* 0x30000092ff927230 */ /* 0x000fca0000004100 */
[----:B------:R-:W-:Y:S01]  /*2ce0*/  FADD.FTZ R221, R221, R146 ;  /* 0x00000092dddd7221 */ /* 0x000fe20000010000 */
[----:B------:R-:W-:Y:S01]  /*2cf0*/  FADD.FTZ R96, R96, R148 ;  /* 0x0000009460607221 */ /* 0x000fe20000010000 */
[C---:B------:R-:W-:Y:S01]  /*2d00*/  FFMA.FTZ R68, R169.reuse, R148, R68 ;  /* 0x00000094a9447223 */ /* 0x040fe20000010044 */
[----:B------:R-:W-:Y:S01]  /*2d10*/  IADD3 R218, PT, PT, R218, 0x20, RZ ;  /* 0x00000020dada7810 */ /* 0x000fe20007ffe0ff */
[----:B--2---:R-:W-:-:S05]  /*2d20*/  FFMA.FTZ R176, R169, R145, R176 ;  /* 0x00000091a9b07223 */ /* 0x004fca00000100b0 */
[----:B------:R0:W-:Y:S01]  /*2d30*/  STL [R1], R176 ;  /* 0x000000b001007387 */ /* 0x0001e20000100800 */
[----:B---3--:R-:W-:-:S04]  /*2d40*/  FMUL.FTZ R144, R149, R148 ;  /* 0x0000009495907220 */ /* 0x008fc80000410000 */
[----:B------:R-:W-:Y:S01]  /*2d50*/  FFMA.FTZ R170, R170, R145, R144 ;  /* 0x00000091aaaa7223 */ /* 0x000fe20000010090 */
[----:B------:R-:W-:Y:S02]  /*2d60*/  HADD2.F32 R145, -RZ, R150.H1_H1 ;  /* 0x30000096ff917230 */ /* 0x000fe40000004100 */
[----:B------:R-:W-:-:S04]  /*2d70*/  FADD.FTZ R144, -R195, R153 ;  /* 0x00000099c3907221 */ /* 0x000fc80000010100 */
[----:B0-----:R-:W-:Y:S01]  /*2d80*/  FMUL.FTZ R176, R5, R144 ;  /* 0x0000009005b07220 */ /* 0x001fe20000410000 */
[----:B----4-:R-:W-:-:S03]  /*2d90*/  FMUL.FTZ R144, R201, R145 ;  /* 0x00000091c9907220 */ /* 0x010fc60000410000 */
        /* <DEDUP_REMOVED lines=8> */
[----:B0-----:R-:W-:-:S03]  /*2e20*/  FMUL.FTZ R186, R5, R144 ;  /* 0x0000009005ba7220 */ /* 0x001fc60000410000 */
[----:B------:R-:W-:Y:S01]  /*2e30*/  FMUL.FTZ R144, R200, R146 ;  /* 0x00000092c8907220 */ /* 0x000fe20000410000 */
[----:B------:R-:W-:Y:S01]  /*2e40*/  FFMA.FTZ R185, R186, R145, R185 ;  /* 0x00000091bab97223 */ /* 0x000fe200000100b9 */
[----:B------:R-:W-:-:S04]  /*2e50*/  FADD.FTZ R222, R222, R145 ;  /* 0x00000091dede7221 */ /* 0x000fc80000010000 */
[----:B------:R0:W-:Y:S01]  /*2e60*/  STL [R1+0x8], R185 ;  /* 0x000008b901007387 */ /* 0x0001e20000100800 */
[----:B------:R-:W-:Y:S02]  /*2e70*/  HADD2.F32 R147, -RZ, R147.H1_H1 ;  /* 0x30000093ff937230 */ /* 0x000fe40000004100 */
[----:B0-----:R-:W-:Y:S01]  /*2e80*/  FFMA.FTZ R185, R159, R145, R144 ;  /* 0x000000919fb97223 */ /* 0x001fe20000010090 */
        /* <DEDUP_REMOVED lines=28> */
.L_x_3997:
[----:B------:R-:W-:Y:S05]  /*3050*/  BSYNC.RECONVERGENT B1 ;  /* 0x0000000000017941 */ /* 0x000fea0003800200 */
.L_x_3996:
        /* <DEDUP_REMOVED lines=43> */
[----:B------:R-:W-:Y:S02]  /*3310*/  HADD2.F32 R156, -RZ, R144.H0_H0 ;  /* 0x20000090ff9c7230 */ /* 0x000fe40000004100 */
[----:B------:R-:W-:-:S03]  /*3320*/  HADD2.F32 R164, -RZ, R148.H0_H0 ;  /* 0x20000094ffa47230 */ /* 0x000fc60000004100 */
[----:B------:R-:W-:Y:S01]  /*3330*/  FMUL.FTZ R171, R171, R156 ;  /* 0x0000009cabab7220 */ /* 0x000fe20000410000 */
[----:B------:R-:W-:Y:S02]  /*3340*/  HADD2.F32 R144, -RZ, R144.H1_H1 ;  /* 0x30000090ff907230 */ /* 0x000fe40000004100 */
[----:B------:R-:W-:Y:S01]  /*3350*/  FADD.FTZ R212, R212, R164 ;  /* 0x000000a4d4d47221 */ /* 0x000fe20000010000 */
[----:B------:R-:W-:Y:S01]  /*3360*/  FFMA.FTZ R248, R27, R164, R248 ;  /* 0x000000a41bf87223 */ /* 0x000fe200000100f8 */
[----:B------:R-:W-:Y:S02]  /*3370*/  HADD2.F32 R148, -RZ, R148.H1_H1 ;  /* 0x30000094ff947230 */ /* 0x000fe40000004100 */
[----:B------:R-:W-:Y:S01]  /*3380*/  FADD.FTZ R101, R101, R144 ;  /* 0x0000009065657221 */ /* 0x000fe20000010000 */
[----:B------:R-:W-:Y:S02]  /*3390*/  FADD.FTZ R154, -R195, R154 ;  /* 0x0000009ac39a7221 */ /* 0x000fe40000010100 */
[----:B------:R-:W-:-:S02]  /*33a0*/  FADD.FTZ R213, R213, R148 ;  /* 0x00000094d5d57221 */ /* 0x000fc40000010000 */
[C---:B0-----:R-:W-:Y:S02]  /*33b0*/  FMUL.FTZ R173, R5.reuse, R154 ;  /* 0x0000009a05ad7220 */ /* 0x041fe40000410000 */
[----:B------:R-:W2:Y:S01]  /*33c0*/  LDL R154, [R1+0x88] ;  /* 0x00008800019a7983 */ /* 0x000ea20000100800 */
[----:B----4-:R-:W-:Y:S01]  /*33d0*/  FFMA.FTZ R164, R218, R164, R171 ;  /* 0x000000a4daa47223 */ /* 0x010fe200000100ab */
[----:B------:R-:W-:Y:S01]  /*33e0*/  FMUL.FTZ R171, R5, R153 ;  /* 0x0000009905ab7220 */ /* 0x000fe20000410000 */
[----:B------:R-:W-:-:S03]  /*33f0*/  FMUL.FTZ R153, R182, R144 ;  /* 0x00000090b6997220 */ /* 0x000fc60000410000 */
[C---:B------:R-:W-:Y:S01]  /*3400*/  FFMA.FTZ R73, R171.reuse, R144, R73 ;  /* 0x00000090ab497223 */ /* 0x040fe20000010049 */
[----:B------:R-:W-:Y:S02]  /*3410*/  HADD2.F32 R144, -RZ, R145.H0_H0 ;  /* 0x20000091ff907230 */ /* 0x000fe40000004100 */
[-C--:B------:R-:W-:Y:S01]  /*3420*/  FFMA.FTZ R249, R171, R148.reuse, R249 ;  /* 0x00000094abf97223 */ /* 0x080fe200000100f9 */
[----:B------:R-:W-:Y:S01]  /*3430*/  FFMA.FTZ R172, R183, R148, R153 ;  /* 0x00000094b7ac7223 */ /* 0x000fe20000010099 */
[----:B------:R-:W-:Y:S02]  /*3440*/  HADD2.F32 R148, -RZ, R149.H0_H0 ;  /* 0x20000095ff947230 */ /* 0x000fe40000004100 */
[----:B------:R-:W-:Y:S01]  /*3450*/  FMUL.FTZ R153, R174, R144 ;  /* 0x00000090ae997220 */ /* 0x000fe20000410000 */
[----:B------:R-:W-:-:S03]  /*3460*/  FADD.FTZ R102, R102, R144 ;  /* 0x0000009066667221 */ /* 0x000fc60000010000 */
[----:B------:R-:W-:Y:S02]  /*3470*/  FFMA.FTZ R174, R181, R148, R153 ;  /* 0x00000094b5ae7223 */ /* 0x000fe40000010099 */
[----:B------:R-:W3:Y:S01]  /*3480*/  LDL R153, [R1+0x6c] ;  /* 0x00006c0001997983 */ /* 0x000ee20000100800 */
[----:B------:R-:W-:Y:S01]  /*3490*/  FFMA.FTZ R74, R173, R144, R74 ;  /* 0x00000090ad4a7223 */ /* 0x000fe2000001004a */
[----:B------:R-:W-:Y:S02]  /*34a0*/  HADD2.F32 R144, -RZ, R149.H1_H1 ;  /* 0x30000095ff907230 */ /* 0x000fe40000004100 */
[----:B------:R-:W4:Y:S01]  /*34b0*/  LDL R149, [R1+0x8c] ;  /* 0x00008c0001957983 */ /* 0x000f220000100800 */
[----:B------:R-:W-:Y:S02]  /*34c0*/  HADD2.F32 R145, -RZ, R145.H1_H1 ;  /* 0x30000091ff917230 */ /* 0x000fe40000004100 */
[----:B------:R-:W-:Y:S01]  /*34d0*/  FADD.FTZ R155, -R195, R155 ;  /* 0x0000009bc39b7221 */ /* 0x000fe20000010100 */
[----:B------:R-:W-:Y:S01]  /*34e0*/  FADD.FTZ R214, R214, R148 ;  /* 0x00000094d6d67221 */ /* 0x000fe20000010000 */
[----:B------:R-:W-:-:S02]  /*34f0*/  FFMA.FTZ R250, R173, R148, R250 ;  /* 0x00000094adfa7223 */ /* 0x000fc400000100fa */
[----:B------:R-:W-:Y:S01]  /*3500*/  FMUL.FTZ R181, R5, R155 ;  /* 0x0000009b05b57220 */ /* 0x000fe20000410000 */
[-C--:B------:R-:W-:Y:S01]  /*3510*/  FMUL.FTZ R148, R184, R145.reuse ;  /* 0x00000091b8947220 */ /* 0x080fe20000410000 */
[----:B------:R-:W-:Y:S02]  /*3520*/  FADD.FTZ R215, R215, R144 ;  /* 0x00000090d7d77221 */ /* 0x000fe40000010000 */
[-C--:B------:R-:W-:Y:S01]  /*3530*/  FFMA.FTZ R251, R181, R144.reuse, R251 ;  /* 0x00000090b5fb7223 */ /* 0x080fe200000100fb */
[----:B------:R-:W-:Y:S01]  /*3540*/  FFMA.FTZ R182, R194, R144, R148 ;  /* 0x00000090c2b67223 */ /* 0x000fe20000010094 */
[----:B------:R-:W-:Y:S02]  /*3550*/  HADD2.F32 R144, -RZ, R146.H0_H0 ;  /* 0x20000092ff907230 */ /* 0x000fe40000004100 */
[----:B------:R-:W-:Y:S01]  /*3560*/  FADD.FTZ R103, R103, R145 ;  /* 0x0000009167677221 */ /* 0x000fe20000010000 */
[----:B------:R-:W-:Y:S01]  /*3570*/  FFMA.FTZ R75, R181, R145, R75 ;  /* 0x00000091b54b7223 */ /* 0x000fe2000001004b */
[----:B------:R-:W-:-:S02]  /*3580*/  HADD2.F32 R145, -RZ, R150.H0_H0 ;  /* 0x20000096ff917230 */ /* 0x000fc40000004100 */
[----:B------:R-:W-:Y:S01]  /*3590*/  FMUL.FTZ R183, R5, R152 ;  /* 0x0000009805b77220 */ /* 0x000fe20000410000 */
[-C--:B------:R-:W-:Y:S01]  /*35a0*/  FMUL.FTZ R148, R193, R144.reuse ;  /* 0x00000090c1947220 */ /* 0x080fe20000410000 */
[----:B------:R-:W-:Y:S02]  /*35b0*/  HADD2.F32 R146, -RZ, R146.H1_H1 ;  /* 0x30000092ff927230 */ /* 0x000fe40000004100 */
[----:B------:R-:W-:Y:S01]  /*35c0*/  FADD.FTZ R157, -R195, R157 ;  /* 0x0000009dc39d7221 */ /* 0x000fe20000010100 */
[----:B------:R-:W-:Y:S01]  /*35d0*/  FADD.FTZ R104, R104, R144 ;  /* 0x0000009068687221 */ /* 0x000fe20000010000 */
[C---:B------:R-:W-:Y:S01]  /*35e0*/  FFMA.FTZ R76, R183.reuse, R144, R76 ;  /* 0x00000090b74c7223 */ /* 0x040fe2000001004c */
[----:B------:R-:W-:Y:S01]  /*35f0*/  FADD.FTZ R208, R208, R145 ;  /* 0x00000091d0d07221 */ /* 0x000fe20000010000 */
[-C--:B------:R-:W-:Y:S01]  /*3600*/  FFMA.FTZ R244, R183, R145.reuse, R244 ;  /* 0x00000091b7f47223 */ /* 0x080fe200000100f4 */
[----:B------:R-:W-:Y:S01]  /*3610*/  FFMA.FTZ R184, R192, R145, R148 ;  /* 0x00000091c0b87223 */ /* 0x000fe20000010094 */
[----:B------:R-:W-:-:S02]  /*3620*/  HADD2.F32 R144, -RZ, R150.H1_H1 ;  /* 0x30000096ff907230 */ /* 0x000fc40000004100 */
[----:B------:R-:W-:Y:S01]  /*3630*/  FMUL.FTZ R194, R5, R157 ;  /* 0x0000009d05c27220 */ /* 0x000fe20000410000 */
[----:B------:R-:W-:Y:S01]  /*3640*/  FMUL.FTZ R145, R191, R146 ;  /* 0x00000092bf917220 */ /* 0x000fe20000410000 */
[----:B------:R-:W-:Y:S01]  /*3650*/  FADD.FTZ R158, -R195, R158 ;  /* 0x0000009ec39e7221 */ /* 0x000fe20000010100 */
[----:B------:R-:W-:Y:S01]  /*3660*/  FADD.FTZ R209, R209, R144 ;  /* 0x00000090d1d17221 */ /* 0x000fe20000010000 */
        /* <DEDUP_REMOVED lines=11> */
[----:B------:R-:W-:Y:S01]  /*3720*/  FFMA.FTZ R78, R192, R144, R78 ;  /* 0x00000090c04e7223 */ /* 0x000fe2000001004e */
[----:B------:R-:W-:Y:S01]  /*3730*/  FADD.FTZ R210, R210, R145 ;  /* 0x00000091d2d27221 */ /* 0x000fe20000010000 */
[----:B------:R-:W-:Y:S01]  /*3740*/  FFMA.FTZ R246, R192, R145, R246 ;  /* 0x00000091c0f67223 */ /* 0x000fe200000100f6 */
[----:B------:R-:W-:Y:S02]  /*3750*/  HADD2.F32 R144, -RZ, R151.H1_H1 ;  /* 0x30000097ff907230 */ /* 0x000fe40000004100 */
[----:B------:R-:W-:-:S03]  /*3760*/  FMUL.FTZ R202, R5, R159 ;  /* 0x0000009f05ca7220 */ /* 0x000fc60000410000 */
[----:B------:R-:W-:Y:S01]  /*3770*/  FADD.FTZ R211, R211, R144 ;  /* 0x00000090d3d37221 */ /* 0x000fe20000010000 */
[----:B------:R-:W-:Y:S01]  /*3780*/  FFMA.FTZ R247, R202, R144, R247 ;  /* 0x00000090caf77223 */ /* 0x000fe200000100f7 */
[----:B------:R-:W-:Y:S01]  /*3790*/  FADD.FTZ R100, R100, R156 ;  /* 0x0000009c64647221 */ /* 0x000fe20000010000 */
[----:B------:R-:W-:Y:S01]  /*37a0*/  FFMA.FTZ R72, R27, R156, R72 ;  /* 0x0000009c1b487223 */ /* 0x000fe20000010048 */
[----:B------:R-:W-:Y:S01]  /*37b0*/  FADD.FTZ R107, R107, R147 ;  /* 0x000000936b6b7221 */ /* 0x000fe20000010000 */
[----:B------:R-:W-:Y:S01]  /*37c0*/  FFMA.FTZ R79, R202, R147, R79 ;  /* 0x00000093ca4f7223 */ /* 0x000fe2000001004f */
[----:B--2---:R-:W-:Y:S01]  /*37d0*/  FFMA.FTZ R191, R154, R145, R146 ;  /* 0x000000919abf7223 */ /* 0x004fe20000010092 */
[----:B---3--:R-:W-:-:S04]  /*37e0*/  FMUL.FTZ R145, R153, R147 ;  /* 0x0000009399917220 */ /* 0x008fc80000410000 */
[----:B----4-:R-:W-:Y:S01]  /*37f0*/  FFMA.FTZ R203, R149, R144, R145 ;  /* 0x0000009095cb7223 */ /* 0x010fe20000010091 */
        /* <DEDUP_REMOVED lines=16> */
.L_x_3999:
[----:B------:R-:W-:Y:S05]  /*3900*/  BSYNC.RECONVERGENT B1 ;  /* 0x0000000000017941 */ /* 0x000fea0003800200 */
.L_x_3998:
        /* <DEDUP_REMOVED lines=23> */
.L_x_4067:
        /* <DEDUP_REMOVED lines=72> */
.L_x_4005:
        /* <DEDUP_REMOVED lines=54> */
.L_x_4004:
        /* <DEDUP_REMOVED lines=59> */
.L_x_4007:
        /* <DEDUP_REMOVED lines=54> */
.L_x_4003:
        /* <DEDUP_REMOVED lines=81> */
[----:B------:R-:W-:Y:S01]  /*4e80*/  F2FP.F16.F32.PACK_AB R144, R150, R148 ;  /* 0x000000949690723e */ /* 0x000fe200000000ff */
[----:B------:R-:W-:Y:S06]  /*4e90*/  BRA `(.L_x_4006) ;  /* 0x0000000c00947947 */ /* 0x000fec0003800000 */
.L_x_4009:
        /* <DEDUP_REMOVED lines=75> */
.L_x_4008:
        /* <DEDUP_REMOVED lines=80> */
.L_x_4010:
        /* <DEDUP_REMOVED lines=74> */
.L_x_4006:
        /* <DEDUP_REMOVED lines=15> */
.L_x_4002:
[----:B------:R-:W-:Y:S05]  /*5de0*/  BSYNC.RECONVERGENT B1 ;  /* 0x0000000000017941 */ /* 0x000fea0003800200 */
.L_x_4001:
        /* <DEDUP_REMOVED lines=87> */
.L_x_4015:
        /* <DEDUP_REMOVED lines=14> */
[----:B------:R-:W-:Y:S01]  /*6440*/  F2FP.F16.F32.PACK_AB R111, R110, R111 ;  /* 0x0000006f6e6f723e */ /* 0x000fe200000000ff */
        /* <DEDUP_REMOVED lines=31> */
[----:B------:R-:W-:-:S05]  /*6640*/  FMUL.FTZ R108, R108, UR13 ;  /* 0x0000000d6c6c7c20 */ /* 0x000fca0008410000 */
        /* <DEDUP_REMOVED lines=28> */
.L_x_4014:
        /* <DEDUP_REMOVED lines=79> */
.L_x_4017:
        /* <DEDUP_REMOVED lines=75> */
.L_x_4013:
        /* <DEDUP_REMOVED lines=61> */
.L_x_4019:
        /* <DEDUP_REMOVED lines=54> */
.L_x_4018:
        /* <DEDUP_REMOVED lines=58> */
.L_x_4020:
        /* <DEDUP_REMOVED lines=53> */
.L_x_4016:
        /* <DEDUP_REMOVED lines=11> */
.L_x_4012:
[----:B------:R-:W-:Y:S05]  /*8080*/  BSYNC.RECONVERGENT B1 ;  /* 0x0000000000017941 */ /* 0x000fea0003800200 */
.L_x_4011:
        /* <DEDUP_REMOVED lines=87> */
.L_x_4025:
        /* <DEDUP_REMOVED lines=75> */
.L_x_4024:
        /* <DEDUP_REMOVED lines=79> */
.L_x_4027:
        /* <DEDUP_REMOVED lines=75> */
.L_x_4023:
        /* <DEDUP_REMOVED lines=61> */
.L_x_4029:
        /* <DEDUP_REMOVED lines=54> */
.L_x_4028:
        /* <DEDUP_REMOVED lines=58> */
.L_x_4030:
        /* <DEDUP_REMOVED lines=53> */
.L_x_4026:
        /* <DEDUP_REMOVED lines=11> */
.L_x_4022:
[----:B------:R-:W-:Y:S05]  /*a320*/  BSYNC.RECONVERGENT B1 ;  /* 0x0000000000017941 */ /* 0x000fea0003800200 */
.L_x_4021:
        /* <DEDUP_REMOVED lines=48> */
[----:B------:R-:W-:Y:S01]  /*a630*/  F2FP.F16.F32.PACK_AB R147, R5, R108 ;  /* 0x0000006c0593723e */ /* 0x000fe200000000ff */
[----:B------:R-:W-:Y:S01]  /*a640*/  FMUL.FTZ R108, R121, UR13 ;  /* 0x0000000d796c7c20 */ /* 0x000fe20008410000 */
[----:B------:R-:W-:-:S02]  /*a650*/  FSEL R111, R111, RZ, P5 ;  /* 0x000000ff6f6f7208 */ /* 0x000fc40002800000 */
[----:B------:R-:W-:Y:S02]  /*a660*/  LOP3.LUT P6, RZ, R29, 0xff, RZ, 0xc0, !PT ;  /* 0x000000ff1dff7812 */ /* 0x000fe400078cc0ff */
[C---:B------:R-:W-:Y:S02]  /*a670*/  LOP3.LUT P5, RZ, R31.reuse, 0xff, RZ, 0xc0, !PT ;  /* 0x000000ff1fff7812 */ /* 0x040fe400078ac0ff */
[----:B------:R-:W-:Y:S02]  /*a680*/  LOP3.LUT P2, RZ, R31, 0xff00, RZ, 0xc0, !PT ;  /* 0x0000ff001fff7812 */ /* 0x000fe4000784c0ff */
[----:B------:R-:W-:Y:S02]  /*a690*/  F2FP.F16.F32.PACK_AB R111, R111, R109 ;  /* 0x0000006d6f6f723e */ /* 0x000fe400000000ff */
[----:B------:R-:W-:Y:S02]  /*a6a0*/  FSEL R5, R110, RZ, P6 ;  /* 0x000000ff6e057208 */ /* 0x000fe40003000000 */
[----:B------:R-:W-:-:S02]  /*a6b0*/  LOP3.LUT P6, RZ, R29, 0xff00, RZ, 0xc0, !PT ;  /* 0x0000ff001dff7812 */ /* 0x000fc400078cc0ff */
[----:B------:R-:W-:Y:S02]  /*a6c0*/  FSEL R110, R110, RZ, P5 ;  /* 0x000000ff6e6e7208 */ /* 0x000fe40002800000 */
[C---:B------:R-:W-:Y:S02]  /*a6d0*/  FSEL R109, R108.reuse, RZ, P2 ;  /* 0x000000ff6c6d7208 */ /* 0x040fe40001000000 */
[----:B------:R-:W-:Y:S02]  /*a6e0*/  FSEL R108, R108, RZ, P6 ;  /* 0x000000ff6c6c7208 */ /* 0x000fe40003000000 */
[----:B------:R-:W-:Y:S01]  /*a6f0*/  F2FP.F16.F32.PACK_AB R110, R109, R110 ;  /* 0x0000006e6d6e723e */ /* 0x000fe200000000ff */
[----:B------:R-:W-:Y:S01]  /*a700*/  FMUL.FTZ R109, R62, UR13 ;  /* 0x0000000d3e6d7c20 */ /* 0x000fe20008410000 */
[----:B------:R-:W-:Y:S02]  /*a710*/  LOP3.LUT P6, RZ, R28, 0xff0000, RZ, 0xc0, !PT ;  /* 0x00ff00001cff7812 */ /* 0x000fe400078cc0ff */
[----:B------:R-:W-:Y:S01]  /*a720*/  F2FP.F16.F32.PACK_AB R146, R108, R5 ;  /* 0x000000056c92723e */ /* 0x000fe200000000ff */
        /* <DEDUP_REMOVED lines=8> */
[----:B------:R-:W-:Y:S01]  /*a7b0*/  F2FP.F16.F32.PACK_AB R145, R108, R5 ;  /* 0x000000056c91723e */ /* 0x000fe200000000ff */
[----:B------:R-:W-:Y:S01]  /*a7c0*/  FMUL.FTZ R108, R61, UR13 ;  /* 0x0000000d3d6c7c20 */ /* 0x000fe20008410000 */
[----:B------:R-:W-:Y:S02]  /*a7d0*/  LOP3.LUT P6, RZ, R28, 0xff00, RZ, 0xc0, !PT ;  /* 0x0000ff001cff7812 */ /* 0x000fe400078cc0ff */
[----:B------:R-:W-:Y:S01]  /*a7e0*/  F2FP.F16.F32.PACK_AB R109, R144, R109 ;  /* 0x0000006d906d723e */ /* 0x000fe200000000ff */
        /* <DEDUP_REMOVED lines=9> */
[----:B------:R-:W-:Y:S01]  /*a880*/  F2FP.F16.F32.PACK_AB R144, R5, R144 ;  /* 0x000000900590723e */ /* 0x000fe200000000ff */
[----:B------:R-:W-:Y:S06]  /*a890*/  BRA `(.L_x_4036) ;  /* 0x0000001c001c7947 */ /* 0x000fec0003800000 */
.L_x_4035:
        /* <DEDUP_REMOVED lines=75> */
.L_x_4034:
        /* <DEDUP_REMOVED lines=79> */
.L_x_4037:
        /* <DEDUP_REMOVED lines=75> */
.L_x_4033:
        /* <DEDUP_REMOVED lines=61> */
.L_x_4039:
        /* <DEDUP_REMOVED lines=54> */
.L_x_4038:
        /* <DEDUP_REMOVED lines=58> */
.L_x_4040:
        /* <DEDUP_REMOVED lines=53> */
.L_x_4036:
        /* <DEDUP_REMOVED lines=10> */
.L_x_4032:
[----:B------:R-:W-:Y:S05]  /*c5b0*/  BSYNC.RECONVERGENT B1 ;  /* 0x0000000000017941 */ /* 0x000fea0003800200 */
.L_x_4031:
[----:B-1234-:R-:W1:Y:S02]  /*c5c0*/  LDC.64 R144, c[0x0][0x380] ;  /* 0x0000e000ff907b82 */ /* 0x01ee640000000a00 */
[----:B-1----:R-:W-:-:S04]  /*c5d0*/  LEA R219, R144, R219, 0x2 ;  /* 0x000000db90db7211 */ /* 0x002fc800078e10ff */
[----:B------:R-:W-:-:S13]  /*c5e0*/  ISETP.GE.AND P0, PT, R219, R145, PT ;  /* 0x00000091db00720c */ /* 0x000fda0003f06270 */
[----:B------:R-:W-:Y:S05]  /*c5f0*/  @!P0 BRA `(.L_x_4041) ;  /* 0xffffff4800f88947 */ /* 0x000fea000383ffff */
.L_x_3991:
[----:B------:R-:W-:Y:S05]  /*c600*/  BSYNC B0 ;  /* 0x0000000000007941 */ /* 0x000fea0003800000 */
.L_x_3990:
        /* <DEDUP_REMOVED lines=235> */
.L_x_4043:
[----:B------:R-:W-:Y:S05]  /*d4c0*/  BSYNC.RECONVERGENT B0 ;  /* 0x0000000000007941 */ /* 0x000fea0003800200 */
.L_x_4042:
        /* <DEDUP_REMOVED lines=167> */
.L_x_4045:
[----:B------:R-:W-:Y:S05]  /*df40*/  BSYNC.RECONVERGENT B0 ;  /* 0x0000000000007941 */ /* 0x000fea0003800200 */
.L_x_4044:
        /* <DEDUP_REMOVED lines=22> */
.L_x_4047:
[----:B------:R-:W-:Y:S05]  /*e0b0*/  BSYNC.RECONVERGENT B0 ;  /* 0x0000000000007941 */ /* 0x000fea0003800200 */
.L_x_4046:
        /* <DEDUP_REMOVED lines=22> */
.L_x_4049:
[----:B------:R-:W-:Y:S05]  /*e220*/  BSYNC.RECONVERGENT B0 ;  /* 0x0000000000007941 */ /* 0x000fea0003800200 */
.L_x_4048:
        /* <DEDUP_REMOVED lines=22> */
.L_x_4051:
[----:B------:R-:W-:Y:S05]  /*e390*/  BSYNC.RECONVERGENT B0 ;  /* 0x0000000000007941 */ /* 0x000fea0003800200 */
.L_x_4050:
        /* <DEDUP_REMOVED lines=22> */
.L_x_4053:
[----:B------:R-:W-:Y:S05]  /*e500*/  BSYNC.RECONVERGENT B0 ;  /* 0x0000000000007941 */ /* 0x000fea0003800200 */
.L_x_4052:
        /* <DEDUP_REMOVED lines=22> */
.L_x_4055:
[----:B------:R-:W-:Y:S05]  /*e670*/  BSYNC.RECONVERGENT B0 ;  /* 0x0000000000007941 */ /* 0x000fea0003800200 */
.L_x_4054:
[----:B------:R-:W-:Y:S05]  /*e680*/  @!P4 EXIT ;  /* 0x000000000000c94d */ /* 0x000fea0003800000 */
[----:B------:R-:W-:Y:S04]  /*e690*/  STG.E desc[UR8][R16.64], R25 ;  /* 0x0000001910007986 */ /* 0x000fe8000c101908 */
[----:B------:R-:W-:Y:S04]  /*e6a0*/  STG.E desc[UR8][R12.64], R41 ;  /* 0x000000290c007986 */ /* 0x000fe8000c101908 */
[----:B------:R-:W-:Y:S04]  /*e6b0*/  STG.E desc[UR8][R6.64], R91 ;  /* 0x0000005b06007986 */ /* 0x000fe8000c101908 */
[----:B------:R-:W-:Y:S01]  /*e6c0*/  STG.E desc[UR8][R4.64], R27 ;  /* 0x0000001b04007986 */ /* 0x000fe2000c101908 */
[----:B------:R-:W-:Y:S05]  /*e6d0*/  EXIT ;  /* 0x000000000000794d */ /* 0x000fea0003800000 */
.L_x_4000:
        /* <DEDUP_REMOVED lines=8> */
.L_x_4057:
[----:B------:R-:W-:Y:S05]  /*e760*/  BSYNC B1 ;  /* 0x0000000000017941 */ /* 0x000fea0003800000 */
.L_x_4056:
        /* <DEDUP_REMOVED lines=9> */
.L_x_4058:
        /* <DEDUP_REMOVED lines=8> */
.L_x_4059:
[----:B------:R-:W-:Y:S02]  /*e880*/  MOV R147, R149 ;  /* 0x0000009500937202 */ /* 0x000fe40000000f00 */
[----:B------:R-:W-:-:S05]  /*e890*/  MOV R144, R150 ;  /* 0x0000009600907202 */ /* 0x000fca0000000f00 */
[----:B------:R-:W-:Y:S01]  /*e8a0*/  FADD.FTZ R148, R148, R144 ;  /* 0x0000009094947221 */ /* 0x000fe20000010000 */
[----:B------:R-:W-:-:S07]  /*e8b0*/  MOV R144, 0xffffffff ;  /* 0xffffffff00907802 */ /* 0x000fce0000000f00 */
[----:B------:R-:W-:Y:S05]  /*e8c0*/  WARPSYNC.COLLECTIVE R144, `(.L_x_4060) ;  /* 0x0000000090087348 */ /* 0x000fea0003c00000 */
[----:B------:R0:W1:Y:S02]  /*e8d0*/  SHFL.BFLY P0, R150, R147, R146, R145 ;  /* 0x0c00009293967389 */ /* 0x0000640000000091 */
[----:B01----:R-:W-:Y:S05]  /*e8e0*/  ENDCOLLECTIVE ;  /* 0x000000000000791b */ /* 0x003fea0003800000 */
.L_x_4060:
        /* <DEDUP_REMOVED lines=8> */
.L_x_4061:
[----:B------:R-:W-:Y:S02]  /*e970*/  MOV R147, R149 ;  /* 0x0000009500937202 */ /* 0x000fe40000000f00 */
[----:B------:R-:W-:-:S05]  /*e980*/  MOV R144, R150 ;  /* 0x0000009600907202 */ /* 0x000fca0000000f00 */
[----:B------:R-:W-:Y:S01]  /*e990*/  FADD.FTZ R148, R148, R144 ;  /* 0x0000009094947221 */ /* 0x000fe20000010000 */
[----:B------:R-:W-:-:S07]  /*e9a0*/  MOV R144, 0xffffffff ;  /* 0xffffffff00907802 */ /* 0x000fce0000000f00 */
[----:B------:R-:W-:Y:S05]  /*e9b0*/  WARPSYNC.COLLECTIVE R144, `(.L_x_4062) ;  /* 0x0000000090087348 */ /* 0x000fea0003c00000 */
[----:B------:R0:W1:Y:S02]  /*e9c0*/  SHFL.BFLY P0, R150, R147, R146, R145 ;  /* 0x0c00009293967389 */ /* 0x0000640000000091 */
[----:B01----:R-:W-:Y:S05]  /*e9d0*/  ENDCOLLECTIVE ;  /* 0x000000000000791b */ /* 0x003fea0003800000 */
.L_x_4062:
        /* <DEDUP_REMOVED lines=8> */
.L_x_4063:
[----:B------:R-:W-:Y:S02]  /*ea60*/  MOV R147, R149 ;  /* 0x0000009500937202 */ /* 0x000fe40000000f00 */
[----:B------:R-:W-:-:S05]  /*ea70*/  MOV R144, R150 ;  /* 0x0000009600907202 */ /* 0x000fca0000000f00 */
[----:B------:R-:W-:Y:S01]  /*ea80*/  FADD.FTZ R148, R148, R144 ;  /* 0x0000009094947221 */ /* 0x000fe20000010000 */
[----:B------:R-:W-:-:S07]  /*ea90*/  MOV R144, 0xffffffff ;  /* 0xffffffff00907802 */ /* 0x000fce0000000f00 */
[----:B------:R-:W-:Y:S05]  /*eaa0*/  WARPSYNC.COLLECTIVE R144, `(.L_x_4064) ;  /* 0x0000000090087348 */ /* 0x000fea0003c00000 */
[----:B------:R0:W1:Y:S02]  /*eab0*/  SHFL.BFLY P0, R150, R147, R146, R145 ;  /* 0x0c00009293967389 */ /* 0x0000640000000091 */
[----:B01----:R-:W-:Y:S05]  /*eac0*/  ENDCOLLECTIVE ;  /* 0x000000000000791b */ /* 0x003fea0003800000 */
.L_x_4064:
        /* <DEDUP_REMOVED lines=8> */
.L_x_4065:
[----:B------:R-:W-:Y:S02]  /*eb50*/  MOV R147, R149 ;  /* 0x0000009500937202 */ /* 0x000fe40000000f00 */
[----:B------:R-:W-:-:S07]  /*eb60*/  MOV R151, R150 ;  /* 0x0000009600977202 */ /* 0x000fce0000000f00 */
[----:B------:R-:W-:Y:S05]  /*eb70*/  WARPSYNC.COLLECTIVE R144, `(.L_x_4066) ;  /* 0x0000000090087348 */ /* 0x000fea0003c00000 */
[----:B------:R0:W1:Y:S02]  /*eb80*/  SHFL.BFLY P0, R150, R147, R146, R145 ;  /* 0x0c00009293967389 */ /* 0x0000640000000091 */
[----:B01----:R-:W-:Y:S05]  /*eb90*/  ENDCOLLECTIVE ;  /* 0x000000000000791b */ /* 0x003fea0003800000 */
.L_x_4066:
[----:B------:R-:W-:Y:S01]  /*eba0*/  MOV R144, R150 ;  /* 0x0000009600907202 */ /* 0x000fe20000000f00 */
[----:B------:R-:W-:Y:S06]  /*ebb0*/  BRA `(.L_x_4067) ;  /* 0xffffff4c00b07947 */ /* 0x000fec000383ffff */
.L_x_4068:
        /* <DEDUP_REMOVED lines=12> */
.L_x_6098:


//--------------------- .text._ZN10layer_norm31ln_parallel_residual_bwd_kernelINS_13Kernel_traitsIf6__halffS2_fjLj1024ELj1ELj4ELj1ELj16ENS_18Kernel_traits_baseILj1024EfS2_fS2_fjLj128EEEEELb1ELb0ELb1EEEvNS_9BwdParamsE --------------------------
	.section	.text._ZN10layer_norm31ln_parallel_residual_bwd_kernelINS_13Kernel_traitsIf6__halffS2_fjLj1024ELj1ELj4ELj1ELj16ENS_18Kernel_traits_baseILj1024EfS2_fS2_fjLj128EEEEELb1ELb0ELb1EEEvNS_9BwdParamsE,"ax",@progbits
	.align	128
        .global         _ZN10layer_norm31ln_parallel_residual_bwd_kernelINS_13Kernel_traitsIf6__halffS2_fjLj1024ELj1ELj4ELj1ELj16ENS_18Kernel_traits_baseILj1024EfS2_fS2_fjLj128EEEEELb1ELb0ELb1EEEvNS_9BwdParamsE
        .type           _ZN10layer_norm31ln_parallel_residual_bwd_kernelINS_13Kernel_traitsIf6__halffS2_fjLj1024ELj1ELj4ELj1ELj16ENS_18Kernel_traits_baseILj1024EfS2_fS2_fjLj128EEEEELb1ELb0ELb1EEEvNS_9BwdParamsE,@function
        .size           _ZN10layer_norm31ln_parallel_residual_bwd_kernelINS_13Kernel_traitsIf6__halffS2_fjLj1024ELj1ELj4ELj1ELj16ENS_18Kernel_traits_baseILj1024EfS2_fS2_fjLj128EEEEELb1ELb0ELb1EEEvNS_9BwdParamsE,(.L_x_6099 - _ZN10layer_norm31ln_parallel_residual_bwd_kernelINS_13Kernel_traitsIf6__halffS2_fjLj1024ELj1ELj4ELj1ELj16ENS_18Kernel_traits_baseILj1024EfS2_fS2_fjLj128EEEEELb1ELb0ELb1EEEvNS_9BwdParamsE)
        .other          _ZN10layer_norm31ln_parallel_residual_bwd_kernelINS_13Kernel_traitsIf6__halffS2_fjLj1024ELj1ELj4ELj1ELj16ENS_18Kernel_traits_baseILj1024EfS2_fS2_fjLj128EEEEELb1ELb0ELb1EEEvNS_9BwdParamsE,@"STO_CUDA_ENTRY STV_DEFAULT"
_ZN10layer_norm31ln_parallel_residual_bwd_kernelINS_13Kernel_traitsIf6__halffS2_fjLj1024ELj1ELj4ELj1ELj16ENS_18Kernel_traits_baseILj1024EfS2_fS2_fjLj128EEEEELb1ELb0ELb1EEEvNS_9BwdParamsE:
.text._ZN10layer_norm31ln_parallel_residual_bwd_kernelINS_13Kernel_traitsIf6__halffS2_fjLj1024ELj1ELj4ELj1ELj16ENS_18Kernel_traits_baseILj1024EfS2_fS2_fjLj128EEEEELb1ELb0ELb1EEEvNS_9BwdParamsE:
        /* <DEDUP_REMOVED lines=209> */
[----:B------:R1:W5:Y:S01]  /*0d10*/  LDG.E.128 R24, desc[UR10][R8.64+0xc10] ;  /* 0x000c100a08187981 */ /* 0x000362000c1e1d00 */
[----:B------:R-:W-:Y:S02]  /*0d20*/  CS2R R238, SRZ ;  /* 0x0000000000ee7805 */ /* 0x000fe4000001ff00 */
[----:B01----:R-:W-:-:S07]  /*0d30*/  CS2R R8, SRZ ;  /* 0x0000000000087805 */ /* 0x003fce000001ff00 */
.L_x_4105:
        /* <DEDUP_REMOVED lines=8> */
[----:B------:R-:W3:Y:S04]  /*0dc0*/  LDL.LU R216, [R1+0x30] ;  /* 0x0000300001d87983 */ /* 0x000ee80000300800 */
[----:B------:R-:W3:Y:S01]  /*0dd0*/  LDL.LU R212, [R1+0x20] ;  /* 0x0000200001d47983 */ /* 0x000ee20000300800 */
[----:B------:R-:W2:Y:S03]  /*0de0*/  LDC.64 R186, c[0x0][0x430] ;  /* 0x00010c00ffba7b82 */ /* 0x000ea60000000a00 */
[----:B------:R-:W3:Y:S04]  /*0df0*/  LDL.LU R209, [R1+0x10] ;  /* 0x0000100001d17983 */ /* 0x000ee80000300800 */
[----:B------:R-:W3:Y:S01]  /*0e00*/  LDL.LU R208, [R1+0x14] ;  /* 0x0000140001d07983 */ /* 0x000ee20000300800 */
[----:B------:R-:W2:Y:S01]  /*0e10*/  LDC.64 R134, c[0x0][0x3c8] ;  /* 0x0000f200ff867b82 */ /* 0x000ea20000000a00 */
[----:B-1----:R-:W-:-:S02]  /*0e20*/  IMAD.WIDE R4, R2, 0x4, R4 ;  /* 0x0000000402047825 */ /* 0x002fc400078e0204 */
[----:B------:R-:W3:Y:S01]  /*0e30*/  LDL.LU R213, [R1+0x34] ;  /* 0x0000340001d57983 */ /* 0x000ee20000300800 */
[----:B0-----:R-:W-:-:S04]  /*0e40*/  LOP3.LUT R3, R3, 0x1f, RZ, 0xc0, !PT ;  /* 0x0000001f03037812 */ /* 0x001fc800078ec0ff */
[----:B------:R-:W0:Y:S01]  /*0e50*/  LDC.64 R214, c[0x0][0x428] ;  /* 0x00010a00ffd67b82 */ /* 0x000e220000000a00 */
[----:B------:R1:W3:Y:S01]  /*0e60*/  LDG.E R195, desc[UR10][R4.64] ;  /* 0x0000000a04c37981 */ /* 0x0002e2000c1e1900 */
[----:B------:R-:W-:-:S03]  /*0e70*/  LEA.HI.SX32 R194, R194, R3, 0x1d ;  /* 0x00000003c2c27211 */ /* 0x000fc600078feaff */
[----:B------:R-:W3:Y:S02]  /*0e80*/  LDL.LU R197, [R1+0x24] ;  /* 0x0000240001c57983 */ /* 0x000ee40000300800 */
[C---:B----4-:R-:W-:Y:S02]  /*0e90*/  IMAD.WIDE.U32 R140, R194.reuse, 0x20, R210 ;  /* 0x00000020c28c7825 */ /* 0x050fe400078e00d2 */
[----:B------:R-:W4:Y:S01]  /*0ea0*/  LDL.LU R218, [R1+0x38] ;  /* 0x0000380001da7983 */ /* 0x000f220000300800 */
[----:B------:R-:W-:Y:S01]  /*0eb0*/  ISETP.NE.U32.AND P0, PT, RZ, UR14, PT ;  /* 0x0000000eff007c0c */ /* 0x000fe2000bf05070 */
[----:B------:R-:W4:Y:S01]  /*0ec0*/  LDC.64 R206, c[0x0][0x438] ;  /* 0x00010e00ffce7b82 */ /* 0x000f220000000a00 */
[----:B--2---:R-:W-:Y:S01]  /*0ed0*/  IMAD.WIDE.U32 R132, R194, 0x10, R186 ;  /* 0x00000010c2847825 */ /* 0x004fe200078e00ba */
[----:B------:R-:W2:Y:S03]  /*0ee0*/  LDG.E.128 R176, desc[UR10][R140.64] ;  /* 0x0000000a8cb07981 */ /* 0x000ea6000c1e1d00 */
[----:B-1----:R-:W-:Y:S01]  /*0ef0*/  IMAD.WIDE R4, R2, 0x4, R134 ;  /* 0x0000000402047825 */ /* 0x002fe200078e0286 */
[----:B------:R-:W4:Y:S04]  /*0f00*/  LDL.LU R121, [R1+0x28] ;  /* 0x0000280001797983 */ /* 0x000f280000300800 */
[----:B------:R-:W4:Y:S01]  /*0f10*/  LDG.E.128 R132, desc[UR10][R132.64] ;  /* 0x0000000a84847981 */ /* 0x000f22000c1e1d00 */
[----:B0-----:R-:W-:-:S03]  /*0f20*/  IMAD.WIDE.U32 R136, R194, 0x10, R214 ;  /* 0x00000010c2887825 */ /* 0x001fc600078e00d6 */
[----:B------:R-:W4:Y:S04]  /*0f30*/  LDG.E R4, desc[UR10][R4.64] ;  /* 0x0000000a04047981 */ /* 0x000f28000c1e1900 */
[----:B---3--:R-:W3:Y:S04]  /*0f40*/  LDL.LU R120, [R1+0x18] ;  /* 0x0000180001787983 */ /* 0x008ee80000300800 */
[----:B------:R-:W3:Y:S01]  /*0f50*/  LDG.E.128 R136, desc[UR10][R136.64] ;  /* 0x0000000a88887981 */ /* 0x000ee2000c1e1d00 */
[----:B------:R-:W-:-:S03]  /*0f60*/  ISETP.NE.AND P3, PT, RZ, UR7, PT ;  /* 0x00000007ff007c0c */ /* 0x000fc6000bf65270 */
[----:B------:R-:W3:Y:S01]  /*0f70*/  LDG.E.128 R140, desc[UR10][R140.64+0x10] ;  /* 0x0000100a8c8c7981 */ /* 0x000ee2000c1e1d00 */
[----:B------:R-:W-:-:S05]  /*0f80*/  FSEL R195, R195, RZ, !P3 ;  /* 0x000000ffc3c37208 */ /* 0x000fca0005800000 */
[----:B--2---:R-:W-:Y:S01]  /*0f90*/  FADD.FTZ R0, -R195, R176 ;  /* 0x000000b0c3007221 */ /* 0x004fe20000010100 */
[----:B----4-:R-:W-:-:S03]  /*0fa0*/  HADD2.F32 R176, -RZ, R132.H0_H0 ;  /* 0x20000084ffb07230 */ /* 0x010fc60000004100 */
[----:B------:R-:W-:Y:S02]  /*0fb0*/  FMUL.FTZ R0, R4, R0 ;  /* 0x0000000004007220 */ /* 0x000fe40000410000 */
[----:B------:R-:W-:Y:S02]  /*0fc0*/  FADD.FTZ R216, R176, R216 ;  /* 0x000000d8b0d87221 */ /* 0x000fe40000010000 */
[----:B------:R-:W-:Y:S01]  /*0fd0*/  FFMA.FTZ R212, R0, R176, R212 ;  /* 0x000000b000d47223 */ /* 0x000fe200000100d4 */
[----:B---3--:R-:W-:Y:S02]  /*0fe0*/  HADD2.F32 R196, -RZ, R136.H0_H0 ;  /* 0x20000088ffc47230 */ /* 0x008fe40000004100 */
[----:B------:R-:W-:Y:S03]  /*0ff0*/  STL [R1+0x30], R216 ;  /* 0x000030d801007387 */ /* 0x000fe60000100800 */
[----:B------:R-:W-:Y:S01]  /*1000*/  FADD.FTZ R209, R196, R209 ;  /* 0x000000d1c4d17221 */ /* 0x000fe20000010000 */
[----:B------:R-:W-:Y:S04]  /*1010*/  STL [R1+0x20], R212 ;  /* 0x000020d401007387 */ /* 0x000fe80000100800 */
[----:B------:R0:W-:Y:S01]  /*1020*/  STL [R1+0x10], R209 ;  /* 0x000010d101007387 */ /* 0x0001e20000100800 */
[----:B------:R-:W-:-:S02]  /*1030*/  HADD2.F32 R132, -RZ, R132.H1_H1 ;  /* 0x30000084ff847230 */ /* 0x000fc40000004100 */
[----:B------:R-:W-:Y:S01]  /*1040*/  FADD.FTZ R177, -R195, R177 ;  /* 0x000000b1c3b17221 */ /* 0x000fe20000010100 */
[----:B-----5:R-:W-:Y:S01]  /*1050*/  FMUL.FTZ R176, R52, R176 ;  /* 0x000000b034b07220 */ /* 0x020fe20000410000 */
[-C--:B------:R-:W-:Y:S01]  /*1060*/  FFMA.FTZ R238, R0, R196.reuse, R238 ;  /* 0x000000c400ee7223 */ /* 0x080fe200000100ee */
[----:B------:R-:W2:Y:S01]  /*1070*/  LDL.LU R217, [R1+0x1c] ;  /* 0x00001c0001d97983 */ /* 0x000ea20000300800 */
[----:B0-----:R-:W-:Y:S02]  /*1080*/  HADD2.F32 R209, -RZ, R136.H1_H1 ;  /* 0x30000088ffd17230 */ /* 0x001fe40000004100 */
[----:B------:R-:W-:Y:S01]  /*1090*/  FFMA.FTZ R196, R84, R196, R176 ;  /* 0x000000c454c47223 */ /* 0x000fe200000100b0 */
[----:B------:R-:W-:Y:S02]  /*10a0*/  FMUL.FTZ R136, R4, R177 ;  /* 0x000000b104887220 */ /* 0x000fe40000410000 */
[----:B------:R-:W-:Y:S01]  /*10b0*/  FADD.FTZ R208, R209, R208 ;  /* 0x000000d0d1d07221 */ /* 0x000fe20000010000 */
[----:B------:R-:W-:Y:S01]  /*10c0*/  FADD.FTZ R213, R132, R213 ;  /* 0x000000d584d57221 */ /* 0x000fe20000010000 */
[----:B------:R-:W-:Y:S01]  /*10d0*/  FMUL.FTZ R176, R53, R132 ;  /* 0x0000008435b07220 */ /* 0x000fe20000410000 */
[----:B------:R-:W-:-:S02]  /*10e0*/  FADD.FTZ R178, -R195, R178 ;  /* 0x000000b2c3b27221 */ /* 0x000fc40000010100 */
[----:B------:R0:W-:Y:S01]  /*10f0*/  STL [R1+0x14], R208 ;  /* 0x000014d001007387 */ /* 0x0001e20000100800 */
[CC--:B------:R-:W-:Y:S01]  /*1100*/  FFMA.FTZ R239, R136.reuse, R209.reuse, R239 ;  /* 0x000000d188ef7223 */ /* 0x0c0fe200000100ef */
[----:B------:R-:W-:Y:S02]  /*1110*/  FFMA.FTZ R209, R85, R209, R176 ;  /* 0x000000d155d17223 */ /* 0x000fe400000100b0 */
[----:B------:R-:W3:Y:S01]  /*1120*/  LDL.LU R216, [R1+0x3c] ;  /* 0x00003c0001d87983 */ /* 0x000ee20000300800 */
[----:B------:R-:W-:Y:S02]  /*1130*/  HADD2.F32 R176, -RZ, R133.H0_H0 ;  /* 0x20000085ffb07230 */ /* 0x000fe40000004100 */
[----:B------:R-:W-:Y:S01]  /*1140*/  FFMA.FTZ R197, R136, R132, R197 ;  /* 0x0000008488c57223 */ /* 0x000fe200000100c5 */
[----:B------:R1:W-:Y:S01]  /*1150*/  STL [R1+0x34], R213 ;  /* 0x000034d501007387 */ /* 0x0003e20000100800 */
[----:B0-----:R-:W-:Y:S01]  /*1160*/  FMUL.FTZ R208, R4, R178 ;  /* 0x000000b204d07220 */ /* 0x001fe20000410000 */
[----:B------:R-:W-:-:S02]  /*1170*/  FADD.FTZ R218, R176, R218 ;  /* 0x000000dab0da7221 */ /* 0x000fc40000010000 */
[----:B-1----:R-:W4:Y:S01]  /*1180*/  LDL.LU R213, [R1+0x2c] ;  /* 0x00002c0001d57983 */ /* 0x002f220000300800 */
[----:B------:R-:W-:-:S03]  /*1190*/  FFMA.FTZ R121, R208, R176, R121 ;  /* 0x000000b0d0797223 */ /* 0x000fc60000010079 */
[----:B------:R0:W-:Y:S04]  /*11a0*/  STL [R1+0x24], R197 ;  /* 0x000024c501007387 */ /* 0x0001e80000100800 */
[----:B------:R1:W-:Y:S01]  /*11b0*/  STL [R1+0x38], R218 ;  /* 0x000038da01007387 */ /* 0x0003e20000100800 */
[----:B0-----:R-:W-:-:S03]  /*11c0*/  HADD2.F32 R197, -RZ, R137.H0_H0 ;  /* 0x20000089ffc57230 */ /* 0x001fc60000004100 */
[----:B------:R0:W-:Y:S02]  /*11d0*/  STL [R1+0x28], R121 ;  /* 0x0000287901007387 */ /* 0x0001e40000100800 */
[----:B------:R-:W-:Y:S02]  /*11e0*/  FADD.FTZ R120, R197, R120 ;  /* 0x00000078c5787221 */ /* 0x000fe40000010000 */
[----:B------:R-:W4:Y:S04]  /*11f0*/  LDL.LU R221, [R1+0x40] ;  /* 0x0000400001dd7983 */ /* 0x000f280000300800 */
[----:B------:R-:W4:Y:S04]  /*1200*/  LDL.LU R220, [R1+0x60] ;  /* 0x0000600001dc7983 */ /* 0x000f280000300800 */
[----:B-1----:R-:W4:Y:S04]  /*1210*/  LDL.LU R218, [R1+0x50] ;  /* 0x0000500001da7983 */ /* 0x002f280000300800 */
[----:B------:R1:W-:Y:S04]  /*1220*/  STL [R1+0x18], R120 ;  /* 0x0000187801007387 */ /* 0x0003e80000100800 */
[----:B0-----:R-:W4:Y:S04]  /*1230*/  LDL.LU R121, [R1+0x44] ;  /* 0x0000440001797983 */ /* 0x001f280000300800 */
[----:B------:R-:W4:Y:S04]  /*1240*/  LDL.LU R219, [R1+0x64] ;  /* 0x0000640001db7983 */ /* 0x000f280000300800 */
[----:B-1----:R-:W4:Y:S01]  /*1250*/  LDL.LU R120, [R1+0x54] ;  /* 0x0000540001787983 */ /* 0x002f220000300800 */
[----:B------:R-:W-:-:S13]  /*1260*/  ISETP.NE.AND.EX P0, PT, RZ, UR15, PT, P0 ;  /* 0x0000000fff007c0c */ /* 0x000fda000bf05300 */
[----:B------:R-:W0:Y:S01]  /*1270*/  @P0 LDC.64 R184, c[0x0][0x3b8] ;  /* 0x0000ee00ffb80b82 */ /* 0x000e220000000a00 */
[----:B------:R-:W-:Y:S01]  /*1280*/  HADD2.F32 R137, -RZ, R137.H1_H1 ;  /* 0x30000089ff897230 */ /* 0x000fe20000004100 */
[C---:B------:R-:W-:Y:S01]  /*1290*/  IADD3 R6, PT, PT, R194.reuse, 0x60, RZ ;  /* 0x00000060c2067810 */ /* 0x040fe20007ffe0ff */
[----:B------:R-:W-:Y:S01]  /*12a0*/  FADD.FTZ R212, -R195, R179 ;  /* 0x000000b3c3d47221 */ /* 0x000fe20000010100 */
[----:B------:R-:W-:Y:S01]  /*12b0*/  HADD2.F32 R133, -RZ, R133.H1_H1 ;  /* 0x30000085ff857230 */ /* 0x000fe20000004100 */
[----:B------:R-:W-:Y:S02]  /*12c0*/  IADD3 R3, PT, PT, R194, 0x20, RZ ;  /* 0x00000020c2037810 */ /* 0x000fe40007ffe0ff */
[----:B------:R-:W-:Y:S01]  /*12d0*/  FMUL.FTZ R212, R4, R212 ;  /* 0x000000d404d47220 */ /* 0x000fe20000410000 */
[----:B------:R-:W-:Y:S01]  /*12e0*/  IADD3 R5, PT, PT, R194, 0x40, RZ ;  /* 0x00000040c2057810 */ /* 0x000fe20007ffe0ff */
[----:B------:R-:W-:Y:S01]  /*12f0*/  FMUL.FTZ R132, R54, R176 ;  /* 0x000000b036847220 */ /* 0x000fe20000410000 */
[----:B------:R-:W-:Y:S01]  /*1300*/  FFMA.FTZ R240, R208, R197, R240 ;  /* 0x000000c5d0f07223 */ /* 0x000fe200000100f0 */
[----:B------:R-:W-:-:S04]  /*1310*/  IMAD.WIDE.U32 R152, R3, 0x10, R214 ;  /* 0x0000001003987825 */ /* 0x000fc800078e00d6 */
[----:B------:R-:W-:Y:S01]  /*1320*/  FADD.FTZ R141, -R195, R141 ;  /* 0x0000008dc38d7221 */ /* 0x000fe20000010100 */
[----:B------:R-:W-:Y:S01]  /*1330*/  FFMA.FTZ R197, R86, R197, R132 ;  /* 0x000000c556c57223 */ /* 0x000fe20000010084 */
[----:B------:R-:W-:Y:S01]  /*1340*/  FMUL.FTZ R132, R55, R133 ;  /* 0x0000008537847220 */ /* 0x000fe20000410000 */
[----:B------:R-:W-:Y:S01]  /*1350*/  IMAD.WIDE.U32 R168, R5, 0x10, R214 ;  /* 0x0000001005a87825 */ /* 0x000fe200078e00d6 */
[----:B------:R-:W1:Y:S03]  /*1360*/  @P0 LDC.64 R180, c[0x0][0x3b8] ;  /* 0x0000ee00ffb40b82 */ /* 0x000e660000000a00 */
[----:B0-----:R-:W-:-:S04]  /*1370*/  @P0 IMAD.WIDE.U32 R184, R6, 0x8, R184 ;  /* 0x0000000806b80825 */ /* 0x001fc800078e00b8 */
[----:B------:R-:W-:Y:S01]  /*1380*/  FFMA.FTZ R241, R212, R137, R241 ;  /* 0x00000089d4f17223 */ /* 0x000fe200000100f1 */
[----:B------:R-:W-:Y:S01]  /*1390*/  ISETP.NE.U32.AND P2, PT, R206, RZ, PT ;  /* 0x000000ffce00720c */ /* 0x000fe20003f45070 */
[----:B------:R-:W-:Y:S01]  /*13a0*/  FADD.FTZ R143, -R195, R143 ;  /* 0x0000008fc38f7221 */ /* 0x000fe20000010100 */
[C---:B------:R-:W-:Y:S01]  /*13b0*/  IMAD.WIDE.U32 R156, R3.reuse, 0x20, R210 ;  /* 0x00000020039c7825 */ /* 0x040fe200078e00d2 */
[----:B------:R0:W5:Y:S01]  /*13c0*/  @P0 LDG.E.64 R198, desc[UR10][R184.64] ;  /* 0x0000000ab8c60981 */ /* 0x000162000c1e1b00 */
[----:B------:R-:W1:Y:S02]  /*13d0*/  @P0 LDC.64 R174, c[0x0][0x3b8] ;  /* 0x0000ee00ffae0b82 */ /* 0x000e640000000a00 */
[----:B------:R-:W-:Y:S01]  /*13e0*/  IMAD.WIDE.U32 R148, R3, 0x10, R186 ;  /* 0x0000001003947825 */ /* 0x000fe200078e00ba */
[----:B------:R-:W4:Y:S03]  /*13f0*/  LDG.E.128 R144, desc[UR10][R156.64] ;  /* 0x0000000a9c907981 */ /* 0x000f26000c1e1d00 */
[----:B------:R-:W-:Y:S01]  /*1400*/  FMUL.FTZ R141, R4, R141 ;  /* 0x0000008d048d7220 */ /* 0x000fe20000410000 */
[----:B------:R-:W4:Y:S01]  /*1410*/  LDG.E.128 R152, desc[UR10][R152.64] ;  /* 0x0000000a98987981 */ /* 0x000f22000c1e1d00 */
[----:B------:R-:W1:Y:S01]  /*1420*/  @P0 LDC.64 R182, c[0x0][0x3b8] ;  /* 0x0000ee00ffb60b82 */ /* 0x000e620000000a00 */
[----:B0-----:R-:W-:-:S02]  /*1430*/  IMAD.WIDE.U32 R184, R6, 0x10, R214 ;  /* 0x0000001006b87825 */ /* 0x001fc400078e00d6 */
[----:B------:R-:W4:Y:S02]  /*1440*/  LDG.E.128 R148, desc[UR10][R148.64] ;  /* 0x0000000a94947981 */ /* 0x000f24000c1e1d00 */
[----:B--2---:R-:W-:Y:S01]  /*1450*/  FADD.FTZ R217, R137, R217 ;  /* 0x000000d989d97221 */ /* 0x004fe20000010000 */
[----:B---3--:R-:W-:-:S04]  /*1460*/  FADD.FTZ R216, R133, R216 ;  /* 0x000000d885d87221 */ /* 0x008fc80000010000 */
[----:B------:R0:W-:Y:S01]  /*1470*/  STL [R1+0x1c], R217 ;  /* 0x00001cd901007387 */ /* 0x0001e20000100800 */
[----:B------:R-:W-:Y:S01]  /*1480*/  FFMA.FTZ R137, R87, R137, R132 ;  /* 0x0000008957897223 */ /* 0x000fe20000010084 */
[----:B------:R-:W-:Y:S02]  /*1490*/  HADD2.F32 R132, -RZ, R134.H0_H0 ;  /* 0x20000086ff847230 */ /* 0x000fe40000004100 */
[----:B----4-:R-:W-:Y:S01]  /*14a0*/  FFMA.FTZ R213, R212, R133, R213 ;  /* 0x00000085d4d57223 */ /* 0x010fe200000100d5 */
[----:B0-----:R-:W2:Y:S04]  /*14b0*/  LDL.LU R217, [R1+0x48] ;  /* 0x0000480001d97983 */ /* 0x001ea80000300800 */
[----:B------:R0:W-:Y:S01]  /*14c0*/  STL [R1+0x3c], R216 ;  /* 0x00003cd801007387 */ /* 0x0001e20000100800 */
[----:B------:R-:W-:Y:S01]  /*14d0*/  ISETP.NE.AND.EX P2, PT, R207, RZ, PT, P2 ;  /* 0x000000ffcf00720c */ /* 0x000fe20003f45320 */
[----:B-1----:R-:W-:-:S02]  /*14e0*/  @P0 IMAD.WIDE.U32 R180, R5, 0x8, R180 ;  /* 0x0000000805b40825 */ /* 0x002fc400078e00b4 */
[----:B------:R-:W3:Y:S02]  /*14f0*/  LDG.E.128 R156, desc[UR10][R156.64+0x10] ;  /* 0x0000100a9c9c7981 */ /* 0x000ee4000c1e1d00 */
[----:B------:R-:W-:Y:S02]  /*1500*/  HADD2.F32 R134, -RZ, R134.H1_H1 ;  /* 0x30000086ff867230 */ /* 0x000fe40000004100 */
[----:B------:R1:W5:Y:S04]  /*1510*/  @P0 LDG.E.64 R200, desc[UR10][R180.64] ;  /* 0x0000000ab4c80981 */ /* 0x000368000c1e1b00 */
[----:B0-----:R-:W4:Y:S04]  /*1520*/  LDL.LU R216, [R1+0x68] ;  /* 0x0000680001d87983 */ /* 0x001f280000300800 */
[----:B------:R-:W3:Y:S01]  /*1530*/  LDL.LU R215, [R1+0x58] ;  /* 0x0000580001d77983 */ /* 0x000ee20000300800 */
[----:B-1----:R-:W0:Y:S03]  /*1540*/  @P2 LDC.64 R180, c[0x0][0x438] ;  /* 0x00010e00ffb42b82 */ /* 0x002e260000000a00 */
[----:B------:R1:W-:Y:S01]  /*1550*/  STL [R1+0x2c], R213 ;  /* 0x00002cd501007387 */ /* 0x0003e20000100800 */
[----:B------:R-:W-:Y:S01]  /*1560*/  FADD.FTZ R220, R132, R220 ;  /* 0x000000dc84dc7221 */ /* 0x000fe20000010000 */
[----:B------:R-:W-:-:S02]  /*1570*/  IMAD.WIDE.U32 R172, R5, 0x20, R210 ;  /* 0x0000002005ac7825 */ /* 0x000fc400078e00d2 */
[----:B------:R-:W3:Y:S02]  /*1580*/  LDG.E.128 R168, desc[UR10][R168.64] ;  /* 0x0000000aa8a87981 */ /* 0x000ee4000c1e1d00 */
[----:B-1----:R-:W-:Y:S01]  /*1590*/  FADD.FTZ R213, -R195, R140 ;  /* 0x0000008cc3d57221 */ /* 0x002fe20000010100 */
[--C-:B------:R-:W-:Y:S02]  /*15a0*/  HADD2.F32 R140, -RZ, R138.reuse.H0_H0 ;  /* 0x2000008aff8c7230 */ /* 0x100fe40000004100 */
[----:B------:R-:W-:Y:S01]  /*15b0*/  FMUL.FTZ R133, R48, R132 ;  /* 0x0000008430857220 */ /* 0x000fe20000410000 */
[----:B------:R-:W-:Y:S02]  /*15c0*/  HADD2.F32 R138, -RZ, R138.H1_H1 ;  /* 0x3000008aff8a7230 */ /* 0x000fe40000004100 */
[----:B------:R-:W-:Y:S01]  /*15d0*/  FMUL.FTZ R213, R4, R213 ;  /* 0x000000d504d57220 */ /* 0x000fe20000410000 */
[----:B------:R-:W-:Y:S01]  /*15e0*/  FADD.FTZ R219, R134, R219 ;  /* 0x000000db86db7221 */ /* 0x000fe20000010000 */
[----:B------:R-:W-:Y:S01]  /*15f0*/  FADD.FTZ R221, R140, R221 ;  /* 0x000000dd8cdd7221 */ /* 0x000fe20000010000 */
[----:B------:R-:W-:Y:S01]  /*1600*/  FFMA.FTZ R120, R141, R134, R120 ;  /* 0x000000868d787223 */ /* 0x000fe20000010078 */
[----:B------:R-:W-:-:S03]  /*1610*/  FFMA.FTZ R218, R213, R132, R218 ;  /* 0x00000084d5da7223 */ /* 0x000fc600000100da */
[----:B------:R-:W-:Y:S01]  /*1620*/  STL [R1+0x40], R221 ;  /* 0x000040dd01007387 */ /* 0x000fe20000100800 */
[----:B------:R-:W-:-:S03]  /*1630*/  FADD.FTZ R121, R138, R121 ;  /* 0x000000798a797221 */ /* 0x000fc60000010000 */
[----:B------:R1:W-:Y:S01]  /*1640*/  STL [R1+0x60], R220 ;  /* 0x000060dc01007387 */ /* 0x0003e20000100800 */
[----:B0-----:R-:W-:-:S04]  /*1650*/  @P2 IMAD.WIDE.U32 R180, R5, 0x20, R180 ;  /* 0x0000002005b42825 */ /* 0x001fc800078e00b4 */
[----:B------:R-:W-:Y:S01]  /*1660*/  FADD.FTZ R214, -R195, R142 ;  /* 0x0000008ec3d67221 */ /* 0x000fe20000010100 */
[----:B------:R-:W3:Y:S04]  /*1670*/  LDG.E.128 R160, desc[UR10][R172.64] ;  /* 0x0000000aaca07981 */ /* 0x000ee8000c1e1d00 */
[----:B------:R-:W5:Y:S04]  /*1680*/  @P2 LDG.E.128 R104, desc[UR10][R180.64] ;  /* 0x0000000ab4682981 */ /* 0x000f68000c1e1d00 */
[----:B-1----:R-:W3:Y:S04]  /*1690*/  LDL.LU R220, [R1+0x4c] ;  /* 0x00004c0001dc7983 */ /* 0x002ee80000300800 */
[----:B------:R0:W-:Y:S04]  /*16a0*/  STL [R1+0x50], R218 ;  /* 0x000050da01007387 */ /* 0x0001e80000100800 */
[----:B------:R1:W5:Y:S04]  /*16b0*/  @P2 LDG.E.128 R108, desc[UR10][R180.64+0x10] ;  /* 0x0000100ab46c2981 */ /* 0x000368000c1e1d00 */
[----:B0-----:R-:W3:Y:S04]  /*16c0*/  LDL.LU R218, [R1+0x6c] ;  /* 0x00006c0001da7983 */ /* 0x001ee80000300800 */
[----:B------:R0:W-:Y:S01]  /*16d0*/  STL [R1+0x44], R121 ;  /* 0x0000447901007387 */ /* 0x0001e20000100800 */
[----:B-1----:R-:W1:Y:S03]  /*16e0*/  @P2 LDC.64 R180, c[0x0][0x438] ;  /* 0x00010e00ffb42b82 */ /* 0x002e660000000a00 */
[----:B0-----:R-:W3:Y:S04]  /*16f0*/  LDL.LU R121, [R1+0x5c] ;  /* 0x00005c0001797983 */ /* 0x001ee80000300800 */
[----:B------:R-:W3:Y:S04]  /*1700*/  LDL.LU R221, [R1+0x90] ;  /* 0x0000900001dd7983 */ /* 0x000ee80000300800 */
[----:B------:R0:W-:Y:S04]  /*1710*/  STL [R1+0x64], R219 ;  /* 0x000064db01007387 */ /* 0x0001e80000100800 */
[----:B0-----:R-:W3:Y:S04]  /*1720*/  LDL.LU R219, [R1+0x80] ;  /* 0x0000800001db7983 */ /* 0x001ee80000300800 */
[----:B------:R0:W-:Y:S04]  /*1730*/  STL [R1+0x54], R120 ;  /* 0x0000547801007387 */ /* 0x0001e80000100800 */
[----:B0-----:R-:W3:Y:S01]  /*1740*/  LDL.LU R120, [R1+0x70] ;  /* 0x0000700001787983 */ /* 0x001ee20000300800 */
[----:B------:R-:W-:Y:S01]  /*1750*/  FMUL.FTZ R132, R49, R134 ;  /* 0x0000008631847220 */ /* 0x000fe20000410000 */
[----:B------:R-:W-:-:S02]  /*1760*/  HADD2.F32 R142, -RZ, R139.H0_H0 ;  /* 0x2000008bff8e7230 */ /* 0x000fc40000004100 */
[-C--:B------:R-:W-:Y:S01]  /*1770*/  FFMA.FTZ R244, R141, R138.reuse, R244 ;  /* 0x0000008a8df47223 */ /* 0x080fe200000100f4 */
[----:B------:R-:W-:Y:S01]  /*1780*/  FFMA.FTZ R138, R81, R138, R132 ;  /* 0x0000008a518a7223 */ /* 0x000fe20000010084 */
[----:B------:R-:W-:Y:S02]  /*1790*/  HADD2.F32 R132, -RZ, R135.H0_H0 ;  /* 0x20000087ff847230 */ /* 0x000fe40000004100 */
[----:B------:R-:W-:Y:S01]  /*17a0*/  FMUL.FTZ R214, R4, R214 ;  /* 0x000000d604d67220 */ /* 0x000fe20000410000 */
[----:B------:R-:W-:Y:S02]  /*17b0*/  HADD2.F32 R139, -RZ, R139.H1_H1 ;  /* 0x3000008bff8b7230 */ /* 0x000fe40000004100 */
[-C--:B------:R-:W-:Y:S01]  /*17c0*/  FFMA.FTZ R243, R213, R140.reuse, R243 ;  /* 0x0000008cd5f37223 */ /* 0x080fe200000100f3 */
[----:B------:R-:W-:Y:S01]  /*17d0*/  FFMA.FTZ R140, R80, R140, R133 ;  /* 0x0000008c508c7223 */ /* 0x000fe20000010085 */
[----:B-1----:R-:W-:-:S04]  /*17e0*/  @P2 IMAD.WIDE.U32 R176, R6, 0x20, R180 ;  /* 0x0000002006b02825 */ /* 0x002fc800078e00b4 */
[----:B------:R-:W-:Y:S01]  /*17f0*/  FMUL.FTZ R133, R50, R132 ;  /* 0x0000008432857220 */ /* 0x000fe20000410000 */
[----:B------:R-:W-:-:S04]  /*1800*/  IMAD.WIDE.U32 R210, R6, 0x20, R210 ;  /* 0x0000002006d27825 */ /* 0x000fc800078e00d2 */
[----:B------:R-:W-:Y:S01]  /*1810*/  FFMA.FTZ R245, R214, R142, R245 ;  /* 0x0000008ed6f57223 */ /* 0x000fe200000100f5 */
[----:B------:R-:W5:Y:S04]  /*1820*/  @P2 LDG.E.128 R112, desc[UR10][R176.64] ;  /* 0x0000000ab0702981 */ /* 0x000f68000c1e1d00 */
[----:B------:R-:W5:Y:S04]  /*1830*/  @P2 LDG.E.128 R116, desc[UR10][R176.64+0x10] ;  /* 0x0000100ab0742981 */ /* 0x000f68000c1e1d00 */
[----:B------:R-:W3:Y:S01]  /*1840*/  LDG.E.128 R176, desc[UR10][R210.64] ;  /* 0x0000000ad2b07981 */ /* 0x000ee2000c1e1d00 */
[----:B--2---:R-:W-:-:S05]  /*1850*/  FADD.FTZ R217, R142, R217 ;  /* 0x000000d98ed97221 */ /* 0x004fca0000010000 */
[----:B------:R0:W-:Y:S04]  /*1860*/  STL [R1+0x48], R217 ;  /* 0x000048d901007387 */ /* 0x0001e80000100800 */
[----:B------:R-:W2:Y:S04]  /*1870*/  LDL.LU R223, [R1+0x74] ;  /* 0x0000740001df7983 */ /* 0x000ea80000300800 */
[----:B------:R-:W2:Y:S01]  /*1880*/  LDL.LU R222, [R1+0x94] ;  /* 0x0000940001de7983 */ /* 0x000ea20000300800 */
[----:B----4-:R-:W-:Y:S01]  /*1890*/  FADD.FTZ R216, R132, R216 ;  /* 0x000000d884d87221 */ /* 0x010fe20000010000 */
[----:B---3--:R-:W-:-:S04]  /*18a0*/  FFMA.FTZ R215, R214, R132, R215 ;  /* 0x00000084d6d77223 */ /* 0x008fc800000100d7 */
[----:B------:R1:W-:Y:S04]  /*18b0*/  STL [R1+0x68], R216 ;  /* 0x000068d801007387 */ /* 0x0003e80000100800 */
[----:B0-----:R-:W3:Y:S04]  /*18c0*/  LDL.LU R217, [R1+0x84] ;  /* 0x0000840001d97983 */ /* 0x001ee80000300800 */
[----:B------:R0:W-:Y:S01]  /*18d0*/  STL [R1+0x58], R215 ;  /* 0x000058d701007387 */ /* 0x0001e20000100800 */
[----:B-1----:R-:W-:Y:S02]  /*18e0*/  HADD2.F32 R216, -RZ, R135.H1_H1 ;  /* 0x30000087ffd87230 */ /* 0x002fe40000004100 */
[----:B------:R-:W-:-:S02]  /*18f0*/  FFMA.FTZ R142, R82, R142, R133 ;  /* 0x0000008e528e7223 */ /* 0x000fc40000010085 */
[----:B------:R1:W4:Y:S01]  /*1900*/  LDG.E.128 R132, desc[UR10][R210.64+0x10] ;  /* 0x0000100ad2847981 */ /* 0x000322000c1e1d00 */
[C---:B0-----:R-:W-:Y:S01]  /*1910*/  FMUL.FTZ R215, R4.reuse, R143 ;  /* 0x0000008f04d77220 */ /* 0x041fe20000410000 */
[----:B------:R-:W-:Y:S01]  /*1920*/  FADD.FTZ R143, -R195, R144 ;  /* 0x00000090c38f7221 */ /* 0x000fe20000010100 */
[----:B------:R-:W-:Y:S02]  /*1930*/  HADD2.F32 R144, -RZ, R148.H0_H0 ;  /* 0x20000094ff907230 */ /* 0x000fe40000004100 */
[----:B-1----:R-:W-:Y:S01]  /*1940*/  FMUL.FTZ R211, R51, R216 ;  /* 0x000000d833d37220 */ /* 0x002fe20000410000 */
[----:B------:R-:W-:Y:S01]  /*1950*/  FFMA.FTZ R246, R215, R139, R246 ;  /* 0x0000008bd7f67223 */ /* 0x000fe200000100f6 */
[----:B------:R-:W-:Y:S02]  /*1960*/  FMUL.FTZ R143, R4, R143 ;  /* 0x0000008f048f7220 */ /* 0x000fe40000410000 */
[----:B------:R-:W-:Y:S01]  /*1970*/  FFMA.FTZ R211, R83, R139, R211 ;  /* 0x0000008b53d37223 */ /* 0x000fe200000100d3 */
[----:B------:R-:W-:-:S05]  /*1980*/  FADD.FTZ R220, R139, R220 ;  /* 0x000000dc8bdc7221 */ /* 0x000fca0000010000 */
[----:B------:R0:W-:Y:S01]  /*1990*/  STL [R1+0x4c], R220 ;  /* 0x00004cdc01007387 */ /* 0x0001e20000100800 */
[----:B------:R-:W-:-:S03]  /*19a0*/  FADD.FTZ R218, R216, R218 ;  /* 0x000000dad8da7221 */ /* 0x000fc60000010000 */
[----:B0-----:R-:W4:Y:S04]  /*19b0*/  LDL.LU R220, [R1+0x98] ;  /* 0x0000980001dc7983 */ /* 0x001f280000300800 */
[----:B------:R0:W-:Y:S01]  /*19c0*/  STL [R1+0x6c], R218 ;  /* 0x00006cda01007387 */ /* 0x0001e20000100800 */
[----:B------:R-:W-:-:S03]  /*19d0*/  FFMA.FTZ R121, R215, R216, R121 ;  /* 0x000000d8d7797223 */ /* 0x000fc60000010079 */
[----:B0-----:R-:W4:Y:S01]  /*19e0*/  LDL.LU R218, [R1+0x88] ;  /* 0x0000880001da7983 */ /* 0x001f220000300800 */
[----:B------:R-:W-:-:S03]  /*19f0*/  FADD.FTZ R221, R144, R221 ;  /* 0x000000dd90dd7221 */ /* 0x000fc60000010000 */
[----:B------:R0:W-:Y:S01]  /*1a00*/  STL [R1+0x5c], R121 ;  /* 0x00005c7901007387 */ /* 0x0001e20000100800 */
[----:B------:R-:W-:-:S03]  /*1a10*/  HADD2.F32 R139, -RZ, R152.H0_H0 ;  /* 0x20000098ff8b7230 */ /* 0x000fc60000004100 */
[----:B0-----:R-:W4:Y:S04]  /*1a20*/  LDL.LU R121, [R1+0x78] ;  /* 0x0000780001797983 */ /* 0x001f280000300800 */
[----:B------:R0:W-:Y:S01]  /*1a30*/  STL [R1+0x90], R221 ;  /* 0x000090dd01007387 */ /* 0x0001e20000100800 */
[----:B------:R-:W-:-:S03]  /*1a40*/  FFMA.FTZ R219, R143, R144, R219 ;  /* 0x000000908fdb7223 */ /* 0x000fc600000100db */
[----:B0-----:R-:W4:Y:S01]  /*1a50*/  LDL.LU R221, [R1+0x9c] ;  /* 0x00009c0001dd7983 */ /* 0x001f220000300800 */
[----:B------:R-:W-:-:S03]  /*1a60*/  FADD.FTZ R120, R139, R120 ;  /* 0x000000788b787221 */ /* 0x000fc60000010000 */
[----:B------:R0:W-:Y:S04]  /*1a70*/  STL [R1+0x80], R219 ;  /* 0x000080db01007387 */ /* 0x0001e80000100800 */
[----:B0-----:R-:W4:Y:S04]  /*1a80*/  LDL.LU R219, [R1+0x8c] ;  /* 0x00008c0001db7983 */ /* 0x001f280000300800 */
[----:B------:R0:W-:Y:S04]  /*1a90*/  STL [R1+0x70], R120 ;  /* 0x0000707801007387 */ /* 0x0001e80000100800 */
[----:B0-----:R-:W4:Y:S01]  /*1aa0*/  LDL.LU R120, [R1+0x7c] ;  /* 0x00007c0001787983 */ /* 0x001f220000300800 */
[----:B------:R-:W-:Y:S01]  /*1ab0*/  FADD.FTZ R145, -R195, R145 ;  /* 0x00000091c3917221 */ /* 0x000fe20000010100 */
[----:B------:R-:W-:-:S02]  /*1ac0*/  HADD2.F32 R152, -RZ, R152.H1_H1 ;  /* 0x30000098ff987230 */ /* 0x000fc40000004100 */
[----:B------:R-:W-:Y:S01]  /*1ad0*/  FMUL.FTZ R144, R44, R144 ;  /* 0x000000902c907220 */ /* 0x000fe20000410000 */
[----:B------:R-:W-:Y:S02]  /*1ae0*/  HADD2.F32 R148, -RZ, R148.H1_H1 ;  /* 0x30000094ff947230 */ /* 0x000fe40000004100 */
[----:B------:R-:W-:Y:S01]  /*1af0*/  FFMA.FTZ R247, R143, R139, R247 ;  /* 0x0000008b8ff77223 */ /* 0x000fe200000100f7 */
[----:B------:R-:W-:Y:S01]  /*1b00*/  FMUL.FTZ R210, R4, R145 ;  /* 0x0000009104d27220 */ /* 0x000fe20000410000 */
[----:B------:R-:W-:Y:S01]  /*1b10*/  FFMA.FTZ R139, R76, R139, R144 ;  /* 0x0000008b4c8b7223 */ /* 0x000fe20000010090 */
[----:B------:R-:W-:Y:S02]  /*1b20*/  FMUL.FTZ R144, R45, R148 ;  /* 0x000000942d907220 */ /* 0x000fe40000410000 */
[----:B------:R-:W-:Y:S01]  /*1b30*/  FFMA.FTZ R248, R210, R152, R248 ;  /* 0x00000098d2f87223 */ /* 0x000fe200000100f8 */
[----:B------:R-:W-:Y:S01]  /*1b40*/  FADD.FTZ R146, -R195, R146 ;  /* 0x00000092c3927221 */ /* 0x000fe20000010100 */
[----:B------:R-:W-:-:S02]  /*1b50*/  HADD2.F32 R216, -RZ, R153.H0_H0 ;  /* 0x20000099ffd87230 */ /* 0x000fc40000004100 */
[----:B------:R-:W-:Y:S01]  /*1b60*/  FADD.FTZ R147, -R195, R147 ;  /* 0x00000093c3937221 */ /* 0x000fe20000010100 */
[----:B------:R-:W-:Y:S02]  /*1b70*/  HADD2.F32 R153, -RZ, R153.H1_H1 ;  /* 0x30000099ff997230 */ /* 0x000fe40000004100 */
[----:B--2---:R-:W-:Y:S01]  /*1b80*/  FADD.FTZ R223, R152, R223 ;  /* 0x000000df98df7221 */ /* 0x004fe20000010000 */
[----:B------:R-:W-:Y:S01]  /*1b90*/  FADD.FTZ R222, R148, R222 ;  /* 0x000000de94de7221 */ /* 0x000fe20000010000 */
[----:B------:R-:W-:-:S03]  /*1ba0*/  FFMA.FTZ R152, R77, R152, R144 ;  /* 0x000000984d987223 */ /* 0x000fc60000010090 */
[----:B------:R-:W-:Y:S01]  /*1bb0*/  STL [R1+0x74], R223 ;  /* 0x000074df01007387 */ /* 0x000fe20000100800 */
[----:B------:R-:W-:-:S03]  /*1bc0*/  HADD2.F32 R144, -RZ, R149.H0_H0 ;  /* 0x20000095ff907230 */ /* 0x000fc60000004100 */
[----:B------:R0:W-:Y:S01]  /*1bd0*/  STL [R1+0x94], R222 ;  /* 0x000094de01007387 */ /* 0x0001e20000100800 */
[----:B---3--:R-:W-:-:S03]  /*1be0*/  FFMA.FTZ R217, R210, R148, R217 ;  /* 0x00000094d2d97223 */ /* 0x008fc600000100d9 */
[----:B0-----:R-:W2:Y:S04]  /*1bf0*/  LDL.LU R222, [R1+0xa0] ;  /* 0x0000a00001de7983 */ /* 0x001ea80000300800 */
[----:B------:R0:W-:Y:S01]  /*1c00*/  STL [R1+0x84], R217 ;  /* 0x000084d901007387 */ /* 0x0001e20000100800 */
[----:B------:R-:W-:-:S03]  /*1c10*/  HADD2.F32 R149, -RZ, R149.H1_H1 ;  /* 0x30000095ff957230 */ /* 0x000fc60000004100 */
[----:B------:R-:W3:Y:S01]  /*1c20*/  LDL.LU R148, [R1+0xc0] ;  /* 0x0000c00001947983 */ /* 0x000ee20000300800 */
[----:B0-----:R-:W-:Y:S01]  /*1c30*/  FMUL.FTZ R217, R4, R146 ;  /* 0x0000009204d97220 */ /* 0x001fe20000410000 */
[----:B----4-:R-:W-:-:S05]  /*1c40*/  FADD.FTZ R220, R144, R220 ;  /* 0x000000dc90dc7221 */ /* 0x010fca0000010000 */
[----:B------:R0:W-:Y:S01]  /*1c50*/  STL [R1+0x98], R220 ;  /* 0x000098dc01007387 */ /* 0x0001e20000100800 */
[----:B------:R-:W-:-:S03]  /*1c60*/  FFMA.FTZ R218, R217, R144, R218 ;  /* 0x00000090d9da7223 */ /* 0x000fc600000100da */
[----:B0-----:R-:W4:Y:S04]  /*1c70*/  LDL.LU R220, [R1+0xb0] ;  /* 0x0000b00001dc7983 */ /* 0x001f280000300800 */
[----:B------:R0:W-:Y:S01]  /*1c80*/  STL [R1+0x88], R218 ;  /* 0x000088da01007387 */ /* 0x0001e20000100800 */
[----:B------:R-:W-:Y:S01]  /*1c90*/  FADD.FTZ R121, R216, R121 ;  /* 0x00000079d8797221 */ /* 0x000fe20000010000 */
[----:B0-----:R-:W-:-:S04]  /*1ca0*/  FMUL.FTZ R218, R4, R147 ;  /* 0x0000009304da7220 */ /* 0x001fc80000410000 */
[----:B------:R0:W-:Y:S01]  /*1cb0*/  STL [R1+0x78], R121 ;  /* 0x0000787901007387 */ /* 0x0001e20000100800 */
[----:B------:R-:W-:-:S03]  /*1cc0*/  FADD.FTZ R221, R149, R221 ;  /* 0x000000dd95dd7221 */ /* 0x000fc60000010000 */
[----:B0-----:R-:W4:Y:S04]  /*1cd0*/  LDL.LU R121, [R1+0xa4] ;  /* 0x0000a40001797983 */ /* 0x001f280000300800 */
[----:B------:R-:W4:Y:S04]  /*1ce0*/  LDL.LU R223, [R1+0xc4] ;  /* 0x0000c40001df7983 */ /* 0x000f280000300800 */
[----:B------:R0:W-:Y:S01]  /*1cf0*/  STL [R1+0x9c], R221 ;  /* 0x00009cdd01007387 */ /* 0x0001e20000100800 */
[----:B------:R-:W-:-:S03]  /*1d00*/  FFMA.FTZ R219, R218, R149, R219 ;  /* 0x00000095dadb7223 */ /* 0x000fc600000100db */
[----:B0-----:R-:W4:Y:S04]  /*1d10*/  LDL.LU R221, [R1+0xb4] ;  /* 0x0000b40001dd7983 */ /* 0x001f280000300800 */
[----:B------:R-:W-:Y:S01]  /*1d20*/  STL [R1+0x8c], R219 ;  /* 0x00008cdb01007387 */ /* 0x000fe20000100800 */
[----:B------:R-:W-:-:S05]  /*1d30*/  FADD.FTZ R120, R153, R120 ;  /* 0x0000007899787221 */ /* 0x000fca0000010000 */
[----:B------:R0:W-:Y:S04]  /*1d40*/  STL [R1+0x7c], R120 ;  /* 0x00007c7801007387 */ /* 0x0001e80000100800 */
[----:B0-----:R-:W4:Y:S01]  /*1d50*/  LDL.LU R120, [R1+0xa8] ;  /* 0x0000a80001787983 */ /* 0x001f220000300800 */
[----:B------:R-:W-:Y:S01]  /*1d60*/  FMUL.FTZ R144, R46, R144 ;  /* 0x000000902e907220 */ /* 0x000fe20000410000 */
[----:B------:R-:W-:Y:S01]  /*1d70*/  FADD.FTZ R219, -R195, R156 ;  /* 0x0000009cc3db7221 */ /* 0x000fe20000010100 */
[----:B------:R-:W-:Y:S02]  /*1d80*/  HADD2.F32 R156, -RZ, R154.H0_H0 ;  /* 0x2000009aff9c7230 */ /* 0x000fe40000004100 */
[-C--:B------:R-:W-:Y:S01]  /*1d90*/  FFMA.FTZ R249, R217, R216.reuse, R249 ;  /* 0x000000d8d9f97223 */ /* 0x080fe200000100f9 */
[----:B------:R-:W-:Y:S01]  /*1da0*/  FFMA.FTZ R216, R78, R216, R144 ;  /* 0x000000d84ed87223 */ /* 0x000fe20000010090 */
[----:B------:R-:W-:-:S02]  /*1db0*/  HADD2.F32 R144, -RZ, R150.H0_H0 ;  /* 0x20000096ff907230 */ /* 0x000fc40000004100 */
[----:B------:R-:W-:Y:S01]  /*1dc0*/  FMUL.FTZ R149, R47, R149 ;  /* 0x000000952f957220 */ /* 0x000fe20000410000 */
[----:B------:R-:W-:Y:S01]  /*1dd0*/  FMUL.FTZ R219, R4, R219 ;  /* 0x000000db04db7220 */ /* 0x000fe20000410000 */
[----:B------:R-:W-:Y:S01]  /*1de0*/  FADD.FTZ R157, -R195, R157 ;  /* 0x0000009dc39d7221 */ /* 0x000fe20000010100 */
[----:B------:R-:W-:Y:S01]  /*1df0*/  HADD2.F32 R154, -RZ, R154.H1_H1 ;  /* 0x3000009aff9a7230 */ /* 0x000fe20000004100 */
[----:B------:R-:W4:Y:S01]  /*1e00*/  LDL.LU R146, [R1] ;  /* 0x0000000001927983 */ /* 0x000f220000300800 */
[----:B------:R-:W-:Y:S02]  /*1e10*/  HADD2.F32 R150, -RZ, R150.H1_H1 ;  /* 0x30000096ff967230 */ /* 0x000fe40000004100 */
[-C--:B------:R-:W-:Y:S01]  /*1e20*/  FFMA.FTZ R250, R218, R153.reuse, R250 ;  /* 0x00000099dafa7223 */ /* 0x080fe200000100fa */
[----:B------:R-:W-:Y:S01]  /*1e30*/  FFMA.FTZ R153, R79, R153, R149 ;  /* 0x000000994f997223 */ /* 0x000fe20000010095 */
[----:B------:R-:W-:Y:S01]  /*1e40*/  FMUL.FTZ R157, R4, R157 ;  /* 0x0000009d049d7220 */ /* 0x000fe20000410000 */
[----:B--2---:R-:W-:-:S05]  /*1e50*/  FADD.FTZ R222, R156, R222 ;  /* 0x000000de9cde7221 */ /* 0x004fca0000010000 */
[----:B------:R0:W-:Y:S01]  /*1e60*/  STL [R1+0xa0], R222 ;  /* 0x0000a0de01007387 */ /* 0x0001e20000100800 */
[----:B---3--:R-:W-:-:S03]  /*1e70*/  FADD.FTZ R148, R144, R148 ;  /* 0x0000009490947221 */ /* 0x008fc60000010000 */
[----:B0-----:R-:W2:Y:S04]  /*1e80*/  LDL.LU R222, [R1+0xc8] ;  /* 0x0000c80001de7983 */ /* 0x001ea80000300800 */
[----:B------:R-:W3:Y:S04]  /*1e90*/  LDL.LU R149, [R1+0xb8] ;  /* 0x0000b80001957983 */ /* 0x000ee80000300800 */
[----:B------:R0:W-:Y:S04]  /*1ea0*/  STL [R1+0xc0], R148 ;  /* 0x0000c09401007387 */ /* 0x0001e80000100800 */
[----:B0-----:R-:W3:Y:S01]  /*1eb0*/  LDL.LU R148, [R1+0xac] ;  /* 0x0000ac0001947983 */ /* 0x001ee20000300800 */
[----:B----4-:R-:W-:-:S05]  /*1ec0*/  FFMA.FTZ R220, R219, R144, R220 ;  /* 0x00000090dbdc7223 */ /* 0x010fca00000100dc */
[----:B------:R-:W-:Y:S04]  /*1ed0*/  STL [R1+0xb0], R220 ;  /* 0x0000b0dc01007387 */ /* 0x000fe80000100800 */
[----:B------:R-:W4:Y:S01]  /*1ee0*/  LDL.LU R147, [R1+0x4] ;  /* 0x0000040001937983 */ /* 0x000f220000300800 */
[----:B------:R-:W-:Y:S01]  /*1ef0*/  FADD.FTZ R121, R154, R121 ;  /* 0x000000799a797221 */ /* 0x000fe20000010000 */
[----:B------:R-:W-:-:S04]  /*1f00*/  FADD.FTZ R223, R150, R223 ;  /* 0x000000df96df7221 */ /* 0x000fc80000010000 */
[----:B------:R0:W-:Y:S04]  /*1f10*/  STL [R1+0xa4], R121 ;  /* 0x0000a47901007387 */ /* 0x0001e80000100800 */
[----:B0-----:R-:W4:Y:S01]  /*1f20*/  LDL.LU R121, [R1+0xcc] ;  /* 0x0000cc0001797983 */ /* 0x001f220000300800 */
[----:B------:R-:W-:-:S03]  /*1f30*/  FFMA.FTZ R221, R157, R150, R221 ;  /* 0x000000969ddd7223 */ /* 0x000fc600000100dd */
[----:B------:R-:W-:Y:S04]  /*1f40*/  STL [R1+0xc4], R223 ;  /* 0x0000c4df01007387 */ /* 0x000fe80000100800 */
[----:B------:R0:W-:Y:S02]  /*1f50*/  STL [R1+0xb4], R221 ;  /* 0x0000b4dd01007387 */ /* 0x0001e40000100800 */
[----:B0-----:R-:W-:-:S05]  /*1f60*/  HADD2.F32 R221, -RZ, R155.H0_H0 ;  /* 0x2000009bffdd7230 */ /* 0x001fca0000004100 */
[----:B------:R-:W-:-:S05]  /*1f70*/  FADD.FTZ R120, R221, R120 ;  /* 0x00000078dd787221 */ /* 0x000fca0000010000 */
[----:B------:R0:W-:Y:S04]  /*1f80*/  STL [R1+0xa8], R120 ;  /* 0x0000a87801007387 */ /* 0x0001e80000100800 */
[----:B0-----:R-:W4:Y:S01]  /*1f90*/  LDL.LU R120, [R1+0xbc] ;  /* 0x0000bc0001787983 */ /* 0x001f220000300800 */
[----:B------:R-:W-:Y:S01]  /*1fa0*/  FADD.FTZ R158, -R195, R158 ;  /* 0x0000009ec39e7221 */ /* 0x000fe20000010100 */
[----:B------:R-:W-:Y:S01]  /*1fb0*/  FMUL.FTZ R145, R40, R144 ;  /* 0x0000009028917220 */ /* 0x000fe20000410000 */
[----:B------:R-:W-:Y:S02]  /*1fc0*/  HADD2.F32 R144, -RZ, R151.H0_H0 ;  /* 0x20000097ff907230 */ /* 0x000fe40000004100 */
[----:B------:R-:W-:Y:S01]  /*1fd0*/  FMUL.FTZ R158, R4, R158 ;  /* 0x0000009e049e7220 */ /* 0x000fe20000410000 */
[----:B------:R-:W-:-:S04]  /*1fe0*/  IMAD.WIDE.U32 R164, R5, 0x10, R186 ;  /* 0x0000001005a47825 */ /* 0x000fc800078e00ba */
[----:B------:R-:W-:Y:S01]  /*1ff0*/  FADD.FTZ R159, -R195, R159 ;  /* 0x0000009fc39f7221 */ /* 0x000fe20000010100 */
[----:B------:R-:W-:Y:S01]  /*2000*/  FFMA.FTZ R146, R158, R221, R146 ;  /* 0x000000dd9e927223 */ /* 0x000fe20000010092 */
[----:B------:R-:W-:Y:S02]  /*2010*/  HADD2.F32 R155, -RZ, R155.H1_H1 ;  /* 0x3000009bff9b7230 */ /* 0x000fe40000004100 */
[----:B------:R-:W-:Y:S01]  /*2020*/  FMUL.FTZ R159, R4, R159 ;  /* 0x0000009f049f7220 */ /* 0x000fe20000410000 */
[----:B------:R-:W4:Y:S01]  /*2030*/  LDG.E.128 R164, desc[UR10][R164.64] ;  /* 0x0000000aa4a47981 */ /* 0x000f22000c1e1d00 */
[----:B------:R-:W-:-:S03]  /*2040*/  HADD2.F32 R151, -RZ, R151.H1_H1 ;  /* 0x30000097ff977230 */ /* 0x000fc60000004100 */
[----:B------:R0:W-:Y:S01]  /*2050*/  STL [R1], R146 ;  /* 0x0000009201007387 */ /* 0x0001e20000100800 */
[----:B------:R-:W-:-:S03]  /*2060*/  FMUL.FTZ R220, R41, R150 ;  /* 0x0000009629dc7220 */ /* 0x000fc60000410000 */
[----:B0-----:R-:W4:Y:S01]  /*2070*/  LDL.LU R146, [R1+0xf4] ;  /* 0x0000f40001927983 */ /* 0x001f220000300800 */
[----:B--2---:R-:W-:Y:S01]  /*2080*/  FADD.FTZ R222, R144, R222 ;  /* 0x000000de90de7221 */ /* 0x004fe20000010000 */
[----:B---3--:R-:W-:-:S04]  /*2090*/  FFMA.FTZ R149, R158, R144, R149 ;  /* 0x000000909e957223 */ /* 0x008fc80000010095 */
[----:B------:R-:W-:Y:S04]  /*20a0*/  STL [R1+0xc8], R222 ;  /* 0x0000c8de01007387 */ /* 0x000fe80000100800 */
[----:B------:R0:W-:Y:S04]  /*20b0*/  STL [R1+0xb8], R149 ;  /* 0x0000b89501007387 */ /* 0x0001e80000100800 */
[----:B------:R-:W2:Y:S01]  /*20c0*/  LDL.LU R225, [R1+0xe8] ;  /* 0x0000e80001e17983 */ /* 0x000ea20000300800 */
[----:B------:R-:W-:-:S03]  /*20d0*/  FADD.FTZ R148, R155, R148 ;  /* 0x000000949b947221 */ /* 0x000fc60000010000 */
[----:B0-----:R-:W3:Y:S04]  /*20e0*/  LDL.LU R149, [R1+0xd8] ;  /* 0x0000d80001957983 */ /* 0x001ee80000300800 */
[----:B------:R0:W-:Y:S04]  /*20f0*/  STL [R1+0xac], R148 ;  /* 0x0000ac9401007387 */ /* 0x0001e80000100800 */
[----:B0-----:R-:W3:Y:S04]  /*2100*/  LDL.LU R148, [R1+0x8] ;  /* 0x0000080001947983 */ /* 0x001ee80000300800 */
[----:B------:R-:W3:Y:S01]  /*2110*/  LDL.LU R224, [R1+0xdc] ;  /* 0x0000dc0001e07983 */ /* 0x000ee20000300800 */
[----:B----4-:R-:W-:-:S05]  /*2120*/  FFMA.FTZ R147, R159, R155, R147 ;  /* 0x0000009b9f937223 */ /* 0x010fca0000010093 */
[----:B------:R-:W-:Y:S04]  /*2130*/  STL [R1+0x4], R147 ;  /* 0x0000049301007387 */ /* 0x000fe80000100800 */
[----:B------:R-:W4:Y:S04]  /*2140*/  LDL.LU R223, [R1+0xc] ;  /* 0x00000c0001df7983 */ /* 0x000f280000300800 */
[----:B------:R-:W4:Y:S01]  /*2150*/  LDL.LU R150, [R1+0xf8] ;  /* 0x0000f80001967983 */ /* 0x000f220000300800 */
[----:B------:R-:W-:-:S05]  /*2160*/  FADD.FTZ R121, R151, R121 ;  /* 0x0000007997797221 */ /* 0x000fca0000010000 */
[----:B------:R0:W-:Y:S04]  /*2170*/  STL [R1+0xcc], R121 ;  /* 0x0000cc7901007387 */ /* 0x0001e80000100800 */
[----:B0-----:R-:W4:Y:S04]  /*2180*/  LDL.LU R121, [R1+0xec] ;  /* 0x0000ec0001797983 */ /* 0x001f280000300800 */
[----:B------:R-:W4:Y:S01]  /*2190*/  LDL.LU R147, [R1+0xfc] ;  /* 0x0000fc0001937983 */ /* 0x000f220000300800 */
[----:B------:R-:W-:-:S05]  /*21a0*/  FFMA.FTZ R120, R159, R151, R120 ;  /* 0x000000979f787223 */ /* 0x000fca0000010078 */
[----:B------:R0:W-:Y:S04]  /*21b0*/  STL [R1+0xbc], R120 ;  /* 0x0000bc7801007387 */ /* 0x0001e80000100800 */
[----:B0-----:R-:W4:Y:S01]  /*21c0*/  LDL.LU R120, [R1+0xf0] ;  /* 0x0000f00001787983 */ /* 0x001f220000300800 */
[----:B------:R-:W-:Y:S01]  /*21d0*/  FMUL.FTZ R222, R43, R151 ;  /* 0x000000972bde7220 */ /* 0x000fe20000410000 */
[-C--:B------:R-:W-:Y:S01]  /*21e0*/  FFMA.FTZ R251, R219, R156.reuse, R251 ;  /* 0x0000009cdbfb7223 */ /* 0x080fe200000100fb */
[----:B------:R-:W-:Y:S02]  /*21f0*/  FFMA.FTZ R156, R72, R156, R145 ;  /* 0x0000009c489c7223 */ /* 0x000fe40000010091 */
[----:B------:R-:W-:Y:S01]  /*2200*/  FFMA.FTZ R222, R75, R155, R222 ;  /* 0x0000009b4bde7223 */ /* 0x000fe200000100de */
[----:B------:R-:W-:Y:S01]  /*2210*/  FADD.FTZ R155, -R195, R160 ;  /* 0x000000a0c39b7221 */ /* 0x000fe20000010100 */
[----:B------:R-:W-:-:S04]  /*2220*/  @P0 IMAD.WIDE.U32 R174, R194, 0x8, R174 ;  /* 0x00000008c2ae0825 */ /* 0x000fc800078e00ae */
[----:B------:R-:W-:Y:S01]  /*2230*/  FMUL.FTZ R145, R42, R144 ;  /* 0x000000902a917220 */ /* 0x000fe20000410000 */
[----:B------:R-:W-:Y:S01]  /*2240*/  FMUL.FTZ R155, R4, R155 ;  /* 0x0000009b049b7220 */ /* 0x000fe20000410000 */
[----:B------:R-:W-:Y:S02]  /*2250*/  HADD2.F32 R144, -RZ, R164.H0_H0 ;  /* 0x200000a4ff907230 */ /* 0x000fe40000004100 */
[-C--:B------:R-:W-:Y:S01]  /*2260*/  FFMA.FTZ R252, R157, R154.reuse, R252 ;  /* 0x0000009a9dfc7223 */ /* 0x080fe200000100fc */
[----:B------:R-:W-:Y:S01]  /*2270*/  FFMA.FTZ R220, R73, R154, R220 ;  /* 0x0000009a49dc7223 */ /* 0x000fe200000100dc */
[----:B------:R0:W5:Y:S01]  /*2280*/  @P0 LDG.E.64 R204, desc[UR10][R174.64] ;  /* 0x0000000aaecc0981 */ /* 0x000162000c1e1b00 */
[----:B------:R-:W-:Y:S02]  /*2290*/  HADD2.F32 R154, -RZ, R168.H0_H0 ;  /* 0x200000a8ff9a7230 */ /* 0x000fe40000004100 */
[----:B------:R-:W-:Y:S01]  /*22a0*/  FADD.FTZ R160, -R195, R161 ;  /* 0x000000a1c3a07221 */ /* 0x000fe20000010100 */
[----:B------:R-:W-:Y:S01]  /*22b0*/  FADD.FTZ R146, R144, R146 ;  /* 0x0000009290927221 */ /* 0x000fe20000010000 */
[----:B------:R-:W-:-:S02]  /*22c0*/  HADD2.F32 R164, -RZ, R164.H1_H1 ;  /* 0x300000a4ffa47230 */ /* 0x000fc40000004100 */
[----:B------:R-:W-:Y:S02]  /*22d0*/  HADD2.F32 R161, -RZ, R168.H1_H1 ;  /* 0x300000a8ffa17230 */ /* 0x000fe40000004100 */
[----:B------:R-:W-:Y:S01]  /*22e0*/  FMUL.FTZ R160, R4, R160 ;  /* 0x000000a004a07220 */ /* 0x000fe20000410000 */
[----:B0-----:R-:W0:Y:S01]  /*22f0*/  @P2 LDC.64 R174, c[0x0][0x438] ;  /* 0x00010e00ffae2b82 */ /* 0x001e220000000a00 */
[----:B------:R1:W-:Y:S01]  /*2300*/  STL [R1+0xf4], R146 ;  /* 0x0000f49201007387 */ /* 0x0003e20000100800 */
[----:B------:R-:W-:Y:S01]  /*2310*/  FFMA.FTZ R221, R74, R221, R145 ;  /* 0x000000dd4add7223 */ /* 0x000fe20000010091 */
[----:B------:R-:W-:Y:S02]  /*2320*/  FADD.FTZ R162, -R195, R162 ;  /* 0x000000a2c3a27221 */ /* 0x000fe40000010100 */
[----:B-1----:R-:W4:Y:S04]  /*2330*/  LDL.LU R146, [R1+0xe0] ;  /* 0x0000e00001927983 */ /* 0x002f280000300800 */
[----:B------:R-:W4:Y:S01]  /*2340*/  LDL.LU R145, [R1+0xd0] ;  /* 0x0000d00001917983 */ /* 0x000f220000300800 */
[----:B------:R-:W-:Y:S01]  /*2350*/  FMUL.FTZ R162, R4, R162 ;  /* 0x000000a204a27220 */ /* 0x000fe20000410000 */
[----:B0-----:R-:W-:-:S05]  /*2360*/  @P2 IMAD.WIDE.U32 R174, R194, 0x20, R174 ;  /* 0x00000020c2ae2825 */ /* 0x001fca00078e00ae */
[----:B------:R-:W5:Y:S04]  /*2370*/  @P2 LDG.E.128 R88, desc[UR10][R174.64] ;  /* 0x0000000aae582981 */ /* 0x000f68000c1e1d00 */
[----:B------:R-:W5:Y:S04]  /*2380*/  @P2 LDG.E.128 R92, desc[UR10][R174.64+0x10] ;  /* 0x0000100aae5c2981 */ /* 0x000f68000c1e1d00 */
[----:B------:R-:W4:Y:S01]  /*2390*/  LDG.E.128 R172, desc[UR10][R172.64+0x10] ;  /* 0x0000100aacac7981 */ /* 0x000f22000c1e1d00 */
[-C--:B--2---:R-:W-:Y:S01]  /*23a0*/  FFMA.FTZ R225, R155, R144.reuse, R225 ;  /* 0x000000909be17223 */ /* 0x084fe200000100e1 */
[----:B------:R-:W-:Y:S01]  /*23b0*/  FMUL.FTZ R144, R36, R144 ;  /* 0x0000009024907220 */ /* 0x000fe20000410000 */
[----:B---3--:R-:W-:-:S03]  /*23c0*/  FADD.FTZ R149, R154, R149 ;  /* 0x000000959a957221 */ /* 0x008fc60000010000 */
[----:B------:R-:W-:Y:S04]  /*23d0*/  STL [R1+0xe8], R225 ;  /* 0x0000e8e101007387 */ /* 0x000fe80000100800 */
[----:B------:R-:W-:Y:S01]  /*23e0*/  STL [R1+0xd8], R149 ;  /* 0x0000d89501007387 */ /* 0x000fe20000100800 */
[-C--:B------:R-:W-:Y:S01]  /*23f0*/  FFMA.FTZ R148, R155, R154.reuse, R148 ;  /* 0x0000009a9b947223 */ /* 0x080fe20000010094 */
[----:B------:R-:W-:Y:S01]  /*2400*/  FFMA.FTZ R154, R68, R154, R144 ;  /* 0x0000009a449a7223 */ /* 0x000fe20000010090 */
[-C--:B------:R-:W-:Y:S01]  /*2410*/  FMUL.FTZ R144, R37, R164.reuse ;  /* 0x000000a425907220 */ /* 0x080fe20000410000 */
[----:B------:R-:W-:Y:S02]  /*2420*/  FADD.FTZ R224, R161, R224 ;  /* 0x000000e0a1e07221 */ /* 0x000fe40000010000 */
[----:B------:R0:W-:Y:S04]  /*2430*/  STL [R1+0x8], R148 ;  /* 0x0000089401007387 */ /* 0x0001e80000100800 */
[----:B------:R-:W-:Y:S01]  /*2440*/  STL [R1+0xdc], R224 ;  /* 0x0000dce001007387 */ /* 0x000fe20000100800 */
[----:B------:R-:W-:Y:S01]  /*2450*/  FADD.FTZ R163, -R195, R163 ;  /* 0x000000a3c3a37221 */ /* 0x000fe20000010100 */
[-C--:B----4-:R-:W-:Y:S01]  /*2460*/  FFMA.FTZ R223, R160, R161.reuse, R223 ;  /* 0x000000a1a0df7223 */ /* 0x090fe200000100df */
[----:B------:R-:W-:Y:S01]  /*2470*/  FFMA.FTZ R161, R69, R161, R144 ;  /* 0x000000a145a17223 */ /* 0x000fe20000010090 */
[----:B------:R-:W-:Y:S01]  /*2480*/  HADD2.F32 R144, -RZ, R165.H0_H0 ;  /* 0x200000a5ff907230 */ /* 0x000fe20000004100 */
[----:B0-----:R-:W0:Y:S01]  /*2490*/  LDC.64 R148, c[0x0][0x3b0] ;  /* 0x0000ec00ff947b82 */ /* 0x001e220000000a00 */
[----:B------:R-:W-:Y:S01]  /*24a0*/  FADD.FTZ R150, R164, R150 ;  /* 0x00000096a4967221 */ /* 0x000fe20000010000 */
[----:B------:R1:W-:Y:S04]  /*24b0*/  STL [R1+0xc], R223 ;  /* 0x00000cdf01007387 */ /* 0x0003e80000100800 */
[----:B-1----:R-:W2:Y:S01]  /*24c0*/  LDL.LU R223, [R1+0x104] ;  /* 0x0001040001df7983 */ /* 0x002ea20000300800 */
[----:B------:R-:W-:-:S05]  /*24d0*/  FFMA.FTZ R121, R160, R164, R121 ;  /* 0x000000a4a0797223 */ /* 0x000fca0000010079 */
[----:B------:R1:W-:Y:S01]  /*24e0*/  STL [R1+0xec], R121 ;  /* 0x0000ec7901007387 */ /* 0x0003e20000100800 */
[----:B------:R-:W-:-:S03]  /*24f0*/  FADD.FTZ R147, R144, R147 ;  /* 0x0000009390937221 */ /* 0x000fc60000010000 */
[----:B------:R-:W-:Y:S04]  /*2500*/  STL [R1+0xf8], R150 ;  /* 0x0000f89601007387 */ /* 0x000fe80000100800 */
[----:B-1----:R-:W3:Y:S04]  /*2510*/  LDL.LU R121, [R1+0x100] ;  /* 0x0001000001797983 */ /* 0x002ee80000300800 */
[----:B------:R-:W4:Y:S04]  /*2520*/  LDL.LU R168, [R1+0xe4] ;  /* 0x0000e40001a87983 */ /* 0x000f280000300800 */
[----:B------:R-:W-:Y:S01]  /*2530*/  STL [R1+0xfc], R147 ;  /* 0x0000fc9301007387 */ /* 0x000fe20000100800 */
[----:B------:R-:W-:-:S05]  /*2540*/  FFMA.FTZ R120, R162, R144, R120 ;  /* 0x00000090a2787223 */ /* 0x000fca0000010078 */
[----:B------:R1:W-:Y:S04]  /*2550*/  STL [R1+0xf0], R120 ;  /* 0x0000f07801007387 */ /* 0x0003e80000100800 */
[----:B-1----:R-:W4:Y:S04]  /*2560*/  LDL.LU R120, [R1+0xd4] ;  /* 0x0000d40001787983 */ /* 0x002f280000300800 */
[----:B------:R-:W4:Y:S04]  /*2570*/  LDL.LU R225, [R1+0x114] ;  /* 0x0001140001e17983 */ /* 0x000f280000300800 */
[----:B------:R-:W4:Y:S01]  /*2580*/  LDL.LU R224, [R1+0x108] ;  /* 0x0001080001e07983 */ /* 0x000f220000300800 */
[----:B------:R-:W-:-:S02]  /*2590*/  HADD2.F32 R164, -RZ, R169.H0_H0 ;  /* 0x200000a9ffa47230 */ /* 0x000fc40000004100 */
[----:B------:R-:W-:Y:S01]  /*25a0*/  FMUL.FTZ R163, R4, R163 ;  /* 0x000000a304a37220 */ /* 0x000fe20000410000 */
[----:B------:R-:W-:Y:S02]  /*25b0*/  HADD2.F32 R165, -RZ, R165.H1_H1 ;  /* 0x300000a5ffa57230 */ /* 0x000fe40000004100 */
[----:B------:R-:W-:Y:S02]  /*25c0*/  HADD2.F32 R169, -RZ, R169.H1_H1 ;  /* 0x300000a9ffa97230 */ /* 0x000fe40000004100 */
[----:B------:R-:W-:Y:S01]  /*25d0*/  FADD.FTZ R146, R164, R146 ;  /* 0x00000092a4927221 */ /* 0x000fe20000010000 */
[----:B------:R-:W-:-:S04]  /*25e0*/  FFMA.FTZ R145, R162, R164, R145 ;  /* 0x000000a4a2917223 */ /* 0x000fc80000010091 */
[----:B------:R-:W-:Y:S04]  /*25f0*/  STL [R1+0xe0], R146 ;  /* 0x0000e09201007387 */ /* 0x000fe80000100800 */
[----:B------:R-:W-:Y:S04]  /*2600*/  STL [R1+0xd0], R145 ;  /* 0x0000d09101007387 */ /* 0x000fe80000100800 */
[----:B------:R-:W4:Y:S01]  /*2610*/  LDL.LU R227, [R1+0x128] ;  /* 0x0001280001e37983 */ /* 0x000f220000300800 */
[----:B--2---:R-:W-:Y:S01]  /*2620*/  FADD.FTZ R223, R165, R223 ;  /* 0x000000dfa5df7221 */ /* 0x004fe20000010000 */
[-C--:B---3--:R-:W-:Y:S01]  /*2630*/  FFMA.FTZ R121, R163, R165.reuse, R121 ;  /* 0x000000a5a3797223 */ /* 0x088fe20000010079 */
[----:B------:R-:W-:-:S04]  /*2640*/  FMUL.FTZ R165, R39, R165 ;  /* 0x000000a527a57220 */ /* 0x000fc80000410000 */
[----:B------:R1:W-:Y:S01]  /*2650*/  STL [R1+0x100], R121 ;  /* 0x0001007901007387 */ /* 0x0003e20000100800 */
[----:B----4-:R-:W-:-:S03]  /*2660*/  FADD.FTZ R168, R169, R168 ;  /* 0x000000a8a9a87221 */ /* 0x010fc60000010000 */
[----:B------:R-:W-:Y:S04]  /*2670*/  STL [R1+0x104], R223 ;  /* 0x000104df01007387 */ /* 0x000fe80000100800 */
[----:B-1----:R-:W2:Y:S01]  /*2680*/  LDL.LU R121, [R1+0x120] ;  /* 0x0001200001797983 */ /* 0x002ea20000300800 */
[-C--:B------:R-:W-:Y:S01]  /*2690*/  FFMA.FTZ R165, R71, R169.reuse, R165 ;  /* 0x000000a947a57223 */ /* 0x080fe200000100a5 */
[----:B------:R-:W-:Y:S01]  /*26a0*/  FFMA.FTZ R120, R163, R169, R120 ;  /* 0x000000a9a3787223 */ /* 0x000fe20000010078 */
[----:B------:R-:W-:-:S04]  /*26b0*/  FADD.FTZ R169, -R195, R172 ;  /* 0x000000acc3a97221 */ /* 0x000fc80000010100 */
[----:B------:R1:W-:Y:S01]  /*26c0*/  STL [R1+0xd4], R120 ;  /* 0x0000d47801007387 */ /* 0x0003e20000100800 */
[----:B------:R-:W-:-:S03]  /*26d0*/  FMUL.FTZ R169, R4, R169 ;  /* 0x000000a904a97220 */ /* 0x000fc60000410000 */
[----:B-1----:R-:W3:Y:S04]  /*26e0*/  LDL.LU R120, [R1+0x118] ;  /* 0x0001180001787983 */ /* 0x002ee80000300800 */
[----:B------:R1:W-:Y:S04]  /*26f0*/  STL [R1+0xe4], R168 ;  /* 0x0000e4a801007387 */ /* 0x0003e80000100800 */
[----:B------:R-:W4:Y:S01]  /*2700*/  LDL.LU R226, [R1+0x10c] ;  /* 0x00010c0001e27983 */ /* 0x000f220000300800 */
[----:B-1----:R-:W-:-:S05]  /*2710*/  HADD2.F32 R168, -RZ, R170.H0_H0 ;  /* 0x200000aaffa87230 */ /* 0x002fca0000004100 */
[----:B------:R-:W-:Y:S01]  /*2720*/  FADD.FTZ R225, R168, R225 ;  /* 0x000000e1a8e17221 */ /* 0x000fe20000010000 */
[----:B------:R-:W-:-:S04]  /*2730*/  FFMA.FTZ R224, R169, R168, R224 ;  /* 0x000000a8a9e07223 */ /* 0x000fc800000100e0 */
[----:B------:R1:W-:Y:S04]  /*2740*/  STL [R1+0x114], R225 ;  /* 0x000114e101007387 */ /* 0x0003e80000100800 */
[----:B-1----:R-:W4:Y:S04]  /*2750*/  LDL.LU R225, [R1+0x12c] ;  /* 0x00012c0001e17983 */ /* 0x002f280000300800 */
[----:B------:R1:W-:Y:S04]  /*2760*/  STL [R1+0x108], R224 ;  /* 0x000108e001007387 */ /* 0x0003e80000100800 */
[----:B-1----:R-:W4:Y:S01]  /*2770*/  LDL.LU R224, [R1+0x124] ;  /* 0x0001240001e07983 */ /* 0x002f220000300800 */
[----:B------:R-:W-:-:S05]  /*2780*/  @P0 IMAD.WIDE.U32 R182, R3, 0x8, R182 ;  /* 0x0000000803b60825 */ /* 0x000fca00078e00b6 */
[----:B------:R1:W5:Y:S01]  /*2790*/  @P0 LDG.E.64 R202, desc[UR10][R182.64] ;  /* 0x0000000ab6ca0981 */ /* 0x000362000c1e1b00 */
[----:B------:R-:W-:Y:S01]  /*27a0*/  HADD2.F32 R172, -RZ, R166.H0_H0 ;  /* 0x200000a6ffac7230 */ /* 0x000fe20000004100 */
[----:B-1----:R-:W1:Y:S04]  /*27b0*/  @P2 LDC.64 R182, c[0x0][0x438] ;  /* 0x00010e00ffb62b82 */ /* 0x002e680000000a00 */
[----:B------:R-:W-:Y:S01]  /*27c0*/  FMUL.FTZ R223, R32, R172 ;  /* 0x000000ac20df7220 */ /* 0x000fe20000410000 */
[----:B------:R-:W-:Y:S01]  /*27d0*/  FADD.FTZ R227, R172, R227 ;  /* 0x000000e3ace37221 */ /* 0x000fe20000010000 */
[----:B------:R-:W-:-:S04]  /*27e0*/  FADD.FTZ R173, -R195, R173 ;  /* 0x000000adc3ad7221 */ /* 0x000fc80000010100 */
[----:B------:R-:W-:Y:S01]  /*27f0*/  STL [R1+0x128], R227 ;  /* 0x000128e301007387 */ /* 0x000fe20000100800 */
[----:B------:R-:W-:-:S03]  /*2800*/  IMAD.WIDE.U32 R180, R6, 0x10, R186 ;  /* 0x0000001006b47825 */ /* 0x000fc600078e00ba */
[----:B------:R-:W4:Y:S01]  /*2810*/  LDG.E.128 R184, desc[UR10][R184.64] ;  /* 0x0000000ab8b87981 */ /* 0x000f22000c1e1d00 */
[----:B-1----:R-:W-:-:S05]  /*2820*/  @P2 IMAD.WIDE.U32 R182, R3, 0x20, R182 ;  /* 0x0000002003b62825 */ /* 0x002fca00078e00b6 */
[----:B------:R-:W5:Y:S04]  /*2830*/  @P2 LDG.E.128 R96, desc[UR10][R182.64] ;  /* 0x0000000ab6602981 */ /* 0x000f68000c1e1d00 */
[----:B------:R1:W5:Y:S04]  /*2840*/  @P2 LDG.E.128 R100, desc[UR10][R182.64+0x10] ;  /* 0x0000100ab6642981 */ /* 0x000368000c1e1d00 */
[----:B------:R-:W4:Y:S01]  /*2850*/  LDG.E.128 R180, desc[UR10][R180.64] ;  /* 0x0000000ab4b47981 */ /* 0x000f22000c1e1d00 */
[----:B--2---:R-:W-:Y:S01]  /*2860*/  FFMA.FTZ R121, R169, R172, R121 ;  /* 0x000000aca9797223 */ /* 0x004fe20000010079 */
[----:B------:R-:W-:-:S02]  /*2870*/  HADD2.F32 R172, -RZ, R166.H1_H1 ;  /* 0x300000a6ffac7230 */ /* 0x000fc40000004100 */
[----:B------:R-:W-:Y:S02]  /*2880*/  HADD2.F32 R166, -RZ, R170.H1_H1 ;  /* 0x300000aaffa67230 */ /* 0x000fe40000004100 */
[----:B------:R-:W-:Y:S01]  /*2890*/  FMUL.FTZ R170, R4, R173 ;  /* 0x000000ad04aa7220 */ /* 0x000fe20000410000 */
[----:B------:R2:W-:Y:S04]  /*28a0*/  STL [R1+0x120], R121 ;  /* 0x0001207901007387 */ /* 0x0005e80000100800 */
[----:B--2---:R-:W2:Y:S01]  /*28b0*/  LDL.LU R121, [R1+0x11c] ;  /* 0x00011c0001797983 */ /* 0x004ea20000300800 */
[----:B---3--:R-:W-:-:S05]  /*28c0*/  FADD.FTZ R120, R166, R120 ;  /* 0x00000078a6787221 */ /* 0x008fca0000010000 */
[----:B------:R3:W-:Y:S01]  /*28d0*/  STL [R1+0x118], R120 ;  /* 0x0001187801007387 */ /* 0x0007e20000100800 */
[----:B----4-:R-:W-:-:S03]  /*28e0*/  FFMA.FTZ R226, R170, R166, R226 ;  /* 0x000000a6aae27223 */ /* 0x010fc600000100e2 */
[----:B---3--:R-:W3:Y:S04]  /*28f0*/  LDL.LU R120, [R1+0x110] ;  /* 0x0001100001787983 */ /* 0x008ee80000300800 */
[----:B------:R-:W4:Y:S04]  /*2900*/  LDL.LU R242, [R1+0x134] ;  /* 0x0001340001f27983 */ /* 0x000f280000300800 */
[----:B------:R-:W3:Y:S04]  /*2910*/  LDL.LU R228, [R1+0x130] ;  /* 0x0001300001e47983 */ /* 0x000ee80000300800 */
[----:B------:R0:W-:Y:S04]  /*2920*/  STL [R1+0x10c], R226 ;  /* 0x00010ce201007387 */ /* 0x0001e80000100800 */
[----:B------:R-:W3:Y:S01]  /*2930*/  LDL.LU R227, [R1+0x13c] ;  /* 0x00013c0001e37983 */ /* 0x000ee20000300800 */
[----:B------:R-:W-:-:S03]  /*2940*/  FADD.FTZ R225, R172, R225 ;  /* 0x000000e1ace17221 */ /* 0x000fc60000010000 */
[----:B0-----:R-:W3:Y:S04]  /*2950*/  LDL.LU R226, [R1+0x138] ;  /* 0x0001380001e27983 */ /* 0x001ee80000300800 */
[----:B------:R0:W-:Y:S01]  /*2960*/  STL [R1+0x12c], R225 ;  /* 0x00012ce101007387 */ /* 0x0001e20000100800 */
[----:B------:R-:W-:-:S03]  /*2970*/  FFMA.FTZ R224, R170, R172, R224 ;  /* 0x000000acaae07223 */ /* 0x000fc600000100e0 */
[----:B0-----:R-:W3:Y:S04]  /*2980*/  LDL.LU R225, [R1+0x144] ;  /* 0x0001440001e17983 */ /* 0x001ee80000300800 */
[----:B------:R0:W-:Y:S04]  /*2990*/  STL [R1+0x124], R224 ;  /* 0x000124e001007387 */ /* 0x0001e80000100800 */
[----:B0-----:R-:W3:Y:S01]  /*29a0*/  LDL.LU R224, [R1+0x140] ;  /* 0x0001400001e07983 */ /* 0x001ee20000300800 */
        /* <DEDUP_REMOVED lines=10> */
[----:B------:R-:W-:-:S04]  /*2a50*/  FMUL.FTZ R173, R33, R172 ;  /* 0x000000ac21ad7220 */ /* 0x000fc80000410000 */
[----:B------:R-:W-:Y:S01]  /*2a60*/  FFMA.FTZ R166, R65, R166, R173 ;  /* 0x000000a641a67223 */ /* 0x000fe200000100ad */
[C---:B------:R-:W-:Y:S01]  /*2a70*/  FADD.FTZ R173, -R195.reuse, R174 ;  /* 0x000000aec3ad7221 */ /* 0x040fe20000010100 */
[--C-:B------:R-:W-:Y:S02]  /*2a80*/  HADD2.F32 R174, -RZ, R167.reuse.H0_H0 ;  /* 0x200000a7ffae7230 */ /* 0x100fe40000004100 */
[----:B------:R-:W-:Y:S01]  /*2a90*/  FADD.FTZ R175, -R195, R175 ;  /* 0x000000afc3af7221 */ /* 0x000fe20000010100 */
[----:B------:R-:W-:Y:S02]  /*2aa0*/  HADD2.F32 R167, -RZ, R167.H1_H1 ;  /* 0x300000a7ffa77230 */ /* 0x000fe40000004100 */
[----:B------:R-:W-:Y:S01]  /*2ab0*/  FMUL.FTZ R173, R4, R173 ;  /* 0x000000ad04ad7220 */ /* 0x000fe20000410000 */
[----:B------:R-:W-:Y:S01]  /*2ac0*/  FFMA.FTZ R168, R64, R168, R223 ;  /* 0x000000a840a87223 */ /* 0x000fe200000100df */
[--C-:B------:R-:W-:Y:S02]  /*2ad0*/  HADD2.F32 R172, -RZ, R171.reuse.H0_H0 ;  /* 0x200000abffac7230 */ /* 0x100fe40000004100 */
[----:B------:R-:W-:Y:S01]  /*2ae0*/  FMUL.FTZ R223, R34, R174 ;  /* 0x000000ae22df7220 */ /* 0x000fe20000410000 */
[----:B------:R-:W-:-:S02]  /*2af0*/  HADD2.F32 R171, -RZ, R171.H1_H1 ;  /* 0x300000abffab7230 */ /* 0x000fc40000004100 */
[----:B------:R-:W-:Y:S01]  /*2b00*/  FMUL.FTZ R175, R4, R175 ;  /* 0x000000af04af7220 */ /* 0x000fe20000410000 */
[----:B------:R-:W-:-:S04]  /*2b10*/  FADD.FTZ R178, -R195, R178 ;  /* 0x000000b2c3b27221 */ /* 0x000fc80000010100 */
[----:B------:R-:W-:Y:S01]  /*2b20*/  FMUL.FTZ R178, R4, R178 ;  /* 0x000000b204b27220 */ /* 0x000fe20000410000 */
[----:B------:R-:W-:-:S04]  /*2b30*/  FADD.FTZ R179, -R195, R179 ;  /* 0x000000b3c3b37221 */ /* 0x000fc80000010100 */
[----:B------:R-:W-:Y:S01]  /*2b40*/  FMUL.FTZ R179, R4, R179 ;  /* 0x000000b304b37220 */ /* 0x000fe20000410000 */
[C---:B------:R-:W-:Y:S01]  /*2b50*/  FADD.FTZ R132, -R195.reuse, R132 ;  /* 0x00000084c3847221 */ /* 0x040fe20000010100 */
[----:B------:R-:W-:Y:S01]  /*2b60*/  FADD.FTZ R134, -R195, R134 ;  /* 0x00000086c3867221 */ /* 0x000fe20000010100 */
[----:B--2---:R-:W-:-:S05]  /*2b70*/  FADD.FTZ R121, R172, R121 ;  /* 0x00000079ac797221 */ /* 0x004fca0000010000 */
[----:B------:R0:W-:Y:S04]  /*2b80*/  STL [R1+0x11c], R121 ;  /* 0x00011c7901007387 */ /* 0x0001e80000100800 */
[----:B0-----:R0:W5:Y:S01]  /*2b90*/  LDL.LU R121, [R1+0x14c] ;  /* 0x00014c0001797983 */ /* 0x0011620000300800 */
[----:B----4-:R-:W-:Y:S01]  /*2ba0*/  FADD.FTZ R242, R174, R242 ;  /* 0x000000f2aef27221 */ /* 0x010fe20000010000 */
[----:B---3--:R-:W-:Y:S01]  /*2bb0*/  FFMA.FTZ R228, R173, R174, R228 ;  /* 0x000000aeade47223 */ /* 0x008fe200000100e4 */
[----:B------:R-:W-:-:S04]  /*2bc0*/  FMUL.FTZ R174, R35, R167 ;  /* 0x000000a723ae7220 */ /* 0x000fc80000410000 */
[-C--:B------:R-:W-:Y:S01]  /*2bd0*/  FFMA.FTZ R174, R67, R171.reuse, R174 ;  /* 0x000000ab43ae7223 */ /* 0x080fe200000100ae */
[----:B------:R-:W-:Y:S01]  /*2be0*/  FADD.FTZ R227, R171, R227 ;  /* 0x000000e3abe37221 */ /* 0x000fe20000010000 */
[----:B------:R-:W-:Y:S01]  /*2bf0*/  FFMA.FTZ R226, R175, R171, R226 ;  /* 0x000000abafe27223 */ /* 0x000fe200000100e2 */
[----:B------:R-:W-:Y:S01]  /*2c00*/  FADD.FTZ R171, -R195, R176 ;  /* 0x000000b0c3ab7221 */ /* 0x000fe20000010100 */
[----:B------:R-:W-:-:S03]  /*2c10*/  HADD2.F32 R176, -RZ, R180.H0_H0 ;  /* 0x200000b4ffb07230 */ /* 0x000fc60000004100 */
[----:B------:R-:W-:Y:S02]  /*2c20*/  FMUL.FTZ R171, R4, R171 ;  /* 0x000000ab04ab7220 */ /* 0x000fe40000410000 */
[----:B------:R-:W-:Y:S02]  /*2c30*/  FADD.FTZ R7, R176, R7 ;  /* 0x00000007b0077221 */ /* 0x000fe40000010000 */
[-C--:B------:R-:W-:Y:S01]  /*2c40*/  FFMA.FTZ R8, R171, R176.reuse, R8 ;  /* 0x000000b0ab087223 */ /* 0x080fe20000010008 */
[----:B------:R-:W-:Y:S01]  /*2c50*/  FMUL.FTZ R176, R28, R176 ;  /* 0x000000b01cb07220 */ /* 0x000fe20000410000 */
[----:B------:R-:W-:Y:S01]  /*2c60*/  FADD.FTZ R225, R167, R225 ;  /* 0x000000e1a7e17221 */ /* 0x000fe20000010000 */
[----:B------:R-:W-:Y:S01]  /*2c70*/  FFMA.FTZ R120, R173, R172, R120 ;  /* 0x000000acad787223 */ /* 0x000fe20000010078 */
[----:B------:R-:W-:Y:S02]  /*2c80*/  HADD2.F32 R180, -RZ, R180.H1_H1 ;  /* 0x300000b4ffb47230 */ /* 0x000fe40000004100 */
[----:B------:R-:W-:Y:S01]  /*2c90*/  FFMA.FTZ R224, R175, R167, R224 ;  /* 0x000000a7afe07223 */ /* 0x000fe200000100e0 */
[----:B------:R-:W-:-:S05]  /*2ca0*/  HADD2.F32 R167, -RZ, R184.H0_H0 ;  /* 0x200000b8ffa77230 */ /* 0x000fca0000004100 */
[----:B------:R-:W-:Y:S01]  /*2cb0*/  FADD.FTZ R10, R167, R10 ;  /* 0x0000000aa70a7221 */ /* 0x000fe20000010000 */
[-C--:B------:R-:W-:Y:S01]  /*2cc0*/  FFMA.FTZ R9, R171, R167.reuse, R9 ;  /* 0x000000a7ab097223 */ /* 0x080fe20000010009 */
[----:B------:R-:W-:Y:S01]  /*2cd0*/  FFMA.FTZ R167, R60, R167, R176 ;  /* 0x000000a73ca77223 */ /* 0x000fe200000100b0 */
[----:B------:R-:W-:Y:S01]  /*2ce0*/  FADD.FTZ R176, -R195, R177 ;  /* 0x000000b1c3b07221 */ /* 0x000fe20000010100 */
[----:B------:R-:W-:Y:S01]  /*2cf0*/  HADD2.F32 R177, -RZ, R184.H1_H1 ;  /* 0x300000b8ffb17230 */ /* 0x000fe20000004100 */
[----:B------:R2:W-:Y:S01]  /*2d00*/  STL [R1+0x110], R120 ;  /* 0x0001107801007387 */ /* 0x0005e20000100800 */
[----:B------:R-:W-:Y:S01]  /*2d10*/  FMUL.FTZ R184, R29, R180 ;  /* 0x000000b41db87220 */ /* 0x000fe20000410000 */
[----:B------:R-:W-:Y:S02]  /*2d20*/  FMUL.FTZ R176, R4, R176 ;  /* 0x000000b004b07220 */ /* 0x000fe40000410000 */
[----:B------:R-:W-:Y:S02]  /*2d30*/  FADD.FTZ R12, R177, R12 ;  /* 0x0000000cb10c7221 */ /* 0x000fe40000010000 */
[-C--:B------:R-:W-:Y:S01]  /*2d40*/  FFMA.FTZ R11, R176, R177.reuse, R11 ;  /* 0x000000b1b00b7223 */ /* 0x080fe2000001000b */
[----:B------:R-:W-:Y:S01]  /*2d50*/  FFMA.FTZ R177, R61, R177, R184 ;  /* 0x000000b13db17223 */ /* 0x000fe200000100b8 */
[----:B--2---:R0:W5:Y:S01]  /*2d60*/  LDL.LU R120, [R1+0x148] ;  /* 0x0001480001787983 */ /* 0x0041620000300800 */
[----:B------:R-:W-:-:S03]  /*2d70*/  HADD2.F32 R184, -RZ, R181.H0_H0 ;  /* 0x200000b5ffb87230 */ /* 0x000fc60000004100 */
[----:B------:R-:W-:Y:S04]  /*2d80*/  STL [R1+0x134], R242 ;  /* 0x000134f201007387 */ /* 0x000fe80000100800 */
[----:B------:R-:W-:Y:S04]  /*2d90*/  STL [R1+0x130], R228 ;  /* 0x000130e401007387 */ /* 0x000fe80000100800 */
[----:B------:R-:W-:Y:S04]  /*2da0*/  STL [R1+0x13c], R227 ;  /* 0x00013ce301007387 */ /* 0x000fe80000100800 */
[----:B------:R-:W-:Y:S04]  /*2db0*/  STL [R1+0x138], R226 ;  /* 0x000138e201007387 */ /* 0x000fe80000100800 */
[----:B------:R2:W-:Y:S01]  /*2dc0*/  STL [R1+0x144], R225 ;  /* 0x000144e101007387 */ /* 0x0005e20000100800 */
[----:B------:R-:W-:Y:S01]  /*2dd0*/  FADD.FTZ R14, R184, R14 ;  /* 0x0000000eb80e7221 */ /* 0x000fe20000010000 */
[-C--:B------:R-:W-:Y:S01]  /*2de0*/  FFMA.FTZ R15, R178, R184.reuse, R15 ;  /* 0x000000b8b20f7223 */ /* 0x080fe2000001000f */
[----:B------:R-:W-:Y:S01]  /*2df0*/  FMUL.FTZ R184, R30, R184 ;  /* 0x000000b81eb87220 */ /* 0x000fe20000410000 */
[----:B--2---:R-:W-:Y:S01]  /*2e00*/  FADD.FTZ R225, R180, R13 ;  /* 0x0000000db4e17221 */ /* 0x004fe20000010000 */
[----:B------:R-:W-:Y:S01]  /*2e10*/  FFMA.FTZ R13, R176, R180, R234 ;  /* 0x000000b4b00d7223 */ /* 0x000fe200000100ea */
[----:B------:R-:W-:-:S05]  /*2e20*/  HADD2.F32 R180, -RZ, R185.H0_H0 ;  /* 0x200000b9ffb47230 */ /* 0x000fca0000004100 */
[----:B------:R-:W-:Y:S01]  /*2e30*/  FADD.FTZ R18, R180, R18 ;  /* 0x00000012b4127221 */ /* 0x000fe20000010000 */
[-C--:B------:R-:W-:Y:S01]  /*2e40*/  FFMA.FTZ R17, R178, R180.reuse, R17 ;  /* 0x000000b4b2117223 */ /* 0x080fe20000010011 */
[----:B------:R-:W-:Y:S01]  /*2e50*/  FFMA.FTZ R180, R62, R180, R184 ;  /* 0x000000b43eb47223 */ /* 0x000fe200000100b8 */
[----:B------:R-:W-:Y:S02]  /*2e60*/  HADD2.F32 R184, -RZ, R181.H1_H1 ;  /* 0x300000b5ffb87230 */ /* 0x000fe40000004100 */
[----:B------:R-:W-:Y:S02]  /*2e70*/  HADD2.F32 R181, -RZ, R185.H1_H1 ;  /* 0x300000b9ffb57230 */ /* 0x000fe40000004100 */
[----:B------:R-:W-:Y:S01]  /*2e80*/  FADD.FTZ R227, -R195, R135 ;  /* 0x00000087c3e37221 */ /* 0x000fe20000010100 */
[----:B------:R-:W-:Y:S01]  /*2e90*/  FADD.FTZ R16, R184, R16 ;  /* 0x00000010b8107221 */ /* 0x000fe20000010000 */
[-C--:B------:R-:W-:Y:S01]  /*2ea0*/  FFMA.FTZ R19, R179, R184.reuse, R19 ;  /* 0x000000b8b3137223 */ /* 0x080fe20000010013 */
[----:B------:R-:W-:Y:S01]  /*2eb0*/  FMUL.FTZ R184, R31, R184 ;  /* 0x000000b81fb87220 */ /* 0x000fe20000410000 */
[----:B------:R-:W-:-:S02]  /*2ec0*/  HADD2.F32 R135, -RZ, R182.H0_H0 ;  /* 0x200000b6ff877230 */ /* 0x000fc40000004100 */
[----:B------:R-:W-:Y:S01]  /*2ed0*/  FADD.FTZ R21, R181, R21 ;  /* 0x00000015b5157221 */ /* 0x000fe20000010000 */
[-C--:B------:R-:W-:Y:S01]  /*2ee0*/  FFMA.FTZ R20, R179, R181.reuse, R20 ;  /* 0x000000b5b3147223 */ /* 0x080fe20000010014 */
[----:B------:R-:W-:Y:S02]  /*2ef0*/  HADD2.F32 R185, -RZ, R186.H0_H0 ;  /* 0x200000baffb97230 */ /* 0x000fe40000004100 */
[----:B------:R-:W-:Y:S01]  /*2f00*/  FFMA.FTZ R181, R63, R181, R184 ;  /* 0x000000b53fb57223 */ /* 0x000fe200000100b8 */
[----:B------:R-:W-:Y:S01]  /*2f10*/  FMUL.FTZ R184, R4, R132 ;  /* 0x0000008404b87220 */ /* 0x000fe20000410000 */
[----:B------:R-:W-:Y:S01]  /*2f20*/  FFMA.FTZ R172, R66, R172, R223 ;  /* 0x000000ac42ac7223 */ /* 0x000fe200000100df */
[----:B------:R-:W-:Y:S01]  /*2f30*/  FMUL.FTZ R132, R24, R135 ;  /* 0x0000008718847220 */ /* 0x000fe20000410000 */
[----:B------:R-:W-:Y:S01]  /*2f40*/  FADD.FTZ R223, -R195, R133 ;  /* 0x00000085c3df7221 */ /* 0x000fe20000010100 */
[----:B------:R-:W-:Y:S01]  /*2f50*/  FADD.FTZ R133, R185, R22 ;  /* 0x00000016b9857221 */ /* 0x000fe20000010000 */
[-C--:B------:R-:W-:Y:S01]  /*2f60*/  FFMA.FTZ R22, R184, R185.reuse, R231 ;  /* 0x000000b9b8167223 */ /* 0x080fe200000100e7 */
[----:B------:R-:W-:Y:S01]  /*2f70*/  FFMA.FTZ R185, R56, R185, R132 ;  /* 0x000000b938b97223 */ /* 0x000fe20000010084 */
[----:B------:R-:W-:Y:S01]  /*2f80*/  FADD.FTZ R132, R135, R23 ;  /* 0x0000001787847221 */ /* 0x000fe20000010000 */
[----:B------:R-:W-:Y:S01]  /*2f90*/  FFMA.FTZ R23, R184, R135, R235 ;  /* 0x00000087b8177223 */ /* 0x000fe200000100eb */
[----:B------:R-:W-:-:S02]  /*2fa0*/  HADD2.F32 R135, -RZ, R182.H1_H1 ;  /* 0x300000b6ff877230 */ /* 0x000fc40000004100 */
[----:B------:R-:W-:Y:S02]  /*2fb0*/  HADD2.F32 R186, -RZ, R186.H1_H1 ;  /* 0x300000baffba7230 */ /* 0x000fe40000004100 */
[----:B-1----:R-:W-:Y:S01]  /*2fc0*/  FMUL.FTZ R182, R4, R223 ;  /* 0x000000df04b67220 */ /* 0x002fe20000410000 */
[----:B------:R-:W-:Y:S02]  /*2fd0*/  HADD2.F32 R228, -RZ, R183.H0_H0 ;  /* 0x200000b7ffe47230 */ /* 0x000fe40000004100 */
[----:B------:R-:W-:Y:S01]  /*2fe0*/  FMUL.FTZ R195, R25, R135 ;  /* 0x0000008719c37220 */ /* 0x000fe20000410000 */
[----:B------:R1:W-:Y:S01]  /*2ff0*/  STL [R1+0x140], R224 ;  /* 0x000140e001007387 */ /* 0x0003e20000100800 */
[----:B------:R-:W-:Y:S01]  /*3000*/  FADD.FTZ R226, R186, R188 ;  /* 0x000000bcbae27221 */ /* 0x000fe20000010000 */
[----:B------:R-:W-:Y:S01]  /*3010*/  FFMA.FTZ R188, R182, R186, R232 ;  /* 0x000000bab6bc7223 */ /* 0x000fe200000100e8 */
[----:B------:R-:W-:Y:S01]  /*3020*/  FMUL.FTZ R223, R4, R134 ;  /* 0x0000008604df7220 */ /* 0x000fe20000410000 */
[----:B------:R-:W-:Y:S01]  /*3030*/  FFMA.FTZ R186, R57, R186, R195 ;  /* 0x000000ba39ba7223 */ /* 0x000fe200000100c3 */
[----:B------:R-:W-:Y:S01]  /*3040*/  FMUL.FTZ R134, R26, R228 ;  /* 0x000000e41a867220 */ /* 0x000fe20000410000 */
[----:B------:R-:W-:Y:S01]  /*3050*/  FADD.FTZ R195, R135, R189 ;  /* 0x000000bd87c37221 */ /* 0x000fe20000010000 */
[----:B-1----:R-:W-:-:S02]  /*3060*/  HADD2.F32 R224, -RZ, R187.H0_H0 ;  /* 0x200000bbffe07230 */ /* 0x002fc40000004100 */
[----:B------:R-:W-:Y:S01]  /*3070*/  FFMA.FTZ R189, R182, R135, R236 ;  /* 0x00000087b6bd7223 */ /* 0x000fe200000100ec */
[----:B------:R-:W-:Y:S02]  /*3080*/  FADD.FTZ R191, R228, R191 ;  /* 0x000000bfe4bf7221 */ /* 0x000fe40000010000 */
[----:B------:R-:W-:Y:S01]  /*3090*/  FADD.FTZ R190, R224, R190 ;  /* 0x000000bee0be7221 */ /* 0x000fe20000010000 */
[CC--:B------:R-:W-:Y:S01]  /*30a0*/  FFMA.FTZ R135, R223.reuse, R224.reuse, R233 ;  /* 0x000000e0df877223 */ /* 0x0c0fe200000100e9 */
[----:B------:R-:W-:Y:S01]  /*30b0*/  FFMA.FTZ R224, R58, R224, R134 ;  /* 0x000000e03ae07223 */ /* 0x000fe20000010086 */
[----:B------:R-:W-:Y:S01]  /*30c0*/  FFMA.FTZ R134, R223, R228, R237 ;  /* 0x000000e4df867223 */ /* 0x000fe200000100ed */
[----:B------:R-:W-:Y:S02]  /*30d0*/  HADD2.F32 R228, -RZ, R183.H1_H1 ;  /* 0x300000b7ffe47230 */ /* 0x000fe40000004100 */
[----:B------:R-:W-:Y:S01]  /*30e0*/  FMUL.FTZ R183, R4, R227 ;  /* 0x000000e304b77220 */ /* 0x000fe20000410000 */
[----:B------:R-:W-:-:S02]  /*30f0*/  HADD2.F32 R187, -RZ, R187.H1_H1 ;  /* 0x300000bbffbb7230 */ /* 0x000fc40000004100 */
[-C--:B------:R-:W-:Y:S01]  /*3100*/  FMUL.FTZ R227, R27, R228.reuse ;  /* 0x000000e41be37220 */ /* 0x080fe20000410000 */
[----:B------:R-:W-:Y:S02]  /*3110*/  FADD.FTZ R193, R228, R193 ;  /* 0x000000c1e4c17221 */ /* 0x000fe40000010000 */
        /* <DEDUP_REMOVED lines=96> */
[----:B------:R-:W0:Y:S04]  /*3720*/  SHFL.BFLY PT, R236, R228, 0x8, 0x1f ;  /* 0x0d001f00e4ec7f89 */ /* 0x000e2800000e0000 */
[----:B------:R1:W2:Y:S01]  /*3730*/  SHFL.BFLY PT, R225, R227, 0x10, 0x1f ;  /* 0x0e001f00e3e17f89 */ /* 0x0002a200000e0000 */
[----:B0-----:R-:W-:Y:S01]  /*3740*/  FADD.FTZ R228, R228, R236 ;  /* 0x000000ece4e47221 */ /* 0x001fe20000010000 */
[----:B------:R-:W-:-:S02]  /*3750*/  MOV R236, R189 ;  /* 0x000000bd00ec7202 */ /* 0x000fc40000000f00 */
[----:B------:R-:W-:Y:S02]  /*3760*/  MOV R189, R195 ;  /* 0x000000c300bd7202 */ /* 0x000fe40000000f00 */
[----:B--2---:R1:W0:Y:S05]  /*3770*/  SHFL.BFLY PT, R242, R228, 0x10, 0x1f ;  /* 0x0e001f00e4f27f89 */ /* 0x00422a00000e0000 */
.L_x_4117:
        /* <DEDUP_REMOVED lines=68> */
.L_x_4075:
        /* <DEDUP_REMOVED lines=32> */
[----:B------:R-:W-:Y:S01]  /*3dc0*/  F2FP.F16.F32.PACK_AB R135, R135, R124 ;  /* 0x0000007c8787723e */ /* 0x000fe200000000ff */
[----:B------:R-:W-:Y:S01]  /*3dd0*/  FMUL.FTZ R124, R4, R196 ;  /* 0x000000c4047c7220 */ /* 0x000fe20000410000 */
[----:B------:R-:W-:Y:S01]  /*3de0*/  FSEL R0, R0, RZ, P6 ;  /* 0x000000ff00007208 */ /* 0x000fe20003000000 */
[C---:B------:R-:W-:Y:S01]  /*3df0*/  FMUL.FTZ R126, R4.reuse, R126 ;  /* 0x0000007e047e7220 */ /* 0x040fe20000410000 */
[C---:B------:R-:W-:Y:S01]  /*3e00*/  FMUL.FTZ R127, R4.reuse, R127 ;  /* 0x0000007f047f7220 */ /* 0x040fe20000410000 */
[----:B------:R-:W-:Y:S01]  /*3e10*/  FMUL.FTZ R125, R4, R125 ;  /* 0x0000007d047d7220 */ /* 0x000fe20000410000 */
[----:B------:R-:W-:Y:S01]  /*3e20*/  F2FP.F16.F32.PACK_AB R134, R0, R134 ;  /* 0x000000860086723e */ /* 0x000fe200000000ff */
        /* <DEDUP_REMOVED lines=15> */
.L_x_4074:
        /* <DEDUP_REMOVED lines=59> */
.L_x_4077:
        /* <DEDUP_REMOVED lines=13> */
[-C--:B------:R-:W-:Y:S01]  /*43a0*/  FFMA.FTZ R0, R0, R226.reuse, R225 ;  /* 0x000000e200007223 */ /* 0x080fe200000100e1 */
        /* <DEDUP_REMOVED lines=19> */
[----:B------:R-:W-:Y:S01]  /*44e0*/  FFMA.FTZ R124, R4, R196, R88 ;  /* 0x000000c4047c7223 */ /* 0x000fe20000010058 */
[----:B------:R-:W-:Y:S01]  /*44f0*/  FSEL R0, R0, RZ, P6 ;  /* 0x000000ff00007208 */ /* 0x000fe20003000000 */
[C---:B------:R-:W-:Y:S01]  /*4500*/  FFMA.FTZ R126, R4.reuse, R126, R90 ;  /* 0x0000007e047e7223 */ /* 0x040fe2000001005a */
[C---:B------:R-:W-:Y:S01]  /*4510*/  FFMA.FTZ R127, R4.reuse, R127, R91 ;  /* 0x0000007f047f7223 */ /* 0x040fe2000001005b */
[----:B------:R-:W-:Y:S01]  /*4520*/  FFMA.FTZ R125, R4, R125, R89 ;  /* 0x0000007d047d7223 */ /* 0x000fe20000010059 */
        /* <DEDUP_REMOVED lines=16> */
.L_x_4073:
        /* <DEDUP_REMOVED lines=30> */
[-CC-:B------:R-:W-:Y:S01]  /*4810*/  FFMA.FTZ R208, R208, R226.reuse, R225.reuse ;  /* 0x000000e2d0d07223 */ /* 0x180fe200000100e1 */
        /* <DEDUP_REMOVED lines=17> */
[----:B------:R-:W-:Y:S01]  /*4930*/  F2FP.F16.F32.PACK_AB R131, R129, R131 ;  /* 0x000000838183723e */ /* 0x000fe200000000ff */
[----:B------:R-:W-:Y:S01]  /*4940*/  FMUL.FTZ R129, R4, R197 ;  /* 0x000000c504817220 */ /* 0x000fe20000410000 */
[----:B------:R-:W-:Y:S02]  /*4950*/  FSEL R130, R130, RZ, P4 ;  /* 0x000000ff82827208 */ /* 0x000fe40002000000 */
[----:B------:R-:W-:Y:S01]  /*4960*/  FSEL R0, R0, RZ, P3 ;  /* 0x000000ff00007208 */ /* 0x000fe20001800000 */
[----:B------:R-:W-:Y:S01]  /*4970*/  FMUL.FTZ R129, R129, UR6 ;  /* 0x0000000681817c20 */ /* 0x000fe20008410000 */
[----:B------:R-:W-:-:S02]  /*4980*/  LOP3.LUT P6, RZ, R150, 0xff0000, RZ, 0xc0, !PT ;  /* 0x00ff000096ff7812 */ /* 0x000fc400078cc0ff */
[----:B------:R-:W-:Y:S01]  /*4990*/  F2FP.F16.F32.PACK_AB R130, R0, R130 ;  /* 0x000000820082723e */ /* 0x000fe200000000ff */
[----:B------:R-:W-:Y:S01]  /*49a0*/  FMUL.FTZ R0, R4, R137 ;  /* 0x0000008904007220 */ /* 0x000fe20000410000 */
[----:B------:R-:W-:Y:S02]  /*49b0*/  FSEL R133, R129, RZ, P6 ;  /* 0x000000ff81857208 */ /* 0x000fe40003000000 */
[----:B------:R-:W-:Y:S01]  /*49c0*/  LOP3.LUT P6, RZ, R204, 0xff000000, RZ, 0xc0, !PT ;  /* 0xff000000ccff7812 */ /* 0x000fe200078cc0ff */
[----:B------:R-:W-:Y:S01]  /*49d0*/  FMUL.FTZ R0, R0, UR6 ;  /* 0x0000000600007c20 */ /* 0x000fe20008410000 */
[----:B------:R-:W-:Y:S02]  /*49e0*/  LOP3.LUT P1, RZ, R150, 0xff000000, RZ, 0xc0, !PT ;  /* 0xff00000096ff7812 */ /* 0x000fe4000782c0ff */
[----:B------:R-:W-:Y:S02]  /*49f0*/  LOP3.LUT P3, RZ, R204, 0xff0000, RZ, 0xc0, !PT ;  /* 0x00ff0000ccff7812 */ /* 0x000fe4000786c0ff */
[----:B------:R-:W-:-:S02]  /*4a00*/  F2FP.F16.F32.PACK_AB R135, R135, R128 ;  /* 0x000000808787723e */ /* 0x000fc400000000ff */
        /* <DEDUP_REMOVED lines=21> */
.L_x_4079:
        /* <DEDUP_REMOVED lines=72> */
[----:B------:R-:W-:Y:S02]  /*4fe0*/  F2FP.F16.F32.PACK_AB R128, R128, R136 ;  /* 0x000000888080723e */ /* 0x000fe400000000ff */
[----:B------:R-:W-:Y:S01]  /*4ff0*/  F2FP.F16.F32.PACK_AB R132, R132, R0 ;  /* 0x000000008484723e */ /* 0x000fe200000000ff */
[----:B------:R-:W-:Y:S06]  /*5000*/  BRA `(.L_x_4076) ;  /* 0x0000000800687947 */ /* 0x000fec0003800000 */
.L_x_4078:
        /* <DEDUP_REMOVED lines=22> */
[-CC-:B------:R-:W-:Y:S01]  /*5170*/  FFMA.FTZ R132, R0, R226.reuse, R225.reuse ;  /* 0x000000e200847223 */ /* 0x180fe200000100e1 */
[----:B------:R-:W-:Y:S01]  /*5180*/  FFMA.FTZ R130, R4, R213, R92 ;  /* 0x000000d504827223 */ /* 0x000fe2000001005c */
        /* <DEDUP_REMOVED lines=22> */
[----:B------:R-:W-:Y:S01]  /*52f0*/  FFMA.FTZ R129, R4, R197, R90 ;  /* 0x000000c504817223 */ /* 0x000fe2000001005a */
[----:B------:R-:W-:Y:S02]  /*5300*/  FSEL R130, R130, RZ, P4 ;  /* 0x000000ff82827208 */ /* 0x000fe40002000000 */
[----:B------:R-:W-:Y:S01]  /*5310*/  FSEL R0, R0, RZ, P3 ;  /* 0x000000ff00007208 */ /* 0x000fe20001800000 */
[----:B------:R-:W-:Y:S01]  /*5320*/  FMUL.FTZ R129, R129, UR6 ;  /* 0x0000000681817c20 */ /* 0x000fe20008410000 */
[----:B------:R-:W-:-:S02]  /*5330*/  LOP3.LUT P6, RZ, R150, 0xff0000, RZ, 0xc0, !PT ;  /* 0x00ff000096ff7812 */ /* 0x000fc400078cc0ff */
[----:B------:R-:W-:Y:S01]  /*5340*/  F2FP.F16.F32.PACK_AB R130, R0, R130 ;  /* 0x000000820082723e */ /* 0x000fe200000000ff */
[----:B------:R-:W-:Y:S01]  /*5350*/  FFMA.FTZ R0, R4, R137, R91 ;  /* 0x0000008904007223 */ /* 0x000fe2000001005b */
        /* <DEDUP_REMOVED lines=10> */
[----:B------:R-:W-:Y:S01]  /*5400*/  FFMA.FTZ R128, R4, R209, R89 ;  /* 0x000000d104807223 */ /* 0x000fe20000010059 */
[----:B------:R-:W-:Y:S01]  /*5410*/  F2FP.F16.F32.PACK_AB R133, R0, R133 ;  /* 0x000000850085723e */ /* 0x000fe200000000ff */
[----:B------:R-:W-:Y:S01]  /*5420*/  FFMA.FTZ R0, R4, R196, R88 ;  /* 0x000000c404007223 */ /* 0x000fe20000010058 */
        /* <DEDUP_REMOVED lines=14> */
.L_x_4080:
        /* <DEDUP_REMOVED lines=73> */
[----:B------:R-:W-:-:S07]  /*59a0*/  F2FP.F16.F32.PACK_AB R132, R132, R0 ;  /* 0x000000008484723e */ /* 0x000fce00000000ff */
.L_x_4076:
        /* <DEDUP_REMOVED lines=66> */
[C---:B------:R-:W-:Y:S01]  /*5dd0*/  LOP3.LUT P4, RZ, R202.reuse, 0xff0000, RZ, 0xc0, !PT ;  /* 0x00ff0000caff7812 */ /* 0x040fe2000788c0ff */
[----:B------:R-:W-:Y:S01]  /*5de0*/  FMUL.FTZ R128, R125, UR6 ;  /* 0x000000067d807c20 */ /* 0x000fe20008410000 */
[----:B------:R-:W-:Y:S02]  /*5df0*/  LOP3.LUT P6, RZ, R202, 0xff000000, RZ, 0xc0, !PT ;  /* 0xff000000caff7812 */ /* 0x000fe400078cc0ff */
[----:B------:R-:W-:Y:S02]  /*5e00*/  F2FP.F16.F32.PACK_AB R130, R124, R130 ;  /* 0x000000827c82723e */ /* 0x000fe400000000ff */
[C---:B------:R-:W-:Y:S02]  /*5e10*/  FSEL R133, R129.reuse, RZ, P3 ;  /* 0x000000ff81857208 */ /* 0x040fe40001800000 */
[----:B------:R-:W-:Y:S02]  /*5e20*/  LOP3.LUT P5, RZ, R144, 0xff000000, RZ, 0xc0, !PT ;  /* 0xff00000090ff7812 */ /* 0x000fe400078ac0ff */
[----:B------:R-:W-:-:S02]  /*5e30*/  FSEL R129, R129, RZ, P4 ;  /* 0x000000ff81817208 */ /* 0x000fc40002000000 */
[C---:B------:R-:W-:Y:S02]  /*5e40*/  FSEL R124, R0.reuse, RZ, P6 ;  /* 0x000000ff007c7208 */ /* 0x040fe40003000000 */
[----:B------:R-:W-:Y:S02]  /*5e50*/  FSEL R0, R0, RZ, P5 ;  /* 0x000000ff00007208 */ /* 0x000fe40002800000 */
[----:B------:R-:W-:Y:S01]  /*5e60*/  F2FP.F16.F32.PACK_AB R129, R124, R129 ;  /* 0x000000817c81723e */ /* 0x000fe200000000ff */
[----:B------:R-:W-:Y:S01]  /*5e70*/  FFMA.FTZ R124, R4, R143, R96 ;  /* 0x0000008f047c7223 */ /* 0x000fe20000010060 */
[----:B------:R-:W-:Y:S02]  /*5e80*/  F2FP.F16.F32.PACK_AB R133, R0, R133 ;  /* 0x000000850085723e */ /* 0x000fe400000000ff */
        /* <DEDUP_REMOVED lines=12> */
.L_x_4083:
        /* <DEDUP_REMOVED lines=47> */
[----:B------:R-:W-:Y:S01]  /*6240*/  FFMA.FTZ R128, R4, R153, R99 ;  /* 0x0000009904807223 */ /* 0x000fe20000010063 */
        /* <DEDUP_REMOVED lines=27> */
.L_x_4082:
        /* <DEDUP_REMOVED lines=62> */
[----:B------:R-:W-:Y:S01]  /*67e0*/  FMUL.FTZ R124, R4, R143 ;  /* 0x0000008f047c7220 */ /* 0x000fe20000410000 */
        /* <DEDUP_REMOVED lines=13> */
.L_x_4085:
        /* <DEDUP_REMOVED lines=75> */
.L_x_4081:
        /* <DEDUP_REMOVED lines=37> */
[----:B------:R-:W-:Y:S01]  /*6fc0*/  F2FP.F16.F32.PACK_AB R135, R135, R124 ;  /* 0x0000007c8787723e */ /* 0x000fe200000000ff */
        /* <DEDUP_REMOVED lines=18> */
.L_x_4087:
        /* <DEDUP_REMOVED lines=54> */
.L_x_4086:
        /* <DEDUP_REMOVED lines=36> */
[----:B------:R-:W-:Y:S01]  /*7690*/  F2FP.F16.F32.PACK_AB R135, R135, R124 ;  /* 0x0000007c8787723e */ /* 0x000fe200000000ff */
        /* <DEDUP_REMOVED lines=18> */
.L_x_4088:
        /* <DEDUP_REMOVED lines=53> */
.L_x_4084:
        /* <DEDUP_REMOVED lines=68> */
[----:B------:R-:W-:Y:S02]  /*7f50*/  F2FP.F16.F32.PACK_AB R130, R3, R130 ;  /* 0x000000820382723e */ /* 0x000fe400000000ff */
[C---:B------:R-:W-:Y:S02]  /*7f60*/  FSEL R3, R0.reuse, RZ, P6 ;  /* 0x000000ff00037208 */ /* 0x040fe40003000000 */
[C---:B------:R-:W-:Y:S02]  /*7f70*/  FSEL R133, R129.reuse, RZ, P3 ;  /* 0x000000ff81857208 */ /* 0x040fe40001800000 */
[----:B------:R-:W-:Y:S02]  /*7f80*/  FSEL R0, R0, RZ, P5 ;  /* 0x000000ff00007208 */ /* 0x000fe40002800000 */
[----:B------:R-:W-:Y:S02]  /*7f90*/  LOP3.LUT P4, RZ, R200, 0xff0000, RZ, 0xc0, !PT ;  /* 0x00ff0000c8ff7812 */ /* 0x000fe4000788c0ff */
[----:B------:R-:W-:Y:S01]  /*7fa0*/  F2FP.F16.F32.PACK_AB R133, R0, R133 ;  /* 0x000000850085723e */ /* 0x000fe200000000ff */
[----:B------:R-:W-:Y:S01]  /*7fb0*/  FMUL.FTZ R0, R124, UR6 ;  /* 0x000000067c007c20 */ /* 0x000fe20008410000 */
[----:B------:R-:W-:-:S02]  /*7fc0*/  FSEL R129, R129, RZ, P4 ;  /* 0x000000ff81817208 */ /* 0x000fc40002000000 */
[----:B------:R-:W-:Y:S02]  /*7fd0*/  LOP3.LUT P5, RZ, R146, 0xff00, RZ, 0xc0, !PT ;  /* 0x0000ff0092ff7812 */ /* 0x000fe400078ac0ff */
[----:B------:R-:W-:Y:S02]  /*7fe0*/  LOP3.LUT P4, RZ, R200, 0xff, RZ, 0xc0, !PT ;  /* 0x000000ffc8ff7812 */ /* 0x000fe4000788c0ff */
[----:B------:R-:W-:Y:S02]  /*7ff0*/  LOP3.LUT P3, RZ, R146, 0xff, RZ, 0xc0, !PT ;  /* 0x000000ff92ff7812 */ /* 0x000fe4000786c0ff */
[----:B------:R-:W-:Y:S02]  /*8000*/  LOP3.LUT P6, RZ, R200, 0xff00, RZ, 0xc0, !PT ;  /* 0x0000ff00c8ff7812 */ /* 0x000fe400078cc0ff */
        /* <DEDUP_REMOVED lines=8> */
.L_x_4091:
        /* <DEDUP_REMOVED lines=53> */
[----:B------:R-:W-:Y:S02]  /*83e0*/  F2FP.F16.F32.PACK_AB R134, R0, R134 ;  /* 0x000000860086723e */ /* 0x000fe400000000ff */
        /* <DEDUP_REMOVED lines=21> */
.L_x_4090:
        /* <DEDUP_REMOVED lines=76> */
.L_x_4093:
        /* <DEDUP_REMOVED lines=75> */
.L_x_4089:
        /* <DEDUP_REMOVED lines=25> */
[----:B------:R-:W-:Y:S01]  /*9040*/  LOP3.LUT P6, RZ, R147, 0xff0000, RZ, 0xc0, !PT ;  /* 0x00ff000093ff7812 */ /* 0x000fe200078cc0ff */
        /* <DEDUP_REMOVED lines=13> */
[----:B------:R-:W-:Y:S01]  /*9120*/  F2FP.F16.F32.PACK_AB R135, R135, R3 ;  /* 0x000000038787723e */ /* 0x000fe200000000ff */
[----:B--2---:R-:W-:Y:S01]  /*9130*/  FMUL.FTZ R132, R124, UR6 ;  /* 0x000000067c847c20 */ /* 0x004fe20008410000 */
        /* <DEDUP_REMOVED lines=15> */
.L_x_4095:
        /* <DEDUP_REMOVED lines=54> */
.L_x_4094:
        /* <DEDUP_REMOVED lines=55> */
.L_x_4096:
        /* <DEDUP_REMOVED lines=52> */
[----:B------:R-:W-:-:S07]  /*9c40*/  F2FP.F16.F32.PACK_AB R132, R132, R154 ;  /* 0x0000009a8484723e */ /* 0x000fce00000000ff */
.L_x_4092:
        /* <DEDUP_REMOVED lines=45> */
[----:B------:R-:W-:Y:S01]  /*9f20*/  F2FP.F16.F32.PACK_AB R135, R135, R0 ;  /* 0x000000008787723e */ /* 0x000fe200000000ff */
[C---:B------:R-:W-:Y:S01]  /*9f30*/  FFMA.FTZ R126, R4.reuse, R126, R114 ;  /* 0x0000007e047e7223 */ /* 0x040fe20000010072 */
[----:B------:R-:W-:Y:S01]  /*9f40*/  LOP3.LUT P6, RZ, R149, 0xff, RZ, 0xc0, !PT ;  /* 0x000000ff95ff7812 */ /* 0x000fe200078cc0ff */
[----:B------:R-:W-:Y:S01]  /*9f50*/  FFMA.FTZ R127, R4, R179, R115 ;  /* 0x000000b3047f7223 */ /* 0x000fe20000010073 */
[----:B------:R-:W-:Y:S01]  /*9f60*/  FSEL R0, R3, RZ, P4 ;  /* 0x000000ff03007208 */ /* 0x000fe20002000000 */
[-CC-:B------:R-:W-:Y:S01]  /*9f70*/  FFMA.FTZ R125, R176, R226.reuse, R225.reuse ;  /* 0x000000e2b07d7223 */ /* 0x180fe200000100e1 */
[----:B------:R-:W-:Y:S01]  /*9f80*/  LOP3.LUT P5, RZ, R199, 0xff, RZ, 0xc0, !PT ;  /* 0x000000ffc7ff7812 */ /* 0x000fe200078ac0ff */
        /* <DEDUP_REMOVED lines=9> */
[----:B------:R-:W-:Y:S01]  /*a020*/  F2FP.F16.F32.PACK_AB R134, R0, R134 ;  /* 0x000000860086723e */ /* 0x000fe200000000ff */
[----:B------:R-:W-:Y:S01]  /*a030*/  FMUL.FTZ R0, R126, UR6 ;  /* 0x000000067e007c20 */ /* 0x000fe20008410000 */
[----:B------:R-:W-:Y:S01]  /*a040*/  F2FP.F16.F32.PACK_AB R130, R3, R130 ;  /* 0x000000820382723e */ /* 0x000fe200000000ff */
        /* <DEDUP_REMOVED lines=24> */
.L_x_4099:
        /* <DEDUP_REMOVED lines=40> */
[C---:B------:R-:W-:Y:S01]  /*a450*/  FFMA.FTZ R176, R4.reuse, R176, R113 ;  /* 0x000000b004b07223 */ /* 0x040fe20000010071 */
        /* <DEDUP_REMOVED lines=13> */
[----:B------:R-:W-:Y:S02]  /*a530*/  F2FP.F16.F32.PACK_AB R131, R131, R3 ;  /* 0x000000038383723e */ /* 0x000fe400000000ff */
[----:B------:R-:W-:-:S02]  /*a540*/  F2FP.F16.F32.PACK_AB R135, R135, R0 ;  /* 0x000000008787723e */ /* 0x000fc400000000ff */
        /* <DEDUP_REMOVED lines=8> */
[----:B------:R-:W-:Y:S02]  /*a5d0*/  F2FP.F16.F32.PACK_AB R134, R128, R134 ;  /* 0x000000868086723e */ /* 0x000fe400000000ff */
[----:B------:R-:W-:Y:S02]  /*a5e0*/  F2FP.F16.F32.PACK_AB R129, R3, R129 ;  /* 0x000000810381723e */ /* 0x000fe400000000ff */
        /* <DEDUP_REMOVED lines=9> */
.L_x_4098:
        /* <DEDUP_REMOVED lines=34> */
[C---:B------:R-:W-:Y:S01]  /*a8a0*/  FMUL.FTZ R126, R4.reuse, R126 ;  /* 0x0000007e047e7220 */ /* 0x040fe20000410000 */
[----:B------:R-:W-:Y:S01]  /*a8b0*/  LOP3.LUT P6, RZ, R149, 0xff, RZ, 0xc0, !PT ;  /* 0x000000ff95ff7812 */ /* 0x000fe200078cc0ff */
[----:B------:R-:W-:Y:S01]  /*a8c0*/  FMUL.FTZ R127, R4, R179 ;  /* 0x000000b3047f7220 */ /* 0x000fe20000410000 */
        /* <DEDUP_REMOVED lines=39> */
.L_x_4101:
        /* <DEDUP_REMOVED lines=14> */
[--C-:B------:R-:W-:Y:S01]  /*ac20*/  FFMA.FTZ R179, R179, R226, R225.reuse ;  /* 0x000000e2b3b37223 */ /* 0x100fe200000100e1 */
        /* <DEDUP_REMOVED lines=25> */
[C---:B------:R-:W-:Y:S01]  /*adc0*/  FMUL.FTZ R176, R4.reuse, R176 ;  /* 0x000000b004b07220 */ /* 0x040fe20000410000 */
        /* <DEDUP_REMOVED lines=34> */
.L_x_4097:
        /* <DEDUP_REMOVED lines=27> */
[C---:B------:R-:W-:Y:S01]  /*b1a0*/  ISETP.GE.U32.AND.EX P2, PT, R149.reuse, 0x1000000, PT, P2 ;  /* 0x010000009500780c */ /* 0x040fe20003f46120 */
        /* <DEDUP_REMOVED lines=28> */
.L_x_4103:
        /* <DEDUP_REMOVED lines=54> */
.L_x_4102:
        /* <DEDUP_REMOVED lines=55> */
.L_x_4104:
        /* <DEDUP_REMOVED lines=52> */
[----:B------:R-:W-:-:S07]  /*bd80*/  F2FP.F16.F32.PACK_AB R132, R176, R132 ;  /* 0x00000084b084723e */ /* 0x000fce00000000ff */
.L_x_4100:
        /* <DEDUP_REMOVED lines=15> */
.L_x_4071:
        /* <DEDUP_REMOVED lines=97> */
[----:B0-----:R-:W-:Y:S02]  /*c490*/  MOV R128, R22 ;  /* 0x0000001600807202 */ /* 0x001fe40000000f00 */
        /* <DEDUP_REMOVED lines=28> */
[----:B--2---:R-:W-:-:S07]  /*c660*/  MOV R19, R193 ;  /* 0x000000c100137202 */ /* 0x004fce0000000f00 */
.L_x_4070:
[----:B------:R-:W-:Y:S05]  /*c670*/  BSYNC B0 ;  /* 0x0000000000007941 */ /* 0x000fea0003800000 */
.L_x_4069:
        /* <DEDUP_REMOVED lines=65> */
[----:B------:R-:W1:Y:S01]  /*ca90*/  LDS R63, [R3+0x3400] ;  /* 0x00340000033f7984 */ /* 0x000e620000000800 */
[----:B------:R-:W-:-:S03]  /*caa0*/  FADD.FTZ R28, R28, R93 ;  /* 0x0000005d1c1c7221 */ /* 0x000fc60000010000 */
[----:B------:R-:W-:Y:S01]  /*cab0*/  LDS R62, [R3+0x3600] ;  /* 0x00360000033e7984 */ /* 0x000fe20000000800 */
        /* <DEDUP_REMOVED lines=22> */
[----:B---3--:R-:W-:Y:S01]  /*cc20*/  FADD.FTZ R7, R44, R77 ;  /* 0x0000004d2c077221 */ /* 0x008fe20000010000 */
[----:B------:R-:W-:Y:S01]  /*cc30*/  FADD.FTZ R4, R45, R76 ;  /* 0x0000004c2d047221 */ /* 0x000fe20000010000 */
        /* <DEDUP_REMOVED lines=150> */
[----:B------:R0:W-:Y:S04]  /*d5a0*/  STS.128 [R2+0xc00], R8 ;  /* 0x000c000802007388 */ /* 0x0001e80000000c00 */
[----:B------:R1:W-:Y:S01]  /*d5b0*/  STS.128 [R2+0xc10], R12 ;  /* 0x000c100c02007388 */ /* 0x0003e20000000c00 */
[----:B------:R-:W-:Y:S08]  /*d5c0*/  BAR.SYNC.DEFER_BLOCKING 0x0 ;  /* 0x0000000000007b1d */ /* 0x000ff00000010000 */
[----:B0-----:R-:W1:Y:S01]  /*d5d0*/  LDC R10, c[0x0][0x388] ;  /* 0x0000e200ff0a7b82 */ /* 0x001e620000000800 */
[----:B------:R-:W0:Y:S04]  /*d5e0*/  LDS R32, [R3] ;  /* 0x0000000003207984 */ /* 0x000e280000000800 */
[----:B------:R-:W2:Y:S04]  /*d5f0*/  LDS R31, [R3+0x1000] ;  /* 0x00100000031f7984 */ /* 0x000ea80000000800 */
[----:B------:R-:W3:Y:S01]  /*d600*/  LDS R2, [R3+0x2000] ;  /* 0x0020000003027984 */ /* 0x000ee20000000800 */
[----:B-1----:R-:W-:-:S03]  /*d610*/  IMAD R15, R10, UR4, RZ ;  /* 0x000000040a0f7c24 */ /* 0x002fc6000f8e02ff */
[----:B------:R-:W1:Y:S02]  /*d620*/  LDS R33, [R3+0x200] ;  /* 0x0002000003217984 */ /* 0x000e640000000800 */
[----:B------:R-:W-:Y:S02]  /*d630*/  IADD3 R15, P0, PT, R15, R0, RZ ;  /* 0x000000000f0f7210 */ /* 0x000fe40007f1e0ff */
[----:B------:R-:W4:Y:S02]  /*d640*/  LDS R34, [R3+0x1200] ;  /* 0x0012000003227984 */ /* 0x000f240000000800 */
[----:B------:R-:W-:Y:S02]  /*d650*/  SHF.L.U32 R14, R15, 0x2, RZ ;  /* 0x000000020f0e7819 */ /* 0x000fe400000006ff */
[----:B------:R-:W4:Y:S02]  /*d660*/  LDS R8, [R3+0x2200] ;  /* 0x0022000003087984 */ /* 0x000f240000000800 */
[----:B------:R-:W-:-:S02]  /*d670*/  IADD3 R10, P1, PT, R14, UR20, RZ ;  /* 0x000000140e0a7c10 */ /* 0x000fc4000ff3e0ff */
[----:B------:R-:W4:Y:S04]  /*d680*/  LDS R9, [R3+0x3000] ;  /* 0x0030000003097984 */ /* 0x000f280000000800 */
[----:B------:R-:W4:Y:S04]  /*d690*/  LDS R12, [R3+0x3200] ;  /* 0x00320000030c7984 */ /* 0x000f280000000800 */
[----:B------:R-:W4:Y:S04]  /*d6a0*/  LDS R0, [R3+0x400] ;  /* 0x0004000003007984 */ /* 0x000f280000000800 */
[----:B------:R-:W-:Y:S01]  /*d6b0*/  LDS R45, [R3+0x2400] ;  /* 0x00240000032d7984 */ /* 0x000fe20000000800 */
[----:B0-----:R-:W-:-:S03]  /*d6c0*/  FADD.FTZ R32, RZ, R32 ;  /* 0x00000020ff207221 */ /* 0x001fc60000010000 */
[----:B------:R-:W0:Y:S01]  /*d6d0*/  LDS R16, [R3+0x800] ;  /* 0x0008000003107984 */ /* 0x000e220000000800 */
[----:B--2---:R-:W-:-:S03]  /*d6e0*/  FADD.FTZ R31, R32, R31 ;  /* 0x0000001f201f7221 */ /* 0x004fc60000010000 */
[----:B------:R-:W-:Y:S01]  /*d6f0*/  LDS R57, [R3+0x3400] ;  /* 0x0034000003397984 */ /* 0x000fe20000000800 */
[----:B---3--:R-:W-:-:S03]  /*d700*/  FADD.FTZ R2, R31, R2 ;  /* 0x000000021f027221 */ /* 0x008fc60000010000 */
[----:B------:R-:W-:Y:S01]  /*d710*/  LDS R47, [R3+0x2600] ;  /* 0x00260000032f7984 */ /* 0x000fe20000000800 */
[----:B-1----:R-:W-:-:S03]  /*d720*/  FADD.FTZ R33, RZ, R33 ;  /* 0x00000021ff217221 */ /* 0x002fc60000010000 */
[----:B------:R-:W1:Y:S01]  /*d730*/  LDS R31, [R3+0x1400] ;  /* 0x00140000031f7984 */ /* 0x000e620000000800 */
[----:B----4-:R-:W-:-:S03]  /*d740*/  FADD.FTZ R33, R33, R34 ;  /* 0x0000002221217221 */ /* 0x010fc60000010000 */
[----:B------:R-:W2:Y:S01]  /*d750*/  LDS R35, [R3+0x1800] ;  /* 0x0018000003237984 */ /* 0x000ea20000000800 */
[----:B------:R-:W-:Y:S01]  /*d760*/  FADD.FTZ R33, R33, R8 ;  /* 0x0000000821217221 */ /* 0x000fe20000010000 */
[----:B------:R-:W-:Y:S02]  /*d770*/  IADD3.X R8, PT, PT, RZ, RZ, RZ, P0, !PT ;  /* 0x000000ffff087210 */ /* 0x000fe400007fe4ff */
[----:B------:R-:W3:Y:S01]  /*d780*/  LDS R18, [R3+0xa00] ;  /* 0x000a000003127984 */ /* 0x000ee20000000800 */
[----:B------:R-:W-:Y:S01]  /*d790*/  FADD.FTZ R53, R2, R9 ;  /* 0x0000000902357221 */ /* 0x000fe20000010000 */
[----:B------:R-:W-:Y:S02]  /*d7a0*/  SHF.L.U64.HI R15, R15, 0x2, R8 ;  /* 0x000000020f0f7819 */ /* 0x000fe40000010208 */
[----:B------:R-:W4:Y:S01]  /*d7b0*/  LDS R2, [R3+0x600] ;  /* 0x0006000003027984 */ /* 0x000f220000000800 */
[C---:B------:R-:W-:Y:S01]  /*d7c0*/  IADD3 R8, P0, PT, R14.reuse, UR22, RZ ;  /* 0x000000160e087c10 */ /* 0x040fe2000ff1e0ff */
[----:B------:R-:W-:Y:S01]  /*d7d0*/  FADD.FTZ R55, R33, R12 ;  /* 0x0000000c21377221 */ /* 0x000fe20000010000 */
[C---:B------:R-:W-:Y:S01]  /*d7e0*/  IADD3.X R11, PT, PT, R15.reuse, UR21, RZ, P1, !PT ;  /* 0x000000150f0b7c10 */ /* 0x040fe20008ffe4ff */
[----:B------:R-:W4:Y:S01]  /*d7f0*/  LDS R33, [R3+0x1600] ;  /* 0x0016000003217984 */ /* 0x000f220000000800 */
[----:B------:R-:W-:Y:S01]  /*d800*/  IADD3.X R9, PT, PT, R15, UR23, RZ, P0, !PT ;  /* 0x000000170f097c10 */ /* 0x000fe200087fe4ff */
[----:B------:R-:W-:Y:S01]  /*d810*/  FADD.FTZ R0, RZ, R0 ;  /* 0x00000000ff007221 */ /* 0x000fe20000010000 */
[C---:B------:R-:W-:Y:S01]  /*d820*/  IADD3 R12, P0, PT, R14.reuse, UR26, RZ ;  /* 0x0000001a0e0c7c10 */ /* 0x040fe2000ff1e0ff */
[----:B------:R-:W4:Y:S01]  /*d830*/  LDS R59, [R3+0x3600] ;  /* 0x00360000033b7984 */ /* 0x000f220000000800 */
[----:B------:R-:W-:-:S02]  /*d840*/  IADD3 R14, P1, PT, R14, UR24, RZ ;  /* 0x000000180e0e7c10 */ /* 0x000fc4000ff3e0ff */
[C---:B------:R-:W-:Y:S01]  /*d850*/  IADD3.X R13, PT, PT, R15.reuse, UR27, RZ, P0, !PT ;  /* 0x0000001b0f0d7c10 */ /* 0x040fe200087fe4ff */
[----:B------:R-:W4:Y:S01]  /*d860*/  LDS R49, [R3+0x2800] ;  /* 0x0028000003317984 */ /* 0x000f220000000800 */
[----:B------:R-:W-:Y:S01]  /*d870*/  IADD3.X R15, PT, PT, R15, UR25, RZ, P1, !PT ;  /* 0x000000190f0f7c10 */ /* 0x000fe20008ffe4ff */
[----:B0-----:R-:W-:Y:S02]  /*d880*/  FADD.FTZ R16, RZ, R16 ;  /* 0x00000010ff107221 */ /* 0x001fe40000010000 */
[----:B------:R-:W0:Y:S04]  /*d890*/  LDS R37, [R3+0x1a00] ;  /* 0x001a000003257984 */ /* 0x000e280000000800 */
[----:B------:R-:W0:Y:S04]  /*d8a0*/  LDS R24, [R3+0xc00] ;  /* 0x000c000003187984 */ /* 0x000e280000000800 */
[----:B------:R-:W0:Y:S01]  /*d8b0*/  LDS R61, [R3+0x3800] ;  /* 0x00380000033d7984 */ /* 0x000e220000000800 */
[----:B-1----:R-:W-:-:S03]  /*d8c0*/  FADD.FTZ R0, R0, R31 ;  /* 0x0000001f00007221 */ /* 0x002fc60000010000 */
[----:B------:R-:W1:Y:S01]  /*d8d0*/  LDS R51, [R3+0x2a00] ;  /* 0x002a000003337984 */ /* 0x000e620000000800 */
[----:B------:R-:W-:-:S03]  /*d8e0*/  FADD.FTZ R0, R0, R45 ;  /* 0x0000002d00007221 */ /* 0x000fc60000010000 */
[----:B------:R-:W1:Y:S01]  /*d8f0*/  LDS R39, [R3+0x1c00] ;  /* 0x001c000003277984 */ /* 0x000e620000000800 */
[----:B--2---:R-:W-:Y:S01]  /*d900*/  FADD.FTZ R16, R16, R35 ;  /* 0x0000002310107221 */ /* 0x004fe20000010000 */
[----:B------:R-:W-:Y:S02]  /*d910*/  FADD.FTZ R57, R0, R57 ;  /* 0x0000003900397221 */ /* 0x000fe40000010000 */
[----:B------:R-:W2:Y:S01]  /*d920*/  LDS R26, [R3+0xe00] ;  /* 0x000e0000031a7984 */ /* 0x000ea20000000800 */
[----:B---3--:R-:W-:-:S03]  /*d930*/  FADD.FTZ R18, RZ, R18 ;  /* 0x00000012ff127221 */ /* 0x008fc60000010000 */
[----:B------:R-:W-:Y:S01]  /*d940*/  STG.E desc[UR10][R8.64], R43 ;  /* 0x0000002b08007986 */ /* 0x000fe2000c10190a */
[----:B----4-:R-:W-:-:S03]  /*d950*/  FADD.FTZ R2, RZ, R2 ;  /* 0x00000002ff027221 */ /* 0x010fc60000010000 */
[----:B------:R-:W-:Y:S01]  /*d960*/  STG.E desc[UR10][R10.64], R23 ;  /* 0x000000170a007986 */ /* 0x000fe2000c10190a */
[----:B------:R-:W-:-:S03]  /*d970*/  FADD.FTZ R2, R2, R33 ;  /* 0x0000002102027221 */ /* 0x000fc60000010000 */
[----:B------:R-:W3:Y:S01]  /*d980*/  LDS R65, [R3+0x3a00] ;  /* 0x003a000003417984 */ /* 0x000ee20000000800 */
[----:B------:R-:W-:-:S03]  /*d990*/  FADD.FTZ R2, R2, R47 ;  /* 0x0000002f02027221 */ /* 0x000fc60000010000 */
[----:B------:R-:W4:Y:S01]  /*d9a0*/  LDS R43, [R3+0x2c00] ;  /* 0x002c0000032b7984 */ /* 0x000f220000000800 */
[----:B------:R-:W-:Y:S01]  /*d9b0*/  FADD.FTZ R59, R2, R59 ;  /* 0x0000003b023b7221 */ /* 0x000fe20000010000 */
[----:B------:R-:W-:Y:S02]  /*d9c0*/  FADD.FTZ R16, R16, R49 ;  /* 0x0000003110107221 */ /* 0x000fe40000010000 */
[----:B------:R-:W4:Y:S01]  /*d9d0*/  LDS R23, [R3+0x1e00] ;  /* 0x001e000003177984 */ /* 0x000f220000000800 */
[----:B0-----:R-:W-:-:S03]  /*d9e0*/  FADD.FTZ R18, R18, R37 ;  /* 0x0000002512127221 */ /* 0x001fc60000010000 */
[----:B------:R-:W0:Y:S01]  /*d9f0*/  LDS R31, [R3+0x3c00] ;  /* 0x003c0000031f7984 */ /* 0x000e220000000800 */
[----:B------:R-:W-:-:S03]  /*da00*/  FADD.FTZ R24, RZ, R24 ;  /* 0x00000018ff187221 */ /* 0x000fc60000010000 */
[----:B------:R-:W0:Y:S01]  /*da10*/  LDS R28, [R3+0x2e00] ;  /* 0x002e0000031c7984 */ /* 0x000e220000000800 */
[----:B------:R-:W-:-:S03]  /*da20*/  FADD.FTZ R61, R16, R61 ;  /* 0x0000003d103d7221 */ /* 0x000fc60000010000 */
[----:B------:R-:W0:Y:S01]  /*da30*/  LDS R30, [R3+0x3e00] ;  /* 0x003e0000031e7984 */ /* 0x000e220000000800 */
[----:B-1----:R-:W-:-:S03]  /*da40*/  FADD.FTZ R18, R18, R51 ;  /* 0x0000003312127221 */ /* 0x002fc60000010000 */
[----:B------:R-:W-:Y:S01]  /*da50*/  STG.E desc[UR10][R12.64], R53 ;  /* 0x000000350c007986 */ /* 0x000fe2000c10190a */
[----:B------:R-:W-:-:S03]  /*da60*/  FADD.FTZ R24, R24, R39 ;  /* 0x0000002718187221 */ /* 0x000fc60000010000 */
        /* <DEDUP_REMOVED lines=37> */
.L_x_4072:
        /* <DEDUP_REMOVED lines=8> */
.L_x_4107:
[----:B------:R-:W-:Y:S05]  /*dd40*/  BSYNC B2 ;  /* 0x0000000000027941 */ /* 0x000fea0003800000 */
.L_x_4106:
        /* <DEDUP_REMOVED lines=10> */
.L_x_4108:
[----:B------:R-:W-:Y:S01]  /*ddf0*/  MOV R237, R134 ;  /* 0x0000008600ed7202 */ /* 0x000fe20000000f00 */
[----:B------:R-:W-:Y:S01]  /*de00*/  HFMA2 R232, -RZ, RZ, 0, 1.1920928955078125e-07 ;  /* 0x00000002ffe87431 */ /* 0x000fe200000001ff */
[----:B------:R-:W-:Y:S01]  /*de10*/  MOV R231, R227 ;  /* 0x000000e300e77202 */ /* 0x000fe20000000f00 */
[----:B------:R-:W-:-:S07]  /*de20*/  FADD.FTZ R228, R228, R236 ;  /* 0x000000ece4e47221 */ /* 0x000fce0000010000 */
[----:B------:R-:W-:Y:S05]  /*de30*/  WARPSYNC.COLLECTIVE R235, `(.L_x_4109) ;  /* 0x00000000eb087348 */ /* 0x000fea0003c00000 */
[----:B------:R0:W1:Y:S02]  /*de40*/  SHFL.BFLY P4, R236, R231, R232, R233 ;  /* 0x0c0000e8e7ec7389 */ /* 0x00006400000800e9 */
[----:B01----:R-:W-:Y:S05]  /*de50*/  ENDCOLLECTIVE ;  /* 0x000000000000791b */ /* 0x003fea0003800000 */
.L_x_4109:
[----:B------:R-:W-:Y:S01]  /*de60*/  MOV R231, R228 ;  /* 0x000000e400e77202 */ /* 0x000fe20000000f00 */
[----:B------:R-:W-:-:S07]  /*de70*/  FADD.FTZ R227, R227, R236 ;  /* 0x000000ece3e37221 */ /* 0x000fce0000010000 */
[----:B------:R-:W-:Y:S05]  /*de80*/  WARPSYNC.COLLECTIVE R235, `(.L_x_4110) ;  /* 0x00000000eb087348 */ /* 0x000fea0003c00000 */
[----:B------:R0:W1:Y:S02]  /*de90*/  SHFL.BFLY P4, R236, R231, R232, R233 ;  /* 0x0c0000e8e7ec7389 */ /* 0x00006400000800e9 */
[----:B01----:R-:W-:Y:S05]  /*dea0*/  ENDCOLLECTIVE ;  /* 0x000000000000791b */ /* 0x003fea0003800000 */
.L_x_4110:
[----:B------:R-:W-:Y:S01]  /*deb0*/  HFMA2 R232, -RZ, RZ, 0, 2.384185791015625e-07 ;  /* 0x00000004ffe87431 */ /* 0x000fe200000001ff */
[----:B------:R-:W-:Y:S01]  /*dec0*/  MOV R231, R227 ;  /* 0x000000e300e77202 */ /* 0x000fe20000000f00 */
[----:B------:R-:W-:-:S07]  /*ded0*/  FADD.FTZ R228, R228, R236 ;  /* 0x000000ece4e47221 */ /* 0x000fce0000010000 */
[----:B------:R-:W-:Y:S05]  /*dee0*/  WARPSYNC.COLLECTIVE R235, `(.L_x_4111) ;  /* 0x00000000eb087348 */ /* 0x000fea0003c00000 */
[----:B------:R0:W1:Y:S02]  /*def0*/  SHFL.BFLY P4, R236, R231, R232, R233 ;  /* 0x0c0000e8e7ec7389 */ /* 0x00006400000800e9 */
[----:B01----:R-:W-:Y:S05]  /*df00*/  ENDCOLLECTIVE ;  /* 0x000000000000791b */ /* 0x003fea0003800000 */
.L_x_4111:
[----:B------:R-:W-:Y:S01]  /*df10*/  MOV R231, R228 ;  /* 0x000000e400e77202 */ /* 0x000fe20000000f00 */
[----:B------:R-:W-:-:S07]  /*df20*/  FADD.FTZ R227, R227, R236 ;  /* 0x000000ece3e37221 */ /* 0x000fce0000010000 */
[----:B------:R-:W-:Y:S05]  /*df30*/  WARPSYNC.COLLECTIVE R235, `(.L_x_4112) ;  /* 0x00000000eb087348 */ /* 0x000fea0003c00000 */
[----:B------:R0:W1:Y:S02]  /*df40*/  SHFL.BFLY P4, R236, R231, R232, R233 ;  /* 0x0c0000e8e7ec7389 */ /* 0x00006400000800e9 */
[----:B01----:R-:W-:Y:S05]  /*df50*/  ENDCOLLECTIVE ;  /* 0x000000000000791b */ /* 0x003fea0003800000 */
.L_x_4112:
[----:B------:R-:W-:Y:S01]  /*df60*/  HFMA2 R232, -RZ, RZ, 0, 4.76837158203125e-07 ;  /* 0x00000008ffe87431 */ /* 0x000fe200000001ff */
[----:B------:R-:W-:Y:S01]  /*df70*/  MOV R231, R227 ;  /* 0x000000e300e77202 */ /* 0x000fe20000000f00 */
[----:B------:R-:W-:-:S07]  /*df80*/  FADD.FTZ R228, R228, R236 ;  /* 0x000000ece4e47221 */ /* 0x000fce0000010000 */
[----:B------:R-:W-:Y:S05]  /*df90*/  WARPSYNC.COLLECTIVE R235, `(.L_x_4113) ;  /* 0x00000000eb087348 */ /* 0x000fea0003c00000 */
[----:B------:R0:W1:Y:S02]  /*dfa0*/  SHFL.BFLY P4, R236, R231, R232, R233 ;  /* 0x0c0000e8e7ec7389 */ /* 0x00006400000800e9 */
[----:B01----:R-:W-:Y:S05]  /*dfb0*/  ENDCOLLECTIVE ;  /* 0x000000000000791b */ /* 0x003fea0003800000 */
.L_x_4113:
[----:B------:R-:W-:Y:S01]  /*dfc0*/  MOV R231, R228 ;  /* 0x000000e400e77202 */ /* 0x000fe20000000f00 */
[----:B------:R-:W-:-:S07]  /*dfd0*/  FADD.FTZ R227, R227, R236 ;  /* 0x000000ece3e37221 */ /* 0x000fce0000010000 */
[----:B------:R-:W-:Y:S05]  /*dfe0*/  WARPSYNC.COLLECTIVE R235, `(.L_x_4114) ;  /* 0x00000000eb087348 */ /* 0x000fea0003c00000 */
[----:B------:R0:W1:Y:S02]  /*dff0*/  SHFL.BFLY P4, R236, R231, R232, R233 ;  /* 0x0c0000e8e7ec7389 */ /* 0x00006400000800e9 */
[----:B01----:R-:W-:Y:S05]  /*e000*/  ENDCOLLECTIVE ;  /* 0x000000000000791b */ /* 0x003fea0003800000 */
.L_x_4114:
[----:B------:R-:W-:Y:S01]  /*e010*/  HFMA2 R232, -RZ, RZ, 0, 9.5367431640625e-07 ;  /* 0x00000010ffe87431 */ /* 0x000fe200000001ff */
[----:B------:R-:W-:Y:S01]  /*e020*/  MOV R231, R227 ;  /* 0x000000e300e77202 */ /* 0x000fe20000000f00 */
[----:B------:R-:W-:-:S07]  /*e030*/  FADD.FTZ R228, R228, R236 ;  /* 0x000000ece4e47221 */ /* 0x000fce0000010000 */
[----:B------:R-:W-:Y:S05]  /*e040*/  WARPSYNC.COLLECTIVE R235, `(.L_x_4115) ;  /* 0x00000000eb087348 */ /* 0x000fea0003c00000 */
[----:B------:R0:W1:Y:S02]  /*e050*/  SHFL.BFLY P4, R236, R231, R232, R233 ;  /* 0x0c0000e8e7ec7389 */ /* 0x00006400000800e9 */
[----:B01----:R-:W-:Y:S05]  /*e060*/  ENDCOLLECTIVE ;  /* 0x000000000000791b */ /* 0x003fea0003800000 */
.L_x_4115:
[----:B------:R-:W-:Y:S02]  /*e070*/  MOV R231, R228 ;  /* 0x000000e400e77202 */ /* 0x000fe40000000f00 */
[----:B------:R-:W-:-:S07]  /*e080*/  MOV R225, R236 ;  /* 0x000000ec00e17202 */ /* 0x000fce0000000f00 */
[----:B------:R-:W-:Y:S05]  /*e090*/  WARPSYNC.COLLECTIVE R235, `(.L_x_4116) ;  /* 0x00000000eb087348 */ /* 0x000fea0003c00000 */
[----:B------:R0:W1:Y:S02]  /*e0a0*/  SHFL.BFLY P4, R236, R231, R232, R233 ;  /* 0x0c0000e8e7ec7389 */ /* 0x00006400000800e9 */
[----:B01----:R-:W-:Y:S05]  /*e0b0*/  ENDCOLLECTIVE ;  /* 0x000000000000791b */ /* 0x003fea0003800000 */
.L_x_4116:
        /* <DEDUP_REMOVED lines=11> */
.L_x_4118:
        /* <DEDUP_REMOVED lines=9> */
.L_x_6099:


//--------------------- .text._ZN10layer_norm22ln_bwd_finalize_kernelINS_22Kernel_traits_finalizeILj1024Ef6__halffS2_fjLb0ELj1024ELj4ENS_18Kernel_traits_baseILj1024EfS2_fS2_fjLj1024EEEEELb0ELb0EEEvNS_9BwdParamsE --------------------------
	.section	.text._ZN10layer_norm22ln_bwd_finalize_kernelINS_22Kernel_traits_finalizeILj1024Ef6__halffS2_fjLb0ELj1024ELj4ENS_18Kernel_traits_baseILj1024EfS2_fS2_fjLj1024EEEEELb0ELb0EEEvNS_9BwdParamsE,"ax",@progbits
	.align	128
        .global         _ZN10layer_norm22ln_bwd_finalize_kernelINS_22Kernel_traits_finalizeILj1024Ef6__halffS2_fjLb0ELj1024ELj4ENS_18Kernel_traits_baseILj1024EfS2_fS2_fjLj1024EEEEELb0ELb0EEEvNS_9BwdParamsE
        .type           _ZN10layer_norm22ln_bwd_finalize_kernelINS_22Kernel_traits_finalizeILj1024Ef6__halffS2_fjLb0ELj1024ELj4ENS_18Kernel_traits_baseILj1024EfS2_fS2_fjLj1024EEEEELb0ELb0EEEvNS_9BwdParamsE,@function
        .size           _ZN10layer_norm22ln_bwd_finalize_kernelINS_22Kernel_traits_finalizeILj1024Ef6__halffS2_fjLb0ELj1024ELj4ENS_18Kernel_traits_baseILj1024EfS2_fS2_fjLj1024EEEEELb0ELb0EEEvNS_9BwdParamsE,(.L_x_6100 - _ZN10layer_norm22ln_bwd_finalize_kernelINS_22Kernel_traits_finalizeILj1024Ef6__halffS2_fjLb0ELj1024ELj4ENS_18Kernel_traits_baseILj1024EfS2_fS2_fjLj1024EEEEELb0ELb0EEEvNS_9BwdParamsE)
        .other          _ZN10layer_norm22ln_bwd_finalize_kernelINS_22Kernel_traits_finalizeILj1024Ef6__halffS2_fjLb0ELj1024ELj4ENS_18Kernel_traits_baseILj1024EfS2_fS2_fjLj1024EEEEELb0ELb0EEEvNS_9BwdParamsE,@"STO_CUDA_ENTRY STV_DEFAULT"
_ZN10layer_norm22ln_bwd_finalize_kernelINS_22Kernel_traits_finalizeILj1024Ef6__halffS2_fjLb0ELj1024ELj4ENS_18Kernel_traits_baseILj1024EfS2_fS2_fjLj1024EEEEELb0ELb0EEEvNS_9BwdParamsE:
.text._ZN10layer_norm22ln_bwd_finalize_kernelINS_22Kernel_traits_finalizeILj1024Ef6__halffS2_fjLb0ELj1024ELj4ENS_18Kernel_traits_baseILj1024EfS2_fS2_fjLj1024EEEEELb0ELb0EEEvNS_9BwdParamsE:
        /* <DEDUP_REMOVED lines=78> */
.L_x_4123:
        /* <DEDUP_REMOVED lines=118> */
.L_x_4122:
[----:B------:R-:W-:Y:S05]  /*0c40*/  BSYNC.RECONVERGENT B1 ;  /* 0x0000000000017941 */ /* 0x000fea0003800200 */
.L_x_4121:
        /* <DEDUP_REMOVED lines=68> */
.L_x_4125:
[----:B------:R-:W-:Y:S05]  /*1090*/  BSYNC.RECONVERGENT B1 ;  /* 0x0000000000017941 */ /* 0x000fea0003800200 */
.L_x_4124:
        /* <DEDUP_REMOVED lines=37> */
.L_x_4127:
[----:B------:R-:W-:Y:S05]  /*12f0*/  BSYNC.RECONVERGENT B1 ;  /* 0x0000000000017941 */ /* 0x000fea0003800200 */
.L_x_4126:
[----:B------:R-:W-:Y:S05]  /*1300*/  @!P1 BRA `(.L_x_4120) ;  /* 0x00000000003c9947 */ /* 0x000fea0003800000 */
[----:B------:R-:W0:Y:S01]  /*1310*/  LDC.64 R8, c[0x0][0x440] ;  /* 0x00011000ff087b82 */ /* 0x000e220000000a00 */
[----:B------:R-:W-:Y:S01]  /*1320*/  IMAD R0, R3, R54, R0 ;  /* 0x0000003603007224 */ /* 0x000fe200078e0200 */
[----:B------:R-:W-:-:S04]  /*1330*/  IADD3 R12, PT, PT, -R55, RZ, RZ ;  /* 0x000000ff370c7210 */ /* 0x000fc80007ffe1ff */
[----:B------:R-:W-:Y:S02]  /*1340*/  IADD3 R3, PT, PT, R57, R0, RZ ;  /* 0x0000000039037210 */ /* 0x000fe40007ffe0ff */
[----:B------:R-:W1:Y:S05]  /*1350*/  LDC.64 R10, c[0x0][0x448] ;  /* 0x00011200ff0a7b82 */ /* 0x000e6a0000000a00 */
.L_x_4128:
        /* <DEDUP_REMOVED lines=10> */
.L_x_4120:
[----:B------:R-:W-:Y:S05]  /*1400*/  BSYNC.RECONVERGENT B0 ;  /* 0x0000000000007941 */ /* 0x000fea0003800200 */
.L_x_4119:
        /* <DEDUP_REMOVED lines=60> */
.L_x_4129:
        /* <DEDUP_REMOVED lines=11> */
.L_x_6100:


//--------------------- .text._ZN10layer_norm40ln_parallel_residual_bwd_finalize_kernelINS_22Kernel_traits_finalizeILj1024Ef6__halffS2_fjLb0ELj1024ELj4ENS_18Kernel_traits_baseILj1024EfS2_fS2_fjLj1024EEEEELb0EEEvNS_9BwdParamsE --------------------------
	.section	.text._ZN10layer_norm40ln_parallel_residual_bwd_finalize_kernelINS_22Kernel_traits_finalizeILj1024Ef6__halffS2_fjLb0ELj1024ELj4ENS_18Kernel_traits_baseILj1024EfS2_fS2_fjLj1024EEEEELb0EEEvNS_9BwdParamsE,"ax",@progbits
	.align	128
        .global         _ZN10layer_norm40ln_parallel_residual_bwd_finalize_kernelINS_22Kernel_traits_finalizeILj1024Ef6__halffS2_fjLb0ELj1024ELj4ENS_18Kernel_traits_baseILj1024EfS2_fS2_fjLj1024EEEEELb0EEEvNS_9BwdParamsE
        .type           _ZN10layer_norm40ln_parallel_residual_bwd_finalize_kernelINS_22Kernel_traits_finalizeILj1024Ef6__halffS2_fjLb0ELj1024ELj4ENS_18Kernel_traits_baseILj1024EfS2_fS2_fjLj1024EEEEELb0EEEvNS_9BwdParamsE,@function
        .size           _ZN10layer_norm40ln_parallel_residual_bwd_finalize_kernelINS_22Kernel_traits_finalizeILj1024Ef6__halffS2_fjLb0ELj1024ELj4ENS_18Kernel_traits_baseILj1024EfS2_fS2_fjLj1024EEEEELb0EEEvNS_9BwdParamsE,(.L_x_6101 - _ZN10layer_norm40ln_parallel_residual_bwd_finalize_kernelINS_22Kernel_traits_finalizeILj1024Ef6__halffS2_fjLb0ELj1024ELj4ENS_18Kernel_traits_baseILj1024EfS2_fS2_fjLj1024EEEEELb0EEEvNS_9BwdParamsE)
        .other          _ZN10layer_norm40ln_parallel_residual_bwd_finalize_kernelINS_22Kernel_traits_finalizeILj1024Ef6__halffS2_fjLb0ELj1024ELj4ENS_18Kernel_traits_baseILj1024EfS2_fS2_fjLj1024EEEEELb0EEEvNS_9BwdParamsE,@"STO_CUDA_ENTRY STV_DEFAULT"
_ZN10layer_norm40ln_parallel_residual_bwd_finalize_kernelINS_22Kernel_traits_finalizeILj1024Ef6__halffS2_fjLb0ELj1024ELj4ENS_18Kernel_traits_baseILj1024EfS2_fS2_fjLj1024EEEEELb0EEEvNS_9BwdParamsE:
.text._ZN10layer_norm40ln_parallel_residual_bwd_finalize_kernelINS_22Kernel_traits_finalizeILj1024Ef6__halffS2_fjLb0ELj1024ELj4ENS_18Kernel_traits_baseILj1024EfS2_fS2_fjLj1024EEEEELb0EEEvNS_9BwdParamsE:
        /* <DEDUP_REMOVED lines=58> */
.L_x_4134:
        /* <DEDUP_REMOVED lines=112> */
.L_x_4133:
[----:B------:R-:W-:Y:S05]  /*0aa0*/  BSYNC.RECONVERGENT B1 ;  /* 0x0000000000017941 */ /* 0x000fea0003800200 */
.L_x_4132:
        /* <DEDUP_REMOVED lines=66> */
.L_x_4136:
[----:B------:R-:W-:Y:S05]  /*0ed0*/  BSYNC.RECONVERGENT B1 ;  /* 0x0000000000017941 */ /* 0x000fea0003800200 */
.L_x_4135:
        /* <DEDUP_REMOVED lines=36> */
.L_x_4138:
[----:B------:R-:W-:Y:S05]  /*1120*/  BSYNC.RECONVERGENT B1 ;  /* 0x0000000000017941 */ /* 0x000fea0003800200 */
.L_x_4137:
        /* <DEDUP_REMOVED lines=18> */
.L_x_4131:
[----:B------:R-:W-:Y:S05]  /*1250*/  BSYNC.RECONVERGENT B0 ;  /* 0x0000000000007941 */ /* 0x000fea0003800200 */
.L_x_4130:
        /* <DEDUP_REMOVED lines=92> */
.L_x_4139:
        /* <DEDUP_REMOVED lines=14> */
.L_x_6101:


//--------------------- .text._ZN10layer_norm31ln_parallel_residual_bwd_kernelINS_13Kernel_traitsIf6__halffS2_fjLj1024ELj1ELj4ELj1ELj16ENS_18Kernel_traits_baseILj1024EfS2_fS2_fjLj128EEEEELb1ELb1ELb0EEEvNS_9BwdParamsE --------------------------
	.section	.text._ZN10layer_norm31ln_parallel_residual_bwd_kernelINS_13Kernel_traitsIf6__halffS2_fjLj1024ELj1ELj4ELj1ELj16ENS_18Kernel_traits_baseILj1024EfS2_fS2_fjLj128EEEEELb1ELb1ELb0EEEvNS_9BwdParamsE,"ax",@progbits
	.align	128
        .global         _ZN10layer_norm31ln_parallel_residual_bwd_kernelINS_13Kernel_traitsIf6__halffS2_fjLj1024ELj1ELj4ELj1ELj16ENS_18Kernel_traits_baseILj1024EfS2_fS2_fjLj128EEEEELb1ELb1ELb0EEEvNS_9BwdParamsE
        .type           _ZN10layer_norm31ln_parallel_residual_bwd_kernelINS_13Kernel_traitsIf6__halffS2_fjLj1024ELj1ELj4ELj1ELj16ENS_18Kernel_traits_baseILj1024EfS2_fS2_fjLj128EEEEELb1ELb1ELb0EEEvNS_9BwdParamsE,@function
        .size           _ZN10layer_norm31ln_parallel_residual_bwd_kernelINS_13Kernel_traitsIf6__halffS2_fjLj1024ELj1ELj4ELj1ELj16ENS_18Kernel_traits_baseILj1024EfS2_fS2_fjLj128EEEEELb1ELb1ELb0EEEvNS_9BwdParamsE,(.L_x_6102 - _ZN10layer_norm31ln_parallel_residual_bwd_kernelINS_13Kernel_traitsIf6__halffS2_fjLj1024ELj1ELj4ELj1ELj16ENS_18Kernel_traits_baseILj1024EfS2_fS2_fjLj128EEEEELb1ELb1ELb0EEEvNS_9BwdParamsE)
        .other          _ZN10layer_norm31ln_parallel_residual_bwd_kernelINS_13Kernel_traitsIf6__halffS2_fjLj1024ELj1ELj4ELj1ELj16ENS_18Kernel_traits_baseILj1024EfS2_fS2_fjLj128EEEEELb1ELb1ELb0EEEvNS_9BwdParamsE,@"STO_CUDA_ENTRY STV_DEFAULT"
_ZN10layer_norm31ln_parallel_residual_bwd_kernelINS_13Kernel_traitsIf6__halffS2_fjLj1024ELj1ELj4ELj1ELj16ENS_18Kernel_traits_baseILj1024EfS2_fS2_fjLj128EEEEELb1ELb1ELb0EEEvNS_9BwdParamsE:
.text._ZN10layer_norm31ln_parallel_residual_bwd_kernelINS_13Kernel_traitsIf6__halffS2_fjLj1024ELj1ELj4ELj1ELj16ENS_18Kernel_traits_baseILj1024EfS2_fS2_fjLj128EEEEELb1ELb1ELb0EEEvNS_9BwdParamsE:
        /* <DEDUP_REMOVED lines=116> */
.L_x_4191:
        /* <DEDUP_REMOVED lines=37> */
[----:B------:R-:W5:Y:S01]  /*0990*/  @P0 LDG.E.128 R128, desc[UR8][R212.64] ;  /* 0x00000008d4800981 */ /* 0x000f62000c1e1d00 */
[----:B-1----:R-:W-:-:S03]  /*09a0*/  @P1 IMAD.WIDE.U32 R208, R0, 0x8, R208 ;  /* 0x0000000800d01825 */ /* 0x002fc600078e00d0 */
[----:B------:R0:W5:Y:S04]  /*09b0*/  @P0 LDG.E.128 R132, desc[UR8][R212.64+0x10] ;  /* 0x00001008d4840981 */ /* 0x000168000c1e1d00 */
[----:B------:R1:W5:Y:S01]  /*09c0*/  @P1 LDG.E.64 R242, desc[UR8][R208.64] ;  /* 0x00000008d0f21981 */ /* 0x000362000c1e1b00 */
[----:B---3--:R-:W-:-:S04]  /*09d0*/  FADD.FTZ R214, -R222, R168 ;  /* 0x000000a8ded67221 */ /* 0x008fc80000010100 */
[----:B-----5:R-:W-:Y:S01]  /*09e0*/  FMUL.FTZ R223, R189, R214 ;  /* 0x000000d6bddf7220 */ /* 0x020fe20000410000 */
[--C-:B----4-:R-:W-:Y:S02]  /*09f0*/  HADD2.F32 R221, -RZ, R172.reuse.H0_H0 ;  /* 0x200000acffdd7230 */ /* 0x110fe40000004100 */
[C---:B------:R-:W-:Y:S01]  /*0a00*/  FADD.FTZ R220, -R222.reuse, R169 ;  /* 0x000000a9dedc7221 */ /* 0x040fe20000010100 */
[----:B------:R-:W-:Y:S01]  /*0a10*/  FADD.FTZ R170, -R222, R170 ;  /* 0x000000aadeaa7221 */ /* 0x000fe20000010100 */
[----:B------:R-:W-:Y:S02]  /*0a20*/  HADD2.F32 R172, -RZ, R172.H1_H1 ;  /* 0x300000acffac7230 */ /* 0x000fe40000004100 */
[----:B------:R-:W-:Y:S01]  /*0a30*/  FADD.FTZ R96, R96, R221 ;  /* 0x000000dd60607221 */ /* 0x000fe20000010000 */
[-C--:B------:R-:W-:Y:S01]  /*0a40*/  FFMA.FTZ R68, R223, R221.reuse, R68 ;  /* 0x000000dddf447223 */ /* 0x080fe20000010044 */
[----:B------:R-:W-:Y:S01]  /*0a50*/  FMUL.FTZ R221, R36, R221 ;  /* 0x000000dd24dd7220 */ /* 0x000fe20000410000 */
[----:B------:R-:W-:-:S02]  /*0a60*/  HADD2.F32 R217, -RZ, R173.H0_H0 ;  /* 0x200000adffd97230 */ /* 0x000fc40000004100 */
[----:B------:R-:W-:Y:S01]  /*0a70*/  FADD.FTZ R216, -R222, R171 ;  /* 0x000000abded87221 */ /* 0x000fe20000010100 */
[C---:B------:R-:W-:Y:S01]  /*0a80*/  FMUL.FTZ R220, R189.reuse, R220 ;  /* 0x000000dcbddc7220 */ /* 0x040fe20000410000 */
[----:B------:R-:W-:Y:S01]  /*0a90*/  FMUL.FTZ R219, R189, R170 ;  /* 0x000000aabddb7220 */ /* 0x000fe20000410000 */
[-C--:B------:R-:W-:Y:S01]  /*0aa0*/  FMUL.FTZ R218, R37, R172.reuse ;  /* 0x000000ac25da7220 */ /* 0x080fe20000410000 */
[----:B------:R-:W-:Y:S01]  /*0ab0*/  FADD.FTZ R169, RZ, R221 ;  /* 0x000000ddffa97221 */ /* 0x000fe20000010000 */
[----:B------:R-:W-:Y:S01]  /*0ac0*/  FFMA.FTZ R171, R223, R221, RZ ;  /* 0x000000dddfab7223 */ /* 0x000fe200000100ff */
[----:B------:R-:W-:Y:S02]  /*0ad0*/  HADD2.F32 R226, -RZ, R173.H1_H1 ;  /* 0x300000adffe27230 */ /* 0x000fe40000004100 */
        /* <DEDUP_REMOVED lines=13> */
[----:B------:R-:W-:Y:S02]  /*0bb0*/  HADD2.F32 R174, -RZ, R174.H1_H1 ;  /* 0x300000aeffae7230 */ /* 0x000fe40000004100 */
[C---:B------:R-:W-:Y:S01]  /*0bc0*/  FADD.FTZ R178, -R222.reuse, R178 ;  /* 0x000000b2deb27221 */ /* 0x040fe20000010100 */
[----:B0-----:R-:W-:Y:S01]  /*0bd0*/  FADD.FTZ R212, -R222, R177 ;  /* 0x000000b1ded47221 */ /* 0x001fe20000010100 */
[----:B------:R-:W-:Y:S01]  /*0be0*/  FMUL.FTZ R215, R189, R176 ;  /* 0x000000b0bdd77220 */ /* 0x000fe20000410000 */
[----:B------:R-:W-:Y:S01]  /*0bf0*/  FMUL.FTZ R213, R40, R173 ;  /* 0x000000ad28d57220 */ /* 0x000fe20000410000 */
[----:B------:R-:W-:Y:S01]  /*0c00*/  FADD.FTZ R170, R169, R214 ;  /* 0x000000d6a9aa7221 */ /* 0x000fe20000010000 */
[----:B------:R-:W-:Y:S01]  /*0c10*/  FFMA.FTZ R172, R216, R214, R171 ;  /* 0x000000d6d8ac7223 */ /* 0x000fe200000100ab */
[----:B-1----:R-:W-:-:S02]  /*0c20*/  HADD2.F32 R209, -RZ, R175.H0_H0 ;  /* 0x200000afffd17230 */ /* 0x002fc40000004100 */
        /* <DEDUP_REMOVED lines=27> */
.L_x_4143:
[----:B------:R-:W-:Y:S05]  /*0de0*/  BSYNC.RECONVERGENT B1 ;  /* 0x0000000000017941 */ /* 0x000fea0003800200 */
.L_x_4142:
        /* <DEDUP_REMOVED lines=16> */
[----:B0-----:R-:W-:-:S05]  /*0ef0*/  @P1 IMAD.WIDE.U32 R6, R226, 0x8, R6 ;  /* 0x00000008e2061825 */ /* 0x001fca00078e0006 */
[----:B------:R0:W5:Y:S01]  /*0f00*/  @P1 LDG.E.64 R240, desc[UR8][R6.64] ;  /* 0x0000000806f01981 */ /* 0x000162000c1e1b00 */
[----:B-1----:R-:W-:-:S05]  /*0f10*/  @P0 IMAD.WIDE.U32 R170, R226, 0x20, R170 ;  /* 0x00000020e2aa0825 */ /* 0x002fca00078e00aa */
[----:B------:R-:W5:Y:S04]  /*0f20*/  @P0 LDG.E.128 R136, desc[UR8][R170.64] ;  /* 0x00000008aa880981 */ /* 0x000f68000c1e1d00 */
[----:B------:R1:W5:Y:S01]  /*0f30*/  @P0 LDG.E.128 R140, desc[UR8][R170.64+0x10] ;  /* 0x00001008aa8c0981 */ /* 0x000362000c1e1d00 */
[----:B--2---:R-:W-:-:S05]  /*0f40*/  IMAD.WIDE.U32 R168, R226, 0x8, R168 ;  /* 0x00000008e2a87825 */ /* 0x004fca00078e00a8 */
[----:B------:R2:W5:Y:S01]  /*0f50*/  LDG.E.64 R232, desc[UR8][R168.64] ;  /* 0x00000008a8e87981 */ /* 0x000562000c1e1b00 */
[----:B------:R-:W-:Y:S01]  /*0f60*/  IADD3 R226, PT, PT, R226, 0x20, RZ ;  /* 0x00000020e2e27810 */ /* 0x000fe20007ffe0ff */
[C---:B---3--:R-:W-:Y:S01]  /*0f70*/  FADD.FTZ R172, -R222.reuse, R11 ;  /* 0x0000000bdeac7221 */ /* 0x048fe20000010100 */
[C---:B------:R-:W-:Y:S01]  /*0f80*/  FADD.FTZ R8, -R222.reuse, R8 ;  /* 0x00000008de087221 */ /* 0x040fe20000010100 */
[C---:B------:R-:W-:Y:S01]  /*0f90*/  FADD.FTZ R10, -R222.reuse, R10 ;  /* 0x0000000ade0a7221 */ /* 0x040fe20000010100 */
[----:B------:R-:W-:Y:S02]  /*0fa0*/  FADD.FTZ R20, -R222, R9 ;  /* 0x00000009de147221 */ /* 0x000fe40000010100 */
[C---:B0----5:R-:W-:Y:S01]  /*0fb0*/  FMUL.FTZ R7, R189.reuse, R8 ;  /* 0x00000008bd077220 */ /* 0x061fe20000410000 */
[--C-:B----4-:R-:W-:Y:S02]  /*0fc0*/  HADD2.F32 R11, -RZ, R12.reuse.H0_H0 ;  /* 0x2000000cff0b7230 */ /* 0x110fe40000004100 */
[----:B------:R-:W-:Y:S01]  /*0fd0*/  FMUL.FTZ R9, R189, R10 ;  /* 0x0000000abd097220 */ /* 0x000fe20000410000 */
[----:B------:R-:W-:-:S02]  /*0fe0*/  HADD2.F32 R12, -RZ, R12.H1_H1 ;  /* 0x3000000cff0c7230 */ /* 0x000fc40000004100 */
[-C--:B------:R-:W-:Y:S01]  /*0ff0*/  FMUL.FTZ R10, R44, R11.reuse ;  /* 0x0000000b2c0a7220 */ /* 0x080fe20000410000 */
[--C-:B------:R-:W-:Y:S02]  /*1000*/  HADD2.F32 R173, -RZ, R13.reuse.H0_H0 ;  /* 0x2000000dffad7230 */ /* 0x100fe40000004100 */
[----:B------:R-:W-:Y:S01]  /*1010*/  FADD.FTZ R178, -R222, R18 ;  /* 0x00000012deb27221 */ /* 0x000fe20000010100 */
[----:B------:R-:W-:Y:S01]  /*1020*/  FMUL.FTZ R6, R189, R20 ;  /* 0x00000014bd067220 */ /* 0x000fe20000410000 */
[----:B------:R-:W-:Y:S01]  /*1030*/  FADD.FTZ R104, R104, R11 ;  /* 0x0000000b68687221 */ /* 0x000fe20000010000 */
[----:B------:R-:W-:Y:S01]  /*1040*/  FFMA.FTZ R76, R7, R11, R76 ;  /* 0x0000000b074c7223 */ /* 0x000fe2000001004c */
[----:B-1----:R-:W-:Y:S01]  /*1050*/  FADD.FTZ R170, -R222, R17 ;  /* 0x00000011deaa7221 */ /* 0x002fe20000010100 */
[----:B------:R-:W-:Y:S01]  /*1060*/  FMUL.FTZ R11, R45, R12 ;  /* 0x0000000c2d0b7220 */ /* 0x000fe20000410000 */
[----:B------:R-:W-:Y:S01]  /*1070*/  FADD.FTZ R18, R227, R10 ;  /* 0x0000000ae3127221 */ /* 0x000fe20000010000 */
[----:B------:R-:W-:Y:S01]  /*1080*/  FFMA.FTZ R17, R7, R10, R228 ;  /* 0x0000000a07117223 */ /* 0x000fe200000100e4 */
[----:B------:R-:W-:-:S02]  /*1090*/  HADD2.F32 R174, -RZ, R13.H1_H1 ;  /* 0x3000000dffae7230 */ /* 0x000fc40000004100 */
[----:B------:R-:W-:Y:S01]  /*10a0*/  FADD.FTZ R22, -R222, R19 ;  /* 0x00000013de167221 */ /* 0x000fe20000010100 */
[----:B------:R-:W-:Y:S01]  /*10b0*/  FADD.FTZ R105, R105, R12 ;  /* 0x0000000c69697221 */ /* 0x000fe20000010000 */
[----:B------:R-:W-:Y:S01]  /*10c0*/  FFMA.FTZ R77, R6, R12, R77 ;  /* 0x0000000c064d7223 */ /* 0x000fe2000001004d */
[----:B------:R-:W-:Y:S01]  /*10d0*/  FMUL.FTZ R12, R46, R173 ;  /* 0x000000ad2e0c7220 */ /* 0x000fe20000410000 */
[----:B------:R-:W-:Y:S01]  /*10e0*/  FADD.FTZ R19, R18, R11 ;  /* 0x0000000b12137221 */ /* 0x000fe20000010000 */
[----:B------:R-:W-:Y:S01]  /*10f0*/  FFMA.FTZ R18, R6, R11, R17 ;  /* 0x0000000b06127223 */ /* 0x000fe20000010011 */
[--C-:B------:R-:W-:Y:S02]  /*1100*/  HADD2.F32 R175, -RZ, R14.reuse.H0_H0 ;  /* 0x2000000effaf7230 */ /* 0x100fe40000004100 */
[----:B------:R-:W-:Y:S01]  /*1110*/  FMUL.FTZ R13, R47, R174 ;  /* 0x000000ae2f0d7220 */ /* 0x000fe20000410000 */
[----:B------:R-:W-:Y:S01]  /*1120*/  FADD.FTZ R20, R19, R12 ;  /* 0x0000000c13147221 */ /* 0x000fe20000010000 */
[----:B------:R-:W-:Y:S01]  /*1130*/  FADD.FTZ R16, -R222, R16 ;  /* 0x00000010de107221 */ /* 0x000fe20000010100 */
[----:B------:R-:W-:Y:S01]  /*1140*/  FMUL.FTZ R8, R189, R172 ;  /* 0x000000acbd087220 */ /* 0x000fe20000410000 */
[----:B------:R-:W-:Y:S01]  /*1150*/  FFMA.FTZ R171, R9, R12, R18 ;  /* 0x0000000c09ab7223 */ /* 0x000fe20000010012 */
[----:B------:R-:W-:-:S02]  /*1160*/  HADD2.F32 R176, -RZ, R14.H1_H1 ;  /* 0x3000000effb07230 */ /* 0x000fc40000004100 */
[----:B------:R-:W-:Y:S01]  /*1170*/  FADD.FTZ R106, R106, R173 ;  /* 0x000000ad6a6a7221 */ /* 0x000fe20000010000 */
[----:B------:R-:W-:Y:S01]  /*1180*/  FFMA.FTZ R78, R9, R173, R78 ;  /* 0x000000ad094e7223 */ /* 0x000fe2000001004e */
[--C-:B--2---:R-:W-:Y:S02]  /*1190*/  HADD2.F32 R169, -RZ, R15.reuse.H0_H0 ;  /* 0x2000000fffa97230 */ /* 0x104fe40000004100 */
[----:B------:R-:W-:Y:S01]  /*11a0*/  FMUL.FTZ R14, R48, R175 ;  /* 0x000000af300e7220 */ /* 0x000fe20000410000 */
[----:B------:R-:W-:Y:S02]  /*11b0*/  HADD2.F32 R168, -RZ, R15.H1_H1 ;  /* 0x3000000fffa87230 */ /* 0x000fe40000004100 */
[----:B------:R-:W-:Y:S01]  /*11c0*/  FADD.FTZ R173, R20, R13 ;  /* 0x0000000d14ad7221 */ /* 0x000fe20000010000 */
[C---:B------:R-:W-:Y:S01]  /*11d0*/  FMUL.FTZ R15, R189.reuse, R16 ;  /* 0x00000010bd0f7220 */ /* 0x040fe20000410000 */
        /* <DEDUP_REMOVED lines=25> */
.L_x_4145:
[----:B------:R-:W-:Y:S05]  /*1370*/  BSYNC.RECONVERGENT B1 ;  /* 0x0000000000017941 */ /* 0x000fea0003800200 */
.L_x_4144:
        /* <DEDUP_REMOVED lines=23> */
[----:B------:R-:W-:Y:S01]  /*14f0*/  IADD3 R226, PT, PT, R226, 0x20, RZ ;  /* 0x00000020e2e27810 */ /* 0x000fe20007ffe0ff */
[C---:B---3--:R-:W-:Y:S01]  /*1500*/  FADD.FTZ R182, -R222.reuse, R25 ;  /* 0x00000019deb67221 */ /* 0x048fe20000010100 */
[C---:B------:R-:W-:Y:S01]  /*1510*/  FADD.FTZ R24, -R222.reuse, R24 ;  /* 0x00000018de187221 */ /* 0x040fe20000010100 */
[----:B------:R-:W-:-:S03]  /*1520*/  FADD.FTZ R186, -R222, R27 ;  /* 0x0000001bdeba7221 */ /* 0x000fc60000010100 */
[----:B-----5:R-:W-:Y:S01]  /*1530*/  FMUL.FTZ R21, R189, R24 ;  /* 0x00000018bd157220 */ /* 0x020fe20000410000 */
[--C-:B----4-:R-:W-:Y:S02]  /*1540*/  HADD2.F32 R25, -RZ, R168.reuse.H0_H0 ;  /* 0x200000a8ff197230 */ /* 0x110fe40000004100 */
[----:B------:R-:W-:-:S03]  /*1550*/  HADD2.F32 R184, -RZ, R168.H1_H1 ;  /* 0x300000a8ffb87230 */ /* 0x000fc60000004100 */
[-C--:B0-----:R-:W-:Y:S01]  /*1560*/  FMUL.FTZ R180, R52, R25.reuse ;  /* 0x0000001934b47220 */ /* 0x081fe20000410000 */
[--C-:B------:R-:W-:Y:S02]  /*1570*/  HADD2.F32 R27, -RZ, R169.reuse.H0_H0 ;  /* 0x200000a9ff1b7230 */ /* 0x100fe40000004100 */
[----:B------:R-:W-:Y:S01]  /*1580*/  FADD.FTZ R112, R112, R25 ;  /* 0x0000001970707221 */ /* 0x000fe20000010000 */
[----:B-1----:R-:W-:Y:S02]  /*1590*/  HADD2.F32 R176, -RZ, R169.H1_H1 ;  /* 0x300000a9ffb07230 */ /* 0x002fe40000004100 */
[----:B------:R-:W-:Y:S01]  /*15a0*/  FFMA.FTZ R84, R21, R25, R84 ;  /* 0x0000001915547223 */ /* 0x000fe20000010054 */
[--C-:B------:R-:W-:Y:S02]  /*15b0*/  HADD2.F32 R177, -RZ, R170.reuse.H0_H0 ;  /* 0x200000aaffb17230 */ /* 0x100fe40000004100 */
[----:B------:R-:W-:Y:S01]  /*15c0*/  FADD.FTZ R26, -R222, R26 ;  /* 0x0000001ade1a7221 */ /* 0x000fe20000010100 */
[----:B------:R-:W-:-:S02]  /*15d0*/  HADD2.F32 R188, -RZ, R170.H1_H1 ;  /* 0x300000aaffbc7230 */ /* 0x000fc40000004100 */
[----:B------:R-:W-:Y:S01]  /*15e0*/  FMUL.FTZ R25, R53, R184 ;  /* 0x000000b835197220 */ /* 0x000fe20000410000 */
[--C-:B------:R-:W-:Y:S02]  /*15f0*/  HADD2.F32 R169, -RZ, R171.reuse.H0_H0 ;  /* 0x200000abffa97230 */ /* 0x100fe40000004100 */
[----:B------:R-:W-:Y:S01]  /*1600*/  FADD.FTZ R170, R227, R180 ;  /* 0x000000b4e3aa7221 */ /* 0x000fe20000010000 */
[----:B------:R-:W-:Y:S02]  /*1610*/  HADD2.F32 R168, -RZ, R171.H1_H1 ;  /* 0x300000abffa87230 */ /* 0x000fe40000004100 */
[----:B------:R-:W-:Y:S01]  /*1620*/  FMUL.FTZ R24, R189, R182 ;  /* 0x000000b6bd187220 */ /* 0x000fe20000410000 */
[----:B------:R-:W-:Y:S01]  /*1630*/  FFMA.FTZ R171, R21, R180, R228 ;  /* 0x000000b415ab7223 */ /* 0x000fe200000100e4 */
[C---:B------:R-:W-:Y:S01]  /*1640*/  FADD.FTZ R178, -R222.reuse, R173 ;  /* 0x000000addeb27221 */ /* 0x040fe20000010100 */
[----:B------:R-:W-:Y:S01]  /*1650*/  FADD.FTZ R172, -R222, R172 ;  /* 0x000000acdeac7221 */ /* 0x000fe20000010100 */
        /* <DEDUP_REMOVED lines=42> */
.L_x_4147:
[----:B------:R-:W-:Y:S05]  /*1900*/  BSYNC.RECONVERGENT B1 ;  /* 0x0000000000017941 */ /* 0x000fea0003800200 */
.L_x_4146:
        /* <DEDUP_REMOVED lines=15> */
[----:B------:R-:W5:Y:S07]  /*1a00*/  LDG.E.64 R230, desc[UR8][R194.64] ;  /* 0x00000008c2e67981 */ /* 0x000f6e000c1e1b00 */
[----:B------:R-:W1:Y:S08]  /*1a10*/  @P1 LDC.64 R192, c[0x0][0x3b8] ;  /* 0x0000ee00ffc01b82 */ /* 0x000e700000000a00 */
[----:B------:R-:W2:Y:S01]  /*1a20*/  @P0 LDC.64 R196, c[0x0][0x438] ;  /* 0x00010e00ffc40b82 */ /* 0x000ea20000000a00 */
[----:B-1----:R-:W-:-:S05]  /*1a30*/  @P1 IMAD.WIDE.U32 R192, R226, 0x8, R192 ;  /* 0x00000008e2c01825 */ /* 0x002fca00078e00c0 */
[----:B------:R1:W5:Y:S01]  /*1a40*/  @P1 LDG.E.64 R236, desc[UR8][R192.64] ;  /* 0x00000008c0ec1981 */ /* 0x000362000c1e1b00 */
[----:B--2---:R-:W-:-:S05]  /*1a50*/  @P0 IMAD.WIDE.U32 R196, R226, 0x20, R196 ;  /* 0x00000020e2c40825 */ /* 0x004fca00078e00c4 */
[----:B------:R-:W5:Y:S04]  /*1a60*/  @P0 LDG.E.128 R32, desc[UR8][R196.64] ;  /* 0x00000008c4200981 */ /* 0x000f68000c1e1d00 */
[----:B------:R2:W5:Y:S01]  /*1a70*/  @P0 LDG.E.128 R28, desc[UR8][R196.64+0x10] ;  /* 0x00001008c41c0981 */ /* 0x000562000c1e1d00 */
[C---:B---3--:R-:W-:Y:S01]  /*1a80*/  FADD.FTZ R200, -R222.reuse, R169 ;  /* 0x000000a9dec87221 */ /* 0x048fe20000010100 */
[C---:B0-----:R-:W-:Y:S01]  /*1a90*/  FADD.FTZ R198, -R222.reuse, R168 ;  /* 0x000000a8dec67221 */ /* 0x041fe20000010100 */
[C---:B------:R-:W-:Y:S01]  /*1aa0*/  FADD.FTZ R170, -R222.reuse, R170 ;  /* 0x000000aadeaa7221 */ /* 0x040fe20000010100 */
[----:B------:R-:W-:Y:S02]  /*1ab0*/  FADD.FTZ R202, -R222, R171 ;  /* 0x000000abdeca7221 */ /* 0x000fe40000010100 */
[----:B-----5:R-:W-:Y:S01]  /*1ac0*/  FMUL.FTZ R191, R189, R198 ;  /* 0x000000c6bdbf7220 */ /* 0x020fe20000410000 */
[----:B----4-:R-:W-:-:S02]  /*1ad0*/  HADD2.F32 R169, -RZ, R176.H0_H0 ;  /* 0x200000b0ffa97230 */ /* 0x010fc40000004100 */
[----:B------:R-:W-:-:S03]  /*1ae0*/  HADD2.F32 R176, -RZ, R176.H1_H1 ;  /* 0x300000b0ffb07230 */ /* 0x000fc60000004100 */
[-C--:B------:R-:W-:Y:S01]  /*1af0*/  FMUL.FTZ R198, R60, R169.reuse ;  /* 0x000000a93cc67220 */ /* 0x080fe20000410000 */
[--C-:B------:R-:W-:Y:S02]  /*1b00*/  HADD2.F32 R171, -RZ, R177.reuse.H0_H0 ;  /* 0x200000b1ffab7230 */ /* 0x100fe40000004100 */
[----:B-1----:R-:W-:Y:S01]  /*1b10*/  FMUL.FTZ R193, R189, R170 ;  /* 0x000000aabdc17220 */ /* 0x002fe20000410000 */
[----:B------:R-:W-:Y:S01]  /*1b20*/  FADD.FTZ R160, R160, R169 ;  /* 0x000000a9a0a07221 */ /* 0x000fe20000010000 */
[----:B------:R-:W-:Y:S01]  /*1b30*/  FFMA.FTZ R120, R191, R169, R120 ;  /* 0x000000a9bf787223 */ /* 0x000fe20000010078 */
[----:B------:R-:W-:Y:S01]  /*1b40*/  FMUL.FTZ R199, R61, R176 ;  /* 0x000000b03dc77220 */ /* 0x000fe20000410000 */
[----:B------:R-:W-:Y:S01]  /*1b50*/  FADD.FTZ R170, R227, R198 ;  /* 0x000000c6e3aa7221 */ /* 0x000fe20000010000 */
[----:B------:R-:W-:Y:S01]  /*1b60*/  FMUL.FTZ R192, R189, R200 ;  /* 0x000000c8bdc07220 */ /* 0x000fe20000410000 */
        /* <DEDUP_REMOVED lines=9> */
[----:B------:R-:W-:Y:S01]  /*1c00*/  FADD.FTZ R226, -R222, R173 ;  /* 0x000000addee27221 */ /* 0x000fe20000010100 */
[--C-:B------:R-:W-:Y:S02]  /*1c10*/  HADD2.F32 R173, -RZ, R178.reuse.H0_H0 ;  /* 0x200000b2ffad7230 */ /* 0x100fe40000004100 */
[----:B------:R-:W-:Y:S01]  /*1c20*/  FADD.FTZ R163, R163, R172 ;  /* 0x000000aca3a37221 */ /* 0x000fe20000010000 */
[-C--:B------:R-:W-:Y:S01]  /*1c30*/  FFMA.FTZ R123, R194, R172.reuse, R123 ;  /* 0x000000acc27b7223 */ /* 0x080fe2000001007b */
[----:B------:R-:W-:Y:S01]  /*1c40*/  FMUL.FTZ R201, R63, R172 ;  /* 0x000000ac3fc97220 */ /* 0x000fe20000410000 */
[----:B------:R-:W-:Y:S01]  /*1c50*/  FADD.FTZ R172, R171, R200 ;  /* 0x000000c8abac7221 */ /* 0x000fe20000010000 */
[----:B------:R-:W-:Y:S01]  /*1c60*/  FFMA.FTZ R169, R193, R200, R170 ;  /* 0x000000c8c1a97223 */ /* 0x000fe200000100aa */
[----:B------:R-:W-:-:S02]  /*1c70*/  HADD2.F32 R178, -RZ, R178.H1_H1 ;  /* 0x300000b2ffb27230 */ /* 0x000fc40000004100 */
[C---:B------:R-:W-:Y:S01]  /*1c80*/  FMUL.FTZ R195, R189.reuse, R204 ;  /* 0x000000ccbdc37220 */ /* 0x040fe20000410000 */
[----:B------:R-:W-:Y:S01]  /*1c90*/  FMUL.FTZ R202, R64, R173 ;  /* 0x000000ad40ca7220 */ /* 0x000fe20000410000 */
[----:B------:R-:W-:Y:S01]  /*1ca0*/  FADD.FTZ R171, R172, R201 ;  /* 0x000000c9acab7221 */ /* 0x000fe20000010000 */
[----:B------:R-:W-:Y:S01]  /*1cb0*/  FFMA.FTZ R170, R194, R201, R169 ;  /* 0x000000c9c2aa7223 */ /* 0x000fe200000100a9 */
[C---:B------:R-:W-:Y:S01]  /*1cc0*/  FADD.FTZ R206, -R222.reuse, R175 ;  /* 0x000000afdece7221 */ /* 0x040fe20000010100 */
[--C-:B------:R-:W-:Y:S02]  /*1cd0*/  HADD2.F32 R175, -RZ, R179.reuse.H0_H0 ;  /* 0x200000b3ffaf7230 */ /* 0x100fe40000004100 */
[----:B------:R-:W-:Y:S01]  /*1ce0*/  FADD.FTZ R174, -R222, R174 ;  /* 0x000000aedeae7221 */ /* 0x000fe20000010100 */
[----:B--2---:R-:W-:Y:S01]  /*1cf0*/  FMUL.FTZ R196, R189, R226 ;  /* 0x000000e2bdc47220 */ /* 0x004fe20000410000 */
        /* <DEDUP_REMOVED lines=24> */
.L_x_4149:
[----:B------:R-:W-:Y:S05]  /*1e80*/  BSYNC.RECONVERGENT B1 ;  /* 0x0000000000017941 */ /* 0x000fea0003800200 */
.L_x_4148:
        /* <DEDUP_REMOVED lines=23> */
.L_x_4203:
        /* <DEDUP_REMOVED lines=19> */
[-CC-:B0-----:R-:W-:Y:S01]  /*2130*/  FFMA.FTZ R174, R208, R172.reuse, R173.reuse ;  /* 0x000000acd0ae7223 */ /* 0x181fe200000100ad */
[-CC-:B------:R-:W-:Y:S01]  /*2140*/  FFMA.FTZ R169, R212, R172.reuse, R173.reuse ;  /* 0x000000acd4a97223 */ /* 0x180fe200000100ad */
[----:B------:R-:W-:Y:S01]  /*2150*/  ISETP.GE.U32.AND P0, PT, R234, RZ, PT ;  /* 0x000000ffea00720c */ /* 0x000fe20003f06070 */
[----:B------:R-:W-:Y:S01]  /*2160*/  FADD.FTZ R170, R209, -R168 ;  /* 0x800000a8d1aa7221 */ /* 0x000fe20000010000 */
[----:B------:R-:W-:Y:S01]  /*2170*/  FFMA.FTZ R168, R215, R172, R173 ;  /* 0x000000acd7a87223 */ /* 0x000fe200000100ad */
[----:B------:R-:W-:Y:S01]  /*2180*/  FADD.FTZ R174, R207, -R174 ;  /* 0x800000aecfae7221 */ /* 0x000fe20000010000 */
        /* <DEDUP_REMOVED lines=21> */
[----:B------:R-:W-:Y:S01]  /*22e0*/  F2FP.F16.F32.PACK_AB R171, R174, R171 ;  /* 0x000000abaeab723e */ /* 0x000fe200000000ff */
        /* <DEDUP_REMOVED lines=23> */
[----:B------:R-:W-:Y:S01]  /*2460*/  F2FP.F16.F32.PACK_AB R168, R175, R168 ;  /* 0x000000a8afa8723e */ /* 0x000fe200000000ff */
[----:B------:R-:W-:Y:S06]  /*2470*/  BRA `(.L_x_4156) ;  /* 0x0000001c007c7947 */ /* 0x000fec0003800000 */
.L_x_4155:
        /* <DEDUP_REMOVED lines=27> */
[----:B------:R-:W-:Y:S01]  /*2630*/  F2FP.F16.F32.PACK_AB R171, R154, R171 ;  /* 0x000000ab9aab723e */ /* 0x000fe200000000ff */
[--C-:B------:R-:W-:Y:S01]  /*2640*/  FFMA.FTZ R154, R219, R172, R173.reuse ;  /* 0x000000acdb9a7223 */ /* 0x100fe200000100ad */
[----:B------:R-:W-:Y:S01]  /*2650*/  FSEL R153, R153, RZ, P0 ;  /* 0x000000ff99997208 */ /* 0x000fe20000000000 */
[----:B------:R-:W-:Y:S01]  /*2660*/  FADD.FTZ R152, R221, -R152 ;  /* 0x80000098dd987221 */ /* 0x000fe20000010000 */
[----:B------:R-:W-:Y:S01]  /*2670*/  LOP3.LUT P1, RZ, R234, 0xff, RZ, 0xc0, !PT ;  /* 0x000000ffeaff7812 */ /* 0x000fe2000782c0ff */
[----:B------:R-:W-:Y:S01]  /*2680*/  FADD.FTZ R154, R217, -R154 ;  /* 0x8000009ad99a7221 */ /* 0x000fe20000010000 */
[----:B------:R-:W-:Y:S01]  /*2690*/  F2FP.F16.F32.PACK_AB R170, R153, R170 ;  /* 0x000000aa99aa723e */ /* 0x000fe200000000ff */
        /* <DEDUP_REMOVED lines=17> */
[----:B------:R-:W-:Y:S02]  /*27b0*/  F2FP.F16.F32.PACK_AB R169, R177, R174 ;  /* 0x000000aeb1a9723e */ /* 0x000fe400000000ff */
[----:B------:R-:W-:Y:S01]  /*27c0*/  F2FP.F16.F32.PACK_AB R168, R175, R168 ;  /* 0x000000a8afa8723e */ /* 0x000fe200000000ff */
[----:B------:R-:W-:Y:S06]  /*27d0*/  BRA `(.L_x_4156) ;  /* 0x0000001800a47947 */ /* 0x000fec0003800000 */
.L_x_4154:
        /* <DEDUP_REMOVED lines=34> */
[----:B------:R-:W-:Y:S01]  /*2a00*/  F2FP.F16.F32.PACK_AB R171, R171, R170 ;  /* 0x000000aaabab723e */ /* 0x000fe200000000ff */
[----:B------:R-:W-:Y:S01]  /*2a10*/  FMUL.FTZ R175, R175, UR13 ;  /* 0x0000000dafaf7c20 */ /* 0x000fe20008410000 */
[----:B------:R-:W-:Y:S01]  /*2a20*/  F2FP.F16.F32.PACK_AB R170, R169, R168 ;  /* 0x000000a8a9aa723e */ /* 0x000fe200000000ff */
        /* <DEDUP_REMOVED lines=19> */
[----:B------:R-:W-:-:S02]  /*2b60*/  F2FP.F16.F32.PACK_AB R169, R177, R174 ;  /* 0x000000aeb1a9723e */ /* 0x000fc400000000ff */
[----:B------:R-:W-:Y:S01]  /*2b70*/  F2FP.F16.F32.PACK_AB R168, R175, R168 ;  /* 0x000000a8afa8723e */ /* 0x000fe200000000ff */
[----:B------:R-:W-:Y:S06]  /*2b80*/  BRA `(.L_x_4156) ;  /* 0x0000001400b87947 */ /* 0x000fec0003800000 */
.L_x_4157:
        /* <DEDUP_REMOVED lines=26> */
[----:B------:R-:W-:Y:S01]  /*2d30*/  F2FP.F16.F32.PACK_AB R171, R155, R154 ;  /* 0x0000009a9bab723e */ /* 0x000fe200000000ff */
[----:B------:R-:W-:Y:S01]  /*2d40*/  FFMA.FTZ R154, R219, R172, R173 ;  /* 0x000000acdb9a7223 */ /* 0x000fe200000100ad */
[----:B------:R-:W-:Y:S01]  /*2d50*/  FSEL R153, R153, RZ, P0 ;  /* 0x000000ff99997208 */ /* 0x000fe20000000000 */
[----:B------:R-:W-:Y:S01]  /*2d60*/  FADD.FTZ R152, R221, -R152 ;  /* 0x80000098dd987221 */ /* 0x000fe20000010000 */
[----:B------:R-:W-:Y:S01]  /*2d70*/  FADD.FTZ R176, R214, -R169 ;  /* 0x800000a9d6b07221 */ /* 0x000fe20000010000 */
[----:B------:R-:W-:Y:S01]  /*2d80*/  FADD.FTZ R155, R217, -R154 ;  /* 0x8000009ad99b7221 */ /* 0x000fe20000010000 */
[----:B------:R-:W-:Y:S01]  /*2d90*/  F2FP.F16.F32.PACK_AB R170, R153, R170 ;  /* 0x000000aa99aa723e */ /* 0x000fe200000000ff */
        /* <DEDUP_REMOVED lines=21> */
.L_x_4153:
        /* <DEDUP_REMOVED lines=11> */
[-CC-:B------:R-:W-:Y:S01]  /*2fa0*/  FFMA.FTZ R125, R212, R172.reuse, R173.reuse ;  /* 0x000000acd47d7223 */ /* 0x180fe200000100ad */
        /* <DEDUP_REMOVED lines=24> */
[----:B------:R-:W-:Y:S01]  /*3130*/  F2FP.F16.F32.PACK_AB R127, R124, R127 ;  /* 0x0000007f7c7f723e */ /* 0x000fe200000000ff */
        /* <DEDUP_REMOVED lines=11> */
[----:B------:R-:W-:Y:S02]  /*31f0*/  F2FP.F16.F32.PACK_AB R126, R125, R126 ;  /* 0x0000007e7d7e723e */ /* 0x000fe400000000ff */
[----:B------:R-:W-:Y:S01]  /*3200*/  F2FP.F16.F32.PACK_AB R171, R176, R171 ;  /* 0x000000abb0ab723e */ /* 0x000fe200000000ff */
        /* <DEDUP_REMOVED lines=8> */
[----:B------:R-:W-:Y:S02]  /*3290*/  F2FP.F16.F32.PACK_AB R170, R125, R170 ;  /* 0x000000aa7daa723e */ /* 0x000fe400000000ff */
[----:B------:R-:W-:Y:S01]  /*32a0*/  FSEL R125, R174, RZ, P0 ;  /* 0x000000ffae7d7208 */ /* 0x000fe20000000000 */
[----:B------:R-:W-:Y:S01]  /*32b0*/  FMUL.FTZ R175, R168, UR13 ;  /* 0x0000000da8af7c20 */ /* 0x000fe20008410000 */
[----:B------:R-:W-:Y:S02]  /*32c0*/  FSEL R124, R176, RZ, P1 ;  /* 0x000000ffb07c7208 */ /* 0x000fe40000800000 */
[----:B------:R-:W-:Y:S02]  /*32d0*/  LOP3.LUT P1, RZ, R234, 0xff0000, RZ, 0xc0, !PT ;  /* 0x00ff0000eaff7812 */ /* 0x000fe4000782c0ff */
[----:B------:R-:W-:Y:S01]  /*32e0*/  F2FP.F16.F32.PACK_AB R125, R124, R125 ;  /* 0x0000007d7c7d723e */ /* 0x000fe200000000ff */
        /* <DEDUP_REMOVED lines=15> */
[----:B------:R-:W-:Y:S02]  /*33e0*/  F2FP.F16.F32.PACK_AB R169, R176, R169 ;  /* 0x000000a9b0a9723e */ /* 0x000fe400000000ff */
[----:B------:R-:W-:-:S02]  /*33f0*/  F2FP.F16.F32.PACK_AB R124, R175, R124 ;  /* 0x0000007caf7c723e */ /* 0x000fc400000000ff */
[----:B------:R-:W-:Y:S01]  /*3400*/  F2FP.F16.F32.PACK_AB R168, R177, R168 ;  /* 0x000000a8b1a8723e */ /* 0x000fe200000000ff */
[----:B------:R-:W-:Y:S06]  /*3410*/  BRA `(.L_x_4156) ;  /* 0x0000000c00947947 */ /* 0x000fec0003800000 */
.L_x_4159:
[-CC-:B------:R-:W-:Y:S01]  /*3420*/  FFMA.FTZ R124, R211, R172.reuse, R173.reuse ;  /* 0x000000acd37c7223 */ /* 0x180fe200000100ad */
[-CC-:B------:R-:W-:Y:S01]  /*3430*/  FFMA.FTZ R126, R208, R172.reuse, R173.reuse ;  /* 0x000000acd07e7223 */ /* 0x180fe200000100ad */
[----:B------:R-:W-:Y:S01]  /*3440*/  ISETP.GE.U32.AND P0, PT, R242, RZ, PT ;  /* 0x000000fff200720c */ /* 0x000fe20003f06070 */
[--C-:B------:R-:W-:Y:S01]  /*3450*/  FFMA.FTZ R125, R212, R172, R173.reuse ;  /* 0x000000acd47d7223 */ /* 0x100fe200000100ad */
[----:B------:R-:W-:Y:S01]  /*3460*/  FADD.FTZ R124, R209, -R124 ;  /* 0x8000007cd17c7221 */ /* 0x000fe20000010000 */
[----:B------:R-:W-:Y:S01]  /*3470*/  FADD.FTZ R126, R207, -R126 ;  /* 0x8000007ecf7e7221 */ /* 0x000fe20000010000 */
[----:B------:R-:W-:Y:S02]  /*3480*/  LOP3.LUT P1, RZ, R243, 0xff0000, RZ, 0xc0, !PT ;  /* 0x00ff0000f3ff7812 */ /* 0x000fe4000782c0ff */
        /* <DEDUP_REMOVED lines=17> */
[----:B------:R-:W-:Y:S01]  /*35a0*/  F2FP.F16.F32.PACK_AB R127, R152, R127 ;  /* 0x0000007f987f723e */ /* 0x000fe200000000ff */
        /* <DEDUP_REMOVED lines=23> */
[----:B------:R-:W-:Y:S01]  /*3720*/  F2FP.F16.F32.PACK_AB R126, R177, R152 ;  /* 0x00000098b17e723e */ /* 0x000fe200000000ff */
[----:B------:R-:W-:Y:S01]  /*3730*/  FADD.FTZ R152, R218, -R125 ;  /* 0x8000007dda987221 */ /* 0x000fe20000010000 */
[----:B------:R-:W-:Y:S01]  /*3740*/  F2FP.F16.F32.PACK_AB R125, R153, R124 ;  /* 0x0000007c997d723e */ /* 0x000fe200000000ff */
[----:B------:R-:W-:Y:S01]  /*3750*/  FFMA.FTZ R124, R223, R172, R173 ;  /* 0x000000acdf7c7223 */ /* 0x000fe200000100ad */
[C---:B------:R-:W-:Y:S01]  /*3760*/  LOP3.LUT P1, RZ, R234.reuse, 0xff0000, RZ, 0xc0, !PT ;  /* 0x00ff0000eaff7812 */ /* 0x040fe2000782c0ff */
[----:B------:R-:W-:Y:S01]  /*3770*/  FMUL.FTZ R153, R189, R152 ;  /* 0x00000098bd997220 */ /* 0x000fe20000410000 */
[----:B------:R-:W-:Y:S01]  /*3780*/  LOP3.LUT P0, RZ, R234, 0xff000000, RZ, 0xc0, !PT ;  /* 0xff000000eaff7812 */ /* 0x000fe2000780c0ff */
[----:B------:R-:W-:Y:S01]  /*3790*/  FADD.FTZ R124, R221, -R124 ;  /* 0x8000007cdd7c7221 */ /* 0x000fe20000010000 */
[----:B------:R-:W-:Y:S01]  /*37a0*/  F2FP.F16.F32.PACK_AB R171, R168, R171 ;  /* 0x000000aba8ab723e */ /* 0x000fe200000000ff */
[----:B------:R-:W-:Y:S01]  /*37b0*/  FMUL.FTZ R168, R153, UR13 ;  /* 0x0000000d99a87c20 */ /* 0x000fe20008410000 */
[----:B------:R-:W-:Y:S01]  /*37c0*/  FSEL R169, R169, RZ, P1 ;  /* 0x000000ffa9a97208 */ /* 0x000fe20000800000 */
[----:B------:R-:W-:Y:S01]  /*37d0*/  FMUL.FTZ R152, R189, R124 ;  /* 0x0000007cbd987220 */ /* 0x000fe20000410000 */
[----:B------:R-:W-:-:S02]  /*37e0*/  FSEL R174, R174, RZ, P0 ;  /* 0x000000ffaeae7208 */ /* 0x000fc40000000000 */
[----:B------:R-:W-:Y:S01]  /*37f0*/  LOP3.LUT P1, RZ, R234, 0xff00, RZ, 0xc0, !PT ;  /* 0x0000ff00eaff7812 */ /* 0x000fe2000782c0ff */
[----:B------:R-:W-:Y:S01]  /*3800*/  FMUL.FTZ R124, R152, UR13 ;  /* 0x0000000d987c7c20 */ /* 0x000fe20008410000 */
[----:B------:R-:W-:Y:S02]  /*3810*/  LOP3.LUT P0, RZ, R242, 0xff00, RZ, 0xc0, !PT ;  /* 0x0000ff00f2ff7812 */ /* 0x000fe4000780c0ff */
[----:B------:R-:W-:Y:S02]  /*3820*/  F2FP.F16.F32.PACK_AB R170, R175, R170 ;  /* 0x000000aaafaa723e */ /* 0x000fe400000000ff */
        /* <DEDUP_REMOVED lines=8> */
[----:B------:R-:W-:Y:S01]  /*38b0*/  F2FP.F16.F32.PACK_AB R168, R175, R168 ;  /* 0x000000a8afa8723e */ /* 0x000fe200000000ff */
[----:B------:R-:W-:Y:S06]  /*38c0*/  BRA `(.L_x_4156) ;  /* 0x0000000800687947 */ /* 0x000fec0003800000 */
.L_x_4158:
        /* <DEDUP_REMOVED lines=80> */
.L_x_4160:
[-CC-:B------:R-:W-:Y:S01]  /*3dd0*/  FFMA.FTZ R124, R211, R172.reuse, R173.reuse ;  /* 0x000000acd37c7223 */ /* 0x180fe200000100ad */
[-CC-:B------:R-:W-:Y:S01]  /*3de0*/  FFMA.FTZ R126, R208, R172.reuse, R173.reuse ;  /* 0x000000acd07e7223 */ /* 0x180fe200000100ad */
[----:B------:R-:W-:Y:S01]  /*3df0*/  ISETP.GE.U32.AND P0, PT, R242, RZ, PT ;  /* 0x000000fff200720c */ /* 0x000fe20003f06070 */
[----:B------:R-:W-:Y:S01]  /*3e00*/  FFMA.FTZ R125, R212, R172, R173 ;  /* 0x000000acd47d7223 */ /* 0x000fe200000100ad */
        /* <DEDUP_REMOVED lines=49> */
[----:B------:R-:W-:Y:S01]  /*4120*/  FFMA.FTZ R153, R189, R152, R129 ;  /* 0x00000098bd997223 */ /* 0x000fe20000010081 */
[----:B------:R-:W-:Y:S01]  /*4130*/  LOP3.LUT P0, RZ, R234, 0xff000000, RZ, 0xc0, !PT ;  /* 0xff000000eaff7812 */ /* 0x000fe2000780c0ff */
[----:B------:R-:W-:Y:S01]  /*4140*/  FADD.FTZ R124, R221, -R124 ;  /* 0x8000007cdd7c7221 */ /* 0x000fe20000010000 */
[----:B------:R-:W-:Y:S01]  /*4150*/  F2FP.F16.F32.PACK_AB R171, R168, R171 ;  /* 0x000000aba8ab723e */ /* 0x000fe200000000ff */
[----:B------:R-:W-:Y:S01]  /*4160*/  FMUL.FTZ R168, R153, UR13 ;  /* 0x0000000d99a87c20 */ /* 0x000fe20008410000 */
[----:B------:R-:W-:Y:S01]  /*4170*/  FSEL R169, R169, RZ, P1 ;  /* 0x000000ffa9a97208 */ /* 0x000fe20000800000 */
[----:B------:R-:W-:Y:S01]  /*4180*/  FFMA.FTZ R152, R189, R124, R128 ;  /* 0x0000007cbd987223 */ /* 0x000fe20000010080 */
        /* <DEDUP_REMOVED lines=13> */
[----:B------:R-:W-:-:S07]  /*4260*/  F2FP.F16.F32.PACK_AB R168, R175, R168 ;  /* 0x000000a8afa8723e */ /* 0x000fce00000000ff */
.L_x_4156:
        /* <DEDUP_REMOVED lines=15> */
.L_x_4152:
[----:B------:R-:W-:Y:S05]  /*4360*/  BSYNC.RECONVERGENT B1 ;  /* 0x0000000000017941 */ /* 0x000fea0003800200 */
.L_x_4151:
        /* <DEDUP_REMOVED lines=13> */
[----:B------:R-:W-:-:S03]  /*4440*/  LOP3.LUT P5, RZ, R233, 0xff0000, RZ, 0xc0, !PT ;  /* 0x00ff0000e9ff7812 */ /* 0x000fc600078ac0ff */
[----:B------:R-:W-:-:S04]  /*4450*/  FADD.FTZ R125, R18, -R125 ;  /* 0x8000007d127d7221 */ /* 0x000fc80000010000 */
[----:B-----5:R-:W-:Y:S01]  /*4460*/  FFMA.FTZ R158, R189, R125, R142 ;  /* 0x0000007dbd9e7223 */ /* 0x020fe2000001008e */
[----:B------:R-:W-:-:S03]  /*4470*/  FFMA.FTZ R125, R22, R172, R173 ;  /* 0x000000ac167d7223 */ /* 0x000fc600000100ad */
[----:B------:R-:W-:Y:S01]  /*4480*/  FMUL.FTZ R124, R158, UR13 ;  /* 0x0000000d9e7c7c20 */ /* 0x000fe20008410000 */
[----:B------:R-:W-:Y:S01]  /*4490*/  FADD.FTZ R126, R20, -R125 ;  /* 0x8000007d147e7221 */ /* 0x000fe20000010000 */
[----:B------:R-:W-:-:S03]  /*44a0*/  FFMA.FTZ R125, R15, R172, R173 ;  /* 0x000000ac0f7d7223 */ /* 0x000fc600000100ad */
[----:B------:R-:W-:Y:S01]  /*44b0*/  FSEL R171, R124, RZ, P5 ;  /* 0x000000ff7cab7208 */ /* 0x000fe20002800000 */
[----:B------:R-:W-:Y:S01]  /*44c0*/  FFMA.FTZ R159, R189, R126, R143 ;  /* 0x0000007ebd9f7223 */ /* 0x000fe2000001008f */
[----:B------:R-:W-:Y:S01]  /*44d0*/  LOP3.LUT P5, RZ, R241, 0xff0000, RZ, 0xc0, !PT ;  /* 0x00ff0000f1ff7812 */ /* 0x000fe200078ac0ff */
[----:B------:R-:W-:Y:S02]  /*44e0*/  FADD.FTZ R125, R14, -R125 ;  /* 0x8000007d0e7d7221 */ /* 0x000fe40000010000 */
[----:B------:R-:W-:Y:S01]  /*44f0*/  FMUL.FTZ R127, R159, UR13 ;  /* 0x0000000d9f7f7c20 */ /* 0x000fe20008410000 */
[----:B------:R-:W-:Y:S01]  /*4500*/  FSEL R152, R124, RZ, P5 ;  /* 0x000000ff7c987208 */ /* 0x000fe20002800000 */
[-CC-:B------:R-:W-:Y:S01]  /*4510*/  FFMA.FTZ R124, R16, R172.reuse, R173.reuse ;  /* 0x000000ac107c7223 */ /* 0x180fe200000100ad */
[----:B------:R-:W-:Y:S01]  /*4520*/  ISETP.GE.U32.AND P5, PT, R232, RZ, PT ;  /* 0x000000ffe800720c */ /* 0x000fe20003fa6070 */
[----:B------:R-:W-:Y:S01]  /*4530*/  FFMA.FTZ R156, R189, R125, R140 ;  /* 0x0000007dbd9c7223 */ /* 0x000fe2000001008c */
[----:B------:R-:W-:Y:S01]  /*4540*/  FFMA.FTZ R125, R9, R172, R173 ;  /* 0x000000ac097d7223 */ /* 0x000fe200000100ad */
[----:B------:R-:W-:Y:S01]  /*4550*/  FADD.FTZ R126, R17, -R124 ;  /* 0x8000007c117e7221 */ /* 0x000fe20000010000 */
[----:B------:R-:W-:Y:S01]  /*4560*/  ISETP.GE.U32.AND.EX P5, PT, R233, 0x1000000, PT, P5 ;  /* 0x01000000e900780c */ /* 0x000fe20003fa6150 */
[----:B------:R-:W-:Y:S01]  /*4570*/  FMUL.FTZ R124, R156, UR13 ;  /* 0x0000000d9c7c7c20 */ /* 0x000fe20008410000 */
[----:B------:R-:W-:Y:S01]  /*4580*/  FADD.FTZ R125, R12, -R125 ;  /* 0x8000007d0c7d7221 */ /* 0x000fe20000010000 */
[----:B------:R-:W-:Y:S01]  /*4590*/  FFMA.FTZ R157, R189, R126, R141 ;  /* 0x0000007ebd9d7223 */ /* 0x000fe2000001008d */
[----:B------:R-:W-:-:S02]  /*45a0*/  FSEL R168, R127, RZ, P5 ;  /* 0x000000ff7fa87208 */ /* 0x000fc40002800000 */
[----:B------:R-:W-:Y:S01]  /*45b0*/  ISETP.GE.U32.AND P5, PT, R240, RZ, PT ;  /* 0x000000fff000720c */ /* 0x000fe20003fa6070 */
[----:B------:R-:W-:Y:S01]  /*45c0*/  FFMA.FTZ R154, R189, R125, R138 ;  /* 0x0000007dbd9a7223 */ /* 0x000fe2000001008a */
[----:B------:R-:W-:Y:S02]  /*45d0*/  F2FP.F16.F32.PACK_AB R171, R168, R171 ;  /* 0x000000aba8ab723e */ /* 0x000fe400000000ff */
[----:B------:R-:W-:Y:S01]  /*45e0*/  ISETP.GE.U32.AND.EX P5, PT, R241, 0x1000000, PT, P5 ;  /* 0x01000000f100780c */ /* 0x000fe20003fa6150 */
[----:B------:R-:W-:-:S03]  /*45f0*/  FMUL.FTZ R125, R154, UR13 ;  /* 0x0000000d9a7d7c20 */ /* 0x000fc60008410000 */
        /* <DEDUP_REMOVED lines=13> */
[----:B------:R-:W-:Y:S02]  /*46d0*/  F2FP.F16.F32.PACK_AB R170, R175, R170 ;  /* 0x000000aaafaa723e */ /* 0x000fe400000000ff */
[----:B------:R-:W-:Y:S01]  /*46e0*/  FSEL R177, R127, RZ, P5 ;  /* 0x000000ff7fb17208 */ /* 0x000fe20002800000 */
[----:B------:R-:W-:Y:S01]  /*46f0*/  FADD.FTZ R124, R11, -R124 ;  /* 0x8000007c0b7c7221 */ /* 0x000fe20000010000 */
[----:B------:R-:W-:-:S02]  /*4700*/  LOP3.LUT P5, RZ, R232, 0xff0000, RZ, 0xc0, !PT ;  /* 0x00ff0000e8ff7812 */ /* 0x000fc400078ac0ff */
[----:B------:R-:W-:Y:S01]  /*4710*/  F2FP.F16.F32.PACK_AB R127, R153, R152 ;  /* 0x00000098997f723e */ /* 0x000fe200000000ff */
[----:B------:R-:W-:Y:S01]  /*4720*/  FMUL.FTZ R152, R155, UR13 ;  /* 0x0000000d9b987c20 */ /* 0x000fe20008410000 */
[----:B------:R-:W-:Y:S01]  /*4730*/  FSEL R169, R125, RZ, P5 ;  /* 0x000000ff7da97208 */ /* 0x000fe20002800000 */
        /* <DEDUP_REMOVED lines=9> */
[----:B------:R-:W-:Y:S02]  /*47d0*/  LOP3.LUT P5, RZ, R240, 0xff000000, RZ, 0xc0, !PT ;  /* 0xff000000f0ff7812 */ /* 0x000fe400078ac0ff */
[----:B------:R-:W-:Y:S02]  /*47e0*/  F2FP.F16.F32.PACK_AB R169, R176, R169 ;  /* 0x000000a9b0a9723e */ /* 0x000fe400000000ff */
[----:B------:R-:W-:Y:S01]  /*47f0*/  FSEL R179, R152, RZ, P5 ;  /* 0x000000ff98b37208 */ /* 0x000fe20002800000 */
[----:B------:R-:W-:Y:S01]  /*4800*/  FFMA.FTZ R152, R189, R125, R136 ;  /* 0x0000007dbd987223 */ /* 0x000fe20000010088 */
[----:B------:R-:W-:Y:S02]  /*4810*/  LOP3.LUT P5, RZ, R232, 0xff00, RZ, 0xc0, !PT ;  /* 0x0000ff00e8ff7812 */ /* 0x000fe400078ac0ff */
[----:B------:R-:W-:-:S02]  /*4820*/  F2FP.F16.F32.PACK_AB R125, R179, R174 ;  /* 0x000000aeb37d723e */ /* 0x000fc400000000ff */
[----:B------:R-:W-:Y:S02]  /*4830*/  FSEL R175, R124, RZ, P5 ;  /* 0x000000ff7caf7208 */ /* 0x000fe40002800000 */
[----:B------:R-:W-:-:S04]  /*4840*/  LOP3.LUT P5, RZ, R240, 0xff00, RZ, 0xc0, !PT ;  /* 0x0000ff00f0ff7812 */ /* 0x000fc800078ac0ff */
[----:B------:R-:W-:Y:S01]  /*4850*/  FSEL R177, R124, RZ, P5 ;  /* 0x000000ff7cb17208 */ /* 0x000fe20002800000 */
[----:B------:R-:W-:Y:S01]  /*4860*/  FMUL.FTZ R124, R152, UR13 ;  /* 0x0000000d987c7c20 */ /* 0x000fe20008410000 */
[----:B------:R-:W-:-:S04]  /*4870*/  LOP3.LUT P5, RZ, R232, 0xff, RZ, 0xc0, !PT ;  /* 0x000000ffe8ff7812 */ /* 0x000fc800078ac0ff */
[----:B------:R-:W-:Y:S02]  /*4880*/  FSEL R168, R124, RZ, P5 ;  /* 0x000000ff7ca87208 */ /* 0x000fe40002800000 */
[----:B------:R-:W-:Y:S02]  /*4890*/  LOP3.LUT P5, RZ, R240, 0xff, RZ, 0xc0, !PT ;  /* 0x000000fff0ff7812 */ /* 0x000fe400078ac0ff */
[----:B------:R-:W-:Y:S02]  /*48a0*/  F2FP.F16.F32.PACK_AB R168, R175, R168 ;  /* 0x000000a8afa8723e */ /* 0x000fe400000000ff */
[----:B------:R-:W-:-:S04]  /*48b0*/  FSEL R124, R124, RZ, P5 ;  /* 0x000000ff7c7c7208 */ /* 0x000fc80002800000 */
[----:B------:R-:W-:Y:S01]  /*48c0*/  F2FP.F16.F32.PACK_AB R124, R177, R124 ;  /* 0x0000007cb17c723e */ /* 0x000fe200000000ff */
[----:B------:R-:W-:Y:S06]  /*48d0*/  BRA `(.L_x_4166) ;  /* 0x0000001c001c7947 */ /* 0x000fec0003800000 */
.L_x_4165:
        /* <DEDUP_REMOVED lines=24> */
[----:B------:R-:W-:Y:S02]  /*4a60*/  F2FP.F16.F32.PACK_AB R171, R174, R171 ;  /* 0x000000abaeab723e */ /* 0x000fe400000000ff */
[----:B------:R-:W-:-:S04]  /*4a70*/  ISETP.GE.U32.AND.EX P5, PT, R241, 0x1000000, PT, P5 ;  /* 0x01000000f100780c */ /* 0x000fc80003fa6150 */
[----:B------:R-:W-:Y:S01]  /*4a80*/  FSEL R176, R168, RZ, P5 ;  /* 0x000000ffa8b07208 */ /* 0x000fe20002800000 */
[----:B------:R-:W-:Y:S01]  /*4a90*/  FMUL.FTZ R168, R126, UR13 ;  /* 0x0000000d7ea87c20 */ /* 0x000fe20008410000 */
[----:B------:R-:W-:Y:S01]  /*4aa0*/  LOP3.LUT P5, RZ, R233, 0xff, RZ, 0xc0, !PT ;  /* 0x000000ffe9ff7812 */ /* 0x000fe200078ac0ff */
[----:B------:R-:W-:Y:S01]  /*4ab0*/  FFMA.FTZ R126, R8, R172, R173 ;  /* 0x000000ac087e7223 */ /* 0x000fe200000100ad */
[----:B------:R-:W-:Y:S02]  /*4ac0*/  F2FP.F16.F32.PACK_AB R127, R176, R127 ;  /* 0x0000007fb07f723e */ /* 0x000fe400000000ff */
        /* <DEDUP_REMOVED lines=9> */
[----:B------:R-:W-:Y:S02]  /*4b60*/  F2FP.F16.F32.PACK_AB R170, R125, R170 ;  /* 0x000000aa7daa723e */ /* 0x000fe400000000ff */
[----:B------:R-:W-:Y:S01]  /*4b70*/  FSEL R176, R168, RZ, P5 ;  /* 0x000000ffa8b07208 */ /* 0x000fe20002800000 */
[----:B------:R-:W-:Y:S01]  /*4b80*/  FMUL.FTZ R168, R124, UR13 ;  /* 0x0000000d7ca87c20 */ /* 0x000fe20008410000 */
[----:B------:R-:W-:Y:S01]  /*4b90*/  LOP3.LUT P5, RZ, R232, 0xff0000, RZ, 0xc0, !PT ;  /* 0x00ff0000e8ff7812 */ /* 0x000fe200078ac0ff */
[----:B------:R-:W-:Y:S01]  /*4ba0*/  FFMA.FTZ R124, R6, R172, R173 ;  /* 0x000000ac067c7223 */ /* 0x000fe200000100ad */
[----:B------:R-:W-:Y:S01]  /*4bb0*/  F2FP.F16.F32.PACK_AB R126, R176, R169 ;  /* 0x000000a9b07e723e */ /* 0x000fe200000000ff */
        /* <DEDUP_REMOVED lines=29> */
.L_x_4164:
[----:B-1----:R-:W1:Y:S02]  /*4d90*/  LDC.64 R124, c[0x0][0x478] ;  /* 0x00011e00ff7c7b82 */ /* 0x002e640000000a00 */
[----:B-1----:R-:W-:-:S04]  /*4da0*/  ISETP.NE.U32.AND P1, PT, R124, RZ, PT ;  /* 0x000000ff7c00720c */ /* 0x002fc80003f25070 */
[----:B------:R-:W-:-:S13]  /*4db0*/  ISETP.NE.AND.EX P1, PT, R125, RZ, PT, P1 ;  /* 0x000000ff7d00720c */ /* 0x000fda0003f25310 */
[----:B------:R-:W-:Y:S05]  /*4dc0*/  @!P1 BRA `(.L_x_4167) ;  /* 0x00000004002c9947 */ /* 0x000fea0003800000 */
[-CC-:B------:R-:W-:Y:S01]  /*4dd0*/  FFMA.FTZ R125, R19, R172.reuse, R173.reuse ;  /* 0x000000ac137d7223 */ /* 0x180fe200000100ad */
[----:B------:R-:W-:Y:S01]  /*4de0*/  LOP3.LUT P5, RZ, R233, 0xff0000, RZ, 0xc0, !PT ;  /* 0x00ff0000e9ff7812 */ /* 0x000fe200078ac0ff */
[-C--:B------:R-:W-:Y:S02]  /*4df0*/  FFMA.FTZ R153, R15, R172.reuse, R173 ;  /* 0x000000ac0f997223 */ /* 0x080fe400000100ad */
[----:B------:R-:W-:Y:S01]  /*4e00*/  FADD.FTZ R158, R18, -R125 ;  /* 0x8000007d129e7221 */ /* 0x000fe20000010000 */
[----:B------:R-:W-:Y:S01]  /*4e10*/  FFMA.FTZ R125, R22, R172, R173 ;  /* 0x000000ac167d7223 */ /* 0x000fe200000100ad */
[----:B------:R-:W-:Y:S02]  /*4e20*/  FADD.FTZ R156, R14, -R153 ;  /* 0x800000990e9c7221 */ /* 0x000fe40000010000 */
[C---:B-----5:R-:W-:Y:S01]  /*4e30*/  FMUL.FTZ R158, R189.reuse, R158 ;  /* 0x0000009ebd9e7220 */ /* 0x060fe20000410000 */
[----:B------:R-:W-:Y:S01]  /*4e40*/  FADD.FTZ R126, R20, -R125 ;  /* 0x8000007d147e7221 */ /* 0x000fe20000010000 */
[----:B------:R-:W-:-:S02]  /*4e50*/  FMUL.FTZ R156, R189, R156 ;  /* 0x0000009cbd9c7220 */ /* 0x000fc40000410000 */
[----:B------:R-:W-:Y:S01]  /*4e60*/  FMUL.FTZ R124, R158, UR13 ;  /* 0x0000000d9e7c7c20 */ /* 0x000fe20008410000 */
[----:B------:R-:W-:-:S04]  /*4e70*/  FMUL.FTZ R159, R189, R126 ;  /* 0x0000007ebd9f7220 */ /* 0x000fc80000410000 */
[----:B------:R-:W-:Y:S01]  /*4e80*/  FSEL R171, R124, RZ, P5 ;  /* 0x000000ff7cab7208 */ /* 0x000fe20002800000 */
[----:B------:R-:W-:Y:S01]  /*4e90*/  FMUL.FTZ R125, R159, UR13 ;  /* 0x0000000d9f7d7c20 */ /* 0x000fe20008410000 */
        /* <DEDUP_REMOVED lines=30> */
[----:B------:R-:W-:Y:S02]  /*5080*/  F2FP.F16.F32.PACK_AB R170, R175, R170 ;  /* 0x000000aaafaa723e */ /* 0x000fe400000000ff */
[----:B------:R-:W-:Y:S01]  /*5090*/  FSEL R177, R125, RZ, P5 ;  /* 0x000000ff7db17208 */ /* 0x000fe20002800000 */
[----:B------:R-:W-:Y:S01]  /*50a0*/  FMUL.FTZ R152, R155, UR13 ;  /* 0x0000000d9b987c20 */ /* 0x000fe20008410000 */
[----:B------:R-:W-:-:S02]  /*50b0*/  LOP3.LUT P5, RZ, R232, 0xff0000, RZ, 0xc0, !PT ;  /* 0x00ff0000e8ff7812 */ /* 0x000fc400078ac0ff */
[----:B------:R-:W-:Y:S01]  /*50c0*/  F2FP.F16.F32.PACK_AB R126, R177, R126 ;  /* 0x0000007eb17e723e */ /* 0x000fe200000000ff */
        /* <DEDUP_REMOVED lines=10> */
[----:B------:R-:W-:Y:S02]  /*5170*/  F2FP.F16.F32.PACK_AB R169, R174, R169 ;  /* 0x000000a9aea9723e */ /* 0x000fe400000000ff */
[----:B------:R-:W-:Y:S01]  /*5180*/  FSEL R176, R152, RZ, P5 ;  /* 0x000000ff98b07208 */ /* 0x000fe20002800000 */
[----:B------:R-:W-:Y:S01]  /*5190*/  FADD.FTZ R152, R10, -R177 ;  /* 0x800000b10a987221 */ /* 0x000fe20000010000 */
[----:B------:R-:W-:Y:S02]  /*51a0*/  LOP3.LUT P5, RZ, R232, 0xff00, RZ, 0xc0, !PT ;  /* 0x0000ff00e8ff7812 */ /* 0x000fe400078ac0ff */
[----:B------:R-:W-:Y:S01]  /*51b0*/  F2FP.F16.F32.PACK_AB R125, R176, R125 ;  /* 0x0000007db07d723e */ /* 0x000fe200000000ff */
        /* <DEDUP_REMOVED lines=12> */
.L_x_4167:
        /* <DEDUP_REMOVED lines=12> */
[----:B------:R-:W-:-:S03]  /*5340*/  FFMA.FTZ R126, R16, R172, R173 ;  /* 0x000000ac107e7223 */ /* 0x000fc600000100ad */
[----:B------:R-:W-:Y:S01]  /*5350*/  FSEL R127, R124, RZ, P5 ;  /* 0x000000ff7c7f7208 */ /* 0x000fe20002800000 */
[----:B------:R-:W-:Y:S01]  /*5360*/  FADD.FTZ R124, R14, -R125 ;  /* 0x8000007d0e7c7221 */ /* 0x000fe20000010000 */
[----:B------:R-:W-:Y:S01]  /*5370*/  ISETP.GE.U32.AND P5, PT, R232, RZ, PT ;  /* 0x000000ffe800720c */ /* 0x000fe20003fa6070 */
[----:B------:R-:W-:Y:S01]  /*5380*/  FADD.FTZ R126, R17, -R126 ;  /* 0x8000007e117e7221 */ /* 0x000fe20000010000 */
[----:B------:R-:W-:Y:S01]  /*5390*/  FFMA.FTZ R125, R9, R172, R173 ;  /* 0x000000ac097d7223 */ /* 0x000fe200000100ad */
[----:B------:R-:W-:Y:S01]  /*53a0*/  FMUL.FTZ R124, R189, R124 ;  /* 0x0000007cbd7c7220 */ /* 0x000fe20000410000 */
[----:B------:R-:W-:Y:S01]  /*53b0*/  ISETP.GE.U32.AND.EX P5, PT, R233, 0x1000000, PT, P5 ;  /* 0x01000000e900780c */ /* 0x000fe20003fa6150 */
[----:B------:R-:W-:Y:S02]  /*53c0*/  FMUL.FTZ R126, R189, R126 ;  /* 0x0000007ebd7e7220 */ /* 0x000fe40000410000 */
[----:B------:R-:W-:Y:S01]  /*53d0*/  FMUL.FTZ R124, R124, UR13 ;  /* 0x0000000d7c7c7c20 */ /* 0x000fe20008410000 */
[----:B0-----:R-:W-:-:S02]  /*53e0*/  FSEL R174, R168, RZ, P5 ;  /* 0x000000ffa8ae7208 */ /* 0x001fc40002800000 */
[----:B------:R-:W-:Y:S02]  /*53f0*/  ISETP.GE.U32.AND P5, PT, R240, RZ, PT ;  /* 0x000000fff000720c */ /* 0x000fe40003fa6070 */
        /* <DEDUP_REMOVED lines=16> */
[----:B------:R-:W-:Y:S02]  /*5500*/  F2FP.F16.F32.PACK_AB R170, R125, R170 ;  /* 0x000000aa7daa723e */ /* 0x000fe400000000ff */
[----:B------:R-:W-:Y:S01]  /*5510*/  FSEL R176, R168, RZ, P5 ;  /* 0x000000ffa8b07208 */ /* 0x000fe20002800000 */
[----:B------:R-:W-:Y:S01]  /*5520*/  FMUL.FTZ R168, R124, UR13 ;  /* 0x0000000d7ca87c20 */ /* 0x000fe20008410000 */
[----:B------:R-:W-:Y:S01]  /*5530*/  LOP3.LUT P5, RZ, R232, 0xff0000, RZ, 0xc0, !PT ;  /* 0x00ff0000e8ff7812 */ /* 0x000fe200078ac0ff */
[--C-:B------:R-:W-:Y:S01]  /*5540*/  FFMA.FTZ R124, R6, R172, R173.reuse ;  /* 0x000000ac067c7223 */ /* 0x100fe200000100ad */
[----:B------:R-:W-:Y:S01]  /*5550*/  F2FP.F16.F32.PACK_AB R126, R176, R169 ;  /* 0x000000a9b07e723e */ /* 0x000fe200000000ff */
        /* <DEDUP_REMOVED lines=17> */
[----:B------:R-:W-:Y:S02]  /*5670*/  F2FP.F16.F32.PACK_AB R125, R169, R176 ;  /* 0x000000b0a97d723e */ /* 0x000fe400000000ff */
[----:B------:R-:W-:Y:S02]  /*5680*/  FSEL R175, R168, RZ, P5 ;  /* 0x000000ffa8af7208 */ /* 0x000fe40002800000 */
[----:B------:R-:W-:Y:S02]  /*5690*/  LOP3.LUT P5, RZ, R240, 0xff00, RZ, 0xc0, !PT ;  /* 0x0000ff00f0ff7812 */ /* 0x000fe400078ac0ff */
[----:B------:R-:W-:-:S02]  /*56a0*/  F2FP.F16.F32.PACK_AB R169, R179, R174 ;  /* 0x000000aeb3a9723e */ /* 0x000fc400000000ff */
        /* <DEDUP_REMOVED lines=8> */
.L_x_4163:
        /* <DEDUP_REMOVED lines=15> */
[----:B-----5:R-:W-:Y:S01]  /*5820*/  FFMA.FTZ R158, R189, R153, R142 ;  /* 0x00000099bd9e7223 */ /* 0x020fe2000001008e */
[----:B------:R-:W-:Y:S01]  /*5830*/  FFMA.FTZ R153, R7, R172, R173 ;  /* 0x000000ac07997223 */ /* 0x000fe200000100ad */
[----:B------:R-:W-:Y:S01]  /*5840*/  FFMA.FTZ R159, R189, R154, R143 ;  /* 0x0000009abd9f7223 */ /* 0x000fe2000001008f */
[----:B------:R-:W-:Y:S01]  /*5850*/  FADD.FTZ R154, R11, -R152 ;  /* 0x800000980b9a7221 */ /* 0x000fe20000010000 */
[----:B------:R-:W-:Y:S01]  /*5860*/  FMUL.FTZ R171, R158, UR13 ;  /* 0x0000000d9eab7c20 */ /* 0x000fe20008410000 */
[----:B------:R-:W-:Y:S01]  /*5870*/  FADD.FTZ R153, R10, -R153 ;  /* 0x800000990a997221 */ /* 0x000fe20000010000 */
[----:B------:R-:W-:Y:S01]  /*5880*/  FMUL.FTZ R157, R159, UR13 ;  /* 0x0000000d9f9d7c20 */ /* 0x000fe20008410000 */
[----:B------:R-:W-:Y:S01]  /*5890*/  FADD.FTZ R156, R12, -R155 ;  /* 0x8000009b0c9c7221 */ /* 0x000fe20000010000 */
[----:B------:R-:W-:Y:S01]  /*58a0*/  FADD.FTZ R170, R13, -R168 ;  /* 0x800000a80daa7221 */ /* 0x000fe20000010000 */
[----:B------:R-:W-:Y:S01]  /*58b0*/  FSEL R171, R171, RZ, P5 ;  /* 0x000000ffabab7208 */ /* 0x000fe20002800000 */
[C---:B------:R-:W-:Y:S01]  /*58c0*/  FFMA.FTZ R152, R189.reuse, R153, R136 ;  /* 0x00000099bd987223 */ /* 0x040fe20000010088 */
[----:B------:R-:W-:Y:S01]  /*58d0*/  ISETP.GE.U32.AND P5, PT, R232, RZ, PT ;  /* 0x000000ffe800720c */ /* 0x000fe20003fa6070 */
[C---:B------:R-:W-:Y:S01]  /*58e0*/  FFMA.FTZ R153, R189.reuse, R154, R137 ;  /* 0x0000009abd997223 */ /* 0x040fe20000010089 */
[----:B------:R-:W-:Y:S01]  /*58f0*/  FFMA.FTZ R154, R189, R156, R138 ;  /* 0x0000009cbd9a7223 */ /* 0x000fe2000001008a */
[----:B------:R-:W-:Y:S01]  /*5900*/  FMUL.FTZ R155, R152, UR13 ;  /* 0x0000000d989b7c20 */ /* 0x000fe20008410000 */
        /* <DEDUP_REMOVED lines=8> */
[----:B------:R-:W-:-:S02]  /*5990*/  F2FP.F16.F32.PACK_AB R171, R178, R171 ;  /* 0x000000abb2ab723e */ /* 0x000fc400000000ff */
[----:B------:R-:W-:Y:S01]  /*59a0*/  FSEL R168, R155, RZ, P5 ;  /* 0x000000ff9ba87208 */ /* 0x000fe20002800000 */
[----:B------:R-:W-:Y:S01]  /*59b0*/  FFMA.FTZ R155, R189, R170, R139 ;  /* 0x000000aabd9b7223 */ /* 0x000fe2000001008b */
[----:B------:R-:W-:-:S03]  /*59c0*/  LOP3.LUT P5, RZ, R232, 0xff00, RZ, 0xc0, !PT ;  /* 0x0000ff00e8ff7812 */ /* 0x000fc600078ac0ff */
[----:B------:R-:W-:Y:S01]  /*59d0*/  FMUL.FTZ R170, R155, UR13 ;  /* 0x0000000d9baa7c20 */ /* 0x000fe20008410000 */
[----:B0-----:R-:W-:Y:S01]  /*59e0*/  FSEL R175, R156, RZ, P5 ;  /* 0x000000ff9caf7208 */ /* 0x001fe20002800000 */
[----:B------:R-:W-:Y:S01]  /*59f0*/  FADD.FTZ R156, R14, -R169 ;  /* 0x800000a90e9c7221 */ /* 0x000fe20000010000 */
[C---:B------:R-:W-:Y:S02]  /*5a00*/  LOP3.LUT P5, RZ, R232.reuse, 0xff0000, RZ, 0xc0, !PT ;  /* 0x00ff0000e8ff7812 */ /* 0x040fe400078ac0ff */
[----:B------:R-:W-:Y:S01]  /*5a10*/  F2FP.F16.F32.PACK_AB R168, R175, R168 ;  /* 0x000000a8afa8723e */ /* 0x000fe200000000ff */
        /* <DEDUP_REMOVED lines=8> */
[----:B------:R-:W-:Y:S02]  /*5aa0*/  F2FP.F16.F32.PACK_AB R169, R174, R169 ;  /* 0x000000a9aea9723e */ /* 0x000fe400000000ff */
[----:B------:R-:W-:Y:S02]  /*5ab0*/  FSEL R170, R170, RZ, P5 ;  /* 0x000000ffaaaa7208 */ /* 0x000fe40002800000 */
[----:B------:R-:W-:-:S04]  /*5ac0*/  LOP3.LUT P5, RZ, R233, 0xff00, RZ, 0xc0, !PT ;  /* 0x0000ff00e9ff7812 */ /* 0x000fc800078ac0ff */
[----:B------:R-:W-:-:S04]  /*5ad0*/  FSEL R177, R176, RZ, P5 ;  /* 0x000000ffb0b17208 */ /* 0x000fc80002800000 */
[----:B------:R-:W-:Y:S01]  /*5ae0*/  F2FP.F16.F32.PACK_AB R170, R177, R170 ;  /* 0x000000aab1aa723e */ /* 0x000fe200000000ff */
[----:B------:R-:W-:Y:S06]  /*5af0*/  BRA `(.L_x_4166) ;  /* 0x0000000800947947 */ /* 0x000fec0003800000 */
.L_x_4169:
        /* <DEDUP_REMOVED lines=23> */
[----:B------:R-:W-:Y:S01]  /*5c70*/  F2FP.F16.F32.PACK_AB R171, R171, R168 ;  /* 0x000000a8abab723e */ /* 0x000fe200000000ff */
        /* <DEDUP_REMOVED lines=17> */
[----:B------:R-:W-:Y:S01]  /*5d90*/  F2FP.F16.F32.PACK_AB R170, R179, R170 ;  /* 0x000000aab3aa723e */ /* 0x000fe200000000ff */
        /* <DEDUP_REMOVED lines=9> */
[----:B------:R-:W-:Y:S02]  /*5e30*/  F2FP.F16.F32.PACK_AB R169, R177, R174 ;  /* 0x000000aeb1a9723e */ /* 0x000fe400000000ff */
[----:B------:R-:W-:Y:S01]  /*5e40*/  F2FP.F16.F32.PACK_AB R168, R175, R168 ;  /* 0x000000a8afa8723e */ /* 0x000fe200000000ff */
[----:B------:R-:W-:Y:S06]  /*5e50*/  BRA `(.L_x_4166) ;  /* 0x0000000400bc7947 */ /* 0x000fec0003800000 */
.L_x_4168:
        /* <DEDUP_REMOVED lines=37> */
[----:B------:R-:W-:Y:S01]  /*60b0*/  FMUL.FTZ R155, R189, R170 ;  /* 0x000000aabd9b7220 */ /* 0x000fe20000410000 */
[----:B------:R-:W-:-:S03]  /*60c0*/  LOP3.LUT P5, RZ, R232, 0xff00, RZ, 0xc0, !PT ;  /* 0x0000ff00e8ff7812 */ /* 0x000fc600078ac0ff */
[----:B------:R-:W-:Y:S01]  /*60d0*/  FMUL.FTZ R170, R155, UR13 ;  /* 0x0000000d9baa7c20 */ /* 0x000fe20008410000 */
[----:B0-----:R-:W-:Y:S01]  /*60e0*/  FSEL R175, R156, RZ, P5 ;  /* 0x000000ff9caf7208 */ /* 0x001fe20002800000 */
[----:B------:R-:W-:Y:S01]  /*60f0*/  FADD.FTZ R156, R14, -R169 ;  /* 0x800000a90e9c7221 */ /* 0x000fe20000010000 */
[C---:B------:R-:W-:Y:S02]  /*6100*/  LOP3.LUT P5, RZ, R232.reuse, 0xff0000, RZ, 0xc0, !PT ;  /* 0x00ff0000e8ff7812 */ /* 0x040fe400078ac0ff */
[----:B------:R-:W-:Y:S01]  /*6110*/  F2FP.F16.F32.PACK_AB R168, R175, R168 ;  /* 0x000000a8afa8723e */ /* 0x000fe200000000ff */
        /* <DEDUP_REMOVED lines=14> */
.L_x_4170:
[-CC-:B------:R-:W-:Y:S01]  /*6200*/  FFMA.FTZ R169, R19, R172.reuse, R173.reuse ;  /* 0x000000ac13a97223 */ /* 0x180fe200000100ad */
[----:B------:R-:W-:Y:S01]  /*6210*/  LOP3.LUT P5, RZ, R233, 0xff0000, RZ, 0xc0, !PT ;  /* 0x00ff0000e9ff7812 */ /* 0x000fe200078ac0ff */
[-CC-:B0-----:R-:W-:Y:S01]  /*6220*/  FFMA.FTZ R174, R16, R172.reuse, R173.reuse ;  /* 0x000000ac10ae7223 */ /* 0x181fe200000100ad */
[-C--:B------:R-:W-:Y:S01]  /*6230*/  FFMA.FTZ R176, R8, R172.reuse, R173 ;  /* 0x000000ac08b07223 */ /* 0x080fe200000100ad */
[----:B------:R-:W-:Y:S01]  /*6240*/  FADD.FTZ R168, R18, -R169 ;  /* 0x800000a912a87221 */ /* 0x000fe20000010000 */
[----:B------:R-:W-:Y:S01]  /*6250*/  FFMA.FTZ R169, R22, R172, R173 ;  /* 0x000000ac16a97223 */ /* 0x000fe200000100ad */
[----:B------:R-:W-:Y:S01]  /*6260*/  FADD.FTZ R178, R17, -R174 ;  /* 0x800000ae11b27221 */ /* 0x000fe20000010000 */
[----:B------:R-:W-:Y:S01]  /*6270*/  FADD.FTZ R176, R13, -R176 ;  /* 0x800000b00db07221 */ /* 0x000fe20000010000 */
[----:B-----5:R-:W-:Y:S01]  /*6280*/  FMUL.FTZ R168, R189, R168 ;  /* 0x000000a8bda87220 */ /* 0x020fe20000410000 */
[----:B------:R-:W-:Y:S01]  /*6290*/  FADD.FTZ R170, R20, -R169 ;  /* 0x800000a914aa7221 */ /* 0x000fe20000010000 */
[----:B------:R-:W-:Y:S01]  /*62a0*/  FFMA.FTZ R169, R15, R172, R173 ;  /* 0x000000ac0fa97223 */ /* 0x000fe200000100ad */
[C---:B------:R-:W-:Y:S01]  /*62b0*/  FMUL.FTZ R178, R189.reuse, R178 ;  /* 0x000000b2bdb27220 */ /* 0x040fe20000410000 */
[----:B------:R-:W-:Y:S01]  /*62c0*/  FMUL.FTZ R168, R168, UR13 ;  /* 0x0000000da8a87c20 */ /* 0x000fe20008410000 */
[C---:B------:R-:W-:Y:S01]  /*62d0*/  FMUL.FTZ R170, R189.reuse, R170 ;  /* 0x000000aabdaa7220 */ /* 0x040fe20000410000 */
[----:B------:R-:W-:Y:S01]  /*62e0*/  FMUL.FTZ R176, R189, R176 ;  /* 0x000000b0bdb07220 */ /* 0x000fe20000410000 */
[----:B------:R-:W-:-:S02]  /*62f0*/  FMUL.FTZ R178, R178, UR13 ;  /* 0x0000000db2b27c20 */ /* 0x000fc40008410000 */
[----:B------:R-:W-:Y:S01]  /*6300*/  FSEL R171, R168, RZ, P5 ;  /* 0x000000ffa8ab7208 */ /* 0x000fe20002800000 */
[----:B------:R-:W-:Y:S01]  /*6310*/  FADD.FTZ R168, R14, -R169 ;  /* 0x800000a90ea87221 */ /* 0x000fe20000010000 */
[----:B------:R-:W-:Y:S01]  /*6320*/  ISETP.GE.U32.AND P5, PT, R232, RZ, PT ;  /* 0x000000ffe800720c */ /* 0x000fe20003fa6070 */
[----:B------:R-:W-:Y:S01]  /*6330*/  FMUL.FTZ R170, R170, UR13 ;  /* 0x0000000daaaa7c20 */ /* 0x000fe20008410000 */
[----:B------:R-:W-:Y:S01]  /*6340*/  FFMA.FTZ R169, R9, R172, R173 ;  /* 0x000000ac09a97223 */ /* 0x000fe200000100ad */
[----:B------:R-:W-:Y:S01]  /*6350*/  FMUL.FTZ R168, R189, R168 ;  /* 0x000000a8bda87220 */ /* 0x000fe20000410000 */
[----:B------:R-:W-:Y:S01]  /*6360*/  ISETP.GE.U32.AND.EX P5, PT, R233, 0x1000000, PT, P5 ;  /* 0x01000000e900780c */ /* 0x000fe20003fa6150 */
[----:B------:R-:W-:Y:S01]  /*6370*/  FMUL.FTZ R176, R176, UR13 ;  /* 0x0000000db0b07c20 */ /* 0x000fe20008410000 */
[----:B------:R-:W-:Y:S01]  /*6380*/  FADD.FTZ R174, R12, -R169 ;  /* 0x800000a90cae7221 */ /* 0x000fe20000010000 */
[----:B------:R-:W-:Y:S01]  /*6390*/  FMUL.FTZ R168, R168, UR13 ;  /* 0x0000000da8a87c20 */ /* 0x000fe20008410000 */
[----:B------:R-:W-:-:S02]  /*63a0*/  FSEL R170, R170, RZ, P5 ;  /* 0x000000ffaaaa7208 */ /* 0x000fc40002800000 */
[----:B------:R-:W-:Y:S01]  /*63b0*/  LOP3.LUT P5, RZ, R233, 0xff, RZ, 0xc0, !PT ;  /* 0x000000ffe9ff7812 */ /* 0x000fe200078ac0ff */
[----:B------:R-:W-:Y:S01]  /*63c0*/  FMUL.FTZ R169, R189, R174 ;  /* 0x000000aebda97220 */ /* 0x000fe20000410000 */
[----:B------:R-:W-:Y:S02]  /*63d0*/  F2FP.F16.F32.PACK_AB R171, R170, R171 ;  /* 0x000000abaaab723e */ /* 0x000fe400000000ff */
[----:B------:R-:W-:Y:S01]  /*63e0*/  FSEL R170, R168, RZ, P5 ;  /* 0x000000ffa8aa7208 */ /* 0x000fe20002800000 */
[-CC-:B------:R-:W-:Y:S01]  /*63f0*/  FFMA.FTZ R168, R6, R172.reuse, R173.reuse ;  /* 0x000000ac06a87223 */ /* 0x180fe200000100ad */
[----:B------:R-:W-:Y:S01]  /*6400*/  LOP3.LUT P5, RZ, R233, 0xff00, RZ, 0xc0, !PT ;  /* 0x0000ff00e9ff7812 */ /* 0x000fe200078ac0ff */
[----:B------:R-:W-:Y:S01]  /*6410*/  FMUL.FTZ R175, R169, UR13 ;  /* 0x0000000da9af7c20 */ /* 0x000fe20008410000 */
[----:B------:R-:W-:Y:S01]  /*6420*/  FFMA.FTZ R169, R7, R172, R173 ;  /* 0x000000ac07a97223 */ /* 0x000fe200000100ad */
[----:B------:R-:W-:Y:S01]  /*6430*/  FADD.FTZ R174, R11, -R168 ;  /* 0x800000a80bae7221 */ /* 0x000fe20000010000 */
[----:B------:R-:W-:-:S02]  /*6440*/  FSEL R177, R178, RZ, P5 ;  /* 0x000000ffb2b17208 */ /* 0x000fc40002800000 */
[----:B------:R-:W-:Y:S01]  /*6450*/  LOP3.LUT P5, RZ, R232, 0xff0000, RZ, 0xc0, !PT ;  /* 0x00ff0000e8ff7812 */ /* 0x000fe200078ac0ff */
[----:B------:R-:W-:Y:S01]  /*6460*/  FADD.FTZ R168, R10, -R169 ;  /* 0x800000a90aa87221 */ /* 0x000fe20000010000 */
        /* <DEDUP_REMOVED lines=8> */
[----:B------:R-:W-:Y:S02]  /*64f0*/  LOP3.LUT P5, RZ, R232, 0xff00, RZ, 0xc0, !PT ;  /* 0x0000ff00e8ff7812 */ /* 0x000fe400078ac0ff */
[----:B------:R-:W-:Y:S02]  /*6500*/  F2FP.F16.F32.PACK_AB R169, R176, R169 ;  /* 0x000000a9b0a9723e */ /* 0x000fe400000000ff */
[----:B------:R-:W-:Y:S02]  /*6510*/  FSEL R175, R174, RZ, P5 ;  /* 0x000000ffaeaf7208 */ /* 0x000fe40002800000 */
[----:B------:R-:W-:-:S04]  /*6520*/  LOP3.LUT P5, RZ, R232, 0xff, RZ, 0xc0, !PT ;  /* 0x000000ffe8ff7812 */ /* 0x000fc800078ac0ff */
[----:B------:R-:W-:-:S04]  /*6530*/  FSEL R168, R168, RZ, P5 ;  /* 0x000000ffa8a87208 */ /* 0x000fc80002800000 */
[----:B------:R-:W-:-:S07]  /*6540*/  F2FP.F16.F32.PACK_AB R168, R175, R168 ;  /* 0x000000a8afa8723e */ /* 0x000fce00000000ff */
.L_x_4166:
        /* <DEDUP_REMOVED lines=11> */
.L_x_4162:
[----:B------:R-:W-:Y:S05]  /*6600*/  BSYNC.RECONVERGENT B1 ;  /* 0x0000000000017941 */ /* 0x000fea0003800200 */
.L_x_4161:
        /* <DEDUP_REMOVED lines=30> */
[----:B------:R-:W-:Y:S01]  /*67f0*/  F2FP.F16.F32.PACK_AB R127, R124, R127 ;  /* 0x0000007f7c7f723e */ /* 0x000fe200000000ff */
        /* <DEDUP_REMOVED lines=27> */
[----:B------:R-:W-:Y:S01]  /*69b0*/  F2FP.F16.F32.PACK_AB R170, R169, R170 ;  /* 0x000000aaa9aa723e */ /* 0x000fe200000000ff */
[----:B------:R-:W-:Y:S01]  /*69c0*/  FFMA.FTZ R169, R21, R172, R173 ;  /* 0x000000ac15a97223 */ /* 0x000fe200000100ad */
[----:B------:R-:W-:Y:S02]  /*69d0*/  LOP3.LUT P5, RZ, R238, 0xff000000, RZ, 0xc0, !PT ;  /* 0xff000000eeff7812 */ /* 0x000fe400078ac0ff */
[----:B------:R-:W-:Y:S01]  /*69e0*/  FSEL R125, R152, RZ, P6 ;  /* 0x000000ff987d7208 */ /* 0x000fe20003000000 */
[----:B------:R-:W-:Y:S01]  /*69f0*/  FADD.FTZ R169, R180, -R169 ;  /* 0x800000a9b4a97221 */ /* 0x000fe20000010000 */
[----:B------:R-:W-:Y:S02]  /*6a00*/  F2FP.F16.F32.PACK_AB R171, R168, R171 ;  /* 0x000000aba8ab723e */ /* 0x000fe400000000ff */
[----:B------:R-:W-:Y:S02]  /*6a10*/  LOP3.LUT P6, RZ, R224, 0xff0000, RZ, 0xc0, !PT ;  /* 0x00ff0000e0ff7812 */ /* 0x000fe400078cc0ff */
[----:B------:R-:W-:-:S02]  /*6a20*/  FSEL R168, R175, RZ, P5 ;  /* 0x000000ffafa87208 */ /* 0x000fc40002800000 */
[----:B------:R-:W-:Y:S01]  /*6a30*/  F2FP.F16.F32.PACK_AB R126, R153, R126 ;  /* 0x0000007e997e723e */ /* 0x000fe200000000ff */
[C---:B------:R-:W-:Y:S01]  /*6a40*/  FFMA.FTZ R153, R189.reuse, R124, R145 ;  /* 0x0000007cbd997223 */ /* 0x040fe20000010091 */
[----:B------:R-:W-:Y:S02]  /*6a50*/  LOP3.LUT P5, RZ, R224, 0xff000000, RZ, 0xc0, !PT ;  /* 0xff000000e0ff7812 */ /* 0x000fe400078ac0ff */
[----:B------:R-:W-:Y:S01]  /*6a60*/  FSEL R174, R152, RZ, P6 ;  /* 0x000000ff98ae7208 */ /* 0x000fe20003000000 */
[----:B------:R-:W-:Y:S01]  /*6a70*/  FFMA.FTZ R152, R189, R169, R144 ;  /* 0x000000a9bd987223 */ /* 0x000fe20000010090 */
[----:B------:R-:W-:Y:S01]  /*6a80*/  F2FP.F16.F32.PACK_AB R125, R168, R125 ;  /* 0x0000007da87d723e */ /* 0x000fe200000000ff */
        /* <DEDUP_REMOVED lines=13> */
[----:B------:R-:W-:Y:S01]  /*6b60*/  F2FP.F16.F32.PACK_AB R168, R175, R168 ;  /* 0x000000a8afa8723e */ /* 0x000fe200000000ff */
[----:B------:R-:W-:Y:S06]  /*6b70*/  BRA `(.L_x_4176) ;  /* 0x0000001c001c7947 */ /* 0x000fec0003800000 */
.L_x_4175:
        /* <DEDUP_REMOVED lines=33> */
[----:B------:R-:W-:Y:S01]  /*6d90*/  F2FP.F16.F32.PACK_AB R127, R126, R127 ;  /* 0x0000007f7e7f723e */ /* 0x000fe200000000ff */
[----:B------:R-:W-:Y:S01]  /*6da0*/  FFMA.FTZ R125, R189, R125, R146 ;  /* 0x0000007dbd7d7223 */ /* 0x000fe20000010092 */
[----:B------:R-:W-:-:S02]  /*6db0*/  FSEL R126, R168, RZ, P5 ;  /* 0x000000ffa87e7208 */ /* 0x000fc40002800000 */
[----:B0-----:R-:W-:Y:S01]  /*6dc0*/  FSEL R175, R169, RZ, P6 ;  /* 0x000000ffa9af7208 */ /* 0x001fe20003000000 */
[----:B------:R-:W-:Y:S01]  /*6dd0*/  FMUL.FTZ R174, R125, UR13 ;  /* 0x0000000d7dae7c20 */ /* 0x000fe20008410000 */
[C---:B------:R-:W-:Y:S02]  /*6de0*/  LOP3.LUT P5, RZ, R225.reuse, 0xff, RZ, 0xc0, !PT ;  /* 0x000000ffe1ff7812 */ /* 0x040fe400078ac0ff */
[----:B------:R-:W-:Y:S02]  /*6df0*/  LOP3.LUT P6, RZ, R225, 0xff00, RZ, 0xc0, !PT ;  /* 0x0000ff00e1ff7812 */ /* 0x000fe400078cc0ff */
[----:B------:R-:W-:Y:S01]  /*6e00*/  F2FP.F16.F32.PACK_AB R126, R175, R126 ;  /* 0x0000007eaf7e723e */ /* 0x000fe200000000ff */
[----:B------:R-:W-:Y:S01]  /*6e10*/  FMUL.FTZ R175, R124, UR13 ;  /* 0x0000000d7caf7c20 */ /* 0x000fe20008410000 */
[----:B------:R-:W-:Y:S01]  /*6e20*/  F2FP.F16.F32.PACK_AB R171, R170, R171 ;  /* 0x000000abaaab723e */ /* 0x000fe200000000ff */
[----:B------:R-:W-:Y:S01]  /*6e30*/  FFMA.FTZ R124, R24, R172, R173 ;  /* 0x000000ac187c7223 */ /* 0x000fe200000100ad */
[----:B------:R-:W-:-:S02]  /*6e40*/  FSEL R170, R168, RZ, P5 ;  /* 0x000000ffa8aa7208 */ /* 0x000fc40002800000 */
[----:B------:R-:W-:Y:S01]  /*6e50*/  FSEL R169, R169, RZ, P6 ;  /* 0x000000ffa9a97208 */ /* 0x000fe20003000000 */
[----:B------:R-:W-:Y:S01]  /*6e60*/  FADD.FTZ R124, R25, -R124 ;  /* 0x8000007c197c7221 */ /* 0x000fe20000010000 */
[C---:B------:R-:W-:Y:S02]  /*6e70*/  LOP3.LUT P5, RZ, R238.reuse, 0xff0000, RZ, 0xc0, !PT ;  /* 0x00ff0000eeff7812 */ /* 0x040fe400078ac0ff */
[----:B------:R-:W-:Y:S01]  /*6e80*/  LOP3.LUT P6, RZ, R238, 0xff000000, RZ, 0xc0, !PT ;  /* 0xff000000eeff7812 */ /* 0x000fe200078cc0ff */
[----:B------:R-:W-:Y:S01]  /*6e90*/  FFMA.FTZ R124, R189, R124, R145 ;  /* 0x0000007cbd7c7223 */ /* 0x000fe20000010091 */
[----:B------:R-:W-:Y:S01]  /*6ea0*/  F2FP.F16.F32.PACK_AB R170, R169, R170 ;  /* 0x000000aaa9aa723e */ /* 0x000fe200000000ff */
[----:B------:R-:W-:Y:S01]  /*6eb0*/  FFMA.FTZ R169, R21, R172, R173 ;  /* 0x000000ac15a97223 */ /* 0x000fe200000100ad */
[----:B------:R-:W-:Y:S02]  /*6ec0*/  FSEL R125, R174, RZ, P5 ;  /* 0x000000ffae7d7208 */ /* 0x000fe40002800000 */
[----:B------:R-:W-:Y:S01]  /*6ed0*/  FSEL R168, R175, RZ, P6 ;  /* 0x000000ffafa87208 */ /* 0x000fe20003000000 */
[----:B------:R-:W-:Y:S01]  /*6ee0*/  FADD.FTZ R169, R180, -R169 ;  /* 0x800000a9b4a97221 */ /* 0x000fe20000010000 */
[----:B------:R-:W-:-:S02]  /*6ef0*/  LOP3.LUT P6, RZ, R224, 0xff0000, RZ, 0xc0, !PT ;  /* 0x00ff0000e0ff7812 */ /* 0x000fc400078cc0ff */
[----:B------:R-:W-:Y:S01]  /*6f00*/  LOP3.LUT P5, RZ, R224, 0xff000000, RZ, 0xc0, !PT ;  /* 0xff000000e0ff7812 */ /* 0x000fe200078ac0ff */
[----:B------:R-:W-:Y:S01]  /*6f10*/  FFMA.FTZ R169, R189, R169, R144 ;  /* 0x000000a9bda97223 */ /* 0x000fe20000010090 */
[----:B------:R-:W-:Y:S01]  /*6f20*/  F2FP.F16.F32.PACK_AB R125, R168, R125 ;  /* 0x0000007da87d723e */ /* 0x000fe200000000ff */
        /* <DEDUP_REMOVED lines=10> */
[----:B------:R-:W-:Y:S02]  /*6fd0*/  F2FP.F16.F32.PACK_AB R169, R179, R174 ;  /* 0x000000aeb3a9723e */ /* 0x000fe400000000ff */
[----:B------:R-:W-:-:S02]  /*6fe0*/  FSEL R174, R124, RZ, P6 ;  /* 0x000000ff7cae7208 */ /* 0x000fc40003000000 */
[----:B------:R-:W-:Y:S02]  /*6ff0*/  FSEL R168, R124, RZ, P5 ;  /* 0x000000ff7ca87208 */ /* 0x000fe40002800000 */
[----:B------:R-:W-:Y:S02]  /*7000*/  F2FP.F16.F32.PACK_AB R124, R177, R174 ;  /* 0x000000aeb17c723e */ /* 0x000fe400000000ff */
[----:B------:R-:W-:Y:S01]  /*7010*/  F2FP.F16.F32.PACK_AB R168, R175, R168 ;  /* 0x000000a8afa8723e */ /* 0x000fe200000000ff */
[----:B------:R-:W-:Y:S06]  /*7020*/  BRA `(.L_x_4176) ;  /* 0x0000001400f07947 */ /* 0x000fec0003800000 */
.L_x_4174:
        /* <DEDUP_REMOVED lines=21> */
[----:B------:R-:W-:Y:S01]  /*7180*/  F2FP.F16.F32.PACK_AB R127, R126, R127 ;  /* 0x0000007f7e7f723e */ /* 0x000fe200000000ff */
        /* <DEDUP_REMOVED lines=29> */
[----:B------:R-:W-:Y:S02]  /*7360*/  F2FP.F16.F32.PACK_AB R171, R152, R171 ;  /* 0x000000ab98ab723e */ /* 0x000fe400000000ff */
[----:B------:R-:W-:Y:S02]  /*7370*/  FSEL R125, R124, RZ, P6 ;  /* 0x000000ff7c7d7208 */ /* 0x000fe40003000000 */
[----:B------:R-:W-:Y:S02]  /*7380*/  FSEL R152, R174, RZ, P5 ;  /* 0x000000ffae987208 */ /* 0x000fe40002800000 */
[----:B------:R-:W-:Y:S01]  /*7390*/  F2FP.F16.F32.PACK_AB R126, R169, R126 ;  /* 0x0000007ea97e723e */ /* 0x000fe200000000ff */
[----:B------:R-:W-:Y:S01]  /*73a0*/  FFMA.FTZ R169, R21, R172, R173 ;  /* 0x000000ac15a97223 */ /* 0x000fe200000100ad */
[----:B------:R-:W-:Y:S01]  /*73b0*/  F2FP.F16.F32.PACK_AB R170, R153, R170 ;  /* 0x000000aa99aa723e */ /* 0x000fe200000000ff */
[----:B------:R-:W-:Y:S01]  /*73c0*/  FMUL.FTZ R153, R189, R168 ;  /* 0x000000a8bd997220 */ /* 0x000fe20000410000 */
[----:B------:R-:W-:Y:S01]  /*73d0*/  F2FP.F16.F32.PACK_AB R125, R152, R125 ;  /* 0x0000007d987d723e */ /* 0x000fe200000000ff */
        /* <DEDUP_REMOVED lines=20> */
.L_x_4177:
        /* <DEDUP_REMOVED lines=29> */
[----:B------:R-:W-:Y:S01]  /*76f0*/  F2FP.F16.F32.PACK_AB R127, R168, R127 ;  /* 0x0000007fa87f723e */ /* 0x000fe200000000ff */
        /* <DEDUP_REMOVED lines=9> */
[----:B------:R-:W-:Y:S02]  /*7790*/  F2FP.F16.F32.PACK_AB R171, R170, R171 ;  /* 0x000000abaaab723e */ /* 0x000fe400000000ff */
[----:B------:R-:W-:Y:S01]  /*77a0*/  F2FP.F16.F32.PACK_AB R126, R175, R126 ;  /* 0x0000007eaf7e723e */ /* 0x000fe200000000ff */
        /* <DEDUP_REMOVED lines=9> */
[----:B------:R-:W-:-:S02]  /*7840*/  F2FP.F16.F32.PACK_AB R170, R125, R170 ;  /* 0x000000aa7daa723e */ /* 0x000fc400000000ff */
[----:B------:R-:W-:Y:S02]  /*7850*/  FSEL R125, R174, RZ, P5 ;  /* 0x000000ffae7d7208 */ /* 0x000fe40002800000 */
[----:B------:R-:W-:Y:S02]  /*7860*/  FSEL R168, R175, RZ, P6 ;  /* 0x000000ffafa87208 */ /* 0x000fe40003000000 */
[----:B------:R-:W-:Y:S02]  /*7870*/  LOP3.LUT P6, RZ, R224, 0xff0000, RZ, 0xc0, !PT ;  /* 0x00ff0000e0ff7812 */ /* 0x000fe400078cc0ff */
[----:B------:R-:W-:Y:S01]  /*7880*/  F2FP.F16.F32.PACK_AB R125, R168, R125 ;  /* 0x0000007da87d723e */ /* 0x000fe200000000ff */
        /* <DEDUP_REMOVED lines=20> */
.L_x_4173:
        /* <DEDUP_REMOVED lines=35> */
[----:B------:R-:W-:Y:S01]  /*7c00*/  F2FP.F16.F32.PACK_AB R171, R171, R154 ;  /* 0x0000009aabab723e */ /* 0x000fe200000000ff */
[--C-:B------:R-:W-:Y:S01]  /*7c10*/  FFMA.FTZ R154, R24, R172, R173.reuse ;  /* 0x000000ac189a7223 */ /* 0x100fe200000100ad */
[----:B------:R-:W-:Y:S01]  /*7c20*/  F2FP.F16.F32.PACK_AB R170, R155, R152 ;  /* 0x000000989baa723e */ /* 0x000fe200000000ff */
        /* <DEDUP_REMOVED lines=20> */
[----:B------:R-:W-:Y:S02]  /*7d70*/  F2FP.F16.F32.PACK_AB R169, R177, R174 ;  /* 0x000000aeb1a9723e */ /* 0x000fe400000000ff */
[----:B------:R-:W-:Y:S01]  /*7d80*/  F2FP.F16.F32.PACK_AB R168, R175, R168 ;  /* 0x000000a8afa8723e */ /* 0x000fe200000000ff */
[----:B------:R-:W-:Y:S06]  /*7d90*/  BRA `(.L_x_4176) ;  /* 0x0000000800947947 */ /* 0x000fec0003800000 */
.L_x_4179:
        /* <DEDUP_REMOVED lines=27> */
[----:B------:R-:W-:Y:S01]  /*7f50*/  F2FP.F16.F32.PACK_AB R171, R174, R171 ;  /* 0x000000abaeab723e */ /* 0x000fe200000000ff */
        /* <DEDUP_REMOVED lines=23> */
[----:B------:R-:W-:Y:S02]  /*80d0*/  F2FP.F16.F32.PACK_AB R169, R177, R174 ;  /* 0x000000aeb1a9723e */ /* 0x000fe400000000ff */
[----:B------:R-:W-:Y:S01]  /*80e0*/  F2FP.F16.F32.PACK_AB R168, R175, R168 ;  /* 0x000000a8afa8723e */ /* 0x000fe200000000ff */
[----:B------:R-:W-:Y:S06]  /*80f0*/  BRA `(.L_x_4176) ;  /* 0x0000000400bc7947 */ /* 0x000fec0003800000 */
.L_x_4178:
        /* <DEDUP_REMOVED lines=55> */
[----:B------:R-:W-:Y:S02]  /*8470*/  F2FP.F16.F32.PACK_AB R169, R177, R174 ;  /* 0x000000aeb1a9723e */ /* 0x000fe400000000ff */
[----:B------:R-:W-:Y:S01]  /*8480*/  F2FP.F16.F32.PACK_AB R168, R175, R168 ;  /* 0x000000a8afa8723e */ /* 0x000fe200000000ff */
[----:B------:R-:W-:Y:S06]  /*8490*/  BRA `(.L_x_4176) ;  /* 0x0000000000d47947 */ /* 0x000fec0003800000 */
.L_x_4180:
        /* <DEDUP_REMOVED lines=29> */
[----:B------:R-:W-:Y:S01]  /*8670*/  F2FP.F16.F32.PACK_AB R171, R174, R171 ;  /* 0x000000abaeab723e */ /* 0x000fe200000000ff */
[----:B------:R-:W-:Y:S01]  /*8680*/  FADD.FTZ R174, R182, -R169 ;  /* 0x800000a9b6ae7221 */ /* 0x000fe20000010000 */
[----:B------:R-:W-:Y:S01]  /*8690*/  F2FP.F16.F32.PACK_AB R170, R175, R168 ;  /* 0x000000a8afaa723e */ /* 0x000fe200000000ff */
        /* <DEDUP_REMOVED lines=20> */
[----:B------:R-:W-:-:S07]  /*87e0*/  F2FP.F16.F32.PACK_AB R168, R175, R168 ;  /* 0x000000a8afa8723e */ /* 0x000fce00000000ff */
.L_x_4176:
        /* <DEDUP_REMOVED lines=11> */
.L_x_4172:
[----:B------:R-:W-:Y:S05]  /*88a0*/  BSYNC.RECONVERGENT B1 ;  /* 0x0000000000017941 */ /* 0x000fea0003800200 */
.L_x_4171:
        /* <DEDUP_REMOVED lines=53> */
[----:B------:R-:W-:Y:S01]  /*8c00*/  F2FP.F16.F32.PACK_AB R171, R170, R171 ;  /* 0x000000abaaab723e */ /* 0x000fe200000000ff */
        /* <DEDUP_REMOVED lines=33> */
.L_x_4185:
        /* <DEDUP_REMOVED lines=75> */
.L_x_4184:
        /* <DEDUP_REMOVED lines=45> */
[----:B------:R-:W-:Y:S01]  /*95a0*/  F2FP.F16.F32.PACK_AB R171, R170, R171 ;  /* 0x000000abaaab723e */ /* 0x000fe200000000ff */
        /* <DEDUP_REMOVED lines=8> */
[----:B------:R-:W-:Y:S02]  /*9630*/  F2FP.F16.F32.PACK_AB R126, R169, R126 ;  /* 0x0000007ea97e723e */ /* 0x000fe400000000ff */
        /* <DEDUP_REMOVED lines=24> */
.L_x_4187:
        /* <DEDUP_REMOVED lines=59> */
[----:B------:R-:W-:Y:S02]  /*9b70*/  F2FP.F16.F32.PACK_AB R171, R176, R171 ;  /* 0x000000abb0ab723e */ /* 0x000fe400000000ff */
[C---:B------:R-:W-:Y:S02]  /*9b80*/  FSEL R176, R170.reuse, RZ, P2 ;  /* 0x000000ffaab07208 */ /* 0x040fe40001000000 */
[----:B------:R-:W-:-:S02]  /*9b90*/  FSEL R177, R170, RZ, P5 ;  /* 0x000000ffaab17208 */ /* 0x000fc40002800000 */
[----:B------:R-:W-:Y:S02]  /*9ba0*/  FSEL R173, R125, RZ, P6 ;  /* 0x000000ff7dad7208 */ /* 0x000fe40003000000 */
[C---:B------:R-:W-:Y:S02]  /*9bb0*/  LOP3.LUT P2, RZ, R236.reuse, 0xff00, RZ, 0xc0, !PT ;  /* 0x0000ff00ecff7812 */ /* 0x040fe4000784c0ff */
        /* <DEDUP_REMOVED lines=11> */
.L_x_4183:
        /* <DEDUP_REMOVED lines=61> */
.L_x_4189:
        /* <DEDUP_REMOVED lines=54> */
.L_x_4188:
        /* <DEDUP_REMOVED lines=58> */
.L_x_4190:
        /* <DEDUP_REMOVED lines=53> */
.L_x_4186:
        /* <DEDUP_REMOVED lines=10> */
.L_x_4182:
[----:B------:R-:W-:Y:S05]  /*ab30*/  BSYNC.RECONVERGENT B1 ;  /* 0x0000000000017941 */ /* 0x000fea0003800200 */
.L_x_4181:
[----:B01-34-:R-:W0:Y:S02]  /*ab40*/  LDC.64 R168, c[0x0][0x380] ;  /* 0x0000e000ffa87b82 */ /* 0x01be240000000a00 */
[----:B0-----:R-:W-:-:S04]  /*ab50*/  LEA R2, R168, R2, 0x2 ;  /* 0x00000002a8027211 */ /* 0x001fc800078e10ff */
[----:B------:R-:W-:-:S13]  /*ab60*/  ISETP.GE.AND P0, PT, R2, R169, PT ;  /* 0x000000a90200720c */ /* 0x000fda0003f06270 */
[----:B------:R-:W-:Y:S05]  /*ab70*/  @!P0 BRA `(.L_x_4191) ;  /* 0xffffff5800f08947 */ /* 0x000fea000383ffff */
.L_x_4141:
[----:B------:R-:W-:Y:S05]  /*ab80*/  BSYNC B0 ;  /* 0x0000000000007941 */ /* 0x000fea0003800000 */
.L_x_4140:
        /* <DEDUP_REMOVED lines=257> */
.L_x_4150:
[----:B------:R-:W-:Y:S01]  /*bba0*/  HFMA2 R178, -RZ, RZ, 0, 5.9604644775390625e-08 ;  /* 0x00000001ffb27431 */ /* 0x000fe200000001ff */
[----:B------:R-:W-:Y:S01]  /*bbb0*/  BSSY B1, `(.L_x_4192) ;  /* 0x0000006000017945 */ /* 0x000fe20003800000 */
[----:B------:R-:W-:Y:S02]  /*bbc0*/  MOV R179, 0x1f ;  /* 0x0000001f00b37802 */ /* 0x000fe40000000f00 */
[----:B------:R-:W-:-:S07]  /*bbd0*/  MOV R176, 0xffffffff ;  /* 0xffffffff00b07802 */ /* 0x000fce0000000f00 */
[----:B-----5:R-:W-:Y:S05]  /*bbe0*/  WARPSYNC.COLLECTIVE R176, `(.L_x_4193) ;  /* 0x00000000b0087348 */ /* 0x020fea0003c00000 */
[----:B------:R0:W1:Y:S02]  /*bbf0*/  SHFL.BFLY P0, R177, R227, R178, R179 ;  /* 0x0c0000b2e3b17389 */ /* 0x00006400000000b3 */
[----:B01---5:R-:W-:Y:S05]  /*bc00*/  ENDCOLLECTIVE ;  /* 0x000000000000791b */ /* 0x023fea0003800000 */
.L_x_4193:
[----:B------:R-:W-:Y:S05]  /*bc10*/  BSYNC B1 ;  /* 0x0000000000017941 */ /* 0x000fea0003800000 */
.L_x_4192:
        /* <DEDUP_REMOVED lines=9> */
.L_x_4194:
[----:B------:R-:W-:Y:S01]  /*bcb0*/  HFMA2 R178, -RZ, RZ, 0, 1.1920928955078125e-07 ;  /* 0x00000002ffb27431 */ /* 0x000fe200000001ff */
[----:B------:R-:W-:Y:S02]  /*bcc0*/  MOV R227, R168 ;  /* 0x000000a800e37202 */ /* 0x000fe40000000f00 */
[----:B------:R-:W-:-:S07]  /*bcd0*/  MOV R169, R177 ;  /* 0x000000b100a97202 */ /* 0x000fce0000000f00 */
[----:B------:R-:W-:Y:S05]  /*bce0*/  WARPSYNC.COLLECTIVE R176, `(.L_x_4195) ;  /* 0x00000000b0087348 */ /* 0x000fea0003c00000 */
[----:B------:R0:W1:Y:S02]  /*bcf0*/  SHFL.BFLY P0, R177, R227, R178, R179 ;  /* 0x0c0000b2e3b17389 */ /* 0x00006400000000b3 */
[----:B01----:R-:W-:Y:S05]  /*bd00*/  ENDCOLLECTIVE ;  /* 0x000000000000791b */ /* 0x003fea0003800000 */
.L_x_4195:
[----:B------:R-:W-:-:S05]  /*bd10*/  FADD.FTZ R169, R169, R228 ;  /* 0x000000e4a9a97221 */ /* 0x000fca0000010000 */
[----:B------:R-:W-:Y:S02]  /*bd20*/  MOV R227, R169 ;  /* 0x000000a900e37202 */ /* 0x000fe40000000f00 */
[----:B------:R-:W-:-:S07]  /*bd30*/  MOV R171, R177 ;  /* 0x000000b100ab7202 */ /* 0x000fce0000000f00 */
[----:B------:R-:W-:Y:S05]  /*bd40*/  WARPSYNC.COLLECTIVE R176, `(.L_x_4196) ;  /* 0x00000000b0087348 */ /* 0x000fea0003c00000 */
[----:B------:R0:W1:Y:S02]  /*bd50*/  SHFL.BFLY P0, R177, R227, R178, R179 ;  /* 0x0c0000b2e3b17389 */ /* 0x00006400000000b3 */
[----:B01----:R-:W-:Y:S05]  /*bd60*/  ENDCOLLECTIVE ;  /* 0x000000000000791b */ /* 0x003fea0003800000 */
.L_x_4196:
[----:B------:R-:W-:Y:S01]  /*bd70*/  FADD.FTZ R171, R168, R171 ;  /* 0x000000aba8ab7221 */ /* 0x000fe20000010000 */
[----:B------:R-:W-:-:S04]  /*bd80*/  HFMA2 R178, -RZ, RZ, 0, 2.384185791015625e-07 ;  /* 0x00000004ffb27431 */ /* 0x000fc800000001ff */
[----:B------:R-:W-:Y:S02]  /*bd90*/  MOV R227, R171 ;  /* 0x000000ab00e37202 */ /* 0x000fe40000000f00 */
[----:B------:R-:W-:-:S07]  /*bda0*/  MOV R170, R177 ;  /* 0x000000b100aa7202 */ /* 0x000fce0000000f00 */
[----:B------:R-:W-:Y:S05]  /*bdb0*/  WARPSYNC.COLLECTIVE R176, `(.L_x_4197) ;  /* 0x00000000b0087348 */ /* 0x000fea0003c00000 */
[----:B------:R0:W1:Y:S02]  /*bdc0*/  SHFL.BFLY P0, R177, R227, R178, R179 ;  /* 0x0c0000b2e3b17389 */ /* 0x00006400000000b3 */
[----:B01----:R-:W-:Y:S05]  /*bdd0*/  ENDCOLLECTIVE ;  /* 0x000000000000791b */ /* 0x003fea0003800000 */
.L_x_4197:
[----:B------:R-:W-:-:S05]  /*bde0*/  FADD.FTZ R170, R169, R170 ;  /* 0x000000aaa9aa7221 */ /* 0x000fca0000010000 */
[----:B------:R-:W-:Y:S02]  /*bdf0*/  MOV R227, R170 ;  /* 0x000000aa00e37202 */ /* 0x000fe40000000f00 */
[----:B------:R-:W-:-:S07]  /*be00*/  MOV R172, R177 ;  /* 0x000000b100ac7202 */ /* 0x000fce0000000f00 */
[----:B------:R-:W-:Y:S05]  /*be10*/  WARPSYNC.COLLECTIVE R176, `(.L_x_4198) ;  /* 0x00000000b0087348 */ /* 0x000fea0003c00000 */
[----:B------:R0:W1:Y:S02]  /*be20*/  SHFL.BFLY P0, R177, R227, R178, R179 ;  /* 0x0c0000b2e3b17389 */ /* 0x00006400000000b3 */
[----:B01----:R-:W-:Y:S05]  /*be30*/  ENDCOLLECTIVE ;  /* 0x000000000000791b */ /* 0x003fea0003800000 */
.L_x_4198:
[----:B------:R-:W-:Y:S01]  /*be40*/  FADD.FTZ R172, R171, R172 ;  /* 0x000000acabac7221 */ /* 0x000fe20000010000 */
[----:B------:R-:W-:-:S04]  /*be50*/  HFMA2 R178, -RZ, RZ, 0, 4.76837158203125e-07 ;  /* 0x00000008ffb27431 */ /* 0x000fc800000001ff */
[----:B------:R-:W-:Y:S02]  /*be60*/  MOV R227, R172 ;  /* 0x000000ac00e37202 */ /* 0x000fe40000000f00 */
[----:B------:R-:W-:-:S07]  /*be70*/  MOV R173, R177 ;  /* 0x000000b100ad7202 */ /* 0x000fce0000000f00 */
[----:B------:R-:W-:Y:S05]  /*be80*/  WARPSYNC.COLLECTIVE R176, `(.L_x_4199) ;  /* 0x00000000b0087348 */ /* 0x000fea0003c00000 */
[----:B------:R0:W1:Y:S02]  /*be90*/  SHFL.BFLY P0, R177, R227, R178, R179 ;  /* 0x0c0000b2e3b17389 */ /* 0x00006400000000b3 */
[----:B01----:R-:W-:Y:S05]  /*bea0*/  ENDCOLLECTIVE ;  /* 0x000000000000791b */ /* 0x003fea0003800000 */
.L_x_4199:
[----:B------:R-:W-:-:S05]  /*beb0*/  FADD.FTZ R173, R170, R173 ;  /* 0x000000adaaad7221 */ /* 0x000fca0000010000 */
[----:B------:R-:W-:Y:S02]  /*bec0*/  MOV R227, R173 ;  /* 0x000000ad00e37202 */ /* 0x000fe40000000f00 */
[----:B------:R-:W-:-:S07]  /*bed0*/  MOV R175, R177 ;  /* 0x000000b100af7202 */ /* 0x000fce0000000f00 */
[----:B------:R-:W-:Y:S05]  /*bee0*/  WARPSYNC.COLLECTIVE R176, `(.L_x_4200) ;  /* 0x00000000b0087348 */ /* 0x000fea0003c00000 */
[----:B------:R0:W1:Y:S02]  /*bef0*/  SHFL.BFLY P0, R177, R227, R178, R179 ;  /* 0x0c0000b2e3b17389 */ /* 0x00006400000000b3 */
[----:B01----:R-:W-:Y:S05]  /*bf00*/  ENDCOLLECTIVE ;  /* 0x000000000000791b */ /* 0x003fea0003800000 */
.L_x_4200:
[----:B------:R-:W-:Y:S01]  /*bf10*/  FADD.FTZ R175, R172, R175 ;  /* 0x000000afacaf7221 */ /* 0x000fe20000010000 */
[----:B------:R-:W-:-:S04]  /*bf20*/  HFMA2 R178, -RZ, RZ, 0, 9.5367431640625e-07 ;  /* 0x00000010ffb27431 */ /* 0x000fc800000001ff */
[----:B------:R-:W-:Y:S02]  /*bf30*/  MOV R227, R175 ;  /* 0x000000af00e37202 */ /* 0x000fe40000000f00 */
[----:B------:R-:W-:-:S07]  /*bf40*/  MOV R174, R177 ;  /* 0x000000b100ae7202 */ /* 0x000fce0000000f00 */
[----:B------:R-:W-:Y:S05]  /*bf50*/  WARPSYNC.COLLECTIVE R176, `(.L_x_4201) ;  /* 0x00000000b0087348 */ /* 0x000fea0003c00000 */
[----:B------:R0:W1:Y:S02]  /*bf60*/  SHFL.BFLY P0, R177, R227, R178, R179 ;  /* 0x0c0000b2e3b17389 */ /* 0x00006400000000b3 */
[----:B01----:R-:W-:Y:S05]  /*bf70*/  ENDCOLLECTIVE ;  /* 0x000000000000791b */ /* 0x003fea0003800000 */
.L_x_4201:
[----:B------:R-:W-:-:S05]  /*bf80*/  FADD.FTZ R174, R173, R174 ;  /* 0x000000aeadae7221 */ /* 0x000fca0000010000 */
[----:B------:R-:W-:Y:S02]  /*bf90*/  MOV R227, R174 ;  /* 0x000000ae00e37202 */ /* 0x000fe40000000f00 */
[----:B------:R-:W-:-:S07]  /*bfa0*/  MOV R168, R177 ;  /* 0x000000b100a87202 */ /* 0x000fce0000000f00 */
[----:B------:R-:W-:Y:S05]  /*bfb0*/  WARPSYNC.COLLECTIVE R176, `(.L_x_4202) ;  /* 0x00000000b0087348 */ /* 0x000fea0003c00000 */
[----:B------:R0:W1:Y:S02]  /*bfc0*/  SHFL.BFLY P0, R177, R227, R178, R179 ;  /* 0x0c0000b2e3b17389 */ /* 0x00006400000000b3 */
[----:B01----:R-:W-:Y:S05]  /*bfd0*/  ENDCOLLECTIVE ;  /* 0x000000000000791b */ /* 0x003fea0003800000 */
.L_x_4202:
[----:B------:R-:W-:Y:S01]  /*bfe0*/  MOV R169, R177 ;  /* 0x000000b100a97202 */ /* 0x000fe20000000f00 */
[----:B------:R-:W-:Y:S06]  /*bff0*/  BRA `(.L_x_4203) ;  /* 0xffffff6000007947 */ /* 0x000fec000383ffff */
.L_x_4204:
        /* <DEDUP_REMOVED lines=16> */
.L_x_6102:


//--------------------- .text._ZN10layer_norm22ln_bwd_finalize_kernelINS_22Kernel_traits_finalizeILj1024Ef6__halffS2_fjLb0ELj1024ELj4ENS_18Kernel_traits_baseILj1024EfS2_fS2_fjLj1024EEEEELb0ELb1EEEvNS_9BwdParamsE --------------------------
	.section	.text._ZN10layer_norm22ln_bwd_finalize_kernelINS_22Kernel_traits_finalizeILj1024Ef6__halffS2_fjLb0ELj1024ELj4ENS_18Kernel_traits_baseILj1024EfS2_fS2_fjLj1024EEEEELb0ELb1EEEvNS_9BwdParamsE,"ax",@progbits
	.align	128
        .global         _ZN10layer_norm22ln_bwd_finalize_kernelINS_22Kernel_traits_finalizeILj1024Ef6__halffS2_fjLb0ELj1024ELj4ENS_18Kernel_traits_baseILj1024EfS2_fS2_fjLj1024EEEEELb0ELb1EEEvNS_9BwdParamsE
        .type           _ZN10layer_norm22ln_bwd_finalize_kernelINS_22Kernel_traits_finalizeILj1024Ef6__halffS2_fjLb0ELj1024ELj4ENS_18Kernel_traits_baseILj1024EfS2_fS2_fjLj1024EEEEELb0ELb1EEEvNS_9BwdParamsE,@function
        .size           _ZN10layer_norm22ln_bwd_finalize_kernelINS_22Kernel_traits_finalizeILj1024Ef6__halffS2_fjLb0ELj1024ELj4ENS_18Kernel_traits_baseILj1024EfS2_fS2_fjLj1024EEEEELb0ELb1EEEvNS_9BwdParamsE,(.L_x_6103 - _ZN10layer_norm22ln_bwd_finalize_kernelINS_22Kernel_traits_finalizeILj1024Ef6__halffS2_fjLb0ELj1024ELj4ENS_18Kernel_traits_baseILj1024EfS2_fS2_fjLj1024EEEEELb0ELb1EEEvNS_9BwdParamsE)
        .other          _ZN10layer_norm22ln_bwd_finalize_kernelINS_22Kernel_traits_finalizeILj1024Ef6__halffS2_fjLb0ELj1024ELj4ENS_18Kernel_traits_baseILj1024EfS2_fS2_fjLj1024EEEEELb0ELb1EEEvNS_9BwdParamsE,@"STO_CUDA_ENTRY STV_DEFAULT"
_ZN10layer_norm22ln_bwd_finalize_kernelINS_22Kernel_traits_finalizeILj1024Ef6__halffS2_fjLb0ELj1024ELj4ENS_18Kernel_traits_baseILj1024EfS2_fS2_fjLj1024EEEEELb0ELb1EEEvNS_9BwdParamsE:
.text._ZN10layer_norm22ln_bwd_finalize_kernelINS_22Kernel_traits_finalizeILj1024Ef6__halffS2_fjLb0ELj1024ELj4ENS_18Kernel_traits_baseILj1024EfS2_fS2_fjLj1024EEEEELb0ELb1EEEvNS_9BwdParamsE:
        /* <DEDUP_REMOVED lines=77> */
.L_x_4209:
        /* <DEDUP_REMOVED lines=118> */
.L_x_4208:
[----:B------:R-:W-:Y:S05]  /*0c30*/  BSYNC.RECONVERGENT B1 ;  /* 0x0000000000017941 */ /* 0x000fea0003800200 */
.L_x_4207:
        /* <DEDUP_REMOVED lines=69> */
.L_x_4211:
[----:B------:R-:W-:Y:S05]  /*1090*/  BSYNC.RECONVERGENT B1 ;  /* 0x0000000000017941 */ /* 0x000fea0003800200 */
.L_x_4210:
        /* <DEDUP_REMOVED lines=38> */
.L_x_4213:
[----:B------:R-:W-:Y:S05]  /*1300*/  BSYNC.RECONVERGENT B1 ;  /* 0x0000000000017941 */ /* 0x000fea0003800200 */
.L_x_4212:
[----:B------:R-:W-:Y:S05]  /*1310*/  @!P1 BRA `(.L_x_4206) ;  /* 0x0000000000409947 */ /* 0x000fea0003800000 */
[----:B------:R-:W0:Y:S01]  /*1320*/  LDC R14, c[0x0][0x388] ;  /* 0x0000e200ff0e7b82 */ /* 0x000e220000000800 */
[----:B------:R-:W-:-:S07]  /*1330*/  IADD3 R12, PT, PT, -R54, RZ, RZ ;  /* 0x000000ff360c7210 */ /* 0x000fce0007ffe1ff */
[----:B------:R-:W1:Y:S08]  /*1340*/  LDC.64 R8, c[0x0][0x440] ;  /* 0x00011000ff087b82 */ /* 0x000e700000000a00 */
[----:B------:R-:W2:Y:S01]  /*1350*/  LDC.64 R10, c[0x0][0x448] ;  /* 0x00011200ff0a7b82 */ /* 0x000ea20000000a00 */
[----:B0-----:R-:W-:-:S05]  /*1360*/  IMAD R0, R3, R14, R0 ;  /* 0x0000000e03007224 */ /* 0x001fca00078e0200 */
[----:B------:R-:W-:-:S07]  /*1370*/  IADD3 R3, PT, PT, R57, R0, RZ ;  /* 0x0000000039037210 */ /* 0x000fce0007ffe0ff */
.L_x_4214:
        /* <DEDUP_REMOVED lines=10> */
.L_x_4206:
[----:B------:R-:W-:Y:S05]  /*1420*/  BSYNC.RECONVERGENT B0 ;  /* 0x0000000000007941 */ /* 0x000fea0003800200 */
.L_x_4205:
        /* <DEDUP_REMOVED lines=57> */
.L_x_4215:
        /* <DEDUP_REMOVED lines=12> */
.L_x_6103:


//--------------------- .text._ZN10layer_norm40ln_parallel_residual_bwd_finalize_kernelINS_22Kernel_traits_finalizeILj1024Ef6__halffS2_fjLb0ELj1024ELj4ENS_18Kernel_traits_baseILj1024EfS2_fS2_fjLj1024EEEEELb1EEEvNS_9BwdParamsE --------------------------
	.section	.text._ZN10layer_norm40ln_parallel_residual_bwd_finalize_kernelINS_22Kernel_traits_finalizeILj1024Ef6__halffS2_fjLb0ELj1024ELj4ENS_18Kernel_traits_baseILj1024EfS2_fS2_fjLj1024EEEEELb1EEEvNS_9BwdParamsE,"ax",@progbits
	.align	128
        .global         _ZN10layer_norm40ln_parallel_residual_bwd_finalize_kernelINS_22Kernel_traits_finalizeILj1024Ef6__halffS2_fjLb0ELj1024ELj4ENS_18Kernel_traits_baseILj1024EfS2_fS2_fjLj1024EEEEELb1EEEvNS_9BwdParamsE
        .type           _ZN10layer_norm40ln_parallel_residual_bwd_finalize_kernelINS_22Kernel_traits_finalizeILj1024Ef6__halffS2_fjLb0ELj1024ELj4ENS_18Kernel_traits_baseILj1024EfS2_fS2_fjLj1024EEEEELb1EEEvNS_9BwdParamsE,@function
        .size           _ZN10layer_norm40ln_parallel_residual_bwd_finalize_kernelINS_22Kernel_traits_finalizeILj1024Ef6__halffS2_fjLb0ELj1024ELj4ENS_18Kernel_traits_baseILj1024EfS2_fS2_fjLj1024EEEEELb1EEEvNS_9BwdParamsE,(.L_x_6104 - _ZN10layer_norm40ln_parallel_residual_bwd_finalize_kernelINS_22Kernel_traits_finalizeILj1024Ef6__halffS2_fjLb0ELj1024ELj4ENS_18Kernel_traits_baseILj1024EfS2_fS2_fjLj1024EEEEELb1EEEvNS_9BwdParamsE)
        .other          _ZN10layer_norm40ln_parallel_residual_bwd_finalize_kernelINS_22Kernel_traits_finalizeILj1024Ef6__halffS2_fjLb0ELj1024ELj4ENS_18Kernel_traits_baseILj1024EfS2_fS2_fjLj1024EEEEELb1EEEvNS_9BwdParamsE,@"STO_CUDA_ENTRY STV_DEFAULT"
_ZN10layer_norm40ln_parallel_residual_bwd_finalize_kernelINS_22Kernel_traits_finalizeILj1024Ef6__halffS2_fjLb0ELj1024ELj4ENS_18Kernel_traits_baseILj1024EfS2_fS2_fjLj1024EEEEELb1EEEvNS_9BwdParamsE:
.text._ZN10layer_norm40ln_parallel_residual_bwd_finalize_kernelINS_22Kernel_traits_finalizeILj1024Ef6__halffS2_fjLb0ELj1024ELj4ENS_18Kernel_traits_baseILj1024EfS2_fS2_fjLj1024EEEEELb1EEEvNS_9BwdParamsE:
        /* <DEDUP_REMOVED lines=57> */
.L_x_4220:
        /* <DEDUP_REMOVED lines=112> */
.L_x_4219:
[----:B------:R-:W-:Y:S05]  /*0a90*/  BSYNC.RECONVERGENT B1 ;  /* 0x0000000000017941 */ /* 0x000fea0003800200 */
.L_x_4218:
        /* <DEDUP_REMOVED lines=67> */
.L_x_4222:
[----:B------:R-:W-:Y:S05]  /*0ed0*/  BSYNC.RECONVERGENT B1 ;  /* 0x0000000000017941 */ /* 0x000fea0003800200 */
.L_x_4221:
        /* <DEDUP_REMOVED lines=37> */
.L_x_4224:
[----:B------:R-:W-:Y:S05]  /*1130*/  BSYNC.RECONVERGENT B1 ;  /* 0x0000000000017941 */ /* 0x000fea0003800200 */
.L_x_4223:
        /* <DEDUP_REMOVED lines=19> */
.L_x_4217:
[----:B------:R-:W-:Y:S05]  /*1270*/  BSYNC.RECONVERGENT B0 ;  /* 0x0000000000007941 */ /* 0x000fea0003800200 */
.L_x_4216:
        /* <DEDUP_REMOVED lines=89> */
.L_x_4225:
        /* <DEDUP_REMOVED lines=15> */
.L_x_6104:


//--------------------- .text._ZN10layer_norm31ln_parallel_residual_bwd_kernelINS_13Kernel_traitsIf6__halffS2_fjLj1024ELj1ELj4ELj1ELj16ENS_18Kernel_traits_baseILj1024EfS2_fS2_fjLj128EEEEELb1ELb1ELb1EEEvNS_9BwdParamsE --------------------------
	.section	.text._ZN10layer_norm31ln_parallel_residual_bwd_kernelINS_13Kernel_traitsIf6__halffS2_fjLj1024ELj1ELj4ELj1ELj16ENS_18Kernel_traits_baseILj1024EfS2_fS2_fjLj128EEEEELb1ELb1ELb1EEEvNS_9BwdParamsE,"ax",@progbits
	.align	128
        .global         _ZN10layer_norm31ln_parallel_residual_bwd_kernelINS_13Kernel_traitsIf6__halffS2_fjLj1024ELj1ELj4ELj1ELj16ENS_18Kernel_traits_baseILj1024EfS2_fS2_fjLj128EEEEELb1ELb1ELb1EEEvNS_9BwdParamsE
        .type           _ZN10layer_norm31ln_parallel_residual_bwd_kernelINS_13Kernel_traitsIf6__halffS2_fjLj1024ELj1ELj4ELj1ELj16ENS_18Kernel_traits_baseILj1024EfS2_fS2_fjLj128EEEEELb1ELb1ELb1EEEvNS_9BwdParamsE,@function
        .size           _ZN10layer_norm31ln_parallel_residual_bwd_kernelINS_13Kernel_traitsIf6__halffS2_fjLj1024ELj1ELj4ELj1ELj16ENS_18Kernel_traits_baseILj1024EfS2_fS2_fjLj128EEEEELb1ELb1ELb1EEEvNS_9BwdParamsE,(.L_x_6105 - _ZN10layer_norm31ln_parallel_residual_bwd_kernelINS_13Kernel_traitsIf6__halffS2_fjLj1024ELj1ELj4ELj1ELj16ENS_18Kernel_traits_baseILj1024EfS2_fS2_fjLj128EEEEELb1ELb1ELb1EEEvNS_9BwdParamsE)
        .other          _ZN10layer_norm31ln_parallel_residual_bwd_kernelINS_13Kernel_traitsIf6__halffS2_fjLj1024ELj1ELj4ELj1ELj16ENS_18Kernel_traits_baseILj1024EfS2_fS2_fjLj128EEEEELb1ELb1ELb1EEEvNS_9BwdParamsE,@"STO_CUDA_ENTRY STV_DEFAULT"
_ZN10layer_norm31ln_parallel_residual_bwd_kernelINS_13Kernel_traitsIf6__halffS2_fjLj1024ELj1ELj4ELj1ELj16ENS_18Kernel_traits_baseILj1024EfS2_fS2_fjLj128EEEEELb1ELb1ELb1EEEvNS_9BwdParamsE:
.text._ZN10layer_norm31ln_parallel_residual_bwd_kernelINS_13Kernel_traitsIf6__halffS2_fjLj1024ELj1ELj4ELj1ELj16ENS_18Kernel_traits_baseILj1024EfS2_fS2_fjLj128EEEEELb1ELb1ELb1EEEvNS_9BwdParamsE:
        /* <DEDUP_REMOVED lines=93> */
.L_x_4262:
        /* <DEDUP_REMOVED lines=12> */
[----:B------:R-:W4:Y:S01]  /*0690*/  LDG.E R0, desc[UR8][R132.64] ;  /* 0x0000000884007981 */ /* 0x000f22000c1e1900 */
[C---:B------:R-:W-:Y:S01]  /*06a0*/  IADD3 R212, PT, PT, R217.reuse, 0x60, RZ ;  /* 0x00000060d9d47810 */ /* 0x040fe20007ffe0ff */
        /* <DEDUP_REMOVED lines=14> */
[----:B------:R-:W-:Y:S01]  /*0790*/  IMAD.WIDE.U32 R192, R212, 0x20, R192 ;  /* 0x00000020d4c07825 */ /* 0x000fe200078e00c0 */
[----:B------:R-:W2:Y:S03]  /*07a0*/  LDG.E.128 R140, desc[UR8][R140.64] ;  /* 0x000000088c8c7981 */ /* 0x000ea6000c1e1d00 */
[----:B---3--:R-:W-:Y:S01]  /*07b0*/  IMAD.WIDE R188, R210, 0x4, R186 ;  /* 0x00000004d2bc7825 */ /* 0x008fe200078e02ba */
[----:B------:R-:W3:Y:S04]  /*07c0*/  LDG.E.128 R132, desc[UR8][R158.64+0x10] ;  /* 0x000010089e847981 */ /* 0x000ee8000c1e1d00 */
[----:B------:R-:W3:Y:S01]  /*07d0*/  LDG.E.128 R136, desc[UR8][R196.64] ;  /* 0x00000008c4887981 */ /* 0x000ee2000c1e1d00 */
[----:B------:R-:W-:-:S03]  /*07e0*/  IMAD.WIDE.U32 R156, R212, 0x10, R156 ;  /* 0x00000010d49c7825 */ /* 0x000fc600078e009c */
        /* <DEDUP_REMOVED lines=13> */
[----:B-----5:R0:W5:Y:S01]  /*08c0*/  @P0 LDG.E.64 R180, desc[UR8][R192.64] ;  /* 0x00000008c0b40981 */ /* 0x020162000c1e1b00 */
        /* <DEDUP_REMOVED lines=22> */
[----:B------:R-:W5:Y:S01]  /*0a30*/  @P2 LDG.E.128 R56, desc[UR8][R220.64] ;  /* 0x00000008dc382981 */ /* 0x000f62000c1e1d00 */
[----:B------:R-:W-:-:S03]  /*0a40*/  @P0 IMAD.WIDE.U32 R218, R215, 0x8, R218 ;  /* 0x00000008d7da0825 */ /* 0x000fc600078e00da */
[----:B------:R1:W5:Y:S01]  /*0a50*/  @P2 LDG.E.128 R52, desc[UR8][R220.64+0x10] ;  /* 0x00001008dc342981 */ /* 0x000362000c1e1d00 */
[----:B0-----:R-:W-:-:S03]  /*0a60*/  @P0 IMAD.WIDE.U32 R222, R217, 0x8, R222 ;  /* 0x00000008d9de0825 */ /* 0x001fc600078e00de */
[----:B------:R-:W5:Y:S04]  /*0a70*/  @P2 LDG.E.128 R64, desc[UR8][R226.64] ;  /* 0x00000008e2402981 */ /* 0x000f68000c1e1d00 */
[----:B------:R-:W5:Y:S04]  /*0a80*/  @P2 LDG.E.128 R60, desc[UR8][R226.64+0x10] ;  /* 0x00001008e23c2981 */ /* 0x000f68000c1e1d00 */
[----:B------:R0:W5:Y:S04]  /*0a90*/  @P0 LDG.E.64 R178, desc[UR8][R218.64] ;  /* 0x00000008dab20981 */ /* 0x000168000c1e1b00 */
[----:B------:R0:W5:Y:S04]  /*0aa0*/  @P0 LDG.E.64 R176, desc[UR8][R222.64] ;  /* 0x00000008deb00981 */ /* 0x000168000c1e1b00 */
[----:B------:R2:W5:Y:S01]  /*0ab0*/  @P2 LDG.E.128 R36, desc[UR8][R228.64+0x10] ;  /* 0x00001008e4242981 */ /* 0x000562000c1e1d00 */
[----:B----4-:R-:W-:-:S05]  /*0ac0*/  FSEL R0, R0, RZ, !P3 ;  /* 0x000000ff00007208 */ /* 0x010fca0005800000 */
[C---:B-1----:R-:W-:Y:S01]  /*0ad0*/  FADD.FTZ R221, -R0.reuse, R114 ;  /* 0x0000007200dd7221 */ /* 0x042fe20000010100 */
[C---:B0-----:R-:W-:Y:S01]  /*0ae0*/  FADD.FTZ R219, -R0.reuse, R112 ;  /* 0x0000007000db7221 */ /* 0x041fe20000010100 */
[C---:B------:R-:W-:Y:S01]  /*0af0*/  FADD.FTZ R223, -R0.reuse, R115 ;  /* 0x0000007300df7221 */ /* 0x040fe20000010100 */
[C---:B------:R-:W-:Y:S01]  /*0b00*/  FADD.FTZ R113, -R0.reuse, R113 ;  /* 0x0000007100717221 */ /* 0x040fe20000010100 */
[C---:B--2---:R-:W-:Y:S01]  /*0b10*/  FADD.FTZ R121, -R0.reuse, R121 ;  /* 0x0000007900797221 */ /* 0x044fe20000010100 */
[C---:B------:R-:W-:Y:S01]  /*0b20*/  FADD.FTZ R229, -R0.reuse, R122 ;  /* 0x0000007a00e57221 */ /* 0x040fe20000010100 */
[C---:B------:R-:W-:Y:S01]  /*0b30*/  FADD.FTZ R123, -R0.reuse, R123 ;  /* 0x0000007b007b7221 */ /* 0x040fe20000010100 */
[----:B------:R-:W-:Y:S01]  /*0b40*/  FADD.FTZ R231, -R0, R124 ;  /* 0x0000007c00e77221 */ /* 0x000fe20000010100 */
[--C-:B------:R-:W-:Y:S02]  /*0b50*/  HADD2.F32 R227, -RZ, R119.reuse.H0_H0 ;  /* 0x20000077ffe37230 */ /* 0x100fe40000004100 */
[----:B------:R-:W-:-:S02]  /*0b60*/  HADD2.F32 R114, -RZ, R119.H1_H1 ;  /* 0x30000077ff727230 */ /* 0x000fc40000004100 */
[C---:B------:R-:W-:Y:S01]  /*0b70*/  FADD.FTZ R119, -R0.reuse, R120 ;  /* 0x0000007800777221 */ /* 0x040fe20000010100 */
[--C-:B------:R-:W-:Y:S02]  /*0b80*/  HADD2.F32 R120, -RZ, R128.reuse.H0_H0 ;  /* 0x20000080ff787230 */ /* 0x100fe40000004100 */
[----:B------:R-:W-:Y:S02]  /*0b90*/  HADD2.F32 R235, -RZ, R128.H1_H1 ;  /* 0x30000080ffeb7230 */ /* 0x000fe40000004100 */
[C---:B------:R-:W-:Y:S01]  /*0ba0*/  FADD.FTZ R125, -R0.reuse, R125 ;  /* 0x0000007d007d7221 */ /* 0x040fe20000010100 */
[--C-:B------:R-:W-:Y:S02]  /*0bb0*/  HADD2.F32 R251, -RZ, R143.reuse.H0_H0 ;  /* 0x2000008ffffb7230 */ /* 0x100fe40000004100 */
[C---:B------:R-:W-:Y:S01]  /*0bc0*/  FADD.FTZ R233, -R0.reuse, R126 ;  /* 0x0000007e00e97221 */ /* 0x040fe20000010100 */
[----:B------:R-:W-:Y:S02]  /*0bd0*/  HADD2.F32 R128, -RZ, R143.H1_H1 ;  /* 0x3000008fff807230 */ /* 0x000fe40000004100 */
[----:B------:R-:W-:Y:S01]  /*0be0*/  FADD.FTZ R127, -R0, R127 ;  /* 0x0000007f007f7221 */ /* 0x000fe20000010100 */
[----:B------:R-:W-:-:S02]  /*0bf0*/  HADD2.F32 R115, -RZ, R116.H0_H0 ;  /* 0x20000074ff737230 */ /* 0x000fc40000004100 */
[C---:B---3--:R-:W-:Y:S01]  /*0c00*/  FADD.FTZ R239, -R0.reuse, R132 ;  /* 0x0000008400ef7221 */ /* 0x048fe20000010100 */
        /* <DEDUP_REMOVED lines=20> */
[----:B------:R-:W-:-:S02]  /*0d50*/  HADD2.F32 R225, -RZ, R117.H0_H0 ;  /* 0x20000075ffe17230 */ /* 0x000fc40000004100 */
[----:B------:R-:W-:Y:S01]  /*0d60*/  FMUL.FTZ R220, R214, R223 ;  /* 0x000000dfd6dc7220 */ /* 0x000fe20000410000 */
[----:B------:R-:W-:Y:S02]  /*0d70*/  HADD2.F32 R112, -RZ, R117.H1_H1 ;  /* 0x30000075ff707230 */ /* 0x000fe40000004100 */
[----:B------:R-:W-:Y:S01]  /*0d80*/  FADD.FTZ R208, R115, R208 ;  /* 0x000000d073d07221 */ /* 0x000fe20000010000 */
[----:B------:R-:W-:Y:S02]  /*0d90*/  HADD2.F32 R116, -RZ, R116.H1_H1 ;  /* 0x30000074ff747230 */ /* 0x000fe40000004100 */
[-C--:B------:R-:W-:Y:S01]  /*0da0*/  FFMA.FTZ R209, R0, R115.reuse, R209 ;  /* 0x0000007300d17223 */ /* 0x080fe200000100d1 */
[----:B------:R-:W-:Y:S02]  /*0db0*/  HADD2.F32 R117, -RZ, R118.H0_H0 ;  /* 0x20000076ff757230 */ /* 0x000fe40000004100 */
[----:B------:R-:W-:Y:S01]  /*0dc0*/  FMUL.FTZ R115, R68, R115 ;  /* 0x0000007344737220 */ /* 0x000fe20000410000 */
[----:B------:R-:W-:Y:S01]  /*0dd0*/  FMUL.FTZ R119, R214, R119 ;  /* 0x00000077d6777220 */ /* 0x000fe20000410000 */
[----:B------:R-:W-:-:S02]  /*0de0*/  HADD2.F32 R138, -RZ, R159.H0_H0 ;  /* 0x2000009fff8a7230 */ /* 0x000fc40000004100 */
[C---:B------:R-:W-:Y:S01]  /*0df0*/  FMUL.FTZ R216, R214.reuse, R113 ;  /* 0x00000071d6d87220 */ /* 0x040fe20000410000 */
[----:B------:R-:W-:Y:S02]  /*0e00*/  HADD2.F32 R144, -RZ, R159.H1_H1 ;  /* 0x3000009fff907230 */ /* 0x000fe40000004100 */
        /* <DEDUP_REMOVED lines=16> */
[--C-:B------:R-:W-:Y:S02]  /*0f10*/  HADD2.F32 R237, -RZ, R131.reuse.H0_H0 ;  /* 0x20000083ffed7230 */ /* 0x100fe40000004100 */
[----:B------:R-:W-:Y:S01]  /*0f20*/  FFMA.FTZ R117, R216, R113, R117 ;  /* 0x00000071d8757223 */ /* 0x000fe20000010075 */
[----:B------:R-:W-:Y:S02]  /*0f30*/  HADD2.F32 R131, -RZ, R131.H1_H1 ;  /* 0x30000083ff837230 */ /* 0x000fe40000004100 */
[----:B------:R-:W-:Y:S01]  /*0f40*/  FADD.FTZ R206, R116, R206 ;  /* 0x000000ce74ce7221 */ /* 0x000fe20000010000 */
        /* <DEDUP_REMOVED lines=8> */
[----:B------:R-:W-:Y:S01]  /*0fd0*/  FMUL.FTZ R224, R214, R127 ;  /* 0x0000007fd6e07220 */ /* 0x000fe20000410000 */
[----:B------:R-:W-:Y:S01]  /*0fe0*/  FADD.FTZ R160, R131, R160 ;  /* 0x000000a083a07221 */ /* 0x000fe20000010000 */
[-C--:B------:R-:W-:Y:S01]  /*0ff0*/  FFMA.FTZ R10, R135, R131.reuse, R10 ;  /* 0x00000083870a7223 */ /* 0x080fe2000001000a */
[----:B------:R-:W-:Y:S01]  /*1000*/  FMUL.FTZ R238, R83, R131 ;  /* 0x0000008353ee7220 */ /* 0x000fe20000410000 */
[----:B------:R-:W-:Y:S01]  /*1010*/  FADD.FTZ R25, R120, R25 ;  /* 0x0000001978197221 */ /* 0x000fe20000010000 */
[-C--:B------:R-:W-:Y:S01]  /*1020*/  FFMA.FTZ R13, R118, R120.reuse, R13 ;  /* 0x00000078760d7223 */ /* 0x080fe2000001000d */
[----:B------:R-:W-:Y:S01]  /*1030*/  FMUL.FTZ R127, R76, R120 ;  /* 0x000000784c7f7220 */ /* 0x000fe20000410000 */
[----:B------:R-:W-:Y:S01]  /*1040*/  FADD.FTZ R131, R232, R159 ;  /* 0x0000009fe8837221 */ /* 0x000fe20000010000 */
[----:B------:R-:W-:-:S03]  /*1050*/  FFMA.FTZ R120, R220, R159, R117 ;  /* 0x0000009fdc787223 */ /* 0x000fc60000010075 */
[----:B------:R-:W-:Y:S01]  /*1060*/  FADD.FTZ R131, R131, R112 ;  /* 0x0000007083837221 */ /* 0x000fe20000010000 */
[----:B------:R-:W-:Y:S01]  /*1070*/  FFMA.FTZ R120, R119, R112, R120 ;  /* 0x0000007077787223 */ /* 0x000fe20000010078 */
[----:B------:R-:W-:Y:S01]  /*1080*/  FMUL.FTZ R123, R214, R123 ;  /* 0x0000007bd67b7220 */ /* 0x000fe20000410000 */
[----:B------:R-:W-:Y:S01]  /*1090*/  FMUL.FTZ R230, R74, R227 ;  /* 0x000000e34ae67220 */ /* 0x000fe20000410000 */
[----:B------:R-:W-:Y:S01]  /*10a0*/  FADD.FTZ R131, R131, R116 ;  /* 0x0000007483837221 */ /* 0x000fe20000010000 */
[----:B------:R-:W-:Y:S01]  /*10b0*/  FMUL.FTZ R229, R214, R229 ;  /* 0x000000e5d6e57220 */ /* 0x000fe20000410000 */
[----:B------:R-:W-:Y:S01]  /*10c0*/  FFMA.FTZ R120, R121, R116, R120 ;  /* 0x0000007479787223 */ /* 0x000fe20000010078 */
[--C-:B------:R-:W-:Y:S02]  /*10d0*/  HADD2.F32 R122, -RZ, R129.reuse.H0_H0 ;  /* 0x20000081ff7a7230 */ /* 0x100fe40000004100 */
        /* <DEDUP_REMOVED lines=15> */
[----:B------:R-:W-:-:S02]  /*11d0*/  HADD2.F32 R124, -RZ, R129.H1_H1 ;  /* 0x30000081ff7c7230 */ /* 0x000fc40000004100 */
[----:B------:R-:W-:Y:S01]  /*11e0*/  FADD.FTZ R122, R117, R226 ;  /* 0x000000e2757a7221 */ /* 0x000fe20000010000 */
[----:B------:R-:W-:Y:S01]  /*11f0*/  FFMA.FTZ R117, R125, R226, R120 ;  /* 0x000000e27d757223 */ /* 0x000fe20000010078 */
[--C-:B------:R-:W-:Y:S02]  /*1200*/  HADD2.F32 R129, -RZ, R130.reuse.H0_H0 ;  /* 0x20000082ff817230 */ /* 0x100fe40000004100 */
[----:B------:R-:W-:Y:S01]  /*1210*/  FMUL.FTZ R228, R214, R239 ;  /* 0x000000efd6e47220 */ /* 0x000fe20000410000 */
[-C--:B------:R-:W-:Y:S01]  /*1220*/  FMUL.FTZ R221, R79, R124.reuse ;  /* 0x0000007c4fdd7220 */ /* 0x080fe20000410000 */
        /* <DEDUP_REMOVED lines=45> */
[----:B------:R-:W-:Y:S01]  /*1500*/  FMUL.FTZ R249, R86, R249 ;  /* 0x000000f956f97220 */ /* 0x000fe20000410000 */
        /* <DEDUP_REMOVED lines=62> */
[C---:B------:R-:W-:Y:S01]  /*18f0*/  FMUL.FTZ R153, R214.reuse, R153 ;  /* 0x00000099d6997220 */ /* 0x040fe20000410000 */
        /* <DEDUP_REMOVED lines=51> */
.L_x_4274:
        /* <DEDUP_REMOVED lines=33> */
[----:B0-----:R-:W-:Y:S01]  /*1e40*/  FMUL.FTZ R117, R229, UR6 ;  /* 0x00000006e5757c20 */ /* 0x001fe20008410000 */
        /* <DEDUP_REMOVED lines=32> */
.L_x_4232:
[-CC-:B------:R-:W-:Y:S01]  /*2050*/  FFMA.FTZ R123, R123, R144.reuse, R157.reuse ;  /* 0x000000907b7b7223 */ /* 0x180fe2000001009d */
[-CC-:B------:R-:W-:Y:S01]  /*2060*/  FFMA.FTZ R229, R229, R144.reuse, R157.reuse ;  /* 0x00000090e5e57223 */ /* 0x180fe2000001009d */
[-C--:B------:R-:W-:Y:S01]  /*2070*/  FFMA.FTZ R0, R0, R144.reuse, R157 ;  /* 0x0000009000007223 */ /* 0x080fe2000001009d */
[----:B-----5:R-:W-:Y:S01]  /*2080*/  ISETP.GE.U32.AND P1, PT, R196, RZ, PT ;  /* 0x000000ffc400720c */ /* 0x020fe20003f26070 */
        /* <DEDUP_REMOVED lines=40> */
[----:B0-----:R-:W-:Y:S02]  /*2310*/  FSEL R120, R116, RZ, P5 ;  /* 0x000000ff74787208 */ /* 0x001fe40002800000 */
        /* <DEDUP_REMOVED lines=9> */
.L_x_4231:
[----:B------:R-:W-:-:S04]  /*23b0*/  UISETP.NE.U32.AND UP0, UPT, UR4, URZ, UPT ;  /* 0x000000ff0400728c */ /* 0x000fc8000bf05070 */
[----:B------:R-:W-:-:S09]  /*23c0*/  UISETP.NE.AND.EX UP0, UPT, UR5, URZ, UPT, UP0 ;  /* 0x000000ff0500728c */ /* 0x000fd2000bf05300 */
[----:B------:R-:W-:Y:S05]  /*23d0*/  BRA.U UP0, `(.L_x_4234) ;  /* 0x0000000100d87547 */ /* 0x000fea000b800000 */
[-CC-:B------:R-:W-:Y:S01]  /*23e0*/  FFMA.FTZ R123, R123, R144.reuse, R157.reuse ;  /* 0x000000907b7b7223 */ /* 0x180fe2000001009d */
[-CC-:B------:R-:W-:Y:S01]  /*23f0*/  FFMA.FTZ R119, R119, R144.reuse, R157.reuse ;  /* 0x0000009077777223 */ /* 0x180fe2000001009d */
[-C--:B------:R-:W-:Y:S01]  /*2400*/  FFMA.FTZ R229, R229, R144.reuse, R157 ;  /* 0x00000090e5e57223 */ /* 0x080fe2000001009d */
[----:B-----5:R-:W-:Y:S01]  /*2410*/  ISETP.GE.U32.AND P1, PT, R196, RZ, PT ;  /* 0x000000ffc400720c */ /* 0x020fe20003f26070 */
[----:B0-----:R-:W-:Y:S01]  /*2420*/  FADD.FTZ R117, R114, -R123 ;  /* 0x8000007b72757221 */ /* 0x001fe20000010000 */
[----:B------:R-:W-:Y:S01]  /*2430*/  FADD.FTZ R119, R112, -R119 ;  /* 0x8000007770777221 */ /* 0x000fe20000010000 */
[----:B------:R-:W-:Y:S01]  /*2440*/  FADD.FTZ R229, R230, -R229 ;  /* 0x800000e5e6e57221 */ /* 0x000fe20000010000 */
[-C--:B------:R-:W-:Y:S01]  /*2450*/  FFMA.FTZ R121, R121, R144.reuse, R157 ;  /* 0x0000009079797223 */ /* 0x080fe2000001009d */
[C---:B------:R-:W-:Y:S01]  /*2460*/  FFMA.FTZ R117, R214.reuse, R117, R63 ;  /* 0x00000075d6757223 */ /* 0x040fe2000001003f */
[C---:B------:R-:W-:Y:S01]  /*2470*/  FFMA.FTZ R112, R214.reuse, R119, R60 ;  /* 0x00000077d6707223 */ /* 0x040fe2000001003c */
[----:B------:R-:W-:Y:S01]  /*2480*/  FFMA.FTZ R114, R214, R229, R62 ;  /* 0x000000e5d6727223 */ /* 0x000fe2000001003e */
[-CC-:B------:R-:W-:Y:S01]  /*2490*/  FFMA.FTZ R220, R220, R144.reuse, R157.reuse ;  /* 0x00000090dcdc7223 */ /* 0x180fe2000001009d */
[-CC-:B------:R-:W-:Y:S01]  /*24a0*/  FFMA.FTZ R216, R216, R144.reuse, R157.reuse ;  /* 0x00000090d8d87223 */ /* 0x180fe2000001009d */
[----:B------:R-:W-:Y:S01]  /*24b0*/  FMUL.FTZ R119, R117, UR6 ;  /* 0x0000000675777c20 */ /* 0x000fe20008410000 */
[-CC-:B------:R-:W-:Y:S01]  /*24c0*/  FFMA.FTZ R218, R218, R144.reuse, R157.reuse ;  /* 0x00000090dada7223 */ /* 0x180fe2000001009d */
[----:B------:R-:W-:Y:S01]  /*24d0*/  FFMA.FTZ R0, R0, R144, R157 ;  /* 0x0000009000007223 */ /* 0x000fe2000001009d */
[----:B------:R-:W-:Y:S01]  /*24e0*/  ISETP.GE.U32.AND.EX P1, PT, R197, 0x1000000, PT, P1 ;  /* 0x01000000c500780c */ /* 0x000fe20003f26110 */
[----:B------:R-:W-:Y:S01]  /*24f0*/  FADD.FTZ R120, R116, -R121 ;  /* 0x8000007974787221 */ /* 0x000fe20000010000 */
[----:B------:R-:W-:Y:S01]  /*2500*/  FMUL.FTZ R117, R114, UR6 ;  /* 0x0000000672757c20 */ /* 0x000fe20008410000 */
[----:B------:R-:W-:Y:S01]  /*2510*/  FADD.FTZ R116, R159, -R220 ;  /* 0x800000dc9f747221 */ /* 0x000fe20000010000 */
[----:B------:R-:W-:Y:S01]  /*2520*/  FMUL.FTZ R114, R112, UR6 ;  /* 0x0000000670727c20 */ /* 0x000fe20008410000 */
[----:B------:R-:W-:Y:S01]  /*2530*/  FADD.FTZ R113, R113, -R216 ;  /* 0x800000d871717221 */ /* 0x000fe20000010000 */
[----:B------:R-:W-:Y:S01]  /*2540*/  FADD.FTZ R225, R225, -R218 ;  /* 0x800000dae1e17221 */ /* 0x000fe20000010000 */
[----:B------:R-:W-:Y:S01]  /*2550*/  FADD.FTZ R121, R115, -R0 ;  /* 0x8000000073797221 */ /* 0x000fe20000010000 */
[----:B------:R-:W-:Y:S01]  /*2560*/  FSEL R112, R119, RZ, P1 ;  /* 0x000000ff77707208 */ /* 0x000fe20000800000 */
[C---:B------:R-:W-:Y:S01]  /*2570*/  FFMA.FTZ R119, R214.reuse, R120, R61 ;  /* 0x00000078d6777223 */ /* 0x040fe2000001003d */
[C---:B------:R-:W-:Y:S01]  /*2580*/  FFMA.FTZ R116, R214.reuse, R116, R67 ;  /* 0x00000074d6747223 */ /* 0x040fe20000010043 */
[C---:B------:R-:W-:Y:S01]  /*2590*/  LOP3.LUT P5, RZ, R197.reuse, 0xff0000, RZ, 0xc0, !PT ;  /* 0x00ff0000c5ff7812 */ /* 0x040fe200078ac0ff */
[C---:B------:R-:W-:Y:S01]  /*25a0*/  FFMA.FTZ R113, R214.reuse, R113, R65 ;  /* 0x00000071d6717223 */ /* 0x040fe20000010041 */
[----:B------:R-:W-:Y:S01]  /*25b0*/  LOP3.LUT P4, RZ, R197, 0xff, RZ, 0xc0, !PT ;  /* 0x000000ffc5ff7812 */ /* 0x000fe2000788c0ff */
[C---:B------:R-:W-:Y:S01]  /*25c0*/  FFMA.FTZ R115, R214.reuse, R225, R66 ;  /* 0x000000e1d6737223 */ /* 0x040fe20000010042 */
[----:B------:R-:W-:Y:S01]  /*25d0*/  FFMA.FTZ R0, R214, R121, R64 ;  /* 0x00000079d6007223 */ /* 0x000fe20000010040 */
[----:B------:R-:W-:Y:S01]  /*25e0*/  FMUL.FTZ R120, R119, UR6 ;  /* 0x0000000677787c20 */ /* 0x000fe20008410000 */
        /* <DEDUP_REMOVED lines=21> */
.L_x_4234:
[-CC-:B------:R-:W-:Y:S01]  /*2740*/  FFMA.FTZ R123, R123, R144.reuse, R157.reuse ;  /* 0x000000907b7b7223 */ /* 0x180fe2000001009d */
[-CC-:B------:R-:W-:Y:S01]  /*2750*/  FFMA.FTZ R229, R229, R144.reuse, R157.reuse ;  /* 0x00000090e5e57223 */ /* 0x180fe2000001009d */
[-C--:B------:R-:W-:Y:S01]  /*2760*/  FFMA.FTZ R0, R0, R144.reuse, R157 ;  /* 0x0000009000007223 */ /* 0x080fe2000001009d */
[----:B-----5:R-:W-:Y:S01]  /*2770*/  ISETP.GE.U32.AND P1, PT, R196, RZ, PT ;  /* 0x000000ffc400720c */ /* 0x020fe20003f26070 */
[----:B------:R-:W-:Y:S01]  /*2780*/  FADD.FTZ R123, R114, -R123 ;  /* 0x8000007b727b7221 */ /* 0x000fe20000010000 */
[----:B------:R-:W-:Y:S01]  /*2790*/  FADD.FTZ R229, R230, -R229 ;  /* 0x800000e5e6e57221 */ /* 0x000fe20000010000 */
[----:B------:R-:W-:Y:S01]  /*27a0*/  FADD.FTZ R115, R115, -R0 ;  /* 0x8000000073737221 */ /* 0x000fe20000010000 */
[-C--:B------:R-:W-:Y:S01]  /*27b0*/  FFMA.FTZ R121, R121, R144.reuse, R157 ;  /* 0x0000009079797223 */ /* 0x080fe2000001009d */
        /* <DEDUP_REMOVED lines=46> */
.L_x_4230:
        /* <DEDUP_REMOVED lines=24> */
[-CC-:B------:R-:W-:Y:S01]  /*2c20*/  FFMA.FTZ R220, R220, R144.reuse, R157.reuse ;  /* 0x00000090dcdc7223 */ /* 0x180fe2000001009d */
[----:B------:R-:W-:Y:S01]  /*2c30*/  FSEL R195, R123, RZ, P5 ;  /* 0x000000ff7bc37208 */ /* 0x000fe20002800000 */
[----:B------:R-:W-:Y:S01]  /*2c40*/  FMUL.FTZ R119, R119, UR6 ;  /* 0x0000000677777c20 */ /* 0x000fe20008410000 */
[----:B------:R-:W-:Y:S01]  /*2c50*/  LOP3.LUT P4, RZ, R197, 0xff, RZ, 0xc0, !PT ;  /* 0x000000ffc5ff7812 */ /* 0x000fe2000788c0ff */
[----:B------:R-:W-:Y:S01]  /*2c60*/  FMUL.FTZ R121, R121, UR6 ;  /* 0x0000000679797c20 */ /* 0x000fe20008410000 */
[----:B------:R-:W-:Y:S01]  /*2c70*/  LOP3.LUT P5, RZ, R177, 0xff, RZ, 0xc0, !PT ;  /* 0x000000ffb1ff7812 */ /* 0x000fe200078ac0ff */
[-CC-:B------:R-:W-:Y:S01]  /*2c80*/  FFMA.FTZ R216, R216, R144.reuse, R157.reuse ;  /* 0x00000090d8d87223 */ /* 0x180fe2000001009d */
[----:B------:R-:W-:Y:S01]  /*2c90*/  FSEL R112, R229, RZ, P3 ;  /* 0x000000ffe5707208 */ /* 0x000fe20001800000 */
[----:B------:R-:W-:Y:S01]  /*2ca0*/  FADD.FTZ R225, R225, -R218 ;  /* 0x800000dae1e17221 */ /* 0x000fe20000010000 */
[----:B------:R-:W-:Y:S01]  /*2cb0*/  LOP3.LUT P3, RZ, R197, 0xff00, RZ, 0xc0, !PT ;  /* 0x0000ff00c5ff7812 */ /* 0x000fe2000786c0ff */
[----:B------:R-:W-:Y:S01]  /*2cc0*/  FADD.FTZ R159, R159, -R220 ;  /* 0x800000dc9f9f7221 */ /* 0x000fe20000010000 */
[----:B------:R-:W-:Y:S01]  /*2cd0*/  ISETP.GE.U32.AND P1, PT, R176, RZ, PT ;  /* 0x000000ffb000720c */ /* 0x000fe20003f26070 */
[----:B------:R-:W-:Y:S01]  /*2ce0*/  FFMA.FTZ R0, R0, R144, R157 ;  /* 0x0000009000007223 */ /* 0x000fe2000001009d */
[----:B------:R-:W-:Y:S01]  /*2cf0*/  FSEL R114, R119, RZ, P4 ;  /* 0x000000ff77727208 */ /* 0x000fe20002000000 */
[----:B0-----:R-:W-:Y:S01]  /*2d00*/  FADD.FTZ R117, R113, -R216 ;  /* 0x800000d871757221 */ /* 0x001fe20000010000 */
[----:B------:R-:W-:Y:S01]  /*2d10*/  FSEL R102, R119, RZ, P5 ;  /* 0x000000ff77667208 */ /* 0x000fe20002800000 */
[C---:B------:R-:W-:Y:S01]  /*2d20*/  FMUL.FTZ R225, R214.reuse, R225 ;  /* 0x000000e1d6e17220 */ /* 0x040fe20000410000 */
        /* <DEDUP_REMOVED lines=40> */
.L_x_4236:
[-CC-:B------:R-:W-:Y:S01]  /*2fb0*/  FFMA.FTZ R229, R229, R144.reuse, R157.reuse ;  /* 0x00000090e5e57223 */ /* 0x180fe2000001009d */
[-CC-:B------:R-:W-:Y:S01]  /*2fc0*/  FFMA.FTZ R119, R119, R144.reuse, R157.reuse ;  /* 0x0000009077777223 */ /* 0x180fe2000001009d */
[-CC-:B------:R-:W-:Y:S01]  /*2fd0*/  FFMA.FTZ R121, R121, R144.reuse, R157.reuse ;  /* 0x0000009079797223 */ /* 0x180fe2000001009d */
[-C--:B------:R-:W-:Y:S01]  /*2fe0*/  FFMA.FTZ R123, R123, R144.reuse, R157 ;  /* 0x000000907b7b7223 */ /* 0x080fe2000001009d */
        /* <DEDUP_REMOVED lines=18> */
[-CC-:B------:R-:W-:Y:S01]  /*3110*/  FFMA.FTZ R216, R216, R144.reuse, R157.reuse ;  /* 0x00000090d8d87223 */ /* 0x180fe2000001009d */
[----:B------:R-:W-:Y:S01]  /*3120*/  ISETP.GE.U32.AND P3, PT, R176, RZ, PT ;  /* 0x000000ffb000720c */ /* 0x000fe20003f66070 */
[----:B------:R-:W-:Y:S01]  /*3130*/  FMUL.FTZ R101, R107, UR6 ;  /* 0x000000066b657c20 */ /* 0x000fe20008410000 */
[----:B------:R-:W-:Y:S01]  /*3140*/  ISETP.GE.U32.AND P1, PT, R196, RZ, PT ;  /* 0x000000ffc400720c */ /* 0x000fe20003f26070 */
[----:B------:R-:W-:Y:S01]  /*3150*/  FADD.FTZ R225, R225, -R218 ;  /* 0x800000dae1e17221 */ /* 0x000fe20000010000 */
[C---:B------:R-:W-:Y:S01]  /*3160*/  FSEL R114, R100.reuse, RZ, P5 ;  /* 0x000000ff64727208 */ /* 0x040fe20002800000 */
        /* <DEDUP_REMOVED lines=16> */
[----:B0-----:R-:W-:Y:S01]  /*3270*/  FSEL R117, R100, RZ, P4 ;  /* 0x000000ff64757208 */ /* 0x001fe20002000000 */
        /* <DEDUP_REMOVED lines=30> */
.L_x_4235:
        /* <DEDUP_REMOVED lines=18> */
[-CC-:B------:R-:W-:Y:S01]  /*3580*/  FFMA.FTZ R220, R220, R144.reuse, R157.reuse ;  /* 0x00000090dcdc7223 */ /* 0x180fe2000001009d */
[----:B------:R-:W-:Y:S01]  /*3590*/  FMUL.FTZ R123, R123, UR6 ;  /* 0x000000067b7b7c20 */ /* 0x000fe20008410000 */
[----:B------:R-:W-:Y:S01]  /*35a0*/  FSEL R112, R229, RZ, P3 ;  /* 0x000000ffe5707208 */ /* 0x000fe20001800000 */
[----:B------:R-:W-:Y:S01]  /*35b0*/  FMUL.FTZ R121, R121, UR6 ;  /* 0x0000000679797c20 */ /* 0x000fe20008410000 */
[C---:B------:R-:W-:Y:S01]  /*35c0*/  ISETP.GE.U32.AND.EX P5, PT, R197.reuse, 0x1000000, PT, P1 ;  /* 0x01000000c500780c */ /* 0x040fe20003fa6110 */
[----:B------:R-:W-:Y:S01]  /*35d0*/  FFMA.FTZ R119, R214, R119, R60 ;  /* 0x00000077d6777223 */ /* 0x000fe2000001003c */
[----:B------:R-:W-:Y:S01]  /*35e0*/  LOP3.LUT P3, RZ, R197, 0xff00, RZ, 0xc0, !PT ;  /* 0x0000ff00c5ff7812 */ /* 0x000fe2000786c0ff */
[-CC-:B------:R-:W-:Y:S01]  /*35f0*/  FFMA.FTZ R216, R216, R144.reuse, R157.reuse ;  /* 0x00000090d8d87223 */ /* 0x180fe2000001009d */
[----:B------:R-:W-:Y:S01]  /*3600*/  ISETP.GE.U32.AND P1, PT, R176, RZ, PT ;  /* 0x000000ffb000720c */ /* 0x000fe20003f26070 */
[----:B------:R-:W-:Y:S01]  /*3610*/  FADD.FTZ R225, R225, -R218 ;  /* 0x800000dae1e17221 */ /* 0x000fe20000010000 */
[----:B------:R-:W-:Y:S01]  /*3620*/  FADD.FTZ R220, R159, -R220 ;  /* 0x800000dc9fdc7221 */ /* 0x000fe20000010000 */
[----:B------:R-:W-:Y:S01]  /*3630*/  FFMA.FTZ R0, R0, R144, R157 ;  /* 0x0000009000007223 */ /* 0x000fe2000001009d */
[----:B------:R-:W-:Y:S01]  /*3640*/  FSEL R195, R123, RZ, P5 ;  /* 0x000000ff7bc37208 */ /* 0x000fe20002800000 */
[----:B------:R-:W-:Y:S01]  /*3650*/  FMUL.FTZ R119, R119, UR6 ;  /* 0x0000000677777c20 */ /* 0x000fe20008410000 */
[----:B0-----:R-:W-:Y:S01]  /*3660*/  FSEL R117, R121, RZ, P3 ;  /* 0x000000ff79757208 */ /* 0x001fe20001800000 */
[----:B------:R-:W-:Y:S01]  /*3670*/  FADD.FTZ R216, R113, -R216 ;  /* 0x800000d871d87221 */ /* 0x000fe20000010000 */
[C---:B------:R-:W-:Y:S01]  /*3680*/  LOP3.LUT P6, RZ, R177.reuse, 0xff0000, RZ, 0xc0, !PT ;  /* 0x00ff0000b1ff7812 */ /* 0x040fe200078cc0ff */
[C---:B------:R-:W-:Y:S01]  /*3690*/  FFMA.FTZ R225, R214.reuse, R225, R66 ;  /* 0x000000e1d6e17223 */ /* 0x040fe20000010042 */
[C---:B------:R-:W-:Y:S01]  /*36a0*/  LOP3.LUT P5, RZ, R177.reuse, 0xff, RZ, 0xc0, !PT ;  /* 0x000000ffb1ff7812 */ /* 0x040fe200078ac0ff */
[----:B------:R-:W-:Y:S01]  /*36b0*/  FFMA.FTZ R220, R214, R220, R67 ;  /* 0x000000dcd6dc7223 */ /* 0x000fe20000010043 */
[----:B------:R-:W-:Y:S01]  /*36c0*/  ISETP.GE.U32.AND.EX P1, PT, R177, 0x1000000, PT, P1 ;  /* 0x01000000b100780c */ /* 0x000fe20003f26110 */
[----:B------:R-:W-:Y:S01]  /*36d0*/  FADD.FTZ R113, R115, -R0 ;  /* 0x8000000073717221 */ /* 0x000fe20000010000 */
[----:B------:R-:W-:Y:S01]  /*36e0*/  LOP3.LUT P3, RZ, R177, 0xff00, RZ, 0xc0, !PT ;  /* 0x0000ff00b1ff7812 */ /* 0x000fe2000786c0ff */
[----:B------:R-:W-:Y:S01]  /*36f0*/  FMUL.FTZ R225, R225, UR6 ;  /* 0x00000006e1e17c20 */ /* 0x000fe20008410000 */
[----:B------:R-:W-:Y:S01]  /*3700*/  FSEL R103, R229, RZ, P6 ;  /* 0x000000ffe5677208 */ /* 0x000fe20003000000 */
[----:B------:R-:W-:Y:S01]  /*3710*/  FMUL.FTZ R220, R220, UR6 ;  /* 0x00000006dcdc7c20 */ /* 0x000fe20008410000 */
[----:B------:R-:W-:Y:S01]  /*3720*/  FSEL R100, R123, RZ, P1 ;  /* 0x000000ff7b647208 */ /* 0x000fe20000800000 */
[C---:B------:R-:W-:Y:S01]  /*3730*/  FFMA.FTZ R216, R214.reuse, R216, R65 ;  /* 0x000000d8d6d87223 */ /* 0x040fe20000010041 */
[----:B------:R-:W-:Y:S01]  /*3740*/  FSEL R102, R119, RZ, P5 ;  /* 0x000000ff77667208 */ /* 0x000fe20002800000 */
[----:B------:R-:W-:Y:S01]  /*3750*/  FFMA.FTZ R113, R214, R113, R64 ;  /* 0x00000071d6717223 */ /* 0x000fe20000010040 */
[----:B------:R-:W-:Y:S01]  /*3760*/  FSEL R101, R121, RZ, P3 ;  /* 0x000000ff79657208 */ /* 0x000fe20001800000 */
[----:B------:R-:W-:Y:S01]  /*3770*/  FMUL.FTZ R216, R216, UR6 ;  /* 0x00000006d8d87c20 */ /* 0x000fe20008410000 */
[----:B------:R-:W-:Y:S01]  /*3780*/  LOP3.LUT P4, RZ, R197, 0xff, RZ, 0xc0, !PT ;  /* 0x000000ffc5ff7812 */ /* 0x000fe2000788c0ff */
[----:B------:R-:W-:Y:S01]  /*3790*/  FMUL.FTZ R113, R113, UR6 ;  /* 0x0000000671717c20 */ /* 0x000fe20008410000 */
[----:B------:R-:W-:-:S02]  /*37a0*/  LOP3.LUT P6, RZ, R196, 0xff0000, RZ, 0xc0, !PT ;  /* 0x00ff0000c4ff7812 */ /* 0x000fc400078cc0ff */
[----:B------:R-:W-:Y:S02]  /*37b0*/  LOP3.LUT P1, RZ, R196, 0xff000000, RZ, 0xc0, !PT ;  /* 0xff000000c4ff7812 */ /* 0x000fe4000782c0ff */
[----:B------:R-:W-:Y:S02]  /*37c0*/  LOP3.LUT P3, RZ, R176, 0xff0000, RZ, 0xc0, !PT ;  /* 0x00ff0000b0ff7812 */ /* 0x000fe4000786c0ff */
[----:B------:R-:W-:Y:S02]  /*37d0*/  F2FP.F16.F32.PACK_AB R102, R101, R102 ;  /* 0x000000666566723e */ /* 0x000fe400000000ff */
[----:B------:R-:W-:Y:S02]  /*37e0*/  FSEL R114, R119, RZ, P4 ;  /* 0x000000ff77727208 */ /* 0x000fe40002000000 */
        /* <DEDUP_REMOVED lines=8> */
[----:B------:R-:W-:Y:S02]  /*3870*/  F2FP.F16.F32.PACK_AB R103, R100, R103 ;  /* 0x000000676467723e */ /* 0x000fe400000000ff */
[----:B------:R-:W-:Y:S02]  /*3880*/  F2FP.F16.F32.PACK_AB R115, R195, R112 ;  /* 0x00000070c373723e */ /* 0x000fe400000000ff */
        /* <DEDUP_REMOVED lines=11> */
.L_x_4237:
[-CC-:B------:R-:W-:Y:S01]  /*3940*/  FFMA.FTZ R229, R229, R144.reuse, R157.reuse ;  /* 0x00000090e5e57223 */ /* 0x180fe2000001009d */
[-CC-:B------:R-:W-:Y:S01]  /*3950*/  FFMA.FTZ R119, R119, R144.reuse, R157.reuse ;  /* 0x0000009077777223 */ /* 0x180fe2000001009d */
[-C--:B------:R-:W-:Y:S01]  /*3960*/  FFMA.FTZ R121, R121, R144.reuse, R157 ;  /* 0x0000009079797223 */ /* 0x080fe2000001009d */
[----:B-----5:R-:W-:Y:S01]  /*3970*/  LOP3.LUT P6, RZ, R197, 0xff0000, RZ, 0xc0, !PT ;  /* 0x00ff0000c5ff7812 */ /* 0x020fe200078cc0ff */
[----:B------:R-:W-:Y:S01]  /*3980*/  FADD.FTZ R229, R230, -R229 ;  /* 0x800000e5e6e57221 */ /* 0x000fe20000010000 */
[----:B------:R-:W-:Y:S01]  /*3990*/  FADD.FTZ R119, R112, -R119 ;  /* 0x8000007770777221 */ /* 0x000fe20000010000 */
[----:B------:R-:W-:Y:S01]  /*39a0*/  LOP3.LUT P4, RZ, R177, 0xff0000, RZ, 0xc0, !PT ;  /* 0x00ff0000b1ff7812 */ /* 0x000fe2000788c0ff */
[----:B------:R-:W-:Y:S01]  /*39b0*/  FADD.FTZ R121, R116, -R121 ;  /* 0x8000007974797221 */ /* 0x000fe20000010000 */
[C---:B------:R-:W-:Y:S01]  /*39c0*/  FFMA.FTZ R106, R214.reuse, R229, R62 ;  /* 0x000000e5d66a7223 */ /* 0x040fe2000001003e */
[----:B------:R-:W-:Y:S01]  /*39d0*/  FFMA.FTZ R104, R214, R119, R60 ;  /* 0x00000077d6687223 */ /* 0x000fe2000001003c */
[-C--:B------:R-:W-:Y:S01]  /*39e0*/  FFMA.FTZ R123, R123, R144.reuse, R157 ;  /* 0x000000907b7b7223 */ /* 0x080fe2000001009d */
[----:B------:R-:W-:Y:S01]  /*39f0*/  LOP3.LUT P5, RZ, R197, 0xff, RZ, 0xc0, !PT ;  /* 0x000000ffc5ff7812 */ /* 0x000fe200078ac0ff */
[----:B------:R-:W-:Y:S01]  /*3a00*/  FMUL.FTZ R100, R106, UR6 ;  /* 0x000000066a647c20 */ /* 0x000fe20008410000 */
[----:B------:R-:W-:Y:S01]  /*3a10*/  FFMA.FTZ R105, R214, R121, R61 ;  /* 0x00000079d6697223 */ /* 0x000fe2000001003d */
[----:B------:R-:W-:Y:S01]  /*3a20*/  FADD.FTZ R123, R114, -R123 ;  /* 0x8000007b727b7221 */ /* 0x000fe20000010000 */
[-CC-:B------:R-:W-:Y:S01]  /*3a30*/  FFMA.FTZ R218, R218, R144.reuse, R157.reuse ;  /* 0x00000090dada7223 */ /* 0x180fe2000001009d */
        /* <DEDUP_REMOVED lines=10> */
[----:B------:R-:W-:Y:S01]  /*3ae0*/  FSEL R114, R100, RZ, P5 ;  /* 0x000000ff64727208 */ /* 0x000fe20002800000 */
[-CC-:B------:R-:W-:Y:S01]  /*3af0*/  FFMA.FTZ R216, R216, R144.reuse, R157.reuse ;  /* 0x00000090d8d87223 */ /* 0x180fe2000001009d */
[----:B------:R-:W-:Y:S01]  /*3b00*/  FSEL R102, R100, RZ, P6 ;  /* 0x000000ff64667208 */ /* 0x000fe20003000000 */
[----:B------:R-:W-:Y:S01]  /*3b10*/  FMUL.FTZ R100, R105, UR6 ;  /* 0x0000000669647c20 */ /* 0x000fe20008410000 */
[----:B------:R-:W-:Y:S01]  /*3b20*/  ISETP.GE.U32.AND P1, PT, R196, RZ, PT ;  /* 0x000000ffc400720c */ /* 0x000fe20003f26070 */
[----:B------:R-:W-:Y:S01]  /*3b30*/  FADD.FTZ R220, R159, -R220 ;  /* 0x800000dc9fdc7221 */ /* 0x000fe20000010000 */
[C---:B------:R-:W-:Y:S01]  /*3b40*/  ISETP.GE.U32.AND.EX P3, PT, R177.reuse, 0x1000000, PT, P3 ;  /* 0x01000000b100780c */ /* 0x040fe20003f66130 */
[----:B------:R-:W-:Y:S01]  /*3b50*/  FFMA.FTZ R0, R0, R144, R157 ;  /* 0x0000009000007223 */ /* 0x000fe2000001009d */
[----:B------:R-:W-:Y:S01]  /*3b60*/  FSEL R109, R100, RZ, P4 ;  /* 0x000000ff646d7208 */ /* 0x000fe20002000000 */
[----:B------:R-:W-:Y:S01]  /*3b70*/  FFMA.FTZ R110, R214, R225, R66 ;  /* 0x000000e1d66e7223 */ /* 0x000fe20000010042 */
[----:B------:R-:W-:Y:S01]  /*3b80*/  LOP3.LUT P4, RZ, R177, 0xff00, RZ, 0xc0, !PT ;  /* 0x0000ff00b1ff7812 */ /* 0x000fe2000788c0ff */
[----:B------:R-:W-:Y:S01]  /*3b90*/  FADD.FTZ R216, R113, -R216 ;  /* 0x800000d871d87221 */ /* 0x000fe20000010000 */
[----:B------:R-:W-:-:S02]  /*3ba0*/  ISETP.GE.U32.AND.EX P1, PT, R197, 0x1000000, PT, P1 ;  /* 0x01000000c500780c */ /* 0x000fc40003f26110 */
[----:B------:R-:W-:Y:S02]  /*3bb0*/  FSEL R111, R100, RZ, P4 ;  /* 0x000000ff646f7208 */ /* 0x000fe40002000000 */
[----:B------:R-:W-:Y:S02]  /*3bc0*/  FSEL R112, R101, RZ, P3 ;  /* 0x000000ff65707208 */ /* 0x000fe40001800000 */
[----:B------:R-:W-:Y:S01]  /*3bd0*/  F2FP.F16.F32.PACK_AB R102, R111, R102 ;  /* 0x000000666f66723e */ /* 0x000fe200000000ff */
[----:B------:R-:W-:Y:S01]  /*3be0*/  FFMA.FTZ R111, R214, R220, R67 ;  /* 0x000000dcd66f7223 */ /* 0x000fe20000010043 */
[----:B0-----:R-:W-:Y:S01]  /*3bf0*/  FSEL R117, R101, RZ, P1 ;  /* 0x000000ff65757208 */ /* 0x001fe20000800000 */
[----:B------:R-:W-:Y:S01]  /*3c00*/  FADD.FTZ R101, R115, -R0 ;  /* 0x8000000073657221 */ /* 0x000fe20000010000 */
[----:B------:R-:W-:Y:S01]  /*3c10*/  F2FP.F16.F32.PACK_AB R103, R112, R103 ;  /* 0x000000677067723e */ /* 0x000fe200000000ff */
        /* <DEDUP_REMOVED lines=10> */
[C---:B------:R-:W-:Y:S02]  /*3cc0*/  FSEL R113, R0.reuse, RZ, P1 ;  /* 0x000000ff00717208 */ /* 0x040fe40000800000 */
[----:B------:R-:W-:Y:S01]  /*3cd0*/  FSEL R101, R0, RZ, P4 ;  /* 0x000000ff00657208 */ /* 0x000fe20002000000 */
        /* <DEDUP_REMOVED lines=15> */
[----:B------:R-:W-:-:S07]  /*3dd0*/  F2FP.F16.F32.PACK_AB R112, R117, R112 ;  /* 0x000000707570723e */ /* 0x000fce00000000ff */
.L_x_4233:
        /* <DEDUP_REMOVED lines=45> */
[C---:B------:R-:W-:Y:S01]  /*40b0*/  FSEL R108, R100.reuse, RZ, P3 ;  /* 0x000000ff646c7208 */ /* 0x040fe20001800000 */
        /* <DEDUP_REMOVED lines=44> */
.L_x_4240:
[-CC-:B------:R-:W-:Y:S01]  /*4380*/  FFMA.FTZ R135, R135, R144.reuse, R157.reuse ;  /* 0x0000009087877223 */ /* 0x180fe2000001009d */
[-CC-:B------:R-:W-:Y:S01]  /*4390*/  FFMA.FTZ R228, R228, R144.reuse, R157.reuse ;  /* 0x00000090e4e47223 */ /* 0x180fe2000001009d */
[-C--:B------:R-:W-:Y:S01]  /*43a0*/  FFMA.FTZ R234, R234, R144.reuse, R157 ;  /* 0x00000090eaea7223 */ /* 0x080fe2000001009d */
[----:B------:R-:W-:Y:S01]  /*43b0*/  ISETP.GE.U32.AND P3, PT, R192, RZ, PT ;  /* 0x000000ffc000720c */ /* 0x000fe20003f66070 */
[----:B------:R-:W-:Y:S01]  /*43c0*/  FADD.FTZ R135, R238, -R135 ;  /* 0x80000087ee877221 */ /* 0x000fe20000010000 */
[----:B------:R-:W-:Y:S01]  /*43d0*/  FADD.FTZ R129, R129, -R228 ;  /* 0x800000e481817221 */ /* 0x000fe20000010000 */
[----:B------:R-:W-:Y:S01]  /*43e0*/  FADD.FTZ R237, R237, -R234 ;  /* 0x800000eaeded7221 */ /* 0x000fe20000010000 */
[-C--:B------:R-:W-:Y:S01]  /*43f0*/  FFMA.FTZ R222, R222, R144.reuse, R157 ;  /* 0x00000090dede7223 */ /* 0x080fe2000001009d */
        /* <DEDUP_REMOVED lines=23> */
[----:B------:R-:W-:Y:S01]  /*4570*/  FADD.FTZ R224, R221, -R224 ;  /* 0x800000e0dde07221 */ /* 0x000fe20000010000 */
[----:B------:R-:W-:Y:S01]  /*4580*/  LOP3.LUT P4, RZ, R179, 0xff, RZ, 0xc0, !PT ;  /* 0x000000ffb3ff7812 */ /* 0x000fe2000788c0ff */
[-CC-:B------:R-:W-:Y:S01]  /*4590*/  FFMA.FTZ R125, R125, R144.reuse, R157.reuse ;  /* 0x000000907d7d7223 */ /* 0x180fe2000001009d */
[C---:B------:R-:W-:Y:S01]  /*45a0*/  LOP3.LUT P3, RZ, R179.reuse, 0xff00, RZ, 0xc0, !PT ;  /* 0x0000ff00b3ff7812 */ /* 0x040fe2000786c0ff */
[----:B------:R-:W-:Y:S01]  /*45b0*/  FFMA.FTZ R118, R118, R144, R157 ;  /* 0x0000009076767223 */ /* 0x000fe2000001009d */
[----:B------:R-:W-:Y:S01]  /*45c0*/  LOP3.LUT P5, RZ, R192, 0xff0000, RZ, 0xc0, !PT ;  /* 0x00ff0000c0ff7812 */ /* 0x000fe200078ac0ff */
[----:B------:R-:W-:Y:S01]  /*45d0*/  FFMA.FTZ R224, R214, R224, R59 ;  /* 0x000000e0d6e07223 */ /* 0x000fe2000001003b */
        /* <DEDUP_REMOVED lines=12> */
[----:B------:R-:W-:Y:S01]  /*46a0*/  F2FP.F16.F32.PACK_AB R102, R101, R102 ;  /* 0x000000666566723e */ /* 0x000fe200000000ff */
[----:B------:R-:W-:Y:S01]  /*46b0*/  FMUL.FTZ R127, R127, UR6 ;  /* 0x000000067f7f7c20 */ /* 0x000fe20008410000 */
[----:B------:R-:W-:-:S02]  /*46c0*/  LOP3.LUT P6, RZ, R193, 0xff00, RZ, 0xc0, !PT ;  /* 0x0000ff00c1ff7812 */ /* 0x000fc400078cc0ff */
[----:B------:R-:W-:Y:S02]  /*46d0*/  LOP3.LUT P4, RZ, R192, 0xff000000, RZ, 0xc0, !PT ;  /* 0xff000000c0ff7812 */ /* 0x000fe4000788c0ff */
[----:B------:R-:W-:Y:S02]  /*46e0*/  FSEL R101, R219, RZ, P5 ;  /* 0x000000ffdb657208 */ /* 0x000fe40002800000 */
[----:B------:R-:W-:Y:S02]  /*46f0*/  LOP3.LUT P5, RZ, R178, 0xff000000, RZ, 0xc0, !PT ;  /* 0xff000000b2ff7812 */ /* 0x000fe400078ac0ff */
[----:B------:R-:W-:Y:S02]  /*4700*/  F2FP.F16.F32.PACK_AB R115, R0, R115 ;  /* 0x000000730073723e */ /* 0x000fe400000000ff */
[----:B------:R-:W-:Y:S02]  /*4710*/  FSEL R119, R124, RZ, P6 ;  /* 0x000000ff7c777208 */ /* 0x000fe40003000000 */
[----:B------:R-:W-:-:S02]  /*4720*/  FSEL R0, R224, RZ, P4 ;  /* 0x000000ffe0007208 */ /* 0x000fc40002000000 */
[----:B------:R-:W-:Y:S02]  /*4730*/  LOP3.LUT P6, RZ, R192, 0xff00, RZ, 0xc0, !PT ;  /* 0x0000ff00c0ff7812 */ /* 0x000fe400078cc0ff */
[----:B------:R-:W-:Y:S02]  /*4740*/  FSEL R224, R224, RZ, P5 ;  /* 0x000000ffe0e07208 */ /* 0x000fe40002800000 */
        /* <DEDUP_REMOVED lines=14> */
.L_x_4239:
        /* <DEDUP_REMOVED lines=76> */
.L_x_4242:
[-CC-:B------:R-:W-:Y:S01]  /*4cf0*/  FFMA.FTZ R135, R135, R144.reuse, R157.reuse ;  /* 0x0000009087877223 */ /* 0x180fe2000001009d */
[-CC-:B------:R-:W-:Y:S01]  /*4d00*/  FFMA.FTZ R228, R228, R144.reuse, R157.reuse ;  /* 0x00000090e4e47223 */ /* 0x180fe2000001009d */
[----:B------:R-:W-:Y:S01]  /*4d10*/  ISETP.GE.U32.AND P3, PT, R192, RZ, PT ;  /* 0x000000ffc000720c */ /* 0x000fe20003f66070 */
[-C--:B------:R-:W-:Y:S01]  /*4d20*/  FFMA.FTZ R222, R222, R144.reuse, R157 ;  /* 0x00000090dede7223 */ /* 0x080fe2000001009d */
[----:B------:R-:W-:Y:S01]  /*4d30*/  FADD.FTZ R135, R238, -R135 ;  /* 0x80000087ee877221 */ /* 0x000fe20000010000 */
[----:B------:R-:W-:Y:S01]  /*4d40*/  FADD.FTZ R129, R129, -R228 ;  /* 0x800000e481817221 */ /* 0x000fe20000010000 */
[-CC-:B------:R-:W-:Y:S01]  /*4d50*/  FFMA.FTZ R234, R234, R144.reuse, R157.reuse ;  /* 0x00000090eaea7223 */ /* 0x180fe2000001009d */
[----:B------:R-:W-:Y:S01]  /*4d60*/  ISETP.GE.U32.AND.EX P5, PT, R193, 0x1000000, PT, P3 ;  /* 0x01000000c100780c */ /* 0x000fe20003fa6130 */
[C---:B------:R-:W-:Y:S01]  /*4d70*/  FMUL.FTZ R135, R214.reuse, R135 ;  /* 0x00000087d6877220 */ /* 0x040fe20000410000 */
[C---:B------:R-:W-:Y:S01]  /*4d80*/  FMUL.FTZ R129, R214.reuse, R129 ;  /* 0x00000081d6817220 */ /* 0x040fe20000410000 */
        /* <DEDUP_REMOVED lines=65> */
.L_x_4238:
        /* <DEDUP_REMOVED lines=56> */
.L_x_4244:
        /* <DEDUP_REMOVED lines=54> */
.L_x_4243:
        /* <DEDUP_REMOVED lines=55> */
.L_x_4245:
        /* <DEDUP_REMOVED lines=53> */
.L_x_4241:
        /* <DEDUP_REMOVED lines=19> */
[-C--:B------:R-:W-:Y:S01]  /*6070*/  FFMA.FTZ R145, R145, R144.reuse, R157 ;  /* 0x0000009091917223 */ /* 0x080fe2000001009d */
        /* <DEDUP_REMOVED lines=67> */
.L_x_4248:
[-CC-:B------:R-:W-:Y:S01]  /*64b0*/  FFMA.FTZ R147, R147, R144.reuse, R157.reuse ;  /* 0x0000009093937223 */ /* 0x180fe2000001009d */
[-CC-:B------:R-:W-:Y:S01]  /*64c0*/  FFMA.FTZ R232, R232, R144.reuse, R157.reuse ;  /* 0x00000090e8e87223 */ /* 0x180fe2000001009d */
[----:B------:R-:W-:Y:S01]  /*64d0*/  ISETP.GE.U32.AND P3, PT, R188, RZ, PT ;  /* 0x000000ffbc00720c */ /* 0x000fe20003f66070 */
[-C--:B------:R-:W-:Y:S01]  /*64e0*/  FFMA.FTZ R236, R236, R144.reuse, R157 ;  /* 0x00000090ecec7223 */ /* 0x080fe2000001009d */
[----:B------:R-:W-:Y:S01]  /*64f0*/  FADD.FTZ R147, R128, -R147 ;  /* 0x8000009380937221 */ /* 0x000fe20000010000 */
[----:B------:R-:W-:Y:S01]  /*6500*/  FADD.FTZ R141, R141, -R232 ;  /* 0x800000e88d8d7221 */ /* 0x000fe20000010000 */
[-C--:B------:R-:W-:Y:S01]  /*6510*/  FFMA.FTZ R146, R146, R144.reuse, R157 ;  /* 0x0000009092927223 */ /* 0x080fe2000001009d */
[----:B------:R-:W-:Y:S01]  /*6520*/  ISETP.GE.U32.AND.EX P5, PT, R189, 0x1000000, PT, P3 ;  /* 0x01000000bd00780c */ /* 0x000fe20003fa6130 */
[C---:B------:R-:W-:Y:S01]  /*6530*/  FFMA.FTZ R147, R214.reuse, R147, R47 ;  /* 0x00000093d6937223 */ /* 0x040fe2000001002f */
[C---:B------:R-:W-:Y:S01]  /*6540*/  FFMA.FTZ R141, R214.reuse, R141, R44 ;  /* 0x0000008dd68d7223 */ /* 0x040fe2000001002c */
        /* <DEDUP_REMOVED lines=65> */
.L_x_4247:
        /* <DEDUP_REMOVED lines=76> */
.L_x_4250:
        /* <DEDUP_REMOVED lines=75> */
.L_x_4246:
        /* <DEDUP_REMOVED lines=56> */
.L_x_4252:
        /* <DEDUP_REMOVED lines=54> */
.L_x_4251:
        /* <DEDUP_REMOVED lines=9> */
[C---:B0-----:R-:W-:Y:S01]  /*7a40*/  FMUL.FTZ R107, R214.reuse, R147 ;  /* 0x00000093d66b7220 */ /* 0x041fe20000410000 */
        /* <DEDUP_REMOVED lines=45> */
.L_x_4253:
        /* <DEDUP_REMOVED lines=53> */
.L_x_4249:
        /* <DEDUP_REMOVED lines=30> */
[-C--:B------:R-:W-:Y:S01]  /*8250*/  FFMA.FTZ R151, R151, R144.reuse, R157 ;  /* 0x0000009097977223 */ /* 0x080fe2000001009d */
[----:B------:R-:W-:Y:S01]  /*8260*/  FSEL R103, R0, RZ, P4 ;  /* 0x000000ff00677208 */ /* 0x000fe20002000000 */
[----:B------:R-:W-:Y:S01]  /*8270*/  FMUL.FTZ R0, R104, UR6 ;  /* 0x0000000668007c20 */ /* 0x000fe20008410000 */
[----:B------:R-:W-:Y:S01]  /*8280*/  LOP3.LUT P6, RZ, R183, 0xff, RZ, 0xc0, !PT ;  /* 0x000000ffb7ff7812 */ /* 0x000fe200078cc0ff */
[----:B------:R-:W-:Y:S01]  /*8290*/  FMUL.FTZ R100, R107, UR6 ;  /* 0x000000066b647c20 */ /* 0x000fe20008410000 */
[----:B------:R-:W-:Y:S01]  /*82a0*/  ISETP.GE.U32.AND P2, PT, R186, RZ, PT ;  /* 0x000000ffba00720c */ /* 0x000fe20003f46070 */
[----:B------:R-:W-:Y:S01]  /*82b0*/  FADD.FTZ R143, R134, -R143 ;  /* 0x8000008f868f7221 */ /* 0x000fe20000010000 */
[C---:B------:R-:W-:Y:S01]  /*82c0*/  FSEL R114, R0.reuse, RZ, P5 ;  /* 0x000000ff00727208 */ /* 0x040fe20002800000 */
        /* <DEDUP_REMOVED lines=49> */
.L_x_4256:
[-CC-:B------:R-:W-:Y:S01]  /*85e0*/  FFMA.FTZ R227, R227, R144.reuse, R157.reuse ;  /* 0x00000090e3e37223 */ /* 0x180fe2000001009d */
[-CC-:B------:R-:W-:Y:S01]  /*85f0*/  FFMA.FTZ R153, R153, R144.reuse, R157.reuse ;  /* 0x0000009099997223 */ /* 0x180fe2000001009d */
[-CC-:B------:R-:W-:Y:S01]  /*8600*/  FFMA.FTZ R150, R150, R144.reuse, R157.reuse ;  /* 0x0000009096967223 */ /* 0x180fe2000001009d */
[-C--:B------:R-:W-:Y:S01]  /*8610*/  FFMA.FTZ R223, R223, R144.reuse, R157 ;  /* 0x00000090dfdf7223 */ /* 0x080fe2000001009d */
        /* <DEDUP_REMOVED lines=29> */
[----:B------:R-:W-:Y:S01]  /*87f0*/  FFMA.FTZ R136, R214, R136, R43 ;  /* 0x00000088d6887223 */ /* 0x000fe2000001002b */
[C---:B------:R-:W-:Y:S01]  /*8800*/  ISETP.GE.U32.AND.EX P2, PT, R183.reuse, 0x1000000, PT, P2 ;  /* 0x01000000b700780c */ /* 0x040fe20003f46120 */
        /* <DEDUP_REMOVED lines=40> */
.L_x_4255:
        /* <DEDUP_REMOVED lines=8> */
[-C--:B------:R-:W-:Y:S01]  /*8b10*/  FFMA.FTZ R150, R150, R144.reuse, R157 ;  /* 0x0000009096967223 */ /* 0x080fe2000001009d */
        /* <DEDUP_REMOVED lines=67> */
.L_x_4258:
        /* <DEDUP_REMOVED lines=14> */
[-CC-:B------:R-:W-:Y:S01]  /*9030*/  FFMA.FTZ R151, R151, R144.reuse, R157.reuse ;  /* 0x0000009097977223 */ /* 0x180fe2000001009d */
[----:B------:R-:W-:Y:S01]  /*9040*/  FMUL.FTZ R153, R153, UR6 ;  /* 0x0000000699997c20 */ /* 0x000fe20008410000 */
[C---:B------:R-:W-:Y:S01]  /*9050*/  FMUL.FTZ R155, R214.reuse, R155 ;  /* 0x0000009bd69b7220 */ /* 0x040fe20000410000 */
[----:B0-----:R-:W-:Y:S01]  /*9060*/  FSEL R115, R227, RZ, P3 ;  /* 0x000000ffe3737208 */ /* 0x001fe20001800000 */
[----:B------:R-:W-:Y:S01]  /*9070*/  FMUL.FTZ R223, R214, R223 ;  /* 0x000000dfd6df7220 */ /* 0x000fe20000410000 */
        /* <DEDUP_REMOVED lines=56> */
.L_x_4254:
        /* <DEDUP_REMOVED lines=11> */
[C---:B------:R-:W-:Y:S01]  /*94b0*/  FFMA.FTZ R106, R214.reuse, R227, R38 ;  /* 0x000000e3d66a7223 */ /* 0x040fe20000010026 */
        /* <DEDUP_REMOVED lines=44> */
.L_x_4260:
        /* <DEDUP_REMOVED lines=54> */
.L_x_4259:
        /* <DEDUP_REMOVED lines=8> */
[-CC-:B------:R-:W-:Y:S01]  /*9b60*/  FFMA.FTZ R153, R153, R144.reuse, R157.reuse ;  /* 0x0000009099997223 */ /* 0x180fe2000001009d */
[C---:B------:R-:W-:Y:S01]  /*9b70*/  FMUL.FTZ R107, R214.reuse, R107 ;  /* 0x0000006bd66b7220 */ /* 0x040fe20000410000 */
[C---:B------:R-:W-:Y:S01]  /*9b80*/  FMUL.FTZ R106, R214.reuse, R227 ;  /* 0x000000e3d66a7220 */ /* 0x040fe20000410000 */
        /* <DEDUP_REMOVED lines=44> */
.L_x_4261:
        /* <DEDUP_REMOVED lines=53> */
.L_x_4257:
        /* <DEDUP_REMOVED lines=14> */
.L_x_4228:
        /* <DEDUP_REMOVED lines=64> */
.L_x_4227:
[----:B------:R-:W-:Y:S05]  /*a680*/  BSYNC B0 ;  /* 0x0000000000007941 */ /* 0x000fea0003800000 */
.L_x_4226:
        /* <DEDUP_REMOVED lines=57> */
[----:B------:R-:W4:Y:S01]  /*aa20*/  LDS R61, [R9+0x3000] ;  /* 0x00300000093d7984 */ /* 0x000f220000000800 */
[----:B-----5:R-:W-:-:S03]  /*aa30*/  FADD.FTZ R27, RZ, R27 ;  /* 0x0000001bff1b7221 */ /* 0x020fc60000010000 */
[----:B------:R-:W-:Y:S01]  /*aa40*/  LDS R60, [R9+0x3200] ;  /* 0x00320000093c7984 */ /* 0x000fe20000000800 */
        /* <DEDUP_REMOVED lines=23> */
[----:B------:R0:W-:Y:S01]  /*abc0*/  STS.128 [R0+0x400], R4 ;  /* 0x0004000400007388 */ /* 0x0001e20000000c00 */
[----:B------:R-:W-:-:S03]  /*abd0*/  FADD.FTZ R67, R26, R67 ;  /* 0x000000431a437221 */ /* 0x000fc60000010000 */
[----:B------:R-:W-:Y:S01]  /*abe0*/  STS.128 [R0+0x410], R28 ;  /* 0x0004101c00007388 */ /* 0x000fe20000000c00 */
[----:B------:R-:W-:-:S03]  /*abf0*/  FADD.FTZ R27, R27, R66 ;  /* 0x000000421b1b7221 */ /* 0x000fc60000010000 */
[----:B------:R-:W-:Y:S04]  /*ac00*/  STS.128 [R0+0x800], R32 ;  /* 0x0008002000007388 */ /* 0x000fe80000000c00 */
[----:B------:R-:W-:Y:S04]  /*ac10*/  STS.128 [R0+0x810], R20 ;  /* 0x0008101400007388 */ /* 0x000fe80000000c00 */
[----:B------:R1:W-:Y:S01]  /*ac20*/  STS.128 [R0+0xc00], R12 ;  /* 0x000c000c00007388 */ /* 0x0003e20000000c00 */
[----:B0-----:R-:W-:-:S03]  /*ac30*/  FADD.FTZ R7, R3, R60 ;  /* 0x0000003c03077221 */ /* 0x001fc60000010000 */
[----:B------:R-:W-:Y:S01]  /*ac40*/  STS.128 [R0+0xc10], R16 ;  /* 0x000c101000007388 */ /* 0x000fe20000000c00 */
[----:B------:R-:W-:Y:S08]  /*ac50*/  BAR.SYNC.DEFER_BLOCKING 0x0 ;  /* 0x0000000000007b1d */ /* 0x000ff00000010000 */
[----:B-1----:R-:W0:Y:S01]  /*ac60*/  LDC R14, c[0x0][0x388] ;  /* 0x0000e200ff0e7b82 */ /* 0x002e220000000800 */
[----:B------:R-:W1:Y:S04]  /*ac70*/  LDS R41, [R9] ;  /* 0x0000000009297984 */ /* 0x000e680000000800 */
[----:B------:R-:W2:Y:S04]  /*ac80*/  LDS R68, [R9+0x200] ;  /* 0x0002000009447984 */ /* 0x000ea80000000800 */
[----:B------:R-:W3:Y:S01]  /*ac90*/  LDS R4, [R9+0x1000] ;  /* 0x0010000009047984 */ /* 0x000ee20000000800 */
[----:B0-----:R-:W-:-:S03]  /*aca0*/  IMAD R3, R14, UR10, RZ ;  /* 0x0000000a0e037c24 */ /* 0x001fc6000f8e02ff */
[----:B------:R-:W0:Y:S02]  /*acb0*/  LDS R5, [R9+0x1200] ;  /* 0x0012000009057984 */ /* 0x000e240000000800 */
[----:B------:R-:W-:Y:S02]  /*acc0*/  IADD3 R22, P0, PT, R3, R8, RZ ;  /* 0x0000000803167210 */ /* 0x000fe40007f1e0ff */
[----:B------:R-:W4:Y:S02]  /*acd0*/  LDS R13, [R9+0x2000] ;  /* 0x00200000090d7984 */ /* 0x000f240000000800 */
[----:B------:R-:W-:Y:S02]  /*ace0*/  IADD3.X R3, PT, PT, RZ, RZ, RZ, P0, !PT ;  /* 0x000000ffff037210 */ /* 0x000fe400007fe4ff */
        /* <DEDUP_REMOVED lines=9> */
[----:B---3--:R-:W-:-:S03]  /*ad80*/  FADD.FTZ R4, R41, R4 ;  /* 0x0000000429047221 */ /* 0x008fc60000010000 */
[----:B------:R-:W3:Y:S01]  /*ad90*/  LDS R8, [R9+0xa00] ;  /* 0x000a000009087984 */ /* 0x000ee20000000800 */
[----:B0-----:R-:W-:-:S03]  /*ada0*/  FADD.FTZ R5, R68, R5 ;  /* 0x0000000544057221 */ /* 0x001fc60000010000 */
[----:B------:R-:W0:Y:S01]  /*adb0*/  LDS R18, [R9+0x3200] ;  /* 0x0032000009127984 */ /* 0x000e220000000800 */
[----:B----4-:R-:W-:-:S03]  /*adc0*/  FADD.FTZ R4, R4, R13 ;  /* 0x0000000d04047221 */ /* 0x010fc60000010000 */
[----:B------:R-:W4:Y:S01]  /*add0*/  LDS R29, [R9+0x2400] ;  /* 0x00240000091d7984 */ /* 0x000f220000000800 */
[----:B-----5:R-:W-:-:S03]  /*ade0*/  FADD.FTZ R5, R5, R12 ;  /* 0x0000000c05057221 */ /* 0x020fc60000010000 */
[----:B------:R-:W5:Y:S01]  /*adf0*/  LDS R19, [R9+0x1800] ;  /* 0x0018000009137984 */ /* 0x000f620000000800 */
[----:B------:R-:W-:-:S03]  /*ae00*/  FADD.FTZ R39, R4, R21 ;  /* 0x0000001504277221 */ /* 0x000fc60000010000 */
[----:B------:R-:W5:Y:S01]  /*ae10*/  LDS R12, [R9+0xc00] ;  /* 0x000c0000090c7984 */ /* 0x000f620000000800 */
[C---:B------:R-:W-:Y:S01]  /*ae20*/  SHF.L.U32 R4, R22.reuse, 0x2, RZ ;  /* 0x0000000216047819 */ /* 0x040fe200000006ff */
[----:B------:R-:W-:Y:S02]  /*ae30*/  FADD.FTZ R0, RZ, R0 ;  /* 0x00000000ff007221 */ /* 0x000fe40000010000 */
[----:B------:R-:W5:Y:S01]  /*ae40*/  LDS R31, [R9+0x2600] ;  /* 0x00260000091f7984 */ /* 0x000f620000000800 */
[----:B------:R-:W-:Y:S01]  /*ae50*/  SHF.L.U64.HI R22, R22, 0x2, R3 ;  /* 0x0000000216167819 */ /* 0x000fe20000010203 */
[----:B------:R-:W-:Y:S02]  /*ae60*/  FADD.FTZ R6, RZ, R6 ;  /* 0x00000006ff067221 */ /* 0x000fe40000010000 */
[----:B------:R-:W5:Y:S01]  /*ae70*/  LDS R21, [R9+0x1a00] ;  /* 0x001a000009157984 */ /* 0x000f620000000800 */
[----:B------:R-:W-:Y:S01]  /*ae80*/  IADD3 R2, P0, PT, R4, UR18, RZ ;  /* 0x0000001204027c10 */ /* 0x000fe2000ff1e0ff */
[----:B------:R-:W-:-:S02]  /*ae90*/  FADD.FTZ R0, R0, R15 ;  /* 0x0000000f00007221 */ /* 0x000fc40000010000 */
[----:B------:R-:W5:Y:S01]  /*aea0*/  LDS R13, [R9+0xe00] ;  /* 0x000e0000090d7984 */ /* 0x000f620000000800 */
[----:B------:R-:W-:Y:S02]  /*aeb0*/  IADD3 R4, P1, PT, R4, UR16, RZ ;  /* 0x0000001004047c10 */ /* 0x000fe4000ff3e0ff */
[----:B------:R-:W-:Y:S01]  /*aec0*/  IADD3.X R3, PT, PT, R22, UR19, RZ, P0, !PT ;  /* 0x0000001316037c10 */ /* 0x000fe200087fe4ff */
[----:B------:R-:W5:Y:S01]  /*aed0*/  LDS R43, [R9+0x3400] ;  /* 0x00340000092b7984 */ /* 0x000f620000000800 */
[----:B-1----:R-:W-:-:S03]  /*aee0*/  FADD.FTZ R10, RZ, R10 ;  /* 0x0000000aff0a7221 */ /* 0x002fc60000010000 */
[----:B------:R-:W1:Y:S01]  /*aef0*/  LDS R33, [R9+0x2800] ;  /* 0x0028000009217984 */ /* 0x000e620000000800 */
[----:B--2---:R-:W-:-:S03]  /*af00*/  FADD.FTZ R6, R6, R17 ;  /* 0x0000001106067221 */ /* 0x004fc60000010000 */
[----:B------:R-:W2:Y:S01]  /*af10*/  LDS R23, [R9+0x1c00] ;  /* 0x001c000009177984 */ /* 0x000ea20000000800 */
[----:B---3--:R-:W-:-:S03]  /*af20*/  FADD.FTZ R8, RZ, R8 ;  /* 0x00000008ff087221 */ /* 0x008fc60000010000 */
[----:B------:R-:W3:Y:S01]  /*af30*/  LDS R45, [R9+0x3600] ;  /* 0x00360000092d7984 */ /* 0x000ee20000000800 */
[----:B0-----:R-:W-:Y:S01]  /*af40*/  FADD.FTZ R41, R5, R18 ;  /* 0x0000001205297221 */ /* 0x001fe20000010000 */
[----:B------:R-:W-:Y:S02]  /*af50*/  IADD3.X R5, PT, PT, R22, UR17, RZ, P1, !PT ;  /* 0x0000001116057c10 */ /* 0x000fe40008ffe4ff */
[----:B------:R-:W0:Y:S01]  /*af60*/  LDS R35, [R9+0x2a00] ;  /* 0x002a000009237984 */ /* 0x000e220000000800 */
        /* <DEDUP_REMOVED lines=17> */
[----:B---3--:R-:W-:-:S03]  /*b080*/  FADD.FTZ R45, R6, R45 ;  /* 0x0000002d062d7221 */ /* 0x008fc60000010000 */
        /* <DEDUP_REMOVED lines=24> */
.L_x_4229:
        /* <DEDUP_REMOVED lines=8> */
.L_x_4264:
[----:B------:R-:W-:Y:S05]  /*b290*/  BSYNC B2 ;  /* 0x0000000000027941 */ /* 0x000fea0003800000 */
.L_x_4263:
        /* <DEDUP_REMOVED lines=8> */
.L_x_4265:
[----:B------:R-:W-:Y:S01]  /*b320*/  FADD.FTZ R144, R122, R117 ;  /* 0x000000757a907221 */ /* 0x000fe20000010000 */
[----:B------:R-:W-:-:S04]  /*b330*/  HFMA2 R241, -RZ, RZ, 0, 1.1920928955078125e-07 ;  /* 0x00000002fff17431 */ /* 0x000fc800000001ff */
[----:B------:R-:W-:Y:S02]  /*b340*/  MOV R240, R144 ;  /* 0x0000009000f07202 */ /* 0x000fe40000000f00 */
[----:B------:R-:W-:-:S07]  /*b350*/  MOV R157, R239 ;  /* 0x000000ef009d7202 */ /* 0x000fce0000000f00 */
[----:B------:R-:W-:Y:S05]  /*b360*/  WARPSYNC.COLLECTIVE R235, `(.L_x_4266) ;  /* 0x00000000eb087348 */ /* 0x000fea0003c00000 */
[----:B------:R0:W1:Y:S02]  /*b370*/  SHFL.BFLY P4, R239, R240, R241, R242 ;  /* 0x0c0000f1f0ef7389 */ /* 0x00006400000800f2 */
[----:B01----:R-:W-:Y:S05]  /*b380*/  ENDCOLLECTIVE ;  /* 0x000000000000791b */ /* 0x003fea0003800000 */
.L_x_4266:
[----:B------:R-:W-:-:S05]  /*b390*/  FADD.FTZ R157, R120, R157 ;  /* 0x0000009d789d7221 */ /* 0x000fca0000010000 */
[----:B------:R-:W-:Y:S02]  /*b3a0*/  MOV R240, R157 ;  /* 0x0000009d00f07202 */ /* 0x000fe40000000f00 */
[----:B------:R-:W-:-:S07]  /*b3b0*/  MOV R117, R239 ;  /* 0x000000ef00757202 */ /* 0x000fce0000000f00 */
[----:B------:R-:W-:Y:S05]  /*b3c0*/  WARPSYNC.COLLECTIVE R235, `(.L_x_4267) ;  /* 0x00000000eb087348 */ /* 0x000fea0003c00000 */
[----:B------:R0:W1:Y:S02]  /*b3d0*/  SHFL.BFLY P4, R239, R240, R241, R242 ;  /* 0x0c0000f1f0ef7389 */ /* 0x00006400000800f2 */
[----:B01----:R-:W-:Y:S05]  /*b3e0*/  ENDCOLLECTIVE ;  /* 0x000000000000791b */ /* 0x003fea0003800000 */
.L_x_4267:
[----:B------:R-:W-:Y:S01]  /*b3f0*/  FADD.FTZ R154, R144, R117 ;  /* 0x00000075909a7221 */ /* 0x000fe20000010000 */
[----:B------:R-:W-:-:S04]  /*b400*/  HFMA2 R241, -RZ, RZ, 0, 2.384185791015625e-07 ;  /* 0x00000004fff17431 */ /* 0x000fc800000001ff */
[----:B------:R-:W-:Y:S02]  /*b410*/  MOV R240, R154 ;  /* 0x0000009a00f07202 */ /* 0x000fe40000000f00 */
[----:B------:R-:W-:-:S07]  /*b420*/  MOV R152, R239 ;  /* 0x000000ef00987202 */ /* 0x000fce0000000f00 */
[----:B------:R-:W-:Y:S05]  /*b430*/  WARPSYNC.COLLECTIVE R235, `(.L_x_4268) ;  /* 0x00000000eb087348 */ /* 0x000fea0003c00000 */
[----:B------:R0:W1:Y:S02]  /*b440*/  SHFL.BFLY P4, R239, R240, R241, R242 ;  /* 0x0c0000f1f0ef7389 */ /* 0x00006400000800f2 */
[----:B01----:R-:W-:Y:S05]  /*b450*/  ENDCOLLECTIVE ;  /* 0x000000000000791b */ /* 0x003fea0003800000 */
.L_x_4268:
[----:B------:R-:W-:-:S05]  /*b460*/  FADD.FTZ R152, R157, R152 ;  /* 0x000000989d987221 */ /* 0x000fca0000010000 */
[----:B------:R-:W-:Y:S02]  /*b470*/  MOV R240, R152 ;  /* 0x0000009800f07202 */ /* 0x000fe40000000f00 */
[----:B------:R-:W-:-:S07]  /*b480*/  MOV R117, R239 ;  /* 0x000000ef00757202 */ /* 0x000fce0000000f00 */
[----:B------:R-:W-:Y:S05]  /*b490*/  WARPSYNC.COLLECTIVE R235, `(.L_x_4269) ;  /* 0x00000000eb087348 */ /* 0x000fea0003c00000 */
[----:B------:R0:W1:Y:S02]  /*b4a0*/  SHFL.BFLY P4, R239, R240, R241, R242 ;  /* 0x0c0000f1f0ef7389 */ /* 0x00006400000800f2 */
[----:B01----:R-:W-:Y:S05]  /*b4b0*/  ENDCOLLECTIVE ;  /* 0x000000000000791b */ /* 0x003fea0003800000 */
.L_x_4269:
[----:B------:R-:W-:Y:S01]  /*b4c0*/  FADD.FTZ R233, R154, R117 ;  /* 0x000000759ae97221 */ /* 0x000fe20000010000 */
[----:B------:R-:W-:-:S04]  /*b4d0*/  HFMA2 R241, -RZ, RZ, 0, 4.76837158203125e-07 ;  /* 0x00000008fff17431 */ /* 0x000fc800000001ff */
[----:B------:R-:W-:Y:S02]  /*b4e0*/  MOV R240, R233 ;  /* 0x000000e900f07202 */ /* 0x000fe40000000f00 */
[----:B------:R-:W-:-:S07]  /*b4f0*/  MOV R231, R239 ;  /* 0x000000ef00e77202 */ /* 0x000fce0000000f00 */
[----:B------:R-:W-:Y:S05]  /*b500*/  WARPSYNC.COLLECTIVE R235, `(.L_x_4270) ;  /* 0x00000000eb087348 */ /* 0x000fea0003c00000 */
[----:B------:R0:W1:Y:S02]  /*b510*/  SHFL.BFLY P4, R239, R240, R241, R242 ;  /* 0x0c0000f1f0ef7389 */ /* 0x00006400000800f2 */
[----:B01----:R-:W-:Y:S05]  /*b520*/  ENDCOLLECTIVE ;  /* 0x000000000000791b */ /* 0x003fea0003800000 */
.L_x_4270:
[----:B------:R-:W-:-:S05]  /*b530*/  FADD.FTZ R231, R152, R231 ;  /* 0x000000e798e77221 */ /* 0x000fca0000010000 */
[----:B------:R-:W-:Y:S02]  /*b540*/  MOV R240, R231 ;  /* 0x000000e700f07202 */ /* 0x000fe40000000f00 */
[----:B------:R-:W-:-:S07]  /*b550*/  MOV R120, R239 ;  /* 0x000000ef00787202 */ /* 0x000fce0000000f00 */
[----:B------:R-:W-:Y:S05]  /*b560*/  WARPSYNC.COLLECTIVE R235, `(.L_x_4271) ;  /* 0x00000000eb087348 */ /* 0x000fea0003c00000 */
[----:B------:R0:W1:Y:S02]  /*b570*/  SHFL.BFLY P4, R239, R240, R241, R242 ;  /* 0x0c0000f1f0ef7389 */ /* 0x00006400000800f2 */
[----:B01----:R-:W-:Y:S05]  /*b580*/  ENDCOLLECTIVE ;  /* 0x000000000000791b */ /* 0x003fea0003800000 */
.L_x_4271:
[----:B------:R-:W-:Y:S01]  /*b590*/  FADD.FTZ R117, R233, R120 ;  /* 0x00000078e9757221 */ /* 0x000fe20000010000 */
[----:B------:R-:W-:-:S04]  /*b5a0*/  HFMA2 R241, -RZ, RZ, 0, 9.5367431640625e-07 ;  /* 0x00000010fff17431 */ /* 0x000fc800000001ff */
[----:B------:R-:W-:Y:S02]  /*b5b0*/  MOV R240, R117 ;  /* 0x0000007500f07202 */ /* 0x000fe40000000f00 */
[----:B------:R-:W-:-:S07]  /*b5c0*/  MOV R122, R239 ;  /* 0x000000ef007a7202 */ /* 0x000fce0000000f00 */
[----:B------:R-:W-:Y:S05]  /*b5d0*/  WARPSYNC.COLLECTIVE R235, `(.L_x_4272) ;  /* 0x00000000eb087348 */ /* 0x000fea0003c00000 */
[----:B------:R0:W1:Y:S02]  /*b5e0*/  SHFL.BFLY P4, R239, R240, R241, R242 ;  /* 0x0c0000f1f0ef7389 */ /* 0x00006400000800f2 */
[----:B01----:R-:W-:Y:S05]  /*b5f0*/  ENDCOLLECTIVE ;  /* 0x000000000000791b */ /* 0x003fea0003800000 */
.L_x_4272:
[----:B------:R-:W-:-:S05]  /*b600*/  FADD.FTZ R120, R231, R122 ;  /* 0x0000007ae7787221 */ /* 0x000fca0000010000 */
[----:B------:R-:W-:Y:S02]  /*b610*/  MOV R240, R120 ;  /* 0x0000007800f07202 */ /* 0x000fe40000000f00 */
[----:B------:R-:W-:-:S07]  /*b620*/  MOV R122, R239 ;  /* 0x000000ef007a7202 */ /* 0x000fce0000000f00 */
[----:B------:R-:W-:Y:S05]  /*b630*/  WARPSYNC.COLLECTIVE R235, `(.L_x_4273) ;  /* 0x00000000eb087348 */ /* 0x000fea0003c00000 */
[----:B------:R0:W1:Y:S02]  /*b640*/  SHFL.BFLY P4, R239, R240, R241, R242 ;  /* 0x0c0000f1f0ef7389 */ /* 0x00006400000800f2 */
[----:B01----:R-:W-:Y:S05]  /*b650*/  ENDCOLLECTIVE ;  /* 0x000000000000791b */ /* 0x003fea0003800000 */
.L_x_4273:
[----:B------:R-:W-:Y:S01]  /*b660*/  MOV R157, R239 ;  /* 0x000000ef009d7202 */ /* 0x000fe20000000f00 */
[----:B------:R-:W-:Y:S06]  /*b670*/  BRA `(.L_x_4274) ;  /* 0xffffff64006c7947 */ /* 0x000fec000383ffff */
.L_x_4275:
        /* <DEDUP_REMOVED lines=16> */
.L_x_6105:


//--------------------- .text._ZN10layer_norm31ln_parallel_residual_bwd_kernelINS_13Kernel_traitsI6__halfffffjLj1024ELj1ELj4ELj1ELj16ENS_18Kernel_traits_baseILj1024ES2_ffffjLj128EEEEELb0ELb0ELb0EEEvNS_9BwdParamsE --------------------------
	.section	.text._ZN10layer_norm31ln_parallel_residual_bwd_kernelINS_13Kernel_traitsI6__halfffffjLj1024ELj1ELj4ELj1ELj16ENS_18Kernel_traits_baseILj1024ES2_ffffjLj128EEEEELb0ELb0ELb0EEEvNS_9BwdParamsE,"ax",@progbits
	.align	128
        .global         _ZN10layer_norm31ln_parallel_residual_bwd_kernelINS_13Kernel_traitsI6__halfffffjLj1024ELj1ELj4ELj1ELj16ENS_18Kernel_traits_baseILj1024ES2_ffffjLj128EEEEELb0ELb0ELb0EEEvNS_9BwdParamsE
        .type           _ZN10layer_norm31ln_parallel_residual_bwd_kernelINS_13Kernel_traitsI6__halfffffjLj1024ELj1ELj4ELj1ELj16ENS_18Kernel_traits_baseILj1024ES2_ffffjLj128EEEEELb0ELb0ELb0EEEvNS_9BwdParamsE,@function
        .size           _ZN10layer_norm31ln_parallel_residual_bwd_kernelINS_13Kernel_traitsI6__halfffffjLj1024ELj1ELj4ELj1ELj16ENS_18Kernel_traits_baseILj1024ES2_ffffjLj128EEEEELb0ELb0ELb0EEEvNS_9BwdParamsE,(.L_x_6106 - _ZN10layer_norm31ln_parallel_residual_bwd_kernelINS_13Kernel_traitsI6__halfffffjLj1024ELj1ELj4ELj1ELj16ENS_18Kernel_traits_baseILj1024ES2_ffffjLj128EEEEELb0ELb0ELb0EEEvNS_9BwdParamsE)
        .other          _ZN10layer_norm31ln_parallel_residual_bwd_kernelINS_13Kernel_traitsI6__halfffffjLj1024ELj1ELj4ELj1ELj16ENS_18Kernel_traits_baseILj1024ES2_ffffjLj128EEEEELb0ELb0ELb0EEEvNS_9BwdParamsE,@"STO_CUDA_ENTRY STV_DEFAULT"
_ZN10layer_norm31ln_parallel_residual_bwd_kernelINS_13Kernel_traitsI6__halfffffjLj1024ELj1ELj4ELj1ELj16ENS_18Kernel_traits_baseILj1024ES2_ffffjLj128EEEEELb0ELb0ELb0EEEvNS_9BwdParamsE:
.text._ZN10layer_norm31ln_parallel_residual_bwd_kernelINS_13Kernel_traitsI6__halfffffjLj1024ELj1ELj4ELj1ELj16ENS_18Kernel_traits_baseILj1024ES2_ffffjLj128EEEEELb0ELb0ELb0EEEvNS_9BwdParamsE:
        /* <DEDUP_REMOVED lines=29> */
[----:B------:R-:W-:-:S02]  /*01d0*/  ISETP.GE.U32.AND P4, PT, R252, 0x80, PT ;  /* 0x00000080fc00780c */ /* 0x000fc40003f86070 */
[C---:B------:R-:W-:Y:S02]  /*01e0*/  ISETP.GE.U32.AND P3, PT, R252.reuse, 0xa0, PT ;  /* 0x000000a0fc00780c */ /* 0x040fe40003f66070 */
[C---:B------:R-:W-:Y:S02]  /*01f0*/  ISETP.GE.U32.AND P2, PT, R252.reuse, 0xc0, PT ;  /* 0x000000c0fc00780c */ /* 0x040fe40003f46070 */
[----:B------:R-:W-:Y:S01]  /*0200*/  ISETP.GE.U32.AND P1, PT, R252, 0xe0, PT ;  /* 0x000000e0fc00780c */ /* 0x000fe20003f26070 */
[----:B------:R-:W1:Y:S01]  /*0210*/  LDC.64 R46, c[0x0][0x3d0] ;  /* 0x0000f400ff2e7b82 */ /* 0x000e620000000a00 */
[----:B0-----:R-:W-:-:S04]  /*0220*/  @P0 IMAD.WIDE.U32 R32, R67, 0x8, R32 ;  /* 0x0000000843200825 */ /* 0x001fc800078e0020 */
[C---:B---3--:R-:W-:Y:S01]  /*0230*/  @P0 IMAD.WIDE.U32 R36, R67.reuse, 0x8, R36 ;  /* 0x0000000843240825 */ /* 0x048fe200078e0024 */
[----:B------:R-:W-:Y:S01]  /*0240*/  @P0 LOP3.LUT R67, R67, 0x20, RZ, 0xfc, !PT ;  /* 0x0000002043430812 */ /* 0x000fe200078efcff */
[----:B------:R0:W5:Y:S01]  /*0250*/  @P0 LDG.E.64 R34, desc[UR10][R32.64] ;  /* 0x0000000a20220981 */ /* 0x000162000c1e1b00 */
[----:B------:R-:W3:Y:S03]  /*0260*/  LDC.64 R48, c[0x0][0x3d8] ;  /* 0x0000f600ff307b82 */ /* 0x000ee60000000a00 */
[C---:B--2---:R-:W-:Y:S01]  /*0270*/  @P6 IMAD.WIDE.U32 R40, R67.reuse, 0x8, R40 ;  /* 0x0000000843286825 */ /* 0x044fe200078e0028 */
[----:B------:R2:W5:Y:S04]  /*0280*/  @P0 LDG.E.64 R2, desc[UR10][R36.64] ;  /* 0x0000000a24020981 */ /* 0x000568000c1e1b00 */
[----:B------:R-:W0:Y:S01]  /*0290*/  LDC.64 R50, c[0x0][0x3d0] ;  /* 0x0000f400ff327b82 */ /* 0x000e220000000a00 */
[C---:B----4-:R-:W-:Y:S01]  /*02a0*/  @P6 IMAD.WIDE.U32 R38, R67.reuse, 0x8, R38 ;  /* 0x0000000843266825 */ /* 0x050fe200078e0026 */
[----:B------:R-:W-:Y:S01]  /*02b0*/  @P6 IADD3 R67, PT, PT, R67, 0x20, RZ ;  /* 0x0000002043436810 */ /* 0x000fe20007ffe0ff */
[----:B------:R-:W5:Y:S04]  /*02c0*/  @P6 LDG.E.64 R16, desc[UR10][R40.64] ;  /* 0x0000000a28106981 */ /* 0x000f68000c1e1b00 */
[C---:B------:R-:W-:Y:S01]  /*02d0*/  @P5 IMAD.WIDE.U32 R42, R67.reuse, 0x8, R42 ;  /* 0x00000008432a5825 */ /* 0x040fe200078e002a */
[----:B------:R-:W4:Y:S01]  /*02e0*/  LDC.64 R52, c[0x0][0x3d8] ;  /* 0x0000f600ff347b82 */ /* 0x000f220000000a00 */
[----:B------:R-:W5:Y:S02]  /*02f0*/  @P6 LDG.E.64 R10, desc[UR10][R38.64] ;  /* 0x0000000a260a6981 */ /* 0x000f64000c1e1b00 */
[C---:B-1----:R-:W-:Y:S01]  /*0300*/  @P5 IMAD.WIDE.U32 R44, R67.reuse, 0x8, R44 ;  /* 0x00000008432c5825 */ /* 0x042fe200078e002c */
[----:B------:R-:W-:Y:S01]  /*0310*/  @P5 IADD3 R67, PT, PT, R67, 0x20, RZ ;  /* 0x0000002043435810 */ /* 0x000fe20007ffe0ff */
[----:B------:R-:W5:Y:S03]  /*0320*/  @P5 LDG.E.64 R22, desc[UR10][R42.64] ;  /* 0x0000000a2a165981 */ /* 0x000f66000c1e1b00 */
[----:B------:R-:W1:Y:S01]  /*0330*/  LDC.64 R54, c[0x0][0x3d0] ;  /* 0x0000f400ff367b82 */ /* 0x000e620000000a00 */
[----:B------:R-:W-:-:S07]  /*0340*/  @P4 IMAD.WIDE.U32 R46, R67, 0x8, R46 ;  /* 0x00000008432e4825 */ /* 0x000fce00078e002e */
[----:B------:R-:W2:Y:S01]  /*0350*/  LDC.64 R56, c[0x0][0x3d8] ;  /* 0x0000f600ff387b82 */ /* 0x000ea20000000a00 */
[C---:B---3--:R-:W-:Y:S01]  /*0360*/  @P4 IMAD.WIDE.U32 R48, R67.reuse, 0x8, R48 ;  /* 0x0000000843304825 */ /* 0x048fe200078e0030 */
[----:B------:R-:W-:Y:S01]  /*0370*/  @P4 IADD3 R67, PT, PT, R67, 0x20, RZ ;  /* 0x0000002043434810 */ /* 0x000fe20007ffe0ff */
[----:B------:R-:W5:Y:S04]  /*0380*/  @P5 LDG.E.64 R28, desc[UR10][R44.64] ;  /* 0x0000000a2c1c5981 */ /* 0x000f68000c1e1b00 */
[C---:B0-----:R-:W-:Y:S01]  /*0390*/  @P3 IMAD.WIDE.U32 R50, R67.reuse, 0x8, R50 ;  /* 0x0000000843323825 */ /* 0x041fe200078e0032 */
[----:B------:R-:W0:Y:S08]  /*03a0*/  LDC.64 R58, c[0x0][0x3d0] ;  /* 0x0000f400ff3a7b82 */ /* 0x000e300000000a00 */
[----:B------:R-:W3:Y:S01]  /*03b0*/  LDC.64 R60, c[0x0][0x3d8] ;  /* 0x0000f600ff3c7b82 */ /* 0x000ee20000000a00 */
[C---:B----4-:R-:W-:Y:S01]  /*03c0*/  @P3 IMAD.WIDE.U32 R52, R67.reuse, 0x8, R52 ;  /* 0x0000000843343825 */ /* 0x050fe200078e0034 */
[----:B------:R-:W-:Y:S01]  /*03d0*/  @P3 IADD3 R67, PT, PT, R67, 0x20, RZ ;  /* 0x0000002043433810 */ /* 0x000fe20007ffe0ff */
[----:B------:R-:W5:Y:S05]  /*03e0*/  @P4 LDG.E.64 R8, desc[UR10][R46.64] ;  /* 0x0000000a2e084981 */ /* 0x000f6a000c1e1b00 */
[----:B------:R-:W4:Y:S08]  /*03f0*/  LDC.64 R62, c[0x0][0x3d0] ;  /* 0x0000f400ff3e7b82 */ /* 0x000f300000000a00 */
[----:B------:R-:W4:Y:S01]  /*0400*/  LDC.64 R64, c[0x0][0x3d8] ;  /* 0x0000f600ff407b82 */ /* 0x000f220000000a00 */
[----:B------:R-:W-:Y:S01]  /*0410*/  ISETP.GE.U32.AND P6, PT, R252, 0x100, PT ;  /* 0x00000100fc00780c */ /* 0x000fe20003fc6070 */
[----:B-1----:R-:W-:-:S06]  /*0420*/  @P2 IMAD.WIDE.U32 R54, R67, 0x8, R54 ;  /* 0x0000000843362825 */ /* 0x002fcc00078e0036 */
[----:B------:R-:W1:Y:S01]  /*0430*/  S2UR UR4, SR_CTAID.X ;  /* 0x00000000000479c3 */ /* 0x000e620000002500 */
[C---:B--2---:R-:W-:Y:S01]  /*0440*/  @P2 IMAD.WIDE.U32 R56, R67.reuse, 0x8, R56 ;  /* 0x0000000843382825 */ /* 0x044fe200078e0038 */
[----:B------:R-:W-:Y:S01]  /*0450*/  @P2 IADD3 R67, PT, PT, R67, 0x20, RZ ;  /* 0x0000002043432810 */ /* 0x000fe20007ffe0ff */
[----:B------:R-:W-:Y:S01]  /*0460*/  BSSY B0, `(.L_x_4276) ;  /* 0x0000934000007945 */ /* 0x000fe20003800000 */
[----:B------:R-:W-:Y:S01]  /*0470*/  SHF.R.U32.HI R0, RZ, 0x5, R66 ;  /* 0x00000005ff007819 */ /* 0x000fe20000011642 */
[----:B------:R2:W5:Y:S02]  /*0480*/  @P4 LDG.E.64 R18, desc[UR10][R48.64] ;  /* 0x0000000a30124981 */ /* 0x000564000c1e1b00 */
[C---:B0-----:R-:W-:Y:S01]  /*0490*/  @P1 IMAD.WIDE.U32 R58, R67.reuse, 0x8, R58 ;  /* 0x00000008433a1825 */ /* 0x041fe200078e003a */
[----:B------:R-:W-:Y:S01]  /*04a0*/  CS2R R248, SRZ ;  /* 0x0000000000f87805 */ /* 0x000fe2000001ff00 */
[----:B------:R0:W5:Y:S02]  /*04b0*/  @P3 LDG.E.64 R24, desc[UR10][R50.64] ;  /* 0x0000000a32183981 */ /* 0x000164000c1e1b00 */
[C---:B---3--:R-:W-:Y:S01]  /*04c0*/  @P1 IMAD.WIDE.U32 R60, R67.reuse, 0x8, R60 ;  /* 0x00000008433c1825 */ /* 0x048fe200078e003c */
[----:B------:R-:W-:Y:S01]  /*04d0*/  @P1 IADD3 R67, PT, PT, R67, 0x20, RZ ;  /* 0x0000002043431810 */ /* 0x000fe20007ffe0ff */
[----:B------:R-:W5:Y:S04]  /*04e0*/  @P1 LDG.E.64 R14, desc[UR10][R58.64] ;  /* 0x0000000a3a0e1981 */ /* 0x000f68000c1e1b00 */
[C---:B----4-:R-:W-:Y:S01]  /*04f0*/  @P6 IMAD.WIDE.U32 R32, R67.reuse, 0x8, R62 ;  /* 0x0000000843206825 */ /* 0x050fe200078e003e */
[----:B------:R-:W5:Y:S03]  /*0500*/  @P1 LDG.E.64 R4, desc[UR10][R60.64] ;  /* 0x0000000a3c041981 */ /* 0x000f66000c1e1b00 */
[----:B------:R-:W-:Y:S01]  /*0510*/  @P6 IMAD.WIDE.U32 R36, R67, 0x8, R64 ;  /* 0x0000000843246825 */ /* 0x000fe200078e0040 */
[----:B------:R-:W5:Y:S04]  /*0520*/  @P6 LDG.E.64 R26, desc[UR10][R32.64] ;  /* 0x0000000a201a6981 */ /* 0x000f68000c1e1b00 */
[----:B------:R-:W5:Y:S01]  /*0530*/  @P6 LDG.E.64 R12, desc[UR10][R36.64] ;  /* 0x0000000a240c6981 */ /* 0x000f62000c1e1b00 */
[----:B-1----:R-:W-:Y:S01]  /*0540*/  USHF.L.U32 UR4, UR4, 0x2, URZ ;  /* 0x0000000204047899 */ /* 0x002fe200080006ff */
[----:B------:R-:W-:-:S02]  /*0550*/  CS2R R250, SRZ ;  /* 0x0000000000fa7805 */ /* 0x000fc4000001ff00 */
[----:B------:R-:W-:Y:S01]  /*0560*/  CS2R R244, SRZ ;  /* 0x0000000000f47805 */ /* 0x000fe2000001ff00 */
[----:B------:R1:W5:Y:S02]  /*0570*/  @P3 LDG.E.64 R6, desc[UR10][R52.64] ;  /* 0x0000000a34063981 */ /* 0x000364000c1e1b00 */
[----:B------:R-:W-:Y:S02]  /*0580*/  LOP3.LUT R70, R0, UR4, RZ, 0xfc, !PT ;  /* 0x0000000400467c12 */ /* 0x000fe4000f8efcff */
[----:B------:R3:W5:Y:S02]  /*0590*/  @P2 LDG.E.64 R20, desc[UR10][R54.64] ;  /* 0x0000000a36142981 */ /* 0x000764000c1e1b00 */
[----:B------:R-:W-:Y:S02]  /*05a0*/  ISETP.GE.AND P1, PT, R70, UR5, PT ;  /* 0x0000000546007c0c */ /* 0x000fe4000bf26270 */
[----:B------:R4:W5:Y:S01]  /*05b0*/  @P2 LDG.E.64 R30, desc[UR10][R56.64] ;  /* 0x0000000a381e2981 */ /* 0x000962000c1e1b00 */
[----:B------:R-:W-:-:S02]  /*05c0*/  CS2R R246, SRZ ;  /* 0x0000000000f67805 */ /* 0x000fc4000001ff00 */
[----:B------:R-:W-:Y:S02]  /*05d0*/  CS2R R240, SRZ ;  /* 0x0000000000f07805 */ /* 0x000fe4000001ff00 */
[----:B------:R-:W-:Y:S01]  /*05e0*/  CS2R R242, SRZ ;  /* 0x0000000000f27805 */ /* 0x000fe2000001ff00 */
[----:B------:R4:W-:Y:S01]  /*05f0*/  STL [R1], R70 ;  /* 0x0000004601007387 */ /* 0x0009e20000100800 */
        /* <DEDUP_REMOVED lines=44> */
[----:B--2---:R-:W-:Y:S02]  /*08c0*/  CS2R R48, SRZ ;  /* 0x0000000000307805 */ /* 0x004fe4000001ff00 */
[----:B0-----:R-:W-:-:S02]  /*08d0*/  CS2R R50, SRZ ;  /* 0x0000000000327805 */ /* 0x001fc4000001ff00 */
[----:B-1----:R-:W-:Y:S02]  /*08e0*/  CS2R R52, SRZ ;  /* 0x0000000000347805 */ /* 0x002fe4000001ff00 */
[----:B---3--:R-:W-:Y:S02]  /*08f0*/  CS2R R54, SRZ ;  /* 0x0000000000367805 */ /* 0x008fe4000001ff00 */
[----:B----4-:R-:W-:Y:S02]  /*0900*/  CS2R R56, SRZ ;  /* 0x0000000000387805 */ /* 0x010fe4000001ff00 */
        /* <DEDUP_REMOVED lines=10> */
[----:B-----5:R-:W-:Y:S01]  /*09b0*/  MOV R0, R34 ;  /* 0x0000002200007202 */ /* 0x020fe20000000f00 */
[----:B------:R-:W0:Y:S01]  /*09c0*/  LDCU.U8 UR4, c[0x0][0x410] ;  /* 0x00008200ff0477ac */ /* 0x000e220008000000 */
[--C-:B------:R-:W-:Y:S02]  /*09d0*/  SHF.R.U64 R33, R34, 0x10, R35.reuse ;  /* 0x0000001022217819 */ /* 0x100fe40000001223 */
[----:B------:R-:W-:Y:S02]  /*09e0*/  CS2R R248, SRZ ;  /* 0x0000000000f87805 */ /* 0x000fe4000001ff00 */
[----:B------:R-:W-:Y:S01]  /*09f0*/  MOV R36, R35 ;  /* 0x0000002300247202 */ /* 0x000fe20000000f00 */
[----:B------:R-:W-:Y:S01]  /*0a00*/  STL.S16 [R1+0x86], R0 ;  /* 0x0000860001007387 */ /* 0x000fe20000100600 */
[----:B------:R-:W-:Y:S02]  /*0a10*/  SHF.R.U32.HI R35, RZ, 0x10, R35 ;  /* 0x00000010ff237819 */ /* 0x000fe40000011623 */
[----:B------:R-:W-:-:S02]  /*0a20*/  CS2R R250, SRZ ;  /* 0x0000000000fa7805 */ /* 0x000fc4000001ff00 */
[----:B------:R-:W-:Y:S01]  /*0a30*/  MOV R32, R2 ;  /* 0x0000000200207202 */ /* 0x000fe20000000f00 */
[----:B------:R-:W-:Y:S01]  /*0a40*/  STL.S16 [R1+0x82], R33 ;  /* 0x0000822101007387 */ /* 0x000fe20000100600 */
        /* <DEDUP_REMOVED lines=8> */
[--C-:B------:R-:W-:Y:S01]  /*0ad0*/  SHF.R.U64 R38, R10, 0x10, R11.reuse ;  /* 0x000000100a267819 */ /* 0x100fe2000000120b */
[----:B0-----:R-:W-:Y:S01]  /*0ae0*/  UISETP.NE.AND UP0, UPT, UR4, URZ, UPT ;  /* 0x000000ff0400728c */ /* 0x001fe2000bf05270 */
[----:B------:R-:W-:Y:S01]  /*0af0*/  MOV R39, R11 ;  /* 0x0000000b00277202 */ /* 0x000fe20000000f00 */
[----:B------:R-:W-:Y:S01]  /*0b00*/  STL.S16 [R1+0x84], R32 ;  /* 0x0000842001007387 */ /* 0x000fe20000100600 */
[----:B------:R-:W-:Y:S02]  /*0b10*/  SHF.R.U32.HI R41, RZ, 0x10, R11 ;  /* 0x00000010ff297819 */ /* 0x000fe4000001160b */
[----:B------:R-:W-:Y:S02]  /*0b20*/  CS2R R240, SRZ ;  /* 0x0000000000f07805 */ /* 0x000fe4000001ff00 */
[----:B------:R-:W-:Y:S01]  /*0b30*/  MOV R10, R16 ;  /* 0x00000010000a7202 */ /* 0x000fe20000000f00 */
[----:B------:R-:W-:Y:S01]  /*0b40*/  STL.S16 [R1+0x80], R2 ;  /* 0x0000800201007387 */ /* 0x000fe20000100600 */
[----:B------:R-:W-:-:S02]  /*0b50*/  SHF.R.U64 R11, R16, 0x10, R17 ;  /* 0x00000010100b7819 */ /* 0x000fc40000001211 */
[----:B------:R-:W-:Y:S02]  /*0b60*/  CS2R R242, SRZ ;  /* 0x0000000000f27805 */ /* 0x000fe4000001ff00 */
        /* <DEDUP_REMOVED lines=97> */
[----:B------:R0:W-:Y:S01]  /*1180*/  STL.S16 [R1+0x4c], R48 ;  /* 0x00004c3001007387 */ /* 0x0001e20000100600 */
[----:B------:R-:W-:Y:S02]  /*1190*/  SHF.R.U32.HI R13, RZ, 0x10, R13 ;  /* 0x00000010ff0d7819 */ /* 0x000fe4000001160d */
[----:B------:R-:W-:Y:S02]  /*11a0*/  CS2R R188, SRZ ;  /* 0x0000000000bc7805 */ /* 0x000fe4000001ff00 */
[----:B------:R-:W-:Y:S01]  /*11b0*/  CS2R R190, SRZ ;  /* 0x0000000000be7805 */ /* 0x000fe2000001ff00 */
[----:B------:R-:W-:Y:S01]  /*11c0*/  STL.S16 [R1+0x48], R18 ;  /* 0x0000481201007387 */ /* 0x000fe20000100600 */
[----:B------:R-:W-:-:S02]  /*11d0*/  CS2R R184, SRZ ;  /* 0x0000000000b87805 */ /* 0x000fc4000001ff00 */
[----:B------:R-:W-:Y:S02]  /*11e0*/  CS2R R186, SRZ ;  /* 0x0000000000ba7805 */ /* 0x000fe4000001ff00 */
[----:B------:R-:W-:Y:S01]  /*11f0*/  CS2R R180, SRZ ;  /* 0x0000000000b47805 */ /* 0x000fe2000001ff00 */
[----:B------:R-:W-:Y:S01]  /*1200*/  STL.S16 [R1+0x46], R19 ;  /* 0x0000461301007387 */ /* 0x000fe20000100600 */
[----:B------:R-:W-:Y:S02]  /*1210*/  CS2R R182, SRZ ;  /* 0x0000000000b67805 */ /* 0x000fe4000001ff00 */
[----:B------:R-:W-:Y:S02]  /*1220*/  CS2R R172, SRZ ;  /* 0x0000000000ac7805 */ /* 0x000fe4000001ff00 */
[----:B------:R-:W-:Y:S01]  /*1230*/  CS2R R174, SRZ ;  /* 0x0000000000ae7805 */ /* 0x000fe2000001ff00 */
[----:B------:R-:W-:Y:S01]  /*1240*/  STL.S16 [R1+0x42], R50 ;  /* 0x0000423201007387 */ /* 0x000fe20000100600 */
[----:B------:R-:W-:-:S02]  /*1250*/  CS2R R168, SRZ ;  /* 0x0000000000a87805 */ /* 0x000fc4000001ff00 */
[----:B------:R-:W-:Y:S02]  /*1260*/  CS2R R170, SRZ ;  /* 0x0000000000aa7805 */ /* 0x000fe4000001ff00 */
[----:B------:R-:W-:Y:S01]  /*1270*/  CS2R R164, SRZ ;  /* 0x0000000000a47805 */ /* 0x000fe2000001ff00 */
[----:B------:R1:W-:Y:S01]  /*1280*/  STL.S16 [R1+0x3e], R51 ;  /* 0x00003e3301007387 */ /* 0x0003e20000100600 */
[----:B------:R-:W-:Y:S02]  /*1290*/  CS2R R166, SRZ ;  /* 0x0000000000a67805 */ /* 0x000fe4000001ff00 */
        /* <DEDUP_REMOVED lines=11> */
[----:B0-----:R-:W-:-:S02]  /*1350*/  CS2R R48, SRZ ;  /* 0x0000000000307805 */ /* 0x001fc4000001ff00 */
[----:B-1----:R-:W-:Y:S02]  /*1360*/  CS2R R50, SRZ ;  /* 0x0000000000327805 */ /* 0x002fe4000001ff00 */
[----:B------:R-:W-:Y:S01]  /*1370*/  CS2R R66, SRZ ;  /* 0x0000000000427805 */ /* 0x000fe2000001ff00 */
[----:B------:R-:W-:Y:S01]  /*1380*/  STL.S16 [R1+0x3c], R25 ;  /* 0x00003c1901007387 */ /* 0x000fe20000100600 */
[----:B------:R-:W-:Y:S02]  /*1390*/  CS2R R68, SRZ ;  /* 0x0000000000447805 */ /* 0x000fe4000001ff00 */
[----:B------:R-:W-:Y:S02]  /*13a0*/  PLOP3.LUT P1, PT, PT, PT, UP0, 0x80, 0x8 ;  /* 0x000000000008781c */ /* 0x000fe40003f2f008 */
[----:B------:R-:W-:Y:S01]  /*13b0*/  CS2R R70, SRZ ;  /* 0x0000000000467805 */ /* 0x000fe2000001ff00 */
[----:B------:R-:W-:Y:S01]  /*13c0*/  STL.S16 [R1+0x38], R7 ;  /* 0x0000380701007387 */ /* 0x000fe20000100600 */
[----:B------:R-:W-:-:S02]  /*13d0*/  CS2R R72, SRZ ;  /* 0x0000000000487805 */ /* 0x000fc4000001ff00 */
[----:B------:R-:W-:Y:S01]  /*13e0*/  CS2R R74, SRZ ;  /* 0x00000000004a7805 */ /* 0x000fe2000001ff00 */
[----:B------:R0:W-:Y:S04]  /*13f0*/  STL.S16 [R1+0x36], R53 ;  /* 0x0000363501007387 */ /* 0x0001e80000100600 */
[----:B------:R-:W-:Y:S04]  /*1400*/  STL.S16 [R1+0x32], R54 ;  /* 0x0000323601007387 */ /* 0x000fe80000100600 */
[----:B------:R1:W-:Y:S01]  /*1410*/  STL.S16 [R1+0x2e], R55 ;  /* 0x00002e3701007387 */ /* 0x0003e20000100600 */
[----:B0-----:R-:W-:-:S03]  /*1420*/  CS2R R52, SRZ ;  /* 0x0000000000347805 */ /* 0x001fc6000001ff00 */
[----:B------:R-:W-:Y:S04]  /*1430*/  STL.S16 [R1+0x2a], R57 ;  /* 0x00002a3901007387 */ /* 0x000fe80000100600 */
[----:B------:R-:W-:Y:S01]  /*1440*/  STL.S16 [R1+0x34], R20 ;  /* 0x0000341401007387 */ /* 0x000fe20000100600 */
[----:B-1----:R-:W-:-:S03]  /*1450*/  CS2R R54, SRZ ;  /* 0x0000000000367805 */ /* 0x002fc6000001ff00 */
[----:B------:R-:W-:Y:S04]  /*1460*/  STL.S16 [R1+0x30], R21 ;  /* 0x0000301501007387 */ /* 0x000fe80000100600 */
[----:B------:R0:W-:Y:S04]  /*1470*/  STL.S16 [R1+0x2c], R56 ;  /* 0x00002c3801007387 */ /* 0x0001e80000100600 */
[----:B------:R-:W-:Y:S04]  /*1480*/  STL.S16 [R1+0x28], R30 ;  /* 0x0000281e01007387 */ /* 0x000fe80000100600 */
[----:B------:R-:W-:Y:S01]  /*1490*/  STL.S16 [R1+0x26], R31 ;  /* 0x0000261f01007387 */ /* 0x000fe20000100600 */
[----:B0-----:R-:W-:-:S03]  /*14a0*/  CS2R R56, SRZ ;  /* 0x0000000000387805 */ /* 0x001fc6000001ff00 */
[----:B------:R-:W-:Y:S04]  /*14b0*/  STL.S16 [R1+0x22], R58 ;  /* 0x0000223a01007387 */ /* 0x000fe80000100600 */
[----:B------:R0:W-:Y:S04]  /*14c0*/  STL.S16 [R1+0x1e], R59 ;  /* 0x00001e3b01007387 */ /* 0x0001e80000100600 */
[----:B------:R-:W-:Y:S04]  /*14d0*/  STL.S16 [R1+0x1a], R60 ;  /* 0x00001a3c01007387 */ /* 0x000fe80000100600 */
[----:B------:R-:W-:Y:S01]  /*14e0*/  STL.S16 [R1+0x24], R14 ;  /* 0x0000240e01007387 */ /* 0x000fe20000100600 */
[----:B0-----:R-:W-:-:S03]  /*14f0*/  CS2R R58, SRZ ;  /* 0x00000000003a7805 */ /* 0x001fc6000001ff00 */
[----:B------:R-:W-:Y:S04]  /*1500*/  STL.S16 [R1+0x20], R4 ;  /* 0x0000200401007387 */ /* 0x000fe80000100600 */
[----:B------:R-:W-:Y:S04]  /*1510*/  STL.S16 [R1+0x1c], R15 ;  /* 0x00001c0f01007387 */ /* 0x000fe80000100600 */
[----:B------:R-:W-:Y:S04]  /*1520*/  STL.S16 [R1+0x18], R5 ;  /* 0x0000180501007387 */ /* 0x000fe80000100600 */
[----:B------:R0:W-:Y:S04]  /*1530*/  STL.S16 [R1+0x16], R61 ;  /* 0x0000163d01007387 */ /* 0x0001e80000100600 */
[----:B------:R-:W-:Y:S04]  /*1540*/  STL.S16 [R1+0x12], R62 ;  /* 0x0000123e01007387 */ /* 0x000fe80000100600 */
[----:B------:R1:W-:Y:S01]  /*1550*/  STL.S16 [R1+0xe], R63 ;  /* 0x00000e3f01007387 */ /* 0x0003e20000100600 */
[----:B0-----:R-:W-:-:S03]  /*1560*/  CS2R R60, SRZ ;  /* 0x00000000003c7805 */ /* 0x001fc6000001ff00 */
[----:B------:R0:W-:Y:S04]  /*1570*/  STL.S16 [R1+0xa], R64 ;  /* 0x00000a4001007387 */ /* 0x0001e80000100600 */
[----:B------:R2:W-:Y:S01]  /*1580*/  STL.S16 [R1+0x14], R26 ;  /* 0x0000141a01007387 */ /* 0x0005e20000100600 */
[----:B-1----:R-:W-:-:S03]  /*1590*/  CS2R R62, SRZ ;  /* 0x00000000003e7805 */ /* 0x002fc6000001ff00 */
[----:B------:R2:W-:Y:S01]  /*15a0*/  STL.S16 [R1+0x10], R12 ;  /* 0x0000100c01007387 */ /* 0x0005e20000100600 */
[----:B0-----:R-:W-:-:S03]  /*15b0*/  CS2R R64, SRZ ;  /* 0x0000000000407805 */ /* 0x001fc6000001ff00 */
[----:B------:R2:W-:Y:S04]  /*15c0*/  STL.S16 [R1+0xc], R27 ;  /* 0x00000c1b01007387 */ /* 0x0005e80000100600 */
[----:B------:R2:W-:Y:S02]  /*15d0*/  STL.S16 [R1+0x8], R13 ;  /* 0x0000080d01007387 */ /* 0x0005e40000100600 */
.L_x_4375:
[----:B------:R-:W3:Y:S01]  /*15e0*/  LDL R3, [R1] ;  /* 0x0000000001037983 */ /* 0x000ee20000100800 */
[----:B------:R-:W3:Y:S01]  /*15f0*/  LDC.64 R112, c[0x0][0x3c0] ;  /* 0x0000f000ff707b82 */ /* 0x000ee20000000a00 */
[----:B------:R-:W-:-:S05]  /*1600*/  MOV R114, UR24 ;  /* 0x0000001800727c02 */ /* 0x000fca0008000f00 */
[----:B------:R0:W-:Y:S01]  /*1610*/  STL [R1+0x4], R114 ;  /* 0x0000047201007387 */ /* 0x0001e20000100800 */
[C---:B------:R-:W-:Y:S02]  /*1620*/  ISETP.GE.U32.AND P2, PT, R252.reuse, 0x60, PT ;  /* 0x00000060fc00780c */ /* 0x040fe40003f46070 */
[----:B------:R-:W-:Y:S02]  /*1630*/  ISETP.GE.U32.AND P6, PT, R252, 0x80, PT ;  /* 0x00000080fc00780c */ /* 0x000fe40003fc6070 */
[----:B------:R-:W-:Y:S02]  /*1640*/  LOP3.LUT R2, R2, 0xfffffffe, RZ, 0xc0, !PT ;  /* 0xfffffffe02027812 */ /* 0x000fe400078ec0ff */
[----:B------:R-:W-:Y:S01]  /*1650*/  ISETP.GE.U32.AND P5, PT, R252, 0xa0, PT ;  /* 0x000000a0fc00780c */ /* 0x000fe20003fa6070 */
[----:B---3--:R-:W-:-:S05]  /*1660*/  IMAD.WIDE R112, R3, 0x4, R112 ;  /* 0x0000000403707825 */ /* 0x008fca00078e0270 */
[----:B-1----:R1:W3:Y:S02]  /*1670*/  LDG.E R147, desc[UR10][R112.64] ;  /* 0x0000000a70937981 */ /* 0x0022e4000c1e1900 */
[----:B-1----:R-:W1:Y:S01]  /*1680*/  LDC.64 R112, c[0x0][0x3c8] ;  /* 0x0000f200ff707b82 */ /* 0x002e620000000a00 */
[----:B------:R-:W-:Y:S01]  /*1690*/  @P2 LOP3.LUT R2, R2, 0x1, RZ, 0xfc, !PT ;  /* 0x0000000102022812 */ /* 0x000fe200078efcff */
[----:B-1----:R-:W-:-:S04]  /*16a0*/  IMAD.WIDE R112, R3, 0x4, R112 ;  /* 0x0000000403707825 */ /* 0x002fc800078e0270 */
[----:B------:R-:W-:Y:S01]  /*16b0*/  IMAD R3, R3, R114, RZ ;  /* 0x0000007203037224 */ /* 0x000fe200078e02ff */
[----:B------:R-:W-:Y:S01]  /*16c0*/  LOP3.LUT R2, R2, 0xfffffffd, RZ, 0xc0, !PT ;  /* 0xfffffffd02027812 */ /* 0x000fe200078ec0ff */
[----:B0-----:R-:W0:Y:S03]  /*16d0*/  S2R R114, SR_TID.X ;  /* 0x0000000000727919 */ /* 0x001e260000002100 */
[----:B------:R-:W-:Y:S01]  /*16e0*/  @P6 LOP3.LUT R2, R2, 0x2, RZ, 0xfc, !PT ;  /* 0x0000000202026812 */ /* 0x000fe200078efcff */
[----:B-----5:R1:W5:Y:S01]  /*16f0*/  LDG.E R5, desc[UR10][R112.64] ;  /* 0x0000000a70057981 */ /* 0x020362000c1e1900 */
[----:B------:R-:W-:Y:S01]  /*1700*/  ISETP.GE.U32.AND P3, PT, R252, 0xc0, PT ;  /* 0x000000c0fc00780c */ /* 0x000fe20003f66070 */
[----:B------:R-:W-:Y:S01]  /*1710*/  BSSY.RECONVERGENT B1, `(.L_x_4278) ;  /* 0x0000056000017945 */ /* 0x000fe20003800200 */
[----:B------:R-:W-:Y:S02]  /*1720*/  LOP3.LUT R2, R2, 0xfffffff7, RZ, 0xc0, !PT ;  /* 0xfffffff702027812 */ /* 0x000fe400078ec0ff */
[----:B------:R-:W-:-:S02]  /*1730*/  CS2R R176, SRZ ;  /* 0x0000000000b07805 */ /* 0x000fc4000001ff00 */
[----:B------:R-:W-:Y:S02]  /*1740*/  ISETP.GE.U32.AND P4, PT, R252, 0x40, PT ;  /* 0x00000040fc00780c */ /* 0x000fe40003f86070 */
[----:B------:R-:W-:Y:S02]  /*1750*/  @P5 LOP3.LUT R2, R2, 0x8, RZ, 0xfc, !PT ;  /* 0x0000000802025812 */ /* 0x000fe400078efcff */
[----:B------:R-:W-:Y:S02]  /*1760*/  ISETP.GE.U32.AND P2, PT, R252, 0xe0, PT ;  /* 0x000000e0fc00780c */ /* 0x000fe40003f46070 */
[----:B-1----:R-:W-:Y:S02]  /*1770*/  SHF.R.S32.HI R112, RZ, 0x1f, R3 ;  /* 0x0000001fff707819 */ /* 0x002fe40000011403 */
[----:B------:R-:W-:Y:S02]  /*1780*/  LOP3.LUT R2, R2, 0xfffffffb, RZ, 0xc0, !PT ;  /* 0xfffffffb02027812 */ /* 0x000fe400078ec0ff */
[----:B------:R-:W-:-:S02]  /*1790*/  LEA.HI R3, R112, R3, RZ, 0x2 ;  /* 0x0000000370037211 */ /* 0x000fc400078f10ff */
[----:B------:R-:W-:Y:S02]  /*17a0*/  @P3 LOP3.LUT R2, R2, 0x4, RZ, 0xfc, !PT ;  /* 0x0000000402023812 */ /* 0x000fe400078efcff */
[----:B0-----:R-:W-:-:S04]  /*17b0*/  LOP3.LUT R114, R114, 0x1f, RZ, 0xc0, !PT ;  /* 0x0000001f72727812 */ /* 0x001fc800078ec0ff */
[----:B------:R-:W-:-:S04]  /*17c0*/  LEA.HI.SX32 R3, R3, R114, 0x1e ;  /* 0x0000007203037211 */ /* 0x000fc800078ff2ff */
[----:B------:R-:W-:Y:S02]  /*17d0*/  MOV R178, R3 ;  /* 0x0000000300b27202 */ /* 0x000fe40000000f00 */
[----:B---3--:R-:W-:Y:S01]  /*17e0*/  FSEL R147, R147, RZ, !P1 ;  /* 0x000000ff93937208 */ /* 0x008fe20004800000 */
[----:B------:R-:W-:Y:S06]  /*17f0*/  @!P0 BRA `(.L_x_4279) ;  /* 0x00000004001c8947 */ /* 0x000fec0003800000 */
[----:B------:R-:W2:Y:S04]  /*1800*/  LDL.S16 R132, [R1+0x86] ;  /* 0x0000860001847983 */ /* 0x000ea80000100600 */
[----:B------:R-:W3:Y:S01]  /*1810*/  LDL.S16 R131, [R1+0x84] ;  /* 0x0000840001837983 */ /* 0x000ee20000100600 */
[----:B------:R-:W-:Y:S01]  /*1820*/  ISETP.NE.U32.AND P0, PT, RZ, UR12, PT ;  /* 0x0000000cff007c0c */ /* 0x000fe2000bf05070 */
[----:B------:R-:W0:Y:S02]  /*1830*/  LDC.64 R116, c[0x0][0x430] ;  /* 0x00010c00ff747b82 */ /* 0x000e240000000a00 */
[----:B------:R-:W4:Y:S01]  /*1840*/  LDL.S16 R28, [R1+0x80] ;  /* 0x00008000011c7983 */ /* 0x000f220000100600 */
[----:B------:R-:W-:-:S03]  /*1850*/  ISETP.NE.AND.EX P0, PT, RZ, UR13, PT, P0 ;  /* 0x0000000dff007c0c */ /* 0x000fc6000bf05300 */
[----:B------:R-:W4:Y:S02]  /*1860*/  LDL.S16 R127, [R1+0x7c] ;  /* 0x00007c00017f7983 */ /* 0x000f240000100600 */
[----:B------:R-:W1:Y:S02]  /*1870*/  LDC.64 R120, c[0x0][0x428] ;  /* 0x00010a00ff787b82 */ /* 0x000e640000000a00 */
[----:B------:R-:W4:Y:S06]  /*1880*/  LDL.S16 R128, [R1+0x7e] ;  /* 0x00007e0001807983 */ /* 0x000f2c0000100600 */
[----:B------:R-:W1:Y:S08]  /*1890*/  LDC.64 R112, c[0x0][0x3a8] ;  /* 0x0000ea00ff707b82 */ /* 0x000e700000000a00 */
[----:B------:R-:W1:Y:S01]  /*18a0*/  @P0 LDC.64 R176, c[0x0][0x438] ;  /* 0x00010e00ffb00b82 */ /* 0x000e620000000a00 */
[----:B0-----:R-:W-:-:S06]  /*18b0*/  IMAD.WIDE.U32 R116, R3, 0x10, R116 ;  /* 0x0000001003747825 */ /* 0x001fcc00078e0074 */
[----:B------:R-:W4:Y:S01]  /*18c0*/  LDG.E.128 R116, desc[UR10][R116.64] ;  /* 0x0000000a74747981 */ /* 0x000f22000c1e1d00 */
[----:B-1----:R-:W-:-:S06]  /*18d0*/  IMAD.WIDE.U32 R120, R3, 0x10, R120 ;  /* 0x0000001003787825 */ /* 0x002fcc00078e0078 */
[----:B------:R-:W4:Y:S01]  /*18e0*/  LDG.E.128 R120, desc[UR10][R120.64] ;  /* 0x0000000a78787981 */ /* 0x000f22000c1e1d00 */
[----:B------:R-:W-:-:S06]  /*18f0*/  IMAD.WIDE.U32 R112, R3, 0x10, R112 ;  /* 0x0000001003707825 */ /* 0x000fcc00078e0070 */
[----:B------:R-:W4:Y:S01]  /*1900*/  LDG.E.128 R112, desc[UR10][R112.64] ;  /* 0x0000000a70707981 */ /* 0x000f22000c1e1d00 */
[----:B------:R-:W-:-:S05]  /*1910*/  @P0 IMAD.WIDE.U32 R176, R3, 0x10, R176 ;  /* 0x0000001003b00825 */ /* 0x000fca00078e00b0 */
[----:B------:R0:W5:Y:S04]  /*1920*/  @P0 LDG.E.128 R76, desc[UR10][R176.64] ;  /* 0x0000000ab04c0981 */ /* 0x000168000c1e1d00 */
[----:B------:R-:W4:Y:S01]  /*1930*/  LDL.S16 R176, [R1+0x82] ;  /* 0x0000820001b07983 */ /* 0x000f220000100600 */
[----:B--2---:R-:W-:-:S03]  /*1940*/  HADD2.F32 R27, -RZ, R132.H0_H0 ;  /* 0x20000084ff1b7230 */ /* 0x004fc60000004100 */
[----:B------:R-:W2:Y:S01]  /*1950*/  LDL.S16 R132, [R1+0x78] ;  /* 0x0000780001847983 */ /* 0x000ea20000100600 */
[----:B---3--:R-:W-:-:S03]  /*1960*/  HADD2.F32 R10, -RZ, R131.H0_H0 ;  /* 0x20000083ff0a7230 */ /* 0x008fc60000004100 */
[----:B------:R-:W3:Y:S01]  /*1970*/  LDL.S16 R131, [R1+0x7a] ;  /* 0x00007a0001837983 */ /* 0x000ee20000100600 */
[----:B----4-:R-:W-:Y:S02]  /*1980*/  HADD2.F32 R127, -RZ, R127.H0_H0 ;  /* 0x2000007fff7f7230 */ /* 0x010fe40000004100 */
[----:B------:R-:W-:-:S04]  /*1990*/  FMUL.FTZ R10, R116, R10 ;  /* 0x0000000a740a7220 */ /* 0x000fc80000410000 */
[----:B------:R-:W-:Y:S01]  /*19a0*/  FFMA.FTZ R10, R120, R27, R10 ;  /* 0x0000001b780a7223 */ /* 0x000fe2000001000a */
[----:B------:R-:W-:-:S05]  /*19b0*/  HADD2.F32 R27, -RZ, R28.H0_H0 ;  /* 0x2000001cff1b7230 */ /* 0x000fca0000004100 */
[----:B------:R-:W-:Y:S01]  /*19c0*/  FMUL.FTZ R27, R117, R27 ;  /* 0x0000001b751b7220 */ /* 0x000fe20000410000 */
[C---:B------:R-:W-:Y:S01]  /*19d0*/  FADD.FTZ R0, -R147.reuse, R112 ;  /* 0x0000007093007221 */ /* 0x040fe20000010100 */
[----:B------:R-:W-:Y:S01]  /*19e0*/  FADD.FTZ R28, -R147, R113 ;  /* 0x00000071931c7221 */ /* 0x000fe20000010100 */
[----:B------:R-:W-:Y:S02]  /*19f0*/  FMUL.FTZ R127, R118, R127 ;  /* 0x0000007f767f7220 */ /* 0x000fe40000410000 */
[C---:B-----5:R-:W-:Y:S01]  /*1a00*/  FMUL.FTZ R0, R5.reuse, R0 ;  /* 0x0000000005007220 */ /* 0x060fe20000410000 */
[----:B------:R-:W-:Y:S01]  /*1a10*/  FMUL.FTZ R28, R5, R28 ;  /* 0x0000001c051c7220 */ /* 0x000fe20000410000 */
[----:B------:R-:W-:Y:S02]  /*1a20*/  FADD.FTZ R114, -R147, R114 ;  /* 0x0000007293727221 */ /* 0x000fe40000010100 */
[----:B0-----:R-:W-:Y:S01]  /*1a30*/  FFMA.FTZ R177, R0, R10, RZ ;  /* 0x0000000a00b17223 */ /* 0x001fe200000100ff */
[----:B------:R-:W-:-:S02]  /*1a40*/  HADD2.F32 R112, -RZ, R176.H0_H0 ;  /* 0x200000b0ff707230 */ /* 0x000fc40000004100 */
[----:B------:R-:W-:-:S03]  /*1a50*/  FADD.FTZ R176, RZ, R10 ;  /* 0x0000000affb07221 */ /* 0x000fc60000010000 */
[----:B------:R-:W-:Y:S01]  /*1a60*/  FFMA.FTZ R27, R121, R112, R27 ;  /* 0x00000070791b7223 */ /* 0x000fe2000001001b */
[----:B------:R-:W-:Y:S02]  /*1a70*/  HADD2.F32 R112, -RZ, R128.H0_H0 ;  /* 0x20000080ff707230 */ /* 0x000fe40000004100 */
[----:B------:R-:W-:Y:S01]  /*1a80*/  FMUL.FTZ R128, R5, R114 ;  /* 0x0000007205807220 */ /* 0x000fe20000410000 */
[----:B------:R-:W-:Y:S01]  /*1a90*/  FADD.FTZ R115, -R147, R115 ;  /* 0x0000007393737221 */ /* 0x000fe20000010100 */
[----:B------:R-:W-:Y:S01]  /*1aa0*/  FADD.FTZ R176, R176, R27 ;  /* 0x0000001bb0b07221 */ /* 0x000fe20000010000 */
[----:B------:R-:W-:Y:S01]  /*1ab0*/  FFMA.FTZ R127, R122, R112, R127 ;  /* 0x000000707a7f7223 */ /* 0x000fe2000001007f */
[----:B------:R-:W-:-:S03]  /*1ac0*/  FFMA.FTZ R177, R28, R27, R177 ;  /* 0x0000001b1cb17223 */ /* 0x000fc600000100b1 */
[----:B------:R-:W-:Y:S01]  /*1ad0*/  FADD.FTZ R176, R176, R127 ;  /* 0x0000007fb0b07221 */ /* 0x000fe20000010000 */
[----:B------:R-:W-:Y:S01]  /*1ae0*/  FFMA.FTZ R177, R128, R127, R177 ;  /* 0x0000007f80b17223 */ /* 0x000fe200000100b1 */
[----:B------:R-:W-:Y:S01]  /*1af0*/  FADD.FTZ R216, R216, R120 ;  /* 0x00000078d8d87221 */ /* 0x000fe20000010000 */
[-C--:B------:R-:W-:Y:S01]  /*1b00*/  FFMA.FTZ R248, R120, R0.reuse, R248 ;  /* 0x0000000078f87223 */ /* 0x080fe200000100f8 */
        /* <DEDUP_REMOVED lines=11> */
[----:B------:R-:W-:Y:S01]  /*1bc0*/  FADD.FTZ R151, R151, R119 ;  /* 0x0000007797977221 */ /* 0x000fe20000010000 */
[----:B------:R-:W-:Y:S01]  /*1bd0*/  IADD3 R178, PT, PT, R3, 0x20, RZ ;  /* 0x0000002003b27810 */ /* 0x000fe20007ffe0ff */
[----:B--2---:R-:W-:-:S02]  /*1be0*/  HADD2.F32 R132, -RZ, R132.H0_H0 ;  /* 0x20000084ff847230 */ /* 0x004fc40000004100 */
[----:B---3--:R-:W-:-:S03]  /*1bf0*/  HADD2.F32 R112, -RZ, R131.H0_H0 ;  /* 0x20000083ff707230 */ /* 0x008fc60000004100 */
[----:B------:R-:W-:Y:S01]  /*1c00*/  FMUL.FTZ R132, R119, R132 ;  /* 0x0000008477847220 */ /* 0x000fe20000410000 */
[----:B------:R-:W-:-:S03]  /*1c10*/  FMUL.FTZ R131, R5, R115 ;  /* 0x0000007305837220 */ /* 0x000fc60000410000 */
[C---:B------:R-:W-:Y:S01]  /*1c20*/  FFMA.FTZ R132, R123.reuse, R112, R132 ;  /* 0x000000707b847223 */ /* 0x040fe20000010084 */
[-C--:B------:R-:W-:Y:S01]  /*1c30*/  FFMA.FTZ R251, R123, R131.reuse, R251 ;  /* 0x000000837bfb7223 */ /* 0x080fe200000100fb */
[----:B------:R-:W-:Y:S02]  /*1c40*/  FFMA.FTZ R187, R119, R131, R187 ;  /* 0x0000008377bb7223 */ /* 0x000fe400000100bb */
[----:B------:R-:W-:Y:S01]  /*1c50*/  FADD.FTZ R176, R176, R132 ;  /* 0x00000084b0b07221 */ /* 0x000fe20000010000 */
[----:B------:R-:W-:-:S07]  /*1c60*/  FFMA.FTZ R177, R131, R132, R177 ;  /* 0x0000008483b17223 */ /* 0x000fce00000100b1 */
.L_x_4279:
[----:B------:R-:W-:Y:S05]  /*1c70*/  BSYNC.RECONVERGENT B1 ;  /* 0x0000000000017941 */ /* 0x000fea0003800200 */
.L_x_4278:
[----:B------:R-:W-:Y:S04]  /*1c80*/  BSSY.RECONVERGENT B1, `(.L_x_4280) ;  /* 0x000004b000017945 */ /* 0x000fe80003800200 */
[----:B------:R-:W-:Y:S05]  /*1c90*/  @!P4 BRA `(.L_x_4281) ;  /* 0x000000040024c947 */ /* 0x000fea0003800000 */
[----:B------:R-:W0:Y:S01]  /*1ca0*/  LDC.64 R112, c[0x0][0x3a8] ;  /* 0x0000ea00ff707b82 */ /* 0x000e220000000a00 */
[----:B------:R1:W-:Y:S04]  /*1cb0*/  STL.64 [R1+0x88], R2 ;  /* 0x0000880201007387 */ /* 0x0003e80000100a00 */
[----:B------:R-:W3:Y:S03]  /*1cc0*/  LDL.S16 R125, [R1+0x76] ;  /* 0x00007600017d7983 */ /* 0x000ee60000100600 */
[----:B------:R-:W4:Y:S01]  /*1cd0*/  LDC.64 R116, c[0x0][0x430] ;  /* 0x00010c00ff747b82 */ /* 0x000f220000000a00 */
[----:B------:R-:W2:Y:S01]  /*1ce0*/  LDL.S16 R126, [R1+0x74] ;  /* 0x00007400017e7983 */ /* 0x000ea20000100600 */
[----:B------:R-:W-:-:S03]  /*1cf0*/  ISETP.NE.U32.AND P0, PT, RZ, UR12, PT ;  /* 0x0000000cff007c0c */ /* 0x000fc6000bf05070 */
[----:B------:R-:W2:Y:S03]  /*1d00*/  LDL.S16 R134, [R1+0x70] ;  /* 0x0000700001867983 */ /* 0x000ea60000100600 */
[----:B------:R-:W1:Y:S01]  /*1d10*/  LDC.64 R120, c[0x0][0x428] ;  /* 0x00010a00ff787b82 */ /* 0x000e620000000a00 */
[----:B0-----:R-:W-:-:S06]  /*1d20*/  IMAD.WIDE.U32 R112, R178, 0x10, R112 ;  /* 0x00000010b2707825 */ /* 0x001fcc00078e0070 */
[----:B------:R-:W2:Y:S01]  /*1d30*/  LDG.E.128 R112, desc[UR10][R112.64] ;  /* 0x0000000a70707981 */ /* 0x000ea2000c1e1d00 */
[----:B----4-:R-:W-:-:S06]  /*1d40*/  IMAD.WIDE.U32 R116, R178, 0x10, R116 ;  /* 0x00000010b2747825 */ /* 0x010fcc00078e0074 */
[----:B------:R-:W4:Y:S01]  /*1d50*/  LDG.E.128 R116, desc[UR10][R116.64] ;  /* 0x0000000a74747981 */ /* 0x000f22000c1e1d00 */
[----:B------:R-:W-:-:S13]  /*1d60*/  ISETP.NE.AND.EX P0, PT, RZ, UR13, PT, P0 ;  /* 0x0000000dff007c0c */ /* 0x000fda000bf05300 */
[----:B-1----:R-:W0:Y:S01]  /*1d70*/  @P0 LDC.64 R2, c[0x0][0x438] ;  /* 0x00010e00ff020b82 */ /* 0x002e220000000a00 */
[----:B------:R-:W-:-:S06]  /*1d80*/  IMAD.WIDE.U32 R120, R178, 0x10, R120 ;  /* 0x00000010b2787825 */ /* 0x000fcc00078e0078 */
[----:B------:R-:W4:Y:S01]  /*1d90*/  LDG.E.128 R120, desc[UR10][R120.64] ;  /* 0x0000000a78787981 */ /* 0x000f22000c1e1d00 */
[----:B0-----:R-:W-:-:S05]  /*1da0*/  @P0 IMAD.WIDE.U32 R2, R178, 0x10, R2 ;  /* 0x00000010b2020825 */ /* 0x001fca00078e0002 */
[----:B------:R0:W5:Y:S04]  /*1db0*/  @P0 LDG.E.128 R44, desc[UR10][R2.64] ;  /* 0x0000000a022c0981 */ /* 0x000168000c1e1d00 */
[----:B------:R0:W5:Y:S04]  /*1dc0*/  LDL.LU.64 R2, [R1+0x88] ;  /* 0x0000880001027983 */ /* 0x0001680000300a00 */
[----:B------:R-:W4:Y:S01]  /*1dd0*/  LDL.S16 R133, [R1+0x72] ;  /* 0x0000720001857983 */ /* 0x000f220000100600 */
[----:B---3--:R-:W-:-:S03]  /*1de0*/  HADD2.F32 R25, -RZ, R125.H0_H0 ;  /* 0x2000007dff197230 */ /* 0x008fc60000004100 */
[----:B------:R-:W3:Y:S01]  /*1df0*/  LDL.S16 R125, [R1+0x6c] ;  /* 0x00006c00017d7983 */ /* 0x000ee20000100600 */
[----:B--2---:R-:W-:-:S03]  /*1e00*/  HADD2.F32 R179, -RZ, R126.H0_H0 ;  /* 0x2000007effb37230 */ /* 0x004fc60000004100 */
[----:B------:R-:W2:Y:S01]  /*1e10*/  LDL.S16 R126, [R1+0x6e] ;  /* 0x00006e00017e7983 */ /* 0x000ea20000100600 */
[----:B------:R-:W-:-:S04]  /*1e20*/  FADD.FTZ R9, -R147, R112 ;  /* 0x0000007093097221 */ /* 0x000fc80000010100 */
[----:B-----5:R-:W-:Y:S01]  /*1e30*/  FMUL.FTZ R9, R5, R9 ;  /* 0x0000000905097220 */ /* 0x020fe20000410000 */
[----:B----4-:R-:W-:Y:S01]  /*1e40*/  FMUL.FTZ R179, R116, R179 ;  /* 0x000000b374b37220 */ /* 0x010fe20000410000 */
[----:B------:R-:W-:Y:S02]  /*1e50*/  FADD.FTZ R48, R48, R116 ;  /* 0x0000007430307221 */ /* 0x000fe40000010000 */
[----:B------:R-:W-:Y:S02]  /*1e60*/  FFMA.FTZ R180, R116, R9, R180 ;  /* 0x0000000974b47223 */ /* 0x000fe400000100b4 */
[----:B------:R-:W4:Y:S01]  /*1e70*/  LDL.S16 R116, [R1+0x68] ;  /* 0x0000680001747983 */ /* 0x000f220000100600 */
[----:B------:R-:W-:-:S03]  /*1e80*/  FADD.FTZ R26, -R147, R113 ;  /* 0x00000071931a7221 */ /* 0x000fc60000010100 */
[----:B------:R-:W4:Y:S01]  /*1e90*/  LDL.S16 R113, [R1+0x6a] ;  /* 0x00006a0001717983 */ /* 0x000f220000100600 */
[----:B------:R-:W-:Y:S01]  /*1ea0*/  FFMA.FTZ R179, R120, R25, R179 ;  /* 0x0000001978b37223 */ /* 0x000fe200000100b3 */
[----:B------:R-:W-:-:S05]  /*1eb0*/  HADD2.F32 R25, -RZ, R134.H0_H0 ;  /* 0x20000086ff197230 */ /* 0x000fca0000004100 */
[----:B------:R-:W-:Y:S01]  /*1ec0*/  FMUL.FTZ R25, R117, R25 ;  /* 0x0000001975197220 */ /* 0x000fe20000410000 */
[----:B------:R-:W-:Y:S01]  /*1ed0*/  FMUL.FTZ R26, R5, R26 ;  /* 0x0000001a051a7220 */ /* 0x000fe20000410000 */
[----:B------:R-:W-:Y:S01]  /*1ee0*/  FADD.FTZ R114, -R147, R114 ;  /* 0x0000007293727221 */ /* 0x000fe20000010100 */
[----:B------:R-:W-:Y:S01]  /*1ef0*/  FADD.FTZ R176, R176, R179 ;  /* 0x000000b3b0b07221 */ /* 0x000fe20000010000 */
[----:B------:R-:W-:Y:S01]  /*1f00*/  FFMA.FTZ R177, R9, R179, R177 ;  /* 0x000000b309b17223 */ /* 0x000fe200000100b1 */
[----:B------:R-:W-:Y:S01]  /*1f10*/  FADD.FTZ R115, -R147, R115 ;  /* 0x0000007393737221 */ /* 0x000fe20000010100 */
[----:B------:R-:W-:Y:S01]  /*1f20*/  FADD.FTZ R212, R212, R120 ;  /* 0x00000078d4d47221 */ /* 0x000fe20000010000 */
[----:B------:R-:W-:Y:S01]  /*1f30*/  FFMA.FTZ R244, R120, R9, R244 ;  /* 0x0000000978f47223 */ /* 0x000fe200000100f4 */
[----:B------:R-:W-:Y:S01]  /*1f40*/  FADD.FTZ R213, R213, R121 ;  /* 0x00000079d5d57221 */ /* 0x000fe20000010000 */
[----:B------:R-:W-:Y:S01]  /*1f50*/  FFMA.FTZ R245, R121, R26, R245 ;  /* 0x0000001a79f57223 */ /* 0x000fe200000100f5 */
[----:B------:R-:W-:-:S05]  /*1f60*/  HADD2.F32 R112, -RZ, R133.H0_H0 ;  /* 0x20000085ff707230 */ /* 0x000fca0000004100 */
[----:B------:R-:W-:-:S04]  /*1f70*/  FFMA.FTZ R25, R121, R112, R25 ;  /* 0x0000007079197223 */ /* 0x000fc80000010019 */
[----:B------:R-:W-:Y:S01]  /*1f80*/  FADD.FTZ R176, R176, R25 ;  /* 0x00000019b0b07221 */ /* 0x000fe20000010000 */
[----:B------:R-:W-:Y:S01]  /*1f90*/  FFMA.FTZ R177, R26, R25, R177 ;  /* 0x000000191ab17223 */ /* 0x000fe200000100b1 */
[----:B------:R-:W-:Y:S01]  /*1fa0*/  FMUL.FTZ R133, R5, R115 ;  /* 0x0000007305857220 */ /* 0x000fe20000410000 */
[----:B------:R-:W-:Y:S01]  /*1fb0*/  FADD.FTZ R49, R49, R117 ;  /* 0x0000007531317221 */ /* 0x000fe20000010000 */
[----:B------:R-:W-:Y:S01]  /*1fc0*/  FFMA.FTZ R181, R117, R26, R181 ;  /* 0x0000001a75b57223 */ /* 0x000fe200000100b5 */
[----:B------:R-:W-:Y:S01]  /*1fd0*/  FADD.FTZ R214, R214, R122 ;  /* 0x0000007ad6d67221 */ /* 0x000fe20000010000 */
[----:B------:R-:W-:Y:S01]  /*1fe0*/  FADD.FTZ R50, R50, R118 ;  /* 0x0000007632327221 */ /* 0x000fe20000010000 */
[----:B------:R-:W-:Y:S01]  /*1ff0*/  FADD.FTZ R215, R215, R123 ;  /* 0x0000007bd7d77221 */ /* 0x000fe20000010000 */
[-C--:B------:R-:W-:Y:S01]  /*2000*/  FFMA.FTZ R247, R123, R133.reuse, R247 ;  /* 0x000000857bf77223 */ /* 0x080fe200000100f7 */
[----:B------:R-:W-:Y:S01]  /*2010*/  FADD.FTZ R51, R51, R119 ;  /* 0x0000007733337221 */ /* 0x000fe20000010000 */
[----:B------:R-:W-:Y:S01]  /*2020*/  FFMA.FTZ R183, R119, R133, R183 ;  /* 0x0000008577b77223 */ /* 0x000fe200000100b7 */
[----:B------:R-:W-:Y:S01]  /*2030*/  IADD3 R178, PT, PT, R178, 0x20, RZ ;  /* 0x00000020b2b27810 */ /* 0x000fe20007ffe0ff */
[----:B---3--:R-:W-:-:S02]  /*2040*/  HADD2.F32 R125, -RZ, R125.H0_H0 ;  /* 0x2000007dff7d7230 */ /* 0x008fc40000004100 */
[----:B--2---:R-:W-:-:S03]  /*2050*/  HADD2.F32 R112, -RZ, R126.H0_H0 ;  /* 0x2000007eff707230 */ /* 0x004fc60000004100 */
[----:B------:R-:W-:Y:S01]  /*2060*/  FMUL.FTZ R125, R118, R125 ;  /* 0x0000007d767d7220 */ /* 0x000fe20000410000 */
[----:B------:R-:W-:-:S03]  /*2070*/  FMUL.FTZ R126, R5, R114 ;  /* 0x00000072057e7220 */ /* 0x000fc60000410000 */
[----:B------:R-:W-:-:S04]  /*2080*/  FFMA.FTZ R125, R122, R112, R125 ;  /* 0x000000707a7d7223 */ /* 0x000fc8000001007d */
[----:B------:R-:W-:Y:S01]  /*2090*/  FADD.FTZ R176, R176, R125 ;  /* 0x0000007db0b07221 */ /* 0x000fe20000010000 */
[----:B------:R-:W-:Y:S01]  /*20a0*/  FFMA.FTZ R177, R126, R125, R177 ;  /* 0x0000007d7eb17223 */ /* 0x000fe200000100b1 */
[-C--:B------:R-:W-:Y:S01]  /*20b0*/  FFMA.FTZ R246, R122, R126.reuse, R246 ;  /* 0x0000007e7af67223 */ /* 0x080fe200000100f6 */
[----:B------:R-:W-:Y:S01]  /*20c0*/  FFMA.FTZ R182, R118, R126, R182 ;  /* 0x0000007e76b67223 */ /* 0x000fe200000100b6 */
[----:B----4-:R-:W-:Y:S02]  /*20d0*/  HADD2.F32 R134, -RZ, R116.H0_H0 ;  /* 0x20000074ff867230 */ /* 0x010fe40000004100 */
[----:B------:R-:W-:-:S03]  /*20e0*/  HADD2.F32 R112, -RZ, R113.H0_H0 ;  /* 0x20000071ff707230 */ /* 0x000fc60000004100 */
[----:B------:R-:W-:-:S04]  /*20f0*/  FMUL.FTZ R134, R119, R134 ;  /* 0x0000008677867220 */ /* 0x000fc80000410000 */
[----:B------:R-:W-:-:S04]  /*2100*/  FFMA.FTZ R134, R123, R112, R134 ;  /* 0x000000707b867223 */ /* 0x000fc80000010086 */
[----:B------:R-:W-:Y:S01]  /*2110*/  FADD.FTZ R176, R176, R134 ;  /* 0x00000086b0b07221 */ /* 0x000fe20000010000 */
[----:B0-----:R-:W-:-:S07]  /*2120*/  FFMA.FTZ R177, R133, R134, R177 ;  /* 0x0000008685b17223 */ /* 0x001fce00000100b1 */
.L_x_4281:
[----:B------:R-:W-:Y:S05]  /*2130*/  BSYNC.RECONVERGENT B1 ;  /* 0x0000000000017941 */ /* 0x000fea0003800200 */
.L_x_4280:
[----:B------:R-:W-:Y:S01]  /*2140*/  LOP3.LUT P0, RZ, R2, 0x1, RZ, 0xc0, !PT ;  /* 0x0000000102ff7812 */ /* 0x000fe2000780c0ff */
[----:B------:R-:W-:-:S12]  /*2150*/  BSSY.RECONVERGENT B1, `(.L_x_4282) ;  /* 0x000004b000017945 */ /* 0x000fd80003800200 */
[----:B------:R-:W-:Y:S05]  /*2160*/  @!P0 BRA `(.L_x_4283) ;  /* 0x0000000400248947 */ /* 0x000fea0003800000 */
[----:B------:R-:W0:Y:S01]  /*2170*/  LDC.64 R112, c[0x0][0x3a8] ;  /* 0x0000ea00ff707b82 */ /* 0x000e220000000a00 */
[----:B------:R1:W-:Y:S04]  /*2180*/  STL.64 [R1+0x88], R2 ;  /* 0x0000880201007387 */ /* 0x0003e80000100a00 */
[----:B------:R-:W3:Y:S03]  /*2190*/  LDL.S16 R124, [R1+0x64] ;  /* 0x00006400017c7983 */ /* 0x000ee60000100600 */
[----:B------:R-:W4:Y:S01]  /*21a0*/  LDC.64 R116, c[0x0][0x430] ;  /* 0x00010c00ff747b82 */ /* 0x000f220000000a00 */
[----:B------:R-:W-:Y:S01]  /*21b0*/  ISETP.NE.U32.AND P0, PT, RZ, UR12, PT ;  /* 0x0000000cff007c0c */ /* 0x000fe2000bf05070 */
[----:B------:R-:W2:Y:S04]  /*21c0*/  LDL.S16 R135, [R1+0x66] ;  /* 0x0000660001877983 */ /* 0x000ea80000100600 */
[----:B------:R-:W2:Y:S02]  /*21d0*/  LDL.S16 R136, [R1+0x60] ;  /* 0x0000600001887983 */ /* 0x000ea40000100600 */
[----:B------:R-:W1:Y:S01]  /*21e0*/  LDC.64 R120, c[0x0][0x428] ;  /* 0x00010a00ff787b82 */ /* 0x000e620000000a00 */
[----:B0-----:R-:W-:-:S06]  /*21f0*/  IMAD.WIDE.U32 R112, R178, 0x10, R112 ;  /* 0x00000010b2707825 */ /* 0x001fcc00078e0070 */
[----:B------:R-:W2:Y:S01]  /*2200*/  LDG.E.128 R112, desc[UR10][R112.64] ;  /* 0x0000000a70707981 */ /* 0x000ea2000c1e1d00 */
[----:B----4-:R-:W-:-:S06]  /*2210*/  IMAD.WIDE.U32 R116, R178, 0x10, R116 ;  /* 0x00000010b2747825 */ /* 0x010fcc00078e0074 */
[----:B------:R-:W4:Y:S01]  /*2220*/  LDG.E.128 R116, desc[UR10][R116.64] ;  /* 0x0000000a74747981 */ /* 0x000f22000c1e1d00 */
[----:B------:R-:W-:Y:S01]  /*2230*/  ISETP.NE.AND.EX P0, PT, RZ, UR13, PT, P0 ;  /* 0x0000000dff007c0c */ /* 0x000fe2000bf05300 */
[----:B-1----:R-:W-:-:S06]  /*2240*/  IMAD.WIDE.U32 R120, R178, 0x10, R120 ;  /* 0x00000010b2787825 */ /* 0x002fcc00078e0078 */
[----:B------:R-:W4:Y:S06]  /*2250*/  LDG.E.128 R120, desc[UR10][R120.64] ;  /* 0x0000000a78787981 */ /* 0x000f2c000c1e1d00 */
[----:B------:R-:W0:Y:S02]  /*2260*/  @P0 LDC.64 R2, c[0x0][0x438] ;  /* 0x00010e00ff020b82 */ /* 0x000e240000000a00 */
[----:B0-----:R-:W-:-:S05]  /*2270*/  @P0 IMAD.WIDE.U32 R2, R178, 0x10, R2 ;  /* 0x00000010b2020825 */ /* 0x001fca00078e0002 */
[----:B------:R0:W5:Y:S04]  /*2280*/  @P0 LDG.E.128 R80, desc[UR10][R2.64] ;  /* 0x0000000a02500981 */ /* 0x000168000c1e1d00 */
[----:B------:R0:W5:Y:S04]  /*2290*/  LDL.LU.64 R2, [R1+0x88] ;  /* 0x0000880001027983 */ /* 0x0001680000300a00 */
[----:B------:R-:W4:Y:S01]  /*22a0*/  LDL.S16 R43, [R1+0x62] ;  /* 0x00006200012b7983 */ /* 0x000f220000100600 */
[----:B---3--:R-:W-:-:S03]  /*22b0*/  HADD2.F32 R7, -RZ, R124.H0_H0 ;  /* 0x2000007cff077230 */ /* 0x008fc60000004100 */
[----:B------:R-:W3:Y:S01]  /*22c0*/  LDL.S16 R124, [R1+0x5c] ;  /* 0x00005c00017c7983 */ /* 0x000ee20000100600 */
[----:B--2---:R-:W-:-:S03]  /*22d0*/  FADD.FTZ R8, -R147, R112 ;  /* 0x0000007093087221 */ /* 0x004fc60000010100 */
[----:B------:R-:W2:Y:S01]  /*22e0*/  LDL.S16 R112, [R1+0x5e] ;  /* 0x00005e0001707983 */ /* 0x000ea20000100600 */
[----:B-----5:R-:W-:Y:S01]  /*22f0*/  FMUL.FTZ R8, R5, R8 ;  /* 0x0000000805087220 */ /* 0x020fe20000410000 */
[----:B----4-:R-:W-:Y:S01]  /*2300*/  FMUL.FTZ R7, R116, R7 ;  /* 0x0000000774077220 */ /* 0x010fe20000410000 */
[----:B------:R-:W-:Y:S02]  /*2310*/  FADD.FTZ R52, R52, R116 ;  /* 0x0000007434347221 */ /* 0x000fe40000010000 */
[----:B------:R-:W-:Y:S02]  /*2320*/  FFMA.FTZ R172, R116, R8, R172 ;  /* 0x0000000874ac7223 */ /* 0x000fe400000100ac */
[----:B------:R-:W4:Y:S01]  /*2330*/  LDL.S16 R116, [R1+0x58] ;  /* 0x0000580001747983 */ /* 0x000f220000100600 */
[----:B------:R-:W-:-:S03]  /*2340*/  FADD.FTZ R24, -R147, R113 ;  /* 0x0000007193187221 */ /* 0x000fc60000010100 */
[----:B------:R-:W4:Y:S01]  /*2350*/  LDL.S16 R113, [R1+0x5a] ;  /* 0x00005a0001717983 */ /* 0x000f220000100600 */
[----:B------:R-:W-:-:S05]  /*2360*/  HADD2.F32 R23, -RZ, R135.H0_H0 ;  /* 0x20000087ff177230 */ /* 0x000fca0000004100 */
[----:B------:R-:W-:Y:S01]  /*2370*/  FFMA.FTZ R7, R120, R23, R7 ;  /* 0x0000001778077223 */ /* 0x000fe20000010007 */
[----:B------:R-:W-:-:S05]  /*2380*/  HADD2.F32 R23, -RZ, R136.H0_H0 ;  /* 0x20000088ff177230 */ /* 0x000fca0000004100 */
[----:B------:R-:W-:Y:S01]  /*2390*/  FMUL.FTZ R23, R117, R23 ;  /* 0x0000001775177220 */ /* 0x000fe20000410000 */
[----:B------:R-:W-:Y:S01]  /*23a0*/  FMUL.FTZ R24, R5, R24 ;  /* 0x0000001805187220 */ /* 0x000fe20000410000 */
[C---:B------:R-:W-:Y:S01]  /*23b0*/  FADD.FTZ R114, -R147.reuse, R114 ;  /* 0x0000007293727221 */ /* 0x040fe20000010100 */
[----:B------:R-:W-:Y:S01]  /*23c0*/  FADD.FTZ R176, R176, R7 ;  /* 0x00000007b0b07221 */ /* 0x000fe20000010000 */
[----:B------:R-:W-:Y:S01]  /*23d0*/  FFMA.FTZ R177, R8, R7, R177 ;  /* 0x0000000708b17223 */ /* 0x000fe200000100b1 */
[----:B------:R-:W-:-:S04]  /*23e0*/  FADD.FTZ R115, -R147, R115 ;  /* 0x0000007393737221 */ /* 0x000fc80000010100 */
[----:B------:R-:W-:Y:S01]  /*23f0*/  FMUL.FTZ R135, R5, R115 ;  /* 0x0000007305877220 */ /* 0x000fe20000410000 */
[----:B------:R-:W-:Y:S01]  /*2400*/  FADD.FTZ R208, R208, R120 ;  /* 0x00000078d0d07221 */ /* 0x000fe20000010000 */
[----:B------:R-:W-:Y:S01]  /*2410*/  FFMA.FTZ R240, R120, R8, R240 ;  /* 0x0000000878f07223 */ /* 0x000fe200000100f0 */
[----:B------:R-:W-:Y:S01]  /*2420*/  FADD.FTZ R209, R209, R121 ;  /* 0x00000079d1d17221 */ /* 0x000fe20000010000 */
[----:B------:R-:W-:-:S05]  /*2430*/  HADD2.F32 R43, -RZ, R43.H0_H0 ;  /* 0x2000002bff2b7230 */ /* 0x000fca0000004100 */
[----:B------:R-:W-:-:S04]  /*2440*/  FFMA.FTZ R23, R121, R43, R23 ;  /* 0x0000002b79177223 */ /* 0x000fc80000010017 */
[----:B------:R-:W-:Y:S01]  /*2450*/  FADD.FTZ R176, R176, R23 ;  /* 0x00000017b0b07221 */ /* 0x000fe20000010000 */
[----:B------:R-:W-:Y:S01]  /*2460*/  FFMA.FTZ R177, R24, R23, R177 ;  /* 0x0000001718b17223 */ /* 0x000fe200000100b1 */
[-C--:B------:R-:W-:Y:S01]  /*2470*/  FFMA.FTZ R241, R121, R24.reuse, R241 ;  /* 0x0000001879f17223 */ /* 0x080fe200000100f1 */
        /* <DEDUP_REMOVED lines=9> */
[----:B---3--:R-:W-:-:S05]  /*2510*/  HADD2.F32 R43, -RZ, R124.H0_H0 ;  /* 0x2000007cff2b7230 */ /* 0x008fca0000004100 */
[----:B------:R-:W-:Y:S01]  /*2520*/  FMUL.FTZ R43, R118, R43 ;  /* 0x0000002b762b7220 */ /* 0x000fe20000410000 */
[----:B------:R-:W-:-:S04]  /*2530*/  FMUL.FTZ R124, R5, R114 ;  /* 0x00000072057c7220 */ /* 0x000fc80000410000 */
[----:B------:R-:W-:Y:S01]  /*2540*/  FFMA.FTZ R242, R122, R124, R242 ;  /* 0x0000007c7af27223 */ /* 0x000fe200000100f2 */
[----:B--2---:R-:W-:-:S05]  /*2550*/  HADD2.F32 R112, -RZ, R112.H0_H0 ;  /* 0x20000070ff707230 */ /* 0x004fca0000004100 */
[----:B------:R-:W-:Y:S01]  /*2560*/  FFMA.FTZ R43, R122, R112, R43 ;  /* 0x000000707a2b7223 */ /* 0x000fe2000001002b */
[----:B----4-:R-:W-:Y:S02]  /*2570*/  HADD2.F32 R136, -RZ, R116.H0_H0 ;  /* 0x20000074ff887230 */ /* 0x010fe40000004100 */
[----:B------:R-:W-:-:S03]  /*2580*/  HADD2.F32 R112, -RZ, R113.H0_H0 ;  /* 0x20000071ff707230 */ /* 0x000fc60000004100 */
[----:B------:R-:W-:Y:S01]  /*2590*/  FMUL.FTZ R136, R119, R136 ;  /* 0x0000008877887220 */ /* 0x000fe20000410000 */
[----:B------:R-:W-:Y:S01]  /*25a0*/  FADD.FTZ R176, R176, R43 ;  /* 0x0000002bb0b07221 */ /* 0x000fe20000010000 */
[----:B------:R-:W-:Y:S02]  /*25b0*/  FFMA.FTZ R177, R124, R43, R177 ;  /* 0x0000002b7cb17223 */ /* 0x000fe400000100b1 */
[----:B------:R-:W-:Y:S01]  /*25c0*/  FFMA.FTZ R136, R123, R112, R136 ;  /* 0x000000707b887223 */ /* 0x000fe20000010088 */
[----:B------:R-:W-:-:S03]  /*25d0*/  FFMA.FTZ R174, R118, R124, R174 ;  /* 0x0000007c76ae7223 */ /* 0x000fc600000100ae */
[----:B------:R-:W-:Y:S01]  /*25e0*/  FADD.FTZ R176, R176, R136 ;  /* 0x00000088b0b07221 */ /* 0x000fe20000010000 */
[----:B0-----:R-:W-:-:S07]  /*25f0*/  FFMA.FTZ R177, R135, R136, R177 ;  /* 0x0000008887b17223 */ /* 0x001fce00000100b1 */
.L_x_4283:
[----:B------:R-:W-:Y:S05]  /*2600*/  BSYNC.RECONVERGENT B1 ;  /* 0x0000000000017941 */ /* 0x000fea0003800200 */
.L_x_4282:
[----:B------:R-:W-:Y:S04]  /*2610*/  BSSY.RECONVERGENT B1, `(.L_x_4284) ;  /* 0x000004b000017945 */ /* 0x000fe80003800200 */
        /* <DEDUP_REMOVED lines=37> */
[----:B------:R-:W-:Y:S01]  /*2870*/  FADD.FTZ R176, R176, R4 ;  /* 0x00000004b0b07221 */ /* 0x000fe20000010000 */
[----:B------:R-:W-:Y:S01]  /*2880*/  FFMA.FTZ R177, R6, R4, R177 ;  /* 0x0000000406b17223 */ /* 0x000fe200000100b1 */
[----:B------:R-:W-:-:S04]  /*2890*/  FADD.FTZ R115, -R147, R115 ;  /* 0x0000007393737221 */ /* 0x000fc80000010100 */
[----:B------:R-:W-:Y:S01]  /*28a0*/  FMUL.FTZ R137, R5, R115 ;  /* 0x0000007305897220 */ /* 0x000fe20000410000 */
        /* <DEDUP_REMOVED lines=18> */
[----:B------:R-:W-:-:S03]  /*29d0*/  FADD.FTZ R42, -R147, R114 ;  /* 0x00000072932a7221 */ /* 0x000fc60000010100 */
        /* <DEDUP_REMOVED lines=14> */
.L_x_4285:
[----:B------:R-:W-:Y:S05]  /*2ac0*/  BSYNC.RECONVERGENT B1 ;  /* 0x0000000000017941 */ /* 0x000fea0003800200 */
.L_x_4284:
[----:B------:R-:W-:Y:S04]  /*2ad0*/  BSSY.RECONVERGENT B1, `(.L_x_4286) ;  /* 0x000004b000017945 */ /* 0x000fe80003800200 */
[----:B------:R-:W-:Y:S05]  /*2ae0*/  @!P5 BRA `(.L_x_4287) ;  /* 0x000000040024d947 */ /* 0x000fea0003800000 */
[----:B------:R-:W0:Y:S01]  /*2af0*/  LDC.64 R112, c[0x0][0x3a8] ;  /* 0x0000ea00ff707b82 */ /* 0x000e220000000a00 */
[----:B------:R1:W-:Y:S04]  /*2b00*/  STL.64 [R1+0x88], R2 ;  /* 0x0000880201007387 */ /* 0x0003e80000100a00 */
[----:B------:R-:W2:Y:S03]  /*2b10*/  LDL.S16 R40, [R1+0x44] ;  /* 0x0000440001287983 */ /* 0x000ea60000100600 */
[----:B------:R-:W3:Y:S01]  /*2b20*/  LDC.64 R116, c[0x0][0x430] ;  /* 0x00010c00ff747b82 */ /* 0x000ee20000000a00 */
[----:B------:R-:W-:Y:S01]  /*2b30*/  ISETP.NE.U32.AND P0, PT, RZ, UR12, PT ;  /* 0x0000000cff007c0c */ /* 0x000fe2000bf05070 */
[----:B------:R-:W4:Y:S04]  /*2b40*/  LDL.S16 R139, [R1+0x46] ;  /* 0x00004600018b7983 */ /* 0x000f280000100600 */
[----:B------:R-:W4:Y:S02]  /*2b50*/  LDL.S16 R140, [R1+0x40] ;  /* 0x00004000018c7983 */ /* 0x000f240000100600 */
[----:B------:R-:W1:Y:S01]  /*2b60*/  LDC.64 R120, c[0x0][0x428] ;  /* 0x00010a00ff787b82 */ /* 0x000e620000000a00 */
[----:B0-----:R-:W-:-:S06]  /*2b70*/  IMAD.WIDE.U32 R112, R178, 0x10, R112 ;  /* 0x00000010b2707825 */ /* 0x001fcc00078e0070 */
[----:B------:R-:W4:Y:S01]  /*2b80*/  LDG.E.128 R112, desc[UR10][R112.64] ;  /* 0x0000000a70707981 */ /* 0x000f22000c1e1d00 */
[----:B---3--:R-:W-:-:S06]  /*2b90*/  IMAD.WIDE.U32 R116, R178, 0x10, R116 ;  /* 0x00000010b2747825 */ /* 0x008fcc00078e0074 */
[----:B------:R-:W3:Y:S01]  /*2ba0*/  LDG.E.128 R116, desc[UR10][R116.64] ;  /* 0x0000000a74747981 */ /* 0x000ee2000c1e1d00 */
[----:B------:R-:W-:Y:S01]  /*2bb0*/  ISETP.NE.AND.EX P0, PT, RZ, UR13, PT, P0 ;  /* 0x0000000dff007c0c */ /* 0x000fe2000bf05300 */
[----:B-1----:R-:W-:-:S06]  /*2bc0*/  IMAD.WIDE.U32 R120, R178, 0x10, R120 ;  /* 0x00000010b2787825 */ /* 0x002fcc00078e0078 */
[----:B------:R-:W3:Y:S06]  /*2bd0*/  LDG.E.128 R120, desc[UR10][R120.64] ;  /* 0x0000000a78787981 */ /* 0x000eec000c1e1d00 */
[----:B------:R-:W0:Y:S02]  /*2be0*/  @P0 LDC.64 R2, c[0x0][0x438] ;  /* 0x00010e00ff020b82 */ /* 0x000e240000000a00 */
[----:B0-----:R-:W-:-:S05]  /*2bf0*/  @P0 IMAD.WIDE.U32 R2, R178, 0x10, R2 ;  /* 0x00000010b2020825 */ /* 0x001fca00078e0002 */
[----:B------:R0:W5:Y:S04]  /*2c00*/  @P0 LDG.E.128 R88, desc[UR10][R2.64] ;  /* 0x0000000a02580981 */ /* 0x000168000c1e1d00 */
[----:B------:R0:W5:Y:S04]  /*2c10*/  LDL.LU.64 R2, [R1+0x88] ;  /* 0x0000880001027983 */ /* 0x0001680000300a00 */
[----:B------:R-:W3:Y:S01]  /*2c20*/  LDL.S16 R39, [R1+0x42] ;  /* 0x0000420001277983 */ /* 0x000ee20000100600 */
[----:B--2---:R-:W-:-:S03]  /*2c30*/  HADD2.F32 R12, -RZ, R40.H0_H0 ;  /* 0x20000028ff0c7230 */ /* 0x004fc60000004100 */
[----:B------:R-:W2:Y:S01]  /*2c40*/  LDL.S16 R40, [R1+0x3c] ;  /* 0x00003c0001287983 */ /* 0x000ea20000100600 */
[----:B----4-:R-:W-:-:S03]  /*2c50*/  FADD.FTZ R11, -R147, R112 ;  /* 0x00000070930b7221 */ /* 0x010fc60000010100 */
[----:B------:R-:W4:Y:S01]  /*2c60*/  LDL.S16 R112, [R1+0x3e] ;  /* 0x00003e0001707983 */ /* 0x000f220000100600 */
[----:B-----5:R-:W-:Y:S01]  /*2c70*/  FMUL.FTZ R11, R5, R11 ;  /* 0x0000000b050b7220 */ /* 0x020fe20000410000 */
[----:B---3--:R-:W-:Y:S01]  /*2c80*/  FMUL.FTZ R12, R116, R12 ;  /* 0x0000000c740c7220 */ /* 0x008fe20000410000 */
[----:B------:R-:W-:Y:S02]  /*2c90*/  FADD.FTZ R60, R60, R116 ;  /* 0x000000743c3c7221 */ /* 0x000fe40000010000 */
[----:B------:R-:W-:Y:S02]  /*2ca0*/  FFMA.FTZ R164, R116, R11, R164 ;  /* 0x0000000b74a47223 */ /* 0x000fe400000100a4 */
[----:B------:R-:W3:Y:S01]  /*2cb0*/  LDL.S16 R116, [R1+0x38] ;  /* 0x0000380001747983 */ /* 0x000ee20000100600 */
[----:B------:R-:W-:-:S03]  /*2cc0*/  FADD.FTZ R20, -R147, R113 ;  /* 0x0000007193147221 */ /* 0x000fc60000010100 */
[----:B------:R-:W3:Y:S01]  /*2cd0*/  LDL.S16 R113, [R1+0x3a] ;  /* 0x00003a0001717983 */ /* 0x000ee20000100600 */
        /* <DEDUP_REMOVED lines=26> */
[----:B--2---:R-:W-:-:S02]  /*2e80*/  HADD2.F32 R39, -RZ, R40.H0_H0 ;  /* 0x20000028ff277230 */ /* 0x004fc40000004100 */
[----:B------:R-:W-:-:S03]  /*2e90*/  FADD.FTZ R40, -R147, R114 ;  /* 0x0000007293287221 */ /* 0x000fc60000010100 */
[----:B------:R-:W-:Y:S01]  /*2ea0*/  FMUL.FTZ R39, R118, R39 ;  /* 0x0000002776277220 */ /* 0x000fe20000410000 */
[----:B------:R-:W-:-:S04]  /*2eb0*/  FMUL.FTZ R40, R5, R40 ;  /* 0x0000002805287220 */ /* 0x000fc80000410000 */
[----:B------:R-:W-:Y:S01]  /*2ec0*/  FFMA.FTZ R234, R122, R40, R234 ;  /* 0x000000287aea7223 */ /* 0x000fe200000100ea */
[----:B----4-:R-:W-:-:S05]  /*2ed0*/  HADD2.F32 R112, -RZ, R112.H0_H0 ;  /* 0x20000070ff707230 */ /* 0x010fca0000004100 */
[----:B------:R-:W-:Y:S01]  /*2ee0*/  FFMA.FTZ R39, R122, R112, R39 ;  /* 0x000000707a277223 */ /* 0x000fe20000010027 */
[----:B---3--:R-:W-:Y:S02]  /*2ef0*/  HADD2.F32 R140, -RZ, R116.H0_H0 ;  /* 0x20000074ff8c7230 */ /* 0x008fe40000004100 */
        /* <DEDUP_REMOVED lines=8> */
.L_x_4287:
[----:B------:R-:W-:Y:S05]  /*2f80*/  BSYNC.RECONVERGENT B1 ;  /* 0x0000000000017941 */ /* 0x000fea0003800200 */
.L_x_4286:
        /* <DEDUP_REMOVED lines=75> */
.L_x_4289:
[----:B------:R-:W-:Y:S05]  /*3440*/  BSYNC.RECONVERGENT B1 ;  /* 0x0000000000017941 */ /* 0x000fea0003800200 */
.L_x_4288:
[----:B------:R-:W-:Y:S04]  /*3450*/  BSSY.RECONVERGENT B1, `(.L_x_4290) ;  /* 0x000004b000017945 */ /* 0x000fe80003800200 */
[----:B------:R-:W-:Y:S05]  /*3460*/  @!P2 BRA `(.L_x_4291) ;  /* 0x000000040024a947 */ /* 0x000fea0003800000 */
[----:B------:R-:W0:Y:S01]  /*3470*/  LDC.64 R112, c[0x0][0x3a8] ;  /* 0x0000ea00ff707b82 */ /* 0x000e220000000a00 */
[----:B------:R1:W-:Y:S04]  /*3480*/  STL.64 [R1+0x88], R2 ;  /* 0x0000880201007387 */ /* 0x0003e80000100a00 */
[----:B------:R-:W3:Y:S03]  /*3490*/  LDL.S16 R36, [R1+0x24] ;  /* 0x0000240001247983 */ /* 0x000ee60000100600 */
[----:B------:R-:W4:Y:S01]  /*34a0*/  LDC.64 R116, c[0x0][0x430] ;  /* 0x00010c00ff747b82 */ /* 0x000f220000000a00 */
[----:B------:R-:W2:Y:S07]  /*34b0*/  LDL.S16 R143, [R1+0x26] ;  /* 0x00002600018f7983 */ /* 0x000eae0000100600 */
[----:B------:R-:W1:Y:S01]  /*34c0*/  LDC.64 R120, c[0x0][0x428] ;  /* 0x00010a00ff787b82 */ /* 0x000e620000000a00 */
[----:B------:R-:W-:Y:S01]  /*34d0*/  ISETP.NE.U32.AND P0, PT, RZ, UR12, PT ;  /* 0x0000000cff007c0c */ /* 0x000fe2000bf05070 */
[----:B------:R-:W2:Y:S01]  /*34e0*/  LDL.S16 R144, [R1+0x20] ;  /* 0x0000200001907983 */ /* 0x000ea20000100600 */
[----:B0-----:R-:W-:-:S06]  /*34f0*/  IMAD.WIDE.U32 R112, R178, 0x10, R112 ;  /* 0x00000010b2707825 */ /* 0x001fcc00078e0070 */
[----:B------:R-:W2:Y:S01]  /*3500*/  LDG.E.128 R112, desc[UR10][R112.64] ;  /* 0x0000000a70707981 */ /* 0x000ea2000c1e1d00 */
[----:B----4-:R-:W-:-:S06]  /*3510*/  IMAD.WIDE.U32 R116, R178, 0x10, R116 ;  /* 0x00000010b2747825 */ /* 0x010fcc00078e0074 */
[----:B------:R-:W4:Y:S01]  /*3520*/  LDG.E.128 R116, desc[UR10][R116.64] ;  /* 0x0000000a74747981 */ /* 0x000f22000c1e1d00 */
[----:B-1----:R-:W-:-:S06]  /*3530*/  IMAD.WIDE.U32 R120, R178, 0x10, R120 ;  /* 0x00000010b2787825 */ /* 0x002fcc00078e0078 */
[----:B------:R-:W4:Y:S01]  /*3540*/  LDG.E.128 R120, desc[UR10][R120.64] ;  /* 0x0000000a78787981 */ /* 0x000f22000c1e1d00 */
[----:B------:R-:W-:-:S13]  /*3550*/  ISETP.NE.AND.EX P0, PT, RZ, UR13, PT, P0 ;  /* 0x0000000dff007c0c */ /* 0x000fda000bf05300 */
[----:B------:R-:W0:Y:S02]  /*3560*/  @P0 LDC.64 R2, c[0x0][0x438] ;  /* 0x00010e00ff020b82 */ /* 0x000e240000000a00 */
[----:B0-----:R-:W-:-:S05]  /*3570*/  @P0 IMAD.WIDE.U32 R2, R178, 0x10, R2 ;  /* 0x00000010b2020825 */ /* 0x001fca00078e0002 */
[----:B------:R0:W5:Y:S04]  /*3580*/  @P0 LDG.E.128 R96, desc[UR10][R2.64] ;  /* 0x0000000a02600981 */ /* 0x000168000c1e1d00 */
[----:B------:R0:W5:Y:S04]  /*3590*/  LDL.LU.64 R2, [R1+0x88] ;  /* 0x0000880001027983 */ /* 0x0001680000300a00 */
[----:B------:R-:W4:Y:S01]  /*35a0*/  LDL.S16 R35, [R1+0x22] ;  /* 0x0000220001237983 */ /* 0x000f220000100600 */
[----:B---3--:R-:W-:-:S03]  /*35b0*/  HADD2.F32 R16, -RZ, R36.H0_H0 ;  /* 0x20000024ff107230 */ /* 0x008fc60000004100 */
[----:B------:R-:W3:Y:S01]  /*35c0*/  LDL.S16 R36, [R1+0x1c] ;  /* 0x00001c0001247983 */ /* 0x000ee20000100600 */
[----:B--2---:R-:W-:Y:S02]  /*35d0*/  HADD2.F32 R29, -RZ, R143.H0_H0 ;  /* 0x2000008fff1d7230 */ /* 0x004fe40000004100 */
[----:B------:R-:W-:Y:S02]  /*35e0*/  FADD.FTZ R15, -R147, R112 ;  /* 0x00000070930f7221 */ /* 0x000fe40000010100 */
[----:B------:R-:W2:Y:S02]  /*35f0*/  LDL.S16 R112, [R1+0x1e] ;  /* 0x00001e0001707983 */ /* 0x000ea40000100600 */
[----:B-----5:R-:W-:Y:S01]  /*3600*/  FMUL.FTZ R15, R5, R15 ;  /* 0x0000000f050f7220 */ /* 0x020fe20000410000 */
[----:B----4-:R-:W-:Y:S01]  /*3610*/  FMUL.FTZ R16, R116, R16 ;  /* 0x0000001074107220 */ /* 0x010fe20000410000 */
[----:B------:R-:W-:Y:S02]  /*3620*/  FADD.FTZ R68, R68, R116 ;  /* 0x0000007444447221 */ /* 0x000fe40000010000 */
[----:B------:R-:W-:-:S02]  /*3630*/  FFMA.FTZ R156, R116, R15, R156 ;  /* 0x0000000f749c7223 */ /* 0x000fc4000001009c */
[----:B------:R-:W4:Y:S01]  /*3640*/  LDL.S16 R116, [R1+0x18] ;  /* 0x0000180001747983 */ /* 0x000f220000100600 */
[----:B------:R-:W-:Y:S01]  /*3650*/  FFMA.FTZ R16, R120, R29, R16 ;  /* 0x0000001d78107223 */ /* 0x000fe20000010010 */
[----:B------:R-:W-:Y:S02]  /*3660*/  FADD.FTZ R29, -R147, R113 ;  /* 0x00000071931d7221 */ /* 0x000fe40000010100 */
[----:B------:R-:W4:Y:S01]  /*3670*/  LDL.S16 R113, [R1+0x1a] ;  /* 0x00001a0001717983 */ /* 0x000f220000100600 */
        /* <DEDUP_REMOVED lines=20> */
[----:B------:R-:W-:-:S05]  /*37c0*/  HADD2.F32 R35, -RZ, R35.H0_H0 ;  /* 0x20000023ff237230 */ /* 0x000fca0000004100 */
[----:B------:R-:W-:-:S04]  /*37d0*/  FFMA.FTZ R30, R121, R35, R30 ;  /* 0x00000023791e7223 */ /* 0x000fc8000001001e */
[----:B------:R-:W-:Y:S01]  /*37e0*/  FADD.FTZ R176, R176, R30 ;  /* 0x0000001eb0b07221 */ /* 0x000fe20000010000 */
[----:B------:R-:W-:Y:S01]  /*37f0*/  FFMA.FTZ R177, R29, R30, R177 ;  /* 0x0000001e1db17223 */ /* 0x000fe200000100b1 */
[----:B---3--:R-:W-:Y:S02]  /*3800*/  HADD2.F32 R35, -RZ, R36.H0_H0 ;  /* 0x20000024ff237230 */ /* 0x008fe40000004100 */
[----:B------:R-:W-:-:S03]  /*3810*/  FADD.FTZ R36, -R147, R114 ;  /* 0x0000007293247221 */ /* 0x000fc60000010100 */
[----:B------:R-:W-:Y:S01]  /*3820*/  FMUL.FTZ R35, R118, R35 ;  /* 0x0000002376237220 */ /* 0x000fe20000410000 */
[----:B------:R-:W-:-:S04]  /*3830*/  FMUL.FTZ R36, R5, R36 ;  /* 0x0000002405247220 */ /* 0x000fc80000410000 */
[----:B------:R-:W-:Y:S01]  /*3840*/  FFMA.FTZ R226, R122, R36, R226 ;  /* 0x000000247ae27223 */ /* 0x000fe200000100e2 */
[----:B--2---:R-:W-:-:S05]  /*3850*/  HADD2.F32 R112, -RZ, R112.H0_H0 ;  /* 0x20000070ff707230 */ /* 0x004fca0000004100 */
[----:B------:R-:W-:Y:S01]  /*3860*/  FFMA.FTZ R35, R122, R112, R35 ;  /* 0x000000707a237223 */ /* 0x000fe20000010023 */
[----:B----4-:R-:W-:-:S03]  /*3870*/  HADD2.F32 R144, -RZ, R116.H0_H0 ;  /* 0x20000074ff907230 */ /* 0x010fc60000004100 */
[----:B------:R-:W-:Y:S02]  /*3880*/  FADD.FTZ R176, R176, R35 ;  /* 0x00000023b0b07221 */ /* 0x000fe40000010000 */
[----:B------:R-:W-:Y:S01]  /*3890*/  FMUL.FTZ R144, R119, R144 ;  /* 0x0000009077907220 */ /* 0x000fe20000410000 */
[----:B------:R-:W-:Y:S02]  /*38a0*/  HADD2.F32 R112, -RZ, R113.H0_H0 ;  /* 0x20000071ff707230 */ /* 0x000fe40000004100 */
[----:B------:R-:W-:-:S03]  /*38b0*/  FFMA.FTZ R177, R36, R35, R177 ;  /* 0x0000002324b17223 */ /* 0x000fc600000100b1 */
[----:B------:R-:W-:Y:S01]  /*38c0*/  FFMA.FTZ R144, R123, R112, R144 ;  /* 0x000000707b907223 */ /* 0x000fe20000010090 */
[----:B------:R-:W-:-:S03]  /*38d0*/  FFMA.FTZ R158, R118, R36, R158 ;  /* 0x00000024769e7223 */ /* 0x000fc6000001009e */
[----:B------:R-:W-:Y:S01]  /*38e0*/  FADD.FTZ R176, R176, R144 ;  /* 0x00000090b0b07221 */ /* 0x000fe20000010000 */
[----:B0-----:R-:W-:-:S07]  /*38f0*/  FFMA.FTZ R177, R143, R144, R177 ;  /* 0x000000908fb17223 */ /* 0x001fce00000100b1 */
.L_x_4291:
[----:B------:R-:W-:Y:S05]  /*3900*/  BSYNC.RECONVERGENT B1 ;  /* 0x0000000000017941 */ /* 0x000fea0003800200 */
.L_x_4290:
[----:B------:R-:W-:Y:S01]  /*3910*/  ISETP.GE.U32.AND P3, PT, R252, 0x100, PT ;  /* 0x00000100fc00780c */ /* 0x000fe20003f66070 */
[----:B------:R-:W-:-:S12]  /*3920*/  BSSY.RECONVERGENT B1, `(.L_x_4292) ;  /* 0x0000048000017945 */ /* 0x000fd80003800200 */
[----:B------:R-:W-:Y:S05]  /*3930*/  @!P3 BRA `(.L_x_4293) ;  /* 0x000000040018b947 */ /* 0x000fea0003800000 */
[----:B------:R-:W0:Y:S01]  /*3940*/  LDC.64 R120, c[0x0][0x3a8] ;  /* 0x0000ea00ff787b82 */ /* 0x000e220000000a00 */
[----:B------:R-:W3:Y:S01]  /*3950*/  LDL.S16 R130, [R1+0x14] ;  /* 0x0000140001827983 */ /* 0x000ee20000100600 */
[----:B------:R-:W-:-:S03]  /*3960*/  ISETP.NE.U32.AND P0, PT, RZ, UR12, PT ;  /* 0x0000000cff007c0c */ /* 0x000fc6000bf05070 */
[----:B------:R-:W4:Y:S03]  /*3970*/  LDL.S16 R34, [R1+0x16] ;  /* 0x0000160001227983 */ /* 0x000f260000100600 */
[----:B------:R-:W1:Y:S01]  /*3980*/  LDC.64 R112, c[0x0][0x430] ;  /* 0x00010c00ff707b82 */ /* 0x000e620000000a00 */
[----:B------:R-:W2:Y:S04]  /*3990*/  LDL.S16 R129, [R1+0x10] ;  /* 0x0000100001817983 */ /* 0x000ea80000100600 */
[----:B------:R-:W2:Y:S03]  /*39a0*/  LDL.S16 R145, [R1+0x12] ;  /* 0x0000120001917983 */ /* 0x000ea60000100600 */
[----:B------:R-:W1:Y:S01]  /*39b0*/  LDC.64 R116, c[0x0][0x428] ;  /* 0x00010a00ff747b82 */ /* 0x000e620000000a00 */
[----:B------:R-:W2:Y:S01]  /*39c0*/  LDL.S16 R146, [R1+0xc] ;  /* 0x00000c0001927983 */ /* 0x000ea20000100600 */
[----:B------:R-:W-:Y:S01]  /*39d0*/  ISETP.NE.AND.EX P0, PT, RZ, UR13, PT, P0 ;  /* 0x0000000dff007c0c */ /* 0x000fe2000bf05300 */
[----:B0-----:R-:W-:-:S06]  /*39e0*/  IMAD.WIDE.U32 R120, R178, 0x10, R120 ;  /* 0x00000010b2787825 */ /* 0x001fcc00078e0078 */
[----:B------:R-:W4:Y:S06]  /*39f0*/  LDG.E.128 R120, desc[UR10][R120.64] ;  /* 0x0000000a78787981 */ /* 0x000f2c000c1e1d00 */
[----:B------:R-:W0:Y:S01]  /*3a00*/  @P0 LDC.64 R32, c[0x0][0x438] ;  /* 0x00010e00ff200b82 */ /* 0x000e220000000a00 */
[----:B-1----:R-:W-:-:S06]  /*3a10*/  IMAD.WIDE.U32 R112, R178, 0x10, R112 ;  /* 0x00000010b2707825 */ /* 0x002fcc00078e0070 */
[----:B------:R-:W2:Y:S01]  /*3a20*/  LDG.E.128 R112, desc[UR10][R112.64] ;  /* 0x0000000a70707981 */ /* 0x000ea2000c1e1d00 */
[----:B------:R-:W-:-:S06]  /*3a30*/  IMAD.WIDE.U32 R116, R178, 0x10, R116 ;  /* 0x00000010b2747825 */ /* 0x000fcc00078e0074 */
[----:B------:R-:W2:Y:S01]  /*3a40*/  LDG.E.128 R116, desc[UR10][R116.64] ;  /* 0x0000000a74747981 */ /* 0x000ea2000c1e1d00 */
[----:B0-----:R-:W-:-:S05]  /*3a50*/  @P0 IMAD.WIDE.U32 R32, R178, 0x10, R32 ;  /* 0x00000010b2200825 */ /* 0x001fca00078e0020 */
[----:B------:R3:W5:Y:S02]  /*3a60*/  @P0 LDG.E.128 R100, desc[UR10][R32.64] ;  /* 0x0000000a20640981 */ /* 0x000764000c1e1d00 */
[----:B---3--:R-:W-:Y:S02]  /*3a70*/  HADD2.F32 R32, -RZ, R130.H0_H0 ;  /* 0x20000082ff207230 */ /* 0x008fe40000004100 */
[----:B------:R-:W3:Y:S01]  /*3a80*/  LDL.S16 R130, [R1+0xe] ;  /* 0x00000e0001827983 */ /* 0x000ee20000100600 */
[----:B----4-:R-:W-:-:S03]  /*3a90*/  FADD.FTZ R33, -R147, R121 ;  /* 0x0000007993217221 */ /* 0x010fc60000010100 */
[----:B------:R-:W4:Y:S01]  /*3aa0*/  LDL.S16 R121, [R1+0x8] ;  /* 0x0000080001797983 */ /* 0x000f220000100600 */
[----:B------:R-:W-:-:S03]  /*3ab0*/  FADD.FTZ R31, -R147, R120 ;  /* 0x00000078931f7221 */ /* 0x000fc60000010100 */
[----:B------:R-:W4:Y:S01]  /*3ac0*/  LDL.S16 R120, [R1+0xa] ;  /* 0x00000a0001787983 */ /* 0x000f220000100600 */
[----:B------:R-:W-:Y:S02]  /*3ad0*/  HADD2.F32 R34, -RZ, R34.H0_H0 ;  /* 0x20000022ff227230 */ /* 0x000fe40000004100 */
[----:B--2---:R-:W-:Y:S01]  /*3ae0*/  FMUL.FTZ R32, R112, R32 ;  /* 0x0000002070207220 */ /* 0x004fe20000410000 */
[----:B-----5:R-:W-:Y:S01]  /*3af0*/  FMUL.FTZ R31, R5, R31 ;  /* 0x0000001f051f7220 */ /* 0x020fe20000410000 */
[----:B------:R-:W-:Y:S02]  /*3b00*/  FADD.FTZ R72, R72, R112 ;  /* 0x0000007048487221 */ /* 0x000fe40000010000 */
[----:B------:R-:W-:Y:S01]  /*3b10*/  FFMA.FTZ R32, R116, R34, R32 ;  /* 0x0000002274207223 */ /* 0x000fe20000010020 */
[----:B------:R-:W-:Y:S02]  /*3b20*/  HADD2.F32 R34, -RZ, R129.H0_H0 ;  /* 0x20000081ff227230 */ /* 0x000fe40000004100 */
[----:B------:R-:W-:Y:S01]  /*3b30*/  FFMA.FTZ R152, R112, R31, R152 ;  /* 0x0000001f70987223 */ /* 0x000fe20000010098 */
[----:B------:R-:W-:-:S02]  /*3b40*/  HADD2.F32 R112, -RZ, R145.H0_H0 ;  /* 0x20000091ff707230 */ /* 0x000fc40000004100 */
[----:B------:R-:W-:Y:S02]  /*3b50*/  HADD2.F32 R129, -RZ, R146.H0_H0 ;  /* 0x20000092ff817230 */ /* 0x000fe40000004100 */
[----:B------:R-:W-:-:S04]  /*3b60*/  FMUL.FTZ R34, R113, R34 ;  /* 0x0000002271227220 */ /* 0x000fc80000410000 */
[----:B------:R-:W-:Y:S01]  /*3b70*/  FFMA.FTZ R34, R117, R112, R34 ;  /* 0x0000007075227223 */ /* 0x000fe20000010022 */
[----:B------:R-:W-:Y:S01]  /*3b80*/  FMUL.FTZ R129, R114, R129 ;  /* 0x0000008172817220 */ /* 0x000fe20000410000 */
[----:B------:R-:W-:Y:S01]  /*3b90*/  FADD.FTZ R122, -R147, R122 ;  /* 0x0000007a937a7221 */ /* 0x000fe20000010100 */
[----:B------:R-:W-:Y:S01]  /*3ba0*/  FMUL.FTZ R33, R5, R33 ;  /* 0x0000002105217220 */ /* 0x000fe20000410000 */
[----:B------:R-:W-:Y:S01]  /*3bb0*/  FADD.FTZ R176, R176, R32 ;  /* 0x00000020b0b07221 */ /* 0x000fe20000010000 */
[----:B------:R-:W-:Y:S01]  /*3bc0*/  FFMA.FTZ R177, R31, R32, R177 ;  /* 0x000000201fb17223 */ /* 0x000fe200000100b1 */
[----:B------:R-:W-:Y:S02]  /*3bd0*/  FADD.FTZ R123, -R147, R123 ;  /* 0x0000007b937b7221 */ /* 0x000fe40000010100 */
[----:B------:R-:W-:Y:S01]  /*3be0*/  FADD.FTZ R176, R176, R34 ;  /* 0x00000022b0b07221 */ /* 0x000fe20000010000 */
[----:B------:R-:W-:Y:S01]  /*3bf0*/  FFMA.FTZ R177, R33, R34, R177 ;  /* 0x0000002221b17223 */ /* 0x000fe200000100b1 */
        /* <DEDUP_REMOVED lines=13> */
[----:B---3--:R-:W-:-:S02]  /*3cd0*/  HADD2.F32 R112, -RZ, R130.H0_H0 ;  /* 0x20000082ff707230 */ /* 0x008fc40000004100 */
        /* <DEDUP_REMOVED lines=11> */
[----:B------:R-:W-:-:S07]  /*3d90*/  FFMA.FTZ R177, R145, R146, R177 ;  /* 0x0000009291b17223 */ /* 0x000fce00000100b1 */
.L_x_4293:
[----:B------:R-:W-:Y:S05]  /*3da0*/  BSYNC.RECONVERGENT B1 ;  /* 0x0000000000017941 */ /* 0x000fea0003800200 */
.L_x_4292:
        /* <DEDUP_REMOVED lines=20> */
[----:B------:R1:W3:Y:S01]  /*3ef0*/  SHFL.BFLY PT, R117, R176, 0x10, 0x1f ;  /* 0x0e001f00b0757f89 */ /* 0x0002e200000e0000 */
[----:B0-----:R-:W-:-:S05]  /*3f00*/  FADD.FTZ R177, R177, R116 ;  /* 0x00000074b1b17221 */ /* 0x001fca0000010000 */
[----:B---3--:R1:W0:Y:S02]  /*3f10*/  SHFL.BFLY PT, R112, R177, 0x10, 0x1f ;  /* 0x0e001f00b1707f89 */ /* 0x00822400000e0000 */
.L_x_4401:
[----:B------:R-:W-:Y:S01]  /*3f20*/  FADD.FTZ R117, R176, R117 ;  /* 0x00000075b0757221 */ /* 0x000fe20000010000 */
[----:B0-----:R-:W-:Y:S01]  /*3f30*/  FADD.FTZ R112, R177, R112 ;  /* 0x00000070b1707221 */ /* 0x001fe20000010000 */
        /* <DEDUP_REMOVED lines=28> */
[----:B------:R-:W-:Y:S06]  /*4100*/  BRA `(.L_x_4300) ;  /* 0x0000000800207947 */ /* 0x000fec0003800000 */
.L_x_4299:
        /* <DEDUP_REMOVED lines=11> */
[----:B------:R-:W-:-:S02]  /*41c0*/  FMUL.FTZ R115, R5, R115 ;  /* 0x0000007305737220 */ /* 0x000fc40000410000 */
[----:B------:R-:W-:Y:S02]  /*41d0*/  MOV R104, R112 ;  /* 0x0000007000687202 */ /* 0x000fe40000000f00 */
[----:B------:R-:W-:Y:S02]  /*41e0*/  MOV R105, R113 ;  /* 0x0000007100697202 */ /* 0x000fe40000000f00 */
[----:B------:R-:W-:Y:S02]  /*41f0*/  MOV R106, R114 ;  /* 0x00000072006a7202 */ /* 0x000fe40000000f00 */
[----:B------:R-:W-:Y:S01]  /*4200*/  MOV R107, R115 ;  /* 0x00000073006b7202 */ /* 0x000fe20000000f00 */
[----:B------:R-:W-:Y:S06]  /*4210*/  BRA `(.L_x_4300) ;  /* 0x0000000400dc7947 */ /* 0x000fec0003800000 */
.L_x_4298:
        /* <DEDUP_REMOVED lines=20> */
.L_x_4301:
        /* <DEDUP_REMOVED lines=14> */
[-C--:B------:R-:W-:Y:S02]  /*4440*/  MOV R106, R114.reuse ;  /* 0x00000072006a7202 */ /* 0x080fe40000000f00 */
[-C--:B------:R-:W-:Y:S02]  /*4450*/  MOV R107, R115.reuse ;  /* 0x00000073006b7202 */ /* 0x080fe40000000f00 */
[----:B------:R-:W-:Y:S02]  /*4460*/  MOV R111, R115 ;  /* 0x00000073006f7202 */ /* 0x000fe40000000f00 */
[----:B------:R-:W-:-:S02]  /*4470*/  MOV R110, R114 ;  /* 0x00000072006e7202 */ /* 0x000fc40000000f00 */
[----:B------:R-:W-:Y:S02]  /*4480*/  MOV R109, R113 ;  /* 0x00000071006d7202 */ /* 0x000fe40000000f00 */
[----:B------:R-:W-:Y:S01]  /*4490*/  MOV R108, R112 ;  /* 0x00000070006c7202 */ /* 0x000fe20000000f00 */
[----:B------:R-:W-:Y:S06]  /*44a0*/  BRA `(.L_x_4300) ;  /* 0x0000000400387947 */ /* 0x000fec0003800000 */
.L_x_4297:
        /* <DEDUP_REMOVED lines=20> */
[----:B------:R-:W-:Y:S06]  /*45f0*/  BRA `(.L_x_4300) ;  /* 0x0000000000e47947 */ /* 0x000fec0003800000 */
.L_x_4303:
        /* <DEDUP_REMOVED lines=11> */
[----:B------:R-:W-:-:S02]  /*46b0*/  FFMA.FTZ R115, R5, R115, R79 ;  /* 0x0000007305737223 */ /* 0x000fc4000001004f */
[----:B------:R-:W-:Y:S02]  /*46c0*/  MOV R104, R112 ;  /* 0x0000007000687202 */ /* 0x000fe40000000f00 */
[----:B------:R-:W-:Y:S02]  /*46d0*/  MOV R105, R113 ;  /* 0x0000007100697202 */ /* 0x000fe40000000f00 */
[----:B------:R-:W-:Y:S02]  /*46e0*/  MOV R106, R114 ;  /* 0x00000072006a7202 */ /* 0x000fe40000000f00 */
[----:B------:R-:W-:Y:S01]  /*46f0*/  MOV R107, R115 ;  /* 0x00000073006b7202 */ /* 0x000fe20000000f00 */
[----:B------:R-:W-:Y:S06]  /*4700*/  BRA `(.L_x_4300) ;  /* 0x0000000000a07947 */ /* 0x000fec0003800000 */
.L_x_4302:
        /* <DEDUP_REMOVED lines=20> */
.L_x_4304:
        /* <DEDUP_REMOVED lines=14> */
[-C--:B------:R-:W-:Y:S02]  /*4930*/  MOV R106, R114.reuse ;  /* 0x00000072006a7202 */ /* 0x080fe40000000f00 */
[-C--:B------:R-:W-:Y:S02]  /*4940*/  MOV R107, R115.reuse ;  /* 0x00000073006b7202 */ /* 0x080fe40000000f00 */
[----:B------:R-:W-:Y:S02]  /*4950*/  MOV R111, R115 ;  /* 0x00000073006f7202 */ /* 0x000fe40000000f00 */
[----:B------:R-:W-:-:S02]  /*4960*/  MOV R110, R114 ;  /* 0x00000072006e7202 */ /* 0x000fc40000000f00 */
[----:B------:R-:W-:Y:S02]  /*4970*/  MOV R109, R113 ;  /* 0x00000071006d7202 */ /* 0x000fe40000000f00 */
[----:B------:R-:W-:-:S07]  /*4980*/  MOV R108, R112 ;  /* 0x00000070006c7202 */ /* 0x000fce0000000f00 */
.L_x_4300:
        /* <DEDUP_REMOVED lines=14> */
.L_x_4296:
[----:B------:R-:W-:Y:S05]  /*4a70*/  BSYNC.RECONVERGENT B1 ;  /* 0x0000000000017941 */ /* 0x000fea0003800200 */
.L_x_4295:
        /* <DEDUP_REMOVED lines=34> */
.L_x_4309:
        /* <DEDUP_REMOVED lines=17> */
.L_x_4308:
        /* <DEDUP_REMOVED lines=21> */
.L_x_4311:
        /* <DEDUP_REMOVED lines=13> */
.L_x_4307:
        /* <DEDUP_REMOVED lines=29> */
.L_x_4313:
        /* <DEDUP_REMOVED lines=17> */
.L_x_4312:
        /* <DEDUP_REMOVED lines=21> */
.L_x_4314:
        /* <DEDUP_REMOVED lines=11> */
[----:B------:R-:W-:-:S07]  /*54b0*/  FMUL.FTZ R115, R5, R115 ;  /* 0x0000007305737220 */ /* 0x000fce0000410000 */
.L_x_4310:
        /* <DEDUP_REMOVED lines=10> */
.L_x_4306:
[----:B------:R-:W-:Y:S05]  /*5560*/  BSYNC.RECONVERGENT B1 ;  /* 0x0000000000017941 */ /* 0x000fea0003800200 */
.L_x_4305:
[----:B------:R-:W-:Y:S01]  /*5570*/  LOP3.LUT P4, RZ, R2, 0x1, RZ, 0xc0, !PT ;  /* 0x0000000102ff7812 */ /* 0x000fe2000788c0ff */
[----:B------:R-:W-:-:S12]  /*5580*/  BSSY.RECONVERGENT B1, `(.L_x_4315) ;  /* 0x00000ae000017945 */ /* 0x000fd80003800200 */
        /* <DEDUP_REMOVED lines=12> */
[-CC-:B0--3--:R-:W-:Y:S01]  /*5650*/  FFMA.FTZ R112, R8, R117.reuse, R116.reuse ;  /* 0x0000007508707223 */ /* 0x189fe20000010074 */
        /* <DEDUP_REMOVED lines=20> */
.L_x_4319:
        /* <DEDUP_REMOVED lines=17> */
.L_x_4318:
[----:B0--3--:R-:W0:Y:S02]  /*58b0*/  LDC.64 R112, c[0x0][0x470] ;  /* 0x00011c00ff707b82 */ /* 0x009e240000000a00 */
        /* <DEDUP_REMOVED lines=20> */
.L_x_4321:
        /* <DEDUP_REMOVED lines=13> */
.L_x_4317:
[----:B0--3--:R-:W0:Y:S02]  /*5ad0*/  LDC.64 R112, c[0x0][0x478] ;  /* 0x00011e00ff707b82 */ /* 0x009e240000000a00 */
        /* <DEDUP_REMOVED lines=28> */
.L_x_4323:
        /* <DEDUP_REMOVED lines=17> */
.L_x_4322:
        /* <DEDUP_REMOVED lines=21> */
.L_x_4324:
        /* <DEDUP_REMOVED lines=12> */
.L_x_4320:
        /* <DEDUP_REMOVED lines=10> */
.L_x_4316:
[----:B------:R-:W-:Y:S05]  /*6060*/  BSYNC.RECONVERGENT B1 ;  /* 0x0000000000017941 */ /* 0x000fea0003800200 */
.L_x_4315:
        /* <DEDUP_REMOVED lines=14> */
[-CC-:B0--34-:R-:W-:Y:S01]  /*6150*/  FFMA.FTZ R112, R6, R117.reuse, R116.reuse ;  /* 0x0000007506707223 */ /* 0x199fe20000010074 */
        /* <DEDUP_REMOVED lines=20> */
.L_x_4329:
        /* <DEDUP_REMOVED lines=17> */
.L_x_4328:
[----:B0--34-:R-:W0:Y:S02]  /*63b0*/  LDC.64 R112, c[0x0][0x470] ;  /* 0x00011c00ff707b82 */ /* 0x019e240000000a00 */
        /* <DEDUP_REMOVED lines=20> */
.L_x_4331:
        /* <DEDUP_REMOVED lines=13> */
.L_x_4327:
[----:B0--34-:R-:W0:Y:S02]  /*65d0*/  LDC.64 R112, c[0x0][0x478] ;  /* 0x00011e00ff707b82 */ /* 0x019e240000000a00 */
        /* <DEDUP_REMOVED lines=28> */
.L_x_4333:
        /* <DEDUP_REMOVED lines=17> */
.L_x_4332:
        /* <DEDUP_REMOVED lines=21> */
.L_x_4334:
        /* <DEDUP_REMOVED lines=12> */
.L_x_4330:
        /* <DEDUP_REMOVED lines=10> */
.L_x_4326:
[----:B------:R-:W-:Y:S05]  /*6b60*/  BSYNC.RECONVERGENT B1 ;  /* 0x0000000000017941 */ /* 0x000fea0003800200 */
.L_x_4325:
        /* <DEDUP_REMOVED lines=35> */
.L_x_4339:
        /* <DEDUP_REMOVED lines=17> */
.L_x_4338:
        /* <DEDUP_REMOVED lines=21> */
.L_x_4341:
        /* <DEDUP_REMOVED lines=13> */
.L_x_4337:
        /* <DEDUP_REMOVED lines=29> */
.L_x_4343:
        /* <DEDUP_REMOVED lines=17> */
.L_x_4342:
        /* <DEDUP_REMOVED lines=21> */
.L_x_4344:
        /* <DEDUP_REMOVED lines=12> */
.L_x_4340:
        /* <DEDUP_REMOVED lines=10> */
.L_x_4336:
[----:B------:R-:W-:Y:S05]  /*7660*/  BSYNC.RECONVERGENT B1 ;  /* 0x0000000000017941 */ /* 0x000fea0003800200 */
.L_x_4335:
        /* <DEDUP_REMOVED lines=35> */
.L_x_4349:
        /* <DEDUP_REMOVED lines=17> */
.L_x_4348:
        /* <DEDUP_REMOVED lines=21> */
.L_x_4351:
        /* <DEDUP_REMOVED lines=13> */
.L_x_4347:
        /* <DEDUP_REMOVED lines=29> */
.L_x_4353:
        /* <DEDUP_REMOVED lines=17> */
.L_x_4352:
        /* <DEDUP_REMOVED lines=21> */
.L_x_4354:
        /* <DEDUP_REMOVED lines=12> */
.L_x_4350:
        /* <DEDUP_REMOVED lines=10> */
.L_x_4346:
[----:B------:R-:W-:Y:S05]  /*8160*/  BSYNC.RECONVERGENT B1 ;  /* 0x0000000000017941 */ /* 0x000fea0003800200 */
.L_x_4345:
        /* <DEDUP_REMOVED lines=34> */
.L_x_4359:
        /* <DEDUP_REMOVED lines=17> */
.L_x_4358:
        /* <DEDUP_REMOVED lines=21> */
.L_x_4361:
        /* <DEDUP_REMOVED lines=13> */
.L_x_4357:
        /* <DEDUP_REMOVED lines=29> */
.L_x_4363:
        /* <DEDUP_REMOVED lines=17> */
.L_x_4362:
        /* <DEDUP_REMOVED lines=21> */
.L_x_4364:
        /* <DEDUP_REMOVED lines=12> */
.L_x_4360:
        /* <DEDUP_REMOVED lines=10> */
.L_x_4356:
[----:B------:R-:W-:Y:S05]  /*8c50*/  BSYNC.RECONVERGENT B1 ;  /* 0x0000000000017941 */ /* 0x000fea0003800200 */
.L_x_4355:
        /* <DEDUP_REMOVED lines=34> */
.L_x_4369:
[-CC-:B------:R-:W-:Y:S01]  /*8e80*/  FFMA.FTZ R115, R145, R117.reuse, R116.reuse ;  /* 0x0000007591737223 */ /* 0x180fe20000010074 */
[-CC-:B0--34-:R-:W-:Y:S01]  /*8e90*/  FFMA.FTZ R112, R31, R117.reuse, R116.reuse ;  /* 0x000000751f707223 */ /* 0x199fe20000010074 */
        /* <DEDUP_REMOVED lines=15> */
.L_x_4368:
        /* <DEDUP_REMOVED lines=21> */
.L_x_4371:
        /* <DEDUP_REMOVED lines=13> */
.L_x_4367:
        /* <DEDUP_REMOVED lines=29> */
.L_x_4373:
        /* <DEDUP_REMOVED lines=17> */
.L_x_4372:
        /* <DEDUP_REMOVED lines=21> */
.L_x_4374:
        /* <DEDUP_REMOVED lines=12> */
.L_x_4370:
        /* <DEDUP_REMOVED lines=9> */
.L_x_4366:
[----:B------:R-:W-:Y:S05]  /*9730*/  BSYNC.RECONVERGENT B1 ;  /* 0x0000000000017941 */ /* 0x000fea0003800200 */
.L_x_4365:
[----:B------:R-:W2:Y:S01]  /*9740*/  LDL.LU R3, [R1] ;  /* 0x0000000001037983 */ /* 0x000ea20000300800 */
[----:B0--34-:R-:W2:Y:S02]  /*9750*/  LDC.64 R112, c[0x0][0x380] ;  /* 0x0000e000ff707b82 */ /* 0x019ea40000000a00 */
[----:B--2---:R-:W-:-:S04]  /*9760*/  LEA R3, R112, R3, 0x2 ;  /* 0x0000000370037211 */ /* 0x004fc800078e10ff */
[----:B------:R-:W-:Y:S01]  /*9770*/  ISETP.GE.AND P2, PT, R3, R113, PT ;  /* 0x000000710300720c */ /* 0x000fe20003f46270 */
[----:B------:R0:W-:-:S12]  /*9780*/  STL [R1], R3 ;  /* 0x0000000301007387 */ /* 0x0001d80000100800 */
[----:B0-----:R-:W-:Y:S05]  /*9790*/  @!P2 BRA `(.L_x_4375) ;  /* 0xffffff7c0090a947 */ /* 0x001fea000383ffff */
.L_x_4277:
[----:B------:R-:W-:Y:S05]  /*97a0*/  BSYNC B0 ;  /* 0x0000000000007941 */ /* 0x000fea0003800000 */
.L_x_4276:
[----:B------:R-:W2:Y:S01]  /*97b0*/  LDL.LU R113, [R1+0x4] ;  /* 0x0000040001717983 */ /* 0x000ea20000300800 */
[----:B-----5:R-:W-:Y:S01]  /*97c0*/  MOV R5, 0x400 ;  /* 0x0000040000057802 */ /* 0x020fe20000000f00 */
[----:B------:R-:W-:Y:S05]  /*97d0*/  WARPSYNC.ALL ;  /* 0x0000000000007948 */ /* 0x000fea0003800000 */
[----:B------:R-:W0:Y:S01]  /*97e0*/  S2R R4, SR_TID.X ;  /* 0x0000000000047919 */ /* 0x000e220000002100 */
[----:B------:R-:W3:Y:S01]  /*97f0*/  S2UR UR4, SR_CTAID.X ;  /* 0x00000000000479c3 */ /* 0x000ee20000002500 */
[----:B------:R-:W4:Y:S01]  /*9800*/  LDCU.128 UR16, c[0x0][0x440] ;  /* 0x00008800ff1077ac */ /* 0x000f220008000c00 */
        /* <DEDUP_REMOVED lines=103> */
[----:B------:R1:W-:Y:S04]  /*9e80*/  STS.128 [R6+0x600], R56 ;  /* 0x0006003806007388 */ /* 0x0003e80000000c00 */
[----:B------:R-:W-:Y:S04]  /*9e90*/  STS.128 [R6+0x800], R60 ;  /* 0x0008003c06007388 */ /* 0x000fe80000000c00 */
[----:B------:R-:W-:Y:S01]  /*9ea0*/  STS.128 [R6+0xa00], R64 ;  /* 0x000a004006007388 */ /* 0x000fe20000000c00 */
[----:B0-----:R-:W3:Y:S01]  /*9eb0*/  LDC R51, c[0x0][0x388] ;  /* 0x0000e200ff337b82 */ /* 0x001ee20000000800 */
[----:B------:R-:W-:-:S02]  /*9ec0*/  LOP3.LUT R49, R4, 0x7f, RZ, 0x3c, !PT ;  /* 0x0000007f04317812 */ /* 0x000fc400078e3cff */
[----:B------:R-:W-:Y:S01]  /*9ed0*/  STS.128 [R6+0xc00], R68 ;  /* 0x000c004406007388 */ /* 0x000fe20000000c00 */
[----:B----4-:R-:W-:-:S03]  /*9ee0*/  FADD.FTZ R55, R5, R90 ;  /* 0x0000005a05377221 */ /* 0x010fc60000010000 */
[----:B------:R2:W-:Y:S01]  /*9ef0*/  STS.128 [R6+0xe00], R72 ;  /* 0x000e004806007388 */ /* 0x0005e20000000c00 */
[----:B-1----:R-:W-:Y:S01]  /*9f00*/  FADD.FTZ R57, R7, R114 ;  /* 0x0000007207397221 */ /* 0x002fe20000010000 */
[----:B------:R-:W-:Y:S01]  /*9f10*/  BAR.SYNC.DEFER_BLOCKING 0x0 ;  /* 0x0000000000007b1d */ /* 0x000fe20000010000 */
[----:B--2---:R-:W-:Y:S01]  /*9f20*/  IADD3 R72, PT, PT, R49, R113, RZ ;  /* 0x0000007131487210 */ /* 0x004fe20007ffe0ff */
[----:B---3--:R-:W-:-:S03]  /*9f30*/  IMAD R51, R51, UR4, RZ ;  /* 0x0000000433337c24 */ /* 0x008fc6000f8e02ff */
[C---:B------:R-:W-:Y:S02]  /*9f40*/  ISETP.GE.U32.AND P6, PT, R72.reuse, 0x100, PT ;  /* 0x000001004800780c */ /* 0x040fe40003fc6070 */
[----:B------:R-:W-:Y:S02]  /*9f50*/  IADD3 R5, P0, PT, R51, R4, RZ ;  /* 0x0000000433057210 */ /* 0x000fe40007f1e0ff */
[----:B------:R-:W-:Y:S02]  /*9f60*/  ISETP.GE.U32.AND P5, PT, R72, 0x180, PT ;  /* 0x000001804800780c */ /* 0x000fe40003fa6070 */
[----:B------:R-:W-:Y:S01]  /*9f70*/  SHF.L.U32 R4, R5, 0x2, RZ ;  /* 0x0000000205047819 */ /* 0x000fe200000006ff */
[----:B------:R-:W0:Y:S03]  /*9f80*/  LDS R13, [R0] ;  /* 0x00000000000d7984 */ /* 0x000e260000000800 */
[----:B------:R-:W-:Y:S01]  /*9f90*/  IADD3 R12, P1, PT, R4, UR16, RZ ;  /* 0x00000010040c7c10 */ /* 0x000fe2000ff3e0ff */
        /* <DEDUP_REMOVED lines=84> */
.L_x_4377:
[----:B------:R-:W-:Y:S05]  /*a4e0*/  BSYNC.RECONVERGENT B0 ;  /* 0x0000000000007941 */ /* 0x000fea0003800200 */
.L_x_4376:
        /* <DEDUP_REMOVED lines=39> */
[----:B------:R-:W-:Y:S01]  /*a760*/  FADD.FTZ R59, RZ, R59 ;  /* 0x0000003bff3b7221 */ /* 0x000fe20000010000 */
[----:B------:R-:W-:Y:S01]  /*a770*/  FADD.FTZ R104, R104, R47 ;  /* 0x0000002f68687221 */ /* 0x000fe20000010000 */
[----:B------:R-:W-:Y:S01]  /*a780*/  FADD.FTZ R106, R106, R43 ;  /* 0x0000002b6a6a7221 */ /* 0x000fe20000010000 */
[----:B------:R-:W2:Y:S01]  /*a790*/  LDS R8, [R0+0x400] ;  /* 0x0004000000087984 */ /* 0x000ea20000000800 */
[----:B------:R-:W-:Y:S01]  /*a7a0*/  FADD.FTZ R96, R96, R41 ;  /* 0x0000002960607221 */ /* 0x000fe20000010000 */
[----:B------:R-:W-:Y:S01]  /*a7b0*/  FADD.FTZ R56, RZ, R56 ;  /* 0x00000038ff387221 */ /* 0x000fe20000010000 */
[----:B------:R-:W-:Y:S01]  /*a7c0*/  FADD.FTZ R60, RZ, R60 ;  /* 0x0000003cff3c7221 */ /* 0x000fe20000010000 */
[----:B------:R-:W3:Y:S01]  /*a7d0*/  LDS R10, [R0+0x600] ;  /* 0x00060000000a7984 */ /* 0x000ee20000000800 */
[----:B------:R-:W-:Y:S01]  /*a7e0*/  FADD.FTZ R83, R76, R83 ;  /* 0x000000534c537221 */ /* 0x000fe20000010000 */
[----:B------:R-:W-:Y:S01]  /*a7f0*/  FADD.FTZ R89, R89, R100 ;  /* 0x0000006459597221 */ /* 0x000fe20000010000 */
[----:B------:R-:W-:Y:S01]  /*a800*/  FADD.FTZ R91, R91, R102 ;  /* 0x000000665b5b7221 */ /* 0x000fe20000010000 */
[----:B------:R-:W4:Y:S01]  /*a810*/  LDS R22, [R0+0x800] ;  /* 0x0008000000167984 */ /* 0x000f220000000800 */
        /* <DEDUP_REMOVED lines=116> */
.L_x_4379:
[----:B------:R-:W-:Y:S05]  /*af60*/  BSYNC.RECONVERGENT B0 ;  /* 0x0000000000007941 */ /* 0x000fea0003800200 */
.L_x_4378:
        /* <DEDUP_REMOVED lines=22> */
.L_x_4381:
[----:B------:R-:W-:Y:S05]  /*b0d0*/  BSYNC.RECONVERGENT B0 ;  /* 0x0000000000007941 */ /* 0x000fea0003800200 */
.L_x_4380:
        /* <DEDUP_REMOVED lines=22> */
.L_x_4383:
[----:B------:R-:W-:Y:S05]  /*b240*/  BSYNC.RECONVERGENT B0 ;  /* 0x0000000000007941 */ /* 0x000fea0003800200 */
.L_x_4382:
        /* <DEDUP_REMOVED lines=22> */
.L_x_4385:
[----:B------:R-:W-:Y:S05]  /*b3b0*/  BSYNC.RECONVERGENT B0 ;  /* 0x0000000000007941 */ /* 0x000fea0003800200 */
.L_x_4384:
        /* <DEDUP_REMOVED lines=22> */
.L_x_4387:
[----:B------:R-:W-:Y:S05]  /*b520*/  BSYNC.RECONVERGENT B0 ;  /* 0x0000000000007941 */ /* 0x000fea0003800200 */
.L_x_4386:
        /* <DEDUP_REMOVED lines=22> */
.L_x_4389:
[----:B------:R-:W-:Y:S05]  /*b690*/  BSYNC.RECONVERGENT B0 ;  /* 0x0000000000007941 */ /* 0x000fea0003800200 */
.L_x_4388:
[----:B------:R-:W-:Y:S05]  /*b6a0*/  @!P4 EXIT ;  /* 0x000000000000c94d */ /* 0x000fea0003800000 */
[----:B------:R-:W-:Y:S04]  /*b6b0*/  STG.E desc[UR10][R16.64], R25 ;  /* 0x0000001910007986 */ /* 0x000fe8000c10190a */
[----:B------:R-:W-:Y:S04]  /*b6c0*/  STG.E desc[UR10][R12.64], R49 ;  /* 0x000000310c007986 */ /* 0x000fe8000c10190a */
[----:B------:R-:W-:Y:S04]  /*b6d0*/  STG.E desc[UR10][R6.64], R99 ;  /* 0x0000006306007986 */ /* 0x000fe8000c10190a */
[----:B------:R-:W-:Y:S01]  /*b6e0*/  STG.E desc[UR10][R4.64], R27 ;  /* 0x0000001b04007986 */ /* 0x000fe2000c10190a */
[----:B------:R-:W-:Y:S05]  /*b6f0*/  EXIT ;  /* 0x000000000000794d */ /* 0x000fea0003800000 */
.L_x_4294:
[----:B------:R-:W-:Y:S01]  /*b700*/  HFMA2 R114, -RZ, RZ, 0, 5.9604644775390625e-08 ;  /* 0x00000001ff727431 */ /* 0x000fe200000001ff */
[----:B------:R-:W-:Y:S01]  /*b710*/  BSSY B1, `(.L_x_4390) ;  /* 0x0000007000017945 */ /* 0x000fe20003800000 */
[----:B------:R-:W-:Y:S02]  /*b720*/  MOV R115, R176 ;  /* 0x000000b000737202 */ /* 0x000fe40000000f00 */
[----:B------:R-:W-:Y:S02]  /*b730*/  MOV R113, 0x1f ;  /* 0x0000001f00717802 */ /* 0x000fe40000000f00 */
[----:B------:R-:W-:-:S07]  /*b740*/  MOV R112, 0xffffffff ;  /* 0xffffffff00707802 */ /* 0x000fce0000000f00 */
[----:B--2--5:R-:W-:Y:S05]  /*b750*/  WARPSYNC.COLLECTIVE R112, `(.L_x_4391) ;  /* 0x0000000070087348 */ /* 0x024fea0003c00000 */
[----:B------:R0:W1:Y:S02]  /*b760*/  SHFL.BFLY P5, R116, R115, R114, R113 ;  /* 0x0c00007273747389 */ /* 0x00006400000a0071 */
[----:B012--5:R-:W-:Y:S05]  /*b770*/  ENDCOLLECTIVE ;  /* 0x000000000000791b */ /* 0x027fea0003800000 */
.L_x_4391:
[----:B------:R-:W-:Y:S05]  /*b780*/  BSYNC B1 ;  /* 0x0000000000017941 */ /* 0x000fea0003800000 */
.L_x_4390:
        /* <DEDUP_REMOVED lines=8> */
.L_x_4392:
[----:B------:R-:W-:Y:S01]  /*b810*/  HFMA2 R114, -RZ, RZ, 0, 1.1920928955078125e-07 ;  /* 0x00000002ff727431 */ /* 0x000fe200000001ff */
[----:B------:R-:W-:Y:S01]  /*b820*/  MOV R115, R176 ;  /* 0x000000b000737202 */ /* 0x000fe20000000f00 */
[----:B------:R-:W-:-:S07]  /*b830*/  FADD.FTZ R177, R116, R177 ;  /* 0x000000b174b17221 */ /* 0x000fce0000010000 */
[----:B------:R-:W-:Y:S05]  /*b840*/  WARPSYNC.COLLECTIVE R112, `(.L_x_4393) ;  /* 0x0000000070087348 */ /* 0x000fea0003c00000 */
[----:B------:R0:W1:Y:S02]  /*b850*/  SHFL.BFLY P5, R116, R115, R114, R113 ;  /* 0x0c00007273747389 */ /* 0x00006400000a0071 */
[----:B01----:R-:W-:Y:S05]  /*b860*/  ENDCOLLECTIVE ;  /* 0x000000000000791b */ /* 0x003fea0003800000 */
.L_x_4393:
[----:B------:R-:W-:Y:S01]  /*b870*/  MOV R115, R177 ;  /* 0x000000b100737202 */ /* 0x000fe20000000f00 */
[----:B------:R-:W-:-:S07]  /*b880*/  FADD.FTZ R176, R176, R116 ;  /* 0x00000074b0b07221 */ /* 0x000fce0000010000 */
[----:B------:R-:W-:Y:S05]  /*b890*/  WARPSYNC.COLLECTIVE R112, `(.L_x_4394) ;  /* 0x0000000070087348 */ /* 0x000fea0003c00000 */
[----:B------:R0:W1:Y:S02]  /*b8a0*/  SHFL.BFLY P5, R116, R115, R114, R113 ;  /* 0x0c00007273747389 */ /* 0x00006400000a0071 */
[----:B01----:R-:W-:Y:S05]  /*b8b0*/  ENDCOLLECTIVE ;  /* 0x000000000000791b */ /* 0x003fea0003800000 */
.L_x_4394:
[----:B------:R-:W-:Y:S01]  /*b8c0*/  HFMA2 R114, -RZ, RZ, 0, 2.384185791015625e-07 ;  /* 0x00000004ff727431 */ /* 0x000fe200000001ff */
[----:B------:R-:W-:Y:S01]  /*b8d0*/  MOV R115, R176 ;  /* 0x000000b000737202 */ /* 0x000fe20000000f00 */
[----:B------:R-:W-:-:S07]  /*b8e0*/  FADD.FTZ R177, R177, R116 ;  /* 0x00000074b1b17221 */ /* 0x000fce0000010000 */
[----:B------:R-:W-:Y:S05]  /*b8f0*/  WARPSYNC.COLLECTIVE R112, `(.L_x_4395) ;  /* 0x0000000070087348 */ /* 0x000fea0003c00000 */
[----:B------:R0:W1:Y:S02]  /*b900*/  SHFL.BFLY P5, R116, R115, R114, R113 ;  /* 0x0c00007273747389 */ /* 0x00006400000a0071 */
[----:B01----:R-:W-:Y:S05]  /*b910*/  ENDCOLLECTIVE ;  /* 0x000000000000791b */ /* 0x003fea0003800000 */
.L_x_4395:
[----:B------:R-:W-:Y:S01]  /*b920*/  MOV R115, R177 ;  /* 0x000000b100737202 */ /* 0x000fe20000000f00 */
[----:B------:R-:W-:-:S07]  /*b930*/  FADD.FTZ R176, R176, R116 ;  /* 0x00000074b0b07221 */ /* 0x000fce0000010000 */
[----:B------:R-:W-:Y:S05]  /*b940*/  WARPSYNC.COLLECTIVE R112, `(.L_x_4396) ;  /* 0x0000000070087348 */ /* 0x000fea0003c00000 */
[----:B------:R0:W1:Y:S02]  /*b950*/  SHFL.BFLY P5, R116, R115, R114, R113 ;  /* 0x0c00007273747389 */ /* 0x00006400000a0071 */
[----:B01----:R-:W-:Y:S05]  /*b960*/  ENDCOLLECTIVE ;  /* 0x000000000000791b */ /* 0x003fea0003800000 */
.L_x_4396:
[----:B------:R-:W-:Y:S01]  /*b970*/  HFMA2 R114, -RZ, RZ, 0, 4.76837158203125e-07 ;  /* 0x00000008ff727431 */ /* 0x000fe200000001ff */
[----:B------:R-:W-:Y:S01]  /*b980*/  MOV R115, R176 ;  /* 0x000000b000737202 */ /* 0x000fe20000000f00 */
[----:B------:R-:W-:-:S07]  /*b990*/  FADD.FTZ R177, R177, R116 ;  /* 0x00000074b1b17221 */ /* 0x000fce0000010000 */
[----:B------:R-:W-:Y:S05]  /*b9a0*/  WARPSYNC.COLLECTIVE R112, `(.L_x_4397) ;  /* 0x0000000070087348 */ /* 0x000fea0003c00000 */
[----:B------:R0:W1:Y:S02]  /*b9b0*/  SHFL.BFLY P5, R116, R115, R114, R113 ;  /* 0x0c00007273747389 */ /* 0x00006400000a0071 */
[----:B01----:R-:W-:Y:S05]  /*b9c0*/  ENDCOLLECTIVE ;  /* 0x000000000000791b */ /* 0x003fea0003800000 */
.L_x_4397:
[----:B------:R-:W-:Y:S01]  /*b9d0*/  MOV R115, R177 ;  /* 0x000000b100737202 */ /* 0x000fe20000000f00 */
[----:B------:R-:W-:-:S07]  /*b9e0*/  FADD.FTZ R176, R176, R116 ;  /* 0x00000074b0b07221 */ /* 0x000fce0000010000 */
[----:B------:R-:W-:Y:S05]  /*b9f0*/  WARPSYNC.COLLECTIVE R112, `(.L_x_4398) ;  /* 0x0000000070087348 */ /* 0x000fea0003c00000 */
[----:B------:R0:W1:Y:S02]  /*ba00*/  SHFL.BFLY P5, R116, R115, R114, R113 ;  /* 0x0c00007273747389 */ /* 0x00006400000a0071 */
[----:B01----:R-:W-:Y:S05]  /*ba10*/  ENDCOLLECTIVE ;  /* 0x000000000000791b */ /* 0x003fea0003800000 */
.L_x_4398:
[----:B------:R-:W-:Y:S01]  /*ba20*/  HFMA2 R114, -RZ, RZ, 0, 9.5367431640625e-07 ;  /* 0x00000010ff727431 */ /* 0x000fe200000001ff */
[----:B------:R-:W-:Y:S01]  /*ba30*/  MOV R115, R176 ;  /* 0x000000b000737202 */ /* 0x000fe20000000f00 */
[----:B------:R-:W-:-:S07]  /*ba40*/  FADD.FTZ R177, R177, R116 ;  /* 0x00000074b1b17221 */ /* 0x000fce0000010000 */
[----:B------:R-:W-:Y:S05]  /*ba50*/  WARPSYNC.COLLECTIVE R112, `(.L_x_4399) ;  /* 0x0000000070087348 */ /* 0x000fea0003c00000 */
[----:B------:R0:W1:Y:S02]  /*ba60*/  SHFL.BFLY P5, R116, R115, R114, R113 ;  /* 0x0c00007273747389 */ /* 0x00006400000a0071 */
[----:B01----:R-:W-:Y:S05]  /*ba70*/  ENDCOLLECTIVE ;  /* 0x000000000000791b */ /* 0x003fea0003800000 */
.L_x_4399:
[----:B------:R-:W-:Y:S02]  /*ba80*/  MOV R115, R177 ;  /* 0x000000b100737202 */ /* 0x000fe40000000f00 */
[----:B------:R-:W-:-:S07]  /*ba90*/  MOV R117, R116 ;  /* 0x0000007400757202 */ /* 0x000fce0000000f00 */
[----:B------:R-:W-:Y:S05]  /*baa0*/  WARPSYNC.COLLECTIVE R112, `(.L_x_4400) ;  /* 0x0000000070087348 */ /* 0x000fea0003c00000 */
[----:B------:R0:W1:Y:S02]  /*bab0*/  SHFL.BFLY P5, R116, R115, R114, R113 ;  /* 0x0c00007273747389 */ /* 0x00006400000a0071 */
[----:B01----:R-:W-:Y:S05]  /*bac0*/  ENDCOLLECTIVE ;  /* 0x000000000000791b */ /* 0x003fea0003800000 */
.L_x_4400:
[----:B------:R-:W-:Y:S01]  /*bad0*/  MOV R112, R116 ;  /* 0x0000007400707202 */ /* 0x000fe20000000f00 */
[----:B------:R-:W-:Y:S06]  /*bae0*/  BRA `(.L_x_4401) ;  /* 0xffffff84000c7947 */ /* 0x000fec000383ffff */
.L_x_4402:
        /* <DEDUP_REMOVED lines=9> */
.L_x_6106:


//--------------------- .text._ZN10layer_norm31ln_parallel_residual_bwd_kernelINS_13Kernel_traitsI6__halfffffjLj1024ELj1ELj4ELj1ELj16ENS_18Kernel_traits_baseILj1024ES2_ffffjLj128EEEEELb0ELb0ELb1EEEvNS_9BwdParamsE --------------------------
	.section	.text._ZN10layer_norm31ln_parallel_residual_bwd_kernelINS_13Kernel_traitsI6__halfffffjLj1024ELj1ELj4ELj1ELj16ENS_18Kernel_traits_baseILj1024ES2_ffffjLj128EEEEELb0ELb0ELb1EEEvNS_9BwdParamsE,"ax",@progbits
	.align	128
        .global         _ZN10layer_norm31ln_parallel_residual_bwd_kernelINS_13Kernel_traitsI6__halfffffjLj1024ELj1ELj4ELj1ELj16ENS_18Kernel_traits_baseILj1024ES2_ffffjLj128EEEEELb0ELb0ELb1EEEvNS_9BwdParamsE
        .type           _ZN10layer_norm31ln_parallel_residual_bwd_kernelINS_13Kernel_traitsI6__halfffffjLj1024ELj1ELj4ELj1ELj16ENS_18Kernel_traits_baseILj1024ES2_ffffjLj128EEEEELb0ELb0ELb1EEEvNS_9BwdParamsE,@function
        .size           _ZN10layer_norm31ln_parallel_residual_bwd_kernelINS_13Kernel_traitsI6__halfffffjLj1024ELj1ELj4ELj1ELj16ENS_18Kernel_traits_baseILj1024ES2_ffffjLj128EEEEELb0ELb0ELb1EEEvNS_9BwdParamsE,(.L_x_6107 - _ZN10layer_norm31ln_parallel_residual_bwd_kernelINS_13Kernel_traitsI6__halfffffjLj1024ELj1ELj4ELj1ELj16ENS_18Kernel_traits_baseILj1024ES2_ffffjLj128EEEEELb0ELb0ELb1EEEvNS_9BwdParamsE)
        .other          _ZN10layer_norm31ln_parallel_residual_bwd_kernelINS_13Kernel_traitsI6__halfffffjLj1024ELj1ELj4ELj1ELj16ENS_18Kernel_traits_baseILj1024ES2_ffffjLj128EEEEELb0ELb0ELb1EEEvNS_9BwdParamsE,@"STO_CUDA_ENTRY STV_DEFAULT"
_ZN10layer_norm31ln_parallel_residual_bwd_kernelINS_13Kernel_traitsI6__halfffffjLj1024ELj1ELj4ELj1ELj16ENS_18Kernel_traits_baseILj1024ES2_ffffjLj128EEEEELb0ELb0ELb1EEEvNS_9BwdParamsE:
.text._ZN10layer_norm31ln_parallel_residual_bwd_kernelINS_13Kernel_traitsI6__halfffffjLj1024ELj1ELj4ELj1ELj16ENS_18Kernel_traits_baseILj1024ES2_ffffjLj128EEEEELb0ELb0ELb1EEEvNS_9BwdParamsE:
        /* <DEDUP_REMOVED lines=86> */
[----:B------:R-:W2:Y:S04]  /*0560*/  LDG.E.64 R38, desc[UR10][R4.64+0x700] ;  /* 0x0007000a04267981 */ /* 0x000ea8000c1e1b00 */
[----:B------:R-:W3:Y:S04]  /*0570*/  LDG.E.64 R42, desc[UR10][R4.64+0x600] ;  /* 0x0006000a042a7981 */ /* 0x000ee8000c1e1b00 */
[----:B------:R-:W4:Y:S04]  /*0580*/  LDG.E.64 R46, desc[UR10][R4.64+0x500] ;  /* 0x0005000a042e7981 */ /* 0x000f28000c1e1b00 */
[----:B------:R-:W5:Y:S04]  /*0590*/  LDG.E.64 R50, desc[UR10][R4.64+0x400] ;  /* 0x0004000a04327981 */ /* 0x000f68000c1e1b00 */
[----:B------:R-:W5:Y:S04]  /*05a0*/  LDG.E.64 R54, desc[UR10][R4.64+0x300] ;  /* 0x0003000a04367981 */ /* 0x000f68000c1e1b00 */
[----:B------:R-:W5:Y:S04]  /*05b0*/  LDG.E.64 R58, desc[UR10][R4.64+0x200] ;  /* 0x0002000a043a7981 */ /* 0x000f68000c1e1b00 */
[----:B------:R-:W5:Y:S01]  /*05c0*/  LDG.E.64 R62, desc[UR10][R4.64+0x100] ;  /* 0x0001000a043e7981 */ /* 0x000f62000c1e1b00 */
[----:B-1----:R-:W-:-:S03]  /*05d0*/  IMAD.WIDE.U32 R2, R6, 0x8, R2 ;  /* 0x0000000806027825 */ /* 0x002fc600078e0002 */
[----:B------:R0:W5:Y:S04]  /*05e0*/  LDG.E.64 R66, desc[UR10][R4.64] ;  /* 0x0000000a04427981 */ /* 0x000168000c1e1b00 */
[----:B------:R-:W5:Y:S04]  /*05f0*/  LDG.E.64 R6, desc[UR10][R2.64+0x700] ;  /* 0x0007000a02067981 */ /* 0x000f68000c1e1b00 */
[----:B------:R-:W5:Y:S04]  /*0600*/  LDG.E.64 R8, desc[UR10][R2.64+0x600] ;  /* 0x0006000a02087981 */ /* 0x000f68000c1e1b00 */
[----:B------:R-:W5:Y:S04]  /*0610*/  LDG.E.64 R10, desc[UR10][R2.64+0x500] ;  /* 0x0005000a020a7981 */ /* 0x000f68000c1e1b00 */
[----:B------:R-:W5:Y:S04]  /*0620*/  LDG.E.64 R12, desc[UR10][R2.64+0x400] ;  /* 0x0004000a020c7981 */ /* 0x000f68000c1e1b00 */
[----:B------:R-:W5:Y:S04]  /*0630*/  LDG.E.64 R14, desc[UR10][R2.64+0x300] ;  /* 0x0003000a020e7981 */ /* 0x000f68000c1e1b00 */
[----:B------:R-:W5:Y:S04]  /*0640*/  LDG.E.64 R16, desc[UR10][R2.64+0x200] ;  /* 0x0002000a02107981 */ /* 0x000f68000c1e1b00 */
[----:B------:R-:W5:Y:S04]  /*0650*/  LDG.E.64 R18, desc[UR10][R2.64+0x100] ;  /* 0x0001000a02127981 */ /* 0x000f68000c1e1b00 */
[----:B------:R2:W5:Y:S01]  /*0660*/  LDG.E.64 R20, desc[UR10][R2.64] ;  /* 0x0000000a02147981 */ /* 0x000562000c1e1b00 */
        /* <DEDUP_REMOVED lines=47> */
[----:B0-----:R-:W-:Y:S02]  /*0960*/  CS2R R4, SRZ ;  /* 0x0000000000047805 */ /* 0x001fe4000001ff00 */
[----:B------:R-:W-:Y:S02]  /*0970*/  CS2R R22, SRZ ;  /* 0x0000000000167805 */ /* 0x000fe4000001ff00 */
[----:B------:R-:W-:Y:S02]  /*0980*/  CS2R R24, SRZ ;  /* 0x0000000000187805 */ /* 0x000fe4000001ff00 */
[----:B------:R-:W-:Y:S01]  /*0990*/  CS2R R26, SRZ ;  /* 0x00000000001a7805 */ /* 0x000fe2000001ff00 */
[----:B--2---:R-:W-:Y:S01]  /*09a0*/  HADD2.F32 R2, -RZ, R38.H0_H0 ;  /* 0x20000026ff027230 */ /* 0x004fe20000004100 */
[--C-:B------:R-:W-:Y:S01]  /*09b0*/  SHF.R.U64 R38, R38, 0x10, R39.reuse ;  /* 0x0000001026267819 */ /* 0x100fe20000001227 */
[----:B------:R-:W-:Y:S01]  /*09c0*/  HADD2.F32 R3, -RZ, R39.H0_H0 ;  /* 0x20000027ff037230 */ /* 0x000fe20000004100 */
[----:B------:R-:W-:-:S02]  /*09d0*/  SHF.R.U32.HI R36, RZ, 0x10, R39 ;  /* 0x00000010ff247819 */ /* 0x000fc40000011627 */
[----:B------:R0:W-:Y:S01]  /*09e0*/  STL [R1+0x4c], R2 ;  /* 0x00004c0201007387 */ /* 0x0001e20000100800 */
[----:B------:R-:W-:Y:S01]  /*09f0*/  HADD2.F32 R68, -RZ, R38.H0_H0 ;  /* 0x20000026ff447230 */ /* 0x000fe20000004100 */
[----:B---3--:R-:W-:Y:S02]  /*0a00*/  SHF.R.U32.HI R40, RZ, 0x10, R43 ;  /* 0x00000010ff287819 */ /* 0x008fe4000001162b */
[----:B------:R1:W-:Y:S01]  /*0a10*/  STL [R1+0x3c], R3 ;  /* 0x00003c0301007387 */ /* 0x0003e20000100800 */
[----:B----4-:R-:W-:Y:S02]  /*0a20*/  SHF.R.U32.HI R44, RZ, 0x10, R47 ;  /* 0x00000010ff2c7819 */ /* 0x010fe4000001162f */
[----:B-----5:R-:W-:Y:S01]  /*0a30*/  SHF.R.U32.HI R48, RZ, 0x10, R51 ;  /* 0x00000010ff307819 */ /* 0x020fe20000011633 */
[----:B0-----:R-:W-:Y:S01]  /*0a40*/  HADD2.F32 R2, -RZ, R42.H0_H0 ;  /* 0x2000002aff027230 */ /* 0x001fe20000004100 */
[----:B------:R-:W-:Y:S02]  /*0a50*/  SHF.R.U64 R42, R42, 0x10, R43 ;  /* 0x000000102a2a7819 */ /* 0x000fe4000000122b */
[----:B------:R-:W-:Y:S01]  /*0a60*/  SHF.R.U32.HI R52, RZ, 0x10, R55 ;  /* 0x00000010ff347819 */ /* 0x000fe20000011637 */
[----:B-1----:R-:W-:Y:S01]  /*0a70*/  HADD2.F32 R3, -RZ, R43.H0_H0 ;  /* 0x2000002bff037230 */ /* 0x002fe20000004100 */
[----:B------:R0:W-:Y:S01]  /*0a80*/  STL [R1+0x6c], R2 ;  /* 0x00006c0201007387 */ /* 0x0001e20000100800 */
[----:B------:R-:W-:Y:S01]  /*0a90*/  HADD2.F32 R38, -RZ, R42.H0_H0 ;  /* 0x2000002aff267230 */ /* 0x000fe20000004100 */
[----:B------:R-:W-:-:S02]  /*0aa0*/  SHF.R.U32.HI R56, RZ, 0x10, R59 ;  /* 0x00000010ff387819 */ /* 0x000fc4000001163b */
[----:B------:R1:W-:Y:S01]  /*0ab0*/  STL [R1+0x5c], R3 ;  /* 0x00005c0301007387 */ /* 0x0003e20000100800 */
[----:B------:R-:W-:Y:S02]  /*0ac0*/  SHF.R.U32.HI R60, RZ, 0x10, R63 ;  /* 0x00000010ff3c7819 */ /* 0x000fe4000001163f */
[----:B------:R-:W-:Y:S01]  /*0ad0*/  SHF.R.U32.HI R64, RZ, 0x10, R67 ;  /* 0x00000010ff407819 */ /* 0x000fe20000011643 */
[----:B0-----:R-:W-:Y:S01]  /*0ae0*/  HADD2.F32 R2, -RZ, R46.H0_H0 ;  /* 0x2000002eff027230 */ /* 0x001fe20000004100 */
[----:B------:R-:W-:Y:S02]  /*0af0*/  SHF.R.U64 R46, R46, 0x10, R47 ;  /* 0x000000102e2e7819 */ /* 0x000fe4000000122f */
[--C-:B------:R-:W-:Y:S01]  /*0b00*/  SHF.R.U64 R39, R6, 0x10, R7.reuse ;  /* 0x0000001006277819 */ /* 0x100fe20000001207 */
[----:B-1----:R-:W-:Y:S01]  /*0b10*/  HADD2.F32 R3, -RZ, R47.H0_H0 ;  /* 0x2000002fff037230 */ /* 0x002fe20000004100 */
[----:B------:R0:W-:Y:S01]  /*0b20*/  STL [R1+0x8c], R2 ;  /* 0x00008c0201007387 */ /* 0x0001e20000100800 */
[----:B------:R-:W-:-:S02]  /*0b30*/  SHF.R.U32.HI R37, RZ, 0x10, R7 ;  /* 0x00000010ff257819 */ /* 0x000fc40000011607 */
[--C-:B------:R-:W-:Y:S01]  /*0b40*/  SHF.R.U64 R43, R8, 0x10, R9.reuse ;  /* 0x00000010082b7819 */ /* 0x100fe20000001209 */
[----:B------:R1:W-:Y:S01]  /*0b50*/  STL [R1+0x7c], R3 ;  /* 0x00007c0301007387 */ /* 0x0003e20000100800 */
[----:B------:R-:W-:Y:S01]  /*0b60*/  SHF.R.U32.HI R41, RZ, 0x10, R9 ;  /* 0x00000010ff297819 */ /* 0x000fe20000011609 */
[----:B------:R-:W-:Y:S01]  /*0b70*/  HADD2.F32 R37, -RZ, R37.H0_H0 ;  /* 0x20000025ff257230 */ /* 0x000fe20000004100 */
[--C-:B------:R-:W-:Y:S02]  /*0b80*/  SHF.R.U64 R47, R10, 0x10, R11.reuse ;  /* 0x000000100a2f7819 */ /* 0x100fe4000000120b */
[----:B------:R-:W-:Y:S01]  /*0b90*/  SHF.R.U32.HI R45, RZ, 0x10, R11 ;  /* 0x00000010ff2d7819 */ /* 0x000fe2000001160b */
[----:B0-----:R-:W-:Y:S01]  /*0ba0*/  HADD2.F32 R2, -RZ, R50.H0_H0 ;  /* 0x20000032ff027230 */ /* 0x001fe20000004100 */
[----:B------:R-:W-:Y:S02]  /*0bb0*/  SHF.R.U64 R50, R50, 0x10, R51 ;  /* 0x0000001032327819 */ /* 0x000fe40000001233 */
[--C-:B------:R-:W-:Y:S01]  /*0bc0*/  SHF.R.U32.HI R49, RZ, 0x10, R13.reuse ;  /* 0x00000010ff317819 */ /* 0x100fe2000001160d */
[----:B-1----:R-:W-:Y:S01]  /*0bd0*/  HADD2.F32 R3, -RZ, R51.H0_H0 ;  /* 0x20000033ff037230 */ /* 0x002fe20000004100 */
[----:B------:R0:W-:Y:S01]  /*0be0*/  STL [R1+0xac], R2 ;  /* 0x0000ac0201007387 */ /* 0x0001e20000100800 */
[----:B------:R-:W-:-:S02]  /*0bf0*/  SHF.R.U64 R51, R12, 0x10, R13 ;  /* 0x000000100c337819 */ /* 0x000fc4000000120d */
[----:B------:R-:W-:Y:S01]  /*0c00*/  SHF.R.U32.HI R53, RZ, 0x10, R15 ;  /* 0x00000010ff357819 */ /* 0x000fe2000001160f */
[----:B------:R1:W-:Y:S01]  /*0c10*/  STL [R1+0x9c], R3 ;  /* 0x00009c0301007387 */ /* 0x0003e20000100800 */
[----:B------:R-:W-:Y:S02]  /*0c20*/  SHF.R.U32.HI R57, RZ, 0x10, R17 ;  /* 0x00000010ff397819 */ /* 0x000fe40000011611 */
[----:B------:R-:W-:Y:S01]  /*0c30*/  SHF.R.U32.HI R61, RZ, 0x10, R19 ;  /* 0x00000010ff3d7819 */ /* 0x000fe20000011613 */
[----:B0-----:R-:W-:Y:S01]  /*0c40*/  HADD2.F32 R2, -RZ, R54.H0_H0 ;  /* 0x20000036ff027230 */ /* 0x001fe20000004100 */
[----:B------:R-:W-:Y:S02]  /*0c50*/  SHF.R.U64 R54, R54, 0x10, R55 ;  /* 0x0000001036367819 */ /* 0x000fe40000001237 */
[----:B------:R-:W-:Y:S01]  /*0c60*/  SHF.R.U32.HI R65, RZ, 0x10, R21 ;  /* 0x00000010ff417819 */ /* 0x000fe20000011615 */
[----:B-1----:R-:W-:Y:S01]  /*0c70*/  HADD2.F32 R3, -RZ, R55.H0_H0 ;  /* 0x20000037ff037230 */ /* 0x002fe20000004100 */
[----:B------:R0:W-:Y:S01]  /*0c80*/  STL [R1+0xcc], R2 ;  /* 0x0000cc0201007387 */ /* 0x0001e20000100800 */
[----:B------:R-:W-:-:S03]  /*0c90*/  SHF.R.U64 R55, R14, 0x10, R15 ;  /* 0x000000100e377819 */ /* 0x000fc6000000120f */
[----:B------:R1:W-:Y:S01]  /*0ca0*/  STL [R1+0xbc], R3 ;  /* 0x0000bc0301007387 */ /* 0x0003e20000100800 */
[----:B0-----:R-:W-:Y:S01]  /*0cb0*/  HADD2.F32 R2, -RZ, R58.H0_H0 ;  /* 0x2000003aff027230 */ /* 0x001fe20000004100 */
[----:B------:R-:W-:Y:S01]  /*0cc0*/  SHF.R.U64 R58, R58, 0x10, R59 ;  /* 0x000000103a3a7819 */ /* 0x000fe2000000123b */
[----:B-1----:R-:W-:-:S03]  /*0cd0*/  HADD2.F32 R3, -RZ, R59.H0_H0 ;  /* 0x2000003bff037230 */ /* 0x002fc60000004100 */
        /* <DEDUP_REMOVED lines=15> */
[----:B0-----:R-:W-:Y:S02]  /*0dd0*/  HADD2.F32 R2, -RZ, R6.H0_H0 ;  /* 0x20000006ff027230 */ /* 0x001fe40000004100 */
[----:B-1----:R-:W-:-:S03]  /*0de0*/  HADD2.F32 R3, -RZ, R7.H0_H0 ;  /* 0x20000007ff037230 */ /* 0x002fc60000004100 */
[----:B------:R0:W-:Y:S01]  /*0df0*/  STL [R1+0x50], R2 ;  /* 0x0000500201007387 */ /* 0x0001e20000100800 */
[----:B------:R-:W-:-:S03]  /*0e00*/  CS2R R6, SRZ ;  /* 0x0000000000067805 */ /* 0x000fc6000001ff00 */
        /* <DEDUP_REMOVED lines=35> */
[----:B------:R1:W-:Y:S04]  /*1040*/  STL [R1+0x120], R3 ;  /* 0x0001200301007387 */ /* 0x0003e80000100800 */
[----:B------:R-:W-:Y:S01]  /*1050*/  STL [R1+0x10], RZ ;  /* 0x000010ff01007387 */ /* 0x000fe20000100800 */
[----:B0-----:R-:W-:Y:S01]  /*1060*/  MOV R2, R0 ;  /* 0x0000000000027202 */ /* 0x001fe20000000f00 */
[----:B------:R-:W-:Y:S02]  /*1070*/  HADD2.F32 R0, -RZ, R36.H0_H0 ;  /* 0x20000024ff007230 */ /* 0x000fe40000004100 */
[----:B------:R-:W-:Y:S01]  /*1080*/  STL [R1+0xc], RZ ;  /* 0x00000cff01007387 */ /* 0x000fe20000100800 */
[----:B------:R-:W-:Y:S02]  /*1090*/  HADD2.F32 R36, -RZ, R40.H0_H0 ;  /* 0x20000028ff247230 */ /* 0x000fe40000004100 */
[----:B-1----:R-:W-:Y:S01]  /*10a0*/  HFMA2 R3, -RZ, RZ, 0, 0 ;  /* 0x00000000ff037431 */ /* 0x002fe200000001ff */
[----:B------:R-:W-:Y:S04]  /*10b0*/  STL [R1+0x8], RZ ;  /* 0x000008ff01007387 */ /* 0x000fe80000100800 */
        /* <DEDUP_REMOVED lines=9> */
[----:B------:R-:W-:Y:S04]  /*1150*/  STL [R1], RZ ;  /* 0x000000ff01007387 */ /* 0x000fe80000100800 */
[----:B------:R-:W-:Y:S04]  /*1160*/  STL [R1+0x44], R68 ;  /* 0x0000444401007387 */ /* 0x000fe80000100800 */
[----:B------:R0:W-:Y:S04]  /*1170*/  STL [R1+0x34], R0 ;  /* 0x0000340001007387 */ /* 0x0001e80000100800 */
[----:B------:R1:W-:Y:S04]  /*1180*/  STL [R1+0x64], R38 ;  /* 0x0000642601007387 */ /* 0x0003e80000100800 */
[----:B------:R2:W-:Y:S01]  /*1190*/  STL [R1+0x54], R36 ;  /* 0x0000542401007387 */ /* 0x0005e20000100800 */
[----:B0-----:R-:W-:-:S02]  /*11a0*/  HADD2.F32 R0, -RZ, R46.H0_H0 ;  /* 0x2000002eff007230 */ /* 0x001fc40000004100 */
[----:B-1----:R-:W-:-:S03]  /*11b0*/  HADD2.F32 R38, -RZ, R44.H0_H0 ;  /* 0x2000002cff267230 */ /* 0x002fc60000004100 */
[----:B------:R0:W-:Y:S01]  /*11c0*/  STL [R1+0x84], R0 ;  /* 0x0000840001007387 */ /* 0x0001e20000100800 */
[----:B--2---:R-:W-:-:S03]  /*11d0*/  HADD2.F32 R36, -RZ, R50.H0_H0 ;  /* 0x20000032ff247230 */ /* 0x004fc60000004100 */
[----:B------:R1:W-:Y:S04]  /*11e0*/  STL [R1+0x74], R38 ;  /* 0x0000742601007387 */ /* 0x0003e80000100800 */
[----:B------:R2:W-:Y:S01]  /*11f0*/  STL [R1+0xa4], R36 ;  /* 0x0000a42401007387 */ /* 0x0005e20000100800 */
[----:B0-----:R-:W-:Y:S02]  /*1200*/  HADD2.F32 R0, -RZ, R48.H0_H0 ;  /* 0x20000030ff007230 */ /* 0x001fe40000004100 */
        /* <DEDUP_REMOVED lines=15> */
[----:B------:R-:W-:Y:S04]  /*1300*/  STL [R1+0x124], R38 ;  /* 0x0001242601007387 */ /* 0x000fe80000100800 */
[----:B------:R1:W-:Y:S01]  /*1310*/  STL [R1+0x114], R36 ;  /* 0x0001142401007387 */ /* 0x0003e20000100800 */
[----:B0-----:R-:W-:-:S05]  /*1320*/  HADD2.F32 R0, -RZ, R39.H0_H0 ;  /* 0x20000027ff007230 */ /* 0x001fca0000004100 */
[----:B------:R0:W-:Y:S01]  /*1330*/  STL [R1+0x48], R0 ;  /* 0x0000480001007387 */ /* 0x0001e20000100800 */
[----:B-1----:R-:W-:-:S03]  /*1340*/  HADD2.F32 R36, -RZ, R43.H0_H0 ;  /* 0x2000002bff247230 */ /* 0x002fc60000004100 */
        /* <DEDUP_REMOVED lines=24> */
[----:B------:R1:W-:Y:S01]  /*14d0*/  STL [R1+0xf8], R37 ;  /* 0x0000f82501007387 */ /* 0x0003e20000100800 */
[----:B0-----:R-:W-:-:S05]  /*14e0*/  HADD2.F32 R0, -RZ, R65.H0_H0 ;  /* 0x20000041ff007230 */ /* 0x001fca0000004100 */
[----:B------:R1:W-:Y:S04]  /*14f0*/  STL [R1+0x118], R0 ;  /* 0x0001180001007387 */ /* 0x0003e80000100800 */
[----:B------:R1:W-:Y:S02]  /*1500*/  STL [R1+0x128], R36 ;  /* 0x0001282401007387 */ /* 0x0003e40000100800 */
.L_x_4471:
[----:B------:R-:W0:Y:S01]  /*1510*/  S2R R78, SR_TID.X ;  /* 0x00000000004e7919 */ /* 0x000e220000002100 */
[----:B------:R-:W2:Y:S01]  /*1520*/  LDC.64 R76, c[0x0][0x3c0] ;  /* 0x0000f000ff4c7b82 */ /* 0x000ea20000000a00 */
[C---:B-1----:R-:W-:Y:S01]  /*1530*/  IMAD R0, R2.reuse, UR13, RZ ;  /* 0x0000000d02007c24 */ /* 0x042fe2000f8e02ff */
[----:B------:R-:W3:Y:S04]  /*1540*/  LDL R141, [R1+0x124] ;  /* 0x00012400018d7983 */ /* 0x000ee80000100800 */
[----:B------:R-:W-:Y:S01]  /*1550*/  SHF.R.S32.HI R79, RZ, 0x1f, R0 ;  /* 0x0000001fff4f7819 */ /* 0x000fe20000011400 */
[----:B------:R-:W4:Y:S01]  /*1560*/  LDL R145, [R1+0x12c] ;  /* 0x00012c0001917983 */ /* 0x000f220000100800 */
[----:B------:R-:W1:Y:S08]  /*1570*/  LDC.64 R136, c[0x0][0x3a8] ;  /* 0x0000ea00ff887b82 */ /* 0x000e700000000a00 */
[----:B------:R-:W1:Y:S01]  /*1580*/  LDC.64 R82, c[0x0][0x3c8] ;  /* 0x0000f200ff527b82 */ /* 0x000e620000000a00 */
[----:B------:R-:W-:Y:S01]  /*1590*/  LEA.HI R79, R79, R0, RZ, 0x2 ;  /* 0x000000004f4f7211 */ /* 0x000fe200078f10ff */
[----:B------:R-:W4:Y:S04]  /*15a0*/  LDL R193, [R1+0x11c] ;  /* 0x00011c0001c17983 */ /* 0x000f280000100800 */
[----:B------:R-:W4:Y:S01]  /*15b0*/  LDL R194, [R1+0x120] ;  /* 0x0001200001c27983 */ /* 0x000f220000100800 */
[----:B--2---:R-:W-:Y:S01]  /*15c0*/  IMAD.WIDE R76, R2, 0x4, R76 ;  /* 0x00000004024c7825 */ /* 0x004fe200078e024c */
[----:B------:R-:W2:Y:S08]  /*15d0*/  LDC.64 R138, c[0x0][0x430] ;  /* 0x00010c00ff8a7b82 */ /* 0x000eb00000000a00 */
[----:B------:R-:W2:Y:S01]  /*15e0*/  LDC.64 R142, c[0x0][0x428] ;  /* 0x00010a00ff8e7b82 */ /* 0x000ea20000000a00 */
[----:B0-----:R-:W-:Y:S01]  /*15f0*/  LOP3.LUT R78, R78, 0x1f, RZ, 0xc0, !PT ;  /* 0x0000001f4e4e7812 */ /* 0x001fe200078ec0ff */
[----:B------:R1:W3:Y:S03]  /*1600*/  LDG.E R188, desc[UR10][R76.64] ;  /* 0x0000000a4cbc7981 */ /* 0x0002e6000c1e1900 */
[----:B------:R-:W-:Y:S01]  /*1610*/  LEA.HI.SX32 R187, R79, R78, 0x1e ;  /* 0x0000004e4fbb7211 */ /* 0x000fe200078ff2ff */
[----:B------:R-:W4:Y:S01]  /*1620*/  LDL R140, [R1+0x128] ;  /* 0x00012800018c7983 */ /* 0x000f220000100800 */
[----:B------:R-:W-:-:S02]  /*1630*/  ISETP.NE.AND P2, PT, RZ, UR12, PT ;  /* 0x0000000cff007c0c */ /* 0x000fc4000bf45270 */
[----:B------:R-:W-:Y:S01]  /*1640*/  ISETP.NE.U32.AND P0, PT, RZ, UR14, PT ;  /* 0x0000000eff007c0c */ /* 0x000fe2000bf05070 */
[----:B------:R-:W4:Y:S01]  /*1650*/  LDL R144, [R1+0x130] ;  /* 0x0001300001907983 */ /* 0x000f220000100800 */
[----:B-1----:R-:W-:-:S03]  /*1660*/  IMAD.WIDE.U32 R76, R187, 0x10, R136 ;  /* 0x00000010bb4c7825 */ /* 0x002fc600078e0088 */
[----:B------:R-:W4:Y:S01]  /*1670*/  LDL R197, [R1+0x10c] ;  /* 0x00010c0001c57983 */ /* 0x000f220000100800 */
[----:B------:R-:W-:-:S03]  /*1680*/  IMAD.WIDE R82, R2, 0x4, R82 ;  /* 0x0000000402527825 */ /* 0x000fc600078e0252 */
[----:B------:R-:W4:Y:S04]  /*1690*/  LDG.E.128 R76, desc[UR10][R76.64] ;  /* 0x0000000a4c4c7981 */ /* 0x000f28000c1e1d00 */
[----:B------:R-:W4:Y:S01]  /*16a0*/  LDG.E R181, desc[UR10][R82.64] ;  /* 0x0000000a52b57981 */ /* 0x000f22000c1e1900 */
[----:B--2---:R-:W-:-:S03]  /*16b0*/  IMAD.WIDE.U32 R80, R187, 0x10, R138 ;  /* 0x00000010bb507825 */ /* 0x004fc600078e008a */
[----:B------:R-:W2:Y:S01]  /*16c0*/  LDL R198, [R1+0x110] ;  /* 0x0001100001c67983 */ /* 0x000ea20000100800 */
[----:B------:R-:W-:-:S03]  /*16d0*/  IMAD.WIDE.U32 R84, R187, 0x10, R142 ;  /* 0x00000010bb547825 */ /* 0x000fc600078e008e */
[----:B------:R-:W2:Y:S04]  /*16e0*/  LDG.E.128 R80, desc[UR10][R80.64] ;  /* 0x0000000a50507981 */ /* 0x000ea8000c1e1d00 */
[----:B------:R-:W2:Y:S01]  /*16f0*/  LDG.E.128 R84, desc[UR10][R84.64] ;  /* 0x0000000a54547981 */ /* 0x000ea2000c1e1d00 */
[----:B------:R-:W-:-:S05]  /*1700*/  IADD3 R186, PT, PT, R187, 0x20, RZ ;  /* 0x00000020bbba7810 */ /* 0x000fca0007ffe0ff */
[----:B------:R-:W-:-:S04]  /*1710*/  IMAD.WIDE.U32 R92, R186, 0x10, R138 ;  /* 0x00000010ba5c7825 */ /* 0x000fc800078e008a */
[----:B------:R-:W-:Y:S02]  /*1720*/  IMAD.WIDE.U32 R96, R186, 0x10, R142 ;  /* 0x00000010ba607825 */ /* 0x000fe400078e008e */
[----:B------:R-:W2:Y:S04]  /*1730*/  LDG.E.128 R92, desc[UR10][R92.64] ;  /* 0x0000000a5c5c7981 */ /* 0x000ea8000c1e1d00 */
[----:B------:R-:W2:Y:S01]  /*1740*/  LDG.E.128 R96, desc[UR10][R96.64] ;  /* 0x0000000a60607981 */ /* 0x000ea2000c1e1d00 */
[----:B---3--:R-:W-:-:S05]  /*1750*/  FSEL R188, R188, RZ, !P2 ;  /* 0x000000ffbcbc7208 */ /* 0x008fca0005000000 */
[----:B----4-:R-:W-:-:S04]  /*1760*/  FADD.FTZ R77, -R188, R77 ;  /* 0x0000004dbc4d7221 */ /* 0x010fc80000010100 */
[----:B------:R-:W-:Y:S02]  /*1770*/  FMUL.FTZ R190, R181, R77 ;  /* 0x0000004db5be7220 */ /* 0x000fe40000410000 */
[----:B------:R-:W3:Y:S01]  /*1780*/  LDL R77, [R1+0x114] ;  /* 0x00011400014d7983 */ /* 0x000ee20000100800 */
[----:B------:R-:W-:-:S03]  /*1790*/  FADD.FTZ R0, -R188, R76 ;  /* 0x0000004cbc007221 */ /* 0x000fc60000010100 */
[----:B------:R-:W4:Y:S01]  /*17a0*/  LDL R76, [R1+0x118] ;  /* 0x00011800014c7983 */ /* 0x000f220000100800 */
[----:B------:R-:W-:Y:S01]  /*17b0*/  FMUL.FTZ R0, R181, R0 ;  /* 0x00000000b5007220 */ /* 0x000fe20000410000 */
[----:B--2---:R-:W-:Y:S01]  /*17c0*/  FMUL.FTZ R191, R141, R81 ;  /* 0x000000518dbf7220 */ /* 0x004fe20000410000 */
[C---:B------:R-:W-:Y:S01]  /*17d0*/  FADD.FTZ R232, R81.reuse, R232 ;  /* 0x000000e851e87221 */ /* 0x040fe20000010000 */
[----:B------:R-:W-:Y:S02]  /*17e0*/  FFMA.FTZ R211, R81, R190, R211 ;  /* 0x000000be51d37223 */ /* 0x000fe400000100d3 */
[----:B------:R-:W2:Y:S01]  /*17f0*/  LDL R81, [R1+0xfc] ;  /* 0x0000fc0001517983 */ /* 0x000ea20000100800 */
[----:B------:R-:W-:Y:S01]  /*1800*/  FMUL.FTZ R189, R145, R80 ;  /* 0x0000005091bd7220 */ /* 0x000fe20000410000 */
[C---:B------:R-:W-:Y:S01]  /*1810*/  FADD.FTZ R233, R80.reuse, R233 ;  /* 0x000000e950e97221 */ /* 0x040fe20000010000 */
[----:B------:R-:W-:Y:S01]  /*1820*/  FFMA.FTZ R210, R80, R0, R210 ;  /* 0x0000000050d27223 */ /* 0x000fe200000100d2 */
[----:B------:R-:W-:Y:S01]  /*1830*/  FMUL.FTZ R193, R193, R82 ;  /* 0x00000052c1c17220 */ /* 0x000fe20000410000 */
[----:B------:R-:W-:Y:S01]  /*1840*/  FADD.FTZ R79, -R188, R79 ;  /* 0x0000004fbc4f7221 */ /* 0x000fe20000010100 */
[----:B------:R-:W2:Y:S02]  /*1850*/  LDL R80, [R1+0x100] ;  /* 0x0001000001507983 */ /* 0x000ea40000100800 */
[----:B------:R-:W-:Y:S01]  /*1860*/  FFMA.FTZ R193, R194, R86, R193 ;  /* 0x00000056c2c17223 */ /* 0x000fe200000100c1 */
[----:B------:R-:W-:-:S02]  /*1870*/  FMUL.FTZ R194, R181, R79 ;  /* 0x0000004fb5c27220 */ /* 0x000fc40000410000 */
[----:B------:R-:W2:Y:S01]  /*1880*/  LDL R79, [R1+0xf4] ;  /* 0x0000f400014f7983 */ /* 0x000ea20000100800 */
[----:B------:R-:W-:Y:S02]  /*1890*/  ISETP.NE.AND.EX P0, PT, RZ, UR15, PT, P0 ;  /* 0x0000000fff007c0c */ /* 0x000fe4000bf05300 */
[----:B------:R-:W-:-:S05]  /*18a0*/  IADD3 R185, PT, PT, R187, 0x40, RZ ;  /* 0x00000040bbb97810 */ /* 0x000fca0007ffe0ff */
[----:B------:R-:W-:-:S04]  /*18b0*/  IMAD.WIDE.U32 R100, R185, 0x10, R136 ;  /* 0x00000010b9647825 */ /* 0x000fc800078e0088 */
[----:B------:R-:W-:Y:S01]  /*18c0*/  FADD.FTZ R78, -R188, R78 ;  /* 0x0000004ebc4e7221 */ /* 0x000fe20000010100 */
[C---:B------:R-:W-:Y:S01]  /*18d0*/  IMAD.WIDE.U32 R104, R185.reuse, 0x10, R138 ;  /* 0x00000010b9687825 */ /* 0x040fe200078e008a */
[----:B------:R-:W2:Y:S03]  /*18e0*/  LDG.E.128 R100, desc[UR10][R100.64] ;  /* 0x0000000a64647981 */ /* 0x000ea6000c1e1d00 */
[----:B------:R-:W-:-:S04]  /*18f0*/  IMAD.WIDE.U32 R108, R185, 0x10, R142 ;  /* 0x00000010b96c7825 */ /* 0x000fc800078e008e */
[----:B------:R-:W-:Y:S01]  /*1900*/  FMUL.FTZ R192, R181, R78 ;  /* 0x0000004eb5c07220 */ /* 0x000fe20000410000 */
[----:B------:R-:W2:Y:S01]  /*1910*/  LDG.E.128 R104, desc[UR10][R104.64] ;  /* 0x0000000a68687981 */ /* 0x000ea2000c1e1d00 */
[C---:B------:R-:W-:Y:S02]  /*1920*/  FADD.FTZ R231, R82.reuse, R231 ;  /* 0x000000e752e77221 */ /* 0x040fe40000010000 */
[----:B------:R-:W-:Y:S01]  /*1930*/  FFMA.FTZ R212, R82, R192, R212 ;  /* 0x000000c052d47223 */ /* 0x000fe200000100d4 */
[----:B------:R-:W2:Y:S04]  /*1940*/  LDG.E.128 R108, desc[UR10][R108.64] ;  /* 0x0000000a6c6c7981 */ /* 0x000ea8000c1e1d00 */
[----:B------:R-:W2:Y:S04]  /*1950*/  LDL R78, [R1+0xf8] ;  /* 0x0000f800014e7983 */ /* 0x000ea80000100800 */
[----:B------:R-:W2:Y:S01]  /*1960*/  LDL R82, [R1+0xf0] ;  /* 0x0000f00001527983 */ /* 0x000ea20000100800 */
[----:B---3--:R-:W-:-:S04]  /*1970*/  FMUL.FTZ R195, R77, R83 ;  /* 0x000000534dc37220 */ /* 0x008fc80000410000 */
[----:B----4-:R-:W-:Y:S02]  /*1980*/  FFMA.FTZ R195, R76, R87, R195 ;  /* 0x000000574cc37223 */ /* 0x010fe400000100c3 */
[----:B------:R-:W0:Y:S02]  /*1990*/  @P0 LDC.64 R76, c[0x0][0x438] ;  /* 0x00010e00ff4c0b82 */ /* 0x000e240000000a00 */
[----:B0-----:R-:W-:-:S05]  /*19a0*/  @P0 IMAD.WIDE.U32 R76, R187, 0x10, R76 ;  /* 0x00000010bb4c0825 */ /* 0x001fca00078e004c */
[----:B-----5:R0:W5:Y:S02]  /*19b0*/  @P0 LDG.E.128 R36, desc[UR10][R76.64] ;  /* 0x0000000a4c240981 */ /* 0x020164000c1e1d00 */
[----:B0-----:R-:W0:Y:S01]  /*19c0*/  @P0 LDC.64 R76, c[0x0][0x438] ;  /* 0x00010e00ff4c0b82 */ /* 0x001e220000000a00 */
[----:B--2---:R-:W-:Y:S02]  /*19d0*/  FMUL.FTZ R201, R81, R94 ;  /* 0x0000005e51c97220 */ /* 0x004fe40000410000 */
[----:B------:R-:W2:Y:S02]  /*19e0*/  LDL R81, [R1+0xe8] ;  /* 0x0000e80001517983 */ /* 0x000ea40000100800 */
[----:B------:R-:W-:Y:S02]  /*19f0*/  FFMA.FTZ R201, R80, R98, R201 ;  /* 0x0000006250c97223 */ /* 0x000fe400000100c9 */
[----:B------:R-:W3:Y:S01]  /*1a00*/  LDL R80, [R1+0xdc] ;  /* 0x0000dc0001507983 */ /* 0x000ee20000100800 */
[----:B0-----:R-:W-:-:S05]  /*1a10*/  @P0 IMAD.WIDE.U32 R76, R186, 0x10, R76 ;  /* 0x00000010ba4c0825 */ /* 0x001fca00078e004c */
[----:B------:R0:W5:Y:S04]  /*1a20*/  @P0 LDG.E.128 R40, desc[UR10][R76.64] ;  /* 0x0000000a4c280981 */ /* 0x000168000c1e1d00 */
[----:B------:R-:W0:Y:S04]  /*1a30*/  LDL R76, [R1+0xec] ;  /* 0x0000ec00014c7983 */ /* 0x000e280000100800 */
[----:B------:R-:W4:Y:S01]  /*1a40*/  LDL R77, [R1+0xe4] ;  /* 0x0000e400014d7983 */ /* 0x000f220000100800 */
[----:B------:R-:W-:-:S03]  /*1a50*/  FMUL.FTZ R203, R79, R95 ;  /* 0x0000005f4fcb7220 */ /* 0x000fc60000410000 */
[----:B------:R-:W3:Y:S01]  /*1a60*/  LDL R79, [R1+0xe0] ;  /* 0x0000e000014f7983 */ /* 0x000ee20000100800 */
[----:B------:R-:W-:Y:S01]  /*1a70*/  IADD3 R184, PT, PT, R187, 0x60, RZ ;  /* 0x00000060bbb87810 */ /* 0x000fe20007ffe0ff */
[----:B------:R-:W-:-:S04]  /*1a80*/  FADD.FTZ R100, -R188, R100 ;  /* 0x00000064bc647221 */ /* 0x000fc80000010100 */
[----:B------:R-:W-:-:S04]  /*1a90*/  IMAD.WIDE.U32 R112, R184, 0x10, R136 ;  /* 0x00000010b8707825 */ /* 0x000fc800078e0088 */
[C---:B------:R-:W-:Y:S01]  /*1aa0*/  FADD.FTZ R230, R83.reuse, R230 ;  /* 0x000000e653e67221 */ /* 0x040fe20000010000 */
[----:B------:R-:W-:Y:S01]  /*1ab0*/  FFMA.FTZ R213, R83, R194, R213 ;  /* 0x000000c253d57223 */ /* 0x000fe200000100d5 */
[----:B------:R-:W-:Y:S01]  /*1ac0*/  FMUL.FTZ R100, R181, R100 ;  /* 0x00000064b5647220 */ /* 0x000fe20000410000 */
[----:B------:R-:W-:Y:S01]  /*1ad0*/  IMAD.WIDE.U32 R116, R184, 0x10, R138 ;  /* 0x00000010b8747825 */ /* 0x000fe200078e008a */
[----:B------:R-:W3:Y:S03]  /*1ae0*/  LDL R83, [R1+0xd4] ;  /* 0x0000d40001537983 */ /* 0x000ee60000100800 */
[----:B------:R-:W-:Y:S01]  /*1af0*/  FADD.FTZ R101, -R188, R101 ;  /* 0x00000065bc657221 */ /* 0x000fe20000010100 */
[C---:B------:R-:W-:Y:S01]  /*1b00*/  FADD.FTZ R29, R85.reuse, R29 ;  /* 0x0000001d551d7221 */ /* 0x040fe20000010000 */
[----:B------:R-:W-:Y:S01]  /*1b10*/  FFMA.FTZ R163, R85, R190, R163 ;  /* 0x000000be55a37223 */ /* 0x000fe200000100a3 */
[----:B------:R-:W3:Y:S01]  /*1b20*/  LDG.E.128 R112, desc[UR10][R112.64] ;  /* 0x0000000a70707981 */ /* 0x000ee2000c1e1d00 */
[----:B------:R-:W-:Y:S01]  /*1b30*/  FFMA.FTZ R191, R140, R85, R191 ;  /* 0x000000558cbf7223 */ /* 0x000fe200000100bf */
[----:B------:R-:W-:-:S04]  /*1b40*/  IMAD.WIDE.U32 R120, R184, 0x10, R142 ;  /* 0x00000010b8787825 */ /* 0x000fc800078e008e */
[----:B------:R-:W-:Y:S01]  /*1b50*/  FFMA.FTZ R203, R78, R99, R203 ;  /* 0x000000634ecb7223 */ /* 0x000fe200000100cb */
[----:B------:R-:W3:Y:S01]  /*1b60*/  LDL R85, [R1+0x104] ;  /* 0x0001040001557983 */ /* 0x000ee20000100800 */
[C---:B------:R-:W-:Y:S01]  /*1b70*/  FADD.FTZ R156, R108.reuse, R156 ;  /* 0x0000009c6c9c7221 */ /* 0x040fe20000010000 */
[----:B------:R-:W-:Y:S01]  /*1b80*/  FFMA.FTZ R22, R108, R100, R22 ;  /* 0x000000646c167223 */ /* 0x000fe20000010016 */
[----:B------:R-:W-:Y:S01]  /*1b90*/  FMUL.FTZ R101, R181, R101 ;  /* 0x00000065b5657220 */ /* 0x000fe20000410000 */
[----:B------:R-:W3:Y:S01]  /*1ba0*/  LDL R78, [R1+0xd8] ;  /* 0x0000d800014e7983 */ /* 0x000ee20000100800 */
[C---:B------:R-:W-:Y:S01]  /*1bb0*/  FADD.FTZ R30, R84.reuse, R30 ;  /* 0x0000001e541e7221 */ /* 0x040fe20000010000 */
[----:B------:R-:W-:Y:S01]  /*1bc0*/  FFMA.FTZ R164, R84, R0, R164 ;  /* 0x0000000054a47223 */ /* 0x000fe200000100a4 */
[----:B------:R-:W-:Y:S01]  /*1bd0*/  FFMA.FTZ R189, R144, R84, R189 ;  /* 0x0000005490bd7223 */ /* 0x000fe200000100bd */
[----:B------:R-:W3:Y:S01]  /*1be0*/  LDG.E.128 R116, desc[UR10][R116.64] ;  /* 0x0000000a74747981 */ /* 0x000ee2000c1e1d00 */
[C---:B------:R-:W-:Y:S01]  /*1bf0*/  FADD.FTZ R155, R109.reuse, R155 ;  /* 0x0000009b6d9b7221 */ /* 0x040fe20000010000 */
[----:B------:R-:W-:-:S02]  /*1c00*/  FFMA.FTZ R21, R109, R101, R21 ;  /* 0x000000656d157223 */ /* 0x000fc40000010015 */
[----:B------:R-:W3:Y:S01]  /*1c10*/  LDL R84, [R1+0x108] ;  /* 0x0001080001547983 */ /* 0x000ee20000100800 */
[----:B------:R-:W-:-:S03]  /*1c20*/  FADD.FTZ R102, -R188, R102 ;  /* 0x00000066bc667221 */ /* 0x000fc60000010100 */
[----:B------:R-:W3:Y:S01]  /*1c30*/  LDG.E.128 R120, desc[UR10][R120.64] ;  /* 0x0000000a78787981 */ /* 0x000ee2000c1e1d00 */
[C---:B------:R-:W-:Y:S01]  /*1c40*/  FADD.FTZ R225, R104.reuse, R225 ;  /* 0x000000e168e17221 */ /* 0x040fe20000010000 */
[----:B------:R-:W-:Y:S01]  /*1c50*/  FFMA.FTZ R218, R104, R100, R218 ;  /* 0x0000006468da7223 */ /* 0x000fe200000100da */
[----:B------:R-:W-:Y:S01]  /*1c60*/  FADD.FTZ R154, R110, R154 ;  /* 0x0000009a6e9a7221 */ /* 0x000fe20000010000 */
[----:B0-----:R-:W-:-:S04]  /*1c70*/  FMUL.FTZ R76, R76, R104 ;  /* 0x000000684c4c7220 */ /* 0x001fc80000410000 */
[----:B------:R-:W-:Y:S01]  /*1c80*/  FFMA.FTZ R108, R82, R108, R76 ;  /* 0x0000006c526c7223 */ /* 0x000fe2000001004c */
[----:B----4-:R-:W-:Y:S01]  /*1c90*/  FMUL.FTZ R76, R77, R105 ;  /* 0x000000694d4c7220 */ /* 0x010fe20000410000 */
[----:B------:R-:W4:Y:S03]  /*1ca0*/  LDL R82, [R1+0xcc] ;  /* 0x0000cc0001527983 */ /* 0x000f260000100800 */
[----:B--2---:R-:W-:Y:S01]  /*1cb0*/  FFMA.FTZ R109, R81, R109, R76 ;  /* 0x0000006d516d7223 */ /* 0x004fe2000001004c */
[----:B------:R-:W2:Y:S01]  /*1cc0*/  LDL R77, [R1+0xd0] ;  /* 0x0000d000014d7983 */ /* 0x000ea20000100800 */
[----:B---3--:R-:W-:-:S03]  /*1cd0*/  FMUL.FTZ R76, R80, R106 ;  /* 0x0000006a504c7220 */ /* 0x008fc60000410000 */
[----:B------:R-:W3:Y:S01]  /*1ce0*/  LDL R81, [R1+0xc4] ;  /* 0x0000c40001517983 */ /* 0x000ee20000100800 */
[----:B------:R-:W-:-:S03]  /*1cf0*/  FMUL.FTZ R104, R181, R102 ;  /* 0x00000066b5687220 */ /* 0x000fc60000410000 */
[----:B------:R-:W3:Y:S01]  /*1d00*/  LDL R80, [R1+0xc8] ;  /* 0x0000c80001507983 */ /* 0x000ee20000100800 */
[----:B------:R-:W-:Y:S01]  /*1d10*/  FFMA.FTZ R20, R110, R104, R20 ;  /* 0x000000686e147223 */ /* 0x000fe20000010014 */
[----:B------:R-:W-:Y:S02]  /*1d20*/  FFMA.FTZ R110, R79, R110, R76 ;  /* 0x0000006e4f6e7223 */ /* 0x000fe4000001004c */
[----:B------:R-:W3:Y:S01]  /*1d30*/  LDL R79, [R1+0xbc] ;  /* 0x0000bc00014f7983 */ /* 0x000ee20000100800 */
[----:B------:R-:W-:Y:S01]  /*1d40*/  FADD.FTZ R103, -R188, R103 ;  /* 0x00000067bc677221 */ /* 0x000fe20000010100 */
[----:B------:R-:W-:Y:S01]  /*1d50*/  IADD3 R183, PT, PT, R187, 0x80, RZ ;  /* 0x00000080bbb77810 */ /* 0x000fe20007ffe0ff */
[C---:B------:R-:W-:Y:S01]  /*1d60*/  FADD.FTZ R223, R106.reuse, R223 ;  /* 0x000000df6adf7221 */ /* 0x040fe20000010000 */
[----:B------:R-:W-:Y:S01]  /*1d70*/  FFMA.FTZ R220, R106, R104, R220 ;  /* 0x000000686adc7223 */ /* 0x000fe200000100dc */
[C---:B------:R-:W-:Y:S01]  /*1d80*/  FADD.FTZ R224, R105.reuse, R224 ;  /* 0x000000e069e07221 */ /* 0x040fe20000010000 */
[----:B------:R-:W-:Y:S01]  /*1d90*/  FFMA.FTZ R219, R105, R101, R219 ;  /* 0x0000006569db7223 */ /* 0x000fe200000100db */
[----:B------:R-:W-:Y:S01]  /*1da0*/  FMUL.FTZ R106, R181, R103 ;  /* 0x00000067b56a7220 */ /* 0x000fe20000410000 */
[----:B------:R-:W-:Y:S01]  /*1db0*/  FMUL.FTZ R76, R83, R107 ;  /* 0x0000006b534c7220 */ /* 0x000fe20000410000 */
[----:B------:R-:W-:Y:S01]  /*1dc0*/  FADD.FTZ R105, -R188, R112 ;  /* 0x00000070bc697221 */ /* 0x000fe20000010100 */
[----:B------:R-:W-:-:S04]  /*1dd0*/  IMAD.WIDE.U32 R124, R183, 0x10, R136 ;  /* 0x00000010b77c7825 */ /* 0x000fc800078e0088 */
[----:B------:R-:W-:Y:S01]  /*1de0*/  FMUL.FTZ R199, R85, R93 ;  /* 0x0000005d55c77220 */ /* 0x000fe20000410000 */
[C---:B------:R-:W-:Y:S01]  /*1df0*/  FADD.FTZ R153, R111.reuse, R153 ;  /* 0x000000996f997221 */ /* 0x040fe20000010000 */
[-C--:B------:R-:W-:Y:S01]  /*1e00*/  FFMA.FTZ R19, R111, R106.reuse, R19 ;  /* 0x0000006a6f137223 */ /* 0x080fe20000010013 */
[----:B------:R-:W-:Y:S01]  /*1e10*/  FFMA.FTZ R111, R78, R111, R76 ;  /* 0x0000006f4e6f7223 */ /* 0x000fe2000001004c */
[C---:B------:R-:W-:Y:S01]  /*1e20*/  FADD.FTZ R222, R107.reuse, R222 ;  /* 0x000000de6bde7221 */ /* 0x040fe20000010000 */
[----:B------:R-:W-:Y:S01]  /*1e30*/  FFMA.FTZ R221, R107, R106, R221 ;  /* 0x0000006a6bdd7223 */ /* 0x000fe200000100dd */
[----:B------:R-:W-:Y:S01]  /*1e40*/  FMUL.FTZ R105, R181, R105 ;  /* 0x00000069b5697220 */ /* 0x000fe20000410000 */
[----:B------:R-:W-:Y:S01]  /*1e50*/  FADD.FTZ R107, -R188, R113 ;  /* 0x00000071bc6b7221 */ /* 0x000fe20000010100 */
[----:B------:R-:W-:-:S04]  /*1e60*/  IMAD.WIDE.U32 R128, R183, 0x10, R138 ;  /* 0x00000010b7807825 */ /* 0x000fc800078e008a */
[----:B------:R-:W-:Y:S01]  /*1e70*/  FFMA.FTZ R199, R84, R97, R199 ;  /* 0x0000006154c77223 */ /* 0x000fe200000100c7 */
[----:B------:R-:W3:Y:S01]  /*1e80*/  LDL R78, [R1+0xc0] ;  /* 0x0000c000014e7983 */ /* 0x000ee20000100800 */
[C---:B------:R-:W-:Y:S01]  /*1e90*/  FADD.FTZ R152, R120.reuse, R152 ;  /* 0x0000009878987221 */ /* 0x040fe20000010000 */
[----:B------:R-:W-:Y:S01]  /*1ea0*/  FFMA.FTZ R18, R120, R105, R18 ;  /* 0x0000006978127223 */ /* 0x000fe20000010012 */
[----:B------:R-:W-:Y:S01]  /*1eb0*/  IMAD.WIDE.U32 R132, R183, 0x10, R142 ;  /* 0x00000010b7847825 */ /* 0x000fe200078e008e */
[----:B------:R-:W3:Y:S03]  /*1ec0*/  LDG.E.128 R124, desc[UR10][R124.64] ;  /* 0x0000000a7c7c7981 */ /* 0x000ee6000c1e1d00 */
[----:B------:R-:W-:Y:S01]  /*1ed0*/  FMUL.FTZ R107, R181, R107 ;  /* 0x0000006bb56b7220 */ /* 0x000fe20000410000 */
[----:B------:R-:W-:Y:S01]  /*1ee0*/  FADD.FTZ R151, R121, R151 ;  /* 0x0000009779977221 */ /* 0x000fe20000010000 */
[----:B------:R-:W-:Y:S01]  /*1ef0*/  IADD3 R182, PT, PT, R187, 0xa0, RZ ;  /* 0x000000a0bbb67810 */ /* 0x000fe20007ffe0ff */
[----:B------:R-:W3:Y:S01]  /*1f00*/  LDL R84, [R1+0xb4] ;  /* 0x0000b40001547983 */ /* 0x000ee20000100800 */
[----:B------:R-:W-:Y:S01]  /*1f10*/  FFMA.FTZ R17, R121, R107, R17 ;  /* 0x0000006b79117223 */ /* 0x000fe20000010011 */
[----:B------:R-:W-:Y:S01]  /*1f20*/  FADD.FTZ R150, R122, R150 ;  /* 0x000000967a967221 */ /* 0x000fe20000010000 */
[----:B------:R-:W-:Y:S01]  /*1f30*/  IMAD.WIDE.U32 R88, R186, 0x10, R136 ;  /* 0x00000010ba587825 */ /* 0x000fe200078e0088 */
[----:B------:R-:W3:Y:S03]  /*1f40*/  LDG.E.128 R128, desc[UR10][R128.64] ;  /* 0x0000000a80807981 */ /* 0x000ee6000c1e1d00 */
[----:B------:R-:W-:Y:S01]  /*1f50*/  FADD.FTZ R149, R123, R149 ;  /* 0x000000957b957221 */ /* 0x000fe20000010000 */
[C---:B------:R-:W-:Y:S01]  /*1f60*/  FADD.FTZ R161, R87.reuse, R161 ;  /* 0x000000a157a17221 */ /* 0x040fe20000010000 */
[----:B------:R-:W-:Y:S01]  /*1f70*/  FFMA.FTZ R27, R87, R194, R27 ;  /* 0x000000c2571b7223 */ /* 0x000fe2000001001b */
[----:B------:R-:W3:Y:S01]  /*1f80*/  LDL R83, [R1+0xac] ;  /* 0x0000ac0001537983 */ /* 0x000ee20000100800 */
[C---:B------:R-:W-:Y:S01]  /*1f90*/  FADD.FTZ R162, R86.reuse, R162 ;  /* 0x000000a256a27221 */ /* 0x040fe20000010000 */
[----:B------:R-:W-:Y:S01]  /*1fa0*/  FFMA.FTZ R28, R86, R192, R28 ;  /* 0x000000c0561c7223 */ /* 0x000fe2000001001c */
[----:B------:R-:W-:Y:S01]  /*1fb0*/  FADD.FTZ R245, R116, R245 ;  /* 0x000000f574f57221 */ /* 0x000fe20000010000 */
[----:B------:R-:W3:Y:S01]  /*1fc0*/  LDG.E.128 R132, desc[UR10][R132.64] ;  /* 0x0000000a84847981 */ /* 0x000ee2000c1e1d00 */
[----:B------:R-:W-:Y:S01]  /*1fd0*/  FADD.FTZ R244, R117, R244 ;  /* 0x000000f475f47221 */ /* 0x000fe20000010000 */
[----:B------:R-:W-:Y:S01]  /*1fe0*/  FADD.FTZ R242, R119, R242 ;  /* 0x000000f277f27221 */ /* 0x000fe20000010000 */
[----:B------:R-:W-:Y:S01]  /*1ff0*/  FADD.FTZ R243, R118, R243 ;  /* 0x000000f376f37221 */ /* 0x000fe20000010000 */
[----:B------:R-:W-:Y:S01]  /*2000*/  FMUL.FTZ R197, R197, R92 ;  /* 0x0000005cc5c57220 */ /* 0x000fe20000410000 */
[----:B------:R-:W-:Y:S01]  /*2010*/  FADD.FTZ R158, R98, R158 ;  /* 0x0000009e629e7221 */ /* 0x000fe20000010000 */
[----:B------:R-:W-:Y:S01]  /*2020*/  FADD.FTZ R157, R99, R157 ;  /* 0x0000009d639d7221 */ /* 0x000fe20000010000 */
[----:B------:R-:W-:Y:S01]  /*2030*/  FADD.FTZ R229, R92, R229 ;  /* 0x000000e55ce57221 */ /* 0x000fe20000010000 */
[----:B------:R-:W-:Y:S01]  /*2040*/  FADD.FTZ R228, R93, R228 ;  /* 0x000000e45de47221 */ /* 0x000fe20000010000 */
[----:B------:R-:W-:Y:S01]  /*2050*/  FADD.FTZ R160, R96, R160 ;  /* 0x000000a060a07221 */ /* 0x000fe20000010000 */
[----:B------:R-:W-:Y:S01]  /*2060*/  FADD.FTZ R159, R97, R159 ;  /* 0x0000009f619f7221 */ /* 0x000fe20000010000 */
[----:B------:R-:W0:Y:S01]  /*2070*/  @P0 LDC.64 R102, c[0x0][0x438] ;  /* 0x00010e00ff660b82 */ /* 0x000e220000000a00 */
[----:B----4-:R-:W-:Y:S01]  /*2080*/  FMUL.FTZ R76, R82, R116 ;  /* 0x00000074524c7220 */ /* 0x010fe20000410000 */
[----:B------:R-:W-:Y:S01]  /*2090*/  FADD.FTZ R112, -R188, R114 ;  /* 0x00000072bc707221 */ /* 0x000fe20000010100 */
[----:B------:R-:W4:Y:S02]  /*20a0*/  LDL R82, [R1+0xb0] ;  /* 0x0000b00001527983 */ /* 0x000f240000100800 */
[----:B--2---:R-:W-:-:S02]  /*20b0*/  FFMA.FTZ R120, R77, R120, R76 ;  /* 0x000000784d787223 */ /* 0x004fc4000001004c */
[----:B------:R-:W2:Y:S01]  /*20c0*/  LDL R77, [R1+0xb8] ;  /* 0x0000b800014d7983 */ /* 0x000ea20000100800 */
[----:B---3--:R-:W-:-:S03]  /*20d0*/  FMUL.FTZ R76, R81, R117 ;  /* 0x00000075514c7220 */ /* 0x008fc60000410000 */
[----:B------:R-:W3:Y:S01]  /*20e0*/  LDL.LU R81, [R1] ;  /* 0x0000000001517983 */ /* 0x000ee20000300800 */
[----:B------:R-:W-:-:S03]  /*20f0*/  FFMA.FTZ R121, R80, R121, R76 ;  /* 0x0000007950797223 */ /* 0x000fc6000001004c */
[----:B------:R-:W4:Y:S01]  /*2100*/  LDL.LU R80, [R1+0x10] ;  /* 0x0000100001507983 */ /* 0x000f220000300800 */
[----:B------:R-:W-:-:S03]  /*2110*/  FMUL.FTZ R76, R79, R118 ;  /* 0x000000764f4c7220 */ /* 0x000fc60000410000 */
[----:B------:R-:W4:Y:S01]  /*2120*/  LDL R79, [R1+0xa4] ;  /* 0x0000a400014f7983 */ /* 0x000f220000100800 */
[C---:B------:R-:W-:Y:S01]  /*2130*/  FMUL.FTZ R112, R181.reuse, R112 ;  /* 0x00000070b5707220 */ /* 0x040fe20000410000 */
[----:B------:R-:W-:Y:S01]  /*2140*/  FADD.FTZ R114, -R188, R115 ;  /* 0x00000073bc727221 */ /* 0x000fe20000010100 */
[----:B------:R-:W-:Y:S01]  /*2150*/  IMAD.WIDE.U32 R136, R182, 0x10, R136 ;  /* 0x00000010b6887825 */ /* 0x000fe200078e0088 */
[----:B------:R-:W4:Y:S03]  /*2160*/  LDG.E.128 R88, desc[UR10][R88.64] ;  /* 0x0000000a58587981 */ /* 0x000f26000c1e1d00 */
[----:B------:R-:W-:Y:S01]  /*2170*/  FFMA.FTZ R16, R122, R112, R16 ;  /* 0x000000707a107223 */ /* 0x000fe20000010010 */
[----:B------:R-:W-:Y:S01]  /*2180*/  FMUL.FTZ R114, R181, R114 ;  /* 0x00000072b5727220 */ /* 0x000fe20000410000 */
[----:B------:R-:W-:Y:S02]  /*2190*/  IMAD.WIDE.U32 R140, R182, 0x10, R138 ;  /* 0x00000010b68c7825 */ /* 0x000fe400078e008a */
[----:B------:R-:W4:Y:S02]  /*21a0*/  LDG.E.128 R136, desc[UR10][R136.64] ;  /* 0x0000000a88887981 */ /* 0x000f24000c1e1d00 */
[----:B------:R-:W-:Y:S01]  /*21b0*/  FFMA.FTZ R15, R123, R114, R15 ;  /* 0x000000727b0f7223 */ /* 0x000fe2000001000f */
[----:B------:R-:W-:-:S02]  /*21c0*/  FFMA.FTZ R122, R78, R122, R76 ;  /* 0x0000007a4e7a7223 */ /* 0x000fc4000001004c */
[----:B------:R-:W4:Y:S01]  /*21d0*/  LDL R78, [R1+0xa8] ;  /* 0x0000a800014e7983 */ /* 0x000f220000100800 */
[----:B------:R-:W-:-:S03]  /*21e0*/  FADD.FTZ R113, -R188, R124 ;  /* 0x0000007cbc717221 */ /* 0x000fc60000010100 */
[----:B------:R-:W4:Y:S01]  /*21f0*/  LDL.LU R87, [R1+0xc] ;  /* 0x00000c0001577983 */ /* 0x000f220000300800 */
[----:B------:R-:W-:Y:S01]  /*2200*/  FMUL.FTZ R76, R84, R119 ;  /* 0x00000077544c7220 */ /* 0x000fe20000410000 */
[----:B------:R-:W-:Y:S02]  /*2210*/  FMUL.FTZ R113, R181, R113 ;  /* 0x00000071b5717220 */ /* 0x000fe40000410000 */
[----:B------:R-:W4:Y:S01]  /*2220*/  LDL R86, [R1+0x9c] ;  /* 0x00009c0001567983 */ /* 0x000f220000100800 */
[----:B------:R-:W-:-:S03]  /*2230*/  IMAD.WIDE.U32 R144, R182, 0x10, R142 ;  /* 0x00000010b6907825 */ /* 0x000fc600078e008e */
[----:B------:R-:W4:Y:S01]  /*2240*/  LDG.E.128 R140, desc[UR10][R140.64] ;  /* 0x0000000a8c8c7981 */ /* 0x000f22000c1e1d00 */
[C---:B------:R-:W-:Y:S01]  /*2250*/  FADD.FTZ R148, R132.reuse, R148 ;  /* 0x0000009484947221 */ /* 0x040fe20000010000 */
[----:B------:R-:W-:Y:S01]  /*2260*/  FFMA.FTZ R14, R132, R113, R14 ;  /* 0x00000071840e7223 */ /* 0x000fe2000001000e */
[C---:B---3--:R-:W-:Y:S01]  /*2270*/  FADD.FTZ R81, R128.reuse, R81 ;  /* 0x0000005180517221 */ /* 0x048fe20000010000 */
[----:B--2---:R-:W-:Y:S01]  /*2280*/  FFMA.FTZ R123, R77, R123, R76 ;  /* 0x0000007b4d7b7223 */ /* 0x004fe2000001004c */
[----:B------:R-:W-:Y:S01]  /*2290*/  FMUL.FTZ R76, R83, R128 ;  /* 0x00000080534c7220 */ /* 0x000fe20000410000 */
[----:B------:R-:W2:Y:S01]  /*22a0*/  LDL R77, [R1+0xa0] ;  /* 0x0000a000014d7983 */ /* 0x000ea20000100800 */
[----:B----4-:R-:W-:Y:S02]  /*22b0*/  FFMA.FTZ R80, R128, R113, R80 ;  /* 0x0000007180507223 */ /* 0x010fe40000010050 */
[----:B------:R-:W-:Y:S01]  /*22c0*/  FFMA.FTZ R132, R82, R132, R76 ;  /* 0x0000008452847223 */ /* 0x000fe2000001004c */
[----:B------:R-:W3:Y:S04]  /*22d0*/  LDL.LU R85, [R1+0x8] ;  /* 0x0000080001557983 */ /* 0x000ee80000300800 */
[----:B------:R-:W4:Y:S04]  /*22e0*/  LDL R84, [R1+0x94] ;  /* 0x0000940001547983 */ /* 0x000f280000100800 */
[----:B------:R-:W4:Y:S04]  /*22f0*/  LDL R83, [R1+0x98] ;  /* 0x0000980001537983 */ /* 0x000f280000100800 */
[----:B------:R-:W4:Y:S01]  /*2300*/  LDL.LU R82, [R1+0x4] ;  /* 0x0000040001527983 */ /* 0x000f220000300800 */
[----:B------:R-:W-:-:S03]  /*2310*/  FMUL.FTZ R76, R79, R129 ;  /* 0x000000814f4c7220 */ /* 0x000fc60000410000 */
[----:B------:R1:W-:Y:S01]  /*2320*/  STL [R1], R81 ;  /* 0x0000005101007387 */ /* 0x0003e20000100800 */
[----:B------:R-:W-:Y:S01]  /*2330*/  FFMA.FTZ R234, R116, R105, R234 ;  /* 0x0000006974ea7223 */ /* 0x000fe200000100ea */
[----:B------:R-:W-:Y:S01]  /*2340*/  FFMA.FTZ R235, R117, R107, R235 ;  /* 0x0000006b75eb7223 */ /* 0x000fe200000100eb */
[----:B------:R-:W-:Y:S01]  /*2350*/  FFMA.FTZ R237, R119, R114, R237 ;  /* 0x0000007277ed7223 */ /* 0x000fe200000100ed */
[----:B------:R-:W-:Y:S01]  /*2360*/  FFMA.FTZ R236, R118, R112, R236 ;  /* 0x0000007076ec7223 */ /* 0x000fe200000100ec */
[----:B------:R-:W-:Y:S01]  /*2370*/  FADD.FTZ R35, R133, R35 ;  /* 0x0000002385237221 */ /* 0x000fe20000010000 */
[C---:B------:R-:W-:Y:S01]  /*2380*/  FADD.FTZ R88, -R188.reuse, R88 ;  /* 0x00000058bc587221 */ /* 0x040fe20000010100 */
[----:B------:R-:W-:Y:S01]  /*2390*/  FADD.FTZ R89, -R188, R89 ;  /* 0x00000059bc597221 */ /* 0x000fe20000010100 */
[----:B------:R-:W-:Y:S01]  /*23a0*/  FADD.FTZ R34, R134, R34 ;  /* 0x0000002286227221 */ /* 0x000fe20000010000 */
[C---:B------:R-:W-:Y:S01]  /*23b0*/  FADD.FTZ R90, -R188.reuse, R90 ;  /* 0x0000005abc5a7221 */ /* 0x040fe20000010100 */
[----:B-1----:R-:W4:Y:S04]  /*23c0*/  LDL R81, [R1+0x8c] ;  /* 0x00008c0001517983 */ /* 0x002f280000100800 */
[----:B------:R1:W-:Y:S01]  /*23d0*/  STL [R1+0x10], R80 ;  /* 0x0000105001007387 */ /* 0x0003e20000100800 */
[----:B------:R-:W-:Y:S01]  /*23e0*/  FADD.FTZ R91, -R188, R91 ;  /* 0x0000005bbc5b7221 */ /* 0x000fe20000010100 */
[----:B------:R-:W-:Y:S01]  /*23f0*/  FFMA.FTZ R197, R198, R96, R197 ;  /* 0x00000060c6c57223 */ /* 0x000fe200000100c5 */
[----:B------:R-:W-:Y:S01]  /*2400*/  FADD.FTZ R33, R135, R33 ;  /* 0x0000002187217221 */ /* 0x000fe20000010000 */
[----:B------:R-:W4:Y:S04]  /*2410*/  LDG.E.128 R144, desc[UR10][R144.64] ;  /* 0x0000000a90907981 */ /* 0x000f28000c1e1d00 */
[----:B-1----:R-:W4:Y:S04]  /*2420*/  LDL R80, [R1+0x90] ;  /* 0x0000900001507983 */ /* 0x002f280000100800 */
[----:B------:R-:W4:Y:S01]  /*2430*/  LDL.LU R79, [R1+0x30] ;  /* 0x00003000014f7983 */ /* 0x000f220000300800 */
[C---:B------:R-:W-:Y:S01]  /*2440*/  FADD.FTZ R116, -R188.reuse, R125 ;  /* 0x0000007dbc747221 */ /* 0x040fe20000010100 */
[C---:B------:R-:W-:Y:S01]  /*2450*/  FADD.FTZ R117, -R188.reuse, R126 ;  /* 0x0000007ebc757221 */ /* 0x040fe20000010100 */
[----:B------:R-:W-:-:S02]  /*2460*/  FADD.FTZ R119, -R188, R127 ;  /* 0x0000007fbc777221 */ /* 0x000fc40000010100 */
[C---:B------:R-:W-:Y:S01]  /*2470*/  FMUL.FTZ R116, R181.reuse, R116 ;  /* 0x00000074b5747220 */ /* 0x040fe20000410000 */
[C---:B------:R-:W-:Y:S01]  /*2480*/  FMUL.FTZ R117, R181.reuse, R117 ;  /* 0x00000075b5757220 */ /* 0x040fe20000410000 */
[----:B------:R-:W-:Y:S01]  /*2490*/  FADD.FTZ R118, -R188, R136 ;  /* 0x00000088bc767221 */ /* 0x000fe20000010100 */
[----:B------:R-:W-:Y:S01]  /*24a0*/  FMUL.FTZ R119, R181, R119 ;  /* 0x00000077b5777220 */ /* 0x000fe20000410000 */
[-C--:B------:R-:W-:Y:S01]  /*24b0*/  FFMA.FTZ R13, R133, R116.reuse, R13 ;  /* 0x00000074850d7223 */ /* 0x080fe2000001000d */
[----:B------:R-:W-:Y:S01]  /*24c0*/  FFMA.FTZ R133, R78, R133, R76 ;  /* 0x000000854e857223 */ /* 0x000fe2000001004c */
[----:B------:R-:W-:Y:S01]  /*24d0*/  FFMA.FTZ R87, R129, R116, R87 ;  /* 0x0000007481577223 */ /* 0x000fe20000010057 */
[----:B------:R-:W-:Y:S01]  /*24e0*/  FMUL.FTZ R76, R86, R130 ;  /* 0x00000082564c7220 */ /* 0x000fe20000410000 */
[C---:B------:R-:W-:Y:S01]  /*24f0*/  FMUL.FTZ R118, R181.reuse, R118 ;  /* 0x00000076b5767220 */ /* 0x040fe20000410000 */
[----:B------:R-:W4:Y:S01]  /*2500*/  LDL R78, [R1+0x84] ;  /* 0x00008400014e7983 */ /* 0x000f220000100800 */
[----:B------:R-:W-:Y:S01]  /*2510*/  FFMA.FTZ R12, R134, R117, R12 ;  /* 0x00000075860c7223 */ /* 0x000fe2000001000c */
[----:B------:R-:W-:-:S02]  /*2520*/  FMUL.FTZ R196, R181, R88 ;  /* 0x00000058b5c47220 */ /* 0x000fc40000410000 */
[----:B------:R-:W-:Y:S01]  /*2530*/  STL [R1+0xc], R87 ;  /* 0x00000c5701007387 */ /* 0x000fe20000100800 */
[----:B------:R-:W-:Y:S01]  /*2540*/  FMUL.FTZ R198, R181, R89 ;  /* 0x00000059b5c67220 */ /* 0x000fe20000410000 */
[----:B------:R-:W-:Y:S01]  /*2550*/  FFMA.FTZ R11, R135, R119, R11 ;  /* 0x00000077870b7223 */ /* 0x000fe2000001000b */
[C---:B------:R-:W-:Y:S01]  /*2560*/  FMUL.FTZ R200, R181.reuse, R90 ;  /* 0x0000005ab5c87220 */ /* 0x040fe20000410000 */
[----:B------:R-:W-:Y:S01]  /*2570*/  FMUL.FTZ R202, R181, R91 ;  /* 0x0000005bb5ca7220 */ /* 0x000fe20000410000 */
[----:B------:R-:W-:Y:S01]  /*2580*/  FADD.FTZ R249, R140, R249 ;  /* 0x000000f98cf97221 */ /* 0x000fe20000010000 */
[----:B------:R-:W-:Y:S01]  /*2590*/  FADD.FTZ R126, -R188, R138 ;  /* 0x0000008abc7e7221 */ /* 0x000fe20000010100 */
[----:B--2---:R-:W-:Y:S02]  /*25a0*/  FFMA.FTZ R134, R77, R134, R76 ;  /* 0x000000864d867223 */ /* 0x004fe4000001004c */
[----:B------:R-:W2:Y:S01]  /*25b0*/  LDL R77, [R1+0x88] ;  /* 0x00008800014d7983 */ /* 0x000ea20000100800 */
[----:B---3--:R-:W-:Y:S01]  /*25c0*/  FFMA.FTZ R85, R130, R117, R85 ;  /* 0x0000007582557223 */ /* 0x008fe20000010055 */
[----:B----4-:R-:W-:-:S04]  /*25d0*/  FMUL.FTZ R76, R84, R131 ;  /* 0x00000083544c7220 */ /* 0x010fc80000410000 */
[----:B------:R1:W-:Y:S04]  /*25e0*/  STL [R1+0x8], R85 ;  /* 0x0000085501007387 */ /* 0x0003e80000100800 */
[----:B------:R-:W3:Y:S01]  /*25f0*/  LDL R88, [R1+0x7c] ;  /* 0x00007c0001587983 */ /* 0x000ee20000100800 */
[----:B------:R-:W-:Y:S01]  /*2600*/  FFMA.FTZ R82, R131, R119, R82 ;  /* 0x0000007783527223 */ /* 0x000fe20000010052 */
[----:B------:R-:W-:-:S04]  /*2610*/  FFMA.FTZ R135, R83, R135, R76 ;  /* 0x0000008753877223 */ /* 0x000fc8000001004c */
[----:B------:R4:W-:Y:S04]  /*2620*/  STL [R1+0x4], R82 ;  /* 0x0000045201007387 */ /* 0x0009e80000100800 */
[----:B------:R-:W3:Y:S01]  /*2630*/  LDL R89, [R1+0x80] ;  /* 0x0000800001597983 */ /* 0x000ee20000100800 */
[----:B------:R-:W-:Y:S01]  /*2640*/  FMUL.FTZ R76, R81, R140 ;  /* 0x0000008c514c7220 */ /* 0x000fe20000410000 */
[----:B------:R-:W-:-:S05]  /*2650*/  FFMA.FTZ R79, R140, R118, R79 ;  /* 0x000000768c4f7223 */ /* 0x000fca000001004f */
[----:B------:R2:W-:Y:S04]  /*2660*/  STL [R1+0x30], R79 ;  /* 0x0000304f01007387 */ /* 0x0005e80000100800 */
[----:B------:R-:W3:Y:S04]  /*2670*/  LDL R90, [R1+0x74] ;  /* 0x00007400015a7983 */ /* 0x000ee80000100800 */
[----:B------:R-:W3:Y:S04]  /*2680*/  LDL R91, [R1+0x78] ;  /* 0x00007800015b7983 */ /* 0x000ee80000100800 */
[----:B------:R-:W3:Y:S04]  /*2690*/  LDL.LU R140, [R1+0x28] ;  /* 0x00002800018c7983 */ /* 0x000ee80000300800 */
[----:B------:R-:W3:Y:S01]  /*26a0*/  LDL.LU R138, [R1+0x2c] ;  /* 0x00002c00018a7983 */ /* 0x000ee20000300800 */
[----:B------:R-:W-:Y:S01]  /*26b0*/  FFMA.FTZ R24, R98, R200, R24 ;  /* 0x000000c862187223 */ /* 0x000fe20000010018 */
[----:B------:R-:W-:Y:S01]  /*26c0*/  FFMA.FTZ R23, R99, R202, R23 ;  /* 0x000000ca63177223 */ /* 0x000fe20000010017 */
[----:B------:R-:W-:Y:S01]  /*26d0*/  FFMA.FTZ R214, R92, R196, R214 ;  /* 0x000000c45cd67223 */ /* 0x000fe200000100d6 */
[----:B------:R-:W-:Y:S01]  /*26e0*/  FFMA.FTZ R215, R93, R198, R215 ;  /* 0x000000c65dd77223 */ /* 0x000fe200000100d7 */
[----:B------:R-:W0:Y:S01]  /*26f0*/  LDC.64 R98, c[0x0][0x3a8] ;  /* 0x0000ea00ff627b82 */ /* 0x000e220000000a00 */
[----:B------:R-:W-:Y:S01]  /*2700*/  FFMA.FTZ R26, R96, R196, R26 ;  /* 0x000000c4601a7223 */ /* 0x000fe2000001001a */
[----:B------:R-:W-:-:S06]  /*2710*/  FFMA.FTZ R25, R97, R198, R25 ;  /* 0x000000c661197223 */ /* 0x000fcc0000010019 */
[----:B------:R-:W1:Y:S08]  /*2720*/  LDC.64 R92, c[0x0][0x430] ;  /* 0x00010c00ff5c7b82 */ /* 0x000e700000000a00 */
[----:B------:R-:W2:Y:S01]  /*2730*/  LDC.64 R96, c[0x0][0x428] ;  /* 0x00010a00ff607b82 */ /* 0x000ea20000000a00 */
[----:B------:R-:W-:Y:S01]  /*2740*/  FADD.FTZ R125, -R188, R137 ;  /* 0x00000089bc7d7221 */ /* 0x000fe20000010100 */
[----:B------:R-:W-:Y:S01]  /*2750*/  IADD3 R115, PT, PT, R187, 0xc0, RZ ;  /* 0x000000c0bb737810 */ /* 0x000fe20007ffe0ff */
[----:B------:R-:W-:-:S02]  /*2760*/  FMUL.FTZ R126, R181, R126 ;  /* 0x0000007eb57e7220 */ /* 0x000fc40000410000 */
[----:B------:R-:W-:Y:S01]  /*2770*/  FMUL.FTZ R125, R181, R125 ;  /* 0x0000007db57d7220 */ /* 0x000fe20000410000 */
[C---:B------:R-:W-:Y:S01]  /*2780*/  FADD.FTZ R32, R144.reuse, R32 ;  /* 0x0000002090207221 */ /* 0x040fe20000010000 */
[----:B------:R-:W-:Y:S01]  /*2790*/  FFMA.FTZ R10, R144, R118, R10 ;  /* 0x00000076900a7223 */ /* 0x000fe2000001000a */
[----:B------:R-:W-:Y:S01]  /*27a0*/  FFMA.FTZ R144, R80, R144, R76 ;  /* 0x0000009050907223 */ /* 0x000fe2000001004c */
[----:B0-----:R-:W-:-:S04]  /*27b0*/  IMAD.WIDE.U32 R80, R115, 0x10, R98 ;  /* 0x0000001073507825 */ /* 0x001fc800078e0062 */
[----:B------:R-:W-:Y:S01]  /*27c0*/  FMUL.FTZ R76, R78, R141 ;  /* 0x0000008d4e4c7220 */ /* 0x000fe20000410000 */
[----:B------:R-:W-:Y:S01]  /*27d0*/  FADD.FTZ R252, R129, R252 ;  /* 0x000000fc81fc7221 */ /* 0x000fe20000010000 */
[----:B------:R-:W-:Y:S01]  /*27e0*/  FADD.FTZ R251, R130, R251 ;  /* 0x000000fb82fb7221 */ /* 0x000fe20000010000 */
[----:B------:R-:W-:Y:S01]  /*27f0*/  FADD.FTZ R31, R145, R31 ;  /* 0x0000001f911f7221 */ /* 0x000fe20000010000 */
[----:B-1----:R-:W-:-:S04]  /*2800*/  IMAD.WIDE.U32 R84, R115, 0x10, R92 ;  /* 0x0000001073547825 */ /* 0x002fc800078e005c */
[----:B------:R-:W-:Y:S01]  /*2810*/  FFMA.FTZ R9, R145, R125, R9 ;  /* 0x0000007d91097223 */ /* 0x000fe20000010009 */
[----:B----4-:R-:W4:Y:S04]  /*2820*/  LDG.E.128 R80, desc[UR10][R80.64] ;  /* 0x0000000a50507981 */ /* 0x010f28000c1e1d00 */
[----:B------:R-:W4:Y:S01]  /*2830*/  LDG.E.128 R84, desc[UR10][R84.64] ;  /* 0x0000000a54547981 */ /* 0x000f22000c1e1d00 */
[----:B------:R-:W-:-:S05]  /*2840*/  @P0 IMAD.WIDE.U32 R102, R185, 0x10, R102 ;  /* 0x00000010b9660825 */ /* 0x000fca00078e0066 */
[----:B------:R0:W5:Y:S02]  /*2850*/  @P0 LDG.E.128 R44, desc[UR10][R102.64] ;  /* 0x0000000a662c0981 */ /* 0x000164000c1e1d00 */
[----:B0-----:R-:W0:Y:S01]  /*2860*/  @P0 LDC.64 R102, c[0x0][0x438] ;  /* 0x00010e00ff660b82 */ /* 0x001e220000000a00 */
[----:B--2---:R-:W-:Y:S01]  /*2870*/  FFMA.FTZ R145, R77, R145, R76 ;  /* 0x000000914d917223 */ /* 0x004fe2000001004c */
[----:B------:R-:W-:-:S06]  /*2880*/  IMAD.WIDE.U32 R76, R115, 0x10, R96 ;  /* 0x00000010734c7825 */ /* 0x000fcc00078e0060 */
[----:B------:R-:W2:Y:S01]  /*2890*/  LDG.E.128 R76, desc[UR10][R76.64] ;  /* 0x0000000a4c4c7981 */ /* 0x000ea2000c1e1d00 */
[----:B---3--:R-:W-:Y:S01]  /*28a0*/  FFMA.FTZ R140, R142, R126, R140 ;  /* 0x0000007e8e8c7223 */ /* 0x008fe2000001008c */
[----:B------:R-:W-:-:S05]  /*28b0*/  FFMA.FTZ R138, R141, R125, R138 ;  /* 0x0000007d8d8a7223 */ /* 0x000fca000001008a */
[----:B------:R1:W-:Y:S04]  /*28c0*/  STL [R1+0x2c], R138 ;  /* 0x00002c8a01007387 */ /* 0x0003e80000100800 */
[----:B------:R1:W-:Y:S04]  /*28d0*/  STL [R1+0x28], R140 ;  /* 0x0000288c01007387 */ /* 0x0003e80000100800 */
[----:B------:R-:W3:Y:S04]  /*28e0*/  LDL R129, [R1+0x6c] ;  /* 0x00006c0001817983 */ /* 0x000ee80000100800 */
[----:B------:R-:W2:Y:S04]  /*28f0*/  LDL R130, [R1+0x70] ;  /* 0x0000700001827983 */ /* 0x000ea80000100800 */
[----:B------:R-:W2:Y:S04]  /*2900*/  LDL R128, [R1+0x64] ;  /* 0x0000640001807983 */ /* 0x000ea80000100800 */
[----:B------:R-:W2:Y:S01]  /*2910*/  LDL.LU R137, [R1+0x24] ;  /* 0x0000240001897983 */ /* 0x000ea20000300800 */
[----:B0-----:R-:W-:Y:S01]  /*2920*/  @P0 IMAD.WIDE.U32 R102, R184, 0x10, R102 ;  /* 0x00000010b8660825 */ /* 0x001fe200078e0066 */
[----:B------:R-:W-:-:S03]  /*2930*/  IADD3 R124, PT, PT, R187, 0xe0, RZ ;  /* 0x000000e0bb7c7810 */ /* 0x000fc60007ffe0ff */
[----:B------:R-:W-:Y:S01]  /*2940*/  FADD.FTZ R127, -R188, R139 ;  /* 0x0000008bbc7f7221 */ /* 0x000fe20000010100 */
[----:B------:R-:W2:Y:S04]  /*2950*/  LDL.LU R136, [R1+0x20] ;  /* 0x0000200001887983 */ /* 0x000ea80000300800 */
[----:B------:R0:W5:Y:S02]  /*2960*/  @P0 LDG.E.128 R48, desc[UR10][R102.64] ;  /* 0x0000000a66300981 */ /* 0x000164000c1e1d00 */
[----:B0-----:R-:W0:Y:S02]  /*2970*/  @P0 LDC.64 R102, c[0x0][0x438] ;  /* 0x00010e00ff660b82 */ /* 0x001e240000000a00 */
[----:B0-----:R-:W-:-:S05]  /*2980*/  @P0 IMAD.WIDE.U32 R102, R183, 0x10, R102 ;  /* 0x00000010b7660825 */ /* 0x001fca00078e0066 */
[----:B------:R0:W5:Y:S02]  /*2990*/  @P0 LDG.E.128 R52, desc[UR10][R102.64] ;  /* 0x0000000a66340981 */ /* 0x000164000c1e1d00 */
[----:B0-----:R-:W0:Y:S02]  /*29a0*/  @P0 LDC.64 R102, c[0x0][0x438] ;  /* 0x00010e00ff660b82 */ /* 0x001e240000000a00 */
[----:B0-----:R-:W-:-:S05]  /*29b0*/  @P0 IMAD.WIDE.U32 R102, R182, 0x10, R102 ;  /* 0x00000010b6660825 */ /* 0x001fca00078e0066 */
[----:B------:R0:W5:Y:S02]  /*29c0*/  @P0 LDG.E.128 R56, desc[UR10][R102.64] ;  /* 0x0000000a66380981 */ /* 0x000164000c1e1d00 */
[----:B0-----:R-:W0:Y:S02]  /*29d0*/  @P0 LDC.64 R102, c[0x0][0x438] ;  /* 0x00010e00ff660b82 */ /* 0x001e240000000a00 */
[----:B0-----:R-:W-:-:S05]  /*29e0*/  @P0 IMAD.WIDE.U32 R102, R115, 0x10, R102 ;  /* 0x0000001073660825 */ /* 0x001fca00078e0066 */
[----:B------:R0:W5:Y:S02]  /*29f0*/  @P0 LDG.E.128 R60, desc[UR10][R102.64] ;  /* 0x0000000a663c0981 */ /* 0x000164000c1e1d00 */
[----:B0-----:R-:W0:Y:S01]  /*2a00*/  @P0 LDC.64 R102, c[0x0][0x438] ;  /* 0x00010e00ff660b82 */ /* 0x001e220000000a00 */
[----:B------:R-:W-:Y:S01]  /*2a10*/  FMUL.FTZ R127, R181, R127 ;  /* 0x0000007fb57f7220 */ /* 0x000fe20000410000 */
[----:B----4-:R-:W-:Y:S01]  /*2a20*/  FADD.FTZ R80, -R188, R80 ;  /* 0x00000050bc507221 */ /* 0x010fe20000010100 */
[----:B------:R-:W-:Y:S01]  /*2a30*/  FADD.FTZ R250, R131, R250 ;  /* 0x000000fa83fa7221 */ /* 0x000fe20000010000 */
[----:B------:R-:W-:Y:S01]  /*2a40*/  FADD.FTZ R248, R141, R248 ;  /* 0x000000f88df87221 */ /* 0x000fe20000010000 */
[----:B------:R-:W-:Y:S01]  /*2a50*/  FMUL.FTZ R88, R88, R142 ;  /* 0x0000008e58587220 */ /* 0x000fe20000410000 */
[----:B------:R-:W-:Y:S01]  /*2a60*/  FADD.FTZ R247, R142, R247 ;  /* 0x000000f78ef77221 */ /* 0x000fe20000010000 */
[----:B0-----:R-:W-:-:S05]  /*2a70*/  @P0 IMAD.WIDE.U32 R102, R124, 0x10, R102 ;  /* 0x000000107c660825 */ /* 0x001fca00078e0066 */
[----:B------:R0:W5:Y:S02]  /*2a80*/  @P0 LDG.E.128 R64, desc[UR10][R102.64] ;  /* 0x0000000a66400981 */ /* 0x000164000c1e1d00 */
[----:B0-----:R-:W-:Y:S01]  /*2a90*/  FMUL.FTZ R102, R181, R80 ;  /* 0x00000050b5667220 */ /* 0x001fe20000410000 */
[----:B---3--:R-:W-:Y:S02]  /*2aa0*/  FMUL.FTZ R103, R129, R84 ;  /* 0x0000005481677220 */ /* 0x008fe40000410000 */
[----:B------:R-:W3:Y:S04]  /*2ab0*/  LDL R129, [R1+0x68] ;  /* 0x0000680001817983 */ /* 0x000ee80000100800 */
[----:B------:R-:W4:Y:S01]  /*2ac0*/  LDL.LU R131, [R1+0x1c] ;  /* 0x00001c0001837983 */ /* 0x000f220000300800 */
[----:B--2---:R-:W-:Y:S01]  /*2ad0*/  FFMA.FTZ R137, R143, R127, R137 ;  /* 0x0000007f8f897223 */ /* 0x004fe20000010089 */
[----:B------:R-:W-:-:S04]  /*2ae0*/  FFMA.FTZ R103, R130, R76, R103 ;  /* 0x0000004c82677223 */ /* 0x000fc80000010067 */
[----:B------:R1:W-:Y:S04]  /*2af0*/  STL [R1+0x24], R137 ;  /* 0x0000248901007387 */ /* 0x0003e80000100800 */
[----:B------:R-:W2:Y:S04]  /*2b00*/  LDL R142, [R1+0x5c] ;  /* 0x00005c00018e7983 */ /* 0x000ea80000100800 */
[----:B------:R-:W2:Y:S04]  /*2b10*/  LDL R141, [R1+0x60] ;  /* 0x00006000018d7983 */ /* 0x000ea80000100800 */
[----:B------:R-:W2:Y:S04]  /*2b20*/  LDL R139, [R1+0x54] ;  /* 0x00005400018b7983 */ /* 0x000ea80000100800 */
[----:B------:R-:W2:Y:S04]  /*2b30*/  LDL R80, [R1+0x58] ;  /* 0x0000580001507983 */ /* 0x000ea80000100800 */
[----:B------:R-:W2:Y:S01]  /*2b40*/  LDL.LU R130, [R1+0x18] ;  /* 0x0000180001827983 */ /* 0x000ea20000300800 */
[----:B------:R-:W-:Y:S01]  /*2b50*/  FADD.FTZ R81, -R188, R81 ;  /* 0x00000051bc517221 */ /* 0x000fe20000010100 */
[C---:B------:R-:W-:Y:S01]  /*2b60*/  FADD.FTZ R204, R146.reuse, R204 ;  /* 0x000000cc92cc7221 */ /* 0x040fe20000010000 */
[----:B------:R-:W-:Y:S01]  /*2b70*/  FFMA.FTZ R8, R146, R126, R8 ;  /* 0x0000007e92087223 */ /* 0x000fe20000010008 */
[----:B------:R-:W-:Y:S01]  /*2b80*/  FFMA.FTZ R146, R89, R146, R88 ;  /* 0x0000009259927223 */ /* 0x000fe20000010058 */
[----:B------:R-:W-:Y:S01]  /*2b90*/  FFMA.FTZ R136, R84, R102, R136 ;  /* 0x0000006654887223 */ /* 0x000fe20000010088 */
[----:B------:R-:W-:-:S04]  /*2ba0*/  IMAD.WIDE.U32 R88, R124, 0x10, R98 ;  /* 0x000000107c587825 */ /* 0x000fc800078e0062 */
[----:B------:R-:W-:Y:S01]  /*2bb0*/  FMUL.FTZ R90, R90, R143 ;  /* 0x0000008f5a5a7220 */ /* 0x000fe20000410000 */
[----:B------:R-:W-:Y:S01]  /*2bc0*/  FADD.FTZ R241, R84, R241 ;  /* 0x000000f154f17221 */ /* 0x000fe20000010000 */
[----:B------:R-:W-:Y:S01]  /*2bd0*/  FMUL.FTZ R128, R128, R85 ;  /* 0x0000005580807220 */ /* 0x000fe20000410000 */
[----:B------:R-:W-:Y:S01]  /*2be0*/  FMUL.FTZ R84, R181, R81 ;  /* 0x00000051b5547220 */ /* 0x000fe20000410000 */
[----:B------:R-:W-:Y:S01]  /*2bf0*/  FADD.FTZ R82, -R188, R82 ;  /* 0x00000052bc527221 */ /* 0x000fe20000010100 */
[C---:B------:R-:W-:Y:S01]  /*2c00*/  FADD.FTZ R205, R147.reuse, R205 ;  /* 0x000000cd93cd7221 */ /* 0x040fe20000010000 */
[----:B------:R-:W-:Y:S01]  /*2c10*/  FFMA.FTZ R7, R147, R127, R7 ;  /* 0x0000007f93077223 */ /* 0x000fe20000010007 */
[----:B------:R1:W-:Y:S01]  /*2c20*/  STL [R1+0x20], R136 ;  /* 0x0000208801007387 */ /* 0x0003e20000100800 */
[----:B------:R-:W-:Y:S01]  /*2c30*/  FFMA.FTZ R147, R91, R147, R90 ;  /* 0x000000935b937223 */ /* 0x000fe2000001005a */
[----:B------:R-:W-:-:S04]  /*2c40*/  IMAD.WIDE.U32 R92, R124, 0x10, R92 ;  /* 0x000000107c5c7825 */ /* 0x000fc800078e005c */
[----:B------:R-:W-:Y:S01]  /*2c50*/  FMUL.FTZ R82, R181, R82 ;  /* 0x00000052b5527220 */ /* 0x000fe20000410000 */
[----:B------:R-:W2:Y:S01]  /*2c60*/  LDG.E.128 R88, desc[UR10][R88.64] ;  /* 0x0000000a58587981 */ /* 0x000ea2000c1e1d00 */
[----:B------:R-:W-:-:S04]  /*2c70*/  IMAD.WIDE.U32 R96, R124, 0x10, R96 ;  /* 0x000000107c607825 */ /* 0x000fc800078e0060 */
[C---:B------:R-:W-:Y:S01]  /*2c80*/  FADD.FTZ R227, R94.reuse, R227 ;  /* 0x000000e35ee37221 */ /* 0x040fe20000010000 */
[----:B------:R-:W-:Y:S01]  /*2c90*/  FFMA.FTZ R216, R94, R200, R216 ;  /* 0x000000c85ed87223 */ /* 0x000fe200000100d8 */
[C---:B------:R-:W-:Y:S01]  /*2ca0*/  FADD.FTZ R226, R95.reuse, R226 ;  /* 0x000000e25fe27221 */ /* 0x040fe20000010000 */
[----:B------:R-:W-:Y:S01]  /*2cb0*/  FFMA.FTZ R217, R95, R202, R217 ;  /* 0x000000ca5fd97223 */ /* 0x000fe200000100d9 */
[C---:B------:R-:W-:Y:S01]  /*2cc0*/  FADD.FTZ R206, R76.reuse, R206 ;  /* 0x000000ce4cce7221 */ /* 0x040fe20000010000 */
[----:B------:R-:W-:Y:S01]  /*2cd0*/  FFMA.FTZ R6, R76, R102, R6 ;  /* 0x000000664c067223 */ /* 0x000fe20000010006 */
[----:B------:R-:W-:Y:S01]  /*2ce0*/  FADD.FTZ R240, R85, R240 ;  /* 0x000000f055f07221 */ /* 0x000fe20000010000 */
[----:B------:R-:W2:Y:S04]  /*2cf0*/  LDG.E.128 R92, desc[UR10][R92.64] ;  /* 0x0000000a5c5c7981 */ /* 0x000ea8000c1e1d00 */
[----:B------:R-:W2:Y:S01]  /*2d00*/  LDG.E.128 R96, desc[UR10][R96.64] ;  /* 0x0000000a60607981 */ /* 0x000ea2000c1e1d00 */
[----:B------:R-:W-:Y:S01]  /*2d10*/  FADD.FTZ R239, R86, R239 ;  /* 0x000000ef56ef7221 */ /* 0x000fe20000010000 */
[C---:B------:R-:W-:Y:S01]  /*2d20*/  FADD.FTZ R208, R78.reuse, R208 ;  /* 0x000000d04ed07221 */ /* 0x040fe20000010000 */
[----:B------:R-:W-:Y:S01]  /*2d30*/  FFMA.FTZ R4, R78, R82, R4 ;  /* 0x000000524e047223 */ /* 0x000fe20000010004 */
[C---:B------:R-:W-:Y:S01]  /*2d40*/  FADD.FTZ R207, R77.reuse, R207 ;  /* 0x000000cf4dcf7221 */ /* 0x040fe20000010000 */
[----:B------:R-:W-:Y:S01]  /*2d50*/  FFMA.FTZ R5, R77, R84, R5 ;  /* 0x000000544d057223 */ /* 0x000fe20000010005 */
[----:B---3--:R-:W-:-:S02]  /*2d60*/  FFMA.FTZ R128, R129, R77, R128 ;  /* 0x0000004d81807223 */ /* 0x008fc40000010080 */
[----:B------:R-:W3:Y:S01]  /*2d70*/  LDL.LU R129, [R1+0x14] ;  /* 0x0000140001817983 */ /* 0x000ee20000300800 */
[----:B----4-:R-:W-:-:S05]  /*2d80*/  FFMA.FTZ R131, R85, R84, R131 ;  /* 0x0000005455837223 */ /* 0x010fca0000010083 */
[----:B------:R1:W-:Y:S04]  /*2d90*/  STL [R1+0x1c], R131 ;  /* 0x00001c8301007387 */ /* 0x0003e80000100800 */
[----:B------:R-:W4:Y:S01]  /*2da0*/  LDL R76, [R1+0x4c] ;  /* 0x00004c00014c7983 */ /* 0x000f220000100800 */
[----:B--2---:R-:W-:-:S04]  /*2db0*/  FMUL.FTZ R85, R142, R86 ;  /* 0x000000568e557220 */ /* 0x004fc80000410000 */
[----:B------:R-:W-:Y:S01]  /*2dc0*/  FFMA.FTZ R85, R141, R78, R85 ;  /* 0x0000004e8d557223 */ /* 0x000fe20000010055 */
[----:B------:R-:W-:-:S05]  /*2dd0*/  FFMA.FTZ R130, R86, R82, R130 ;  /* 0x0000005256827223 */ /* 0x000fca0000010082 */
[----:B------:R1:W-:Y:S04]  /*2de0*/  STL [R1+0x18], R130 ;  /* 0x0000188201007387 */ /* 0x0003e80000100800 */
[----:B------:R-:W2:Y:S01]  /*2df0*/  LDL R142, [R1+0x50] ;  /* 0x00005000018e7983 */ /* 0x000ea20000100800 */
[----:B------:R-:W-:-:S03]  /*2e00*/  FMUL.FTZ R86, R139, R87 ;  /* 0x000000578b567220 */ /* 0x000fc60000410000 */
[----:B------:R-:W2:Y:S04]  /*2e10*/  LDL R141, [R1+0x44] ;  /* 0x00004400018d7983 */ /* 0x000ea80000100800 */
[----:B------:R-:W2:Y:S01]  /*2e20*/  LDL R139, [R1+0x48] ;  /* 0x00004800018b7983 */ /* 0x000ea20000100800 */
[----:B------:R-:W-:-:S03]  /*2e30*/  FFMA.FTZ R86, R80, R79, R86 ;  /* 0x0000004f50567223 */ /* 0x000fc60000010056 */
[----:B------:R-:W2:Y:S04]  /*2e40*/  LDL R81, [R1+0x3c] ;  /* 0x00003c0001517983 */ /* 0x000ea80000100800 */
[----:B------:R-:W2:Y:S04]  /*2e50*/  LDL R80, [R1+0x40] ;  /* 0x0000400001507983 */ /* 0x000ea80000100800 */
[----:B------:R-:W2:Y:S04]  /*2e60*/  LDL R78, [R1+0x34] ;  /* 0x00003400014e7983 */ /* 0x000ea80000100800 */
[----:B------:R-:W2:Y:S01]  /*2e70*/  LDL R77, [R1+0x38] ;  /* 0x00003800014d7983 */ /* 0x000ea20000100800 */
[----:B------:R-:W-:-:S04]  /*2e80*/  FADD.FTZ R83, -R188, R83 ;  /* 0x00000053bc537221 */ /* 0x000fc80000010100 */
[----:B------:R-:W-:Y:S01]  /*2e90*/  FMUL.FTZ R83, R181, R83 ;  /* 0x00000053b5537220 */ /* 0x000fe20000410000 */
[----:B------:R-:W-:Y:S01]  /*2ea0*/  FADD.FTZ R238, R87, R238 ;  /* 0x000000ee57ee7221 */ /* 0x000fe20000010000 */
[----:B------:R-:W-:Y:S01]  /*2eb0*/  FADD.FTZ R168, R96, R168 ;  /* 0x000000a860a87221 */ /* 0x000fe20000010000 */
[----:B------:R-:W-:Y:S01]  /*2ec0*/  FADD.FTZ R172, R97, R172 ;  /* 0x000000ac61ac7221 */ /* 0x000fe20000010000 */
[----:B------:R-:W-:Y:S01]  /*2ed0*/  FADD.FTZ R176, R98, R176 ;  /* 0x000000b062b07221 */ /* 0x000fe20000010000 */
[----:B------:R-:W-:Y:S01]  /*2ee0*/  FADD.FTZ R165, R99, R165 ;  /* 0x000000a563a57221 */ /* 0x000fe20000010000 */
[----:B------:R-:W-:Y:S01]  /*2ef0*/  UMOV UR4, 0xffffffff ;  /* 0xffffffff00047882 */ /* 0x000fe20000000000 */
[----:B------:R-:W-:Y:S01]  /*2f00*/  ISETP.NE.U32.AND P1, PT, RZ, UR14, PT ;  /* 0x0000000eff007c0c */ /* 0x000fe2000bf25070 */
[----:B------:R-:W-:Y:S01]  /*2f10*/  FADD.FTZ R246, R143, R246 ;  /* 0x000000f68ff67221 */ /* 0x000fe20000010000 */
[C---:B------:R-:W-:Y:S01]  /*2f20*/  FADD.FTZ R209, R79.reuse, R209 ;  /* 0x000000d14fd17221 */ /* 0x040fe20000010000 */
[-C--:B------:R-:W-:Y:S01]  /*2f30*/  FFMA.FTZ R3, R79, R83.reuse, R3 ;  /* 0x000000534f037223 */ /* 0x080fe20000010003 */
[----:B------:R-:W-:Y:S01]  /*2f40*/  FADD.FTZ R169, R92, R169 ;  /* 0x000000a95ca97221 */ /* 0x000fe20000010000 */
[----:B------:R-:W-:Y:S01]  /*2f50*/  FADD.FTZ R173, R93, R173 ;  /* 0x000000ad5dad7221 */ /* 0x000fe20000010000 */
[----:B------:R-:W-:Y:S01]  /*2f60*/  FADD.FTZ R177, R94, R177 ;  /* 0x000000b15eb17221 */ /* 0x000fe20000010000 */
[----:B------:R-:W-:Y:S01]  /*2f70*/  FADD.FTZ R166, R95, R166 ;  /* 0x000000a65fa67221 */ /* 0x000fe20000010000 */
[----:B------:R-:W-:Y:S01]  /*2f80*/  ISETP.NE.AND.EX P1, PT, RZ, UR15, PT, P1 ;  /* 0x0000000fff007c0c */ /* 0x000fe2000bf25310 */
[----:B---3--:R-:W-:Y:S01]  /*2f90*/  FFMA.FTZ R129, R87, R83, R129 ;  /* 0x0000005357817223 */ /* 0x008fe20000010081 */
[C---:B------:R-:W-:Y:S01]  /*2fa0*/  FADD.FTZ R87, -R188.reuse, R88 ;  /* 0x00000058bc577221 */ /* 0x040fe20000010100 */
[----:B------:R-:W-:-:S03]  /*2fb0*/  FADD.FTZ R88, -R188, R89 ;  /* 0x00000059bc587221 */ /* 0x000fc60000010100 */
[C---:B------:R-:W-:Y:S01]  /*2fc0*/  FMUL.FTZ R87, R181.reuse, R87 ;  /* 0x00000057b5577220 */ /* 0x040fe20000410000 */
[----:B------:R-:W-:Y:S01]  /*2fd0*/  FMUL.FTZ R88, R181, R88 ;  /* 0x00000058b5587220 */ /* 0x000fe20000410000 */
[----:B----4-:R-:W-:Y:S02]  /*2fe0*/  FMUL.FTZ R76, R76, R92 ;  /* 0x0000005c4c4c7220 */ /* 0x010fe40000410000 */
[----:B------:R-:W-:Y:S01]  /*2ff0*/  FFMA.FTZ R167, R96, R87, R167 ;  /* 0x0000005760a77223 */ /* 0x000fe200000100a7 */
[C---:B------:R-:W-:Y:S01]  /*3000*/  FADD.FTZ R89, -R188.reuse, R90 ;  /* 0x0000005abc597221 */ /* 0x040fe20000010100 */
[----:B------:R-:W-:Y:S01]  /*3010*/  FFMA.FTZ R171, R97, R88, R171 ;  /* 0x0000005861ab7223 */ /* 0x000fe200000100ab */
[----:B------:R-:W-:Y:S02]  /*3020*/  FADD.FTZ R90, -R188, R91 ;  /* 0x0000005bbc5a7221 */ /* 0x000fe40000010100 */
[C---:B------:R-:W-:Y:S02]  /*3030*/  FMUL.FTZ R89, R181.reuse, R89 ;  /* 0x00000059b5597220 */ /* 0x040fe40000410000 */
[----:B------:R-:W-:-:S02]  /*3040*/  FMUL.FTZ R90, R181, R90 ;  /* 0x0000005ab55a7220 */ /* 0x000fc40000410000 */
[----:B------:R-:W-:Y:S02]  /*3050*/  FFMA.FTZ R175, R98, R89, R175 ;  /* 0x0000005962af7223 */ /* 0x000fe400000100af */
[----:B------:R-:W-:Y:S01]  /*3060*/  FFMA.FTZ R180, R99, R90, R180 ;  /* 0x0000005a63b47223 */ /* 0x000fe200000100b4 */
[----:B--2---:R-:W-:Y:S01]  /*3070*/  FFMA.FTZ R96, R142, R96, R76 ;  /* 0x000000608e607223 */ /* 0x004fe2000001004c */
[----:B------:R-:W-:-:S04]  /*3080*/  FMUL.FTZ R76, R141, R93 ;  /* 0x0000005d8d4c7220 */ /* 0x000fc80000410000 */
[----:B------:R-:W-:Y:S01]  /*3090*/  FFMA.FTZ R97, R139, R97, R76 ;  /* 0x000000618b617223 */ /* 0x000fe2000001004c */
[----:B------:R-:W-:-:S04]  /*30a0*/  FMUL.FTZ R76, R81, R94 ;  /* 0x0000005e514c7220 */ /* 0x000fc80000410000 */
[----:B------:R-:W-:Y:S01]  /*30b0*/  FFMA.FTZ R98, R80, R98, R76 ;  /* 0x0000006250627223 */ /* 0x000fe2000001004c */
[----:B------:R-:W-:-:S04]  /*30c0*/  FMUL.FTZ R76, R78, R95 ;  /* 0x0000005f4e4c7220 */ /* 0x000fc80000410000 */
        /* <DEDUP_REMOVED lines=53> */
[----:B------:R1:W-:Y:S02]  /*3420*/  STL [R1+0x14], R129 ;  /* 0x0000148101007387 */ /* 0x0003e40000100800 */
        /* <DEDUP_REMOVED lines=10> */
[----:B------:R-:W-:Y:S01]  /*34d0*/  FFMA.FTZ R170, R92, R87, R170 ;  /* 0x000000575caa7223 */ /* 0x000fe200000100aa */
[----:B------:R-:W-:Y:S01]  /*34e0*/  FFMA.FTZ R174, R93, R88, R174 ;  /* 0x000000585dae7223 */ /* 0x000fe200000100ae */
[----:B------:R-:W-:Y:S01]  /*34f0*/  FFMA.FTZ R178, R94, R89, R178 ;  /* 0x000000595eb27223 */ /* 0x000fe200000100b2 */
[----:B------:R-:W-:Y:S01]  /*3500*/  FFMA.FTZ R179, R95, R90, R179 ;  /* 0x0000005a5fb37223 */ /* 0x000fe200000100b3 */
[----:B------:R-:W-:Y:S01]  /*3510*/  FFMA.FTZ R77, R90, R99, R77 ;  /* 0x000000635a4d7223 */ /* 0x000fe2000001004d */
[----:B------:R-:W-:Y:S01]  /*3520*/  FADD.FTZ R76, R76, R99 ;  /* 0x000000634c4c7221 */ /* 0x000fe20000010000 */
        /* <DEDUP_REMOVED lines=19> */
.L_x_4483:
        /* <DEDUP_REMOVED lines=15> */
[-CC-:B-1----:R-:W-:Y:S01]  /*3750*/  FFMA.FTZ R77, R190, R91.reuse, R92.reuse ;  /* 0x0000005bbe4d7223 */ /* 0x182fe2000001005c */
        /* <DEDUP_REMOVED lines=8> */
[C---:B------:R-:W-:Y:S01]  /*37e0*/  FMUL.FTZ R78, R181.reuse, R78 ;  /* 0x0000004eb54e7220 */ /* 0x040fe20000410000 */
[----:B------:R-:W-:Y:S01]  /*37f0*/  FMUL.FTZ R79, R181, R79 ;  /* 0x0000004fb54f7220 */ /* 0x000fe20000410000 */
[----:B------:R-:W-:Y:S06]  /*3800*/  BRA `(.L_x_4410) ;  /* 0x0000000800207947 */ /* 0x000fec0003800000 */
.L_x_4409:
        /* <DEDUP_REMOVED lines=17> */
.L_x_4408:
        /* <DEDUP_REMOVED lines=20> */
.L_x_4411:
        /* <DEDUP_REMOVED lines=8> */
[C---:B-1----:R-:W-:Y:S01]  /*3ae0*/  FMUL.FTZ R76, R181.reuse, R0 ;  /* 0x00000000b54c7220 */ /* 0x042fe20000410000 */
        /* <DEDUP_REMOVED lines=12> */
.L_x_4407:
        /* <DEDUP_REMOVED lines=21> */
.L_x_4413:
        /* <DEDUP_REMOVED lines=17> */
.L_x_4412:
        /* <DEDUP_REMOVED lines=20> */
.L_x_4414:
        /* <DEDUP_REMOVED lines=8> */
[C---:B-1---5:R-:W-:Y:S01]  /*3fd0*/  FFMA.FTZ R76, R181.reuse, R0, R36 ;  /* 0x00000000b54c7223 */ /* 0x062fe20000010024 */
        /* <DEDUP_REMOVED lines=11> */
.L_x_4410:
        /* <DEDUP_REMOVED lines=24> */
[C---:B0----5:R-:W-:Y:S01]  /*4210*/  FFMA.FTZ R76, R181.reuse, R196, R40 ;  /* 0x000000c4b54c7223 */ /* 0x061fe20000010028 */
        /* <DEDUP_REMOVED lines=12> */
.L_x_4417:
        /* <DEDUP_REMOVED lines=17> */
.L_x_4416:
        /* <DEDUP_REMOVED lines=18> */
.L_x_4419:
        /* <DEDUP_REMOVED lines=13> */
.L_x_4415:
        /* <DEDUP_REMOVED lines=23> */
.L_x_4421:
        /* <DEDUP_REMOVED lines=17> */
.L_x_4420:
        /* <DEDUP_REMOVED lines=18> */
.L_x_4422:
        /* <DEDUP_REMOVED lines=11> */
[----:B------:R-:W-:-:S07]  /*4a30*/  FMUL.FTZ R79, R181, R79 ;  /* 0x0000004fb54f7220 */ /* 0x000fce0000410000 */
.L_x_4418:
        /* <DEDUP_REMOVED lines=32> */
.L_x_4425:
        /* <DEDUP_REMOVED lines=17> */
.L_x_4424:
        /* <DEDUP_REMOVED lines=18> */
.L_x_4427:
        /* <DEDUP_REMOVED lines=13> */
.L_x_4423:
        /* <DEDUP_REMOVED lines=23> */
.L_x_4429:
        /* <DEDUP_REMOVED lines=17> */
.L_x_4428:
        /* <DEDUP_REMOVED lines=18> */
.L_x_4430:
        /* <DEDUP_REMOVED lines=12> */
.L_x_4426:
        /* <DEDUP_REMOVED lines=32> */
.L_x_4433:
        /* <DEDUP_REMOVED lines=17> */
.L_x_4432:
        /* <DEDUP_REMOVED lines=18> */
.L_x_4435:
        /* <DEDUP_REMOVED lines=13> */
.L_x_4431:
        /* <DEDUP_REMOVED lines=23> */
.L_x_4437:
        /* <DEDUP_REMOVED lines=17> */
.L_x_4436:
        /* <DEDUP_REMOVED lines=18> */
.L_x_4438:
        /* <DEDUP_REMOVED lines=12> */
.L_x_4434:
        /* <DEDUP_REMOVED lines=32> */
.L_x_4441:
        /* <DEDUP_REMOVED lines=17> */
.L_x_4440:
        /* <DEDUP_REMOVED lines=18> */
.L_x_4443:
        /* <DEDUP_REMOVED lines=13> */
.L_x_4439:
        /* <DEDUP_REMOVED lines=23> */
.L_x_4445:
        /* <DEDUP_REMOVED lines=17> */
.L_x_4444:
        /* <DEDUP_REMOVED lines=18> */
.L_x_4446:
        /* <DEDUP_REMOVED lines=12> */
.L_x_4442:
        /* <DEDUP_REMOVED lines=32> */
.L_x_4449:
        /* <DEDUP_REMOVED lines=17> */
.L_x_4448:
        /* <DEDUP_REMOVED lines=18> */
.L_x_4451:
        /* <DEDUP_REMOVED lines=13> */
.L_x_4447:
        /* <DEDUP_REMOVED lines=23> */
.L_x_4453:
        /* <DEDUP_REMOVED lines=17> */
.L_x_4452:
        /* <DEDUP_REMOVED lines=18> */
.L_x_4454:
        /* <DEDUP_REMOVED lines=12> */
.L_x_4450:
        /* <DEDUP_REMOVED lines=32> */
.L_x_4457:
        /* <DEDUP_REMOVED lines=17> */
.L_x_4456:
        /* <DEDUP_REMOVED lines=18> */
.L_x_4459:
        /* <DEDUP_REMOVED lines=13> */
.L_x_4455:
        /* <DEDUP_REMOVED lines=23> */
.L_x_4461:
        /* <DEDUP_REMOVED lines=17> */
.L_x_4460:
        /* <DEDUP_REMOVED lines=18> */
.L_x_4462:
        /* <DEDUP_REMOVED lines=12> */
.L_x_4458:
        /* <DEDUP_REMOVED lines=32> */
.L_x_4465:
        /* <DEDUP_REMOVED lines=17> */
.L_x_4464:
        /* <DEDUP_REMOVED lines=18> */
.L_x_4467:
        /* <DEDUP_REMOVED lines=11> */
[----:B------:R-:W-:Y:S01]  /*7e00*/  FFMA.FTZ R79, R181, R90, R67 ;  /* 0x0000005ab54f7223 */ /* 0x000fe20000010043 */
[----:B------:R-:W-:Y:S06]  /*7e10*/  BRA `(.L_x_4466) ;  /* 0x0000000400187947 */ /* 0x000fec0003800000 */
.L_x_4463:
[----:B------:R-:W-:Y:S05]  /*7e20*/  @!P1 BRA `(.L_x_4468) ;  /* 0x00000000009c9947 */ /* 0x000fea0003800000 */
        /* <DEDUP_REMOVED lines=22> */
.L_x_4469:
        /* <DEDUP_REMOVED lines=17> */
.L_x_4468:
        /* <DEDUP_REMOVED lines=18> */
.L_x_4470:
        /* <DEDUP_REMOVED lines=11> */
[----:B------:R-:W-:-:S07]  /*8270*/  FMUL.FTZ R79, R181, R90 ;  /* 0x0000005ab54f7220 */ /* 0x000fce0000410000 */
.L_x_4466:
[----:B------:R-:W0:Y:S02]  /*8280*/  @P1 LDC.64 R80, c[0x0][0x478] ;  /* 0x00011e00ff501b82 */ /* 0x000e240000000a00 */
[----:B0-----:R-:W-:-:S05]  /*8290*/  @P1 IMAD.WIDE.U32 R80, R124, 0x10, R80 ;  /* 0x000000107c501825 */ /* 0x001fca00078e0050 */
        /* <DEDUP_REMOVED lines=11> */
.L_x_4405:
[----:B-----5:R0:W5:Y:S01]  /*8350*/  LDL.LU R48, [R1+0x10] ;  /* 0x0000100001307983 */ /* 0x0201620000300800 */
[----:B------:R-:W-:Y:S02]  /*8360*/  MOV R90, R28 ;  /* 0x0000001c005a7202 */ /* 0x000fe40000000f00 */
[----:B------:R-:W-:Y:S01]  /*8370*/  MOV R87, R161 ;  /* 0x000000a100577202 */ /* 0x000fe20000000f00 */
[----:B------:R0:W5:Y:S01]  /*8380*/  LDL.LU R52, [R1] ;  /* 0x0000000001347983 */ /* 0x0001620000300800 */
        /* <DEDUP_REMOVED lines=118> */
.L_x_4404:
[----:B------:R-:W-:Y:S05]  /*8af0*/  BSYNC B0 ;  /* 0x0000000000007941 */ /* 0x000fea0003800000 */
.L_x_4403:
        /* <DEDUP_REMOVED lines=75> */
[----:B------:R-:W2:Y:S01]  /*8fb0*/  LDS R114, [R3+0x3e00] ;  /* 0x003e000003727984 */ /* 0x000ea20000000800 */
[----:B0-----:R-:W-:Y:S01]  /*8fc0*/  FADD.FTZ R33, R33, R120 ;  /* 0x0000007821217221 */ /* 0x001fe20000010000 */
[----:B------:R-:W-:Y:S01]  /*8fd0*/  BAR.SYNC.DEFER_BLOCKING 0x0 ;  /* 0x0000000000007b1d */ /* 0x000fe20000010000 */
[----:B-1----:R-:W-:Y:S01]  /*8fe0*/  FADD.FTZ R34, R34, R123 ;  /* 0x0000007b22227221 */ /* 0x002fe20000010000 */
[----:B---3--:R-:W-:-:S04]  /*8ff0*/  FADD.FTZ R35, R35, R122 ;  /* 0x0000007a23237221 */ /* 0x008fc80000010000 */
[----:B------:R-:W-:Y:S04]  /*9000*/  STS.128 [R2], R88 ;  /* 0x0000005802007388 */ /* 0x000fe80000000c00 */
[----:B------:R-:W-:Y:S04]  /*9010*/  STS.128 [R2+0x200], R72 ;  /* 0x0002004802007388 */ /* 0x000fe80000000c00 */
[----:B------:R-:W-:Y:S04]  /*9020*/  STS.128 [R2+0x400], R56 ;  /* 0x0004003802007388 */ /* 0x000fe80000000c00 */
[----:B------:R-:W-:Y:S04]  /*9030*/  STS.128 [R2+0x600], R20 ;  /* 0x0006001402007388 */ /* 0x000fe80000000c00 */
[----:B------:R-:W-:Y:S04]  /*9040*/  STS.128 [R2+0x800], R16 ;  /* 0x0008001002007388 */ /* 0x000fe80000000c00 */
[----:B------:R2:W-:Y:S04]  /*9050*/  STS.128 [R2+0xa00], R12 ;  /* 0x000a000c02007388 */ /* 0x0005e80000000c00 */
[----:B------:R0:W-:Y:S04]  /*9060*/  STS.128 [R2+0xc00], R8 ;  /* 0x000c000802007388 */ /* 0x0001e80000000c00 */
[----:B------:R-:W-:Y:S01]  /*9070*/  STS.128 [R2+0xe00], R108 ;  /* 0x000e006c02007388 */ /* 0x000fe20000000c00 */
[----:B------:R-:W-:Y:S01]  /*9080*/  BAR.SYNC.DEFER_BLOCKING 0x0 ;  /* 0x0000000000007b1d */ /* 0x000fe20000010000 */
[----:B--2---:R-:W-:Y:S01]  /*9090*/  FADD.FTZ R13, R35, R114 ;  /* 0x00000072230d7221 */ /* 0x004fe20000010000 */
[----:B------:R-:W-:Y:S01]  /*90a0*/  FADD.FTZ R14, R85, R92 ;  /* 0x0000005c550e7221 */ /* 0x000fe20000010000 */
        /* <DEDUP_REMOVED lines=75> */
[----:B-----5:R-:W-:Y:S04]  /*9560*/  STS.128 [R2+0x800], R52 ;  /* 0x0008003402007388 */ /* 0x020fe80000000c00 */
        /* <DEDUP_REMOVED lines=73> */
[----:B------:R-:W-:Y:S01]  /*9a00*/  STS.128 [R2+0xc00], R96 ;  /* 0x000c006002007388 */ /* 0x000fe20000000c00 */
[----:B0-----:R-:W-:Y:S01]  /*9a10*/  FADD.FTZ R27, R19, R54 ;  /* 0x00000036131b7221 */ /* 0x001fe20000010000 */
[----:B------:R-:W-:-:S02]  /*9a20*/  FADD.FTZ R25, R17, R52 ;  /* 0x0000003411197221 */ /* 0x000fc40000010000 */
[----:B------:R0:W-:Y:S01]  /*9a30*/  STS.128 [R2+0xe00], R4 ;  /* 0x000e000402007388 */ /* 0x0001e20000000c00 */
[----:B------:R-:W-:Y:S08]  /*9a40*/  BAR.SYNC.DEFER_BLOCKING 0x0 ;  /* 0x0000000000007b1d */ /* 0x000ff00000010000 */
[----:B0-----:R-:W0:Y:S01]  /*9a50*/  LDC R5, c[0x0][0x388] ;  /* 0x0000e200ff057b82 */ /* 0x001e220000000800 */
[----:B------:R-:W1:Y:S04]  /*9a60*/  LDS R58, [R3+0x200] ;  /* 0x00020000033a7984 */ /* 0x000e680000000800 */
[----:B------:R-:W2:Y:S04]  /*9a70*/  LDS R29, [R3+0x1200] ;  /* 0x00120000031d7984 */ /* 0x000ea80000000800 */
[----:B------:R-:W3:Y:S04]  /*9a80*/  LDS R4, [R3+0x2200] ;  /* 0x0022000003047984 */ /* 0x000ee80000000800 */
[----:B------:R-:W4:Y:S01]  /*9a90*/  LDS R56, [R3] ;  /* 0x0000000003387984 */ /* 0x000f220000000800 */
[----:B0-----:R-:W-:-:S03]  /*9aa0*/  IMAD R5, R5, UR4, RZ ;  /* 0x0000000405057c24 */ /* 0x001fc6000f8e02ff */
[----:B------:R-:W0:Y:S02]  /*9ab0*/  LDS R41, [R3+0x1000] ;  /* 0x0010000003297984 */ /* 0x000e240000000800 */
[----:B------:R-:W-:Y:S02]  /*9ac0*/  IADD3 R19, P0, PT, R5, R0, RZ ;  /* 0x0000000005137210 */ /* 0x000fe40007f1e0ff */
[----:B------:R-:W0:Y:S02]  /*9ad0*/  LDS R2, [R3+0x2000] ;  /* 0x0020000003027984 */ /* 0x000e240000000800 */
[----:B------:R-:W-:Y:S02]  /*9ae0*/  SHF.L.U32 R18, R19, 0x2, RZ ;  /* 0x0000000213127819 */ /* 0x000fe400000006ff */
[----:B------:R-:W0:Y:S02]  /*9af0*/  LDS R7, [R3+0x3000] ;  /* 0x0030000003077984 */ /* 0x000e240000000800 */
[----:B------:R-:W-:-:S02]  /*9b00*/  IADD3 R6, P1, PT, R18, UR20, RZ ;  /* 0x0000001412067c10 */ /* 0x000fc4000ff3e0ff */
[----:B------:R-:W0:Y:S04]  /*9b10*/  LDS R24, [R3+0x3200] ;  /* 0x0032000003187984 */ /* 0x000e280000000800 */
[----:B------:R-:W0:Y:S04]  /*9b20*/  LDS R0, [R3+0x400] ;  /* 0x0004000003007984 */ /* 0x000e280000000800 */
[----:B------:R-:W-:Y:S01]  /*9b30*/  LDS R43, [R3+0x2400] ;  /* 0x00240000032b7984 */ /* 0x000fe20000000800 */
[----:B-1----:R-:W-:-:S03]  /*9b40*/  FADD.FTZ R58, RZ, R58 ;  /* 0x0000003aff3a7221 */ /* 0x002fc60000010000 */
[----:B------:R-:W-:Y:S01]  /*9b50*/  LDS R31, [R3+0x1600] ;  /* 0x00160000031f7984 */ /* 0x000fe20000000800 */
[----:B--2---:R-:W-:-:S03]  /*9b60*/  FADD.FTZ R29, R58, R29 ;  /* 0x0000001d3a1d7221 */ /* 0x004fc60000010000 */
[----:B------:R-:W1:Y:S01]  /*9b70*/  LDS R20, [R3+0x800] ;  /* 0x0008000003147984 */ /* 0x000e620000000800 */
[----:B---3--:R-:W-:Y:S01]  /*9b80*/  FADD.FTZ R5, R29, R4 ;  /* 0x000000041d057221 */ /* 0x008fe20000010000 */
[----:B------:R-:W-:Y:S02]  /*9b90*/  IADD3.X R4, PT, PT, RZ, RZ, RZ, P0, !PT ;  /* 0x000000ffff047210 */ /* 0x000fe400007fe4ff */
[----:B------:R-:W2:Y:S01]  /*9ba0*/  LDS R29, [R3+0x1400] ;  /* 0x00140000031d7984 */ /* 0x000ea20000000800 */
[----:B----4-:R-:W-:Y:S01]  /*9bb0*/  FADD.FTZ R56, RZ, R56 ;  /* 0x00000038ff387221 */ /* 0x010fe20000010000 */
[----:B------:R-:W-:Y:S02]  /*9bc0*/  SHF.L.U64.HI R19, R19, 0x2, R4 ;  /* 0x0000000213137819 */ /* 0x000fe40000010204 */
[----:B------:R-:W3:Y:S01]  /*9bd0*/  LDS R59, [R3+0x3400] ;  /* 0x00340000033b7984 */ /* 0x000ee20000000800 */
[----:B------:R-:W-:Y:S01]  /*9be0*/  IADD3 R4, P0, PT, R18, UR22, RZ ;  /* 0x0000001612047c10 */ /* 0x000fe2000ff1e0ff */
[----:B0-----:R-:W-:-:S02]  /*9bf0*/  FADD.FTZ R41, R56, R41 ;  /* 0x0000002938297221 */ /* 0x001fc40000010000 */
[----:B------:R-:W-:Y:S02]  /*9c00*/  LDS R45, [R3+0x2600] ;  /* 0x00260000032d7984 */ /* 0x000fe40000000800 */
[----:B------:R-:W-:Y:S02]  /*9c10*/  FADD.FTZ R2, R41, R2 ;  /* 0x0000000229027221 */ /* 0x000fe40000010000 */
[----:B------:R-:W0:Y:S02]  /*9c20*/  LDS R37, [R3+0x1800] ;  /* 0x0018000003257984 */ /* 0x000e240000000800 */
[----:B------:R-:W-:Y:S01]  /*9c30*/  FADD.FTZ R53, R2, R7 ;  /* 0x0000000702357221 */ /* 0x000fe20000010000 */
[----:B------:R-:W-:Y:S01]  /*9c40*/  IADD3.X R7, PT, PT, R19, UR21, RZ, P1, !PT ;  /* 0x0000001513077c10 */ /* 0x000fe20008ffe4ff */
[----:B------:R-:W4:Y:S01]  /*9c50*/  LDS R2, [R3+0x600] ;  /* 0x0006000003027984 */ /* 0x000f220000000800 */
[----:B------:R-:W-:Y:S01]  /*9c60*/  FADD.FTZ R55, R5, R24 ;  /* 0x0000001805377221 */ /* 0x000fe20000010000 */
[----:B------:R-:W-:-:S02]  /*9c70*/  IADD3.X R5, PT, PT, R19, UR23, RZ, P0, !PT ;  /* 0x0000001713057c10 */ /* 0x000fc400087fe4ff */
[----:B------:R-:W4:Y:S01]  /*9c80*/  LDS R22, [R3+0xa00] ;  /* 0x000a000003167984 */ /* 0x000f220000000800 */
[C---:B------:R-:W-:Y:S01]  /*9c90*/  IADD3 R16, P0, PT, R18.reuse, UR26, RZ ;  /* 0x0000001a12107c10 */ /* 0x040fe2000ff1e0ff */
[----:B------:R-:W-:Y:S01]  /*9ca0*/  FADD.FTZ R0, RZ, R0 ;  /* 0x00000000ff007221 */ /* 0x000fe20000010000 */
[----:B------:R-:W-:Y:S01]  /*9cb0*/  IADD3 R18, P1, PT, R18, UR24, RZ ;  /* 0x0000001812127c10 */ /* 0x000fe2000ff3e0ff */
[----:B------:R-:W4:Y:S01]  /*9cc0*/  LDS R61, [R3+0x3600] ;  /* 0x00360000033d7984 */ /* 0x000f220000000800 */
[C---:B------:R-:W-:Y:S02]  /*9cd0*/  IADD3.X R17, PT, PT, R19.reuse, UR27, RZ, P0, !PT ;  /* 0x0000001b13117c10 */ /* 0x040fe400087fe4ff */
[----:B------:R-:W-:Y:S01]  /*9ce0*/  IADD3.X R19, PT, PT, R19, UR25, RZ, P1, !PT ;  /* 0x0000001913137c10 */ /* 0x000fe20008ffe4ff */
[----:B------:R-:W4:Y:S04]  /*9cf0*/  LDS R47, [R3+0x2800] ;  /* 0x00280000032f7984 */ /* 0x000f280000000800 */
        /* <DEDUP_REMOVED lines=8> */
[----:B---3--:R-:W-:-:S03]  /*9d80*/  FADD.FTZ R59, R0, R59 ;  /* 0x0000003b003b7221 */ /* 0x008fc60000010000 */
[----:B------:R-:W3:Y:S01]  /*9d90*/  LDS R26, [R3+0xe00] ;  /* 0x000e0000031a7984 */ /* 0x000ee20000000800 */
[----:B0-----:R-:W-:-:S03]  /*9da0*/  FADD.FTZ R20, R20, R37 ;  /* 0x0000002514147221 */ /* 0x001fc60000010000 */
[----:B------:R-:W-:Y:S01]  /*9db0*/  STG.E desc[UR10][R4.64], R57 ;  /* 0x0000003904007986 */ /* 0x000fe2000c10190a */
[----:B----4-:R-:W-:-:S03]  /*9dc0*/  FADD.FTZ R2, RZ, R2 ;  /* 0x00000002ff027221 */ /* 0x010fc60000010000 */
[----:B------:R-:W-:Y:S01]  /*9dd0*/  STG.E desc[UR10][R6.64], R15 ;  /* 0x0000000f06007986 */ /* 0x000fe2000c10190a */
[----:B------:R-:W-:Y:S01]  /*9de0*/  FADD.FTZ R2, R2, R31 ;  /* 0x0000001f02027221 */ /* 0x000fe20000010000 */
[----:B------:R-:W-:Y:S02]  /*9df0*/  FADD.FTZ R22, RZ, R22 ;  /* 0x00000016ff167221 */ /* 0x000fe40000010000 */
[----:B------:R-:W0:Y:S01]  /*9e00*/  LDS R57, [R3+0x3a00] ;  /* 0x003a000003397984 */ /* 0x000e220000000800 */
[----:B------:R-:W-:-:S03]  /*9e10*/  FADD.FTZ R2, R2, R45 ;  /* 0x0000002d02027221 */ /* 0x000fc60000010000 */
[----:B------:R-:W4:Y:S01]  /*9e20*/  LDS R51, [R3+0x2c00] ;  /* 0x002c000003337984 */ /* 0x000f220000000800 */
        /* <DEDUP_REMOVED lines=49> */
.L_x_4406:
        /* <DEDUP_REMOVED lines=8> */
.L_x_4473:
[----:B------:R-:W-:Y:S05]  /*a1c0*/  BSYNC B2 ;  /* 0x0000000000027941 */ /* 0x000fea0003800000 */
.L_x_4472:
        /* <DEDUP_REMOVED lines=8> */
.L_x_4474:
[----:B------:R-:W-:Y:S01]  /*a250*/  HFMA2 R81, -RZ, RZ, 0, 1.1920928955078125e-07 ;  /* 0x00000002ff517431 */ /* 0x000fe200000001ff */
[----:B------:R-:W-:Y:S01]  /*a260*/  MOV R91, R76 ;  /* 0x0000004c005b7202 */ /* 0x000fe20000000f00 */
[----:B------:R-:W-:-:S07]  /*a270*/  FADD.FTZ R77, R77, R92 ;  /* 0x0000005c4d4d7221 */ /* 0x000fce0000010000 */
[----:B------:R-:W-:Y:S05]  /*a280*/  WARPSYNC.COLLECTIVE R79, `(.L_x_4475) ;  /* 0x000000004f087348 */ /* 0x000fea0003c00000 */
[----:B------:R0:W1:Y:S02]  /*a290*/  SHFL.BFLY P3, R92, R91, R81, R80 ;  /* 0x0c0000515b5c7389 */ /* 0x0000640000060050 */
[----:B01----:R-:W-:Y:S05]  /*a2a0*/  ENDCOLLECTIVE ;  /* 0x000000000000791b */ /* 0x003fea0003800000 */
.L_x_4475:
[----:B------:R-:W-:Y:S01]  /*a2b0*/  MOV R91, R77 ;  /* 0x0000004d005b7202 */ /* 0x000fe20000000f00 */
[----:B------:R-:W-:-:S07]  /*a2c0*/  FADD.FTZ R76, R76, R92 ;  /* 0x0000005c4c4c7221 */ /* 0x000fce0000010000 */
[----:B------:R-:W-:Y:S05]  /*a2d0*/  WARPSYNC.COLLECTIVE R79, `(.L_x_4476) ;  /* 0x000000004f087348 */ /* 0x000fea0003c00000 */
[----:B------:R0:W1:Y:S02]  /*a2e0*/  SHFL.BFLY P3, R92, R91, R81, R80 ;  /* 0x0c0000515b5c7389 */ /* 0x0000640000060050 */
[----:B01----:R-:W-:Y:S05]  /*a2f0*/  ENDCOLLECTIVE ;  /* 0x000000000000791b */ /* 0x003fea0003800000 */
.L_x_4476:
[----:B------:R-:W-:Y:S01]  /*a300*/  HFMA2 R81, -RZ, RZ, 0, 2.384185791015625e-07 ;  /* 0x00000004ff517431 */ /* 0x000fe200000001ff */
[----:B------:R-:W-:Y:S01]  /*a310*/  MOV R91, R76 ;  /* 0x0000004c005b7202 */ /* 0x000fe20000000f00 */
[----:B------:R-:W-:-:S07]  /*a320*/  FADD.FTZ R77, R77, R92 ;  /* 0x0000005c4d4d7221 */ /* 0x000fce0000010000 */
[----:B------:R-:W-:Y:S05]  /*a330*/  WARPSYNC.COLLECTIVE R79, `(.L_x_4477) ;  /* 0x000000004f087348 */ /* 0x000fea0003c00000 */
[----:B------:R0:W1:Y:S02]  /*a340*/  SHFL.BFLY P3, R92, R91, R81, R80 ;  /* 0x0c0000515b5c7389 */ /* 0x0000640000060050 */
[----:B01----:R-:W-:Y:S05]  /*a350*/  ENDCOLLECTIVE ;  /* 0x000000000000791b */ /* 0x003fea0003800000 */
.L_x_4477:
[----:B------:R-:W-:Y:S01]  /*a360*/  MOV R91, R77 ;  /* 0x0000004d005b7202 */ /* 0x000fe20000000f00 */
[----:B------:R-:W-:-:S07]  /*a370*/  FADD.FTZ R76, R76, R92 ;  /* 0x0000005c4c4c7221 */ /* 0x000fce0000010000 */
[----:B------:R-:W-:Y:S05]  /*a380*/  WARPSYNC.COLLECTIVE R79, `(.L_x_4478) ;  /* 0x000000004f087348 */ /* 0x000fea0003c00000 */
[----:B------:R0:W1:Y:S02]  /*a390*/  SHFL.BFLY P3, R92, R91, R81, R80 ;  /* 0x0c0000515b5c7389 */ /* 0x0000640000060050 */
[----:B01----:R-:W-:Y:S05]  /*a3a0*/  ENDCOLLECTIVE ;  /* 0x000000000000791b */ /* 0x003fea0003800000 */
.L_x_4478:
[----:B------:R-:W-:Y:S01]  /*a3b0*/  HFMA2 R81, -RZ, RZ, 0, 4.76837158203125e-07 ;  /* 0x00000008ff517431 */ /* 0x000fe200000001ff */
[----:B------:R-:W-:Y:S01]  /*a3c0*/  MOV R91, R76 ;  /* 0x0000004c005b7202 */ /* 0x000fe20000000f00 */
[----:B------:R-:W-:-:S07]  /*a3d0*/  FADD.FTZ R77, R77, R92 ;  /* 0x0000005c4d4d7221 */ /* 0x000fce0000010000 */
[----:B------:R-:W-:Y:S05]  /*a3e0*/  WARPSYNC.COLLECTIVE R79, `(.L_x_4479) ;  /* 0x000000004f087348 */ /* 0x000fea0003c00000 */
[----:B------:R0:W1:Y:S02]  /*a3f0*/  SHFL.BFLY P3, R92, R91, R81, R80 ;  /* 0x0c0000515b5c7389 */ /* 0x0000640000060050 */
[----:B01----:R-:W-:Y:S05]  /*a400*/  ENDCOLLECTIVE ;  /* 0x000000000000791b */ /* 0x003fea0003800000 */
.L_x_4479:
[----:B------:R-:W-:Y:S01]  /*a410*/  MOV R91, R77 ;  /* 0x0000004d005b7202 */ /* 0x000fe20000000f00 */
[----:B------:R-:W-:-:S07]  /*a420*/  FADD.FTZ R76, R76, R92 ;  /* 0x0000005c4c4c7221 */ /* 0x000fce0000010000 */
[----:B------:R-:W-:Y:S05]  /*a430*/  WARPSYNC.COLLECTIVE R79, `(.L_x_4480) ;  /* 0x000000004f087348 */ /* 0x000fea0003c00000 */
[----:B------:R0:W1:Y:S02]  /*a440*/  SHFL.BFLY P3, R92, R91, R81, R80 ;  /* 0x0c0000515b5c7389 */ /* 0x0000640000060050 */
[----:B01----:R-:W-:Y:S05]  /*a450*/  ENDCOLLECTIVE ;  /* 0x000000000000791b */ /* 0x003fea0003800000 */
.L_x_4480:
[----:B------:R-:W-:Y:S01]  /*a460*/  HFMA2 R81, -RZ, RZ, 0, 9.5367431640625e-07 ;  /* 0x00000010ff517431 */ /* 0x000fe200000001ff */
[----:B------:R-:W-:Y:S01]  /*a470*/  MOV R91, R76 ;  /* 0x0000004c005b7202 */ /* 0x000fe20000000f00 */
[----:B------:R-:W-:-:S07]  /*a480*/  FADD.FTZ R77, R77, R92 ;  /* 0x0000005c4d4d7221 */ /* 0x000fce0000010000 */
[----:B------:R-:W-:Y:S05]  /*a490*/  WARPSYNC.COLLECTIVE R79, `(.L_x_4481) ;  /* 0x000000004f087348 */ /* 0x000fea0003c00000 */
[----:B------:R0:W1:Y:S02]  /*a4a0*/  SHFL.BFLY P3, R92, R91, R81, R80 ;  /* 0x0c0000515b5c7389 */ /* 0x0000640000060050 */
[----:B01----:R-:W-:Y:S05]  /*a4b0*/  ENDCOLLECTIVE ;  /* 0x000000000000791b */ /* 0x003fea0003800000 */
.L_x_4481:
[----:B------:R-:W-:Y:S02]  /*a4c0*/  MOV R91, R77 ;  /* 0x0000004d005b7202 */ /* 0x000fe40000000f00 */
[----:B------:R-:W-:-:S07]  /*a4d0*/  MOV R78, R92 ;  /* 0x0000005c004e7202 */ /* 0x000fce0000000f00 */
[----:B------:R-:W-:Y:S05]  /*a4e0*/  WARPSYNC.COLLECTIVE R79, `(.L_x_4482) ;  /* 0x000000004f087348 */ /* 0x000fea0003c00000 */
[----:B------:R0:W1:Y:S02]  /*a4f0*/  SHFL.BFLY P3, R92, R91, R81, R80 ;  /* 0x0c0000515b5c7389 */ /* 0x0000640000060050 */
[----:B01----:R-:W-:Y:S05]  /*a500*/  ENDCOLLECTIVE ;  /* 0x000000000000791b */ /* 0x003fea0003800000 */
.L_x_4482:
[----:B------:R-:W-:Y:S01]  /*a510*/  MOV R79, R92 ;  /* 0x0000005c004f7202 */ /* 0x000fe20000000f00 */
[----:B------:R-:W-:Y:S06]  /*a520*/  BRA `(.L_x_4483) ;  /* 0xffffff90004c7947 */ /* 0x000fec000383ffff */
.L_x_4484:
        /* <DEDUP_REMOVED lines=13> */
.L_x_6107:


//--------------------- .text._ZN10layer_norm31ln_parallel_residual_bwd_kernelINS_13Kernel_traitsI6__halfffffjLj1024ELj1ELj4ELj1ELj16ENS_18Kernel_traits_baseILj1024ES2_ffffjLj128EEEEELb0ELb1ELb0EEEvNS_9BwdParamsE --------------------------
	.section	.text._ZN10layer_norm31ln_parallel_residual_bwd_kernelINS_13Kernel_traitsI6__halfffffjLj1024ELj1ELj4ELj1ELj16ENS_18Kernel_traits_baseILj1024ES2_ffffjLj128EEEEELb0ELb1ELb0EEEvNS_9BwdParamsE,"ax",@progbits
	.align	128
        .global         _ZN10layer_norm31ln_parallel_residual_bwd_kernelINS_13Kernel_traitsI6__halfffffjLj1024ELj1ELj4ELj1ELj16ENS_18Kernel_traits_baseILj1024ES2_ffffjLj128EEEEELb0ELb1ELb0EEEvNS_9BwdParamsE
        .type           _ZN10layer_norm31ln_parallel_residual_bwd_kernelINS_13Kernel_traitsI6__halfffffjLj1024ELj1ELj4ELj1ELj16ENS_18Kernel_traits_baseILj1024ES2_ffffjLj128EEEEELb0ELb1ELb0EEEvNS_9BwdParamsE,@function
        .size           _ZN10layer_norm31ln_parallel_residual_bwd_kernelINS_13Kernel_traitsI6__halfffffjLj1024ELj1ELj4ELj1ELj16ENS_18Kernel_traits_baseILj1024ES2_ffffjLj128EEEEELb0ELb1ELb0EEEvNS_9BwdParamsE,(.L_x_6108 - _ZN10layer_norm31ln_parallel_residual_bwd_kernelINS_13Kernel_traitsI6__halfffffjLj1024ELj1ELj4ELj1ELj16ENS_18Kernel_traits_baseILj1024ES2_ffffjLj128EEEEELb0ELb1ELb0EEEvNS_9BwdParamsE)
        .other          _ZN10layer_norm31ln_parallel_residual_bwd_kernelINS_13Kernel_traitsI6__halfffffjLj1024ELj1ELj4ELj1ELj16ENS_18Kernel_traits_baseILj1024ES2_ffffjLj128EEEEELb0ELb1ELb0EEEvNS_9BwdParamsE,@"STO_CUDA_ENTRY STV_DEFAULT"
_ZN10layer_norm31ln_parallel_residual_bwd_kernelINS_13Kernel_traitsI6__halfffffjLj1024ELj1ELj4ELj1ELj16ENS_18Kernel_traits_baseILj1024ES2_ffffjLj128EEEEELb0ELb1ELb0EEEvNS_9BwdParamsE:
.text._ZN10layer_norm31ln_parallel_residual_bwd_kernelINS_13Kernel_traitsI6__halfffffjLj1024ELj1ELj4ELj1ELj16ENS_18Kernel_traits_baseILj1024ES2_ffffjLj128EEEEELb0ELb1ELb0EEEvNS_9BwdParamsE:
        /* <DEDUP_REMOVED lines=21> */
[----:B------:R-:W-:-:S02]  /*0150*/  ISETP.GE.U32.AND P3, PT, R2, 0x80, PT ;  /* 0x000000800200780c */ /* 0x000fc40003f66070 */
[C---:B------:R-:W-:Y:S02]  /*0160*/  ISETP.GE.U32.AND P2, PT, R2.reuse, 0xa0, PT ;  /* 0x000000a00200780c */ /* 0x040fe40003f46070 */
[C---:B------:R-:W-:Y:S02]  /*0170*/  ISETP.GE.U32.AND P1, PT, R2.reuse, 0xc0, PT ;  /* 0x000000c00200780c */ /* 0x040fe40003f26070 */
[----:B------:R-:W-:Y:S01]  /*0180*/  ISETP.GE.U32.AND P0, PT, R2, 0xe0, PT ;  /* 0x000000e00200780c */ /* 0x000fe20003f06070 */
[----:B------:R-:W2:Y:S08]  /*0190*/  @P6 LDC.64 R6, c[0x0][0x3d0] ;  /* 0x0000f400ff066b82 */ /* 0x000eb00000000a00 */
[----:B------:R-:W3:Y:S08]  /*01a0*/  @P5 LDC.64 R24, c[0x0][0x3d0] ;  /* 0x0000f400ff185b82 */ /* 0x000ef00000000a00 */
[----:B------:R-:W4:Y:S08]  /*01b0*/  @P4 LDC.64 R26, c[0x0][0x3d0] ;  /* 0x0000f400ff1a4b82 */ /* 0x000f300000000a00 */
[----:B------:R-:W1:Y:S01]  /*01c0*/  @P3 LDC.64 R28, c[0x0][0x3d0] ;  /* 0x0000f400ff1c3b82 */ /* 0x000e620000000a00 */
[C---:B--2---:R-:W-:Y:S01]  /*01d0*/  @P6 IMAD.WIDE.U32 R6, R3.reuse, 0x8, R6 ;  /* 0x0000000803066825 */ /* 0x044fe200078e0006 */
[----:B------:R-:W-:-:S04]  /*01e0*/  @P6 LOP3.LUT R3, R3, 0x20, RZ, 0xfc, !PT ;  /* 0x0000002003036812 */ /* 0x000fc800078efcff */
[----:B------:R2:W5:Y:S01]  /*01f0*/  @P6 LDG.E.64 R8, desc[UR10][R6.64] ;  /* 0x0000000a06086981 */ /* 0x000562000c1e1b00 */
[----:B------:R-:W-:Y:S01]  /*0200*/  ISETP.GE.U32.AND P6, PT, R2, 0x100, PT ;  /* 0x000001000200780c */ /* 0x000fe20003fc6070 */
[----:B------:R-:W0:Y:S01]  /*0210*/  @P2 LDC.64 R30, c[0x0][0x3d0] ;  /* 0x0000f400ff1e2b82 */ /* 0x000e220000000a00 */
[C---:B---3--:R-:W-:Y:S01]  /*0220*/  @P5 IMAD.WIDE.U32 R24, R3.reuse, 0x8, R24 ;  /* 0x0000000803185825 */ /* 0x048fe200078e0018 */
[----:B------:R-:W-:-:S04]  /*0230*/  @P5 IADD3 R3, PT, PT, R3, 0x20, RZ ;  /* 0x0000002003035810 */ /* 0x000fc80007ffe0ff */
[----:B------:R3:W5:Y:S02]  /*0240*/  @P5 LDG.E.64 R10, desc[UR10][R24.64] ;  /* 0x0000000a180a5981 */ /* 0x000764000c1e1b00 */
[----:B------:R-:W2:Y:S01]  /*0250*/  @P1 LDC.64 R32, c[0x0][0x3d0] ;  /* 0x0000f400ff201b82 */ /* 0x000ea20000000a00 */
[C---:B----4-:R-:W-:Y:S01]  /*0260*/  @P4 IMAD.WIDE.U32 R26, R3.reuse, 0x8, R26 ;  /* 0x00000008031a4825 */ /* 0x050fe200078e001a */
[----:B------:R-:W-:-:S04]  /*0270*/  @P4 IADD3 R3, PT, PT, R3, 0x20, RZ ;  /* 0x0000002003034810 */ /* 0x000fc80007ffe0ff */
[----:B------:R3:W5:Y:S02]  /*0280*/  @P4 LDG.E.64 R12, desc[UR10][R26.64] ;  /* 0x0000000a1a0c4981 */ /* 0x000764000c1e1b00 */
[----:B------:R-:W4:Y:S01]  /*0290*/  @P0 LDC.64 R34, c[0x0][0x3d0] ;  /* 0x0000f400ff220b82 */ /* 0x000f220000000a00 */
[C---:B-1----:R-:W-:Y:S01]  /*02a0*/  @P3 IMAD.WIDE.U32 R28, R3.reuse, 0x8, R28 ;  /* 0x00000008031c3825 */ /* 0x042fe200078e001c */
[----:B------:R-:W-:-:S04]  /*02b0*/  @P3 IADD3 R3, PT, PT, R3, 0x20, RZ ;  /* 0x0000002003033810 */ /* 0x000fc80007ffe0ff */
[----:B------:R3:W5:Y:S02]  /*02c0*/  @P3 LDG.E.64 R14, desc[UR10][R28.64] ;  /* 0x0000000a1c0e3981 */ /* 0x000764000c1e1b00 */
[----:B------:R-:W1:Y:S01]  /*02d0*/  @P6 LDC.64 R36, c[0x0][0x3d0] ;  /* 0x0000f400ff246b82 */ /* 0x000e620000000a00 */
[C---:B0-----:R-:W-:Y:S01]  /*02e0*/  @P2 IMAD.WIDE.U32 R30, R3.reuse, 0x8, R30 ;  /* 0x00000008031e2825 */ /* 0x041fe200078e001e */
[----:B------:R-:W-:-:S04]  /*02f0*/  @P2 IADD3 R3, PT, PT, R3, 0x20, RZ ;  /* 0x0000002003032810 */ /* 0x000fc80007ffe0ff */
[----:B------:R3:W5:Y:S01]  /*0300*/  @P2 LDG.E.64 R16, desc[UR10][R30.64] ;  /* 0x0000000a1e102981 */ /* 0x000762000c1e1b00 */
[C---:B--2---:R-:W-:Y:S01]  /*0310*/  @P1 IMAD.WIDE.U32 R32, R3.reuse, 0x8, R32 ;  /* 0x0000000803201825 */ /* 0x044fe200078e0020 */
[----:B------:R-:W-:-:S04]  /*0320*/  @P1 IADD3 R3, PT, PT, R3, 0x20, RZ ;  /* 0x0000002003031810 */ /* 0x000fc80007ffe0ff */
[----:B------:R3:W5:Y:S01]  /*0330*/  @P1 LDG.E.64 R18, desc[UR10][R32.64] ;  /* 0x0000000a20121981 */ /* 0x000762000c1e1b00 */
[C---:B----4-:R-:W-:Y:S01]  /*0340*/  @P0 IMAD.WIDE.U32 R34, R3.reuse, 0x8, R34 ;  /* 0x0000000803220825 */ /* 0x050fe200078e0022 */
[----:B------:R-:W-:Y:S01]  /*0350*/  @P0 IADD3 R3, PT, PT, R3, 0x20, RZ ;  /* 0x0000002003030810 */ /* 0x000fe20007ffe0ff */
[----:B------:R-:W0:Y:S01]  /*0360*/  S2UR UR4, SR_CTAID.X ;  /* 0x00000000000479c3 */ /* 0x000e220000002500 */
[----:B------:R-:W-:Y:S02]  /*0370*/  SHF.R.U32.HI R5, RZ, 0x5, R38 ;  /* 0x00000005ff057819 */ /* 0x000fe40000011626 */
[----:B------:R3:W5:Y:S01]  /*0380*/  @P0 LDG.E.64 R20, desc[UR10][R34.64] ;  /* 0x0000000a22140981 */ /* 0x000762000c1e1b00 */
[----:B-1----:R-:W-:-:S05]  /*0390*/  @P6 IMAD.WIDE.U32 R6, R3, 0x8, R36 ;  /* 0x0000000803066825 */ /* 0x002fca00078e0024 */
[----:B------:R3:W5:Y:S01]  /*03a0*/  @P6 LDG.E.64 R22, desc[UR10][R6.64] ;  /* 0x0000000a06166981 */ /* 0x000762000c1e1b00 */
[----:B0-----:R-:W-:-:S06]  /*03b0*/  USHF.L.U32 UR4, UR4, 0x2, URZ ;  /* 0x0000000204047899 */ /* 0x001fcc00080006ff */
        /* <DEDUP_REMOVED lines=35> */
[----:B---3--:R-:W-:Y:S06]  /*05f0*/  @P0 BRA `(.L_x_4486) ;  /* 0x0000008c004c0947 */ /* 0x008fec0003800000 */
[----:B------:R-:W0:Y:S01]  /*0600*/  LDCU.64 UR4, c[0x0][0x438] ;  /* 0x00008700ff0477ac */ /* 0x000e220008000a00 */
[----:B-----5:R-:W-:Y:S02]  /*0610*/  MOV R192, R8 ;  /* 0x0000000800c07202 */ /* 0x020fe40000000f00 */
[----:B------:R-:W-:Y:S02]  /*0620*/  CS2R R76, SRZ ;  /* 0x00000000004c7805 */ /* 0x000fe4000001ff00 */
[----:B------:R-:W-:Y:S02]  /*0630*/  SHF.R.U64 R0, R8, 0x10, R9 ;  /* 0x0000001008007819 */ /* 0x000fe40000001209 */
[----:B------:R-:W-:Y:S02]  /*0640*/  CS2R R78, SRZ ;  /* 0x00000000004e7805 */ /* 0x000fe4000001ff00 */
[----:B------:R-:W-:Y:S02]  /*0650*/  MOV R193, R9 ;  /* 0x0000000900c17202 */ /* 0x000fe40000000f00 */
[----:B------:R-:W-:-:S02]  /*0660*/  CS2R R48, SRZ ;  /* 0x0000000000307805 */ /* 0x000fc4000001ff00 */
[----:B------:R-:W-:Y:S02]  /*0670*/  SHF.R.U32.HI R3, RZ, 0x10, R9 ;  /* 0x00000010ff037819 */ /* 0x000fe40000011609 */
[----:B------:R-:W-:Y:S02]  /*0680*/  CS2R R50, SRZ ;  /* 0x0000000000327805 */ /* 0x000fe4000001ff00 */
[----:B------:R-:W-:Y:S02]  /*0690*/  MOV R194, R10 ;  /* 0x0000000a00c27202 */ /* 0x000fe40000000f00 */
[----:B------:R-:W-:Y:S02]  /*06a0*/  CS2R R52, SRZ ;  /* 0x0000000000347805 */ /* 0x000fe4000001ff00 */
[----:B------:R-:W-:Y:S02]  /*06b0*/  SHF.R.U64 R6, R10, 0x10, R11 ;  /* 0x000000100a067819 */ /* 0x000fe4000000120b */
[----:B------:R-:W-:-:S02]  /*06c0*/  CS2R R54, SRZ ;  /* 0x0000000000367805 */ /* 0x000fc4000001ff00 */
[----:B------:R-:W-:Y:S02]  /*06d0*/  MOV R195, R11 ;  /* 0x0000000b00c37202 */ /* 0x000fe40000000f00 */
[----:B------:R-:W-:Y:S02]  /*06e0*/  CS2R R56, SRZ ;  /* 0x0000000000387805 */ /* 0x000fe4000001ff00 */
[----:B------:R-:W-:Y:S02]  /*06f0*/  SHF.R.U32.HI R7, RZ, 0x10, R11 ;  /* 0x00000010ff077819 */ /* 0x000fe4000001160b */
[----:B------:R-:W-:Y:S02]  /*0700*/  CS2R R58, SRZ ;  /* 0x00000000003a7805 */ /* 0x000fe4000001ff00 */
[----:B------:R-:W-:Y:S01]  /*0710*/  MOV R196, R12 ;  /* 0x0000000c00c47202 */ /* 0x000fe20000000f00 */
[----:B0-----:R-:W-:Y:S01]  /*0720*/  UISETP.NE.U32.AND UP0, UPT, UR4, URZ, UPT ;  /* 0x000000ff0400728c */ /* 0x001fe2000bf05070 */
[----:B------:R-:W-:Y:S01]  /*0730*/  SHF.R.U64 R8, R12, 0x10, R13 ;  /* 0x000000100c087819 */ /* 0x000fe2000000120d */
[----:B------:R-:W0:Y:S01]  /*0740*/  LDCU.U8 UR4, c[0x0][0x410] ;  /* 0x00008200ff0477ac */ /* 0x000e220008000000 */
[----:B------:R-:W-:-:S02]  /*0750*/  MOV R197, R13 ;  /* 0x0000000d00c57202 */ /* 0x000fc40000000f00 */
[----:B------:R-:W-:Y:S02]  /*0760*/  CS2R R60, SRZ ;  /* 0x00000000003c7805 */ /* 0x000fe4000001ff00 */
[----:B------:R-:W-:Y:S01]  /*0770*/  SHF.R.U32.HI R9, RZ, 0x10, R13 ;  /* 0x00000010ff097819 */ /* 0x000fe2000001160d */
[----:B------:R-:W-:Y:S01]  /*0780*/  UISETP.NE.AND.EX UP0, UPT, UR5, URZ, UPT, UP0 ;  /* 0x000000ff0500728c */ /* 0x000fe2000bf05300 */
        /* <DEDUP_REMOVED lines=8> */
[----:B------:R-:W-:Y:S02]  /*0810*/  MOV R200, R16 ;  /* 0x0000001000c87202 */ /* 0x000fe40000000f00 */
[----:B------:R-:W-:-:S02]  /*0820*/  CS2R R70, SRZ ;  /* 0x0000000000467805 */ /* 0x000fc4000001ff00 */
[--C-:B------:R-:W-:Y:S02]  /*0830*/  SHF.R.U64 R12, R16, 0x10, R17.reuse ;  /* 0x00000010100c7819 */ /* 0x100fe40000001211 */
[----:B------:R-:W-:Y:S02]  /*0840*/  CS2R R72, SRZ ;  /* 0x0000000000487805 */ /* 0x000fe4000001ff00 */
[----:B------:R-:W-:Y:S01]  /*0850*/  MOV R201, R17 ;  /* 0x0000001100c97202 */ /* 0x000fe20000000f00 */
[----:B0-----:R-:W-:Y:S01]  /*0860*/  UISETP.NE.AND UP1, UPT, UR4, URZ, UPT ;  /* 0x000000ff0400728c */ /* 0x001fe2000bf25270 */
[----:B------:R-:W-:Y:S02]  /*0870*/  SHF.R.U32.HI R13, RZ, 0x10, R17 ;  /* 0x00000010ff0d7819 */ /* 0x000fe40000011611 */
[----:B------:R-:W-:Y:S02]  /*0880*/  CS2R R74, SRZ ;  /* 0x00000000004a7805 */ /* 0x000fe4000001ff00 */
[----:B------:R-:W-:-:S02]  /*0890*/  MOV R202, R18 ;  /* 0x0000001200ca7202 */ /* 0x000fc40000000f00 */
[----:B------:R-:W-:Y:S02]  /*08a0*/  CS2R R40, SRZ ;  /* 0x0000000000287805 */ /* 0x000fe4000001ff00 */
[--C-:B------:R-:W-:Y:S02]  /*08b0*/  SHF.R.U64 R14, R18, 0x10, R19.reuse ;  /* 0x00000010120e7819 */ /* 0x100fe40000001213 */
[----:B------:R-:W-:Y:S02]  /*08c0*/  CS2R R42, SRZ ;  /* 0x00000000002a7805 */ /* 0x000fe4000001ff00 */
[----:B------:R-:W-:Y:S02]  /*08d0*/  MOV R203, R19 ;  /* 0x0000001300cb7202 */ /* 0x000fe40000000f00 */
[----:B------:R-:W-:Y:S02]  /*08e0*/  CS2R R80, SRZ ;  /* 0x0000000000507805 */ /* 0x000fe4000001ff00 */
[----:B------:R-:W-:-:S02]  /*08f0*/  SHF.R.U32.HI R15, RZ, 0x10, R19 ;  /* 0x00000010ff0f7819 */ /* 0x000fc40000011613 */
[----:B------:R-:W-:Y:S02]  /*0900*/  CS2R R82, SRZ ;  /* 0x0000000000527805 */ /* 0x000fe4000001ff00 */
[----:B------:R-:W-:Y:S02]  /*0910*/  MOV R204, R20 ;  /* 0x0000001400cc7202 */ /* 0x000fe40000000f00 */
[----:B------:R-:W-:Y:S02]  /*0920*/  CS2R R84, SRZ ;  /* 0x0000000000547805 */ /* 0x000fe4000001ff00 */
[----:B------:R-:W-:Y:S02]  /*0930*/  SHF.R.U64 R16, R20, 0x10, R21 ;  /* 0x0000001014107819 */ /* 0x000fe40000001215 */
[----:B------:R-:W-:Y:S02]  /*0940*/  CS2R R86, SRZ ;  /* 0x0000000000567805 */ /* 0x000fe4000001ff00 */
[----:B------:R-:W-:-:S02]  /*0950*/  MOV R205, R21 ;  /* 0x0000001500cd7202 */ /* 0x000fc40000000f00 */
[----:B------:R-:W-:Y:S02]  /*0960*/  CS2R R88, SRZ ;  /* 0x0000000000587805 */ /* 0x000fe4000001ff00 */
[----:B------:R-:W-:Y:S02]  /*0970*/  SHF.R.U32.HI R17, RZ, 0x10, R21 ;  /* 0x00000010ff117819 */ /* 0x000fe40000011615 */
[----:B------:R-:W-:Y:S02]  /*0980*/  CS2R R90, SRZ ;  /* 0x00000000005a7805 */ /* 0x000fe4000001ff00 */
[----:B------:R-:W-:Y:S02]  /*0990*/  MOV R206, R22 ;  /* 0x0000001600ce7202 */ /* 0x000fe40000000f00 */
[----:B------:R-:W-:Y:S02]  /*09a0*/  CS2R R92, SRZ ;  /* 0x00000000005c7805 */ /* 0x000fe4000001ff00 */
[----:B------:R-:W-:-:S02]  /*09b0*/  SHF.R.U64 R18, R22, 0x10, R23 ;  /* 0x0000001016127819 */ /* 0x000fc40000001217 */
[----:B------:R-:W-:Y:S02]  /*09c0*/  CS2R R94, SRZ ;  /* 0x00000000005e7805 */ /* 0x000fe4000001ff00 */
[----:B------:R-:W-:Y:S02]  /*09d0*/  MOV R207, R23 ;  /* 0x0000001700cf7202 */ /* 0x000fe40000000f00 */
[----:B------:R-:W-:Y:S02]  /*09e0*/  CS2R R96, SRZ ;  /* 0x0000000000607805 */ /* 0x000fe4000001ff00 */
[----:B------:R-:W-:Y:S02]  /*09f0*/  SHF.R.U32.HI R19, RZ, 0x10, R23 ;  /* 0x00000010ff137819 */ /* 0x000fe40000011617 */
[----:B------:R-:W-:Y:S02]  /*0a00*/  CS2R R98, SRZ ;  /* 0x0000000000627805 */ /* 0x000fe4000001ff00 */
[----:B------:R-:W-:-:S02]  /*0a10*/  PLOP3.LUT P1, PT, PT, PT, UP1, 0x80, 0x8 ;  /* 0x000000000008781c */ /* 0x000fc40003f2f018 */
[----:B------:R-:W-:Y:S02]  /*0a20*/  CS2R R100, SRZ ;  /* 0x0000000000647805 */ /* 0x000fe4000001ff00 */
[----:B------:R-:W-:Y:S02]  /*0a30*/  PLOP3.LUT P0, PT, PT, PT, UP0, 0x80, 0x8 ;  /* 0x000000000008781c */ /* 0x000fe40003f0f008 */
[----:B------:R-:W-:Y:S02]  /*0a40*/  CS2R R102, SRZ ;  /* 0x0000000000667805 */ /* 0x000fe4000001ff00 */
[----:B------:R-:W-:Y:S02]  /*0a50*/  PRMT R194, R194, 0x5410, R6 ;  /* 0x00005410c2c27816 */ /* 0x000fe40000000006 */
[----:B------:R-:W-:Y:S02]  /*0a60*/  CS2R R104, SRZ ;  /* 0x0000000000687805 */ /* 0x000fe4000001ff00 */
[----:B------:R-:W-:-:S02]  /*0a70*/  PRMT R192, R192, 0x5410, R0 ;  /* 0x00005410c0c07816 */ /* 0x000fc40000000000 */
[----:B------:R-:W-:Y:S02]  /*0a80*/  CS2R R106, SRZ ;  /* 0x00000000006a7805 */ /* 0x000fe4000001ff00 */
[----:B------:R-:W-:Y:S02]  /*0a90*/  PRMT R193, R193, 0x5410, R3 ;  /* 0x00005410c1c17816 */ /* 0x000fe40000000003 */
[----:B------:R-:W-:Y:S02]  /*0aa0*/  PRMT R195, R195, 0x5410, R7 ;  /* 0x00005410c3c37816 */ /* 0x000fe40000000007 */
[----:B------:R-:W-:Y:S02]  /*0ab0*/  PRMT R196, R196, 0x5410, R8 ;  /* 0x00005410c4c47816 */ /* 0x000fe40000000008 */
        /* <DEDUP_REMOVED lines=11> */
[----:B------:R-:W-:Y:S02]  /*0b70*/  P2R R39, PR, RZ, 0x2 ;  /* 0x00000002ff277803 */ /* 0x000fe40000000000 */
[----:B------:R-:W-:-:S07]  /*0b80*/  P2R R6, PR, RZ, 0x1 ;  /* 0x00000001ff067803 */ /* 0x000fce0000000000 */
.L_x_4599:
[----:B0-----:R-:W0:Y:S01]  /*0b90*/  LDC.64 R146, c[0x0][0x3c0] ;  /* 0x0000f000ff927b82 */ /* 0x001e220000000a00 */
[----:B------:R-:W-:Y:S02]  /*0ba0*/  ISETP.NE.AND P0, PT, R6, RZ, PT ;  /* 0x000000ff0600720c */ /* 0x000fe40003f05270 */
[----:B------:R-:W-:-:S05]  /*0bb0*/  ISETP.NE.AND P1, PT, R39, RZ, PT ;  /* 0x000000ff2700720c */ /* 0x000fca0003f25270 */
        /* <DEDUP_REMOVED lines=18> */
[C---:B------:R-:W-:Y:S02]  /*0ce0*/  ISETP.GE.U32.AND P5, PT, R2.reuse, 0x40, PT ;  /* 0x000000400200780c */ /* 0x040fe40003fa6070 */
[----:B------:R-:W-:-:S02]  /*0cf0*/  ISETP.GE.U32.AND P3, PT, R2, 0xa0, PT ;  /* 0x000000a00200780c */ /* 0x000fc40003f66070 */
[----:B------:R-:W-:Y:S02]  /*0d00*/  ISETP.GE.U32.AND P2, PT, R2, 0xc0, PT ;  /* 0x000000c00200780c */ /* 0x000fe40003f46070 */
[----:B------:R-:W-:Y:S02]  /*0d10*/  P2R R185, PR, RZ, 0x2 ;  /* 0x00000002ffb97803 */ /* 0x000fe40000000000 */
[----:B------:R-:W-:Y:S02]  /*0d20*/  P2R R183, PR, RZ, 0x1 ;  /* 0x00000001ffb77803 */ /* 0x000fe40000000000 */
[----:B------:R-:W-:Y:S01]  /*0d30*/  MOV R190, R8 ;  /* 0x0000000800be7202 */ /* 0x000fe20000000f00 */
[----:B------:R-:W-:Y:S06]  /*0d40*/  @!P4 BRA `(.L_x_4490) ;  /* 0x00000000009cc947 */ /* 0x000fec0003800000 */
        /* <DEDUP_REMOVED lines=9> */
[C---:B--2---:R-:W-:Y:S01]  /*0de0*/  FADD.FTZ R148, -R187.reuse, R148 ;  /* 0x00000094bb947221 */ /* 0x044fe20000010100 */
[C---:B------:R-:W-:Y:S01]  /*0df0*/  FADD.FTZ R186, -R187.reuse, R150 ;  /* 0x00000096bbba7221 */ /* 0x040fe20000010100 */
[C---:B------:R-:W-:Y:S01]  /*0e00*/  FADD.FTZ R152, -R187.reuse, R149 ;  /* 0x00000095bb987221 */ /* 0x040fe20000010100 */
[----:B------:R-:W-:Y:S01]  /*0e10*/  FADD.FTZ R188, -R187, R151 ;  /* 0x00000097bbbc7221 */ /* 0x000fe20000010100 */
[----:B-----5:R-:W-:Y:S01]  /*0e20*/  FMUL.FTZ R3, R7, R148 ;  /* 0x0000009407037220 */ /* 0x020fe20000410000 */
[----:B------:R-:W-:-:S02]  /*0e30*/  HADD2.F32 R151, -RZ, R193.H0_H0 ;  /* 0x200000c1ff977230 */ /* 0x000fc40000004100 */
[C---:B------:R-:W-:Y:S01]  /*0e40*/  FMUL.FTZ R171, R7.reuse, R186 ;  /* 0x000000ba07ab7220 */ /* 0x040fe20000410000 */
[----:B------:R-:W-:Y:S01]  /*0e50*/  FMUL.FTZ R150, R7, R152 ;  /* 0x0000009807967220 */ /* 0x000fe20000410000 */
[----:B---3--:R-:W-:Y:S01]  /*0e60*/  FMUL.FTZ R148, R144, R39 ;  /* 0x0000002790947220 */ /* 0x008fe20000410000 */
[----:B------:R-:W-:Y:S01]  /*0e70*/  FADD.FTZ R40, R40, R144 ;  /* 0x0000009028287221 */ /* 0x000fe20000010000 */
[----:B------:R-:W-:Y:S01]  /*0e80*/  FFMA.FTZ R76, R144, R3, R76 ;  /* 0x00000003904c7223 */ /* 0x000fe2000001004c */
[----:B------:R-:W-:Y:S01]  /*0e90*/  FMUL.FTZ R149, R145, R154 ;  /* 0x0000009a91957220 */ /* 0x000fe20000410000 */
[----:B------:R-:W-:Y:S01]  /*0ea0*/  FADD.FTZ R144, RZ, R148 ;  /* 0x00000094ff907221 */ /* 0x000fe20000010000 */
[----:B------:R-:W-:Y:S01]  /*0eb0*/  FFMA.FTZ R39, R3, R148, RZ ;  /* 0x0000009403277223 */ /* 0x000fe200000100ff */
[----:B------:R-:W-:Y:S02]  /*0ec0*/  HADD2.F32 R152, -RZ, R193.H1_H1 ;  /* 0x300000c1ff987230 */ /* 0x000fe40000004100 */
        /* <DEDUP_REMOVED lines=15> */
.L_x_4490:
[----:B------:R-:W-:Y:S05]  /*0fc0*/  BSYNC.RECONVERGENT B2 ;  /* 0x0000000000027941 */ /* 0x000fea0003800200 */
.L_x_4489:
        /* <DEDUP_REMOVED lines=10> */
[--C-:B------:R-:W-:Y:S02]  /*1070*/  HADD2.F32 R39, -RZ, R195.reuse.H0_H0 ;  /* 0x200000c3ff277230 */ /* 0x100fe40000004100 */
[C---:B--2---:R-:W-:Y:S01]  /*1080*/  FADD.FTZ R28, -R187.reuse, R152 ;  /* 0x00000098bb1c7221 */ /* 0x044fe20000010100 */
[C---:B------:R-:W-:Y:S01]  /*1090*/  FADD.FTZ R184, -R187.reuse, R154 ;  /* 0x0000009abbb87221 */ /* 0x040fe20000010100 */
[----:B------:R-:W-:Y:S01]  /*10a0*/  FADD.FTZ R32, -R187, R153 ;  /* 0x00000099bb207221 */ /* 0x000fe20000010100 */
[----:B------:R-:W-:Y:S02]  /*10b0*/  HADD2.F32 R154, -RZ, R194.H1_H1 ;  /* 0x300000c2ff9a7230 */ /* 0x000fe40000004100 */
[----:B-----5:R-:W-:Y:S01]  /*10c0*/  FMUL.FTZ R27, R7, R28 ;  /* 0x0000001c071b7220 */ /* 0x020fe20000410000 */
[----:B------:R-:W-:-:S02]  /*10d0*/  HADD2.F32 R152, -RZ, R195.H1_H1 ;  /* 0x300000c3ff987230 */ /* 0x000fc40000004100 */
[C---:B------:R-:W-:Y:S01]  /*10e0*/  FMUL.FTZ R32, R7.reuse, R32 ;  /* 0x0000002007207220 */ /* 0x040fe20000410000 */
[----:B------:R-:W-:Y:S01]  /*10f0*/  FMUL.FTZ R169, R7, R184 ;  /* 0x000000b807a97220 */ /* 0x000fe20000410000 */
[----:B---3--:R-:W-:Y:S01]  /*1100*/  FMUL.FTZ R28, R144, R31 ;  /* 0x0000001f901c7220 */ /* 0x008fe20000410000 */
        /* <DEDUP_REMOVED lines=9> */
[----:B------:R-:W-:Y:S01]  /*11a0*/  FADD.FTZ R208, -R187, R155 ;  /* 0x0000009bbbd07221 */ /* 0x000fe20000010100 */
        /* <DEDUP_REMOVED lines=11> */
.L_x_4492:
[----:B------:R-:W-:Y:S05]  /*1260*/  BSYNC.RECONVERGENT B2 ;  /* 0x0000000000027941 */ /* 0x000fea0003800200 */
.L_x_4491:
        /* <DEDUP_REMOVED lines=41> */
.L_x_4494:
[----:B------:R-:W-:Y:S05]  /*1500*/  BSYNC.RECONVERGENT B2 ;  /* 0x0000000000027941 */ /* 0x000fea0003800200 */
.L_x_4493:
        /* <DEDUP_REMOVED lines=10> */
[C---:B--2---:R-:W-:Y:S01]  /*15b0*/  FADD.FTZ R10, -R187.reuse, R144 ;  /* 0x00000090bb0a7221 */ /* 0x044fe20000010100 */
[C---:B------:R-:W-:Y:S01]  /*15c0*/  FADD.FTZ R152, -R187.reuse, R145 ;  /* 0x00000091bb987221 */ /* 0x040fe20000010100 */
[----:B------:R-:W-:Y:S01]  /*15d0*/  FADD.FTZ R154, -R187, R146 ;  /* 0x00000092bb9a7221 */ /* 0x000fe20000010100 */
[----:B------:R-:W-:Y:S02]  /*15e0*/  HADD2.F32 R146, -RZ, R198.H1_H1 ;  /* 0x300000c6ff927230 */ /* 0x000fe40000004100 */
[C---:B-----5:R-:W-:Y:S01]  /*15f0*/  FMUL.FTZ R9, R7.reuse, R10 ;  /* 0x0000000a07097220 */ /* 0x060fe20000410000 */
[--C-:B------:R-:W-:Y:S02]  /*1600*/  HADD2.F32 R145, -RZ, R199.reuse.H0_H0 ;  /* 0x200000c7ff917230 */ /* 0x100fe40000004100 */
[----:B------:R-:W-:Y:S01]  /*1610*/  FMUL.FTZ R165, R7, R154 ;  /* 0x0000009a07a57220 */ /* 0x000fe20000410000 */
[----:B------:R-:W-:Y:S01]  /*1620*/  FADD.FTZ R180, -R187, R147 ;  /* 0x00000093bbb47221 */ /* 0x000fe20000010100 */
[----:B---3--:R-:W-:Y:S01]  /*1630*/  FMUL.FTZ R10, R36, R35 ;  /* 0x00000023240a7220 */ /* 0x008fe20000410000 */
[----:B------:R-:W-:Y:S01]  /*1640*/  FADD.FTZ R88, R88, R36 ;  /* 0x0000002458587221 */ /* 0x000fe20000010000 */
[----:B------:R-:W-:Y:S01]  /*1650*/  FFMA.FTZ R56, R36, R9, R56 ;  /* 0x0000000924387223 */ /* 0x000fe20000010038 */
[----:B------:R-:W-:Y:S01]  /*1660*/  FMUL.FTZ R36, R7, R152 ;  /* 0x0000009807247220 */ /* 0x000fe20000410000 */
[----:B------:R-:W-:Y:S01]  /*1670*/  FMUL.FTZ R35, R37, R146 ;  /* 0x0000009225237220 */ /* 0x000fe20000410000 */
[----:B------:R-:W-:Y:S01]  /*1680*/  FADD.FTZ R89, R89, R37 ;  /* 0x0000002559597221 */ /* 0x000fe20000010000 */
[----:B------:R-:W-:-:S02]  /*1690*/  HADD2.F32 R146, -RZ, R199.H1_H1 ;  /* 0x300000c7ff927230 */ /* 0x000fc40000004100 */
        /* <DEDUP_REMOVED lines=11> */
[----:B------:R-:W-:Y:S01]  /*1750*/  FADD.FTZ R189, R144, R37 ;  /* 0x0000002590bd7221 */ /* 0x000fe20000010000 */
[----:B------:R-:W-:Y:S01]  /*1760*/  FFMA.FTZ R145, R165, R37, R146 ;  /* 0x00000025a5917223 */ /* 0x000fe20000010092 */
[----:B------:R-:W-:-:S02]  /*1770*/  FFMA.FTZ R59, R39, R180, R59 ;  /* 0x000000b4273b7223 */ /* 0x000fc4000001003b */
[----:B------:R-:W-:Y:S01]  /*1780*/  FADD.FTZ R189, R189, R38 ;  /* 0x00000026bdbd7221 */ /* 0x000fe20000010000 */
[----:B------:R-:W-:-:S07]  /*1790*/  FFMA.FTZ R188, R180, R38, R145 ;  /* 0x00000026b4bc7223 */ /* 0x000fce0000010091 */
.L_x_4496:
[----:B------:R-:W-:Y:S05]  /*17a0*/  BSYNC.RECONVERGENT B2 ;  /* 0x0000000000027941 */ /* 0x000fea0003800200 */
.L_x_4495:
        /* <DEDUP_REMOVED lines=41> */
.L_x_4498:
[----:B------:R-:W-:Y:S05]  /*1a40*/  BSYNC.RECONVERGENT B2 ;  /* 0x0000000000027941 */ /* 0x000fea0003800200 */
.L_x_4497:
        /* <DEDUP_REMOVED lines=41> */
.L_x_4500:
[----:B------:R-:W-:Y:S05]  /*1ce0*/  BSYNC.RECONVERGENT B2 ;  /* 0x0000000000027941 */ /* 0x000fea0003800200 */
.L_x_4499:
[----:B------:R-:W-:Y:S01]  /*1cf0*/  ISETP.GE.U32.AND P1, PT, R2, 0xe0, PT ;  /* 0x000000e00200780c */ /* 0x000fe20003f26070 */
[----:B------:R-:W-:-:S12]  /*1d00*/  BSSY.RECONVERGENT B2, `(.L_x_4501) ;  /* 0x0000029000027945 */ /* 0x000fd80003800200 */
        /* <DEDUP_REMOVED lines=10> */
[----:B------:R-:W-:Y:S02]  /*1db0*/  HADD2.F32 R172, -RZ, R205.H1_H1 ;  /* 0x300000cdffac7230 */ /* 0x000fe40000004100 */
[C---:B--2---:R-:W-:Y:S01]  /*1dc0*/  FADD.FTZ R16, -R187.reuse, R152 ;  /* 0x00000098bb107221 */ /* 0x044fe20000010100 */
[C---:B------:R-:W-:Y:S01]  /*1dd0*/  FADD.FTZ R174, -R187.reuse, R154 ;  /* 0x0000009abbae7221 */ /* 0x040fe20000010100 */
[----:B------:R-:W-:Y:S01]  /*1de0*/  FADD.FTZ R24, -R187, R153 ;  /* 0x00000099bb187221 */ /* 0x000fe20000010100 */
[----:B------:R-:W-:-:S02]  /*1df0*/  HADD2.F32 R154, -RZ, R204.H1_H1 ;  /* 0x300000ccff9a7230 */ /* 0x000fc40000004100 */
[----:B-----5:R-:W-:Y:S01]  /*1e00*/  FMUL.FTZ R15, R7, R16 ;  /* 0x00000010070f7220 */ /* 0x020fe20000410000 */
[----:B------:R-:W-:Y:S01]  /*1e10*/  FADD.FTZ R208, -R187, R155 ;  /* 0x0000009bbbd07221 */ /* 0x000fe20000010100 */
        /* <DEDUP_REMOVED lines=23> */
.L_x_4502:
[----:B------:R-:W-:Y:S05]  /*1f90*/  BSYNC.RECONVERGENT B2 ;  /* 0x0000000000027941 */ /* 0x000fea0003800200 */
.L_x_4501:
[----:B------:R-:W-:-:S13]  /*1fa0*/  ISETP.GE.U32.AND P0, PT, R2, 0x100, PT ;  /* 0x000001000200780c */ /* 0x000fda0003f06070 */
[----:B------:R-:W-:Y:S05]  /*1fb0*/  @!P0 BRA `(.L_x_4503) ;  /* 0x0000001800608947 */ /* 0x000fea0003800000 */
[----:B------:R-:W0:Y:S08]  /*1fc0*/  LDC.64 R146, c[0x0][0x3a8] ;  /* 0x0000ea00ff927b82 */ /* 0x000e300000000a00 */
[----:B------:R-:W1:Y:S01]  /*1fd0*/  LDC.64 R144, c[0x0][0x428] ;  /* 0x00010a00ff907b82 */ /* 0x000e620000000a00 */
[----:B0-----:R-:W-:-:S06]  /*1fe0*/  IMAD.WIDE.U32 R152, R190, 0x10, R146 ;  /* 0x00000010be987825 */ /* 0x001fcc00078e0092 */
[----:B------:R-:W2:Y:S01]  /*1ff0*/  LDG.E.128 R152, desc[UR10][R152.64] ;  /* 0x0000000a98987981 */ /* 0x000ea2000c1e1d00 */
[----:B-1----:R-:W-:-:S06]  /*2000*/  IMAD.WIDE.U32 R144, R190, 0x10, R144 ;  /* 0x00000010be907825 */ /* 0x002fcc00078e0090 */
[----:B------:R-:W3:Y:S01]  /*2010*/  LDG.E.128 R144, desc[UR10][R144.64] ;  /* 0x0000000a90907981 */ /* 0x000ee2000c1e1d00 */
[--C-:B------:R-:W-:Y:S02]  /*2020*/  HADD2.F32 R25, -RZ, R206.reuse.H0_H0 ;  /* 0x200000ceff197230 */ /* 0x100fe40000004100 */
[--C-:B------:R-:W-:Y:S02]  /*2030*/  HADD2.F32 R39, -RZ, R207.reuse.H0_H0 ;  /* 0x200000cfff277230 */ /* 0x100fe40000004100 */
[C---:B--2---:R-:W-:Y:S01]  /*2040*/  FADD.FTZ R18, -R187.reuse, R152 ;  /* 0x00000098bb127221 */ /* 0x044fe20000010100 */
[C---:B------:R-:W-:Y:S01]  /*2050*/  FADD.FTZ R168, -R187.reuse, R154 ;  /* 0x0000009abba87221 */ /* 0x040fe20000010100 */
[----:B------:R-:W-:Y:S01]  /*2060*/  FADD.FTZ R26, -R187, R153 ;  /* 0x00000099bb1a7221 */ /* 0x000fe20000010100 */
[----:B------:R-:W-:Y:S02]  /*2070*/  HADD2.F32 R154, -RZ, R206.H1_H1 ;  /* 0x300000ceff9a7230 */ /* 0x000fe40000004100 */
[----:B-----5:R-:W-:Y:S01]  /*2080*/  FMUL.FTZ R17, R7, R18 ;  /* 0x0000001207117220 */ /* 0x020fe20000410000 */
[----:B------:R-:W-:-:S02]  /*2090*/  HADD2.F32 R152, -RZ, R207.H1_H1 ;  /* 0x300000cfff987230 */ /* 0x000fc40000004100 */
        /* <DEDUP_REMOVED lines=25> */
.L_x_4488:
        /* <DEDUP_REMOVED lines=21> */
[--C-:B------:R-:W-:Y:S01]  /*2380*/  HADD2.F32 R39, -RZ, R192.reuse.H0_H0 ;  /* 0x200000c0ff277230 */ /* 0x100fe20000004100 */
[----:B------:R-:W-:Y:S01]  /*2390*/  IADD3 R190, PT, PT, R8, 0x20, RZ ;  /* 0x0000002008be7810 */ /* 0x000fe20007ffe0ff */
[C---:B---3--:R-:W-:Y:S01]  /*23a0*/  FADD.FTZ R152, -R187.reuse, R148 ;  /* 0x00000094bb987221 */ /* 0x048fe20000010100 */
[C---:B------:R-:W-:Y:S01]  /*23b0*/  FADD.FTZ R186, -R187.reuse, R150 ;  /* 0x00000096bbba7221 */ /* 0x040fe20000010100 */
[C---:B------:R-:W-:Y:S01]  /*23c0*/  FADD.FTZ R154, -R187.reuse, R149 ;  /* 0x00000095bb9a7221 */ /* 0x040fe20000010100 */
[----:B------:R-:W-:Y:S01]  /*23d0*/  FADD.FTZ R188, -R187, R151 ;  /* 0x00000097bbbc7221 */ /* 0x000fe20000010100 */
[C---:B-----5:R-:W-:Y:S01]  /*23e0*/  FMUL.FTZ R3, R7.reuse, R152 ;  /* 0x0000009807037220 */ /* 0x060fe20000410000 */
[----:B------:R-:W-:Y:S02]  /*23f0*/  HADD2.F32 R152, -RZ, R192.H1_H1 ;  /* 0x300000c0ff987230 */ /* 0x000fe40000004100 */
[----:B------:R-:W-:Y:S01]  /*2400*/  FMUL.FTZ R171, R7, R186 ;  /* 0x000000ba07ab7220 */ /* 0x000fe20000410000 */
[----:B------:R-:W-:-:S02]  /*2410*/  HADD2.F32 R151, -RZ, R193.H0_H0 ;  /* 0x200000c1ff977230 */ /* 0x000fc40000004100 */
[----:B----4-:R-:W-:Y:S01]  /*2420*/  FMUL.FTZ R148, R144, R39 ;  /* 0x0000002790947220 */ /* 0x010fe20000410000 */
[----:B------:R-:W-:Y:S01]  /*2430*/  FADD.FTZ R40, R40, R144 ;  /* 0x0000009028287221 */ /* 0x000fe20000010000 */
[----:B------:R-:W-:Y:S01]  /*2440*/  FFMA.FTZ R76, R144, R3, R76 ;  /* 0x00000003904c7223 */ /* 0x000fe2000001004c */
[----:B------:R-:W-:Y:S01]  /*2450*/  FMUL.FTZ R150, R7, R154 ;  /* 0x0000009a07967220 */ /* 0x000fe20000410000 */
        /* <DEDUP_REMOVED lines=19> */
.L_x_4505:
[----:B------:R-:W-:Y:S05]  /*2590*/  BSYNC.RECONVERGENT B2 ;  /* 0x0000000000027941 */ /* 0x000fea0003800200 */
.L_x_4504:
        /* <DEDUP_REMOVED lines=11> */
[--C-:B------:R-:W-:Y:S01]  /*2650*/  HADD2.F32 R31, -RZ, R194.reuse.H0_H0 ;  /* 0x200000c2ff1f7230 */ /* 0x100fe20000004100 */
[----:B------:R-:W-:Y:S01]  /*2660*/  IADD3 R190, PT, PT, R190, 0x20, RZ ;  /* 0x00000020bebe7810 */ /* 0x000fe20007ffe0ff */
[--C-:B------:R-:W-:Y:S02]  /*2670*/  HADD2.F32 R39, -RZ, R195.reuse.H0_H0 ;  /* 0x200000c3ff277230 */ /* 0x100fe40000004100 */
[C---:B--2---:R-:W-:Y:S01]  /*2680*/  FADD.FTZ R28, -R187.reuse, R152 ;  /* 0x00000098bb1c7221 */ /* 0x044fe20000010100 */
[C---:B------:R-:W-:Y:S01]  /*2690*/  FADD.FTZ R32, -R187.reuse, R153 ;  /* 0x00000099bb207221 */ /* 0x040fe20000010100 */
[----:B------:R-:W-:Y:S02]  /*26a0*/  HADD2.F32 R152, -RZ, R194.H1_H1 ;  /* 0x300000c2ff987230 */ /* 0x000fe40000004100 */
[----:B------:R-:W-:Y:S01]  /*26b0*/  FADD.FTZ R154, -R187, R154 ;  /* 0x0000009abb9a7221 */ /* 0x000fe20000010100 */
[C---:B-----5:R-:W-:Y:S01]  /*26c0*/  FMUL.FTZ R27, R7.reuse, R28 ;  /* 0x0000001c071b7220 */ /* 0x060fe20000410000 */
[----:B------:R-:W-:Y:S01]  /*26d0*/  FMUL.FTZ R32, R7, R32 ;  /* 0x0000002007207220 */ /* 0x000fe20000410000 */
[----:B------:R-:W-:Y:S01]  /*26e0*/  FADD.FTZ R184, -R187, R155 ;  /* 0x0000009bbbb87221 */ /* 0x000fe20000010100 */
        /* <DEDUP_REMOVED lines=10> */
[----:B------:R-:W-:-:S02]  /*2790*/  HADD2.F32 R152, -RZ, R195.H1_H1 ;  /* 0x300000c3ff987230 */ /* 0x000fc40000004100 */
        /* <DEDUP_REMOVED lines=12> */
.L_x_4507:
[----:B------:R-:W-:Y:S05]  /*2860*/  BSYNC.RECONVERGENT B2 ;  /* 0x0000000000027941 */ /* 0x000fea0003800200 */
.L_x_4506:
        /* <DEDUP_REMOVED lines=13> */
[--C-:B------:R-:W-:Y:S02]  /*2940*/  HADD2.F32 R39, -RZ, R197.reuse.H0_H0 ;  /* 0x200000c5ff277230 */ /* 0x100fe40000004100 */
[C---:B---3--:R-:W-:Y:S01]  /*2950*/  FADD.FTZ R30, -R187.reuse, R152 ;  /* 0x00000098bb1e7221 */ /* 0x048fe20000010100 */
[C---:B------:R-:W-:Y:S01]  /*2960*/  FADD.FTZ R34, -R187.reuse, R153 ;  /* 0x00000099bb227221 */ /* 0x040fe20000010100 */
[----:B------:R-:W-:Y:S02]  /*2970*/  HADD2.F32 R152, -RZ, R196.H1_H1 ;  /* 0x300000c4ff987230 */ /* 0x000fe40000004100 */
[----:B------:R-:W-:Y:S01]  /*2980*/  FADD.FTZ R154, -R187, R154 ;  /* 0x0000009abb9a7221 */ /* 0x000fe20000010100 */
[C---:B-----5:R-:W-:Y:S01]  /*2990*/  FMUL.FTZ R29, R7.reuse, R30 ;  /* 0x0000001e071d7220 */ /* 0x060fe20000410000 */
[----:B------:R-:W-:Y:S01]  /*29a0*/  FMUL.FTZ R34, R7, R34 ;  /* 0x0000002207227220 */ /* 0x000fe20000410000 */
[----:B------:R-:W-:Y:S01]  /*29b0*/  FADD.FTZ R182, -R187, R155 ;  /* 0x0000009bbbb67221 */ /* 0x000fe20000010100 */
[----:B------:R-:W-:Y:S01]  /*29c0*/  FMUL.FTZ R167, R7, R154 ;  /* 0x0000009a07a77220 */ /* 0x000fe20000410000 */
[----:B----4-:R-:W-:Y:S01]  /*29d0*/  FMUL.FTZ R30, R33, R144 ;  /* 0x00000090211e7220 */ /* 0x010fe20000410000 */
        /* <DEDUP_REMOVED lines=21> */
.L_x_4509:
[----:B------:R-:W-:Y:S05]  /*2b30*/  BSYNC.RECONVERGENT B2 ;  /* 0x0000000000027941 */ /* 0x000fea0003800200 */
.L_x_4508:
        /* <DEDUP_REMOVED lines=15> */
[----:B------:R-:W-:Y:S02]  /*2c30*/  HADD2.F32 R144, -RZ, R198.H1_H1 ;  /* 0x300000c6ff907230 */ /* 0x000fe40000004100 */
[----:B------:R-:W-:Y:S01]  /*2c40*/  FADD.FTZ R146, -R187, R146 ;  /* 0x00000092bb927221 */ /* 0x000fe20000010100 */
[----:B-----5:R-:W-:Y:S01]  /*2c50*/  FMUL.FTZ R9, R7, R10 ;  /* 0x0000000a07097220 */ /* 0x020fe20000410000 */
[--C-:B------:R-:W-:Y:S02]  /*2c60*/  HADD2.F32 R145, -RZ, R199.reuse.H0_H0 ;  /* 0x200000c7ff917230 */ /* 0x100fe40000004100 */
        /* <DEDUP_REMOVED lines=8> */
[----:B------:R-:W-:Y:S01]  /*2cf0*/  FADD.FTZ R144, R189, R10 ;  /* 0x0000000abd907221 */ /* 0x000fe20000010000 */
[----:B------:R-:W-:Y:S01]  /*2d00*/  FFMA.FTZ R57, R37, R36, R57 ;  /* 0x0000002425397223 */ /* 0x000fe20000010039 */
[----:B------:R-:W-:Y:S01]  /*2d10*/  FMUL.FTZ R37, R145, R38 ;  /* 0x0000002691257220 */ /* 0x000fe20000410000 */
[----:B------:R-:W-:Y:S01]  /*2d20*/  FFMA.FTZ R145, R9, R10, R188 ;  /* 0x0000000a09917223 */ /* 0x000fe200000100bc */
[----:B------:R-:W-:-:S02]  /*2d30*/  HADD2.F32 R152, -RZ, R199.H1_H1 ;  /* 0x300000c7ff987230 */ /* 0x000fc40000004100 */
[----:B------:R-:W-:Y:S01]  /*2d40*/  FADD.FTZ R144, R144, R35 ;  /* 0x0000002390907221 */ /* 0x000fe20000010000 */
[----:B------:R-:W-:Y:S01]  /*2d50*/  FADD.FTZ R90, R90, R38 ;  /* 0x000000265a5a7221 */ /* 0x000fe20000010000 */
[----:B------:R-:W-:Y:S01]  /*2d60*/  FFMA.FTZ R146, R36, R35, R145 ;  /* 0x0000002324927223 */ /* 0x000fe20000010091 */
        /* <DEDUP_REMOVED lines=9> */
.L_x_4511:
[----:B------:R-:W-:Y:S05]  /*2e00*/  BSYNC.RECONVERGENT B2 ;  /* 0x0000000000027941 */ /* 0x000fea0003800200 */
.L_x_4510:
        /* <DEDUP_REMOVED lines=44> */
.L_x_4513:
[----:B------:R-:W-:Y:S05]  /*30d0*/  BSYNC.RECONVERGENT B2 ;  /* 0x0000000000027941 */ /* 0x000fea0003800200 */
.L_x_4512:
        /* <DEDUP_REMOVED lines=44> */
.L_x_4515:
[----:B------:R-:W-:Y:S05]  /*33a0*/  BSYNC.RECONVERGENT B2 ;  /* 0x0000000000027941 */ /* 0x000fea0003800200 */
.L_x_4514:
[----:B------:R-:W-:Y:S01]  /*33b0*/  ISETP.GE.U32.AND P1, PT, R2, 0xe0, PT ;  /* 0x000000e00200780c */ /* 0x000fe20003f26070 */
[----:B------:R-:W-:-:S12]  /*33c0*/  BSSY.RECONVERGENT B2, `(.L_x_4516) ;  /* 0x000002c000027945 */ /* 0x000fd80003800200 */
        /* <DEDUP_REMOVED lines=13> */
[----:B------:R-:W-:Y:S02]  /*34a0*/  HADD2.F32 R172, -RZ, R205.H1_H1 ;  /* 0x300000cdffac7230 */ /* 0x000fe40000004100 */
        /* <DEDUP_REMOVED lines=29> */
.L_x_4517:
[----:B------:R-:W-:Y:S05]  /*3680*/  BSYNC.RECONVERGENT B2 ;  /* 0x0000000000027941 */ /* 0x000fea0003800200 */
.L_x_4516:
[----:B------:R-:W-:-:S13]  /*3690*/  ISETP.GE.U32.AND P0, PT, R2, 0x100, PT ;  /* 0x000001000200780c */ /* 0x000fda0003f06070 */
        /* <DEDUP_REMOVED lines=10> */
[--C-:B------:R-:W-:Y:S02]  /*3740*/  HADD2.F32 R25, -RZ, R206.reuse.H0_H0 ;  /* 0x200000ceff197230 */ /* 0x100fe40000004100 */
[--C-:B------:R-:W-:Y:S02]  /*3750*/  HADD2.F32 R39, -RZ, R207.reuse.H0_H0 ;  /* 0x200000cfff277230 */ /* 0x100fe40000004100 */
[----:B------:R-:W-:Y:S02]  /*3760*/  HADD2.F32 R168, -RZ, R207.H1_H1 ;  /* 0x300000cfffa87230 */ /* 0x000fe40000004100 */
        /* <DEDUP_REMOVED lines=29> */
.L_x_4503:
[----:B------:R-:W-:Y:S05]  /*3940*/  BSYNC.RECONVERGENT B0 ;  /* 0x0000000000007941 */ /* 0x000fea0003800200 */
.L_x_4487:
[----:B------:R-:W-:Y:S01]  /*3950*/  UISETP.NE.AND UP0, UPT, UR13, URZ, UPT ;  /* 0x000000ff0d00728c */ /* 0x000fe2000bf05270 */
[----:B------:R-:W-:-:S05]  /*3960*/  UMOV UR4, 0xffffffff ;  /* 0xffffffff00047882 */ /* 0x000fca0000000000 */
[----:B------:R-:W-:-:S04]  /*3970*/  PLOP3.LUT P6, PT, PT, PT, UP0, 0x80, 0x8 ;  /* 0x000000000008781c */ /* 0x000fc80003fcf008 */
[----:B------:R-:W-:Y:S01]  /*3980*/  P2R R39, PR, RZ, 0x40 ;  /* 0x00000040ff277803 */ /* 0x000fe20000000000 */
        /* <DEDUP_REMOVED lines=19> */
.L_x_4611:
[----:B-1----:R-:W-:Y:S01]  /*3ac0*/  FADD.FTZ R144, R155, R144 ;  /* 0x000000909b907221 */ /* 0x002fe20000010000 */
[----:B------:R-:W-:Y:S01]  /*3ad0*/  ISETP.NE.AND P6, PT, R39, RZ, PT ;  /* 0x000000ff2700720c */ /* 0x000fe20003fc5270 */
[----:B--2---:R-:W-:Y:S01]  /*3ae0*/  FADD.FTZ R145, R154, R145 ;  /* 0x000000919a917221 */ /* 0x004fe20000010000 */
[----:B------:R-:W-:Y:S01]  /*3af0*/  BSSY.RECONVERGENT B0, `(.L_x_4519) ;  /* 0x00000b5000007945 */ /* 0x000fe20003800200 */
[----:B------:R-:W-:Y:S02]  /*3b00*/  FMUL.FTZ R144, R144, UR12 ;  /* 0x0000000c90907c20 */ /* 0x000fe40008410000 */
[----:B------:R-:W-:-:S03]  /*3b10*/  FMUL.FTZ R153, R145, UR12 ;  /* 0x0000000c91997c20 */ /* 0x000fc60008410000 */
[----:B------:R-:W-:Y:S01]  /*3b20*/  FSEL R152, R144, RZ, !P6 ;  /* 0x000000ff90987208 */ /* 0x000fe20007000000 */
[----:B------:R-:W-:Y:S06]  /*3b30*/  @!P4 BRA `(.L_x_4520) ;  /* 0x0000000800c0c947 */ /* 0x000fec0003800000 */
[----:B------:R-:W-:-:S04]  /*3b40*/  UISETP.NE.U32.AND UP0, UPT, UR14, URZ, UPT ;  /* 0x000000ff0e00728c */ /* 0x000fc8000bf05070 */
[----:B------:R-:W-:-:S06]  /*3b50*/  UISETP.NE.AND.EX UP0, UPT, UR15, URZ, UPT, UP0 ;  /* 0x000000ff0f00728c */ /* 0x000fcc000bf05300 */
[----:B------:R-:W-:-:S04]  /*3b60*/  PLOP3.LUT P4, PT, PT, PT, UP0, 0x80, 0x8 ;  /* 0x000000000008781c */ /* 0x000fc80003f8f008 */
[----:B------:R-:W-:-:S09]  /*3b70*/  P2R R6, PR, RZ, 0x10 ;  /* 0x00000010ff067803 */ /* 0x000fd20000000000 */
        /* <DEDUP_REMOVED lines=22> */
.L_x_4523:
        /* <DEDUP_REMOVED lines=17> */
.L_x_4522:
        /* <DEDUP_REMOVED lines=20> */
.L_x_4525:
        /* <DEDUP_REMOVED lines=21> */
.L_x_4521:
        /* <DEDUP_REMOVED lines=21> */
.L_x_4527:
        /* <DEDUP_REMOVED lines=17> */
.L_x_4526:
        /* <DEDUP_REMOVED lines=20> */
.L_x_4528:
        /* <DEDUP_REMOVED lines=20> */
.L_x_4524:
[----:B------:R-:W-:Y:S01]  /*4560*/  ISETP.NE.U32.AND P4, PT, RZ, UR4, PT ;  /* 0x00000004ff007c0c */ /* 0x000fe2000bf85070 */
[----:B------:R-:W1:Y:S03]  /*4570*/  LDC.64 R188, c[0x0][0x468] ;  /* 0x00011a00ffbc7b82 */ /* 0x000e660000000a00 */
[----:B------:R-:W-:-:S13]  /*4580*/  ISETP.NE.AND.EX P4, PT, RZ, UR5, PT, P4 ;  /* 0x00000005ff007c0c */ /* 0x000fda000bf85340 */
[----:B0-----:R-:W0:Y:S01]  /*4590*/  @P4 LDC.64 R154, c[0x0][0x478] ;  /* 0x00011e00ff9a4b82 */ /* 0x001e220000000a00 */
[----:B-1----:R-:W-:-:S04]  /*45a0*/  IMAD.WIDE.U32 R188, R8, 0x10, R188 ;  /* 0x0000001008bc7825 */ /* 0x002fc800078e00bc */
[----:B0-----:R-:W-:-:S05]  /*45b0*/  @P4 IMAD.WIDE.U32 R190, R8, 0x10, R154 ;  /* 0x0000001008be4825 */ /* 0x001fca00078e009a */
[----:B------:R1:W-:Y:S01]  /*45c0*/  @P4 STG.E.128 desc[UR10][R190.64], R108 ;  /* 0x0000006cbe004986 */ /* 0x0003e2000c101d0a */
[----:B------:R-:W-:-:S03]  /*45d0*/  ISETP.NE.U32.AND P4, PT, RZ, UR6, PT ;  /* 0x00000006ff007c0c */ /* 0x000fc6000bf85070 */
[----:B------:R1:W-:Y:S01]  /*45e0*/  STG.E.128 desc[UR10][R188.64], R144 ;  /* 0x00000090bc007986 */ /* 0x0003e2000c101d0a */
[----:B------:R-:W-:-:S13]  /*45f0*/  ISETP.NE.AND.EX P4, PT, RZ, UR7, PT, P4 ;  /* 0x00000007ff007c0c */ /* 0x000fda000bf85340 */
[----:B------:R-:W0:Y:S02]  /*4600*/  @P4 LDC.64 R154, c[0x0][0x470] ;  /* 0x00011c00ff9a4b82 */ /* 0x000e240000000a00 */
[C---:B0-----:R-:W-:Y:S01]  /*4610*/  @P4 IMAD.WIDE.U32 R154, R8.reuse, 0x10, R154 ;  /* 0x00000010089a4825 */ /* 0x041fe200078e009a */
[----:B------:R-:W-:-:S04]  /*4620*/  IADD3 R8, PT, PT, R8, 0x20, RZ ;  /* 0x0000002008087810 */ /* 0x000fc80007ffe0ff */
[----:B------:R1:W-:Y:S03]  /*4630*/  @P4 STG.E.128 desc[UR10][R154.64], R140 ;  /* 0x0000008c9a004986 */ /* 0x0003e6000c101d0a */
.L_x_4520:
[----:B------:R-:W-:Y:S05]  /*4640*/  BSYNC.RECONVERGENT B0 ;  /* 0x0000000000007941 */ /* 0x000fea0003800200 */
.L_x_4519:
        /* <DEDUP_REMOVED lines=34> */
.L_x_4533:
        /* <DEDUP_REMOVED lines=17> */
.L_x_4532:
        /* <DEDUP_REMOVED lines=21> */
.L_x_4535:
        /* <DEDUP_REMOVED lines=13> */
.L_x_4531:
        /* <DEDUP_REMOVED lines=29> */
.L_x_4537:
        /* <DEDUP_REMOVED lines=17> */
.L_x_4536:
        /* <DEDUP_REMOVED lines=21> */
.L_x_4538:
        /* <DEDUP_REMOVED lines=8> */
[C---:B-----5:R-:W-:Y:S01]  /*5050*/  FMUL.FTZ R145, R7.reuse, R146 ;  /* 0x0000009207917220 */ /* 0x060fe20000410000 */
[C---:B------:R-:W-:Y:S01]  /*5060*/  FMUL.FTZ R144, R7.reuse, R144 ;  /* 0x0000009007907220 */ /* 0x040fe20000410000 */
[C---:B------:R-:W-:Y:S01]  /*5070*/  FMUL.FTZ R146, R7.reuse, R154 ;  /* 0x0000009a07927220 */ /* 0x040fe20000410000 */
[----:B------:R-:W-:-:S07]  /*5080*/  FMUL.FTZ R147, R7, R188 ;  /* 0x000000bc07937220 */ /* 0x000fce0000410000 */
.L_x_4534:
        /* <DEDUP_REMOVED lines=10> */
.L_x_4530:
[----:B------:R-:W-:Y:S05]  /*5130*/  BSYNC.RECONVERGENT B0 ;  /* 0x0000000000007941 */ /* 0x000fea0003800200 */
.L_x_4529:
[----:B------:R-:W-:Y:S01]  /*5140*/  ISETP.NE.AND P4, PT, R185, RZ, PT ;  /* 0x000000ffb900720c */ /* 0x000fe20003f85270 */
        /* <DEDUP_REMOVED lines=34> */
.L_x_4543:
        /* <DEDUP_REMOVED lines=17> */
.L_x_4542:
        /* <DEDUP_REMOVED lines=21> */
.L_x_4545:
        /* <DEDUP_REMOVED lines=13> */
.L_x_4541:
        /* <DEDUP_REMOVED lines=29> */
.L_x_4547:
        /* <DEDUP_REMOVED lines=17> */
.L_x_4546:
        /* <DEDUP_REMOVED lines=21> */
.L_x_4548:
        /* <DEDUP_REMOVED lines=12> */
.L_x_4544:
        /* <DEDUP_REMOVED lines=10> */
.L_x_4540:
[----:B------:R-:W-:Y:S05]  /*5c30*/  BSYNC.RECONVERGENT B0 ;  /* 0x0000000000007941 */ /* 0x000fea0003800200 */
.L_x_4539:
        /* <DEDUP_REMOVED lines=29> */
[-C--:B------:R-:W-:Y:S02]  /*5e10*/  MOV R143, R147.reuse ;  /* 0x00000093008f7202 */ /* 0x080fe40000000f00 */
[----:B------:R-:W-:Y:S02]  /*5e20*/  MOV R111, R147 ;  /* 0x00000093006f7202 */ /* 0x000fe40000000f00 */
[----:B------:R-:W-:-:S02]  /*5e30*/  MOV R110, R146 ;  /* 0x00000092006e7202 */ /* 0x000fc40000000f00 */
[----:B------:R-:W-:Y:S02]  /*5e40*/  MOV R109, R145 ;  /* 0x00000091006d7202 */ /* 0x000fe40000000f00 */
[----:B------:R-:W-:Y:S01]  /*5e50*/  MOV R108, R144 ;  /* 0x00000090006c7202 */ /* 0x000fe20000000f00 */
[----:B------:R-:W-:Y:S06]  /*5e60*/  BRA `(.L_x_4554) ;  /* 0x0000000800087947 */ /* 0x000fec0003800000 */
.L_x_4553:
        /* <DEDUP_REMOVED lines=17> */
.L_x_4552:
        /* <DEDUP_REMOVED lines=21> */
.L_x_4555:
        /* <DEDUP_REMOVED lines=13> */
.L_x_4551:
        /* <DEDUP_REMOVED lines=29> */
.L_x_4557:
        /* <DEDUP_REMOVED lines=17> */
.L_x_4556:
        /* <DEDUP_REMOVED lines=21> */
.L_x_4558:
        /* <DEDUP_REMOVED lines=12> */
.L_x_4554:
        /* <DEDUP_REMOVED lines=10> */
.L_x_4550:
[----:B------:R-:W-:Y:S05]  /*6730*/  BSYNC.RECONVERGENT B0 ;  /* 0x0000000000007941 */ /* 0x000fea0003800200 */
.L_x_4549:
        /* <DEDUP_REMOVED lines=34> */
.L_x_4563:
        /* <DEDUP_REMOVED lines=17> */
.L_x_4562:
        /* <DEDUP_REMOVED lines=21> */
.L_x_4565:
        /* <DEDUP_REMOVED lines=13> */
.L_x_4561:
        /* <DEDUP_REMOVED lines=29> */
.L_x_4567:
        /* <DEDUP_REMOVED lines=17> */
.L_x_4566:
        /* <DEDUP_REMOVED lines=21> */
.L_x_4568:
        /* <DEDUP_REMOVED lines=12> */
.L_x_4564:
        /* <DEDUP_REMOVED lines=10> */
.L_x_4560:
[----:B------:R-:W-:Y:S05]  /*7220*/  BSYNC.RECONVERGENT B0 ;  /* 0x0000000000007941 */ /* 0x000fea0003800200 */
.L_x_4559:
        /* <DEDUP_REMOVED lines=34> */
.L_x_4573:
        /* <DEDUP_REMOVED lines=17> */
.L_x_4572:
        /* <DEDUP_REMOVED lines=21> */
.L_x_4575:
        /* <DEDUP_REMOVED lines=13> */
.L_x_4571:
        /* <DEDUP_REMOVED lines=29> */
.L_x_4577:
        /* <DEDUP_REMOVED lines=17> */
.L_x_4576:
        /* <DEDUP_REMOVED lines=21> */
.L_x_4578:
        /* <DEDUP_REMOVED lines=12> */
.L_x_4574:
        /* <DEDUP_REMOVED lines=10> */
.L_x_4570:
[----:B------:R-:W-:Y:S05]  /*7d10*/  BSYNC.RECONVERGENT B0 ;  /* 0x0000000000007941 */ /* 0x000fea0003800200 */
.L_x_4569:
        /* <DEDUP_REMOVED lines=34> */
.L_x_4583:
        /* <DEDUP_REMOVED lines=17> */
.L_x_4582:
        /* <DEDUP_REMOVED lines=21> */
.L_x_4585:
        /* <DEDUP_REMOVED lines=13> */
.L_x_4581:
        /* <DEDUP_REMOVED lines=29> */
.L_x_4587:
        /* <DEDUP_REMOVED lines=17> */
.L_x_4586:
        /* <DEDUP_REMOVED lines=21> */
.L_x_4588:
        /* <DEDUP_REMOVED lines=12> */
.L_x_4584:
        /* <DEDUP_REMOVED lines=10> */
.L_x_4580:
[----:B------:R-:W-:Y:S05]  /*8800*/  BSYNC.RECONVERGENT B0 ;  /* 0x0000000000007941 */ /* 0x000fea0003800200 */
.L_x_4579:
        /* <DEDUP_REMOVED lines=34> */
.L_x_4593:
        /* <DEDUP_REMOVED lines=17> */
.L_x_4592:
        /* <DEDUP_REMOVED lines=21> */
.L_x_4595:
        /* <DEDUP_REMOVED lines=13> */
.L_x_4591:
        /* <DEDUP_REMOVED lines=29> */
.L_x_4597:
        /* <DEDUP_REMOVED lines=17> */
.L_x_4596:
        /* <DEDUP_REMOVED lines=21> */
.L_x_4598:
        /* <DEDUP_REMOVED lines=8> */
[C---:B-----5:R-:W-:Y:S01]  /*9210*/  FMUL.FTZ R147, R7.reuse, R154 ;  /* 0x0000009a07937220 */ /* 0x060fe20000410000 */
[C---:B------:R-:W-:Y:S01]  /*9220*/  FMUL.FTZ R144, R7.reuse, R144 ;  /* 0x0000009007907220 */ /* 0x040fe20000410000 */
[C---:B------:R-:W-:Y:S01]  /*9230*/  FMUL.FTZ R145, R7.reuse, R146 ;  /* 0x0000009207917220 */ /* 0x040fe20000410000 */
[----:B------:R-:W-:-:S07]  /*9240*/  FMUL.FTZ R146, R7, R152 ;  /* 0x0000009807927220 */ /* 0x000fce0000410000 */
.L_x_4594:
[----:B------:R-:W1:Y:S08]  /*9250*/  @P0 LDC.64 R188, c[0x0][0x478] ;  /* 0x00011e00ffbc0b82 */ /* 0x000e700000000a00 */
[----:B0-----:R-:W0:Y:S08]  /*9260*/  LDC.64 R154, c[0x0][0x468] ;  /* 0x00011a00ff9a7b82 */ /* 0x001e300000000a00 */
[----:B------:R-:W2:Y:S01]  /*9270*/  @P1 LDC.64 R152, c[0x0][0x470] ;  /* 0x00011c00ff981b82 */ /* 0x000ea20000000a00 */
[----:B-1----:R-:W-:-:S05]  /*9280*/  @P0 IMAD.WIDE.U32 R188, R8, 0x10, R188 ;  /* 0x0000001008bc0825 */ /* 0x002fca00078e00bc */
[----:B------:R1:W-:Y:S01]  /*9290*/  @P0 STG.E.128 desc[UR10][R188.64], R108 ;  /* 0x0000006cbc000986 */ /* 0x0003e2000c101d0a */
[----:B0-----:R-:W-:-:S05]  /*92a0*/  IMAD.WIDE.U32 R154, R8, 0x10, R154 ;  /* 0x00000010089a7825 */ /* 0x001fca00078e009a */
[----:B------:R1:W-:Y:S01]  /*92b0*/  STG.E.128 desc[UR10][R154.64], R144 ;  /* 0x000000909a007986 */ /* 0x0003e2000c101d0a */
[----:B--2---:R-:W-:-:S05]  /*92c0*/  @P1 IMAD.WIDE.U32 R152, R8, 0x10, R152 ;  /* 0x0000001008981825 */ /* 0x004fca00078e0098 */
[----:B------:R1:W-:Y:S02]  /*92d0*/  @P1 STG.E.128 desc[UR10][R152.64], R140 ;  /* 0x0000008c98001986 */ /* 0x0003e4000c101d0a */
.L_x_4590:
[----:B------:R-:W-:Y:S05]  /*92e0*/  BSYNC.RECONVERGENT B0 ;  /* 0x0000000000007941 */ /* 0x000fea0003800200 */
.L_x_4589:
[----:B-1-34-:R-:W1:Y:S02]  /*92f0*/  LDC.64 R144, c[0x0][0x380] ;  /* 0x0000e000ff907b82 */ /* 0x01ae640000000a00 */
[----:B-1----:R-:W-:-:S04]  /*9300*/  LEA R5, R144, R5, 0x2 ;  /* 0x0000000590057211 */ /* 0x002fc800078e10ff */
[----:B------:R-:W-:-:S13]  /*9310*/  ISETP.GE.AND P0, PT, R5, R145, PT ;  /* 0x000000910500720c */ /* 0x000fda0003f06270 */
[----:B------:R-:W-:Y:S05]  /*9320*/  @!P0 BRA `(.L_x_4599) ;  /* 0xffffff7800188947 */ /* 0x000fea000383ffff */
.L_x_4486:
[----:B------:R-:W-:Y:S05]  /*9330*/  BSYNC B1 ;  /* 0x0000000000017941 */ /* 0x000fea0003800000 */
.L_x_4485:
[----:B------:R-:W1:Y:S01]  /*9340*/  S2R R108, SR_TID.X ;  /* 0x00000000006c7919 */ /* 0x000e620000002100 */
        /* <DEDUP_REMOVED lines=32> */
[----:B-----5:R-:W3:Y:S04]  /*9550*/  LDS R7, [R6+0x200] ;  /* 0x0002000006077984 */ /* 0x020ee80000000800 */
        /* <DEDUP_REMOVED lines=223> */
.L_x_4518:
        /* <DEDUP_REMOVED lines=8> */
.L_x_4601:
[----:B------:R-:W-:Y:S05]  /*a3d0*/  BSYNC B0 ;  /* 0x0000000000007941 */ /* 0x000fea0003800000 */
.L_x_4600:
        /* <DEDUP_REMOVED lines=8> */
.L_x_4602:
[----:B------:R-:W-:Y:S01]  /*a460*/  FADD.FTZ R144, R144, R189 ;  /* 0x000000bd90907221 */ /* 0x000fe20000010000 */
[----:B------:R-:W-:-:S04]  /*a470*/  HFMA2 R191, -RZ, RZ, 0, 1.1920928955078125e-07 ;  /* 0x00000002ffbf7431 */ /* 0x000fc800000001ff */
[----:B------:R-:W-:Y:S02]  /*a480*/  MOV R208, R144 ;  /* 0x0000009000d07202 */ /* 0x000fe40000000f00 */
[----:B------:R-:W-:-:S07]  /*a490*/  MOV R145, R190 ;  /* 0x000000be00917202 */ /* 0x000fce0000000f00 */
[----:B------:R-:W-:Y:S05]  /*a4a0*/  WARPSYNC.COLLECTIVE R187, `(.L_x_4603) ;  /* 0x00000000bb087348 */ /* 0x000fea0003c00000 */
[----:B------:R0:W1:Y:S02]  /*a4b0*/  SHFL.BFLY P6, R190, R208, R191, R210 ;  /* 0x0c0000bfd0be7389 */ /* 0x00006400000c00d2 */
[----:B01----:R-:W-:Y:S05]  /*a4c0*/  ENDCOLLECTIVE ;  /* 0x000000000000791b */ /* 0x003fea0003800000 */
.L_x_4603:
[----:B------:R-:W-:-:S05]  /*a4d0*/  FADD.FTZ R145, R145, R188 ;  /* 0x000000bc91917221 */ /* 0x000fca0000010000 */
[----:B------:R-:W-:Y:S02]  /*a4e0*/  MOV R208, R145 ;  /* 0x0000009100d07202 */ /* 0x000fe40000000f00 */
[----:B------:R-:W-:-:S07]  /*a4f0*/  MOV R147, R190 ;  /* 0x000000be00937202 */ /* 0x000fce0000000f00 */
[----:B------:R-:W-:Y:S05]  /*a500*/  WARPSYNC.COLLECTIVE R187, `(.L_x_4604) ;  /* 0x00000000bb087348 */ /* 0x000fea0003c00000 */
[----:B------:R0:W1:Y:S02]  /*a510*/  SHFL.BFLY P6, R190, R208, R191, R210 ;  /* 0x0c0000bfd0be7389 */ /* 0x00006400000c00d2 */
[----:B01----:R-:W-:Y:S05]  /*a520*/  ENDCOLLECTIVE ;  /* 0x000000000000791b */ /* 0x003fea0003800000 */
.L_x_4604:
[----:B------:R-:W-:Y:S01]  /*a530*/  FADD.FTZ R147, R144, R147 ;  /* 0x0000009390937221 */ /* 0x000fe20000010000 */
[----:B------:R-:W-:-:S04]  /*a540*/  HFMA2 R191, -RZ, RZ, 0, 2.384185791015625e-07 ;  /* 0x00000004ffbf7431 */ /* 0x000fc800000001ff */
[----:B------:R-:W-:Y:S02]  /*a550*/  MOV R208, R147 ;  /* 0x0000009300d07202 */ /* 0x000fe40000000f00 */
[----:B------:R-:W-:-:S07]  /*a560*/  MOV R146, R190 ;  /* 0x000000be00927202 */ /* 0x000fce0000000f00 */
[----:B------:R-:W-:Y:S05]  /*a570*/  WARPSYNC.COLLECTIVE R187, `(.L_x_4605) ;  /* 0x00000000bb087348 */ /* 0x000fea0003c00000 */
[----:B------:R0:W1:Y:S02]  /*a580*/  SHFL.BFLY P6, R190, R208, R191, R210 ;  /* 0x0c0000bfd0be7389 */ /* 0x00006400000c00d2 */
[----:B01----:R-:W-:Y:S05]  /*a590*/  ENDCOLLECTIVE ;  /* 0x000000000000791b */ /* 0x003fea0003800000 */
.L_x_4605:
[----:B------:R-:W-:-:S05]  /*a5a0*/  FADD.FTZ R146, R145, R146 ;  /* 0x0000009291927221 */ /* 0x000fca0000010000 */
[----:B------:R-:W-:Y:S02]  /*a5b0*/  MOV R208, R146 ;  /* 0x0000009200d07202 */ /* 0x000fe40000000f00 */
[----:B------:R-:W-:-:S07]  /*a5c0*/  MOV R152, R190 ;  /* 0x000000be00987202 */ /* 0x000fce0000000f00 */
[----:B------:R-:W-:Y:S05]  /*a5d0*/  WARPSYNC.COLLECTIVE R187, `(.L_x_4606) ;  /* 0x00000000bb087348 */ /* 0x000fea0003c00000 */
[----:B------:R0:W1:Y:S02]  /*a5e0*/  SHFL.BFLY P6, R190, R208, R191, R210 ;  /* 0x0c0000bfd0be7389 */ /* 0x00006400000c00d2 */
[----:B01----:R-:W-:Y:S05]  /*a5f0*/  ENDCOLLECTIVE ;  /* 0x000000000000791b */ /* 0x003fea0003800000 */
.L_x_4606:
[----:B------:R-:W-:Y:S01]  /*a600*/  FADD.FTZ R152, R147, R152 ;  /* 0x0000009893987221 */ /* 0x000fe20000010000 */
[----:B------:R-:W-:-:S04]  /*a610*/  HFMA2 R191, -RZ, RZ, 0, 4.76837158203125e-07 ;  /* 0x00000008ffbf7431 */ /* 0x000fc800000001ff */
[----:B------:R-:W-:Y:S02]  /*a620*/  MOV R208, R152 ;  /* 0x0000009800d07202 */ /* 0x000fe40000000f00 */
[----:B------:R-:W-:-:S07]  /*a630*/  MOV R153, R190 ;  /* 0x000000be00997202 */ /* 0x000fce0000000f00 */
[----:B------:R-:W-:Y:S05]  /*a640*/  WARPSYNC.COLLECTIVE R187, `(.L_x_4607) ;  /* 0x00000000bb087348 */ /* 0x000fea0003c00000 */
[----:B------:R0:W1:Y:S02]  /*a650*/  SHFL.BFLY P6, R190, R208, R191, R210 ;  /* 0x0c0000bfd0be7389 */ /* 0x00006400000c00d2 */
[----:B01----:R-:W-:Y:S05]  /*a660*/  ENDCOLLECTIVE ;  /* 0x000000000000791b */ /* 0x003fea0003800000 */
.L_x_4607:
[----:B------:R-:W-:-:S05]  /*a670*/  FADD.FTZ R153, R146, R153 ;  /* 0x0000009992997221 */ /* 0x000fca0000010000 */
[----:B------:R-:W-:Y:S02]  /*a680*/  MOV R208, R153 ;  /* 0x0000009900d07202 */ /* 0x000fe40000000f00 */
[----:B------:R-:W-:-:S07]  /*a690*/  MOV R155, R190 ;  /* 0x000000be009b7202 */ /* 0x000fce0000000f00 */
[----:B------:R-:W-:Y:S05]  /*a6a0*/  WARPSYNC.COLLECTIVE R187, `(.L_x_4608) ;  /* 0x00000000bb087348 */ /* 0x000fea0003c00000 */
[----:B------:R0:W1:Y:S02]  /*a6b0*/  SHFL.BFLY P6, R190, R208, R191, R210 ;  /* 0x0c0000bfd0be7389 */ /* 0x00006400000c00d2 */
[----:B01----:R-:W-:Y:S05]  /*a6c0*/  ENDCOLLECTIVE ;  /* 0x000000000000791b */ /* 0x003fea0003800000 */
.L_x_4608:
[----:B------:R-:W-:Y:S01]  /*a6d0*/  FADD.FTZ R155, R152, R155 ;  /* 0x0000009b989b7221 */ /* 0x000fe20000010000 */
[----:B------:R-:W-:-:S04]  /*a6e0*/  HFMA2 R191, -RZ, RZ, 0, 9.5367431640625e-07 ;  /* 0x00000010ffbf7431 */ /* 0x000fc800000001ff */
[----:B------:R-:W-:Y:S02]  /*a6f0*/  MOV R208, R155 ;  /* 0x0000009b00d07202 */ /* 0x000fe40000000f00 */
[----:B------:R-:W-:-:S07]  /*a700*/  MOV R154, R190 ;  /* 0x000000be009a7202 */ /* 0x000fce0000000f00 */
[----:B------:R-:W-:Y:S05]  /*a710*/  WARPSYNC.COLLECTIVE R187, `(.L_x_4609) ;  /* 0x00000000bb087348 */ /* 0x000fea0003c00000 */
[----:B------:R0:W1:Y:S02]  /*a720*/  SHFL.BFLY P6, R190, R208, R191, R210 ;  /* 0x0c0000bfd0be7389 */ /* 0x00006400000c00d2 */
[----:B01----:R-:W-:Y:S05]  /*a730*/  ENDCOLLECTIVE ;  /* 0x000000000000791b */ /* 0x003fea0003800000 */
.L_x_4609:
[----:B------:R-:W-:-:S05]  /*a740*/  FADD.FTZ R154, R153, R154 ;  /* 0x0000009a999a7221 */ /* 0x000fca0000010000 */
[----:B------:R-:W-:Y:S02]  /*a750*/  MOV R208, R154 ;  /* 0x0000009a00d07202 */ /* 0x000fe40000000f00 */
[----:B------:R-:W-:-:S07]  /*a760*/  MOV R144, R190 ;  /* 0x000000be00907202 */ /* 0x000fce0000000f00 */
[----:B------:R-:W-:Y:S05]  /*a770*/  WARPSYNC.COLLECTIVE R187, `(.L_x_4610) ;  /* 0x00000000bb087348 */ /* 0x000fea0003c00000 */
[----:B------:R0:W1:Y:S02]  /*a780*/  SHFL.BFLY P6, R190, R208, R191, R210 ;  /* 0x0c0000bfd0be7389 */ /* 0x00006400000c00d2 */
[----:B01----:R-:W-:Y:S05]  /*a790*/  ENDCOLLECTIVE ;  /* 0x000000000000791b */ /* 0x003fea0003800000 */
.L_x_4610:
[----:B------:R-:W-:Y:S01]  /*a7a0*/  MOV R145, R190 ;  /* 0x000000be00917202 */ /* 0x000fe20000000f00 */
[----:B------:R-:W-:Y:S06]  /*a7b0*/  BRA `(.L_x_4611) ;  /* 0xffffff9000c07947 */ /* 0x000fec000383ffff */
.L_x_4612:
        /* <DEDUP_REMOVED lines=12> */
.L_x_6108:


//--------------------- .text._ZN10layer_norm31ln_parallel_residual_bwd_kernelINS_13Kernel_traitsI6__halfffffjLj1024ELj1ELj4ELj1ELj16ENS_18Kernel_traits_baseILj1024ES2_ffffjLj128EEEEELb0ELb1ELb1EEEvNS_9BwdParamsE --------------------------
	.section	.text._ZN10layer_norm31ln_parallel_residual_bwd_kernelINS_13Kernel_traitsI6__halfffffjLj1024ELj1ELj4ELj1ELj16ENS_18Kernel_traits_baseILj1024ES2_ffffjLj128EEEEELb0ELb1ELb1EEEvNS_9BwdParamsE,"ax",@progbits
	.align	128
        .global         _ZN10layer_norm31ln_parallel_residual_bwd_kernelINS_13Kernel_traitsI6__halfffffjLj1024ELj1ELj4ELj1ELj16ENS_18Kernel_traits_baseILj1024ES2_ffffjLj128EEEEELb0ELb1ELb1EEEvNS_9BwdParamsE
        .type           _ZN10layer_norm31ln_parallel_residual_bwd_kernelINS_13Kernel_traitsI6__halfffffjLj1024ELj1ELj4ELj1ELj16ENS_18Kernel_traits_baseILj1024ES2_ffffjLj128EEEEELb0ELb1ELb1EEEvNS_9BwdParamsE,@function
        .size           _ZN10layer_norm31ln_parallel_residual_bwd_kernelINS_13Kernel_traitsI6__halfffffjLj1024ELj1ELj4ELj1ELj16ENS_18Kernel_traits_baseILj1024ES2_ffffjLj128EEEEELb0ELb1ELb1EEEvNS_9BwdParamsE,(.L_x_6109 - _ZN10layer_norm31ln_parallel_residual_bwd_kernelINS_13Kernel_traitsI6__halfffffjLj1024ELj1ELj4ELj1ELj16ENS_18Kernel_traits_baseILj1024ES2_ffffjLj128EEEEELb0ELb1ELb1EEEvNS_9BwdParamsE)
        .other          _ZN10layer_norm31ln_parallel_residual_bwd_kernelINS_13Kernel_traitsI6__halfffffjLj1024ELj1ELj4ELj1ELj16ENS_18Kernel_traits_baseILj1024ES2_ffffjLj128EEEEELb0ELb1ELb1EEEvNS_9BwdParamsE,@"STO_CUDA_ENTRY STV_DEFAULT"
_ZN10layer_norm31ln_parallel_residual_bwd_kernelINS_13Kernel_traitsI6__halfffffjLj1024ELj1ELj4ELj1ELj16ENS_18Kernel_traits_baseILj1024ES2_ffffjLj128EEEEELb0ELb1ELb1EEEvNS_9BwdParamsE:
.text._ZN10layer_norm31ln_parallel_residual_bwd_kernelINS_13Kernel_traitsI6__halfffffjLj1024ELj1ELj4ELj1ELj16ENS_18Kernel_traits_baseILj1024ES2_ffffjLj128EEEEELb0ELb1ELb1EEEvNS_9BwdParamsE:
        /* <DEDUP_REMOVED lines=50> */
[----:B------:R-:W-:-:S05]  /*0320*/  LOP3.LUT R4, R12, 0x1f, RZ, 0xc0, !PT ;  /* 0x0000001f0c047812 */ /* 0x000fca00078ec0ff */
[----:B0-----:R-:W-:-:S05]  /*0330*/  IMAD.WIDE.U32 R2, R4, 0x8, R2 ;  /* 0x0000000804027825 */ /* 0x001fca00078e0002 */
[----:B------:R-:W2:Y:S04]  /*0340*/  LDG.E.64 R164, desc[UR10][R2.64+0x400] ;  /* 0x0004000a02a47981 */ /* 0x000ea8000c1e1b00 */
[----:B------:R-:W3:Y:S04]  /*0350*/  LDG.E.64 R162, desc[UR10][R2.64+0x500] ;  /* 0x0005000a02a27981 */ /* 0x000ee8000c1e1b00 */
[----:B------:R-:W4:Y:S04]  /*0360*/  LDG.E.64 R160, desc[UR10][R2.64+0x600] ;  /* 0x0006000a02a07981 */ /* 0x000f28000c1e1b00 */
[----:B------:R-:W4:Y:S04]  /*0370*/  LDG.E.64 R158, desc[UR10][R2.64+0x700] ;  /* 0x0007000a029e7981 */ /* 0x000f28000c1e1b00 */
        /* <DEDUP_REMOVED lines=12> */
[----:B------:R-:W-:Y:S01]  /*0440*/  MOV R179, R0 ;  /* 0x0000000000b37202 */ /* 0x000fe20000000f00 */
[----:B------:R-:W5:Y:S01]  /*0450*/  LDG.E.64 R156, desc[UR10][R2.64+0x300] ;  /* 0x0003000a029c7981 */ /* 0x000f62000c1e1b00 */
[----:B------:R-:W-:-:S02]  /*0460*/  CS2R R176, SRZ ;  /* 0x0000000000b07805 */ /* 0x000fc4000001ff00 */
[----:B------:R-:W-:Y:S02]  /*0470*/  CS2R R174, SRZ ;  /* 0x0000000000ae7805 */ /* 0x000fe4000001ff00 */
[----:B------:R-:W-:Y:S01]  /*0480*/  CS2R R172, SRZ ;  /* 0x0000000000ac7805 */ /* 0x000fe2000001ff00 */
[----:B------:R-:W5:Y:S01]  /*0490*/  LDG.E.64 R154, desc[UR10][R2.64+0x200] ;  /* 0x0002000a029a7981 */ /* 0x000f62000c1e1b00 */
[----:B------:R-:W-:Y:S02]  /*04a0*/  CS2R R170, SRZ ;  /* 0x0000000000aa7805 */ /* 0x000fe4000001ff00 */
[----:B------:R-:W-:Y:S02]  /*04b0*/  CS2R R166, SRZ ;  /* 0x0000000000a67805 */ /* 0x000fe4000001ff00 */
[----:B------:R-:W-:Y:S01]  /*04c0*/  CS2R R148, SRZ ;  /* 0x0000000000947805 */ /* 0x000fe2000001ff00 */
[----:B------:R-:W5:Y:S01]  /*04d0*/  LDG.E.64 R152, desc[UR10][R2.64+0x100] ;  /* 0x0001000a02987981 */ /* 0x000f62000c1e1b00 */
[----:B------:R-:W-:-:S02]  /*04e0*/  CS2R R146, SRZ ;  /* 0x0000000000927805 */ /* 0x000fc4000001ff00 */
[----:B------:R-:W-:Y:S02]  /*04f0*/  CS2R R144, SRZ ;  /* 0x0000000000907805 */ /* 0x000fe4000001ff00 */
[----:B------:R-:W-:Y:S01]  /*0500*/  CS2R R38, SRZ ;  /* 0x0000000000267805 */ /* 0x000fe2000001ff00 */
[----:B------:R1:W5:Y:S01]  /*0510*/  LDG.E.64 R150, desc[UR10][R2.64] ;  /* 0x0000000a02967981 */ /* 0x000362000c1e1b00 */
        /* <DEDUP_REMOVED lines=15> */
[----:B-1----:R-:W-:-:S02]  /*0610*/  MOV R3, RZ ;  /* 0x000000ff00037202 */ /* 0x002fc40000000f00 */
[----:B--2---:R-:W-:Y:S02]  /*0620*/  SHF.R.U32.HI R4, RZ, 0x10, R165 ;  /* 0x00000010ff047819 */ /* 0x004fe400000116a5 */
[--C-:B---3--:R-:W-:Y:S02]  /*0630*/  SHF.R.U64 R5, R162, 0x10, R163.reuse ;  /* 0x00000010a2057819 */ /* 0x108fe400000012a3 */
[----:B------:R-:W-:Y:S02]  /*0640*/  SHF.R.U32.HI R6, RZ, 0x10, R163 ;  /* 0x00000010ff067819 */ /* 0x000fe400000116a3 */
[--C-:B----4-:R-:W-:Y:S02]  /*0650*/  SHF.R.U64 R4, R160, 0x10, R161.reuse ;  /* 0x00000010a0047819 */ /* 0x110fe400000012a1 */
[----:B------:R-:W-:Y:S02]  /*0660*/  SHF.R.U32.HI R5, RZ, 0x10, R161 ;  /* 0x00000010ff057819 */ /* 0x000fe400000116a1 */
[----:B------:R-:W-:-:S02]  /*0670*/  CS2R R4, SRZ ;  /* 0x0000000000047805 */ /* 0x000fc4000001ff00 */
[--C-:B------:R-:W-:Y:S02]  /*0680*/  SHF.R.U64 R6, R158, 0x10, R159.reuse ;  /* 0x000000109e067819 */ /* 0x100fe4000000129f */
[----:B------:R-:W-:Y:S02]  /*0690*/  SHF.R.U32.HI R7, RZ, 0x10, R159 ;  /* 0x00000010ff077819 */ /* 0x000fe4000001169f */
[----:B0-----:R-:W-:-:S07]  /*06a0*/  CS2R R6, SRZ ;  /* 0x0000000000067805 */ /* 0x001fce000001ff00 */
.L_x_4683:
        /* <DEDUP_REMOVED lines=19> */
[C---:B------:R-:W-:Y:S02]  /*07e0*/  IADD3 R186, PT, PT, R187.reuse, 0x20, RZ ;  /* 0x00000020bbba7810 */ /* 0x040fe40007ffe0ff */
[----:B------:R-:W-:-:S05]  /*07f0*/  IADD3 R185, PT, PT, R187, 0x40, RZ ;  /* 0x00000040bbb97810 */ /* 0x000fca0007ffe0ff */
[----:B------:R-:W1:Y:S01]  /*0800*/  LDC.64 R40, c[0x0][0x428] ;  /* 0x00010a00ff287b82 */ /* 0x000e620000000a00 */
[C---:B------:R-:W-:Y:S02]  /*0810*/  IADD3 R184, PT, PT, R187.reuse, 0x60, RZ ;  /* 0x00000060bbb87810 */ /* 0x040fe40007ffe0ff */
[C---:B------:R-:W-:Y:S02]  /*0820*/  IADD3 R183, PT, PT, R187.reuse, 0x80, RZ ;  /* 0x00000080bbb77810 */ /* 0x040fe40007ffe0ff */
[C---:B------:R-:W-:Y:S02]  /*0830*/  IADD3 R182, PT, PT, R187.reuse, 0xa0, RZ ;  /* 0x000000a0bbb67810 */ /* 0x040fe40007ffe0ff */
[C---:B------:R-:W-:Y:S02]  /*0840*/  IADD3 R180, PT, PT, R187.reuse, 0xc0, RZ ;  /* 0x000000c0bbb47810 */ /* 0x040fe40007ffe0ff */
[C---:B------:R-:W-:Y:S01]  /*0850*/  IADD3 R2, PT, PT, R187.reuse, 0xe0, RZ ;  /* 0x000000e0bb027810 */ /* 0x040fe20007ffe0ff */
[----:B0-----:R-:W-:-:S04]  /*0860*/  IMAD.WIDE.U32 R112, R187, 0x10, R140 ;  /* 0x00000010bb707825 */ /* 0x001fc800078e008c */
[--C-:B------:R-:W-:Y:S02]  /*0870*/  IMAD.WIDE.U32 R116, R186, 0x10, R140.reuse ;  /* 0x00000010ba747825 */ /* 0x100fe400078e008c */
[----:B------:R-:W2:Y:S02]  /*0880*/  LDG.E.128 R112, desc[UR10][R112.64] ;  /* 0x0000000a70707981 */ /* 0x000ea4000c1e1d00 */
[--C-:B------:R-:W-:Y:S02]  /*0890*/  IMAD.WIDE.U32 R120, R185, 0x10, R140.reuse ;  /* 0x00000010b9787825 */ /* 0x100fe400078e008c */
[----:B------:R-:W3:Y:S02]  /*08a0*/  LDG.E.128 R116, desc[UR10][R116.64] ;  /* 0x0000000a74747981 */ /* 0x000ee4000c1e1d00 */
[--C-:B------:R-:W-:Y:S02]  /*08b0*/  IMAD.WIDE.U32 R124, R184, 0x10, R140.reuse ;  /* 0x00000010b87c7825 */ /* 0x100fe400078e008c */
[----:B------:R-:W4:Y:S02]  /*08c0*/  LDG.E.128 R120, desc[UR10][R120.64] ;  /* 0x0000000a78787981 */ /* 0x000f24000c1e1d00 */
[----:B------:R-:W-:-:S02]  /*08d0*/  IMAD.WIDE.U32 R128, R183, 0x10, R140 ;  /* 0x00000010b7807825 */ /* 0x000fc400078e008c */
[----:B------:R-:W4:Y:S02]  /*08e0*/  LDG.E.128 R124, desc[UR10][R124.64] ;  /* 0x0000000a7c7c7981 */ /* 0x000f24000c1e1d00 */
[--C-:B------:R-:W-:Y:S02]  /*08f0*/  IMAD.WIDE.U32 R132, R182, 0x10, R140.reuse ;  /* 0x00000010b6847825 */ /* 0x100fe400078e008c */
[----:B------:R-:W4:Y:S02]  /*0900*/  LDG.E.128 R128, desc[UR10][R128.64] ;  /* 0x0000000a80807981 */ /* 0x000f24000c1e1d00 */
[--C-:B------:R-:W-:Y:S02]  /*0910*/  IMAD.WIDE.U32 R136, R180, 0x10, R140.reuse ;  /* 0x00000010b4887825 */ /* 0x100fe400078e008c */
[----:B------:R-:W4:Y:S02]  /*0920*/  LDG.E.128 R132, desc[UR10][R132.64] ;  /* 0x0000000a84847981 */ /* 0x000f24000c1e1d00 */
[----:B------:R-:W-:-:S02]  /*0930*/  IMAD.WIDE.U32 R140, R2, 0x10, R140 ;  /* 0x00000010028c7825 */ /* 0x000fc400078e008c */
[----:B------:R-:W4:Y:S04]  /*0940*/  LDG.E.128 R136, desc[UR10][R136.64] ;  /* 0x0000000a88887981 */ /* 0x000f28000c1e1d00 */
[----:B------:R-:W4:Y:S01]  /*0950*/  LDG.E.128 R140, desc[UR10][R140.64] ;  /* 0x0000000a8c8c7981 */ /* 0x000f22000c1e1d00 */
[----:B-1----:R-:W-:-:S04]  /*0960*/  IMAD.WIDE.U32 R68, R187, 0x10, R40 ;  /* 0x00000010bb447825 */ /* 0x002fc800078e0028 */
[--C-:B------:R-:W-:Y:S02]  /*0970*/  IMAD.WIDE.U32 R64, R186, 0x10, R40.reuse ;  /* 0x00000010ba407825 */ /* 0x100fe400078e0028 */
[----:B------:R-:W4:Y:S02]  /*0980*/  LDG.E.128 R68, desc[UR10][R68.64] ;  /* 0x0000000a44447981 */ /* 0x000f24000c1e1d00 */
[--C-:B------:R-:W-:Y:S02]  /*0990*/  IMAD.WIDE.U32 R60, R185, 0x10, R40.reuse ;  /* 0x00000010b93c7825 */ /* 0x100fe400078e0028 */
[----:B------:R-:W4:Y:S02]  /*09a0*/  LDG.E.128 R64, desc[UR10][R64.64] ;  /* 0x0000000a40407981 */ /* 0x000f24000c1e1d00 */
        /* <DEDUP_REMOVED lines=11> */
[----:B------:R-:W-:Y:S01]  /*0a60*/  SHF.R.U64 R218, R150, 0x10, R151 ;  /* 0x0000001096da7819 */ /* 0x000fe20000001297 */
[----:B------:R-:W-:Y:S02]  /*0a70*/  HADD2.F32 R217, -RZ, R150.H0_H0 ;  /* 0x20000096ffd97230 */ /* 0x000fe40000004100 */
[----:B------:R-:W-:Y:S02]  /*0a80*/  HADD2.F32 R193, -RZ, R151.H0_H0 ;  /* 0x20000097ffc17230 */ /* 0x000fe40000004100 */
[----:B------:R-:W-:Y:S01]  /*0a90*/  HADD2.F32 R218, -RZ, R218.H0_H0 ;  /* 0x200000daffda7230 */ /* 0x000fe20000004100 */
[----:B------:R-:W-:Y:S01]  /*0aa0*/  SHF.R.U32.HI R188, RZ, 0x10, R165 ;  /* 0x00000010ffbc7819 */ /* 0x000fe200000116a5 */
[----:B------:R-:W-:Y:S01]  /*0ab0*/  HADD2.F32 R211, -RZ, R152.H0_H0 ;  /* 0x20000098ffd37230 */ /* 0x000fe20000004100 */
[----:B------:R-:W-:-:S02]  /*0ac0*/  SHF.R.U64 R210, R152, 0x10, R153 ;  /* 0x0000001098d27819 */ /* 0x000fc40000001299 */
[----:B------:R-:W-:-:S03]  /*0ad0*/  SHF.R.U64 R190, R162, 0x10, R163 ;  /* 0x00000010a2be7819 */ /* 0x000fc600000012a3 */
[----:B------:R-:W-:Y:S01]  /*0ae0*/  HADD2.F32 R210, -RZ, R210.H0_H0 ;  /* 0x200000d2ffd27230 */ /* 0x000fe20000004100 */
[----:B------:R-:W-:Y:S01]  /*0af0*/  SHF.R.U32.HI R208, RZ, 0x10, R153 ;  /* 0x00000010ffd07819 */ /* 0x000fe20000011699 */
[----:B------:R-:W-:Y:S02]  /*0b00*/  HADD2.F32 R209, -RZ, R153.H0_H0 ;  /* 0x20000099ffd17230 */ /* 0x000fe40000004100 */
[----:B------:R-:W-:Y:S02]  /*0b10*/  HADD2.F32 R189, -RZ, R156.H0_H0 ;  /* 0x2000009cffbd7230 */ /* 0x000fe40000004100 */
[----:B------:R-:W-:Y:S01]  /*0b20*/  HADD2.F32 R208, -RZ, R208.H0_H0 ;  /* 0x200000d0ffd07230 */ /* 0x000fe20000004100 */
[--C-:B------:R-:W-:Y:S01]  /*0b30*/  SHF.R.U64 R202, R154, 0x10, R155.reuse ;  /* 0x000000109aca7819 */ /* 0x100fe2000000129b */
[----:B------:R-:W-:Y:S01]  /*0b40*/  HADD2.F32 R203, -RZ, R154.H0_H0 ;  /* 0x2000009affcb7230 */ /* 0x000fe20000004100 */
[----:B------:R-:W-:-:S03]  /*0b50*/  SHF.R.U32.HI R200, RZ, 0x10, R155 ;  /* 0x00000010ffc87819 */ /* 0x000fc6000001169b */
[----:B------:R-:W-:Y:S02]  /*0b60*/  HADD2.F32 R202, -RZ, R202.H0_H0 ;  /* 0x200000caffca7230 */ /* 0x000fe40000004100 */
[----:B------:R-:W-:Y:S02]  /*0b70*/  HADD2.F32 R201, -RZ, R155.H0_H0 ;  /* 0x2000009bffc97230 */ /* 0x000fe40000004100 */
[----:B------:R-:W-:Y:S01]  /*0b80*/  HADD2.F32 R200, -RZ, R200.H0_H0 ;  /* 0x200000c8ffc87230 */ /* 0x000fe20000004100 */
[----:B------:R-:W-:Y:S01]  /*0b90*/  SHF.R.U32.HI R194, RZ, 0x10, R157 ;  /* 0x00000010ffc27819 */ /* 0x000fe2000001169d */
[----:B------:R-:W-:-:S04]  /*0ba0*/  HADD2.F32 R191, -RZ, R157.H0_H0 ;  /* 0x2000009dffbf7230 */ /* 0x000fc80000004100 */
[----:B------:R-:W-:Y:S02]  /*0bb0*/  HADD2.F32 R194, -RZ, R194.H0_H0 ;  /* 0x200000c2ffc27230 */ /* 0x000fe40000004100 */
[C---:B--2---:R-:W-:Y:S01]  /*0bc0*/  FADD.FTZ R112, -R0.reuse, R112 ;  /* 0x0000007000707221 */ /* 0x044fe20000010100 */
[C---:B------:R-:W-:Y:S01]  /*0bd0*/  FADD.FTZ R113, -R0.reuse, R113 ;  /* 0x0000007100717221 */ /* 0x040fe20000010100 */
[C---:B------:R-:W-:Y:S01]  /*0be0*/  FADD.FTZ R114, -R0.reuse, R114 ;  /* 0x0000007200727221 */ /* 0x040fe20000010100 */
[C---:B------:R-:W-:Y:S01]  /*0bf0*/  FADD.FTZ R115, -R0.reuse, R115 ;  /* 0x0000007300737221 */ /* 0x040fe20000010100 */
[C---:B---3--:R-:W-:Y:S01]  /*0c00*/  FADD.FTZ R207, -R0.reuse, R116 ;  /* 0x0000007400cf7221 */ /* 0x048fe20000010100 */
[C---:B------:R-:W-:Y:S01]  /*0c10*/  FADD.FTZ R206, -R0.reuse, R117 ;  /* 0x0000007500ce7221 */ /* 0x040fe20000010100 */
[C---:B------:R-:W-:Y:S01]  /*0c20*/  FADD.FTZ R205, -R0.reuse, R118 ;  /* 0x0000007600cd7221 */ /* 0x040fe20000010100 */
[C---:B------:R-:W-:Y:S01]  /*0c30*/  FADD.FTZ R204, -R0.reuse, R119 ;  /* 0x0000007700cc7221 */ /* 0x040fe20000010100 */
[C---:B----4-:R-:W-:Y:S01]  /*0c40*/  FADD.FTZ R199, -R0.reuse, R120 ;  /* 0x0000007800c77221 */ /* 0x050fe20000010100 */
        /* <DEDUP_REMOVED lines=23> */
[----:B------:R-:W-:-:S05]  /*0dc0*/  SHF.R.U32.HI R0, RZ, 0x10, R151 ;  /* 0x00000010ff007819 */ /* 0x000fca0000011697 */
[----:B------:R-:W-:Y:S02]  /*0dd0*/  HADD2.F32 R0, -RZ, R0.H0_H0 ;  /* 0x20000000ff007230 */ /* 0x000fe40000004100 */
[----:B------:R-:W-:Y:S01]  /*0de0*/  FMUL.FTZ R217, R68, R217 ;  /* 0x000000d944d97220 */ /* 0x000fe20000410000 */
[----:B-----5:R-:W-:Y:S02]  /*0df0*/  FMUL.FTZ R214, R181, R113 ;  /* 0x00000071b5d67220 */ /* 0x020fe40000410000 */
[----:B------:R-:W-:Y:S01]  /*0e00*/  FMUL.FTZ R215, R71, R0 ;  /* 0x0000000047d77220 */ /* 0x000fe20000410000 */
[----:B------:R-:W-:Y:S01]  /*0e10*/  FMUL.FTZ R0, R181, R112 ;  /* 0x00000070b5007220 */ /* 0x000fe20000410000 */
[----:B------:R-:W-:Y:S01]  /*0e20*/  FMUL.FTZ R218, R69, R218 ;  /* 0x000000da45da7220 */ /* 0x000fe20000410000 */
[----:B------:R-:W-:Y:S01]  /*0e30*/  FMUL.FTZ R216, R70, R193 ;  /* 0x000000c146d87220 */ /* 0x000fe20000410000 */
[----:B------:R-:W-:Y:S01]  /*0e40*/  FADD.FTZ R113, RZ, R217 ;  /* 0x000000d9ff717221 */ /* 0x000fe20000010000 */
[----:B------:R-:W-:Y:S01]  /*0e50*/  FFMA.FTZ R193, R0, R217, RZ ;  /* 0x000000d900c17223 */ /* 0x000fe200000100ff */
[----:B------:R-:W-:Y:S01]  /*0e60*/  HADD2.F32 R140, -RZ, R188.H0_H0 ;  /* 0x200000bcff8c7230 */ /* 0x000fe20000004100 */
[----:B------:R-:W-:Y:S01]  /*0e70*/  SHF.R.U32.HI R188, RZ, 0x10, R163 ;  /* 0x00000010ffbc7819 */ /* 0x000fe200000116a3 */
[----:B------:R-:W-:Y:S01]  /*0e80*/  FADD.FTZ R113, R113, R218 ;  /* 0x000000da71717221 */ /* 0x000fe20000010000 */
[C---:B------:R-:W-:Y:S01]  /*0e90*/  FMUL.FTZ R213, R181.reuse, R114 ;  /* 0x00000072b5d57220 */ /* 0x040fe20000410000 */
[----:B------:R-:W-:Y:S01]  /*0ea0*/  FFMA.FTZ R112, R214, R218, R193 ;  /* 0x000000dad6707223 */ /* 0x000fe200000100c1 */
[----:B------:R-:W-:Y:S01]  /*0eb0*/  FMUL.FTZ R212, R181, R115 ;  /* 0x00000073b5d47220 */ /* 0x000fe20000410000 */
[----:B------:R-:W-:Y:S01]  /*0ec0*/  FADD.FTZ R114, R113, R216 ;  /* 0x000000d871727221 */ /* 0x000fe20000010000 */
[----:B------:R-:W-:-:S02]  /*0ed0*/  HADD2.F32 R192, -RZ, R188.H0_H0 ;  /* 0x200000bcffc07230 */ /* 0x000fc40000004100 */
[----:B------:R-:W-:Y:S01]  /*0ee0*/  FFMA.FTZ R113, R213, R216, R112 ;  /* 0x000000d8d5717223 */ /* 0x000fe20000010070 */
[----:B------:R-:W-:Y:S01]  /*0ef0*/  SHF.R.U32.HI R188, RZ, 0x10, R161 ;  /* 0x00000010ffbc7819 */ /* 0x000fe200000116a1 */
[----:B------:R-:W-:Y:S01]  /*0f00*/  FMUL.FTZ R211, R64, R211 ;  /* 0x000000d340d37220 */ /* 0x000fe20000410000 */
[----:B------:R-:W-:Y:S01]  /*0f10*/  FADD.FTZ R114, R114, R215 ;  /* 0x000000d772727221 */ /* 0x000fe20000010000 */
[----:B------:R-:W-:Y:S01]  /*0f20*/  FMUL.FTZ R207, R181, R207 ;  /* 0x000000cfb5cf7220 */ /* 0x000fe20000410000 */
[----:B------:R-:W-:Y:S01]  /*0f30*/  FFMA.FTZ R112, R212, R215, R113 ;  /* 0x000000d7d4707223 */ /* 0x000fe20000010071 */
[----:B------:R-:W-:Y:S01]  /*0f40*/  SHF.R.U64 R128, R156, 0x10, R157 ;  /* 0x000000109c807819 */ /* 0x000fe2000000129d */
[----:B------:R-:W-:Y:S02]  /*0f50*/  HADD2.F32 R120, -RZ, R188.H0_H0 ;  /* 0x200000bcff787230 */ /* 0x000fe40000004100 */
[----:B------:R-:W-:Y:S01]  /*0f60*/  FMUL.FTZ R210, R65, R210 ;  /* 0x000000d241d27220 */ /* 0x000fe20000410000 */
[----:B------:R-:W-:Y:S01]  /*0f70*/  FADD.FTZ R113, R114, R211 ;  /* 0x000000d372717221 */ /* 0x000fe20000010000 */
[----:B------:R-:W-:Y:S01]  /*0f80*/  SHF.R.U32.HI R188, RZ, 0x10, R159 ;  /* 0x00000010ffbc7819 */ /* 0x000fe2000001169f */
[----:B------:R-:W-:Y:S01]  /*0f90*/  FMUL.FTZ R206, R181, R206 ;  /* 0x000000ceb5ce7220 */ /* 0x000fe20000410000 */
[----:B------:R-:W-:Y:S01]  /*0fa0*/  FFMA.FTZ R115, R207, R211, R112 ;  /* 0x000000d3cf737223 */ /* 0x000fe20000010070 */
[----:B------:R-:W-:Y:S01]  /*0fb0*/  HADD2.F32 R130, -RZ, R190.H0_H0 ;  /* 0x200000beff827230 */ /* 0x000fe20000004100 */
[----:B------:R-:W-:Y:S01]  /*0fc0*/  SHF.R.U64 R190, R160, 0x10, R161 ;  /* 0x00000010a0be7819 */ /* 0x000fe200000012a1 */
[----:B------:R-:W-:-:S02]  /*0fd0*/  HADD2.F32 R128, -RZ, R128.H0_H0 ;  /* 0x20000080ff807230 */ /* 0x000fc40000004100 */
[----:B------:R-:W-:Y:S01]  /*0fe0*/  FMUL.FTZ R209, R66, R209 ;  /* 0x000000d142d17220 */ /* 0x000fe20000410000 */
[----:B------:R-:W-:Y:S02]  /*0ff0*/  HADD2.F32 R129, -RZ, R162.H0_H0 ;  /* 0x200000a2ff817230 */ /* 0x000fe40000004100 */
[----:B------:R-:W-:Y:S01]  /*1000*/  FADD.FTZ R112, R113, R210 ;  /* 0x000000d271707221 */ /* 0x000fe20000010000 */
[----:B------:R-:W-:Y:S01]  /*1010*/  FMUL.FTZ R205, R181, R205 ;  /* 0x000000cdb5cd7220 */ /* 0x000fe20000410000 */
[----:B------:R-:W-:Y:S01]  /*1020*/  FFMA.FTZ R114, R206, R210, R115 ;  /* 0x000000d2ce727223 */ /* 0x000fe20000010073 */
[----:B------:R-:W-:Y:S02]  /*1030*/  HADD2.F32 R131, -RZ, R163.H0_H0 ;  /* 0x200000a3ff837230 */ /* 0x000fe40000004100 */
[----:B------:R-:W-:Y:S02]  /*1040*/  HADD2.F32 R136, -RZ, R188.H0_H0 ;  /* 0x200000bcff887230 */ /* 0x000fe40000004100 */
[----:B------:R-:W-:Y:S01]  /*1050*/  FMUL.FTZ R188, R56, R189 ;  /* 0x000000bd38bc7220 */ /* 0x000fe20000410000 */
[----:B------:R-:W-:-:S02]  /*1060*/  HADD2.F32 R122, -RZ, R190.H0_H0 ;  /* 0x200000beff7a7230 */ /* 0x000fc40000004100 */
[----:B------:R-:W-:Y:S01]  /*1070*/  FMUL.FTZ R208, R67, R208 ;  /* 0x000000d043d07220 */ /* 0x000fe20000410000 */
[----:B------:R-:W-:Y:S01]  /*1080*/  FMUL.FTZ R189, R57, R128 ;  /* 0x0000008039bd7220 */ /* 0x000fe20000410000 */
[----:B------:R-:W-:Y:S01]  /*1090*/  FADD.FTZ R113, R112, R209 ;  /* 0x000000d170717221 */ /* 0x000fe20000010000 */
[----:B------:R-:W-:Y:S01]  /*10a0*/  SHF.R.U64 R190, R158, 0x10, R159 ;  /* 0x000000109ebe7819 */ /* 0x000fe2000000129f */
        /* <DEDUP_REMOVED lines=11> */
[----:B------:R-:W-:-:S02]  /*1160*/  HADD2.F32 R138, -RZ, R190.H0_H0 ;  /* 0x200000beff8a7230 */ /* 0x000fc40000004100 */
[----:B------:R-:W-:Y:S01]  /*1170*/  FMUL.FTZ R202, R61, R202 ;  /* 0x000000ca3dca7220 */ /* 0x000fe20000410000 */
[----:B------:R-:W-:Y:S01]  /*1180*/  FMUL.FTZ R112, R40, R139 ;  /* 0x0000008b28707220 */ /* 0x000fe20000410000 */
[----:B------:R-:W-:Y:S01]  /*1190*/  FADD.FTZ R115, R114, R203 ;  /* 0x000000cb72737221 */ /* 0x000fe20000010000 */
[----:B------:R-:W-:Y:S01]  /*11a0*/  FMUL.FTZ R198, R181, R198 ;  /* 0x000000c6b5c67220 */ /* 0x000fe20000410000 */
[----:B------:R-:W-:Y:S01]  /*11b0*/  FFMA.FTZ R139, R199, R203, R192 ;  /* 0x000000cbc78b7223 */ /* 0x000fe200000100c0 */
[----:B------:R-:W-:Y:S02]  /*11c0*/  HADD2.F32 R137, -RZ, R159.H0_H0 ;  /* 0x2000009fff897230 */ /* 0x000fe40000004100 */
[----:B------:R-:W-:Y:S01]  /*11d0*/  FMUL.FTZ R113, R41, R138 ;  /* 0x0000008a29717220 */ /* 0x000fe20000410000 */
        /* <DEDUP_REMOVED lines=16> */
[C---:B------:R-:W-:Y:S01]  /*12e0*/  FMUL.FTZ R193, R181.reuse, R125 ;  /* 0x0000007db5c17220 */ /* 0x040fe20000410000 */
[----:B------:R-:W-:Y:S01]  /*12f0*/  FFMA.FTZ R126, R192, R188, R139 ;  /* 0x000000bcc07e7223 */ /* 0x000fe2000001008b */
[----:B------:R-:W-:Y:S01]  /*1300*/  FMUL.FTZ R195, R181, R127 ;  /* 0x0000007fb5c37220 */ /* 0x000fe20000410000 */
[----:B------:R-:W-:Y:S01]  /*1310*/  FADD.FTZ R125, R124, R189 ;  /* 0x000000bd7c7d7221 */ /* 0x000fe20000010000 */
[----:B------:R-:W-:Y:S01]  /*1320*/  SHF.R.U64 R142, R164, 0x10, R165 ;  /* 0x00000010a48e7819 */ /* 0x000fe200000012a5 */
[----:B------:R-:W-:Y:S01]  /*1330*/  FFMA.FTZ R127, R193, R189, R126 ;  /* 0x000000bdc17f7223 */ /* 0x000fe2000001007e */
[----:B------:R-:W-:-:S02]  /*1340*/  HADD2.F32 R143, -RZ, R164.H0_H0 ;  /* 0x200000a4ff8f7230 */ /* 0x000fc40000004100 */
[C---:B------:R-:W-:Y:S01]  /*1350*/  FMUL.FTZ R139, R181.reuse, R116 ;  /* 0x00000074b58b7220 */ /* 0x040fe20000410000 */
[----:B------:R-:W-:Y:S01]  /*1360*/  FMUL.FTZ R138, R181, R118 ;  /* 0x00000076b58a7220 */ /* 0x000fe20000410000 */
[----:B------:R-:W-:Y:S01]  /*1370*/  FADD.FTZ R116, R125, R190 ;  /* 0x000000be7d747221 */ /* 0x000fe20000010000 */
[----:B------:R-:W-:Y:S01]  /*1380*/  FFMA.FTZ R118, R194, R190, R127 ;  /* 0x000000bec2767223 */ /* 0x000fe2000001007f */
[----:B------:R-:W-:Y:S02]  /*1390*/  HADD2.F32 R142, -RZ, R142.H0_H0 ;  /* 0x2000008eff8e7230 */ /* 0x000fe40000004100 */
[----:B------:R-:W-:Y:S01]  /*13a0*/  FMUL.FTZ R143, R52, R143 ;  /* 0x0000008f348f7220 */ /* 0x000fe20000410000 */
[----:B------:R-:W-:Y:S01]  /*13b0*/  FADD.FTZ R116, R116, R191 ;  /* 0x000000bf74747221 */ /* 0x000fe20000010000 */
[----:B------:R-:W-:Y:S01]  /*13c0*/  FFMA.FTZ R118, R195, R191, R118 ;  /* 0x000000bfc3767223 */ /* 0x000fe20000010076 */
[----:B------:R-:W-:Y:S02]  /*13d0*/  HADD2.F32 R141, -RZ, R165.H0_H0 ;  /* 0x200000a5ff8d7230 */ /* 0x000fe40000004100 */
[----:B------:R-:W-:Y:S01]  /*13e0*/  FMUL.FTZ R115, R43, R136 ;  /* 0x000000882b737220 */ /* 0x000fe20000410000 */
[----:B------:R-:W-:Y:S01]  /*13f0*/  FMUL.FTZ R137, R181, R117 ;  /* 0x00000075b5897220 */ /* 0x000fe20000410000 */
[----:B------:R-:W-:Y:S01]  /*1400*/  FMUL.FTZ R142, R53, R142 ;  /* 0x0000008e358e7220 */ /* 0x000fe20000410000 */
        /* <DEDUP_REMOVED lines=16> */
[C---:B------:R-:W-:Y:S01]  /*1510*/  FMUL.FTZ R133, R181.reuse, R133 ;  /* 0x00000085b5857220 */ /* 0x040fe20000410000 */
[----:B------:R-:W-:Y:S01]  /*1520*/  FFMA.FTZ R222, R132, R128, R119 ;  /* 0x0000008084de7223 */ /* 0x000fe20000010077 */
[C---:B------:R-:W-:Y:S01]  /*1530*/  FMUL.FTZ R116, R181.reuse, R221 ;  /* 0x000000ddb5747220 */ /* 0x040fe20000410000 */
[----:B------:R-:W-:Y:S01]  /*1540*/  FADD.FTZ R219, R220, R129 ;  /* 0x00000081dcdb7221 */ /* 0x000fe20000010000 */
[----:B------:R-:W-:Y:S01]  /*1550*/  FMUL.FTZ R134, R181, R134 ;  /* 0x00000086b5867220 */ /* 0x000fe20000410000 */
[----:B------:R-:W-:Y:S01]  /*1560*/  FFMA.FTZ R221, R133, R129, R222 ;  /* 0x0000008185dd7223 */ /* 0x000fe200000100de */
[----:B------:R-:W-:-:S02]  /*1570*/  HADD2.F32 R123, -RZ, R160.H0_H0 ;  /* 0x200000a0ff7b7230 */ /* 0x000fc40000004100 */
[----:B------:R-:W-:Y:S01]  /*1580*/  FADD.FTZ R220, R219, R130 ;  /* 0x00000082dbdc7221 */ /* 0x000fe20000010000 */
[----:B------:R-:W-:Y:S01]  /*1590*/  FMUL.FTZ R135, R181, R135 ;  /* 0x00000087b5877220 */ /* 0x000fe20000410000 */
[----:B------:R-:W-:Y:S01]  /*15a0*/  FFMA.FTZ R222, R134, R130, R221 ;  /* 0x0000008286de7223 */ /* 0x000fe200000100dd */
[----:B------:R-:W-:Y:S01]  /*15b0*/  FMUL.FTZ R123, R44, R123 ;  /* 0x0000007b2c7b7220 */ /* 0x000fe20000410000 */
[----:B------:R-:W-:Y:S02]  /*15c0*/  FADD.FTZ R220, R220, R131 ;  /* 0x00000083dcdc7221 */ /* 0x000fe40000010000 */
[----:B------:R-:W-:Y:S01]  /*15d0*/  FFMA.FTZ R219, R135, R131, R222 ;  /* 0x0000008387db7223 */ /* 0x000fe200000100de */
[----:B------:R-:W-:Y:S02]  /*15e0*/  HADD2.F32 R121, -RZ, R161.H0_H0 ;  /* 0x200000a1ff797230 */ /* 0x000fe40000004100 */
        /* <DEDUP_REMOVED lines=18> */
[----:B------:R-:W-:-:S02]  /*1710*/  FMUL.FTZ R119, R181, R226 ;  /* 0x000000e2b5777220 */ /* 0x000fc40000410000 */
        /* <DEDUP_REMOVED lines=37> */
.L_x_4616:
[----:B------:R-:W0:Y:S01]  /*1970*/  LDC.64 R40, c[0x0][0x3a8] ;  /* 0x0000ea00ff287b82 */ /* 0x000e220000000a00 */
[C---:B------:R-:W-:Y:S02]  /*1980*/  IADD3 R186, PT, PT, R187.reuse, 0x20, RZ ;  /* 0x00000020bbba7810 */ /* 0x040fe40007ffe0ff */
[C---:B------:R-:W-:Y:S02]  /*1990*/  IADD3 R185, PT, PT, R187.reuse, 0x40, RZ ;  /* 0x00000040bbb97810 */ /* 0x040fe40007ffe0ff */
[C---:B------:R-:W-:Y:S02]  /*19a0*/  IADD3 R184, PT, PT, R187.reuse, 0x60, RZ ;  /* 0x00000060bbb87810 */ /* 0x040fe40007ffe0ff */
[C---:B------:R-:W-:Y:S01]  /*19b0*/  IADD3 R183, PT, PT, R187.reuse, 0x80, RZ ;  /* 0x00000080bbb77810 */ /* 0x040fe20007ffe0ff */
[----:B------:R-:W1:Y:S01]  /*19c0*/  LDC.64 R96, c[0x0][0x438] ;  /* 0x00010e00ff607b82 */ /* 0x000e620000000a00 */
[C---:B------:R-:W-:Y:S02]  /*19d0*/  IADD3 R182, PT, PT, R187.reuse, 0xa0, RZ ;  /* 0x000000a0bbb67810 */ /* 0x040fe40007ffe0ff */
[----:B------:R-:W-:-:S02]  /*19e0*/  IADD3 R180, PT, PT, R187, 0xc0, RZ ;  /* 0x000000c0bbb47810 */ /* 0x000fc40007ffe0ff */
        /* <DEDUP_REMOVED lines=15> */
[----:B------:R-:W0:Y:S01]  /*1ae0*/  LDC.64 R40, c[0x0][0x428] ;  /* 0x00010a00ff287b82 */ /* 0x000e220000000a00 */
[----:B------:R-:W4:Y:S04]  /*1af0*/  LDG.E.128 R136, desc[UR10][R136.64] ;  /* 0x0000000a88887981 */ /* 0x000f28000c1e1d00 */
[----:B------:R-:W4:Y:S01]  /*1b00*/  LDG.E.128 R140, desc[UR10][R140.64] ;  /* 0x0000000a8c8c7981 */ /* 0x000f22000c1e1d00 */
[----:B0-----:R-:W-:-:S04]  /*1b10*/  IMAD.WIDE.U32 R68, R187, 0x10, R40 ;  /* 0x00000010bb447825 */ /* 0x001fc800078e0028 */
        /* <DEDUP_REMOVED lines=17> */
[----:B------:R-:W5:Y:S02]  /*1c30*/  LDG.E.128 R108, desc[UR10][R108.64] ;  /* 0x0000000a6c6c7981 */ /* 0x000f64000c1e1d00 */
[--C-:B------:R-:W-:Y:S02]  /*1c40*/  IMAD.WIDE.U32 R80, R185, 0x10, R96.reuse ;  /* 0x00000010b9507825 */ /* 0x100fe400078e0060 */
[----:B------:R-:W5:Y:S02]  /*1c50*/  LDG.E.128 R76, desc[UR10][R76.64] ;  /* 0x0000000a4c4c7981 */ /* 0x000f64000c1e1d00 */
[--C-:B------:R-:W-:Y:S02]  /*1c60*/  IMAD.WIDE.U32 R72, R184, 0x10, R96.reuse ;  /* 0x00000010b8487825 */ /* 0x100fe400078e0060 */
[----:B------:R-:W5:Y:S02]  /*1c70*/  LDG.E.128 R80, desc[UR10][R80.64] ;  /* 0x0000000a50507981 */ /* 0x000f64000c1e1d00 */
[----:B------:R-:W-:-:S02]  /*1c80*/  IMAD.WIDE.U32 R84, R183, 0x10, R96 ;  /* 0x00000010b7547825 */ /* 0x000fc400078e0060 */
[----:B------:R-:W5:Y:S02]  /*1c90*/  LDG.E.128 R72, desc[UR10][R72.64] ;  /* 0x0000000a48487981 */ /* 0x000f64000c1e1d00 */
[--C-:B------:R-:W-:Y:S02]  /*1ca0*/  IMAD.WIDE.U32 R88, R182, 0x10, R96.reuse ;  /* 0x00000010b6587825 */ /* 0x100fe400078e0060 */
[----:B------:R-:W5:Y:S02]  /*1cb0*/  LDG.E.128 R84, desc[UR10][R84.64] ;  /* 0x0000000a54547981 */ /* 0x000f64000c1e1d00 */
[--C-:B------:R-:W-:Y:S02]  /*1cc0*/  IMAD.WIDE.U32 R92, R180, 0x10, R96.reuse ;  /* 0x00000010b45c7825 */ /* 0x100fe400078e0060 */
[----:B------:R-:W5:Y:S02]  /*1cd0*/  LDG.E.128 R88, desc[UR10][R88.64] ;  /* 0x0000000a58587981 */ /* 0x000f64000c1e1d00 */
[----:B------:R-:W-:-:S02]  /*1ce0*/  IMAD.WIDE.U32 R96, R2, 0x10, R96 ;  /* 0x0000001002607825 */ /* 0x000fc400078e0060 */
[----:B------:R-:W5:Y:S04]  /*1cf0*/  LDG.E.128 R92, desc[UR10][R92.64] ;  /* 0x0000000a5c5c7981 */ /* 0x000f68000c1e1d00 */
[----:B------:R-:W5:Y:S01]  /*1d00*/  LDG.E.128 R96, desc[UR10][R96.64] ;  /* 0x0000000a60607981 */ /* 0x000f62000c1e1d00 */
[----:B------:R-:W-:Y:S01]  /*1d10*/  SHF.R.U64 R218, R150, 0x10, R151 ;  /* 0x0000001096da7819 */ /* 0x000fe20000001297 */
[----:B------:R-:W-:Y:S02]  /*1d20*/  HADD2.F32 R217, -RZ, R150.H0_H0 ;  /* 0x20000096ffd97230 */ /* 0x000fe40000004100 */
[----:B------:R-:W-:Y:S02]  /*1d30*/  HADD2.F32 R193, -RZ, R151.H0_H0 ;  /* 0x20000097ffc17230 */ /* 0x000fe40000004100 */
[----:B------:R-:W-:Y:S01]  /*1d40*/  HADD2.F32 R218, -RZ, R218.H0_H0 ;  /* 0x200000daffda7230 */ /* 0x000fe20000004100 */
[----:B------:R-:W-:Y:S01]  /*1d50*/  SHF.R.U64 R210, R152, 0x10, R153 ;  /* 0x0000001098d27819 */ /* 0x000fe20000001299 */
[----:B------:R-:W-:Y:S01]  /*1d60*/  HADD2.F32 R211, -RZ, R152.H0_H0 ;  /* 0x20000098ffd37230 */ /* 0x000fe20000004100 */
[----:B------:R-:W-:-:S03]  /*1d70*/  SHF.R.U32.HI R227, RZ, 0x10, R165 ;  /* 0x00000010ffe37819 */ /* 0x000fc600000116a5 */
[----:B------:R-:W-:Y:S01]  /*1d80*/  HADD2.F32 R210, -RZ, R210.H0_H0 ;  /* 0x200000d2ffd27230 */ /* 0x000fe20000004100 */
[----:B------:R-:W-:Y:S01]  /*1d90*/  SHF.R.U64 R228, R162, 0x10, R163 ;  /* 0x00000010a2e47819 */ /* 0x000fe200000012a3 */
[----:B------:R-:W-:Y:S01]  /*1da0*/  HADD2.F32 R209, -RZ, R153.H0_H0 ;  /* 0x20000099ffd17230 */ /* 0x000fe20000004100 */
[----:B------:R-:W-:Y:S01]  /*1db0*/  SHF.R.U32.HI R208, RZ, 0x10, R153 ;  /* 0x00000010ffd07819 */ /* 0x000fe20000011699 */
[----:B------:R-:W-:Y:S01]  /*1dc0*/  HADD2.F32 R189, -RZ, R156.H0_H0 ;  /* 0x2000009cffbd7230 */ /* 0x000fe20000004100 */
[----:B------:R-:W-:-:S03]  /*1dd0*/  SHF.R.U64 R202, R154, 0x10, R155 ;  /* 0x000000109aca7819 */ /* 0x000fc6000000129b */
[----:B------:R-:W-:Y:S02]  /*1de0*/  HADD2.F32 R208, -RZ, R208.H0_H0 ;  /* 0x200000d0ffd07230 */ /* 0x000fe40000004100 */
[----:B------:R-:W-:Y:S02]  /*1df0*/  HADD2.F32 R203, -RZ, R154.H0_H0 ;  /* 0x2000009affcb7230 */ /* 0x000fe40000004100 */
[----:B------:R-:W-:Y:S01]  /*1e00*/  HADD2.F32 R202, -RZ, R202.H0_H0 ;  /* 0x200000caffca7230 */ /* 0x000fe20000004100 */
[----:B------:R-:W-:Y:S01]  /*1e10*/  SHF.R.U32.HI R200, RZ, 0x10, R155 ;  /* 0x00000010ffc87819 */ /* 0x000fe2000001169b */
[----:B------:R-:W-:Y:S01]  /*1e20*/  HADD2.F32 R201, -RZ, R155.H0_H0 ;  /* 0x2000009bffc97230 */ /* 0x000fe20000004100 */
[----:B------:R-:W-:-:S03]  /*1e30*/  SHF.R.U32.HI R194, RZ, 0x10, R157 ;  /* 0x00000010ffc27819 */ /* 0x000fc6000001169d */
[----:B------:R-:W-:Y:S02]  /*1e40*/  HADD2.F32 R200, -RZ, R200.H0_H0 ;  /* 0x200000c8ffc87230 */ /* 0x000fe40000004100 */
[----:B------:R-:W-:Y:S02]  /*1e50*/  HADD2.F32 R191, -RZ, R157.H0_H0 ;  /* 0x2000009dffbf7230 */ /* 0x000fe40000004100 */
        /* <DEDUP_REMOVED lines=35> */
[C---:B-----5:R-:W-:Y:S01]  /*2090*/  FMUL.FTZ R214, R181.reuse, R113 ;  /* 0x00000071b5d67220 */ /* 0x060fe20000410000 */
[C---:B------:R-:W-:Y:S01]  /*20a0*/  FMUL.FTZ R213, R181.reuse, R114 ;  /* 0x00000072b5d57220 */ /* 0x040fe20000410000 */
[----:B------:R-:W-:Y:S01]  /*20b0*/  FMUL.FTZ R212, R181, R115 ;  /* 0x00000073b5d47220 */ /* 0x000fe20000410000 */
[----:B------:R-:W-:Y:S01]  /*20c0*/  FMUL.FTZ R217, R68, R217 ;  /* 0x000000d944d97220 */ /* 0x000fe20000410000 */
[----:B------:R-:W-:Y:S01]  /*20d0*/  FMUL.FTZ R215, R71, R0 ;  /* 0x0000000047d77220 */ /* 0x000fe20000410000 */
[----:B------:R-:W-:Y:S01]  /*20e0*/  FMUL.FTZ R0, R181, R112 ;  /* 0x00000070b5007220 */ /* 0x000fe20000410000 */
[----:B------:R-:W-:Y:S01]  /*20f0*/  FMUL.FTZ R218, R69, R218 ;  /* 0x000000da45da7220 */ /* 0x000fe20000410000 */
[----:B------:R-:W-:Y:S01]  /*2100*/  FMUL.FTZ R216, R70, R193 ;  /* 0x000000c146d87220 */ /* 0x000fe20000410000 */
[----:B------:R-:W-:Y:S01]  /*2110*/  FADD.FTZ R113, RZ, R217 ;  /* 0x000000d9ff717221 */ /* 0x000fe20000010000 */
[----:B------:R-:W-:-:S03]  /*2120*/  FFMA.FTZ R193, R0, R217, RZ ;  /* 0x000000d900c17223 */ /* 0x000fc600000100ff */
[----:B------:R-:W-:Y:S01]  /*2130*/  FADD.FTZ R113, R113, R218 ;  /* 0x000000da71717221 */ /* 0x000fe20000010000 */
[----:B------:R-:W-:-:S03]  /*2140*/  FFMA.FTZ R112, R214, R218, R193 ;  /* 0x000000dad6707223 */ /* 0x000fc600000100c1 */
[----:B------:R-:W-:Y:S01]  /*2150*/  FADD.FTZ R114, R113, R216 ;  /* 0x000000d871727221 */ /* 0x000fe20000010000 */
[----:B------:R-:W-:Y:S01]  /*2160*/  FFMA.FTZ R113, R213, R216, R112 ;  /* 0x000000d8d5717223 */ /* 0x000fe20000010070 */
[----:B------:R-:W-:Y:S01]  /*2170*/  FMUL.FTZ R211, R64, R211 ;  /* 0x000000d340d37220 */ /* 0x000fe20000410000 */
[----:B------:R-:W-:Y:S01]  /*2180*/  FMUL.FTZ R207, R181, R207 ;  /* 0x000000cfb5cf7220 */ /* 0x000fe20000410000 */
[----:B------:R-:W-:Y:S01]  /*2190*/  FADD.FTZ R114, R114, R215 ;  /* 0x000000d772727221 */ /* 0x000fe20000010000 */
[----:B------:R-:W-:Y:S01]  /*21a0*/  FFMA.FTZ R112, R212, R215, R113 ;  /* 0x000000d7d4707223 */ /* 0x000fe20000010071 */
[----:B------:R-:W-:Y:S01]  /*21b0*/  SHF.R.U64 R128, R156, 0x10, R157 ;  /* 0x000000109c807819 */ /* 0x000fe2000000129d */
[----:B------:R-:W-:Y:S01]  /*21c0*/  FMUL.FTZ R210, R65, R210 ;  /* 0x000000d241d27220 */ /* 0x000fe20000410000 */
[----:B------:R-:W-:Y:S01]  /*21d0*/  FADD.FTZ R113, R114, R211 ;  /* 0x000000d372717221 */ /* 0x000fe20000010000 */
[----:B------:R-:W-:Y:S02]  /*21e0*/  HADD2.F32 R140, -RZ, R227.H0_H0 ;  /* 0x200000e3ff8c7230 */ /* 0x000fe40000004100 */
[----:B------:R-:W-:Y:S01]  /*21f0*/  FMUL.FTZ R206, R181, R206 ;  /* 0x000000ceb5ce7220 */ /* 0x000fe20000410000 */
[----:B------:R-:W-:Y:S01]  /*2200*/  FFMA.FTZ R115, R207, R211, R112 ;  /* 0x000000d3cf737223 */ /* 0x000fe20000010070 */
[----:B------:R-:W-:Y:S01]  /*2210*/  SHF.R.U32.HI R227, RZ, 0x10, R163 ;  /* 0x00000010ffe37819 */ /* 0x000fe200000116a3 */
        /* <DEDUP_REMOVED lines=9> */
[----:B------:R-:W-:Y:S01]  /*22b0*/  FMUL.FTZ R188, R56, R189 ;  /* 0x000000bd38bc7220 */ /* 0x000fe20000410000 */
[----:B------:R-:W-:Y:S02]  /*22c0*/  HADD2.F32 R192, -RZ, R227.H0_H0 ;  /* 0x200000e3ffc07230 */ /* 0x000fe40000004100 */
[----:B------:R-:W-:Y:S01]  /*22d0*/  FMUL.FTZ R208, R67, R208 ;  /* 0x000000d043d07220 */ /* 0x000fe20000410000 */
[----:B------:R-:W-:-:S02]  /*22e0*/  HADD2.F32 R122, -RZ, R228.H0_H0 ;  /* 0x200000e4ff7a7230 */ /* 0x000fc40000004100 */
        /* <DEDUP_REMOVED lines=35> */
[----:B------:R-:W-:Y:S01]  /*2520*/  SHF.R.U32.HI R227, RZ, 0x10, R161 ;  /* 0x00000010ffe37819 */ /* 0x000fe200000116a1 */
[----:B------:R-:W-:Y:S01]  /*2530*/  FMUL.FTZ R191, R59, R194 ;  /* 0x000000c23bbf7220 */ /* 0x000fe20000410000 */
[----:B------:R-:W-:Y:S01]  /*2540*/  FMUL.FTZ R194, R181, R126 ;  /* 0x0000007eb5c27220 */ /* 0x000fe20000410000 */
[----:B------:R-:W-:Y:S01]  /*2550*/  FADD.FTZ R124, R137, R188 ;  /* 0x000000bc897c7221 */ /* 0x000fe20000010000 */
[----:B------:R-:W-:Y:S01]  /*2560*/  FMUL.FTZ R193, R181, R125 ;  /* 0x0000007db5c17220 */ /* 0x000fe20000410000 */
[----:B------:R-:W-:Y:S01]  /*2570*/  FFMA.FTZ R126, R192, R188, R139 ;  /* 0x000000bcc07e7223 */ /* 0x000fe2000001008b */
[----:B------:R-:W-:-:S02]  /*2580*/  HADD2.F32 R120, -RZ, R227.H0_H0 ;  /* 0x200000e3ff787230 */ /* 0x000fc40000004100 */
[----:B------:R-:W-:Y:S01]  /*2590*/  FMUL.FTZ R195, R181, R127 ;  /* 0x0000007fb5c37220 */ /* 0x000fe20000410000 */
[----:B------:R-:W-:Y:S01]  /*25a0*/  FADD.FTZ R125, R124, R189 ;  /* 0x000000bd7c7d7221 */ /* 0x000fe20000010000 */
[----:B------:R-:W-:Y:S01]  /*25b0*/  SHF.R.U32.HI R227, RZ, 0x10, R159 ;  /* 0x00000010ffe37819 */ /* 0x000fe2000001169f */
[----:B------:R-:W-:Y:S01]  /*25c0*/  FFMA.FTZ R127, R193, R189, R126 ;  /* 0x000000bdc17f7223 */ /* 0x000fe2000001007e */
[----:B------:R-:W-:Y:S01]  /*25d0*/  SHF.R.U64 R142, R164, 0x10, R165 ;  /* 0x00000010a48e7819 */ /* 0x000fe200000012a5 */
[----:B------:R-:W-:Y:S02]  /*25e0*/  HADD2.F32 R143, -RZ, R164.H0_H0 ;  /* 0x200000a4ff8f7230 */ /* 0x000fe40000004100 */
[C---:B------:R-:W-:Y:S01]  /*25f0*/  FMUL.FTZ R139, R181.reuse, R116 ;  /* 0x00000074b58b7220 */ /* 0x040fe20000410000 */
[----:B------:R-:W-:Y:S01]  /*2600*/  FMUL.FTZ R138, R181, R118 ;  /* 0x00000076b58a7220 */ /* 0x000fe20000410000 */
[----:B------:R-:W-:Y:S01]  /*2610*/  FADD.FTZ R116, R125, R190 ;  /* 0x000000be7d747221 */ /* 0x000fe20000010000 */
[----:B------:R-:W-:Y:S01]  /*2620*/  FFMA.FTZ R118, R194, R190, R127 ;  /* 0x000000bec2767223 */ /* 0x000fe2000001007f */
[----:B------:R-:W-:-:S02]  /*2630*/  HADD2.F32 R136, -RZ, R227.H0_H0 ;  /* 0x200000e3ff887230 */ /* 0x000fc40000004100 */
[----:B------:R-:W-:Y:S01]  /*2640*/  FMUL.FTZ R143, R52, R143 ;  /* 0x0000008f348f7220 */ /* 0x000fe20000410000 */
[----:B------:R-:W-:Y:S02]  /*2650*/  HADD2.F32 R142, -RZ, R142.H0_H0 ;  /* 0x2000008eff8e7230 */ /* 0x000fe40000004100 */
        /* <DEDUP_REMOVED lines=91> */
.L_x_4617:
        /* <DEDUP_REMOVED lines=8> */
[----:B------:R-:W4:Y:S01]  /*2c90*/  LDL.LU R250, [R1+0x1c] ;  /* 0x00001c0001fa7983 */ /* 0x000f220000300800 */
[----:B------:R-:W-:-:S03]  /*2ca0*/  FADD.FTZ R9, R246, R9 ;  /* 0x00000009f6097221 */ /* 0x000fc60000010000 */
[----:B------:R-:W5:Y:S01]  /*2cb0*/  LDL.LU R249, [R1+0x18] ;  /* 0x0000180001f97983 */ /* 0x000f620000300800 */
[----:B------:R-:W-:-:S03]  /*2cc0*/  FADD.FTZ R10, R245, R10 ;  /* 0x0000000af50a7221 */ /* 0x000fc60000010000 */
[----:B------:R-:W5:Y:S01]  /*2cd0*/  LDL.LU R248, [R1+0x14] ;  /* 0x0000140001f87983 */ /* 0x000f620000300800 */
[----:B------:R-:W-:-:S03]  /*2ce0*/  FADD.FTZ R11, R43, R11 ;  /* 0x0000000b2b0b7221 */ /* 0x000fc60000010000 */
[----:B------:R-:W5:Y:S01]  /*2cf0*/  LDL.LU R247, [R1+0x10] ;  /* 0x0000100001f77983 */ /* 0x000f620000300800 */
[----:B------:R-:W-:-:S03]  /*2d00*/  FADD.FTZ R12, R42, R12 ;  /* 0x0000000c2a0c7221 */ /* 0x000fc60000010000 */
[----:B------:R-:W5:Y:S04]  /*2d10*/  LDL.LU R246, [R1+0xc] ;  /* 0x00000c0001f67983 */ /* 0x000f680000300800 */
        /* <DEDUP_REMOVED lines=70> */
[----:B------:R-:W-:Y:S04]  /*3180*/  STL [R1+0x14], R240 ;  /* 0x000014f001007387 */ /* 0x000fe80000100800 */
[----:B------:R-:W-:Y:S04]  /*3190*/  STL [R1+0x18], R241 ;  /* 0x000018f101007387 */ /* 0x000fe80000100800 */
[----:B------:R-:W-:Y:S04]  /*31a0*/  STL [R1+0x1c], R242 ;  /* 0x00001cf201007387 */ /* 0x000fe80000100800 */
[----:B------:R-:W-:Y:S01]  /*31b0*/  STL [R1+0x20], R243 ;  /* 0x000020f301007387 */ /* 0x000fe20000100800 */
[----:B0-----:R-:W-:-:S03]  /*31c0*/  FADD.FTZ R47, R40, R47 ;  /* 0x0000002f282f7221 */ /* 0x001fc60000010000 */
[----:B------:R-:W-:Y:S01]  /*31d0*/  STL [R1+0x24], R244 ;  /* 0x000024f401007387 */ /* 0x000fe20000100800 */
[----:B-1----:R-:W-:-:S03]  /*31e0*/  FADD.FTZ R46, R41, R46 ;  /* 0x0000002e292e7221 */ /* 0x002fc60000010000 */
        /* <DEDUP_REMOVED lines=10> */
.L_x_4695:
        /* <DEDUP_REMOVED lines=25> */
[----:B------:R-:W-:Y:S01]  /*3420*/  FMUL.FTZ R43, R181, R212 ;  /* 0x000000d4b52b7220 */ /* 0x000fe20000410000 */
[----:B------:R-:W-:Y:S06]  /*3430*/  BRA `(.L_x_4622) ;  /* 0x0000000800207947 */ /* 0x000fec0003800000 */
.L_x_4621:
        /* <DEDUP_REMOVED lines=17> */
.L_x_4620:
        /* <DEDUP_REMOVED lines=20> */
.L_x_4623:
        /* <DEDUP_REMOVED lines=21> */
.L_x_4619:
        /* <DEDUP_REMOVED lines=16> */
[C---:B------:R-:W-:Y:S01]  /*38e0*/  FFMA.FTZ R40, R181.reuse, R0, R108 ;  /* 0x00000000b5287223 */ /* 0x040fe2000001006c */
[C---:B------:R-:W-:Y:S01]  /*38f0*/  FFMA.FTZ R41, R181.reuse, R218, R109 ;  /* 0x000000dab5297223 */ /* 0x040fe2000001006d */
[C---:B------:R-:W-:Y:S01]  /*3900*/  FFMA.FTZ R42, R181.reuse, R213, R110 ;  /* 0x000000d5b52a7223 */ /* 0x040fe2000001006e */
[----:B------:R-:W-:Y:S01]  /*3910*/  FFMA.FTZ R43, R181, R212, R111 ;  /* 0x000000d4b52b7223 */ /* 0x000fe2000001006f */
[----:B------:R-:W-:Y:S06]  /*3920*/  BRA `(.L_x_4622) ;  /* 0x0000000000e47947 */ /* 0x000fec0003800000 */
.L_x_4625:
        /* <DEDUP_REMOVED lines=17> */
.L_x_4624:
        /* <DEDUP_REMOVED lines=20> */
.L_x_4626:
        /* <DEDUP_REMOVED lines=20> */
.L_x_4622:
        /* <DEDUP_REMOVED lines=39> */
.L_x_4629:
        /* <DEDUP_REMOVED lines=17> */
.L_x_4628:
        /* <DEDUP_REMOVED lines=18> */
.L_x_4631:
        /* <DEDUP_REMOVED lines=13> */
.L_x_4627:
        /* <DEDUP_REMOVED lines=23> */
.L_x_4633:
        /* <DEDUP_REMOVED lines=17> */
.L_x_4632:
        /* <DEDUP_REMOVED lines=18> */
.L_x_4634:
        /* <DEDUP_REMOVED lines=11> */
[----:B------:R-:W-:-:S07]  /*4680*/  FMUL.FTZ R43, R181, R208 ;  /* 0x000000d0b52b7220 */ /* 0x000fce0000410000 */
.L_x_4630:
        /* <DEDUP_REMOVED lines=32> */
.L_x_4637:
        /* <DEDUP_REMOVED lines=17> */
.L_x_4636:
        /* <DEDUP_REMOVED lines=18> */
.L_x_4639:
        /* <DEDUP_REMOVED lines=13> */
.L_x_4635:
        /* <DEDUP_REMOVED lines=23> */
.L_x_4641:
        /* <DEDUP_REMOVED lines=17> */
.L_x_4640:
        /* <DEDUP_REMOVED lines=18> */
.L_x_4642:
        /* <DEDUP_REMOVED lines=12> */
.L_x_4638:
        /* <DEDUP_REMOVED lines=32> */
.L_x_4645:
        /* <DEDUP_REMOVED lines=17> */
.L_x_4644:
        /* <DEDUP_REMOVED lines=18> */
.L_x_4647:
        /* <DEDUP_REMOVED lines=13> */
.L_x_4643:
        /* <DEDUP_REMOVED lines=23> */
.L_x_4649:
        /* <DEDUP_REMOVED lines=17> */
.L_x_4648:
        /* <DEDUP_REMOVED lines=18> */
.L_x_4650:
        /* <DEDUP_REMOVED lines=12> */
.L_x_4646:
        /* <DEDUP_REMOVED lines=32> */
.L_x_4653:
        /* <DEDUP_REMOVED lines=17> */
.L_x_4652:
        /* <DEDUP_REMOVED lines=18> */
.L_x_4655:
        /* <DEDUP_REMOVED lines=13> */
.L_x_4651:
        /* <DEDUP_REMOVED lines=23> */
.L_x_4657:
        /* <DEDUP_REMOVED lines=17> */
.L_x_4656:
        /* <DEDUP_REMOVED lines=18> */
.L_x_4658:
        /* <DEDUP_REMOVED lines=12> */
.L_x_4654:
        /* <DEDUP_REMOVED lines=32> */
.L_x_4661:
        /* <DEDUP_REMOVED lines=17> */
.L_x_4660:
        /* <DEDUP_REMOVED lines=18> */
.L_x_4663:
        /* <DEDUP_REMOVED lines=13> */
.L_x_4659:
        /* <DEDUP_REMOVED lines=23> */
.L_x_4665:
        /* <DEDUP_REMOVED lines=17> */
.L_x_4664:
        /* <DEDUP_REMOVED lines=18> */
.L_x_4666:
        /* <DEDUP_REMOVED lines=12> */
.L_x_4662:
        /* <DEDUP_REMOVED lines=19> */
[C---:B0-----:R-:W-:Y:S01]  /*6d40*/  FFMA.FTZ R40, R181.reuse, R124, R92 ;  /* 0x0000007cb5287223 */ /* 0x041fe2000001005c */
        /* <DEDUP_REMOVED lines=12> */
.L_x_4669:
        /* <DEDUP_REMOVED lines=17> */
.L_x_4668:
        /* <DEDUP_REMOVED lines=18> */
.L_x_4671:
        /* <DEDUP_REMOVED lines=11> */
[----:B------:R-:W-:Y:S01]  /*70f0*/  FFMA.FTZ R43, R181, R120, R95 ;  /* 0x00000078b52b7223 */ /* 0x000fe2000001005f */
[----:B------:R-:W-:Y:S06]  /*7100*/  BRA `(.L_x_4670) ;  /* 0x0000000400187947 */ /* 0x000fec0003800000 */
.L_x_4667:
        /* <DEDUP_REMOVED lines=23> */
.L_x_4673:
        /* <DEDUP_REMOVED lines=17> */
.L_x_4672:
        /* <DEDUP_REMOVED lines=18> */
.L_x_4674:
        /* <DEDUP_REMOVED lines=11> */
[----:B------:R-:W-:-:S07]  /*7560*/  FMUL.FTZ R43, R181, R120 ;  /* 0x00000078b52b7220 */ /* 0x000fce0000410000 */
.L_x_4670:
        /* <DEDUP_REMOVED lines=32> */
.L_x_4677:
        /* <DEDUP_REMOVED lines=17> */
.L_x_4676:
        /* <DEDUP_REMOVED lines=18> */
.L_x_4679:
        /* <DEDUP_REMOVED lines=13> */
.L_x_4675:
        /* <DEDUP_REMOVED lines=23> */
.L_x_4681:
        /* <DEDUP_REMOVED lines=17> */
.L_x_4680:
        /* <DEDUP_REMOVED lines=18> */
.L_x_4682:
        /* <DEDUP_REMOVED lines=12> */
.L_x_4678:
        /* <DEDUP_REMOVED lines=13> */
.L_x_4615:
        /* <DEDUP_REMOVED lines=62> */
.L_x_4614:
[----:B------:R-:W-:Y:S05]  /*8380*/  BSYNC B0 ;  /* 0x0000000000007941 */ /* 0x000fea0003800000 */
.L_x_4613:
        /* <DEDUP_REMOVED lines=63> */
[----:B----4-:R-:W-:Y:S02]  /*8780*/  FADD.FTZ R12, RZ, R12 ;  /* 0x0000000cff0c7221 */ /* 0x010fe40000010000 */
[----:B------:R-:W4:Y:S01]  /*8790*/  LDS R39, [R13+0x3600] ;  /* 0x003600000d277984 */ /* 0x000f220000000800 */
[----:B------:R-:W-:Y:S01]  /*87a0*/  FADD.FTZ R15, RZ, R15 ;  /* 0x0000000fff0f7221 */ /* 0x000fe20000010000 */
[----:B------:R-:W-:-:S02]  /*87b0*/  FADD.FTZ R12, R12, R21 ;  /* 0x000000150c0c7221 */ /* 0x000fc40000010000 */
[----:B------:R-:W4:Y:S01]  /*87c0*/  LDS R57, [R13+0x3800] ;  /* 0x003800000d397984 */ /* 0x000f220000000800 */
[----:B------:R-:W-:Y:S01]  /*87d0*/  FADD.FTZ R15, R15, R20 ;  /* 0x000000140f0f7221 */ /* 0x000fe20000010000 */
[----:B------:R-:W-:Y:S02]  /*87e0*/  FADD.FTZ R22, R25, R22 ;  /* 0x0000001619167221 */ /* 0x000fe40000010000 */
[----:B------:R-:W-:Y:S01]  /*87f0*/  LDS R32, [R13+0x3a00] ;  /* 0x003a00000d207984 */ /* 0x000fe20000000800 */
        /* <DEDUP_REMOVED lines=11> */
[----:B----4-:R-:W-:Y:S01]  /*88b0*/  FADD.FTZ R39, R14, R39 ;  /* 0x000000270e277221 */ /* 0x010fe20000010000 */
[----:B------:R0:W-:Y:S01]  /*88c0*/  STS.128 [R0], R4 ;  /* 0x0000000400007388 */ /* 0x0001e20000000c00 */
[----:B------:R-:W-:-:S03]  /*88d0*/  FADD.FTZ R57, R2, R57 ;  /* 0x0000003902397221 */ /* 0x000fc60000010000 */
[----:B------:R1:W-:Y:S04]  /*88e0*/  STS.128 [R0+0x200], R8 ;  /* 0x0002000800007388 */ /* 0x0003e80000000c00 */
[----:B-----5:R-:W-:Y:S01]  /*88f0*/  STS.128 [R0+0x400], R40 ;  /* 0x0004002800007388 */ /* 0x020fe20000000c00 */
        /* <DEDUP_REMOVED lines=14> */
[----:B------:R-:W0:Y:S04]  /*89e0*/  LDS R4, [R13+0x200] ;  /* 0x000200000d047984 */ /* 0x000e280000000800 */
[----:B------:R-:W0:Y:S04]  /*89f0*/  LDS R6, [R13+0x1400] ;  /* 0x001400000d067984 */ /* 0x000e280000000800 */
[----:B------:R-:W0:Y:S04]  /*8a00*/  LDS R11, [R13+0x1200] ;  /* 0x001200000d0b7984 */ /* 0x000e280000000800 */
[----:B------:R-:W0:Y:S04]  /*8a10*/  LDS R41, [R13+0x2200] ;  /* 0x002200000d297984 */ /* 0x000e280000000800 */
[----:B------:R-:W0:Y:S04]  /*8a20*/  LDS R0, [R13+0x600] ;  /* 0x000600000d007984 */ /* 0x000e280000000800 */
[----:B------:R-:W0:Y:S01]  /*8a30*/  LDS R17, [R13+0x1600] ;  /* 0x001600000d117984 */ /* 0x000e220000000800 */
[----:B-1----:R-:W-:-:S03]  /*8a40*/  FADD.FTZ R36, RZ, R36 ;  /* 0x00000024ff247221 */ /* 0x002fc60000010000 */
[----:B------:R-:W1:Y:S01]  /*8a50*/  LDS R18, [R13+0x3000] ;  /* 0x003000000d127984 */ /* 0x000e620000000800 */
[----:B--2---:R-:W-:-:S03]  /*8a60*/  FADD.FTZ R9, R36, R9 ;  /* 0x0000000924097221 */ /* 0x004fc60000010000 */
[----:B------:R-:W2:Y:S01]  /*8a70*/  LDS R14, [R13+0x2400] ;  /* 0x002400000d0e7984 */ /* 0x000ea20000000800 */
[----:B---3--:R-:W-:-:S03]  /*8a80*/  FADD.FTZ R5, RZ, R5 ;  /* 0x00000005ff057221 */ /* 0x008fc60000010000 */
[----:B------:R-:W3:Y:S01]  /*8a90*/  LDS R20, [R13+0x3200] ;  /* 0x003200000d147984 */ /* 0x000ee20000000800 */
[----:B----4-:R-:W-:Y:S01]  /*8aa0*/  FADD.FTZ R3, R9, R8 ;  /* 0x0000000809037221 */ /* 0x010fe20000010000 */
[----:B0-----:R-:W-:Y:S02]  /*8ab0*/  IMAD R9, R10, UR4, RZ ;  /* 0x000000040a097c24 */ /* 0x001fe4000f8e02ff */
[----:B------:R-:W0:Y:S01]  /*8ac0*/  LDS R8, [R13+0xa00] ;  /* 0x000a00000d087984 */ /* 0x000e220000000800 */
[----:B------:R-:W-:Y:S02]  /*8ad0*/  FADD.FTZ R4, RZ, R4 ;  /* 0x00000004ff047221 */ /* 0x000fe40000010000 */
[----:B------:R-:W-:Y:S01]  /*8ae0*/  IADD3 R24, P0, PT, R9, R64, RZ ;  /* 0x0000004009187210 */ /* 0x000fe20007f1e0ff */
[----:B------:R-:W4:Y:S01]  /*8af0*/  LDS R23, [R13+0x2600] ;  /* 0x002600000d177984 */ /* 0x000f220000000800 */
[----:B------:R-:W-:Y:S02]  /*8b00*/  FADD.FTZ R5, R5, R6 ;  /* 0x0000000605057221 */ /* 0x000fe40000010000 */
[----:B------:R-:W-:Y:S01]  /*8b10*/  IADD3.X R33, PT, PT, RZ, RZ, RZ, P0, !PT ;  /* 0x000000ffff217210 */ /* 0x000fe200007fe4ff */
[----:B------:R-:W4:Y:S01]  /*8b20*/  LDS R6, [R13+0x800] ;  /* 0x000800000d067984 */ /* 0x000f220000000800 */
[----:B------:R-:W-:-:S03]  /*8b30*/  FADD.FTZ R4, R4, R11 ;  /* 0x0000000b04047221 */ /* 0x000fc60000010000 */
[----:B------:R-:W4:Y:S01]  /*8b40*/  LDS R11, [R13+0x1800] ;  /* 0x001800000d0b7984 */ /* 0x000f220000000800 */
[----:B------:R-:W-:Y:S01]  /*8b50*/  FADD.FTZ R41, R4, R41 ;  /* 0x0000002904297221 */ /* 0x000fe20000010000 */
[C---:B------:R-:W-:Y:S02]  /*8b60*/  SHF.L.U32 R4, R24.reuse, 0x2, RZ ;  /* 0x0000000218047819 */ /* 0x040fe400000006ff */
[----:B------:R-:W4:Y:S01]  /*8b70*/  LDS R9, [R13+0xc00] ;  /* 0x000c00000d097984 */ /* 0x000f220000000800 */
[----:B------:R-:W-:Y:S01]  /*8b80*/  FADD.FTZ R0, RZ, R0 ;  /* 0x00000000ff007221 */ /* 0x000fe20000010000 */
[----:B------:R-:W-:Y:S02]  /*8b90*/  SHF.L.U64.HI R24, R24, 0x2, R33 ;  /* 0x0000000218187819 */ /* 0x000fe40000010221 */
[----:B------:R-:W4:Y:S01]  /*8ba0*/  LDS R19, [R13+0x1a00] ;  /* 0x001a00000d137984 */ /* 0x000f220000000800 */
[----:B------:R-:W-:Y:S01]  /*8bb0*/  IADD3 R2, P0, PT, R4, UR18, RZ ;  /* 0x0000001204027c10 */ /* 0x000fe2000ff1e0ff */
[----:B------:R-:W-:Y:S01]  /*8bc0*/  FADD.FTZ R0, R0, R17 ;  /* 0x0000001100007221 */ /* 0x000fe20000010000 */
[----:B------:R-:W-:Y:S01]  /*8bd0*/  IADD3 R4, P1, PT, R4, UR16, RZ ;  /* 0x0000001004047c10 */ /* 0x000fe2000ff3e0ff */
[----:B------:R-:W4:Y:S01]  /*8be0*/  LDS R10, [R13+0xe00] ;  /* 0x000e00000d0a7984 */ /* 0x000f220000000800 */
[----:B-1----:R-:W-:Y:S01]  /*8bf0*/  FADD.FTZ R33, R3, R18 ;  /* 0x0000001203217221 */ /* 0x002fe20000010000 */
[----:B------:R-:W-:-:S02]  /*8c00*/  IADD3.X R3, PT, PT, R24, UR19, RZ, P0, !PT ;  /* 0x0000001318037c10 */ /* 0x000fc400087fe4ff */
[----:B------:R-:W1:Y:S01]  /*8c10*/  LDS R43, [R13+0x3400] ;  /* 0x003400000d2b7984 */ /* 0x000e620000000800 */
[----:B--2---:R-:W-:Y:S01]  /*8c20*/  FADD.FTZ R14, R5, R14 ;  /* 0x0000000e050e7221 */ /* 0x004fe20000010000 */
[----:B------:R-:W-:Y:S02]  /*8c30*/  IADD3.X R5, PT, PT, R24, UR17, RZ, P1, !PT ;  /* 0x0000001118057c10 */ /* 0x000fe40008ffe4ff */
[----:B------:R-:W2:Y:S01]  /*8c40*/  LDS R25, [R13+0x2800] ;  /* 0x002800000d197984 */ /* 0x000ea20000000800 */
[----:B---3--:R-:W-:-:S03]  /*8c50*/  FADD.FTZ R41, R41, R20 ;  /* 0x0000001429297221 */ /* 0x008fc60000010000 */
[----:B------:R-:W3:Y:S01]  /*8c60*/  LDS R12, [R13+0x1c00] ;  /* 0x001c00000d0c7984 */ /* 0x000ee20000000800 */
[----:B0-----:R-:W-:-:S03]  /*8c70*/  FADD.FTZ R8, RZ, R8 ;  /* 0x00000008ff087221 */ /* 0x001fc60000010000 */
[----:B------:R-:W0:Y:S04]  /*8c80*/  LDS R45, [R13+0x3600] ;  /* 0x003600000d2d7984 */ /* 0x000e280000000800 */
[----:B------:R-:W0:Y:S01]  /*8c90*/  LDS R29, [R13+0x2a00] ;  /* 0x002a00000d1d7984 */ /* 0x000e220000000800 */
[----:B----4-:R-:W-:-:S03]  /*8ca0*/  FADD.FTZ R0, R0, R23 ;  /* 0x0000001700007221 */ /* 0x010fc60000010000 */
        /* <DEDUP_REMOVED lines=13> */
[----:B--2---:R-:W-:Y:S01]  /*8d80*/  FADD.FTZ R6, R6, R25 ;  /* 0x0000001906067221 */ /* 0x004fe20000010000 */
[----:B---3--:R-:W-:Y:S02]  /*8d90*/  FADD.FTZ R9, R9, R12 ;  /* 0x0000000c09097221 */ /* 0x008fe40000010000 */
[----:B------:R-:W-:Y:S01]  /*8da0*/  STG.E desc[UR10][R2.64], R33 ;  /* 0x0000002102007986 */ /* 0x000fe2000c10190a */
[----:B0-----:R-:W-:-:S03]  /*8db0*/  FADD.FTZ R45, R0, R45 ;  /* 0x0000002d002d7221 */ /* 0x001fc60000010000 */
        /* <DEDUP_REMOVED lines=24> */
.L_x_4618:
        /* <DEDUP_REMOVED lines=8> */
.L_x_4685:
[----:B------:R-:W-:Y:S05]  /*8fc0*/  BSYNC B2 ;  /* 0x0000000000027941 */ /* 0x000fea0003800000 */
.L_x_4684:
[----:B------:R-:W-:Y:S01]  /*8fd0*/  MOV R40, R43 ;  /* 0x0000002b00287202 */ /* 0x000fe20000000f00 */
[----:B------:R-:W-:Y:S01]  /*8fe0*/  HFMA2 R43, -RZ, RZ, 0, 5.9604644775390625e-08 ;  /* 0x00000001ff2b7431 */ /* 0x000fe200000001ff */
[----:B------:R-:W-:Y:S01]  /*8ff0*/  MOV R42, R230 ;  /* 0x000000e6002a7202 */ /* 0x000fe20000000f00 */
[----:B------:R0:W-:Y:S01]  /*9000*/  STL [R1], R235 ;  /* 0x000000eb01007387 */ /* 0x0001e20000100800 */
[----:B------:R-:W-:Y:S01]  /*9010*/  MOV R44, 0x1f ;  /* 0x0000001f002c7802 */ /* 0x000fe20000000f00 */
[----:B------:R-:W-:Y:S01]  /*9020*/  FADD.FTZ R40, R40, R231 ;  /* 0x000000e728287221 */ /* 0x000fe20000010000 */
[----:B------:R-:W-:Y:S01]  /*9030*/  MOV R45, 0xffffffff ;  /* 0xffffffff002d7802 */ /* 0x000fe20000000f00 */
[----:B------:R0:W-:Y:S06]  /*9040*/  STL [R1+0x4], R236 ;  /* 0x000004ec01007387 */ /* 0x0001ec0000100800 */
[----:B0-----:R-:W-:Y:S05]  /*9050*/  WARPSYNC.COLLECTIVE R45, `(.L_x_4686) ;  /* 0x000000002d087348 */ /* 0x001fea0003c00000 */
[----:B------:R1:W2:Y:S02]  /*9060*/  SHFL.BFLY P2, R43, R42, R43, R44 ;  /* 0x0c00002b2a2b7389 */ /* 0x0002a4000004002c */
[----:B012---:R-:W-:Y:S05]  /*9070*/  ENDCOLLECTIVE ;  /* 0x000000000000791b */ /* 0x007fea0003800000 */
.L_x_4686:
[----:B------:R0:W-:Y:S04]  /*9080*/  STL [R1+0x8], R237 ;  /* 0x000008ed01007387 */ /* 0x0001e80000100800 */
[----:B------:R0:W-:Y:S04]  /*9090*/  STL [R1+0xc], R238 ;  /* 0x00000cee01007387 */ /* 0x0001e80000100800 */
[----:B------:R0:W-:Y:S01]  /*90a0*/  STL [R1+0x10], R239 ;  /* 0x000010ef01007387 */ /* 0x0001e20000100800 */
[----:B------:R-:W-:-:S03]  /*90b0*/  MOV R42, R40 ;  /* 0x00000028002a7202 */ /* 0x000fc60000000f00 */
[----:B------:R0:W-:Y:S04]  /*90c0*/  STL [R1+0x14], R240 ;  /* 0x000014f001007387 */ /* 0x0001e80000100800 */
[----:B------:R0:W-:Y:S01]  /*90d0*/  STL [R1+0x18], R241 ;  /* 0x000018f101007387 */ /* 0x0001e20000100800 */
[----:B------:R-:W-:Y:S01]  /*90e0*/  MOV R41, R43 ;  /* 0x0000002b00297202 */ /* 0x000fe20000000f00 */
[----:B------:R-:W-:Y:S02]  /*90f0*/  HFMA2 R43, -RZ, RZ, 0, 1.1920928955078125e-07 ;  /* 0x00000002ff2b7431 */ /* 0x000fe400000001ff */
[----:B------:R0:W-:Y:S02]  /*9100*/  STL [R1+0x1c], R242 ;  /* 0x00001cf201007387 */ /* 0x0001e40000100800 */
[----:B------:R-:W-:-:S02]  /*9110*/  FADD.FTZ R41, R41, R230 ;  /* 0x000000e629297221 */ /* 0x000fc40000010000 */
[----:B------:R0:W-:Y:S04]  /*9120*/  STL [R1+0x20], R243 ;  /* 0x000020f301007387 */ /* 0x0001e80000100800 */
[----:B------:R0:W-:Y:S02]  /*9130*/  STL [R1+0x24], R244 ;  /* 0x000024f401007387 */ /* 0x0001e40000100800 */
[----:B0-----:R-:W-:Y:S05]  /*9140*/  WARPSYNC.COLLECTIVE R45, `(.L_x_4687) ;  /* 0x000000002d087348 */ /* 0x001fea0003c00000 */
[----:B------:R1:W2:Y:S02]  /*9150*/  SHFL.BFLY P2, R43, R42, R43, R44 ;  /* 0x0c00002b2a2b7389 */ /* 0x0002a4000004002c */
[----:B012---:R-:W-:Y:S05]  /*9160*/  ENDCOLLECTIVE ;  /* 0x000000000000791b */ /* 0x007fea0003800000 */
.L_x_4687:
[----:B------:R-:W-:Y:S02]  /*9170*/  MOV R42, R41 ;  /* 0x00000029002a7202 */ /* 0x000fe40000000f00 */
[----:B------:R-:W-:Y:S01]  /*9180*/  MOV R47, R43 ;  /* 0x0000002b002f7202 */ /* 0x000fe20000000f00 */
[----:B------:R-:W-:-:S04]  /*9190*/  HFMA2 R43, -RZ, RZ, 0, 1.1920928955078125e-07 ;  /* 0x00000002ff2b7431 */ /* 0x000fc800000001ff */
[----:B------:R-:W-:-:S07]  /*91a0*/  FADD.FTZ R47, R40, R47 ;  /* 0x0000002f282f7221 */ /* 0x000fce0000010000 */
[----:B------:R-:W-:Y:S05]  /*91b0*/  WARPSYNC.COLLECTIVE R45, `(.L_x_4688) ;  /* 0x000000002d087348 */ /* 0x000fea0003c00000 */
[----:B------:R0:W1:Y:S02]  /*91c0*/  SHFL.BFLY P2, R43, R42, R43, R44 ;  /* 0x0c00002b2a2b7389 */ /* 0x000064000004002c */
[----:B01----:R-:W-:Y:S05]  /*91d0*/  ENDCOLLECTIVE ;  /* 0x000000000000791b */ /* 0x003fea0003800000 */
.L_x_4688:
[----:B------:R-:W-:Y:S02]  /*91e0*/  MOV R42, R47 ;  /* 0x0000002f002a7202 */ /* 0x000fe40000000f00 */
[----:B------:R-:W-:Y:S01]  /*91f0*/  MOV R46, R43 ;  /* 0x0000002b002e7202 */ /* 0x000fe20000000f00 */
[----:B------:R-:W-:-:S04]  /*9200*/  HFMA2 R43, -RZ, RZ, 0, 2.384185791015625e-07 ;  /* 0x00000004ff2b7431 */ /* 0x000fc800000001ff */
[----:B------:R-:W-:-:S07]  /*9210*/  FADD.FTZ R46, R41, R46 ;  /* 0x0000002e292e7221 */ /* 0x000fce0000010000 */
[----:B------:R-:W-:Y:S05]  /*9220*/  WARPSYNC.COLLECTIVE R45, `(.L_x_4689) ;  /* 0x000000002d087348 */ /* 0x000fea0003c00000 */
[----:B------:R0:W1:Y:S02]  /*9230*/  SHFL.BFLY P2, R43, R42, R43, R44 ;  /* 0x0c00002b2a2b7389 */ /* 0x000064000004002c */
[----:B01----:R-:W-:Y:S05]  /*9240*/  ENDCOLLECTIVE ;  /* 0x000000000000791b */ /* 0x003fea0003800000 */
.L_x_4689:
[----:B------:R-:W-:Y:S02]  /*9250*/  MOV R42, R46 ;  /* 0x0000002e002a7202 */ /* 0x000fe40000000f00 */
[----:B------:R-:W-:Y:S01]  /*9260*/  MOV R48, R43 ;  /* 0x0000002b00307202 */ /* 0x000fe20000000f00 */
[----:B------:R-:W-:-:S04]  /*9270*/  HFMA2 R43, -RZ, RZ, 0, 2.384185791015625e-07 ;  /* 0x00000004ff2b7431 */ /* 0x000fc800000001ff */
[----:B------:R-:W-:-:S07]  /*9280*/  FADD.FTZ R48, R47, R48 ;  /* 0x000000302f307221 */ /* 0x000fce0000010000 */
[----:B------:R-:W-:Y:S05]  /*9290*/  WARPSYNC.COLLECTIVE R45, `(.L_x_4690) ;  /* 0x000000002d087348 */ /* 0x000fea0003c00000 */
[----:B------:R0:W1:Y:S02]  /*92a0*/  SHFL.BFLY P2, R43, R42, R43, R44 ;  /* 0x0c00002b2a2b7389 */ /* 0x000064000004002c */
[----:B01----:R-:W-:Y:S05]  /*92b0*/  ENDCOLLECTIVE ;  /* 0x000000000000791b */ /* 0x003fea0003800000 */
.L_x_4690:
[----:B------:R-:W-:Y:S02]  /*92c0*/  MOV R42, R48 ;  /* 0x00000030002a7202 */ /* 0x000fe40000000f00 */
[----:B------:R-:W-:Y:S01]  /*92d0*/  MOV R49, R43 ;  /* 0x0000002b00317202 */ /* 0x000fe20000000f00 */
[----:B------:R-:W-:-:S04]  /*92e0*/  HFMA2 R43, -RZ, RZ, 0, 4.76837158203125e-07 ;  /* 0x00000008ff2b7431 */ /* 0x000fc800000001ff */
[----:B------:R-:W-:-:S07]  /*92f0*/  FADD.FTZ R49, R46, R49 ;  /* 0x000000312e317221 */ /* 0x000fce0000010000 */
[----:B------:R-:W-:Y:S05]  /*9300*/  WARPSYNC.COLLECTIVE R45, `(.L_x_4691) ;  /* 0x000000002d087348 */ /* 0x000fea0003c00000 */
[----:B------:R0:W1:Y:S02]  /*9310*/  SHFL.BFLY P2, R43, R42, R43, R44 ;  /* 0x0c00002b2a2b7389 */ /* 0x000064000004002c */
[----:B01----:R-:W-:Y:S05]  /*9320*/  ENDCOLLECTIVE ;  /* 0x000000000000791b */ /* 0x003fea0003800000 */
.L_x_4691:
[----:B------:R-:W-:Y:S02]  /*9330*/  MOV R42, R49 ;  /* 0x00000031002a7202 */ /* 0x000fe40000000f00 */
[----:B------:R-:W-:Y:S01]  /*9340*/  MOV R51, R43 ;  /* 0x0000002b00337202 */ /* 0x000fe20000000f00 */
[----:B------:R-:W-:-:S04]  /*9350*/  HFMA2 R43, -RZ, RZ, 0, 4.76837158203125e-07 ;  /* 0x00000008ff2b7431 */ /* 0x000fc800000001ff */
[----:B------:R-:W-:-:S07]  /*9360*/  FADD.FTZ R40, R48, R51 ;  /* 0x0000003330287221 */ /* 0x000fce0000010000 */
[----:B------:R-:W-:Y:S05]  /*9370*/  WARPSYNC.COLLECTIVE R45, `(.L_x_4692) ;  /* 0x000000002d087348 */ /* 0x000fea0003c00000 */
[----:B------:R0:W1:Y:S02]  /*9380*/  SHFL.BFLY P2, R43, R42, R43, R44 ;  /* 0x0c00002b2a2b7389 */ /* 0x000064000004002c */
[----:B01----:R-:W-:Y:S05]  /*9390*/  ENDCOLLECTIVE ;  /* 0x000000000000791b */ /* 0x003fea0003800000 */
.L_x_4692:
[----:B------:R-:W-:Y:S02]  /*93a0*/  MOV R42, R40 ;  /* 0x00000028002a7202 */ /* 0x000fe40000000f00 */
[----:B------:R-:W-:Y:S01]  /*93b0*/  MOV R50, R43 ;  /* 0x0000002b00327202 */ /* 0x000fe20000000f00 */
[----:B------:R-:W-:-:S04]  /*93c0*/  HFMA2 R43, -RZ, RZ, 0, 9.5367431640625e-07 ;  /* 0x00000010ff2b7431 */ /* 0x000fc800000001ff */
[----:B------:R-:W-:-:S07]  /*93d0*/  FADD.FTZ R41, R49, R50 ;  /* 0x0000003231297221 */ /* 0x000fce0000010000 */
[----:B------:R-:W-:Y:S05]  /*93e0*/  WARPSYNC.COLLECTIVE R45, `(.L_x_4693) ;  /* 0x000000002d087348 */ /* 0x000fea0003c00000 */
[----:B------:R0:W1:Y:S02]  /*93f0*/  SHFL.BFLY P2, R43, R42, R43, R44 ;  /* 0x0c00002b2a2b7389 */ /* 0x000064000004002c */
[----:B01----:R-:W-:Y:S05]  /*9400*/  ENDCOLLECTIVE ;  /* 0x000000000000791b */ /* 0x003fea0003800000 */
.L_x_4693:
[----:B------:R-:W-:Y:S02]  /*9410*/  MOV R42, R41 ;  /* 0x00000029002a7202 */ /* 0x000fe40000000f00 */
[----:B------:R-:W-:Y:S01]  /*9420*/  MOV R47, R43 ;  /* 0x0000002b002f7202 */ /* 0x000fe20000000f00 */
[----:B------:R-:W-:-:S07]  /*9430*/  HFMA2 R43, -RZ, RZ, 0, 9.5367431640625e-07 ;  /* 0x00000010ff2b7431 */ /* 0x000fce00000001ff */
[----:B------:R-:W-:Y:S05]  /*9440*/  WARPSYNC.COLLECTIVE R45, `(.L_x_4694) ;  /* 0x000000002d087348 */ /* 0x000fea0003c00000 */
[----:B------:R0:W1:Y:S02]  /*9450*/  SHFL.BFLY P2, R43, R42, R43, R44 ;  /* 0x0c00002b2a2b7389 */ /* 0x000064000004002c */
[----:B01----:R-:W-:Y:S05]  /*9460*/  ENDCOLLECTIVE ;  /* 0x000000000000791b */ /* 0x003fea0003800000 */
.L_x_4694:
[----:B------:R-:W-:Y:S01]  /*9470*/  MOV R46, R43 ;  /* 0x0000002b002e7202 */ /* 0x000fe20000000f00 */
[----:B------:R-:W-:Y:S06]  /*9480*/  BRA `(.L_x_4695) ;  /* 0xffffff9c00807947 */ /* 0x000fec000383ffff */
.L_x_4696:
        /* <DEDUP_REMOVED lines=15> */
.L_x_6109:


//--------------------- .text._ZN10layer_norm31ln_parallel_residual_bwd_kernelINS_13Kernel_traitsI6__halfffffjLj1024ELj1ELj4ELj1ELj16ENS_18Kernel_traits_baseILj1024ES2_ffffjLj128EEEEELb1ELb0ELb0EEEvNS_9BwdParamsE --------------------------
	.section	.text._ZN10layer_norm31ln_parallel_residual_bwd_kernelINS_13Kernel_traitsI6__halfffffjLj1024ELj1ELj4ELj1ELj16ENS_18Kernel_traits_baseILj1024ES2_ffffjLj128EEEEELb1ELb0ELb0EEEvNS_9BwdParamsE,"ax",@progbits
	.align	128
        .global         _ZN10layer_norm31ln_parallel_residual_bwd_kernelINS_13Kernel_traitsI6__halfffffjLj1024ELj1ELj4ELj1ELj16ENS_18Kernel_traits_baseILj1024ES2_ffffjLj128EEEEELb1ELb0ELb0EEEvNS_9BwdParamsE
        .type           _ZN10layer_norm31ln_parallel_residual_bwd_kernelINS_13Kernel_traitsI6__halfffffjLj1024ELj1ELj4ELj1ELj16ENS_18Kernel_traits_baseILj1024ES2_ffffjLj128EEEEELb1ELb0ELb0EEEvNS_9BwdParamsE,@function
        .size           _ZN10layer_norm31ln_parallel_residual_bwd_kernelINS_13Kernel_traitsI6__halfffffjLj1024ELj1ELj4ELj1ELj16ENS_18Kernel_traits_baseILj1024ES2_ffffjLj128EEEEELb1ELb0ELb0EEEvNS_9BwdParamsE,(.L_x_6110 - _ZN10layer_norm31ln_parallel_residual_bwd_kernelINS_13Kernel_traitsI6__halfffffjLj1024ELj1ELj4ELj1ELj16ENS_18Kernel_traits_baseILj1024ES2_ffffjLj128EEEEELb1ELb0ELb0EEEvNS_9BwdParamsE)
        .other          _ZN10layer_norm31ln_parallel_residual_bwd_kernelINS_13Kernel_traitsI6__halfffffjLj1024ELj1ELj4ELj1ELj16ENS_18Kernel_traits_baseILj1024ES2_ffffjLj128EEEEELb1ELb0ELb0EEEvNS_9BwdParamsE,@"STO_CUDA_ENTRY STV_DEFAULT"
_ZN10layer_norm31ln_parallel_residual_bwd_kernelINS_13Kernel_traitsI6__halfffffjLj1024ELj1ELj4ELj1ELj16ENS_18Kernel_traits_baseILj1024ES2_ffffjLj128EEEEELb1ELb0ELb0EEEvNS_9BwdParamsE:
.text._ZN10layer_norm31ln_parallel_residual_bwd_kernelINS_13Kernel_traitsI6__halfffffjLj1024ELj1ELj4ELj1ELj16ENS_18Kernel_traits_baseILj1024ES2_ffffjLj128EEEEELb1ELb0ELb0EEEvNS_9BwdParamsE:
        /* <DEDUP_REMOVED lines=37> */
[----:B------:R-:W-:Y:S02]  /*0250*/  @P0 LOP3.LUT R67, R67, 0x20, RZ, 0xfc, !PT ;  /* 0x0000002043430812 */ /* 0x000fe400078efcff */
[----:B------:R-:W0:Y:S08]  /*0260*/  LDC.64 R48, c[0x0][0x3d8] ;  /* 0x0000f600ff307b82 */ /* 0x000e300000000a00 */
[----:B------:R-:W3:Y:S01]  /*0270*/  LDC.64 R50, c[0x0][0x3d0] ;  /* 0x0000f400ff327b82 */ /* 0x000ee20000000a00 */
[C---:B----4-:R-:W-:Y:S01]  /*0280*/  @P6 IMAD.WIDE.U32 R38, R67.reuse, 0x8, R38 ;  /* 0x0000000843266825 */ /* 0x050fe200078e0026 */
[----:B------:R4:W5:Y:S03]  /*0290*/  @P0 LDG.E.64 R2, desc[UR8][R36.64] ;  /* 0x0000000824020981 */ /* 0x000966000c1e1b00 */
[C---:B--2---:R-:W-:Y:S01]  /*02a0*/  @P6 IMAD.WIDE.U32 R40, R67.reuse, 0x8, R40 ;  /* 0x0000000843286825 */ /* 0x044fe200078e0028 */
[----:B------:R-:W-:Y:S01]  /*02b0*/  @P6 IADD3 R67, PT, PT, R67, 0x20, RZ ;  /* 0x0000002043436810 */ /* 0x000fe20007ffe0ff */
[----:B------:R-:W5:Y:S01]  /*02c0*/  @P6 LDG.E.64 R10, desc[UR8][R38.64] ;  /* 0x00000008260a6981 */ /* 0x000f62000c1e1b00 */
[----:B------:R-:W2:Y:S03]  /*02d0*/  LDC.64 R52, c[0x0][0x3d8] ;  /* 0x0000f600ff347b82 */ /* 0x000ea60000000a00 */
[C---:B------:R-:W-:Y:S01]  /*02e0*/  @P5 IMAD.WIDE.U32 R42, R67.reuse, 0x8, R42 ;  /* 0x00000008432a5825 */ /* 0x040fe200078e002a */
[----:B------:R-:W5:Y:S03]  /*02f0*/  @P6 LDG.E.64 R16, desc[UR8][R40.64] ;  /* 0x0000000828106981 */ /* 0x000f66000c1e1b00 */
[C---:B-1----:R-:W-:Y:S01]  /*0300*/  @P5 IMAD.WIDE.U32 R44, R67.reuse, 0x8, R44 ;  /* 0x00000008432c5825 */ /* 0x042fe200078e002c */
[----:B------:R-:W1:Y:S01]  /*0310*/  LDC.64 R54, c[0x0][0x3d0] ;  /* 0x0000f400ff367b82 */ /* 0x000e620000000a00 */
[----:B------:R-:W-:Y:S01]  /*0320*/  @P5 IADD3 R67, PT, PT, R67, 0x20, RZ ;  /* 0x0000002043435810 */ /* 0x000fe20007ffe0ff */
[----:B------:R-:W5:Y:S04]  /*0330*/  @P5 LDG.E.64 R22, desc[UR8][R42.64] ;  /* 0x000000082a165981 */ /* 0x000f68000c1e1b00 */
[----:B------:R-:W-:-:S02]  /*0340*/  @P4 IMAD.WIDE.U32 R46, R67, 0x8, R46 ;  /* 0x00000008432e4825 */ /* 0x000fc400078e002e */
[----:B------:R-:W4:Y:S08]  /*0350*/  LDC.64 R56, c[0x0][0x3d8] ;  /* 0x0000f600ff387b82 */ /* 0x000f300000000a00 */
[----:B------:R-:W4:Y:S01]  /*0360*/  LDC.64 R58, c[0x0][0x3d0] ;  /* 0x0000f400ff3a7b82 */ /* 0x000f220000000a00 */
[C---:B0-----:R-:W-:Y:S01]  /*0370*/  @P4 IMAD.WIDE.U32 R48, R67.reuse, 0x8, R48 ;  /* 0x0000000843304825 */ /* 0x041fe200078e0030 */
[----:B------:R-:W-:Y:S01]  /*0380*/  @P4 IADD3 R67, PT, PT, R67, 0x20, RZ ;  /* 0x0000002043434810 */ /* 0x000fe20007ffe0ff */
[----:B------:R-:W5:Y:S04]  /*0390*/  @P5 LDG.E.64 R28, desc[UR8][R44.64] ;  /* 0x000000082c1c5981 */ /* 0x000f68000c1e1b00 */
[C---:B---3--:R-:W-:Y:S01]  /*03a0*/  @P3 IMAD.WIDE.U32 R50, R67.reuse, 0x8, R50 ;  /* 0x0000000843323825 */ /* 0x048fe200078e0032 */
[----:B------:R-:W0:Y:S08]  /*03b0*/  LDC.64 R60, c[0x0][0x3d8] ;  /* 0x0000f600ff3c7b82 */ /* 0x000e300000000a00 */
[----:B------:R-:W3:Y:S01]  /*03c0*/  LDC.64 R64, c[0x0][0x3d8] ;  /* 0x0000f600ff407b82 */ /* 0x000ee20000000a00 */
[C---:B--2---:R-:W-:Y:S01]  /*03d0*/  @P3 IMAD.WIDE.U32 R52, R67.reuse, 0x8, R52 ;  /* 0x0000000843343825 */ /* 0x044fe200078e0034 */
[----:B------:R-:W-:Y:S01]  /*03e0*/  @P3 IADD3 R67, PT, PT, R67, 0x20, RZ ;  /* 0x0000002043433810 */ /* 0x000fe20007ffe0ff */
[----:B------:R-:W5:Y:S01]  /*03f0*/  @P4 LDG.E.64 R8, desc[UR8][R46.64] ;  /* 0x000000082e084981 */ /* 0x000f62000c1e1b00 */
[----:B------:R-:W-:-:S03]  /*0400*/  ISETP.GE.U32.AND P6, PT, R252, 0x100, PT ;  /* 0x00000100fc00780c */ /* 0x000fc60003fc6070 */
[C---:B-1----:R-:W-:Y:S01]  /*0410*/  @P2 IMAD.WIDE.U32 R54, R67.reuse, 0x8, R54 ;  /* 0x0000000843362825 */ /* 0x042fe200078e0036 */
[----:B------:R-:W5:Y:S01]  /*0420*/  @P4 LDG.E.64 R18, desc[UR8][R48.64] ;  /* 0x0000000830124981 */ /* 0x000f62000c1e1b00 */
[----:B------:R-:W1:Y:S02]  /*0430*/  LDC.64 R62, c[0x0][0x3d0] ;  /* 0x0000f400ff3e7b82 */ /* 0x000e640000000a00 */
[C---:B----4-:R-:W-:Y:S01]  /*0440*/  @P2 IMAD.WIDE.U32 R56, R67.reuse, 0x8, R56 ;  /* 0x0000000843382825 */ /* 0x050fe200078e0038 */
[----:B------:R-:W-:Y:S01]  /*0450*/  @P2 IADD3 R67, PT, PT, R67, 0x20, RZ ;  /* 0x0000002043432810 */ /* 0x000fe20007ffe0ff */
[----:B------:R-:W5:Y:S04]  /*0460*/  @P3 LDG.E.64 R24, desc[UR8][R50.64] ;  /* 0x0000000832183981 */ /* 0x000f68000c1e1b00 */
[C---:B------:R-:W-:Y:S01]  /*0470*/  @P1 IMAD.WIDE.U32 R58, R67.reuse, 0x8, R58 ;  /* 0x00000008433a1825 */ /* 0x040fe200078e003a */
[----:B------:R-:W2:Y:S01]  /*0480*/  S2UR UR4, SR_CTAID.X ;  /* 0x00000000000479c3 */ /* 0x000ea20000002500 */
[----:B------:R4:W-:Y:S02]  /*0490*/  STL [R1+0x40], RZ ;  /* 0x000040ff01007387 */ /* 0x0009e40000100800 */
[C---:B0-----:R-:W-:Y:S01]  /*04a0*/  @P1 IMAD.WIDE.U32 R60, R67.reuse, 0x8, R60 ;  /* 0x00000008433c1825 */ /* 0x041fe200078e003c */
[----:B------:R-:W-:Y:S01]  /*04b0*/  @P1 IADD3 R67, PT, PT, R67, 0x20, RZ ;  /* 0x0000002043431810 */ /* 0x000fe20007ffe0ff */
[----:B------:R4:W-:Y:S04]  /*04c0*/  STL [R1+0x44], RZ ;  /* 0x000044ff01007387 */ /* 0x0009e80000100800 */
[C---:B---3--:R-:W-:Y:S01]  /*04d0*/  @P6 IMAD.WIDE.U32 R36, R67.reuse, 0x8, R64 ;  /* 0x0000000843246825 */ /* 0x048fe200078e0040 */
[----:B------:R1:W5:Y:S04]  /*04e0*/  @P0 LDG.E.64 R34, desc[UR8][R32.64] ;  /* 0x0000000820220981 */ /* 0x000368000c1e1b00 */
[----:B------:R-:W5:Y:S04]  /*04f0*/  @P6 LDG.E.64 R12, desc[UR8][R36.64] ;  /* 0x00000008240c6981 */ /* 0x000f68000c1e1b00 */
[----:B------:R4:W-:Y:S01]  /*0500*/  STL [R1+0x48], RZ ;  /* 0x000048ff01007387 */ /* 0x0009e20000100800 */
[----:B-1----:R-:W-:-:S03]  /*0510*/  @P6 IMAD.WIDE.U32 R32, R67, 0x8, R62 ;  /* 0x0000000843206825 */ /* 0x002fc600078e003e */
[----:B------:R4:W-:Y:S01]  /*0520*/  STL [R1+0x4c], RZ ;  /* 0x00004cff01007387 */ /* 0x0009e20000100800 */
[----:B--2---:R-:W-:-:S03]  /*0530*/  USHF.L.U32 UR4, UR4, 0x2, URZ ;  /* 0x0000000204047899 */ /* 0x004fc600080006ff */
[----:B------:R4:W-:Y:S01]  /*0540*/  STL [R1+0x20], RZ ;  /* 0x000020ff01007387 */ /* 0x0009e20000100800 */
[----:B------:R-:W-:-:S03]  /*0550*/  SHF.R.U32.HI R0, RZ, 0x5, R66 ;  /* 0x00000005ff007819 */ /* 0x000fc60000011642 */
[----:B------:R4:W-:Y:S04]  /*0560*/  STL [R1+0x24], RZ ;  /* 0x000024ff01007387 */ /* 0x0009e80000100800 */
[----:B------:R4:W-:Y:S04]  /*0570*/  STL [R1+0x28], RZ ;  /* 0x000028ff01007387 */ /* 0x0009e80000100800 */
[----:B------:R4:W-:Y:S04]  /*0580*/  STL [R1+0x2c], RZ ;  /* 0x00002cff01007387 */ /* 0x0009e80000100800 */
[----:B------:R4:W-:Y:S04]  /*0590*/  STL [R1+0x10], RZ ;  /* 0x000010ff01007387 */ /* 0x0009e80000100800 */
[----:B------:R4:W-:Y:S04]  /*05a0*/  STL [R1+0x14], RZ ;  /* 0x000014ff01007387 */ /* 0x0009e80000100800 */
[----:B------:R0:W5:Y:S04]  /*05b0*/  @P6 LDG.E.64 R26, desc[UR8][R32.64] ;  /* 0x00000008201a6981 */ /* 0x000168000c1e1b00 */
[----:B------:R4:W-:Y:S04]  /*05c0*/  STL [R1+0x18], RZ ;  /* 0x000018ff01007387 */ /* 0x0009e80000100800 */
[----:B------:R4:W-:Y:S01]  /*05d0*/  STL [R1+0x1c], RZ ;  /* 0x00001cff01007387 */ /* 0x0009e20000100800 */
[----:B0-----:R-:W-:-:S03]  /*05e0*/  LOP3.LUT R32, R0, UR4, RZ, 0xfc, !PT ;  /* 0x0000000400207c12 */ /* 0x001fc6000f8efcff */
[----:B------:R4:W-:Y:S04]  /*05f0*/  STL [R1], RZ ;  /* 0x000000ff01007387 */ /* 0x0009e80000100800 */
[----:B------:R4:W-:Y:S04]  /*0600*/  STL [R1+0x4], RZ ;  /* 0x000004ff01007387 */ /* 0x0009e80000100800 */
[----:B------:R4:W-:Y:S04]  /*0610*/  STL [R1+0x8], RZ ;  /* 0x000008ff01007387 */ /* 0x0009e80000100800 */
[----:B------:R4:W-:Y:S04]  /*0620*/  STL [R1+0xc], RZ ;  /* 0x00000cff01007387 */ /* 0x0009e80000100800 */
[----:B------:R4:W-:Y:S04]  /*0630*/  STL [R1+0x30], R32 ;  /* 0x0000302001007387 */ /* 0x0009e80000100800 */
[----:B------:R-:W5:Y:S04]  /*0640*/  @P1 LDG.E.64 R14, desc[UR8][R58.64] ;  /* 0x000000083a0e1981 */ /* 0x000f68000c1e1b00 */
[----:B------:R-:W5:Y:S01]  /*0650*/  @P1 LDG.E.64 R4, desc[UR8][R60.64] ;  /* 0x000000083c041981 */ /* 0x000f62000c1e1b00 */
[----:B------:R-:W-:Y:S01]  /*0660*/  ISETP.GE.AND P1, PT, R32, UR5, PT ;  /* 0x0000000520007c0c */ /* 0x000fe2000bf26270 */
[----:B------:R-:W-:Y:S01]  /*0670*/  BSSY B0, `(.L_x_4697) ;  /* 0x0000c6e000007945 */ /* 0x000fe20003800000 */
[----:B------:R-:W-:Y:S01]  /*0680*/  CS2R R248, SRZ ;  /* 0x0000000000f87805 */ /* 0x000fe2000001ff00 */
[----:B------:R0:W5:Y:S01]  /*0690*/  @P3 LDG.E.64 R6, desc[UR8][R52.64] ;  /* 0x0000000834063981 */ /* 0x000162000c1e1b00 */
[----:B------:R-:W-:-:S02]  /*06a0*/  CS2R R250, SRZ ;  /* 0x0000000000fa7805 */ /* 0x000fc4000001ff00 */
[----:B------:R-:W-:Y:S02]  /*06b0*/  CS2R R244, SRZ ;  /* 0x0000000000f47805 */ /* 0x000fe4000001ff00 */
[----:B------:R-:W-:Y:S01]  /*06c0*/  CS2R R246, SRZ ;  /* 0x0000000000f67805 */ /* 0x000fe2000001ff00 */
[----:B------:R1:W5:Y:S01]  /*06d0*/  @P2 LDG.E.64 R20, desc[UR8][R54.64] ;  /* 0x0000000836142981 */ /* 0x000362000c1e1b00 */
[----:B------:R-:W-:Y:S02]  /*06e0*/  CS2R R240, SRZ ;  /* 0x0000000000f07805 */ /* 0x000fe4000001ff00 */
[----:B------:R-:W-:Y:S02]  /*06f0*/  CS2R R242, SRZ ;  /* 0x0000000000f27805 */ /* 0x000fe4000001ff00 */
[----:B------:R-:W-:Y:S01]  /*0700*/  CS2R R236, SRZ ;  /* 0x0000000000ec7805 */ /* 0x000fe2000001ff00 */
[----:B------:R2:W5:Y:S01]  /*0710*/  @P2 LDG.E.64 R30, desc[UR8][R56.64] ;  /* 0x00000008381e2981 */ /* 0x000562000c1e1b00 */
        /* <DEDUP_REMOVED lines=45> */
[----:B0-----:R-:W-:Y:S02]  /*09f0*/  CS2R R52, SRZ ;  /* 0x0000000000347805 */ /* 0x001fe4000001ff00 */
[----:B-1----:R-:W-:Y:S02]  /*0a00*/  CS2R R54, SRZ ;  /* 0x0000000000367805 */ /* 0x002fe4000001ff00 */
[----:B--2---:R-:W-:Y:S02]  /*0a10*/  CS2R R56, SRZ ;  /* 0x0000000000387805 */ /* 0x004fe4000001ff00 */
[----:B------:R-:W-:Y:S01]  /*0a20*/  CS2R R58, SRZ ;  /* 0x00000000003a7805 */ /* 0x000fe2000001ff00 */
[----:B----4-:R-:W-:Y:S06]  /*0a30*/  @P1 BRA `(.L_x_4698) ;  /* 0x000000c000c41947 */ /* 0x010fec0003800000 */
        /* <DEDUP_REMOVED lines=156> */
[----:B------:R-:W-:Y:S01]  /*1400*/  PLOP3.LUT P1, PT, PT, PT, UP0, 0x80, 0x8 ;  /* 0x000000000008781c */ /* 0x000fe20003f2f008 */
[----:B------:R-:W-:Y:S04]  /*1410*/  STL.S16 [R1+0x7c], R25 ;  /* 0x00007c1901007387 */ /* 0x000fe80000100600 */
[----:B------:R-:W-:Y:S04]  /*1420*/  STL.S16 [R1+0x78], R7 ;  /* 0x0000780701007387 */ /* 0x000fe80000100600 */
        /* <DEDUP_REMOVED lines=14> */
[----:B------:R1:W-:Y:S04]  /*1510*/  STL.S16 [R1+0x5a], R60 ;  /* 0x00005a3c01007387 */ /* 0x0003e80000100600 */
[----:B------:R1:W-:Y:S01]  /*1520*/  STL.S16 [R1+0x64], R14 ;  /* 0x0000640e01007387 */ /* 0x0003e20000100600 */
[----:B0-----:R-:W-:-:S03]  /*1530*/  CS2R R58, SRZ ;  /* 0x00000000003a7805 */ /* 0x001fc6000001ff00 */
[----:B------:R1:W-:Y:S04]  /*1540*/  STL.S16 [R1+0x60], R4 ;  /* 0x0000600401007387 */ /* 0x0003e80000100600 */
        /* <DEDUP_REMOVED lines=26> */
.L_x_4796:
[----:B-1----:R-:W2:Y:S01]  /*16f0*/  LDL R12, [R1+0x30] ;  /* 0x00003000010c7983 */ /* 0x002ea20000100800 */
[----:B------:R-:W2:Y:S01]  /*1700*/  LDC.64 R96, c[0x0][0x3c0] ;  /* 0x0000f000ff607b82 */ /* 0x000ea20000000a00 */
[----:B------:R-:W-:-:S05]  /*1710*/  MOV R99, UR15 ;  /* 0x0000000f00637c02 */ /* 0x000fca0008000f00 */
[----:B------:R0:W-:Y:S01]  /*1720*/  STL [R1+0x34], R99 ;  /* 0x0000346301007387 */ /* 0x0001e20000100800 */
[C---:B------:R-:W-:Y:S02]  /*1730*/  ISETP.GE.U32.AND P6, PT, R252.reuse, 0x60, PT ;  /* 0x00000060fc00780c */ /* 0x040fe40003fc6070 */
[C---:B------:R-:W-:Y:S02]  /*1740*/  ISETP.GE.U32.AND P5, PT, R252.reuse, 0x80, PT ;  /* 0x00000080fc00780c */ /* 0x040fe40003fa6070 */
[----:B------:R-:W-:Y:S02]  /*1750*/  LOP3.LUT R19, R19, 0xfffffffe, RZ, 0xc0, !PT ;  /* 0xfffffffe13137812 */ /* 0x000fe400078ec0ff */
[----:B------:R-:W-:Y:S01]  /*1760*/  ISETP.GE.U32.AND P3, PT, R252, 0xa0, PT ;  /* 0x000000a0fc00780c */ /* 0x000fe20003f66070 */
[----:B--2---:R-:W-:-:S05]  /*1770*/  IMAD.WIDE R96, R12, 0x4, R96 ;  /* 0x000000040c607825 */ /* 0x004fca00078e0260 */
[----:B------:R1:W2:Y:S02]  /*1780*/  LDG.E R98, desc[UR8][R96.64] ;  /* 0x0000000860627981 */ /* 0x0002a4000c1e1900 */
        /* <DEDUP_REMOVED lines=8> */
[C---:B------:R-:W-:Y:S01]  /*1810*/  ISETP.GE.U32.AND P2, PT, R252.reuse, 0xc0, PT ;  /* 0x000000c0fc00780c */ /* 0x040fe20003f46070 */
[----:B------:R-:W-:Y:S01]  /*1820*/  BSSY.RECONVERGENT B1, `(.L_x_4699) ;  /* 0x0000066000017945 */ /* 0x000fe20003800200 */
[----:B------:R-:W-:Y:S01]  /*1830*/  LOP3.LUT R19, R19, 0xfffffffb, RZ, 0xc0, !PT ;  /* 0xfffffffb13137812 */ /* 0x000fe200078ec0ff */
[----:B------:R-:W-:Y:S01]  /*1840*/  HFMA2 R169, -RZ, RZ, 0, 0 ;  /* 0x00000000ffa97431 */ /* 0x000fe200000001ff */
[----:B------:R-:W-:-:S02]  /*1850*/  ISETP.GE.U32.AND P4, PT, R252, 0x40, PT ;  /* 0x00000040fc00780c */ /* 0x000fc40003f86070 */
[----:B------:R-:W-:Y:S02]  /*1860*/  @P3 LOP3.LUT R19, R19, 0x4, RZ, 0xfc, !PT ;  /* 0x0000000413133812 */ /* 0x000fe400078efcff */
[----:B------:R-:W-:Y:S02]  /*1870*/  MOV R170, RZ ;  /* 0x000000ff00aa7202 */ /* 0x000fe40000000f00 */
[----:B-1----:R-:W-:Y:S02]  /*1880*/  SHF.R.S32.HI R96, RZ, 0x1f, R12 ;  /* 0x0000001fff607819 */ /* 0x002fe4000001140c */
[----:B------:R-:W-:Y:S02]  /*1890*/  LOP3.LUT R19, R19, 0xfffffff7, RZ, 0xc0, !PT ;  /* 0xfffffff713137812 */ /* 0x000fe400078ec0ff */
[----:B------:R-:W-:Y:S02]  /*18a0*/  LEA.HI R12, R96, R12, RZ, 0x2 ;  /* 0x0000000c600c7211 */ /* 0x000fe400078f10ff */
[----:B------:R-:W-:-:S02]  /*18b0*/  @P2 LOP3.LUT R19, R19, 0x8, RZ, 0xfc, !PT ;  /* 0x0000000813132812 */ /* 0x000fc400078efcff */
[----:B0-----:R-:W-:-:S04]  /*18c0*/  LOP3.LUT R99, R99, 0x1f, RZ, 0xc0, !PT ;  /* 0x0000001f63637812 */ /* 0x001fc800078ec0ff */
[----:B------:R-:W-:-:S04]  /*18d0*/  LEA.HI.SX32 R12, R12, R99, 0x1e ;  /* 0x000000630c0c7211 */ /* 0x000fc800078ff2ff */
[----:B------:R-:W-:Y:S02]  /*18e0*/  MOV R171, R12 ;  /* 0x0000000c00ab7202 */ /* 0x000fe40000000f00 */
[----:B--2---:R-:W-:Y:S01]  /*18f0*/  FSEL R168, R98, RZ, !P1 ;  /* 0x000000ff62a87208 */ /* 0x004fe20004800000 */
[----:B------:R-:W-:Y:S06]  /*1900*/  @!P0 BRA `(.L_x_4700) ;  /* 0x00000004005c8947 */ /* 0x000fec0003800000 */
[----:B------:R-:W0:Y:S01]  /*1910*/  LDC.64 R96, c[0x0][0x3a8] ;  /* 0x0000ea00ff607b82 */ /* 0x000e220000000a00 */
[----:B------:R-:W2:Y:S04]  /*1920*/  LDL.S16 R109, [R1+0xc4] ;  /* 0x0000c400016d7983 */ /* 0x000ea80000100600 */
[----:B------:R-:W3:Y:S03]  /*1930*/  LDL.S16 R170, [R1+0xc6] ;  /* 0x0000c60001aa7983 */ /* 0x000ee60000100600 */
[----:B------:R-:W1:Y:S01]  /*1940*/  LDC.64 R100, c[0x0][0x430] ;  /* 0x00010c00ff647b82 */ /* 0x000e620000000a00 */
[----:B------:R-:W4:Y:S07]  /*1950*/  LDL.LU R169, [R1+0x40] ;  /* 0x0000400001a97983 */ /* 0x000f2e0000300800 */
[----:B------:R-:W1:Y:S01]  /*1960*/  LDC.64 R104, c[0x0][0x428] ;  /* 0x00010a00ff687b82 */ /* 0x000e620000000a00 */
[----:B------:R-:W-:Y:S01]  /*1970*/  ISETP.NE.U32.AND P0, PT, RZ, UR10, PT ;  /* 0x0000000aff007c0c */ /* 0x000fe2000bf05070 */
[----:B------:R-:W4:Y:S01]  /*1980*/  LDL.S16 R171, [R1+0xc0] ;  /* 0x0000c00001ab7983 */ /* 0x000f220000100600 */
[----:B------:R-:W-:-:S03]  /*1990*/  ISETP.NE.U32.AND P1, PT, RZ, UR24, PT ;  /* 0x00000018ff007c0c */ /* 0x000fc6000bf25070 */
[----:B------:R-:W4:Y:S01]  /*19a0*/  LDL.S16 R110, [R1+0xc2] ;  /* 0x0000c200016e7983 */ /* 0x000f220000100600 */
[----:B------:R-:W-:Y:S01]  /*19b0*/  ISETP.NE.AND.EX P0, PT, RZ, UR11, PT, P0 ;  /* 0x0000000bff007c0c */ /* 0x000fe2000bf05300 */
[C---:B0-----:R-:W-:Y:S01]  /*19c0*/  IMAD.WIDE.U32 R96, R12.reuse, 0x10, R96 ;  /* 0x000000100c607825 */ /* 0x041fe200078e0060 */
[----:B------:R-:W0:Y:S05]  /*19d0*/  LDC.64 R128, c[0x0][0x3b0] ;  /* 0x0000ec00ff807b82 */ /* 0x000e2a0000000a00 */
[----:B------:R-:W3:Y:S01]  /*19e0*/  LDG.E.128 R96, desc[UR8][R96.64] ;  /* 0x0000000860607981 */ /* 0x000ee2000c1e1d00 */
[----:B-1----:R-:W-:-:S05]  /*19f0*/  IMAD.WIDE.U32 R100, R12, 0x10, R100 ;  /* 0x000000100c647825 */ /* 0x002fca00078e0064 */
[----:B------:R-:W1:Y:S01]  /*1a00*/  @P0 LDC.64 R112, c[0x0][0x3b8] ;  /* 0x0000ee00ff700b82 */ /* 0x000e620000000a00 */
[----:B------:R-:W4:Y:S01]  /*1a10*/  LDG.E.128 R100, desc[UR8][R100.64] ;  /* 0x0000000864647981 */ /* 0x000f22000c1e1d00 */
[----:B------:R-:W-:-:S06]  /*1a20*/  IMAD.WIDE.U32 R104, R12, 0x10, R104 ;  /* 0x000000100c687825 */ /* 0x000fcc00078e0068 */
[----:B------:R-:W4:Y:S01]  /*1a30*/  LDG.E.128 R104, desc[UR8][R104.64] ;  /* 0x0000000868687981 */ /* 0x000f22000c1e1d00 */
[----:B------:R-:W-:Y:S01]  /*1a40*/  ISETP.NE.AND.EX P1, PT, RZ, UR25, PT, P1 ;  /* 0x00000019ff007c0c */ /* 0x000fe2000bf25310 */
[----:B-1----:R-:W-:-:S05]  /*1a50*/  @P0 IMAD.WIDE.U32 R112, R12, 0x4, R112 ;  /* 0x000000040c700825 */ /* 0x002fca00078e0070 */
[----:B------:R1:W5:Y:S07]  /*1a60*/  @P0 LDG.E R11, desc[UR8][R112.64] ;  /* 0x00000008700b0981 */ /* 0x00036e000c1e1900 */
[----:B-1----:R-:W1:Y:S02]  /*1a70*/  @P1 LDC.64 R112, c[0x0][0x438] ;  /* 0x00010e00ff701b82 */ /* 0x002e640000000a00 */
[----:B-1----:R-:W-:-:S05]  /*1a80*/  @P1 IMAD.WIDE.U32 R112, R12, 0x10, R112 ;  /* 0x000000100c701825 */ /* 0x002fca00078e0070 */
[----:B------:R0:W5:Y:S02]  /*1a90*/  @P1 LDG.E.128 R60, desc[UR8][R112.64] ;  /* 0x00000008703c1981 */ /* 0x000164000c1e1d00 */
[----:B0-----:R-:W-:-:S05]  /*1aa0*/  IMAD.WIDE.U32 R112, R12, 0x4, R128 ;  /* 0x000000040c707825 */ /* 0x001fca00078e0080 */
[----:B------:R0:W5:Y:S01]  /*1ab0*/  LDG.E R10, desc[UR8][R112.64] ;  /* 0x00000008700a7981 */ /* 0x000162000c1e1900 */
[----:B--2---:R-:W-:Y:S02]  /*1ac0*/  HADD2.F32 R0, -RZ, R109.H0_H0 ;  /* 0x2000006dff007230 */ /* 0x004fe40000004100 */
[----:B---3--:R-:W-:Y:S01]  /*1ad0*/  FADD.FTZ R30, -R168, R96 ;  /* 0x00000060a81e7221 */ /* 0x008fe20000010100 */
[----:B------:R-:W-:Y:S02]  /*1ae0*/  HADD2.F32 R96, -RZ, R170.H0_H0 ;  /* 0x200000aaff607230 */ /* 0x000fe40000004100 */
[----:B------:R-:W2:Y:S04]  /*1af0*/  LDL.LU R170, [R1+0x44] ;  /* 0x0000440001aa7983 */ /* 0x000ea80000300800 */
[----:B------:R-:W3:Y:S01]  /*1b00*/  LDL.S16 R113, [R1+0xbc] ;  /* 0x0000bc0001717983 */ /* 0x000ee20000100600 */
[----:B----4-:R-:W-:Y:S01]  /*1b10*/  FMUL.FTZ R109, R100, R0 ;  /* 0x00000000646d7220 */ /* 0x010fe20000410000 */
[----:B-----5:R-:W-:-:S04]  /*1b20*/  FMUL.FTZ R0, R111, R30 ;  /* 0x0000001e6f007220 */ /* 0x020fc80000410000 */
[----:B------:R-:W-:-:S05]  /*1b30*/  FFMA.FTZ R169, R104, R0, R169 ;  /* 0x0000000068a97223 */ /* 0x000fca00000100a9 */
[----:B------:R1:W-:Y:S04]  /*1b40*/  STL [R1+0x40], R169 ;  /* 0x000040a901007387 */ /* 0x0003e80000100800 */
[----:B------:R-:W4:Y:S04]  /*1b50*/  LDL.S16 R112, [R1+0xbe] ;  /* 0x0000be0001707983 */ /* 0x000f280000100600 */
[----:B-1----:R-:W2:Y:S04]  /*1b60*/  LDL.LU R169, [R1+0x48] ;  /* 0x0000480001a97983 */ /* 0x002ea80000300800 */
[----:B------:R-:W2:Y:S04]  /*1b70*/  LDL.S16 R129, [R1+0xb8] ;  /* 0x0000b80001817983 */ /* 0x000ea80000100600 */
[----:B------:R-:W2:Y:S01]  /*1b80*/  LDL.S16 R128, [R1+0xba] ;  /* 0x0000ba0001807983 */ /* 0x000ea20000100600 */
[----:B------:R-:W-:Y:S01]  /*1b90*/  FFMA.FTZ R30, R104, R96, R109 ;  /* 0x00000060681e7223 */ /* 0x000fe2000001006d */
[----:B------:R-:W-:-:S02]  /*1ba0*/  FADD.FTZ R232, R232, R104 ;  /* 0x00000068e8e87221 */ /* 0x000fc40000010000 */
[----:B------:R-:W2:Y:S01]  /*1bb0*/  LDL.LU R104, [R1+0x4c] ;  /* 0x00004c0001687983 */ /* 0x000ea20000300800 */
[----:B------:R-:W-:Y:S02]  /*1bc0*/  HADD2.F32 R96, -RZ, R171.H0_H0 ;  /* 0x200000abff607230 */ /* 0x000fe40000004100 */
[----:B------:R-:W-:Y:S01]  /*1bd0*/  FADD.FTZ R164, R164, R100 ;  /* 0x00000064a4a47221 */ /* 0x000fe20000010000 */
[----:B------:R-:W-:Y:S02]  /*1be0*/  FFMA.FTZ R200, R100, R0, R200 ;  /* 0x0000000064c87223 */ /* 0x000fe400000100c8 */
[----:B------:R-:W-:Y:S01]  /*1bf0*/  FMUL.FTZ R100, R101, R96 ;  /* 0x0000006065647220 */ /* 0x000fe20000410000 */
[----:B------:R-:W-:Y:S02]  /*1c00*/  HADD2.F32 R96, -RZ, R110.H0_H0 ;  /* 0x2000006eff607230 */ /* 0x000fe40000004100 */
[----:B------:R-:W-:-:S03]  /*1c10*/  FADD.FTZ R97, -R168, R97 ;  /* 0x00000061a8617221 */ /* 0x000fc60000010100 */
[----:B------:R-:W-:Y:S01]  /*1c20*/  FFMA.FTZ R109, R105, R96, R100 ;  /* 0x00000060696d7223 */ /* 0x000fe20000010064 */
[----:B------:R-:W-:Y:S01]  /*1c30*/  FMUL.FTZ R110, R111, R97 ;  /* 0x000000616f6e7220 */ /* 0x000fe20000410000 */
[C---:B------:R-:W-:Y:S01]  /*1c40*/  FADD.FTZ R98, -R168.reuse, R98 ;  /* 0x00000062a8627221 */ /* 0x040fe20000010100 */
[----:B------:R-:W-:Y:S01]  /*1c50*/  FADD.FTZ R99, -R168, R99 ;  /* 0x00000063a8637221 */ /* 0x000fe20000010100 */
[----:B------:R-:W-:Y:S01]  /*1c60*/  FADD.FTZ R233, R233, R105 ;  /* 0x00000069e9e97221 */ /* 0x000fe20000010000 */
[----:B------:R-:W-:Y:S01]  /*1c70*/  FADD.FTZ R165, R165, R101 ;  /* 0x00000065a5a57221 */ /* 0x000fe20000010000 */
[----:B------:R-:W-:Y:S01]  /*1c80*/  FFMA.FTZ R201, R101, R110, R201 ;  /* 0x0000006e65c97223 */ /* 0x000fe200000100c9 */
[----:B------:R-:W-:Y:S01]  /*1c90*/  FADD.FTZ R234, R234, R106 ;  /* 0x0000006aeaea7221 */ /* 0x000fe20000010000 */
[----:B------:R-:W-:Y:S01]  /*1ca0*/  FADD.FTZ R166, R166, R102 ;  /* 0x00000066a6a67221 */ /* 0x000fe20000010000 */
[----:B------:R-:W-:Y:S01]  /*1cb0*/  FADD.FTZ R235, R235, R107 ;  /* 0x0000006bebeb7221 */ /* 0x000fe20000010000 */
[----:B------:R-:W-:Y:S01]  /*1cc0*/  FADD.FTZ R167, R167, R103 ;  /* 0x00000067a7a77221 */ /* 0x000fe20000010000 */
[----:B------:R-:W-:Y:S01]  /*1cd0*/  IADD3 R171, PT, PT, R12, 0x20, RZ ;  /* 0x000000200cab7810 */ /* 0x000fe20007ffe0ff */
[----:B---3--:R-:W-:-:S05]  /*1ce0*/  HADD2.F32 R96, -RZ, R113.H0_H0 ;  /* 0x20000071ff607230 */ /* 0x008fca0000004100 */
[----:B------:R-:W-:Y:S01]  /*1cf0*/  FMUL.FTZ R97, R102, R96 ;  /* 0x0000006066617220 */ /* 0x000fe20000410000 */
[----:B----4-:R-:W-:-:S05]  /*1d00*/  HADD2.F32 R96, -RZ, R112.H0_H0 ;  /* 0x20000070ff607230 */ /* 0x010fca0000004100 */
[----:B0-----:R-:W-:Y:S01]  /*1d10*/  FFMA.FTZ R113, R106, R96, R97 ;  /* 0x000000606a717223 */ /* 0x001fe20000010061 */
[----:B--2---:R-:W-:Y:S02]  /*1d20*/  HADD2.F32 R96, -RZ, R129.H0_H0 ;  /* 0x20000081ff607230 */ /* 0x004fe40000004100 */
[----:B------:R-:W-:-:S03]  /*1d30*/  FMUL.FTZ R112, R111, R98 ;  /* 0x000000626f707220 */ /* 0x000fc60000410000 */
[----:B------:R-:W-:Y:S01]  /*1d40*/  FMUL.FTZ R97, R103, R96 ;  /* 0x0000006067617220 */ /* 0x000fe20000410000 */
[----:B------:R-:W-:Y:S02]  /*1d50*/  HADD2.F32 R96, -RZ, R128.H0_H0 ;  /* 0x20000080ff607230 */ /* 0x000fe40000004100 */
[----:B------:R-:W-:Y:S01]  /*1d60*/  FMUL.FTZ R128, R111, R99 ;  /* 0x000000636f807220 */ /* 0x000fe20000410000 */
[----:B------:R-:W-:Y:S01]  /*1d70*/  FFMA.FTZ R170, R105, R110, R170 ;  /* 0x0000006e69aa7223 */ /* 0x000fe200000100aa */
[----:B------:R-:W-:Y:S02]  /*1d80*/  FFMA.FTZ R169, R106, R112, R169 ;  /* 0x000000706aa97223 */ /* 0x000fe400000100a9 */
[C---:B------:R-:W-:Y:S02]  /*1d90*/  FFMA.FTZ R104, R107.reuse, R128, R104 ;  /* 0x000000806b687223 */ /* 0x040fe40000010068 */
[----:B------:R-:W-:Y:S04]  /*1da0*/  STL [R1+0x44], R170 ;  /* 0x000044aa01007387 */ /* 0x000fe80000100800 */
[----:B------:R0:W-:Y:S04]  /*1db0*/  STL [R1+0x48], R169 ;  /* 0x000048a901007387 */ /* 0x0001e80000100800 */
[----:B------:R1:W-:Y:S01]  /*1dc0*/  STL [R1+0x4c], R104 ;  /* 0x00004c6801007387 */ /* 0x0003e20000100800 */
[----:B------:R-:W-:Y:S01]  /*1dd0*/  FFMA.FTZ R129, R107, R96, R97 ;  /* 0x000000606b817223 */ /* 0x000fe20000010061 */
[----:B------:R-:W-:Y:S01]  /*1de0*/  FADD.FTZ R97, RZ, R30 ;  /* 0x0000001eff617221 */ /* 0x000fe20000010000 */
[----:B------:R-:W-:-:S03]  /*1df0*/  FFMA.FTZ R96, R0, R30, RZ ;  /* 0x0000001e00607223 */ /* 0x000fc600000100ff */
[----:B------:R-:W-:Y:S01]  /*1e00*/  FADD.FTZ R97, R97, R109 ;  /* 0x0000006d61617221 */ /* 0x000fe20000010000 */
[----:B------:R-:W-:-:S03]  /*1e10*/  FFMA.FTZ R96, R110, R109, R96 ;  /* 0x0000006d6e607223 */ /* 0x000fc60000010060 */
[----:B------:R-:W-:Y:S01]  /*1e20*/  FADD.FTZ R97, R97, R113 ;  /* 0x0000007161617221 */ /* 0x000fe20000010000 */
[----:B------:R-:W-:Y:S01]  /*1e30*/  FFMA.FTZ R96, R112, R113, R96 ;  /* 0x0000007170607223 */ /* 0x000fe20000010060 */
[----:B------:R-:W-:Y:S01]  /*1e40*/  FFMA.FTZ R202, R102, R112, R202 ;  /* 0x0000007066ca7223 */ /* 0x000fe200000100ca */
[----:B------:R-:W-:Y:S01]  /*1e50*/  FFMA.FTZ R203, R103, R128, R203 ;  /* 0x0000008067cb7223 */ /* 0x000fe200000100cb */
[----:B0-----:R-:W-:Y:S01]  /*1e60*/  FADD.FTZ R169, R97, R129 ;  /* 0x0000008161a97221 */ /* 0x001fe20000010000 */
[----:B-1----:R-:W-:-:S07]  /*1e70*/  FFMA.FTZ R170, R128, R129, R96 ;  /* 0x0000008180aa7223 */ /* 0x002fce0000010060 */
.L_x_4700:
[----:B------:R-:W-:Y:S05]  /*1e80*/  BSYNC.RECONVERGENT B1 ;  /* 0x0000000000017941 */ /* 0x000fea0003800200 */
.L_x_4699:
[----:B------:R-:W-:Y:S04]  /*1e90*/  BSSY.RECONVERGENT B1, `(.L_x_4701) ;  /* 0x0000059000017945 */ /* 0x000fe80003800200 */
[----:B------:R-:W-:Y:S05]  /*1ea0*/  @!P4 BRA `(.L_x_4702) ;  /* 0x00000004005cc947 */ /* 0x000fea0003800000 */
[----:B------:R-:W0:Y:S01]  /*1eb0*/  LDC.64 R28, c[0x0][0x3a8] ;  /* 0x0000ea00ff1c7b82 */ /* 0x000e220000000a00 */
[----:B------:R-:W-:Y:S01]  /*1ec0*/  ISETP.NE.U32.AND P0, PT, RZ, UR10, PT ;  /* 0x0000000aff007c0c */ /* 0x000fe2000bf05070 */
[----:B------:R-:W2:Y:S03]  /*1ed0*/  LDL.S16 R43, [R1+0xb4] ;  /* 0x0000b400012b7983 */ /* 0x000ea60000100600 */
[----:B------:R-:W-:Y:S01]  /*1ee0*/  ISETP.NE.AND.EX P0, PT, RZ, UR11, PT, P0 ;  /* 0x0000000bff007c0c */ /* 0x000fe2000bf05300 */
[----:B------:R-:W3:Y:S01]  /*1ef0*/  LDL.LU R108, [R1+0x20] ;  /* 0x00002000016c7983 */ /* 0x000ee20000300800 */
[----:B------:R-:W-:Y:S01]  /*1f00*/  ISETP.NE.U32.AND P1, PT, RZ, UR24, PT ;  /* 0x00000018ff007c0c */ /* 0x000fe2000bf25070 */
[----:B------:R-:W1:Y:S02]  /*1f10*/  LDC.64 R100, c[0x0][0x430] ;  /* 0x00010c00ff647b82 */ /* 0x000e640000000a00 */
[----:B------:R-:W4:Y:S06]  /*1f20*/  LDL.S16 R130, [R1+0xb0] ;  /* 0x0000b00001827983 */ /* 0x000f2c0000100600 */
[----:B------:R-:W1:Y:S01]  /*1f30*/  LDC.64 R114, c[0x0][0x3b0] ;  /* 0x0000ec00ff727b82 */ /* 0x000e620000000a00 */
[----:B0-----:R-:W-:-:S07]  /*1f40*/  IMAD.WIDE.U32 R28, R171, 0x10, R28 ;  /* 0x00000010ab1c7825 */ /* 0x001fce00078e001c */
[----:B------:R-:W0:Y:S01]  /*1f50*/  LDC.64 R104, c[0x0][0x428] ;  /* 0x00010a00ff687b82 */ /* 0x000e220000000a00 */
[----:B------:R-:W4:Y:S04]  /*1f60*/  LDL.S16 R131, [R1+0xb2] ;  /* 0x0000b20001837983 */ /* 0x000f280000100600 */
[----:B------:R1:W3:Y:S01]  /*1f70*/  LDG.E.128 R96, desc[UR8][R28.64] ;  /* 0x000000081c607981 */ /* 0x0002e2000c1e1d00 */
[----:B------:R-:W-:Y:S01]  /*1f80*/  ISETP.NE.AND.EX P1, PT, RZ, UR25, PT, P1 ;  /* 0x00000019ff007c0c */ /* 0x000fe2000bf25310 */
[----:B-1----:R-:W-:-:S06]  /*1f90*/  IMAD.WIDE.U32 R100, R171, 0x10, R100 ;  /* 0x00000010ab647825 */ /* 0x002fcc00078e0064 */
[----:B------:R-:W4:Y:S01]  /*1fa0*/  LDG.E.128 R100, desc[UR8][R100.64] ;  /* 0x0000000864647981 */ /* 0x000f22000c1e1d00 */
[----:B------:R-:W1:Y:S01]  /*1fb0*/  @P0 LDC.64 R28, c[0x0][0x3b8] ;  /* 0x0000ee00ff1c0b82 */ /* 0x000e620000000a00 */
[----:B0-----:R-:W-:-:S06]  /*1fc0*/  IMAD.WIDE.U32 R104, R171, 0x10, R104 ;  /* 0x00000010ab687825 */ /* 0x001fcc00078e0068 */
[----:B------:R-:W4:Y:S01]  /*1fd0*/  LDG.E.128 R104, desc[UR8][R104.64] ;  /* 0x0000000868687981 */ /* 0x000f22000c1e1d00 */
[----:B-1----:R-:W-:-:S05]  /*1fe0*/  @P0 IMAD.WIDE.U32 R28, R171, 0x4, R28 ;  /* 0x00000004ab1c0825 */ /* 0x002fca00078e001c */
[----:B------:R0:W5:Y:S02]  /*1ff0*/  @P0 LDG.E R9, desc[UR8][R28.64] ;  /* 0x000000081c090981 */ /* 0x000164000c1e1900 */
[----:B0-----:R-:W0:Y:S02]  /*2000*/  @P1 LDC.64 R28, c[0x0][0x438] ;  /* 0x00010e00ff1c1b82 */ /* 0x001e240000000a00 */
[----:B0-----:R-:W-:-:S05]  /*2010*/  @P1 IMAD.WIDE.U32 R28, R171, 0x10, R28 ;  /* 0x00000010ab1c1825 */ /* 0x001fca00078e001c */
[----:B------:R0:W5:Y:S02]  /*2020*/  @P1 LDG.E.128 R48, desc[UR8][R28.64] ;  /* 0x000000081c301981 */ /* 0x000164000c1e1d00 */
[----:B0-----:R-:W-:Y:S02]  /*2030*/  IMAD.WIDE.U32 R28, R171, 0x4, R114 ;  /* 0x00000004ab1c7825 */ /* 0x001fe400078e0072 */
[----:B------:R-:W4:Y:S04]  /*2040*/  LDL.S16 R115, [R1+0xb6] ;  /* 0x0000b60001737983 */ /* 0x000f280000100600 */
[----:B------:R2:W5:Y:S02]  /*2050*/  LDG.E R8, desc[UR8][R28.64] ;  /* 0x000000081c087981 */ /* 0x000564000c1e1900 */
[----:B--2---:R-:W-:-:S02]  /*2060*/  HADD2.F32 R28, -RZ, R43.H0_H0 ;  /* 0x2000002bff1c7230 */ /* 0x004fc40000004100 */
[----:B---3--:R-:W-:-:S04]  /*2070*/  FADD.FTZ R29, -R168, R96 ;  /* 0x00000060a81d7221 */ /* 0x008fc80000010100 */
[----:B-----5:R-:W-:Y:S01]  /*2080*/  FMUL.FTZ R29, R111, R29 ;  /* 0x0000001d6f1d7220 */ /* 0x020fe20000410000 */
[----:B----4-:R-:W-:Y:S01]  /*2090*/  FMUL.FTZ R43, R100, R28 ;  /* 0x0000001c642b7220 */ /* 0x010fe20000410000 */
[----:B------:R-:W-:Y:S02]  /*20a0*/  FADD.FTZ R160, R160, R100 ;  /* 0x00000064a0a07221 */ /* 0x000fe40000010000 */
[-C--:B------:R-:W-:Y:S01]  /*20b0*/  FFMA.FTZ R196, R100, R29.reuse, R196 ;  /* 0x0000001d64c47223 */ /* 0x080fe200000100c4 */
[----:B------:R-:W-:Y:S02]  /*20c0*/  HADD2.F32 R28, -RZ, R115.H0_H0 ;  /* 0x20000073ff1c7230 */ /* 0x000fe40000004100 */
[----:B------:R-:W2:Y:S04]  /*20d0*/  LDL.S16 R115, [R1+0xac] ;  /* 0x0000ac0001737983 */ /* 0x000ea80000100600 */
[----:B------:R-:W3:Y:S01]  /*20e0*/  LDL.LU R100, [R1+0x24] ;  /* 0x0000240001647983 */ /* 0x000ee20000300800 */
[C---:B------:R-:W-:Y:S01]  /*20f0*/  FFMA.FTZ R108, R104.reuse, R29, R108 ;  /* 0x0000001d686c7223 */ /* 0x040fe2000001006c */
[----:B------:R-:W-:Y:S01]  /*2100*/  FFMA.FTZ R28, R104, R28, R43 ;  /* 0x0000001c681c7223 */ /* 0x000fe2000001002b */
[----:B------:R-:W-:Y:S01]  /*2110*/  FADD.FTZ R97, -R168, R97 ;  /* 0x00000061a8617221 */ /* 0x000fe20000010100 */
[----:B------:R-:W-:-:S02]  /*2120*/  HADD2.F32 R43, -RZ, R130.H0_H0 ;  /* 0x20000082ff2b7230 */ /* 0x000fc40000004100 */
[----:B------:R0:W-:Y:S04]  /*2130*/  STL [R1+0x20], R108 ;  /* 0x0000206c01007387 */ /* 0x0001e80000100800 */
[----:B------:R-:W4:Y:S01]  /*2140*/  LDL.S16 R114, [R1+0xae] ;  /* 0x0000ae0001727983 */ /* 0x000f220000100600 */
[----:B------:R-:W-:Y:S01]  /*2150*/  FMUL.FTZ R96, R101, R43 ;  /* 0x0000002b65607220 */ /* 0x000fe20000410000 */
[----:B------:R-:W-:Y:S02]  /*2160*/  HADD2.F32 R43, -RZ, R131.H0_H0 ;  /* 0x20000083ff2b7230 */ /* 0x000fe40000004100 */
[----:B------:R-:W4:Y:S01]  /*2170*/  LDL.LU R131, [R1+0x28] ;  /* 0x0000280001837983 */ /* 0x000f220000300800 */
[----:B0-----:R-:W-:-:S03]  /*2180*/  FMUL.FTZ R108, R111, R97 ;  /* 0x000000616f6c7220 */ /* 0x001fc60000410000 */
[----:B------:R-:W4:Y:S01]  /*2190*/  LDL.S16 R130, [R1+0xa8] ;  /* 0x0000a80001827983 */ /* 0x000f220000100600 */
[----:B------:R-:W-:-:S03]  /*21a0*/  FADD.FTZ R228, R228, R104 ;  /* 0x00000068e4e47221 */ /* 0x000fc60000010000 */
[----:B------:R-:W4:Y:S01]  /*21b0*/  LDL.S16 R104, [R1+0xaa] ;  /* 0x0000aa0001687983 */ /* 0x000f220000100600 */
[----:B---3--:R-:W-:-:S05]  /*21c0*/  FFMA.FTZ R100, R105, R108, R100 ;  /* 0x0000006c69647223 */ /* 0x008fca0000010064 */
[----:B------:R0:W-:Y:S04]  /*21d0*/  STL [R1+0x24], R100 ;  /* 0x0000246401007387 */ /* 0x0001e80000100800 */
[----:B0-----:R-:W3:Y:S01]  /*21e0*/  LDL.LU R100, [R1+0x2c] ;  /* 0x00002c0001647983 */ /* 0x001ee20000300800 */
[----:B------:R-:W-:Y:S01]  /*21f0*/  FFMA.FTZ R43, R105, R43, R96 ;  /* 0x0000002b692b7223 */ /* 0x000fe20000010060 */
[----:B--2---:R-:W-:Y:S02]  /*2200*/  HADD2.F32 R96, -RZ, R115.H0_H0 ;  /* 0x20000073ff607230 */ /* 0x004fe40000004100 */
[----:B------:R-:W-:-:S03]  /*2210*/  FADD.FTZ R98, -R168, R98 ;  /* 0x00000062a8627221 */ /* 0x000fc60000010100 */
[----:B------:R-:W-:Y:S01]  /*2220*/  FMUL.FTZ R97, R102, R96 ;  /* 0x0000006066617220 */ /* 0x000fe20000410000 */
[----:B----4-:R-:W-:Y:S02]  /*2230*/  HADD2.F32 R96, -RZ, R114.H0_H0 ;  /* 0x20000072ff607230 */ /* 0x010fe40000004100 */
[----:B------:R-:W-:Y:S01]  /*2240*/  FADD.FTZ R99, -R168, R99 ;  /* 0x00000063a8637221 */ /* 0x000fe20000010100 */
[C---:B------:R-:W-:Y:S02]  /*2250*/  FMUL.FTZ R114, R111.reuse, R98 ;  /* 0x000000626f727220 */ /* 0x040fe40000410000 */
[C---:B------:R-:W-:Y:S01]  /*2260*/  FFMA.FTZ R115, R106.reuse, R96, R97 ;  /* 0x000000606a737223 */ /* 0x040fe20000010061 */
[----:B------:R-:W-:Y:S02]  /*2270*/  HADD2.F32 R96, -RZ, R130.H0_H0 ;  /* 0x20000082ff607230 */ /* 0x000fe40000004100 */
[----:B------:R-:W-:Y:S01]  /*2280*/  FMUL.FTZ R130, R111, R99 ;  /* 0x000000636f827220 */ /* 0x000fe20000410000 */
[----:B------:R-:W-:-:S02]  /*2290*/  FFMA.FTZ R131, R106, R114, R131 ;  /* 0x000000726a837223 */ /* 0x000fc40000010083 */
[----:B------:R-:W-:-:S03]  /*22a0*/  FMUL.FTZ R97, R103, R96 ;  /* 0x0000006067617220 */ /* 0x000fc60000410000 */
[----:B------:R0:W-:Y:S01]  /*22b0*/  STL [R1+0x28], R131 ;  /* 0x0000288301007387 */ /* 0x0001e20000100800 */
[----:B------:R-:W-:-:S05]  /*22c0*/  HADD2.F32 R96, -RZ, R104.H0_H0 ;  /* 0x20000068ff607230 */ /* 0x000fca0000004100 */
[----:B0-----:R-:W-:Y:S01]  /*22d0*/  FFMA.FTZ R131, R107, R96, R97 ;  /* 0x000000606b837223 */ /* 0x001fe20000010061 */
        /* <DEDUP_REMOVED lines=10> */
[----:B------:R-:W-:Y:S01]  /*2380*/  FADD.FTZ R162, R162, R102 ;  /* 0x00000066a2a27221 */ /* 0x000fe20000010000 */
[----:B------:R-:W-:Y:S01]  /*2390*/  FFMA.FTZ R198, R102, R114, R198 ;  /* 0x0000007266c67223 */ /* 0x000fe200000100c6 */
[----:B------:R-:W-:Y:S01]  /*23a0*/  FADD.FTZ R231, R231, R107 ;  /* 0x0000006be7e77221 */ /* 0x000fe20000010000 */
[----:B------:R-:W-:Y:S01]  /*23b0*/  FADD.FTZ R163, R163, R103 ;  /* 0x00000067a3a37221 */ /* 0x000fe20000010000 */
[-C--:B------:R-:W-:Y:S01]  /*23c0*/  FFMA.FTZ R199, R103, R130.reuse, R199 ;  /* 0x0000008267c77223 */ /* 0x080fe200000100c7 */
[----:B------:R-:W-:Y:S01]  /*23d0*/  IADD3 R171, PT, PT, R171, 0x20, RZ ;  /* 0x00000020abab7810 */ /* 0x000fe20007ffe0ff */
[----:B------:R-:W-:Y:S01]  /*23e0*/  FADD.FTZ R169, R96, R131 ;  /* 0x0000008360a97221 */ /* 0x000fe20000010000 */
[----:B------:R-:W-:Y:S01]  /*23f0*/  FFMA.FTZ R170, R130, R131, R97 ;  /* 0x0000008382aa7223 */ /* 0x000fe20000010061 */
[----:B---3--:R-:W-:-:S05]  /*2400*/  FFMA.FTZ R100, R107, R130, R100 ;  /* 0x000000826b647223 */ /* 0x008fca0000010064 */
[----:B------:R0:W-:Y:S02]  /*2410*/  STL [R1+0x2c], R100 ;  /* 0x00002c6401007387 */ /* 0x0001e40000100800 */
.L_x_4702:
[----:B------:R-:W-:Y:S05]  /*2420*/  BSYNC.RECONVERGENT B1 ;  /* 0x0000000000017941 */ /* 0x000fea0003800200 */
.L_x_4701:
[----:B------:R-:W-:Y:S04]  /*2430*/  BSSY.RECONVERGENT B1, `(.L_x_4703) ;  /* 0x0000059000017945 */ /* 0x000fe80003800200 */
[----:B------:R-:W-:Y:S05]  /*2440*/  @!P6 BRA `(.L_x_4704) ;  /* 0x00000004005ce947 */ /* 0x000fea0003800000 */
[----:B------:R-:W1:Y:S01]  /*2450*/  LDC.64 R26, c[0x0][0x3a8] ;  /* 0x0000ea00ff1a7b82 */ /* 0x000e620000000a00 */
[----:B------:R-:W-:Y:S01]  /*2460*/  ISETP.NE.U32.AND P0, PT, RZ, UR10, PT ;  /* 0x0000000aff007c0c */ /* 0x000fe2000bf05070 */
[----:B------:R-:W2:Y:S03]  /*2470*/  LDL.S16 R41, [R1+0xa4] ;  /* 0x0000a40001297983 */ /* 0x000ea60000100600 */
[----:B------:R-:W-:Y:S01]  /*2480*/  ISETP.NE.AND.EX P0, PT, RZ, UR11, PT, P0 ;  /* 0x0000000bff007c0c */ /* 0x000fe2000bf05300 */
[----:B------:R-:W3:Y:S01]  /*2490*/  LDL.LU R42, [R1+0x10] ;  /* 0x00001000012a7983 */ /* 0x000ee20000300800 */
[----:B------:R-:W-:Y:S01]  /*24a0*/  ISETP.NE.U32.AND P1, PT, RZ, UR24, PT ;  /* 0x00000018ff007c0c */ /* 0x000fe2000bf25070 */
[----:B0-----:R-:W0:Y:S02]  /*24b0*/  LDC.64 R100, c[0x0][0x430] ;  /* 0x00010c00ff647b82 */ /* 0x001e240000000a00 */
[----:B------:R-:W4:Y:S06]  /*24c0*/  LDL.S16 R132, [R1+0xa0] ;  /* 0x0000a00001847983 */ /* 0x000f2c0000100600 */
[----:B------:R-:W0:Y:S01]  /*24d0*/  LDC.64 R116, c[0x0][0x3b0] ;  /* 0x0000ec00ff747b82 */ /* 0x000e220000000a00 */
[----:B-1----:R-:W-:-:S07]  /*24e0*/  IMAD.WIDE.U32 R26, R171, 0x10, R26 ;  /* 0x00000010ab1a7825 */ /* 0x002fce00078e001a */
[----:B------:R-:W1:Y:S01]  /*24f0*/  LDC.64 R104, c[0x0][0x428] ;  /* 0x00010a00ff687b82 */ /* 0x000e620000000a00 */
[----:B------:R-:W4:Y:S04]  /*2500*/  LDL.S16 R133, [R1+0xa2] ;  /* 0x0000a20001857983 */ /* 0x000f280000100600 */
[----:B------:R0:W3:Y:S01]  /*2510*/  LDG.E.128 R96, desc[UR8][R26.64] ;  /* 0x000000081a607981 */ /* 0x0000e2000c1e1d00 */
[----:B------:R-:W-:Y:S01]  /*2520*/  ISETP.NE.AND.EX P1, PT, RZ, UR25, PT, P1 ;  /* 0x00000019ff007c0c */ /* 0x000fe2000bf25310 */
[----:B0-----:R-:W-:-:S06]  /*2530*/  IMAD.WIDE.U32 R100, R171, 0x10, R100 ;  /* 0x00000010ab647825 */ /* 0x001fcc00078e0064 */
[----:B------:R-:W4:Y:S01]  /*2540*/  LDG.E.128 R100, desc[UR8][R100.64] ;  /* 0x0000000864647981 */ /* 0x000f22000c1e1d00 */
[----:B------:R-:W0:Y:S01]  /*2550*/  @P0 LDC.64 R26, c[0x0][0x3b8] ;  /* 0x0000ee00ff1a0b82 */ /* 0x000e220000000a00 */
[----:B-1----:R-:W-:-:S06]  /*2560*/  IMAD.WIDE.U32 R104, R171, 0x10, R104 ;  /* 0x00000010ab687825 */ /* 0x002fcc00078e0068 */
[----:B------:R-:W4:Y:S01]  /*2570*/  LDG.E.128 R104, desc[UR8][R104.64] ;  /* 0x0000000868687981 */ /* 0x000f22000c1e1d00 */
[----:B0-----:R-:W-:-:S05]  /*2580*/  @P0 IMAD.WIDE.U32 R26, R171, 0x4, R26 ;  /* 0x00000004ab1a0825 */ /* 0x001fca00078e001a */
        /* <DEDUP_REMOVED lines=18> */
[----:B------:R-:W-:-:S03]  /*26b0*/  HADD2.F32 R41, -RZ, R132.H0_H0 ;  /* 0x20000084ff297230 */ /* 0x000fc60000004100 */
[----:B------:R0:W-:Y:S04]  /*26c0*/  STL [R1+0x10], R42 ;  /* 0x0000102a01007387 */ /* 0x0001e80000100800 */
[----:B------:R-:W4:Y:S01]  /*26d0*/  LDL.S16 R116, [R1+0x9e] ;  /* 0x00009e0001747983 */ /* 0x000f220000100600 */
[----:B0-----:R-:W-:Y:S01]  /*26e0*/  FADD.FTZ R42, -R168, R97 ;  /* 0x00000061a82a7221 */ /* 0x001fe20000010100 */
[----:B------:R-:W-:-:S03]  /*26f0*/  FMUL.FTZ R96, R101, R41 ;  /* 0x0000002965607220 */ /* 0x000fc60000410000 */
[----:B------:R-:W-:Y:S01]  /*2700*/  FMUL.FTZ R42, R111, R42 ;  /* 0x0000002a6f2a7220 */ /* 0x000fe20000410000 */
[----:B------:R-:W-:Y:S02]  /*2710*/  HADD2.F32 R41, -RZ, R133.H0_H0 ;  /* 0x20000085ff297230 */ /* 0x000fe40000004100 */
[----:B------:R-:W4:Y:S01]  /*2720*/  LDL.LU R133, [R1+0x18] ;  /* 0x0000180001857983 */ /* 0x000f220000300800 */
[----:B------:R-:W-:-:S03]  /*2730*/  FADD.FTZ R224, R224, R104 ;  /* 0x00000068e0e07221 */ /* 0x000fc60000010000 */
[----:B------:R-:W4:Y:S04]  /*2740*/  LDL.S16 R132, [R1+0x98] ;  /* 0x0000980001847983 */ /* 0x000f280000100600 */
        /* <DEDUP_REMOVED lines=39> */
.L_x_4704:
[----:B------:R-:W-:Y:S05]  /*29c0*/  BSYNC.RECONVERGENT B1 ;  /* 0x0000000000017941 */ /* 0x000fea0003800200 */
.L_x_4703:
[----:B------:R-:W-:Y:S04]  /*29d0*/  BSSY.RECONVERGENT B1, `(.L_x_4705) ;  /* 0x0000059000017945 */ /* 0x000fe80003800200 */
[----:B------:R-:W-:Y:S05]  /*29e0*/  @!P5 BRA `(.L_x_4706) ;  /* 0x00000004005cd947 */ /* 0x000fea0003800000 */
[----:B------:R-:W2:Y:S01]  /*29f0*/  LDC.64 R24, c[0x0][0x3a8] ;  /* 0x0000ea00ff187b82 */ /* 0x000ea20000000a00 */
[----:B------:R-:W-:Y:S01]  /*2a00*/  ISETP.NE.U32.AND P0, PT, RZ, UR10, PT ;  /* 0x0000000aff007c0c */ /* 0x000fe2000bf05070 */
[----:B------:R-:W3:Y:S03]  /*2a10*/  LDL.S16 R39, [R1+0x94] ;  /* 0x0000940001277983 */ /* 0x000ee60000100600 */
[----:B------:R-:W-:Y:S01]  /*2a20*/  ISETP.NE.AND.EX P0, PT, RZ, UR11, PT, P0 ;  /* 0x0000000bff007c0c */ /* 0x000fe2000bf05300 */
[----:B------:R-:W4:Y:S01]  /*2a30*/  LDL.LU R40, [R1] ;  /* 0x0000000001287983 */ /* 0x000f220000300800 */
[----:B------:R-:W-:Y:S01]  /*2a40*/  ISETP.NE.U32.AND P1, PT, RZ, UR24, PT ;  /* 0x00000018ff007c0c */ /* 0x000fe2000bf25070 */
[----:B01----:R-:W0:Y:S02]  /*2a50*/  LDC.64 R100, c[0x0][0x430] ;  /* 0x00010c00ff647b82 */ /* 0x003e240000000a00 */
[----:B------:R-:W4:Y:S06]  /*2a60*/  LDL.S16 R134, [R1+0x90] ;  /* 0x0000900001867983 */ /* 0x000f2c0000100600 */
[----:B------:R-:W1:Y:S01]  /*2a70*/  LDC.64 R118, c[0x0][0x3b0] ;  /* 0x0000ec00ff767b82 */ /* 0x000e620000000a00 */
[----:B--2---:R-:W-:-:S07]  /*2a80*/  IMAD.WIDE.U32 R24, R171, 0x10, R24 ;  /* 0x00000010ab187825 */ /* 0x004fce00078e0018 */
[----:B------:R-:W2:Y:S01]  /*2a90*/  LDC.64 R104, c[0x0][0x428] ;  /* 0x00010a00ff687b82 */ /* 0x000ea20000000a00 */
[----:B------:R-:W4:Y:S04]  /*2aa0*/  LDL.S16 R135, [R1+0x92] ;  /* 0x0000920001877983 */ /* 0x000f280000100600 */
[----:B------:R1:W4:Y:S01]  /*2ab0*/  LDG.E.128 R96, desc[UR8][R24.64] ;  /* 0x0000000818607981 */ /* 0x000322000c1e1d00 */
[----:B------:R-:W-:Y:S01]  /*2ac0*/  ISETP.NE.AND.EX P1, PT, RZ, UR25, PT, P1 ;  /* 0x00000019ff007c0c */ /* 0x000fe2000bf25310 */
[----:B0-----:R-:W-:-:S06]  /*2ad0*/  IMAD.WIDE.U32 R100, R171, 0x10, R100 ;  /* 0x00000010ab647825 */ /* 0x001fcc00078e0064 */
[----:B------:R-:W4:Y:S01]  /*2ae0*/  LDG.E.128 R100, desc[UR8][R100.64] ;  /* 0x0000000864647981 */ /* 0x000f22000c1e1d00 */
[----:B-1----:R-:W0:Y:S01]  /*2af0*/  @P0 LDC.64 R24, c[0x0][0x3b8] ;  /* 0x0000ee00ff180b82 */ /* 0x002e220000000a00 */
[----:B--2---:R-:W-:-:S06]  /*2b00*/  IMAD.WIDE.U32 R104, R171, 0x10, R104 ;  /* 0x00000010ab687825 */ /* 0x004fcc00078e0068 */
[----:B------:R-:W2:Y:S01]  /*2b10*/  LDG.E.128 R104, desc[UR8][R104.64] ;  /* 0x0000000868687981 */ /* 0x000ea2000c1e1d00 */
[----:B0-----:R-:W-:-:S05]  /*2b20*/  @P0 IMAD.WIDE.U32 R24, R171, 0x4, R24 ;  /* 0x00000004ab180825 */ /* 0x001fca00078e0018 */
[----:B------:R0:W5:Y:S02]  /*2b30*/  @P0 LDG.E R5, desc[UR8][R24.64] ;  /* 0x0000000818050981 */ /* 0x000164000c1e1900 */
[----:B0-----:R-:W0:Y:S02]  /*2b40*/  @P1 LDC.64 R24, c[0x0][0x438] ;  /* 0x00010e00ff181b82 */ /* 0x001e240000000a00 */
[----:B0-----:R-:W-:-:S05]  /*2b50*/  @P1 IMAD.WIDE.U32 R24, R171, 0x10, R24 ;  /* 0x00000010ab181825 */ /* 0x001fca00078e0018 */
[----:B------:R0:W5:Y:S02]  /*2b60*/  @P1 LDG.E.128 R68, desc[UR8][R24.64] ;  /* 0x0000000818441981 */ /* 0x000164000c1e1d00 */
[----:B0-----:R-:W-:Y:S02]  /*2b70*/  IMAD.WIDE.U32 R24, R171, 0x4, R118 ;  /* 0x00000004ab187825 */ /* 0x001fe400078e0076 */
[----:B------:R-:W2:Y:S04]  /*2b80*/  LDL.S16 R119, [R1+0x96] ;  /* 0x0000960001777983 */ /* 0x000ea80000100600 */
[----:B------:R3:W5:Y:S02]  /*2b90*/  LDG.E R4, desc[UR8][R24.64] ;  /* 0x0000000818047981 */ /* 0x000764000c1e1900 */
[----:B---3--:R-:W-:-:S02]  /*2ba0*/  HADD2.F32 R24, -RZ, R39.H0_H0 ;  /* 0x20000027ff187230 */ /* 0x008fc40000004100 */
[----:B----4-:R-:W-:-:S04]  /*2bb0*/  FADD.FTZ R25, -R168, R96 ;  /* 0x00000060a8197221 */ /* 0x010fc80000010100 */
[----:B-----5:R-:W-:Y:S01]  /*2bc0*/  FMUL.FTZ R25, R111, R25 ;  /* 0x000000196f197220 */ /* 0x020fe20000410000 */
[----:B------:R-:W-:Y:S01]  /*2bd0*/  FMUL.FTZ R39, R100, R24 ;  /* 0x0000001864277220 */ /* 0x000fe20000410000 */
[----:B------:R-:W-:Y:S02]  /*2be0*/  FADD.FTZ R152, R152, R100 ;  /* 0x0000006498987221 */ /* 0x000fe40000010000 */
[-C--:B------:R-:W-:Y:S01]  /*2bf0*/  FFMA.FTZ R188, R100, R25.reuse, R188 ;  /* 0x0000001964bc7223 */ /* 0x080fe200000100bc */
[----:B--2---:R-:W-:Y:S02]  /*2c00*/  HADD2.F32 R24, -RZ, R119.H0_H0 ;  /* 0x20000077ff187230 */ /* 0x004fe40000004100 */
[----:B------:R-:W2:Y:S04]  /*2c10*/  LDL.S16 R119, [R1+0x8c] ;  /* 0x00008c0001777983 */ /* 0x000ea80000100600 */
[----:B------:R-:W3:Y:S01]  /*2c20*/  LDL.LU R100, [R1+0x4] ;  /* 0x0000040001647983 */ /* 0x000ee20000300800 */
[C---:B------:R-:W-:Y:S01]  /*2c30*/  FFMA.FTZ R40, R104.reuse, R25, R40 ;  /* 0x0000001968287223 */ /* 0x040fe20000010028 */
[----:B------:R-:W-:Y:S01]  /*2c40*/  FFMA.FTZ R24, R104, R24, R39 ;  /* 0x0000001868187223 */ /* 0x000fe20000010027 */
[----:B------:R-:W-:-:S03]  /*2c50*/  HADD2.F32 R39, -RZ, R134.H0_H0 ;  /* 0x20000086ff277230 */ /* 0x000fc60000004100 */
[----:B------:R0:W-:Y:S04]  /*2c60*/  STL [R1], R40 ;  /* 0x0000002801007387 */ /* 0x0001e80000100800 */
        /* <DEDUP_REMOVED lines=47> */
.L_x_4706:
[----:B------:R-:W-:Y:S05]  /*2f60*/  BSYNC.RECONVERGENT B1 ;  /* 0x0000000000017941 */ /* 0x000fea0003800200 */
.L_x_4705:
[----:B------:R-:W-:Y:S04]  /*2f70*/  BSSY.RECONVERGENT B1, `(.L_x_4707) ;  /* 0x0000051000017945 */ /* 0x000fe80003800200 */
[----:B------:R-:W-:Y:S05]  /*2f80*/  @!P3 BRA `(.L_x_4708) ;  /* 0x00000004003cb947 */ /* 0x000fea0003800000 */
[----:B------:R-:W3:Y:S01]  /*2f90*/  LDC.64 R22, c[0x0][0x3a8] ;  /* 0x0000ea00ff167b82 */ /* 0x000ee20000000a00 */
[----:B------:R-:W4:Y:S04]  /*2fa0*/  LDL.S16 R37, [R1+0x84] ;  /* 0x0000840001257983 */ /* 0x000f280000100600 */
[----:B------:R-:W4:Y:S03]  /*2fb0*/  LDL.S16 R38, [R1+0x86] ;  /* 0x0000860001267983 */ /* 0x000f260000100600 */
[----:B012---:R-:W0:Y:S01]  /*2fc0*/  LDC.64 R100, c[0x0][0x430] ;  /* 0x00010c00ff647b82 */ /* 0x007e220000000a00 */
[----:B------:R-:W2:Y:S04]  /*2fd0*/  LDL.S16 R136, [R1+0x80] ;  /* 0x0000800001887983 */ /* 0x000ea80000100600 */
[----:B------:R-:W2:Y:S01]  /*2fe0*/  LDL.S16 R137, [R1+0x82] ;  /* 0x0000820001897983 */ /* 0x000ea20000100600 */
[----:B------:R-:W-:-:S02]  /*2ff0*/  ISETP.NE.U32.AND P0, PT, RZ, UR10, PT ;  /* 0x0000000aff007c0c */ /* 0x000fc4000bf05070 */
[----:B------:R-:W1:Y:S02]  /*3000*/  LDC.64 R104, c[0x0][0x428] ;  /* 0x00010a00ff687b82 */ /* 0x000e640000000a00 */
[----:B------:R-:W-:Y:S01]  /*3010*/  ISETP.NE.AND.EX P0, PT, RZ, UR11, PT, P0 ;  /* 0x0000000bff007c0c */ /* 0x000fe2000bf05300 */
[----:B---3--:R-:W-:Y:S01]  /*3020*/  IMAD.WIDE.U32 R22, R171, 0x10, R22 ;  /* 0x00000010ab167825 */ /* 0x008fe200078e0016 */
[----:B------:R-:W-:-:S04]  /*3030*/  ISETP.NE.U32.AND P1, PT, RZ, UR24, PT ;  /* 0x00000018ff007c0c */ /* 0x000fc8000bf25070 */
[----:B------:R-:W3:Y:S01]  /*3040*/  LDC.64 R120, c[0x0][0x3b0] ;  /* 0x0000ec00ff787b82 */ /* 0x000ee20000000a00 */
[----:B------:R1:W2:Y:S01]  /*3050*/  LDG.E.128 R96, desc[UR8][R22.64] ;  /* 0x0000000816607981 */ /* 0x0002a2000c1e1d00 */
[----:B0-----:R-:W-:-:S06]  /*3060*/  IMAD.WIDE.U32 R100, R171, 0x10, R100 ;  /* 0x00000010ab647825 */ /* 0x001fcc00078e0064 */
[----:B------:R-:W2:Y:S01]  /*3070*/  LDG.E.128 R100, desc[UR8][R100.64] ;  /* 0x0000000864647981 */ /* 0x000ea2000c1e1d00 */
[----:B-1----:R-:W0:Y:S01]  /*3080*/  @P0 LDC.64 R22, c[0x0][0x3b8] ;  /* 0x0000ee00ff160b82 */ /* 0x002e220000000a00 */
[----:B------:R-:W-:-:S06]  /*3090*/  IMAD.WIDE.U32 R104, R171, 0x10, R104 ;  /* 0x00000010ab687825 */ /* 0x000fcc00078e0068 */
[----:B------:R-:W2:Y:S01]  /*30a0*/  LDG.E.128 R104, desc[UR8][R104.64] ;  /* 0x0000000868687981 */ /* 0x000ea2000c1e1d00 */
[----:B------:R-:W-:Y:S01]  /*30b0*/  ISETP.NE.AND.EX P1, PT, RZ, UR25, PT, P1 ;  /* 0x00000019ff007c0c */ /* 0x000fe2000bf25310 */
[----:B0-----:R-:W-:-:S05]  /*30c0*/  @P0 IMAD.WIDE.U32 R22, R171, 0x4, R22 ;  /* 0x00000004ab160825 */ /* 0x001fca00078e0016 */
[----:B------:R0:W5:Y:S07]  /*30d0*/  @P0 LDG.E R3, desc[UR8][R22.64] ;  /* 0x0000000816030981 */ /* 0x00016e000c1e1900 */
[----:B0-----:R-:W0:Y:S02]  /*30e0*/  @P1 LDC.64 R22, c[0x0][0x438] ;  /* 0x00010e00ff161b82 */ /* 0x001e240000000a00 */
[----:B0-----:R-:W-:-:S05]  /*30f0*/  @P1 IMAD.WIDE.U32 R22, R171, 0x10, R22 ;  /* 0x00000010ab161825 */ /* 0x001fca00078e0016 */
[----:B------:R3:W5:Y:S02]  /*3100*/  @P1 LDG.E.128 R72, desc[UR8][R22.64] ;  /* 0x0000000816481981 */ /* 0x000764000c1e1d00 */
[----:B---3--:R-:W-:Y:S02]  /*3110*/  IMAD.WIDE.U32 R22, R171, 0x4, R120 ;  /* 0x00000004ab167825 */ /* 0x008fe400078e0078 */
[----:B------:R-:W3:Y:S04]  /*3120*/  LDL.S16 R121, [R1+0x7c] ;  /* 0x00007c0001797983 */ /* 0x000ee80000100600 */
[----:B------:R4:W5:Y:S04]  /*3130*/  LDG.E R2, desc[UR8][R22.64] ;  /* 0x0000000816027981 */ /* 0x000968000c1e1900 */
[----:B------:R-:W3:Y:S01]  /*3140*/  LDL.S16 R120, [R1+0x7e] ;  /* 0x00007e0001787983 */ /* 0x000ee20000100600 */
[----:B----4-:R-:W-:-:S02]  /*3150*/  HADD2.F32 R22, -RZ, R37.H0_H0 ;  /* 0x20000025ff167230 */ /* 0x010fc40000004100 */
[----:B--2---:R-:W-:-:S04]  /*3160*/  FADD.FTZ R23, -R168, R96 ;  /* 0x00000060a8177221 */ /* 0x004fc80000010100 */
[----:B-----5:R-:W-:Y:S01]  /*3170*/  FMUL.FTZ R23, R111, R23 ;  /* 0x000000176f177220 */ /* 0x020fe20000410000 */
[----:B------:R-:W-:Y:S01]  /*3180*/  FMUL.FTZ R37, R100, R22 ;  /* 0x0000001664257220 */ /* 0x000fe20000410000 */
[----:B------:R-:W-:Y:S02]  /*3190*/  HADD2.F32 R22, -RZ, R38.H0_H0 ;  /* 0x20000026ff167230 */ /* 0x000fe40000004100 */
[----:B------:R-:W-:-:S03]  /*31a0*/  FADD.FTZ R148, R148, R100 ;  /* 0x0000006494947221 */ /* 0x000fc60000010000 */
[----:B------:R-:W-:Y:S01]  /*31b0*/  FFMA.FTZ R22, R104, R22, R37 ;  /* 0x0000001668167223 */ /* 0x000fe20000010025 */
[----:B------:R-:W-:Y:S01]  /*31c0*/  FADD.FTZ R216, R216, R104 ;  /* 0x00000068d8d87221 */ /* 0x000fe20000010000 */
[-C--:B------:R-:W-:Y:S02]  /*31d0*/  FFMA.FTZ R248, R104, R23.reuse, R248 ;  /* 0x0000001768f87223 */ /* 0x080fe400000100f8 */
[----:B------:R-:W2:Y:S01]  /*31e0*/  LDL.S16 R104, [R1+0x78] ;  /* 0x0000780001687983 */ /* 0x000ea20000100600 */
[----:B------:R-:W-:-:S03]  /*31f0*/  FFMA.FTZ R184, R100, R23, R184 ;  /* 0x0000001764b87223 */ /* 0x000fc600000100b8 */
[----:B------:R-:W4:Y:S01]  /*3200*/  LDL.S16 R100, [R1+0x7a] ;  /* 0x00007a0001647983 */ /* 0x000f220000100600 */
[----:B------:R-:W-:-:S05]  /*3210*/  HADD2.F32 R37, -RZ, R136.H0_H0 ;  /* 0x20000088ff257230 */ /* 0x000fca0000004100 */
[----:B------:R-:W-:Y:S01]  /*3220*/  FMUL.FTZ R96, R101, R37 ;  /* 0x0000002565607220 */ /* 0x000fe20000410000 */
[----:B------:R-:W-:-:S05]  /*3230*/  HADD2.F32 R37, -RZ, R137.H0_H0 ;  /* 0x20000089ff257230 */ /* 0x000fca0000004100 */
[----:B------:R-:W-:Y:S01]  /*3240*/  FFMA.FTZ R37, R105, R37, R96 ;  /* 0x0000002569257223 */ /* 0x000fe20000010060 */
[C---:B------:R-:W-:Y:S01]  /*3250*/  FADD.FTZ R38, -R168.reuse, R97 ;  /* 0x00000061a8267221 */ /* 0x040fe20000010100 */
[----:B------:R-:W-:-:S03]  /*3260*/  FADD.FTZ R98, -R168, R98 ;  /* 0x00000062a8627221 */ /* 0x000fc60000010100 */
[----:B------:R-:W-:Y:S01]  /*3270*/  FMUL.FTZ R38, R111, R38 ;  /* 0x000000266f267220 */ /* 0x000fe20000410000 */
[----:B------:R-:W-:-:S04]  /*3280*/  FADD.FTZ R99, -R168, R99 ;  /* 0x00000063a8637221 */ /* 0x000fc80000010100 */
[----:B------:R-:W-:Y:S01]  /*3290*/  FMUL.FTZ R136, R111, R99 ;  /* 0x000000636f887220 */ /* 0x000fe20000410000 */
[----:B------:R-:W-:Y:S01]  /*32a0*/  FADD.FTZ R217, R217, R105 ;  /* 0x00000069d9d97221 */ /* 0x000fe20000010000 */
[-C--:B------:R-:W-:Y:S01]  /*32b0*/  FFMA.FTZ R249, R105, R38.reuse, R249 ;  /* 0x0000002669f97223 */ /* 0x080fe200000100f9 */
[----:B------:R-:W-:Y:S01]  /*32c0*/  FADD.FTZ R149, R149, R101 ;  /* 0x0000006595957221 */ /* 0x000fe20000010000 */
[----:B------:R-:W-:Y:S01]  /*32d0*/  FFMA.FTZ R185, R101, R38, R185 ;  /* 0x0000002665b97223 */ /* 0x000fe200000100b9 */
[----:B------:R-:W-:Y:S01]  /*32e0*/  FADD.FTZ R218, R218, R106 ;  /* 0x0000006adada7221 */ /* 0x000fe20000010000 */
[----:B------:R-:W-:Y:S01]  /*32f0*/  FADD.FTZ R150, R150, R102 ;  /* 0x0000006696967221 */ /* 0x000fe20000010000 */
[----:B------:R-:W-:Y:S01]  /*3300*/  FADD.FTZ R219, R219, R107 ;  /* 0x0000006bdbdb7221 */ /* 0x000fe20000010000 */
[----:B---3--:R-:W-:-:S05]  /*3310*/  HADD2.F32 R96, -RZ, R121.H0_H0 ;  /* 0x20000079ff607230 */ /* 0x008fca0000004100 */
[----:B------:R-:W-:Y:S01]  /*3320*/  FMUL.FTZ R97, R102, R96 ;  /* 0x0000006066617220 */ /* 0x000fe20000410000 */
[----:B------:R-:W-:-:S05]  /*3330*/  HADD2.F32 R96, -RZ, R120.H0_H0 ;  /* 0x20000078ff607230 */ /* 0x000fca0000004100 */
[C---:B------:R-:W-:Y:S01]  /*3340*/  FFMA.FTZ R121, R106.reuse, R96, R97 ;  /* 0x000000606a797223 */ /* 0x040fe20000010061 */
[----:B------:R-:W-:Y:S01]  /*3350*/  FMUL.FTZ R120, R111, R98 ;  /* 0x000000626f787220 */ /* 0x000fe20000410000 */
[-C--:B------:R-:W-:Y:S01]  /*3360*/  FFMA.FTZ R251, R107, R136.reuse, R251 ;  /* 0x000000886bfb7223 */ /* 0x080fe200000100fb */
[----:B------:R-:W-:Y:S01]  /*3370*/  FADD.FTZ R151, R151, R103 ;  /* 0x0000006797977221 */ /* 0x000fe20000010000 */
[----:B------:R-:W-:Y:S01]  /*3380*/  FFMA.FTZ R187, R103, R136, R187 ;  /* 0x0000008867bb7223 */ /* 0x000fe200000100bb */
[-C--:B------:R-:W-:Y:S01]  /*3390*/  FFMA.FTZ R250, R106, R120.reuse, R250 ;  /* 0x000000786afa7223 */ /* 0x080fe200000100fa */
[----:B------:R-:W-:Y:S01]  /*33a0*/  FFMA.FTZ R186, R102, R120, R186 ;  /* 0x0000007866ba7223 */ /* 0x000fe200000100ba */
[----:B------:R-:W-:Y:S01]  /*33b0*/  IADD3 R171, PT, PT, R171, 0x20, RZ ;  /* 0x00000020abab7810 */ /* 0x000fe20007ffe0ff */
[----:B--2---:R-:W-:-:S05]  /*33c0*/  HADD2.F32 R96, -RZ, R104.H0_H0 ;  /* 0x20000068ff607230 */ /* 0x004fca0000004100 */
[----:B------:R-:W-:Y:S01]  /*33d0*/  FMUL.FTZ R97, R103, R96 ;  /* 0x0000006067617220 */ /* 0x000fe20000410000 */
[----:B----4-:R-:W-:-:S05]  /*33e0*/  HADD2.F32 R96, -RZ, R100.H0_H0 ;  /* 0x20000064ff607230 */ /* 0x010fca0000004100 */
        /* <DEDUP_REMOVED lines=9> */
.L_x_4708:
[----:B------:R-:W-:Y:S05]  /*3480*/  BSYNC.RECONVERGENT B1 ;  /* 0x0000000000017941 */ /* 0x000fea0003800200 */
.L_x_4707:
        /* <DEDUP_REMOVED lines=81> */
.L_x_4710:
[----:B------:R-:W-:Y:S05]  /*39a0*/  BSYNC.RECONVERGENT B1 ;  /* 0x0000000000017941 */ /* 0x000fea0003800200 */
.L_x_4709:
[----:B------:R-:W-:Y:S01]  /*39b0*/  ISETP.GE.U32.AND P2, PT, R252, 0xe0, PT ;  /* 0x000000e0fc00780c */ /* 0x000fe20003f46070 */
[----:B------:R-:W-:-:S12]  /*39c0*/  BSSY.RECONVERGENT B1, `(.L_x_4711) ;  /* 0x0000051000017945 */ /* 0x000fd80003800200 */
[----:B------:R-:W-:Y:S05]  /*39d0*/  @!P2 BRA `(.L_x_4712) ;  /* 0x00000004003ca947 */ /* 0x000fea0003800000 */
[----:B------:R-:W-:Y:S01]  /*39e0*/  ISETP.NE.U32.AND P0, PT, RZ, UR24, PT ;  /* 0x00000018ff007c0c */ /* 0x000fe2000bf05070 */
[----:B------:R-:W3:Y:S01]  /*39f0*/  LDC.64 R32, c[0x0][0x3a8] ;  /* 0x0000ea00ff207b82 */ /* 0x000ee20000000a00 */
[----:B------:R-:W4:Y:S02]  /*3a00*/  LDL.S16 R34, [R1+0x64] ;  /* 0x0000640001227983 */ /* 0x000f240000100600 */
[----:B------:R-:W-:Y:S02]  /*3a10*/  ISETP.NE.AND.EX P0, PT, RZ, UR25, PT, P0 ;  /* 0x00000019ff007c0c */ /* 0x000fe4000bf05300 */
[----:B------:R-:W4:Y:S03]  /*3a20*/  LDL.S16 R140, [R1+0x60] ;  /* 0x00006000018c7983 */ /* 0x000f260000100600 */
[----:B012---:R-:W0:Y:S01]  /*3a30*/  LDC.64 R100, c[0x0][0x430] ;  /* 0x00010c00ff647b82 */ /* 0x007e220000000a00 */
[----:B------:R-:W2:Y:S07]  /*3a40*/  LDL.S16 R141, [R1+0x62] ;  /* 0x00006200018d7983 */ /* 0x000eae0000100600 */
[----:B------:R-:W1:Y:S01]  /*3a50*/  @P0 LDC.64 R124, c[0x0][0x438] ;  /* 0x00010e00ff7c0b82 */ /* 0x000e620000000a00 */
[----:B---3--:R-:W-:-:S07]  /*3a60*/  IMAD.WIDE.U32 R32, R171, 0x10, R32 ;  /* 0x00000010ab207825 */ /* 0x008fce00078e0020 */
[----:B------:R-:W3:Y:S01]  /*3a70*/  LDC.64 R104, c[0x0][0x428] ;  /* 0x00010a00ff687b82 */ /* 0x000ee20000000a00 */
[----:B------:R1:W2:Y:S01]  /*3a80*/  LDG.E.128 R96, desc[UR8][R32.64] ;  /* 0x0000000820607981 */ /* 0x0002a2000c1e1d00 */
[----:B0-----:R-:W-:-:S06]  /*3a90*/  IMAD.WIDE.U32 R100, R171, 0x10, R100 ;  /* 0x00000010ab647825 */ /* 0x001fcc00078e0064 */
[----:B------:R-:W2:Y:S01]  /*3aa0*/  LDG.E.128 R100, desc[UR8][R100.64] ;  /* 0x0000000864647981 */ /* 0x000ea2000c1e1d00 */
[C---:B-1----:R-:W-:Y:S02]  /*3ab0*/  @P0 IMAD.WIDE.U32 R32, R171.reuse, 0x10, R124 ;  /* 0x00000010ab200825 */ /* 0x042fe400078e007c */
[----:B------:R-:W0:Y:S03]  /*3ac0*/  LDC.64 R124, c[0x0][0x3b0] ;  /* 0x0000ec00ff7c7b82 */ /* 0x000e260000000a00 */
[----:B------:R1:W5:Y:S01]  /*3ad0*/  @P0 LDG.E.128 R80, desc[UR8][R32.64] ;  /* 0x0000000820500981 */ /* 0x000362000c1e1d00 */
[----:B------:R-:W-:Y:S01]  /*3ae0*/  ISETP.NE.U32.AND P0, PT, RZ, UR10, PT ;  /* 0x0000000aff007c0c */ /* 0x000fe2000bf05070 */
[----:B---3--:R-:W-:-:S03]  /*3af0*/  IMAD.WIDE.U32 R104, R171, 0x10, R104 ;  /* 0x00000010ab687825 */ /* 0x008fc600078e0068 */
[----:B------:R-:W-:-:S03]  /*3b00*/  ISETP.NE.AND.EX P0, PT, RZ, UR11, PT, P0 ;  /* 0x0000000bff007c0c */ /* 0x000fc6000bf05300 */
[----:B------:R-:W3:Y:S10]  /*3b10*/  LDG.E.128 R104, desc[UR8][R104.64] ;  /* 0x0000000868687981 */ /* 0x000ef4000c1e1d00 */
[----:B-1----:R-:W1:Y:S02]  /*3b20*/  @P0 LDC.64 R32, c[0x0][0x3b8] ;  /* 0x0000ee00ff200b82 */ /* 0x002e640000000a00 */
[----:B-1----:R-:W-:-:S05]  /*3b30*/  @P0 IMAD.WIDE.U32 R32, R171, 0x4, R32 ;  /* 0x00000004ab200825 */ /* 0x002fca00078e0020 */
[----:B------:R0:W5:Y:S02]  /*3b40*/  @P0 LDG.E R15, desc[UR8][R32.64] ;  /* 0x00000008200f0981 */ /* 0x000164000c1e1900 */
[----:B0-----:R-:W-:Y:S02]  /*3b50*/  IMAD.WIDE.U32 R32, R171, 0x4, R124 ;  /* 0x00000004ab207825 */ /* 0x001fe400078e007c */
[----:B------:R-:W3:Y:S04]  /*3b60*/  LDL.S16 R125, [R1+0x66] ;  /* 0x00006600017d7983 */ /* 0x000ee80000100600 */
[----:B------:R2:W5:Y:S04]  /*3b70*/  LDG.E R16, desc[UR8][R32.64] ;  /* 0x0000000820107981 */ /* 0x000568000c1e1900 */
[----:B------:R-:W3:Y:S01]  /*3b80*/  LDL.S16 R124, [R1+0x5e] ;  /* 0x00005e00017c7983 */ /* 0x000ee20000100600 */
[----:B----4-:R-:W-:-:S02]  /*3b90*/  HADD2.F32 R31, -RZ, R34.H0_H0 ;  /* 0x20000022ff1f7230 */ /* 0x010fc40000004100 */
[----:B--2---:R-:W-:-:S03]  /*3ba0*/  FADD.FTZ R33, -R168, R96 ;  /* 0x00000060a8217221 */ /* 0x004fc60000010100 */
[----:B------:R-:W-:Y:S01]  /*3bb0*/  FMUL.FTZ R34, R100, R31 ;  /* 0x0000001f64227220 */ /* 0x000fe20000410000 */
[----:B-----5:R-:W-:Y:S01]  /*3bc0*/  FMUL.FTZ R31, R111, R33 ;  /* 0x000000216f1f7220 */ /* 0x020fe20000410000 */
[----:B------:R-:W-:-:S03]  /*3bd0*/  FADD.FTZ R52, R52, R100 ;  /* 0x0000006434347221 */ /* 0x000fc60000010000 */
[-C--:B------:R-:W-:Y:S02]  /*3be0*/  FFMA.FTZ R176, R100, R31.reuse, R176 ;  /* 0x0000001f64b07223 */ /* 0x080fe400000100b0 */
[----:B------:R-:W2:Y:S01]  /*3bf0*/  LDL.S16 R100, [R1+0x5a] ;  /* 0x00005a0001647983 */ /* 0x000ea20000100600 */
[----:B---3--:R-:W-:Y:S01]  /*3c00*/  FADD.FTZ R208, R208, R104 ;  /* 0x00000068d0d07221 */ /* 0x008fe20000010000 */
[C---:B------:R-:W-:Y:S01]  /*3c10*/  FFMA.FTZ R240, R104.reuse, R31, R240 ;  /* 0x0000001f68f07223 */ /* 0x040fe200000100f0 */
[----:B------:R-:W-:Y:S02]  /*3c20*/  HADD2.F32 R32, -RZ, R125.H0_H0 ;  /* 0x2000007dff207230 */ /* 0x000fe40000004100 */
[----:B------:R-:W3:Y:S03]  /*3c30*/  LDL.S16 R125, [R1+0x5c] ;  /* 0x00005c00017d7983 */ /* 0x000ee60000100600 */
[----:B------:R-:W-:-:S02]  /*3c40*/  FFMA.FTZ R32, R104, R32, R34 ;  /* 0x0000002068207223 */ /* 0x000fc40000010022 */
        /* <DEDUP_REMOVED lines=23> */
[----:B------:R-:W-:-:S05]  /*3dc0*/  HADD2.F32 R96, -RZ, R124.H0_H0 ;  /* 0x2000007cff607230 */ /* 0x000fca0000004100 */
[----:B------:R-:W-:Y:S01]  /*3dd0*/  FFMA.FTZ R125, R106, R96, R97 ;  /* 0x000000606a7d7223 */ /* 0x000fe20000010061 */
[----:B----4-:R-:W-:-:S05]  /*3de0*/  HADD2.F32 R96, -RZ, R104.H0_H0 ;  /* 0x20000068ff607230 */ /* 0x010fca0000004100 */
[----:B------:R-:W-:Y:S01]  /*3df0*/  FMUL.FTZ R97, R103, R96 ;  /* 0x0000006067617220 */ /* 0x000fe20000410000 */
[----:B--2---:R-:W-:-:S05]  /*3e00*/  HADD2.F32 R96, -RZ, R100.H0_H0 ;  /* 0x20000064ff607230 */ /* 0x004fca0000004100 */
[----:B------:R-:W-:Y:S01]  /*3e10*/  FFMA.FTZ R141, R107, R96, R97 ;  /* 0x000000606b8d7223 */ /* 0x000fe20000010061 */
[----:B------:R-:W-:Y:S01]  /*3e20*/  FADD.FTZ R96, R169, R32 ;  /* 0x00000020a9607221 */ /* 0x000fe20000010000 */
[----:B------:R-:W-:Y:S01]  /*3e30*/  FFMA.FTZ R97, R31, R32, R170 ;  /* 0x000000201f617223 */ /* 0x000fe200000100aa */
[----:B------:R-:W-:Y:S02]  /*3e40*/  FMUL.FTZ R124, R111, R98 ;  /* 0x000000626f7c7220 */ /* 0x000fe40000410000 */
[----:B------:R-:W-:Y:S01]  /*3e50*/  FADD.FTZ R96, R96, R33 ;  /* 0x0000002160607221 */ /* 0x000fe20000010000 */
[----:B------:R-:W-:-:S03]  /*3e60*/  FFMA.FTZ R97, R34, R33, R97 ;  /* 0x0000002122617223 */ /* 0x000fc60000010061 */
[----:B------:R-:W-:Y:S01]  /*3e70*/  FADD.FTZ R96, R96, R125 ;  /* 0x0000007d60607221 */ /* 0x000fe20000010000 */
[----:B------:R-:W-:Y:S01]  /*3e80*/  FFMA.FTZ R97, R124, R125, R97 ;  /* 0x0000007d7c617223 */ /* 0x000fe20000010061 */
[-C--:B------:R-:W-:Y:S01]  /*3e90*/  FFMA.FTZ R242, R106, R124.reuse, R242 ;  /* 0x0000007c6af27223 */ /* 0x080fe200000100f2 */
[----:B------:R-:W-:Y:S01]  /*3ea0*/  FFMA.FTZ R178, R102, R124, R178 ;  /* 0x0000007c66b27223 */ /* 0x000fe200000100b2 */
[----:B------:R-:W-:Y:S01]  /*3eb0*/  FADD.FTZ R169, R96, R141 ;  /* 0x0000008d60a97221 */ /* 0x000fe20000010000 */
[----:B------:R-:W-:-:S07]  /*3ec0*/  FFMA.FTZ R170, R140, R141, R97 ;  /* 0x0000008d8caa7223 */ /* 0x000fce0000010061 */
.L_x_4712:
[----:B------:R-:W-:Y:S05]  /*3ed0*/  BSYNC.RECONVERGENT B1 ;  /* 0x0000000000017941 */ /* 0x000fea0003800200 */
.L_x_4711:
        /* <DEDUP_REMOVED lines=9> */
[----:B------:R-:W2:Y:S04]  /*3f70*/  LDL.S16 R143, [R1+0x52] ;  /* 0x00005200018f7983 */ /* 0x000ea80000100600 */
[----:B------:R-:W2:Y:S03]  /*3f80*/  LDL.S16 R127, [R1+0x3c] ;  /* 0x00003c00017f7983 */ /* 0x000ea60000100600 */
[----:B------:R-:W1:Y:S01]  /*3f90*/  @P0 LDC.64 R44, c[0x0][0x3b8] ;  /* 0x0000ee00ff2c0b82 */ /* 0x000e620000000a00 */
[----:B------:R-:W2:Y:S07]  /*3fa0*/  LDL.S16 R126, [R1+0x3e] ;  /* 0x00003e00017e7983 */ /* 0x000eae0000100600 */
[----:B------:R-:W0:Y:S01]  /*3fb0*/  LDC.64 R104, c[0x0][0x3b0] ;  /* 0x0000ec00ff687b82 */ /* 0x000e220000000a00 */
[----:B-1----:R-:W-:-:S05]  /*3fc0*/  @P0 IMAD.WIDE.U32 R44, R171, 0x4, R44 ;  /* 0x00000004ab2c0825 */ /* 0x002fca00078e002c */
[----:B------:R1:W5:Y:S01]  /*3fd0*/  @P0 LDG.E R17, desc[UR8][R44.64] ;  /* 0x000000082c110981 */ /* 0x000362000c1e1900 */
[----:B------:R-:W-:-:S04]  /*3fe0*/  ISETP.NE.U32.AND P0, PT, RZ, UR24, PT ;  /* 0x00000018ff007c0c */ /* 0x000fc8000bf05070 */
[----:B------:R-:W-:-:S13]  /*3ff0*/  ISETP.NE.AND.EX P0, PT, RZ, UR25, PT, P0 ;  /* 0x00000019ff007c0c */ /* 0x000fda000bf05300 */
[----:B-1----:R-:W1:Y:S02]  /*4000*/  @P0 LDC.64 R44, c[0x0][0x438] ;  /* 0x00010e00ff2c0b82 */ /* 0x002e640000000a00 */
[----:B-1----:R-:W-:-:S05]  /*4010*/  @P0 IMAD.WIDE.U32 R44, R171, 0x10, R44 ;  /* 0x00000010ab2c0825 */ /* 0x002fca00078e002c */
[----:B------:R1:W5:Y:S02]  /*4020*/  @P0 LDG.E.128 R84, desc[UR8][R44.64] ;  /* 0x000000082c540981 */ /* 0x000364000c1e1d00 */
[----:B-1----:R-:W1:Y:S01]  /*4030*/  LDC.64 R44, c[0x0][0x3a8] ;  /* 0x0000ea00ff2c7b82 */ /* 0x002e620000000a00 */
[----:B---3--:R-:W-:-:S06]  /*4040*/  IMAD.WIDE.U32 R96, R171, 0x10, R96 ;  /* 0x00000010ab607825 */ /* 0x008fcc00078e0060 */
[----:B------:R-:W3:Y:S01]  /*4050*/  LDG.E.128 R96, desc[UR8][R96.64] ;  /* 0x0000000860607981 */ /* 0x000ee2000c1e1d00 */
[----:B-1----:R-:W-:-:S06]  /*4060*/  IMAD.WIDE.U32 R44, R171, 0x10, R44 ;  /* 0x00000010ab2c7825 */ /* 0x002fcc00078e002c */
[----:B------:R-:W4:Y:S01]  /*4070*/  LDG.E.128 R44, desc[UR8][R44.64] ;  /* 0x000000082c2c7981 */ /* 0x000f22000c1e1d00 */
[----:B0-----:R-:W-:-:S04]  /*4080*/  IMAD.WIDE.U32 R100, R171, 0x10, R100 ;  /* 0x00000010ab647825 */ /* 0x001fc800078e0064 */
[----:B------:R-:W-:Y:S02]  /*4090*/  IMAD.WIDE.U32 R104, R171, 0x4, R104 ;  /* 0x00000004ab687825 */ /* 0x000fe400078e0068 */
[----:B------:R-:W2:Y:S04]  /*40a0*/  LDG.E.128 R100, desc[UR8][R100.64] ;  /* 0x0000000864647981 */ /* 0x000ea8000c1e1d00 */
[----:B------:R-:W2:Y:S04]  /*40b0*/  LDL.S16 R171, [R1+0x50] ;  /* 0x0000500001ab7983 */ /* 0x000ea80000100600 */
[----:B------:R4:W5:Y:S02]  /*40c0*/  LDG.E R18, desc[UR8][R104.64] ;  /* 0x0000000868127981 */ /* 0x000964000c1e1900 */
[----:B----4-:R-:W-:Y:S01]  /*40d0*/  FADD.FTZ R104, -R168, R45 ;  /* 0x0000002da8687221 */ /* 0x010fe20000010100 */
[----:B------:R-:W-:-:S02]  /*40e0*/  HADD2.F32 R45, -RZ, R142.H0_H0 ;  /* 0x2000008eff2d7230 */ /* 0x000fc40000004100 */
[----:B------:R-:W4:Y:S01]  /*40f0*/  LDL.S16 R142, [R1+0x38] ;  /* 0x00003800018e7983 */ /* 0x000f220000100600 */
[----:B------:R-:W-:Y:S02]  /*4100*/  FADD.FTZ R106, -R168, R46 ;  /* 0x0000002ea86a7221 */ /* 0x000fe40000010100 */
[----:B---3--:R-:W-:Y:S01]  /*4110*/  FMUL.FTZ R46, R96, R45 ;  /* 0x0000002d602e7220 */ /* 0x008fe20000410000 */
[----:B------:R-:W-:Y:S02]  /*4120*/  HADD2.F32 R45, -RZ, R107.H0_H0 ;  /* 0x2000006bff2d7230 */ /* 0x000fe40000004100 */
[----:B------:R-:W3:Y:S01]  /*4130*/  LDL.S16 R107, [R1+0x3a] ;  /* 0x00003a00016b7983 */ /* 0x000ee20000100600 */
[----:B------:R-:W-:Y:S02]  /*4140*/  FADD.FTZ R44, -R168, R44 ;  /* 0x0000002ca82c7221 */ /* 0x000fe40000010100 */
[----:B--2---:R-:W-:Y:S01]  /*4150*/  FFMA.FTZ R45, R100, R45, R46 ;  /* 0x0000002d642d7223 */ /* 0x004fe2000001002e */
[----:B------:R-:W-:-:S02]  /*4160*/  HADD2.F32 R46, -RZ, R171.H0_H0 ;  /* 0x200000abff2e7230 */ /* 0x000fc40000004100 */
[----:B-----5:R-:W-:Y:S01]  /*4170*/  FMUL.FTZ R44, R111, R44 ;  /* 0x0000002c6f2c7220 */ /* 0x020fe20000410000 */
[----:B------:R-:W-:-:S03]  /*4180*/  FADD.FTZ R56, R56, R96 ;  /* 0x0000006038387221 */ /* 0x000fc60000010000 */
[----:B------:R-:W-:Y:S01]  /*4190*/  FFMA.FTZ R172, R96, R44, R172 ;  /* 0x0000002c60ac7223 */ /* 0x000fe200000100ac */
[----:B------:R-:W-:Y:S01]  /*41a0*/  FMUL.FTZ R96, R97, R46 ;  /* 0x0000002e61607220 */ /* 0x000fe20000410000 */
[----:B------:R-:W-:Y:S02]  /*41b0*/  HADD2.F32 R46, -RZ, R143.H0_H0 ;  /* 0x2000008fff2e7230 */ /* 0x000fe40000004100 */
[----:B------:R-:W-:Y:S01]  /*41c0*/  FADD.FTZ R105, -R168, R47 ;  /* 0x0000002fa8697221 */ /* 0x000fe20000010100 */
[----:B------:R-:W-:Y:S02]  /*41d0*/  FMUL.FTZ R47, R111, R104 ;  /* 0x000000686f2f7220 */ /* 0x000fe40000410000 */
[----:B------:R-:W-:Y:S01]  /*41e0*/  FFMA.FTZ R46, R101, R46, R96 ;  /* 0x0000002e652e7223 */ /* 0x000fe20000010060 */
[----:B------:R-:W-:Y:S02]  /*41f0*/  HADD2.F32 R96, -RZ, R127.H0_H0 ;  /* 0x2000007fff607230 */ /* 0x000fe40000004100 */
[----:B------:R-:W-:Y:S01]  /*4200*/  FADD.FTZ R57, R57, R97 ;  /* 0x0000006139397221 */ /* 0x000fe20000010000 */
[----:B------:R-:W-:-:S02]  /*4210*/  FFMA.FTZ R173, R97, R47, R173 ;  /* 0x0000002f61ad7223 */ /* 0x000fc400000100ad */
[----:B------:R-:W-:Y:S01]  /*4220*/  FMUL.FTZ R97, R98, R96 ;  /* 0x0000006062617220 */ /* 0x000fe20000410000 */
[----:B------:R-:W-:-:S05]  /*4230*/  HADD2.F32 R96, -RZ, R126.H0_H0 ;  /* 0x2000007eff607230 */ /* 0x000fca0000004100 */
[----:B------:R-:W-:Y:S01]  /*4240*/  FFMA.FTZ R127, R102, R96, R97 ;  /* 0x00000060667f7223 */ /* 0x000fe20000010061 */
[----:B------:R-:W-:Y:S01]  /*4250*/  FMUL.FTZ R126, R111, R106 ;  /* 0x0000006a6f7e7220 */ /* 0x000fe20000410000 */
[----:B------:R-:W-:Y:S01]  /*4260*/  FADD.FTZ R204, R204, R100 ;  /* 0x00000064cccc7221 */ /* 0x000fe20000010000 */
[----:B------:R-:W-:Y:S01]  /*4270*/  FFMA.FTZ R236, R100, R44, R236 ;  /* 0x0000002c64ec7223 */ /* 0x000fe200000100ec */
        /* <DEDUP_REMOVED lines=8> */
[----:B----4-:R-:W-:-:S05]  /*4300*/  HADD2.F32 R96, -RZ, R142.H0_H0 ;  /* 0x2000008eff607230 */ /* 0x010fca0000004100 */
[----:B------:R-:W-:Y:S01]  /*4310*/  FMUL.FTZ R97, R99, R96 ;  /* 0x0000006063617220 */ /* 0x000fe20000410000 */
[----:B---3--:R-:W-:-:S05]  /*4320*/  HADD2.F32 R96, -RZ, R107.H0_H0 ;  /* 0x2000006bff607230 */ /* 0x008fca0000004100 */
[----:B------:R-:W-:Y:S01]  /*4330*/  FFMA.FTZ R143, R103, R96, R97 ;  /* 0x00000060678f7223 */ /* 0x000fe20000010061 */
[----:B------:R-:W-:Y:S01]  /*4340*/  FADD.FTZ R96, R169, R45 ;  /* 0x0000002da9607221 */ /* 0x000fe20000010000 */
[----:B------:R-:W-:-:S03]  /*4350*/  FFMA.FTZ R97, R44, R45, R170 ;  /* 0x0000002d2c617223 */ /* 0x000fc600000100aa */
[----:B------:R-:W-:Y:S01]  /*4360*/  FADD.FTZ R96, R96, R46 ;  /* 0x0000002e60607221 */ /* 0x000fe20000010000 */
[----:B------:R-:W-:Y:S01]  /*4370*/  FFMA.FTZ R97, R47, R46, R97 ;  /* 0x0000002e2f617223 */ /* 0x000fe20000010061 */
[----:B------:R-:W-:Y:S02]  /*4380*/  FMUL.FTZ R142, R111, R105 ;  /* 0x000000696f8e7220 */ /* 0x000fe40000410000 */
[----:B------:R-:W-:Y:S01]  /*4390*/  FADD.FTZ R96, R96, R127 ;  /* 0x0000007f60607221 */ /* 0x000fe20000010000 */
[----:B------:R-:W-:Y:S01]  /*43a0*/  FFMA.FTZ R97, R126, R127, R97 ;  /* 0x0000007f7e617223 */ /* 0x000fe20000010061 */
[-C--:B------:R-:W-:Y:S01]  /*43b0*/  FFMA.FTZ R239, R103, R142.reuse, R239 ;  /* 0x0000008e67ef7223 */ /* 0x080fe200000100ef */
[----:B------:R-:W-:Y:S01]  /*43c0*/  FFMA.FTZ R175, R99, R142, R175 ;  /* 0x0000008e63af7223 */ /* 0x000fe200000100af */
[----:B------:R-:W-:Y:S01]  /*43d0*/  FADD.FTZ R169, R96, R143 ;  /* 0x0000008f60a97221 */ /* 0x000fe20000010000 */
[----:B------:R-:W-:-:S07]  /*43e0*/  FFMA.FTZ R170, R142, R143, R97 ;  /* 0x0000008f8eaa7223 */ /* 0x000fce0000010061 */
.L_x_4714:
[----:B------:R-:W-:Y:S05]  /*43f0*/  BSYNC.RECONVERGENT B1 ;  /* 0x0000000000017941 */ /* 0x000fea0003800200 */
.L_x_4713:
[----:B------:R-:W-:Y:S01]  /*4400*/  UISETP.NE.AND UP0, UPT, UR14, URZ, UPT ;  /* 0x000000ff0e00728c */ /* 0x000fe2000bf05270 */
[----:B------:R-:W-:Y:S01]  /*4410*/  ISETP.GE.U32.AND P0, PT, R252, 0x20, PT ;  /* 0x00000020fc00780c */ /* 0x000fe20003f06070 */
[----:B------:R-:W-:-:S04]  /*4420*/  UMOV UR4, 0xffffffff ;  /* 0xffffffff00047882 */ /* 0x000fc80000000000 */
[----:B------:R-:W-:Y:S01]  /*4430*/  PLOP3.LUT P1, PT, PT, PT, UP0, 0x80, 0x8 ;  /* 0x000000000008781c */ /* 0x000fe20003f2f008 */
[----:B------:R-:W-:-:S12]  /*4440*/  BRA.DIV UR4, `(.L_x_4715) ;  /* 0x000000aa04587947 */ /* 0x000fd8000b800000 */
[----:B------:R-:W0:Y:S02]  /*4450*/  SHFL.BFLY PT, R96, R169, 0x1, 0x1f ;  /* 0x0c201f00a9607f89 */ /* 0x000e2400000e0000 */
[----:B012---:R-:W-:Y:S02]  /*4460*/  FADD.FTZ R100, R96, R169 ;  /* 0x000000a960647221 */ /* 0x007fe40000010000 */
        /* <DEDUP_REMOVED lines=16> */
.L_x_4822:
        /* <DEDUP_REMOVED lines=25> */
[----:B------:R-:W-:Y:S01]  /*4700*/  FFMA.FTZ R99, R128, R101, R103 ;  /* 0x0000006580637223 */ /* 0x000fe20000010067 */
[C---:B-----5:R-:W-:Y:S01]  /*4710*/  FMUL.FTZ R96, R111.reuse, R96 ;  /* 0x000000606f607220 */ /* 0x060fe20000410000 */
[C---:B------:R-:W-:Y:S01]  /*4720*/  FMUL.FTZ R97, R111.reuse, R97 ;  /* 0x000000616f617220 */ /* 0x040fe20000410000 */
[----:B------:R-:W-:Y:S01]  /*4730*/  FMUL.FTZ R98, R111, R98 ;  /* 0x000000626f627220 */ /* 0x000fe20000410000 */
[----:B------:R-:W-:Y:S01]  /*4740*/  FADD.FTZ R99, R129, -R99 ;  /* 0x8000006381637221 */ /* 0x000fe20000010000 */
[----:B------:R-:W-:Y:S01]  /*4750*/  FMUL.FTZ R96, R96, UR13 ;  /* 0x0000000d60607c20 */ /* 0x000fe20008410000 */
[----:B------:R-:W-:Y:S01]  /*4760*/  FMUL.FTZ R97, R97, UR13 ;  /* 0x0000000d61617c20 */ /* 0x000fe20008410000 */
[----:B------:R-:W-:Y:S01]  /*4770*/  FMUL.FTZ R98, R98, UR13 ;  /* 0x0000000d62627c20 */ /* 0x000fe20008410000 */
[----:B------:R-:W-:-:S02]  /*4780*/  FMUL.FTZ R99, R111, R99 ;  /* 0x000000636f637220 */ /* 0x000fc40000410000 */
[----:B------:R-:W-:Y:S02]  /*4790*/  SEL R96, R96, RZ, P5 ;  /* 0x000000ff60607207 */ /* 0x000fe40002800000 */
[----:B------:R-:W-:Y:S01]  /*47a0*/  LOP3.LUT P5, RZ, R10, 0xff00, RZ, 0xc0, !PT ;  /* 0x0000ff000aff7812 */ /* 0x000fe200078ac0ff */
[----:B------:R-:W-:-:S03]  /*47b0*/  FMUL.FTZ R99, R99, UR13 ;  /* 0x0000000d63637c20 */ /* 0x000fc60008410000 */
[----:B------:R-:W-:Y:S02]  /*47c0*/  SEL R97, R97, RZ, P5 ;  /* 0x000000ff61617207 */ /* 0x000fe40002800000 */
[----:B------:R-:W-:-:S04]  /*47d0*/  LOP3.LUT P5, RZ, R10, 0xff0000, RZ, 0xc0, !PT ;  /* 0x00ff00000aff7812 */ /* 0x000fc800078ac0ff */
[----:B------:R-:W-:Y:S02]  /*47e0*/  SEL R98, R98, RZ, P5 ;  /* 0x000000ff62627207 */ /* 0x000fe40002800000 */
[----:B------:R-:W-:-:S04]  /*47f0*/  ISETP.GE.U32.AND P5, PT, R10, 0x1000000, PT ;  /* 0x010000000a00780c */ /* 0x000fc80003fa6070 */
[----:B------:R-:W-:Y:S01]  /*4800*/  SEL R99, R99, RZ, P5 ;  /* 0x000000ff63637207 */ /* 0x000fe20002800000 */
[----:B------:R-:W-:Y:S08]  /*4810*/  BRA `(.L_x_4721) ;  /* 0x0000000c00807947 */ /* 0x000ff00003800000 */
.L_x_4720:
[----:B------:R-:W-:Y:S01]  /*4820*/  FFMA.FTZ R88, R0, R101, R103 ;  /* 0x0000006500587223 */ /* 0x000fe20000010067 */
[----:B------:R-:W-:-:S03]  /*4830*/  LOP3.LUT P5, RZ, R10, 0xff, RZ, 0xc0, !PT ;  /* 0x000000ff0aff7812 */ /* 0x000fc600078ac0ff */
[----:B------:R-:W-:-:S04]  /*4840*/  FADD.FTZ R88, R30, -R88 ;  /* 0x800000581e587221 */ /* 0x000fc80000010000 */
[----:B-----5:R-:W-:-:S04]  /*4850*/  FMUL.FTZ R88, R111, R88 ;  /* 0x000000586f587220 */ /* 0x020fc80000410000 */
[----:B------:R-:W-:-:S05]  /*4860*/  FMUL.FTZ R89, R88, UR13 ;  /* 0x0000000d58597c20 */ /* 0x000fca0008410000 */
[----:B------:R-:W-:Y:S01]  /*4870*/  SEL R96, R89, RZ, P5 ;  /* 0x000000ff59607207 */ /* 0x000fe20002800000 */
[----:B------:R-:W-:Y:S01]  /*4880*/  FFMA.FTZ R89, R110, R101, R103 ;  /* 0x000000656e597223 */ /* 0x000fe20000010067 */
[----:B------:R-:W-:-:S03]  /*4890*/  LOP3.LUT P5, RZ, R10, 0xff00, RZ, 0xc0, !PT ;  /* 0x0000ff000aff7812 */ /* 0x000fc600078ac0ff */
[----:B------:R-:W-:-:S04]  /*48a0*/  FADD.FTZ R89, R109, -R89 ;  /* 0x800000596d597221 */ /* 0x000fc80000010000 */
[----:B------:R-:W-:-:S04]  /*48b0*/  FMUL.FTZ R89, R111, R89 ;  /* 0x000000596f597220 */ /* 0x000fc80000410000 */
        /* <DEDUP_REMOVED lines=9> */
[----:B------:R-:W-:-:S03]  /*4950*/  ISETP.GE.U32.AND P5, PT, R10, 0x1000000, PT ;  /* 0x010000000a00780c */ /* 0x000fc60003fa6070 */
[----:B------:R-:W-:-:S04]  /*4960*/  FADD.FTZ R91, R129, -R91 ;  /* 0x8000005b815b7221 */ /* 0x000fc80000010000 */
[----:B------:R-:W-:-:S04]  /*4970*/  FMUL.FTZ R91, R111, R91 ;  /* 0x0000005b6f5b7220 */ /* 0x000fc80000410000 */
[----:B------:R-:W-:-:S05]  /*4980*/  FMUL.FTZ R99, R91, UR13 ;  /* 0x0000000d5b637c20 */ /* 0x000fca0008410000 */
[----:B------:R-:W-:Y:S01]  /*4990*/  SEL R99, R99, RZ, P5 ;  /* 0x000000ff63637207 */ /* 0x000fe20002800000 */
[----:B------:R-:W-:Y:S06]  /*49a0*/  BRA `(.L_x_4721) ;  /* 0x0000000c001c7947 */ /* 0x000fec0003800000 */
.L_x_4719:
        /* <DEDUP_REMOVED lines=13> */
[C---:B-----5:R-:W-:Y:S01]  /*4a80*/  FFMA.FTZ R96, R111.reuse, R96, R60 ;  /* 0x000000606f607223 */ /* 0x060fe2000001003c */
[C---:B------:R-:W-:Y:S01]  /*4a90*/  FFMA.FTZ R97, R111.reuse, R97, R61 ;  /* 0x000000616f617223 */ /* 0x040fe2000001003d */
[----:B------:R-:W-:Y:S01]  /*4aa0*/  FFMA.FTZ R98, R111, R98, R62 ;  /* 0x000000626f627223 */ /* 0x000fe2000001003e */
[----:B------:R-:W-:Y:S01]  /*4ab0*/  FADD.FTZ R99, R129, -R99 ;  /* 0x8000006381637221 */ /* 0x000fe20000010000 */
[----:B------:R-:W-:Y:S01]  /*4ac0*/  FMUL.FTZ R96, R96, UR13 ;  /* 0x0000000d60607c20 */ /* 0x000fe20008410000 */
[----:B------:R-:W-:Y:S01]  /*4ad0*/  FMUL.FTZ R97, R97, UR13 ;  /* 0x0000000d61617c20 */ /* 0x000fe20008410000 */
[----:B------:R-:W-:Y:S01]  /*4ae0*/  FMUL.FTZ R98, R98, UR13 ;  /* 0x0000000d62627c20 */ /* 0x000fe20008410000 */
[----:B------:R-:W-:-:S02]  /*4af0*/  FFMA.FTZ R99, R111, R99, R63 ;  /* 0x000000636f637223 */ /* 0x000fc4000001003f */
        /* <DEDUP_REMOVED lines=9> */
.L_x_4722:
[----:B------:R-:W-:Y:S01]  /*4b90*/  FFMA.FTZ R88, R0, R101, R103 ;  /* 0x0000006500587223 */ /* 0x000fe20000010067 */
[----:B------:R-:W-:-:S03]  /*4ba0*/  LOP3.LUT P5, RZ, R10, 0xff, RZ, 0xc0, !PT ;  /* 0x000000ff0aff7812 */ /* 0x000fc600078ac0ff */
[----:B------:R-:W-:-:S04]  /*4bb0*/  FADD.FTZ R88, R30, -R88 ;  /* 0x800000581e587221 */ /* 0x000fc80000010000 */
[----:B-----5:R-:W-:-:S04]  /*4bc0*/  FFMA.FTZ R88, R111, R88, R60 ;  /* 0x000000586f587223 */ /* 0x020fc8000001003c */
[----:B------:R-:W-:-:S05]  /*4bd0*/  FMUL.FTZ R89, R88, UR13 ;  /* 0x0000000d58597c20 */ /* 0x000fca0008410000 */
[----:B------:R-:W-:Y:S01]  /*4be0*/  SEL R96, R89, RZ, P5 ;  /* 0x000000ff59607207 */ /* 0x000fe20002800000 */
[----:B------:R-:W-:Y:S01]  /*4bf0*/  FFMA.FTZ R89, R110, R101, R103 ;  /* 0x000000656e597223 */ /* 0x000fe20000010067 */
[----:B------:R-:W-:-:S03]  /*4c00*/  LOP3.LUT P5, RZ, R10, 0xff00, RZ, 0xc0, !PT ;  /* 0x0000ff000aff7812 */ /* 0x000fc600078ac0ff */
[----:B------:R-:W-:-:S04]  /*4c10*/  FADD.FTZ R89, R109, -R89 ;  /* 0x800000596d597221 */ /* 0x000fc80000010000 */
[----:B------:R-:W-:-:S04]  /*4c20*/  FFMA.FTZ R89, R111, R89, R61 ;  /* 0x000000596f597223 */ /* 0x000fc8000001003d */
        /* <DEDUP_REMOVED lines=9> */
[----:B------:R-:W-:-:S03]  /*4cc0*/  ISETP.GE.U32.AND P5, PT, R10, 0x1000000, PT ;  /* 0x010000000a00780c */ /* 0x000fc60003fa6070 */
[----:B------:R-:W-:-:S04]  /*4cd0*/  FADD.FTZ R91, R129, -R91 ;  /* 0x8000005b815b7221 */ /* 0x000fc80000010000 */
[----:B------:R-:W-:-:S04]  /*4ce0*/  FFMA.FTZ R91, R111, R91, R63 ;  /* 0x0000005b6f5b7223 */ /* 0x000fc8000001003f */
[----:B------:R-:W-:-:S05]  /*4cf0*/  FMUL.FTZ R99, R91, UR13 ;  /* 0x0000000d5b637c20 */ /* 0x000fca0008410000 */
[----:B------:R-:W-:Y:S01]  /*4d00*/  SEL R99, R99, RZ, P5 ;  /* 0x000000ff63637207 */ /* 0x000fe20002800000 */
[----:B------:R-:W-:Y:S06]  /*4d10*/  BRA `(.L_x_4721) ;  /* 0x0000000800407947 */ /* 0x000fec0003800000 */
.L_x_4718:
        /* <DEDUP_REMOVED lines=14> */
[----:B------:R-:W-:Y:S01]  /*4e00*/  FFMA.FTZ R95, R128, R101, R103 ;  /* 0x00000065805f7223 */ /* 0x000fe20000010067 */
[----:B------:R-:W-:Y:S01]  /*4e10*/  FADD.FTZ R94, R113, -R94 ;  /* 0x8000005e715e7221 */ /* 0x000fe20000010000 */
[C---:B-----5:R-:W-:Y:S01]  /*4e20*/  FMUL.FTZ R92, R111.reuse, R92 ;  /* 0x0000005c6f5c7220 */ /* 0x060fe20000410000 */
[----:B------:R-:W-:Y:S01]  /*4e30*/  FMUL.FTZ R93, R111, R93 ;  /* 0x0000005d6f5d7220 */ /* 0x000fe20000410000 */
[----:B------:R-:W-:Y:S01]  /*4e40*/  FADD.FTZ R95, R129, -R95 ;  /* 0x8000005f815f7221 */ /* 0x000fe20000010000 */
[----:B------:R-:W-:Y:S01]  /*4e50*/  FMUL.FTZ R94, R111, R94 ;  /* 0x0000005e6f5e7220 */ /* 0x000fe20000410000 */
[----:B------:R-:W-:Y:S01]  /*4e60*/  FMUL.FTZ R92, R92, UR13 ;  /* 0x0000000d5c5c7c20 */ /* 0x000fe20008410000 */
[----:B------:R-:W-:Y:S01]  /*4e70*/  FMUL.FTZ R93, R93, UR13 ;  /* 0x0000000d5d5d7c20 */ /* 0x000fe20008410000 */
[----:B------:R-:W-:Y:S01]  /*4e80*/  FMUL.FTZ R95, R111, R95 ;  /* 0x0000005f6f5f7220 */ /* 0x000fe20000410000 */
[----:B------:R-:W-:-:S02]  /*4e90*/  FMUL.FTZ R94, R94, UR13 ;  /* 0x0000000d5e5e7c20 */ /* 0x000fc40008410000 */
[----:B------:R-:W-:Y:S01]  /*4ea0*/  SEL R96, R92, RZ, P5 ;  /* 0x000000ff5c607207 */ /* 0x000fe20002800000 */
[----:B------:R-:W-:Y:S01]  /*4eb0*/  FMUL.FTZ R95, R95, UR13 ;  /* 0x0000000d5f5f7c20 */ /* 0x000fe20008410000 */
[----:B------:R-:W-:-:S04]  /*4ec0*/  LOP3.LUT P5, RZ, R11, 0xff, RZ, 0xc0, !PT ;  /* 0x000000ff0bff7812 */ /* 0x000fc800078ac0ff */
[----:B------:R-:W-:Y:S02]  /*4ed0*/  SEL R92, R92, RZ, P5 ;  /* 0x000000ff5c5c7207 */ /* 0x000fe40002800000 */
        /* <DEDUP_REMOVED lines=8> */
[----:B------:R-:W-:-:S04]  /*4f60*/  ISETP.GE.U32.AND P5, PT, R10, 0x1000000, PT ;  /* 0x010000000a00780c */ /* 0x000fc80003fa6070 */
[----:B------:R-:W-:Y:S02]  /*4f70*/  SEL R99, R95, RZ, P5 ;  /* 0x000000ff5f637207 */ /* 0x000fe40002800000 */
[----:B------:R-:W-:-:S04]  /*4f80*/  ISETP.GE.U32.AND P5, PT, R11, 0x1000000, PT ;  /* 0x010000000b00780c */ /* 0x000fc80003fa6070 */
[----:B------:R-:W-:Y:S01]  /*4f90*/  SEL R95, R95, RZ, P5 ;  /* 0x000000ff5f5f7207 */ /* 0x000fe20002800000 */
[----:B------:R-:W-:Y:S08]  /*4fa0*/  BRA `(.L_x_4721) ;  /* 0x00000004009c7947 */ /* 0x000ff00003800000 */
.L_x_4724:
        /* <DEDUP_REMOVED lines=9> */
[----:B------:R-:W-:Y:S02]  /*5040*/  SEL R96, R92, RZ, P5 ;  /* 0x000000ff5c607207 */ /* 0x000fe40002800000 */
[----:B------:R-:W-:-:S04]  /*5050*/  LOP3.LUT P5, RZ, R11, 0xff, RZ, 0xc0, !PT ;  /* 0x000000ff0bff7812 */ /* 0x000fc800078ac0ff */
[----:B------:R-:W-:Y:S02]  /*5060*/  SEL R92, R92, RZ, P5 ;  /* 0x000000ff5c5c7207 */ /* 0x000fe40002800000 */
[----:B------:R-:W-:-:S04]  /*5070*/  LOP3.LUT P5, RZ, R10, 0xff00, RZ, 0xc0, !PT ;  /* 0x0000ff000aff7812 */ /* 0x000fc800078ac0ff */
[----:B------:R-:W-:Y:S02]  /*5080*/  SEL R97, R90, RZ, P5 ;  /* 0x000000ff5a617207 */ /* 0x000fe40002800000 */
[----:B------:R-:W-:-:S04]  /*5090*/  LOP3.LUT P5, RZ, R11, 0xff00, RZ, 0xc0, !PT ;  /* 0x0000ff000bff7812 */ /* 0x000fc800078ac0ff */
[----:B------:R-:W-:Y:S01]  /*50a0*/  SEL R93, R90, RZ, P5 ;  /* 0x000000ff5a5d7207 */ /* 0x000fe20002800000 */
[----:B------:R-:W-:Y:S01]  /*50b0*/  FFMA.FTZ R90, R112, R101, R103 ;  /* 0x00000065705a7223 */ /* 0x000fe20000010067 */
[----:B------:R-:W-:-:S03]  /*50c0*/  LOP3.LUT P5, RZ, R10, 0xff0000, RZ, 0xc0, !PT ;  /* 0x00ff00000aff7812 */ /* 0x000fc600078ac0ff */
[----:B------:R-:W-:-:S04]  /*50d0*/  FADD.FTZ R90, R113, -R90 ;  /* 0x8000005a715a7221 */ /* 0x000fc80000010000 */
[----:B------:R-:W-:-:S04]  /*50e0*/  FMUL.FTZ R90, R111, R90 ;  /* 0x0000005a6f5a7220 */ /* 0x000fc80000410000 */
[----:B------:R-:W-:-:S05]  /*50f0*/  FMUL.FTZ R91, R90, UR13 ;  /* 0x0000000d5a5b7c20 */ /* 0x000fca0008410000 */
[----:B------:R-:W-:Y:S02]  /*5100*/  SEL R98, R91, RZ, P5 ;  /* 0x000000ff5b627207 */ /* 0x000fe40002800000 */
[----:B------:R-:W-:-:S04]  /*5110*/  LOP3.LUT P5, RZ, R11, 0xff0000, RZ, 0xc0, !PT ;  /* 0x00ff00000bff7812 */ /* 0x000fc800078ac0ff */
[----:B------:R-:W-:Y:S01]  /*5120*/  SEL R94, R91, RZ, P5 ;  /* 0x000000ff5b5e7207 */ /* 0x000fe20002800000 */
[----:B------:R-:W-:Y:S01]  /*5130*/  FFMA.FTZ R91, R128, R101, R103 ;  /* 0x00000065805b7223 */ /* 0x000fe20000010067 */
[----:B------:R-:W-:-:S03]  /*5140*/  ISETP.GE.U32.AND P5, PT, R10, 0x1000000, PT ;  /* 0x010000000a00780c */ /* 0x000fc60003fa6070 */
[----:B------:R-:W-:-:S04]  /*5150*/  FADD.FTZ R91, R129, -R91 ;  /* 0x8000005b815b7221 */ /* 0x000fc80000010000 */
[----:B------:R-:W-:-:S04]  /*5160*/  FMUL.FTZ R91, R111, R91 ;  /* 0x0000005b6f5b7220 */ /* 0x000fc80000410000 */
[----:B------:R-:W-:-:S05]  /*5170*/  FMUL.FTZ R95, R91, UR13 ;  /* 0x0000000d5b5f7c20 */ /* 0x000fca0008410000 */
[----:B------:R-:W-:Y:S02]  /*5180*/  SEL R99, R95, RZ, P5 ;  /* 0x000000ff5f637207 */ /* 0x000fe40002800000 */
[----:B------:R-:W-:-:S04]  /*5190*/  ISETP.GE.U32.AND P5, PT, R11, 0x1000000, PT ;  /* 0x010000000b00780c */ /* 0x000fc80003fa6070 */
[----:B------:R-:W-:Y:S01]  /*51a0*/  SEL R95, R95, RZ, P5 ;  /* 0x000000ff5f5f7207 */ /* 0x000fe20002800000 */
[----:B------:R-:W-:Y:S08]  /*51b0*/  BRA `(.L_x_4721) ;  /* 0x0000000400187947 */ /* 0x000ff00003800000 */
.L_x_4723:
        /* <DEDUP_REMOVED lines=13> */
[C---:B-----5:R-:W-:Y:S01]  /*5290*/  FFMA.FTZ R92, R111.reuse, R92, R60 ;  /* 0x0000005c6f5c7223 */ /* 0x060fe2000001003c */
[----:B------:R-:W-:Y:S01]  /*52a0*/  FFMA.FTZ R93, R111, R93, R61 ;  /* 0x0000005d6f5d7223 */ /* 0x000fe2000001003d */
[----:B------:R-:W-:Y:S01]  /*52b0*/  FADD.FTZ R95, R129, -R95 ;  /* 0x8000005f815f7221 */ /* 0x000fe20000010000 */
[----:B------:R-:W-:Y:S01]  /*52c0*/  FFMA.FTZ R94, R111, R94, R62 ;  /* 0x0000005e6f5e7223 */ /* 0x000fe2000001003e */
[----:B------:R-:W-:Y:S01]  /*52d0*/  FMUL.FTZ R92, R92, UR13 ;  /* 0x0000000d5c5c7c20 */ /* 0x000fe20008410000 */
[----:B------:R-:W-:Y:S01]  /*52e0*/  FMUL.FTZ R93, R93, UR13 ;  /* 0x0000000d5d5d7c20 */ /* 0x000fe20008410000 */
[----:B------:R-:W-:Y:S01]  /*52f0*/  FFMA.FTZ R95, R111, R95, R63 ;  /* 0x0000005f6f5f7223 */ /* 0x000fe2000001003f */
        /* <DEDUP_REMOVED lines=18> */
.L_x_4725:
        /* <DEDUP_REMOVED lines=19> */
[----:B------:R-:W-:-:S04]  /*5550*/  FFMA.FTZ R90, R111, R90, R62 ;  /* 0x0000005a6f5a7223 */ /* 0x000fc8000001003e */
[----:B------:R-:W-:-:S05]  /*5560*/  FMUL.FTZ R91, R90, UR13 ;  /* 0x0000000d5a5b7c20 */ /* 0x000fca0008410000 */
[----:B------:R-:W-:Y:S02]  /*5570*/  SEL R98, R91, RZ, P5 ;  /* 0x000000ff5b627207 */ /* 0x000fe40002800000 */
[----:B------:R-:W-:-:S04]  /*5580*/  LOP3.LUT P5, RZ, R11, 0xff0000, RZ, 0xc0, !PT ;  /* 0x00ff00000bff7812 */ /* 0x000fc800078ac0ff */
[----:B------:R-:W-:Y:S01]  /*5590*/  SEL R94, R91, RZ, P5 ;  /* 0x000000ff5b5e7207 */ /* 0x000fe20002800000 */
[----:B------:R-:W-:Y:S01]  /*55a0*/  FFMA.FTZ R91, R128, R101, R103 ;  /* 0x00000065805b7223 */ /* 0x000fe20000010067 */
[----:B------:R-:W-:-:S03]  /*55b0*/  ISETP.GE.U32.AND P5, PT, R10, 0x1000000, PT ;  /* 0x010000000a00780c */ /* 0x000fc60003fa6070 */
[----:B------:R-:W-:-:S04]  /*55c0*/  FADD.FTZ R91, R129, -R91 ;  /* 0x8000005b815b7221 */ /* 0x000fc80000010000 */
[----:B------:R-:W-:-:S04]  /*55d0*/  FFMA.FTZ R91, R111, R91, R63 ;  /* 0x0000005b6f5b7223 */ /* 0x000fc8000001003f */
[----:B------:R-:W-:-:S05]  /*55e0*/  FMUL.FTZ R95, R91, UR13 ;  /* 0x0000000d5b5f7c20 */ /* 0x000fca0008410000 */
[----:B------:R-:W-:Y:S02]  /*55f0*/  SEL R99, R95, RZ, P5 ;  /* 0x000000ff5f637207 */ /* 0x000fe40002800000 */
[----:B------:R-:W-:-:S04]  /*5600*/  ISETP.GE.U32.AND P5, PT, R11, 0x1000000, PT ;  /* 0x010000000b00780c */ /* 0x000fc80003fa6070 */
[----:B------:R-:W-:-:S09]  /*5610*/  SEL R95, R95, RZ, P5 ;  /* 0x000000ff5f5f7207 */ /* 0x000fd20002800000 */
.L_x_4721:
        /* <DEDUP_REMOVED lines=14> */
.L_x_4717:
[----:B------:R-:W-:Y:S05]  /*5700*/  BSYNC.RECONVERGENT B1 ;  /* 0x0000000000017941 */ /* 0x000fea0003800200 */
.L_x_4716:
        /* <DEDUP_REMOVED lines=19> */
[----:B0-----:R-:W-:Y:S01]  /*5840*/  FMUL.FTZ R92, R88, UR13 ;  /* 0x0000000d585c7c20 */ /* 0x001fe20008410000 */
        /* <DEDUP_REMOVED lines=23> */
[----:B------:R-:W-:Y:S01]  /*59c0*/  SEL R95, R95, RZ, P6 ;  /* 0x000000ff5f5f7207 */ /* 0x000fe20003000000 */
[----:B------:R-:W-:Y:S08]  /*59d0*/  BRA `(.L_x_4731) ;  /* 0x0000000c00547947 */ /* 0x000ff00003800000 */
.L_x_4730:
[-CC-:B0-----:R-:W-:Y:S01]  /*59e0*/  FFMA.FTZ R92, R29, R101.reuse, R103.reuse ;  /* 0x000000651d5c7223 */ /* 0x181fe20000010067 */
        /* <DEDUP_REMOVED lines=32> */
.L_x_4729:
        /* <DEDUP_REMOVED lines=37> */
.L_x_4732:
        /* <DEDUP_REMOVED lines=33> */
.L_x_4728:
[----:B------:R-:W-:-:S04]  /*6050*/  UISETP.NE.U32.AND UP0, UPT, UR24, URZ, UPT ;  /* 0x000000ff1800728c */ /* 0x000fc8000bf05070 */
[----:B------:R-:W-:-:S09]  /*6060*/  UISETP.NE.AND.EX UP0, UPT, UR25, URZ, UPT, UP0 ;  /* 0x000000ff1900728c */ /* 0x000fd2000bf05300 */
[----:B------:R-:W-:Y:S05]  /*6070*/  BRA.U !UP0, `(.L_x_4733) ;  /* 0x0000000108d87547 */ /* 0x000fea000b800000 */
[----:B0-----:R-:W0:Y:S02]  /*6080*/  LDC.64 R96, c[0x0][0x478] ;  /* 0x00011e00ff607b82 */ /* 0x001e240000000a00 */
[----:B0-----:R-:W-:-:S04]  /*6090*/  ISETP.NE.U32.AND P5, PT, R96, RZ, PT ;  /* 0x000000ff6000720c */ /* 0x001fc80003fa5070 */
[----:B------:R-:W-:-:S13]  /*60a0*/  ISETP.NE.AND.EX P5, PT, R97, RZ, PT, P5 ;  /* 0x000000ff6100720c */ /* 0x000fda0003fa5350 */
[----:B------:R-:W-:Y:S05]  /*60b0*/  @!P5 BRA `(.L_x_4734) ;  /* 0x000000000064d947 */ /* 0x000fea0003800000 */
        /* <DEDUP_REMOVED lines=25> */
.L_x_4734:
        /* <DEDUP_REMOVED lines=25> */
.L_x_4733:
[----:B0-----:R-:W0:Y:S02]  /*63e0*/  LDC.64 R96, c[0x0][0x478] ;  /* 0x00011e00ff607b82 */ /* 0x001e240000000a00 */
[----:B0-----:R-:W-:-:S04]  /*63f0*/  ISETP.NE.U32.AND P5, PT, R96, RZ, PT ;  /* 0x000000ff6000720c */ /* 0x001fc80003fa5070 */
[----:B------:R-:W-:-:S13]  /*6400*/  ISETP.NE.AND.EX P5, PT, R97, RZ, PT, P5 ;  /* 0x000000ff6100720c */ /* 0x000fda0003fa5350 */
[----:B------:R-:W-:Y:S05]  /*6410*/  @!P5 BRA `(.L_x_4735) ;  /* 0x000000000064d947 */ /* 0x000fea0003800000 */
        /* <DEDUP_REMOVED lines=25> */
.L_x_4735:
        /* <DEDUP_REMOVED lines=23> */
[----:B------:R-:W-:-:S09]  /*6720*/  SEL R99, R99, RZ, P6 ;  /* 0x000000ff63637207 */ /* 0x000fd20003000000 */
.L_x_4731:
        /* <DEDUP_REMOVED lines=10> */
.L_x_4727:
[----:B------:R-:W-:Y:S05]  /*67d0*/  BSYNC.RECONVERGENT B1 ;  /* 0x0000000000017941 */ /* 0x000fea0003800200 */
.L_x_4726:
[----:B------:R-:W-:Y:S01]  /*67e0*/  LOP3.LUT P4, RZ, R19, 0x1, RZ, 0xc0, !PT ;  /* 0x0000000113ff7812 */ /* 0x000fe2000788c0ff */
[----:B------:R-:W-:-:S12]  /*67f0*/  BSSY.RECONVERGENT B1, `(.L_x_4736) ;  /* 0x000010c000017945 */ /* 0x000fd80003800200 */
        /* <DEDUP_REMOVED lines=18> */
[----:B01----:R-:W-:Y:S01]  /*6920*/  FMUL.FTZ R92, R88, UR13 ;  /* 0x0000000d585c7c20 */ /* 0x003fe20008410000 */
        /* <DEDUP_REMOVED lines=25> */
.L_x_4740:
[-CC-:B01----:R-:W-:Y:S01]  /*6ac0*/  FFMA.FTZ R92, R27, R101.reuse, R103.reuse ;  /* 0x000000651b5c7223 */ /* 0x183fe20000010067 */
        /* <DEDUP_REMOVED lines=32> */
.L_x_4739:
        /* <DEDUP_REMOVED lines=37> */
.L_x_4742:
        /* <DEDUP_REMOVED lines=33> */
.L_x_4738:
[----:B------:R-:W-:-:S04]  /*7130*/  UISETP.NE.U32.AND UP0, UPT, UR24, URZ, UPT ;  /* 0x000000ff1800728c */ /* 0x000fc8000bf05070 */
[----:B------:R-:W-:-:S09]  /*7140*/  UISETP.NE.AND.EX UP0, UPT, UR25, URZ, UPT, UP0 ;  /* 0x000000ff1900728c */ /* 0x000fd2000bf05300 */
[----:B------:R-:W-:Y:S05]  /*7150*/  BRA.U !UP0, `(.L_x_4743) ;  /* 0x0000000108d87547 */ /* 0x000fea000b800000 */
[----:B01----:R-:W0:Y:S02]  /*7160*/  LDC.64 R96, c[0x0][0x478] ;  /* 0x00011e00ff607b82 */ /* 0x003e240000000a00 */
        /* <DEDUP_REMOVED lines=28> */
.L_x_4744:
        /* <DEDUP_REMOVED lines=25> */
.L_x_4743:
[----:B01----:R-:W0:Y:S02]  /*74c0*/  LDC.64 R96, c[0x0][0x478] ;  /* 0x00011e00ff607b82 */ /* 0x003e240000000a00 */
        /* <DEDUP_REMOVED lines=28> */
.L_x_4745:
        /* <DEDUP_REMOVED lines=24> */
.L_x_4741:
        /* <DEDUP_REMOVED lines=10> */
.L_x_4737:
[----:B------:R-:W-:Y:S05]  /*78b0*/  BSYNC.RECONVERGENT B1 ;  /* 0x0000000000017941 */ /* 0x000fea0003800200 */
.L_x_4736:
        /* <DEDUP_REMOVED lines=20> */
[----:B012---:R-:W-:Y:S01]  /*7a00*/  FMUL.FTZ R92, R88, UR13 ;  /* 0x0000000d585c7c20 */ /* 0x007fe20008410000 */
        /* <DEDUP_REMOVED lines=25> */
.L_x_4750:
[-CC-:B012---:R-:W-:Y:S01]  /*7ba0*/  FFMA.FTZ R92, R25, R101.reuse, R103.reuse ;  /* 0x00000065195c7223 */ /* 0x187fe20000010067 */
        /* <DEDUP_REMOVED lines=32> */
.L_x_4749:
[----:B012---:R-:W0:Y:S02]  /*7db0*/  LDC.64 R92, c[0x0][0x478] ;  /* 0x00011e00ff5c7b82 */ /* 0x007e240000000a00 */
        /* <DEDUP_REMOVED lines=36> */
.L_x_4752:
        /* <DEDUP_REMOVED lines=33> */
.L_x_4748:
[----:B------:R-:W-:-:S04]  /*8210*/  UISETP.NE.U32.AND UP0, UPT, UR24, URZ, UPT ;  /* 0x000000ff1800728c */ /* 0x000fc8000bf05070 */
[----:B------:R-:W-:-:S09]  /*8220*/  UISETP.NE.AND.EX UP0, UPT, UR25, URZ, UPT, UP0 ;  /* 0x000000ff1900728c */ /* 0x000fd2000bf05300 */
[----:B------:R-:W-:Y:S05]  /*8230*/  BRA.U !UP0, `(.L_x_4753) ;  /* 0x0000000108d87547 */ /* 0x000fea000b800000 */
[----:B012---:R-:W0:Y:S02]  /*8240*/  LDC.64 R96, c[0x0][0x478] ;  /* 0x00011e00ff607b82 */ /* 0x007e240000000a00 */
        /* <DEDUP_REMOVED lines=28> */
.L_x_4754:
        /* <DEDUP_REMOVED lines=25> */
.L_x_4753:
[----:B012---:R-:W0:Y:S02]  /*85a0*/  LDC.64 R96, c[0x0][0x478] ;  /* 0x00011e00ff607b82 */ /* 0x007e240000000a00 */
        /* <DEDUP_REMOVED lines=28> */
.L_x_4755:
        /* <DEDUP_REMOVED lines=24> */
.L_x_4751:
        /* <DEDUP_REMOVED lines=10> */
.L_x_4747:
[----:B------:R-:W-:Y:S05]  /*8990*/  BSYNC.RECONVERGENT B1 ;  /* 0x0000000000017941 */ /* 0x000fea0003800200 */
.L_x_4746:
        /* <DEDUP_REMOVED lines=20> */
[----:B0123--:R-:W-:Y:S01]  /*8ae0*/  FMUL.FTZ R92, R88, UR13 ;  /* 0x0000000d585c7c20 */ /* 0x00ffe20008410000 */
        /* <DEDUP_REMOVED lines=25> */
.L_x_4760:
[-CC-:B0123--:R-:W-:Y:S01]  /*8c80*/  FFMA.FTZ R92, R23, R101.reuse, R103.reuse ;  /* 0x00000065175c7223 */ /* 0x18ffe20000010067 */
        /* <DEDUP_REMOVED lines=32> */
.L_x_4759:
[----:B0123--:R-:W0:Y:S02]  /*8e90*/  LDC.64 R92, c[0x0][0x478] ;  /* 0x00011e00ff5c7b82 */ /* 0x00fe240000000a00 */
        /* <DEDUP_REMOVED lines=36> */
.L_x_4762:
        /* <DEDUP_REMOVED lines=33> */
.L_x_4758:
[----:B------:R-:W-:-:S04]  /*92f0*/  UISETP.NE.U32.AND UP0, UPT, UR24, URZ, UPT ;  /* 0x000000ff1800728c */ /* 0x000fc8000bf05070 */
[----:B------:R-:W-:-:S09]  /*9300*/  UISETP.NE.AND.EX UP0, UPT, UR25, URZ, UPT, UP0 ;  /* 0x000000ff1900728c */ /* 0x000fd2000bf05300 */
[----:B------:R-:W-:Y:S05]  /*9310*/  BRA.U !UP0, `(.L_x_4763) ;  /* 0x0000000108d87547 */ /* 0x000fea000b800000 */
[----:B0123--:R-:W0:Y:S02]  /*9320*/  LDC.64 R96, c[0x0][0x478] ;  /* 0x00011e00ff607b82 */ /* 0x00fe240000000a00 */
        /* <DEDUP_REMOVED lines=28> */
.L_x_4764:
        /* <DEDUP_REMOVED lines=25> */
.L_x_4763:
[----:B0123--:R-:W0:Y:S02]  /*9680*/  LDC.64 R96, c[0x0][0x478] ;  /* 0x00011e00ff607b82 */ /* 0x00fe240000000a00 */
        /* <DEDUP_REMOVED lines=28> */
.L_x_4765:
        /* <DEDUP_REMOVED lines=24> */
.L_x_4761:
        /* <DEDUP_REMOVED lines=10> */
.L_x_4757:
[----:B------:R-:W-:Y:S05]  /*9a70*/  BSYNC.RECONVERGENT B1 ;  /* 0x0000000000017941 */ /* 0x000fea0003800200 */
.L_x_4756:
        /* <DEDUP_REMOVED lines=23> */
[----:B01234-:R-:W-:Y:S01]  /*9bf0*/  FMUL.FTZ R92, R88, UR13 ;  /* 0x0000000d585c7c20 */ /* 0x01ffe20008410000 */
[----:B------:R-:W-:-:S02]  /*9c00*/  FMUL.FTZ R91, R89, UR13 ;  /* 0x0000000d595b7c20 */ /* 0x000fc40008410000 */
[----:B------:R-:W-:Y:S02]  /*9c10*/  FMUL.FTZ R94, R90, UR13 ;  /* 0x0000000d5a5e7c20 */ /* 0x000fe40008410000 */
        /* <DEDUP_REMOVED lines=9> */
[----:B------:R-:W-:Y:S01]  /*9cb0*/  FADD.FTZ R91, R139, -R91 ;  /* 0x8000005b8b5b7221 */ /* 0x000fe20000010000 */
[----:B------:R-:W-:Y:S02]  /*9cc0*/  SEL R98, R94, RZ, P6 ;  /* 0x000000ff5e627207 */ /* 0x000fe40003000000 */
[----:B------:R-:W-:Y:S01]  /*9cd0*/  LOP3.LUT P6, RZ, R13, 0xff0000, RZ, 0xc0, !PT ;  /* 0x00ff00000dff7812 */ /* 0x000fe200078cc0ff */
[----:B------:R-:W-:-:S03]  /*9ce0*/  FFMA.FTZ R91, R111, R91, R79 ;  /* 0x0000005b6f5b7223 */ /* 0x000fc6000001004f */
[----:B------:R-:W-:Y:S01]  /*9cf0*/  SEL R94, R94, RZ, P6 ;  /* 0x000000ff5e5e7207 */ /* 0x000fe20003000000 */
[----:B------:R-:W-:Y:S01]  /*9d00*/  FMUL.FTZ R95, R91, UR13 ;  /* 0x0000000d5b5f7c20 */ /* 0x000fe20008410000 */
[----:B------:R-:W-:-:S04]  /*9d10*/  ISETP.GE.U32.AND P6, PT, R14, 0x1000000, PT ;  /* 0x010000000e00780c */ /* 0x000fc80003fc6070 */
[----:B------:R-:W-:Y:S02]  /*9d20*/  SEL R99, R95, RZ, P6 ;  /* 0x000000ff5f637207 */ /* 0x000fe40003000000 */
[----:B------:R-:W-:-:S04]  /*9d30*/  ISETP.GE.U32.AND P6, PT, R13, 0x1000000, PT ;  /* 0x010000000d00780c */ /* 0x000fc80003fc6070 */
[----:B------:R-:W-:Y:S01]  /*9d40*/  SEL R95, R95, RZ, P6 ;  /* 0x000000ff5f5f7207 */ /* 0x000fe20003000000 */
[----:B------:R-:W-:Y:S08]  /*9d50*/  BRA `(.L_x_4771) ;  /* 0x0000000c00547947 */ /* 0x000ff00003800000 */
.L_x_4770:
[-CC-:B01234-:R-:W-:Y:S01]  /*9d60*/  FFMA.FTZ R92, R21, R101.reuse, R103.reuse ;  /* 0x00000065155c7223 */ /* 0x19ffe20000010067 */
        /* <DEDUP_REMOVED lines=15> */
[----:B------:R-:W-:Y:S02]  /*9e60*/  SEL R96, R92, RZ, P6 ;  /* 0x000000ff5c607207 */ /* 0x000fe40003000000 */
[----:B------:R-:W-:-:S04]  /*9e70*/  LOP3.LUT P6, RZ, R13, 0xff, RZ, 0xc0, !PT ;  /* 0x000000ff0dff7812 */ /* 0x000fc800078cc0ff */
[----:B------:R-:W-:Y:S02]  /*9e80*/  SEL R92, R92, RZ, P6 ;  /* 0x000000ff5c5c7207 */ /* 0x000fe40003000000 */
[----:B------:R-:W-:-:S04]  /*9e90*/  LOP3.LUT P6, RZ, R14, 0xff00, RZ, 0xc0, !PT ;  /* 0x0000ff000eff7812 */ /* 0x000fc800078cc0ff */
[----:B------:R-:W-:Y:S02]  /*9ea0*/  SEL R97, R95, RZ, P6 ;  /* 0x000000ff5f617207 */ /* 0x000fe40003000000 */
[----:B------:R-:W-:-:S04]  /*9eb0*/  LOP3.LUT P6, RZ, R13, 0xff00, RZ, 0xc0, !PT ;  /* 0x0000ff000dff7812 */ /* 0x000fc800078cc0ff */
[----:B------:R-:W-:Y:S01]  /*9ec0*/  SEL R93, R95, RZ, P6 ;  /* 0x000000ff5f5d7207 */ /* 0x000fe20003000000 */
[----:B------:R-:W-:Y:S01]  /*9ed0*/  FMUL.FTZ R95, R94, UR13 ;  /* 0x0000000d5e5f7c20 */ /* 0x000fe20008410000 */
        /* <DEDUP_REMOVED lines=9> */
.L_x_4769:
[----:B01234-:R-:W0:Y:S02]  /*9f70*/  LDC.64 R92, c[0x0][0x478] ;  /* 0x00011e00ff5c7b82 */ /* 0x01fe240000000a00 */
[----:B0-----:R-:W-:-:S04]  /*9f80*/  ISETP.NE.U32.AND P5, PT, R92, RZ, PT ;  /* 0x000000ff5c00720c */ /* 0x001fc80003fa5070 */
        /* <DEDUP_REMOVED lines=27> */
[----:B------:R-:W-:-:S03]  /*a140*/  FMUL.FTZ R91, R111, R91 ;  /* 0x0000005b6f5b7220 */ /* 0x000fc60000410000 */
[----:B------:R-:W-:Y:S01]  /*a150*/  SEL R94, R94, RZ, P6 ;  /* 0x000000ff5e5e7207 */ /* 0x000fe20003000000 */
[----:B------:R-:W-:Y:S01]  /*a160*/  FMUL.FTZ R95, R91, UR13 ;  /* 0x0000000d5b5f7c20 */ /* 0x000fe20008410000 */
[----:B------:R-:W-:-:S04]  /*a170*/  ISETP.GE.U32.AND P6, PT, R14, 0x1000000, PT ;  /* 0x010000000e00780c */ /* 0x000fc80003fc6070 */
[----:B------:R-:W-:Y:S02]  /*a180*/  SEL R99, R95, RZ, P6 ;  /* 0x000000ff5f637207 */ /* 0x000fe40003000000 */
[----:B------:R-:W-:-:S04]  /*a190*/  ISETP.GE.U32.AND P6, PT, R13, 0x1000000, PT ;  /* 0x010000000d00780c */ /* 0x000fc80003fc6070 */
[----:B------:R-:W-:Y:S01]  /*a1a0*/  SEL R95, R95, RZ, P6 ;  /* 0x000000ff5f5f7207 */ /* 0x000fe20003000000 */
[----:B------:R-:W-:Y:S08]  /*a1b0*/  BRA `(.L_x_4771) ;  /* 0x00000008003c7947 */ /* 0x000ff00003800000 */
.L_x_4772:
        /* <DEDUP_REMOVED lines=33> */
.L_x_4768:
[----:B------:R-:W-:-:S04]  /*a3d0*/  UISETP.NE.U32.AND UP0, UPT, UR24, URZ, UPT ;  /* 0x000000ff1800728c */ /* 0x000fc8000bf05070 */
[----:B------:R-:W-:-:S09]  /*a3e0*/  UISETP.NE.AND.EX UP0, UPT, UR25, URZ, UPT, UP0 ;  /* 0x000000ff1900728c */ /* 0x000fd2000bf05300 */
[----:B------:R-:W-:Y:S05]  /*a3f0*/  BRA.U !UP0, `(.L_x_4773) ;  /* 0x0000000108d87547 */ /* 0x000fea000b800000 */
        /* <DEDUP_REMOVED lines=27> */
[----:B------:R-:W-:Y:S01]  /*a5b0*/  SEL R99, R99, RZ, P6 ;  /* 0x000000ff63637207 */ /* 0x000fe20003000000 */
[----:B------:R-:W-:Y:S08]  /*a5c0*/  BRA `(.L_x_4771) ;  /* 0x0000000400387947 */ /* 0x000ff00003800000 */
.L_x_4774:
[-CC-:B------:R-:W-:Y:S01]  /*a5d0*/  FFMA.FTZ R97, R21, R101.reuse, R103.reuse ;  /* 0x0000006515617223 */ /* 0x180fe20000010067 */
[-CC-:B------:R-:W-:Y:S01]  /*a5e0*/  FFMA.FTZ R96, R36, R101.reuse, R103.reuse ;  /* 0x0000006524607223 */ /* 0x180fe20000010067 */
[----:B------:R-:W-:Y:S01]  /*a5f0*/  FFMA.FTZ R98, R122, R101, R103 ;  /* 0x000000657a627223 */ /* 0x000fe20000010067 */
[----:B------:R-:W-:Y:S01]  /*a600*/  LOP3.LUT P6, RZ, R14, 0xff, RZ, 0xc0, !PT ;  /* 0x000000ff0eff7812 */ /* 0x000fe200078cc0ff */
[----:B------:R-:W-:Y:S01]  /*a610*/  FADD.FTZ R97, R20, -R97 ;  /* 0x8000006114617221 */ /* 0x000fe20000010000 */
[----:B------:R-:W-:Y:S01]  /*a620*/  FADD.FTZ R96, R35, -R96 ;  /* 0x8000006023607221 */ /* 0x000fe20000010000 */
[----:B------:R-:W-:Y:S02]  /*a630*/  FADD.FTZ R98, R123, -R98 ;  /* 0x800000627b627221 */ /* 0x000fe40000010000 */
[C---:B-----5:R-:W-:Y:S01]  /*a640*/  FFMA.FTZ R97, R111.reuse, R97, R76 ;  /* 0x000000616f617223 */ /* 0x060fe2000001004c */
[----:B------:R-:W-:-:S03]  /*a650*/  FFMA.FTZ R96, R111, R96, R77 ;  /* 0x000000606f607223 */ /* 0x000fc6000001004d */
[----:B------:R-:W-:Y:S01]  /*a660*/  FMUL.FTZ R99, R97, UR13 ;  /* 0x0000000d61637c20 */ /* 0x000fe20008410000 */
[----:B------:R-:W-:Y:S01]  /*a670*/  FMUL.FTZ R100, R96, UR13 ;  /* 0x0000000d60647c20 */ /* 0x000fe20008410000 */
[----:B------:R-:W-:-:S03]  /*a680*/  FFMA.FTZ R97, R111, R98, R78 ;  /* 0x000000626f617223 */ /* 0x000fc6000001004e */
[----:B------:R-:W-:Y:S01]  /*a690*/  SEL R96, R99, RZ, P6 ;  /* 0x000000ff63607207 */ /* 0x000fe20003000000 */
[----:B------:R-:W-:Y:S01]  /*a6a0*/  FFMA.FTZ R99, R138, R101, R103 ;  /* 0x000000658a637223 */ /* 0x000fe20000010067 */
[----:B------:R-:W-:Y:S01]  /*a6b0*/  LOP3.LUT P6, RZ, R14, 0xff00, RZ, 0xc0, !PT ;  /* 0x0000ff000eff7812 */ /* 0x000fe200078cc0ff */
[----:B------:R-:W-:Y:S02]  /*a6c0*/  FMUL.FTZ R98, R97, UR13 ;  /* 0x0000000d61627c20 */ /* 0x000fe40008410000 */
        /* <DEDUP_REMOVED lines=9> */
.L_x_4773:
        /* <DEDUP_REMOVED lines=27> */
[----:B------:R-:W-:Y:S01]  /*a910*/  SEL R99, R99, RZ, P6 ;  /* 0x000000ff63637207 */ /* 0x000fe20003000000 */
[----:B------:R-:W-:Y:S08]  /*a920*/  BRA `(.L_x_4771) ;  /* 0x0000000000607947 */ /* 0x000ff00003800000 */
.L_x_4775:
[-CC-:B------:R-:W-:Y:S01]  /*a930*/  FFMA.FTZ R97, R21, R101.reuse, R103.reuse ;  /* 0x0000006515617223 */ /* 0x180fe20000010067 */
[-CC-:B------:R-:W-:Y:S01]  /*a940*/  FFMA.FTZ R96, R36, R101.reuse, R103.reuse ;  /* 0x0000006524607223 */ /* 0x180fe20000010067 */
[----:B------:R-:W-:Y:S01]  /*a950*/  FFMA.FTZ R98, R122, R101, R103 ;  /* 0x000000657a627223 */ /* 0x000fe20000010067 */
[----:B------:R-:W-:Y:S01]  /*a960*/  LOP3.LUT P6, RZ, R14, 0xff, RZ, 0xc0, !PT ;  /* 0x000000ff0eff7812 */ /* 0x000fe200078cc0ff */
[----:B------:R-:W-:Y:S01]  /*a970*/  FADD.FTZ R97, R20, -R97 ;  /* 0x8000006114617221 */ /* 0x000fe20000010000 */
[----:B------:R-:W-:Y:S01]  /*a980*/  FADD.FTZ R96, R35, -R96 ;  /* 0x8000006023607221 */ /* 0x000fe20000010000 */
[----:B------:R-:W-:Y:S02]  /*a990*/  FADD.FTZ R98, R123, -R98 ;  /* 0x800000627b627221 */ /* 0x000fe40000010000 */
[C---:B-----5:R-:W-:Y:S01]  /*a9a0*/  FMUL.FTZ R97, R111.reuse, R97 ;  /* 0x000000616f617220 */ /* 0x060fe20000410000 */
[----:B------:R-:W-:-:S03]  /*a9b0*/  FMUL.FTZ R96, R111, R96 ;  /* 0x000000606f607220 */ /* 0x000fc60000410000 */
[----:B------:R-:W-:Y:S01]  /*a9c0*/  FMUL.FTZ R99, R97, UR13 ;  /* 0x0000000d61637c20 */ /* 0x000fe20008410000 */
[----:B------:R-:W-:Y:S01]  /*a9d0*/  FMUL.FTZ R100, R96, UR13 ;  /* 0x0000000d60647c20 */ /* 0x000fe20008410000 */
[----:B------:R-:W-:-:S03]  /*a9e0*/  FMUL.FTZ R97, R111, R98 ;  /* 0x000000626f617220 */ /* 0x000fc60000410000 */
[----:B------:R-:W-:Y:S01]  /*a9f0*/  SEL R96, R99, RZ, P6 ;  /* 0x000000ff63607207 */ /* 0x000fe20003000000 */
[----:B------:R-:W-:Y:S01]  /*aa00*/  FFMA.FTZ R99, R138, R101, R103 ;  /* 0x000000658a637223 */ /* 0x000fe20000010067 */
[----:B------:R-:W-:Y:S01]  /*aa10*/  LOP3.LUT P6, RZ, R14, 0xff00, RZ, 0xc0, !PT ;  /* 0x0000ff000eff7812 */ /* 0x000fe200078cc0ff */
[----:B------:R-:W-:Y:S02]  /*aa20*/  FMUL.FTZ R98, R97, UR13 ;  /* 0x0000000d61627c20 */ /* 0x000fe40008410000 */
[----:B------:R-:W-:Y:S01]  /*aa30*/  FADD.FTZ R99, R139, -R99 ;  /* 0x800000638b637221 */ /* 0x000fe20000010000 */
[----:B------:R-:W-:Y:S02]  /*aa40*/  SEL R97, R100, RZ, P6 ;  /* 0x000000ff64617207 */ /* 0x000fe40003000000 */
[----:B------:R-:W-:Y:S01]  /*aa50*/  LOP3.LUT P6, RZ, R14, 0xff0000, RZ, 0xc0, !PT ;  /* 0x00ff00000eff7812 */ /* 0x000fe200078cc0ff */
[----:B------:R-:W-:-:S03]  /*aa60*/  FMUL.FTZ R99, R111, R99 ;  /* 0x000000636f637220 */ /* 0x000fc60000410000 */
[----:B------:R-:W-:Y:S01]  /*aa70*/  SEL R98, R98, RZ, P6 ;  /* 0x000000ff62627207 */ /* 0x000fe20003000000 */
[----:B------:R-:W-:Y:S01]  /*aa80*/  FMUL.FTZ R99, R99, UR13 ;  /* 0x0000000d63637c20 */ /* 0x000fe20008410000 */
[----:B------:R-:W-:-:S04]  /*aa90*/  ISETP.GE.U32.AND P6, PT, R14, 0x1000000, PT ;  /* 0x010000000e00780c */ /* 0x000fc80003fc6070 */
[----:B------:R-:W-:-:S09]  /*aaa0*/  SEL R99, R99, RZ, P6 ;  /* 0x000000ff63637207 */ /* 0x000fd20003000000 */
.L_x_4771:
        /* <DEDUP_REMOVED lines=10> */
.L_x_4767:
[----:B------:R-:W-:Y:S05]  /*ab50*/  BSYNC.RECONVERGENT B1 ;  /* 0x0000000000017941 */ /* 0x000fea0003800200 */
.L_x_4766:
        /* <DEDUP_REMOVED lines=14> */
[----:B------:R-:W-:Y:S01]  /*ac40*/  FFMA.FTZ R90, R124, R101, R103 ;  /* 0x000000657c5a7223 */ /* 0x000fe20000010067 */
[----:B------:R-:W-:Y:S01]  /*ac50*/  LOP3.LUT P6, RZ, R16, 0xff, RZ, 0xc0, !PT ;  /* 0x000000ff10ff7812 */ /* 0x000fe200078cc0ff */
[----:B------:R-:W-:Y:S01]  /*ac60*/  FADD.FTZ R88, R32, -R88 ;  /* 0x8000005820587221 */ /* 0x000fe20000010000 */
[----:B------:R-:W-:Y:S01]  /*ac70*/  FADD.FTZ R89, R33, -R89 ;  /* 0x8000005921597221 */ /* 0x000fe20000010000 */
[----:B------:R-:W-:Y:S01]  /*ac80*/  LOP3.LUT P5, RZ, R15, 0xff, RZ, 0xc0, !PT ;  /* 0x000000ff0fff7812 */ /* 0x000fe200078ac0ff */
[----:B------:R-:W-:Y:S01]  /*ac90*/  FADD.FTZ R90, R125, -R90 ;  /* 0x8000005a7d5a7221 */ /* 0x000fe20000010000 */
[C---:B-----5:R-:W-:Y:S01]  /*aca0*/  FFMA.FTZ R88, R111.reuse, R88, R80 ;  /* 0x000000586f587223 */ /* 0x060fe20000010050 */
[C---:B------:R-:W-:Y:S01]  /*acb0*/  FFMA.FTZ R89, R111.reuse, R89, R81 ;  /* 0x000000596f597223 */ /* 0x040fe20000010051 */
[----:B------:R-:W-:Y:S01]  /*acc0*/  FFMA.FTZ R91, R140, R101, R103 ;  /* 0x000000658c5b7223 */ /* 0x000fe20000010067 */
[----:B------:R-:W-:Y:S01]  /*acd0*/  FFMA.FTZ R90, R111, R90, R82 ;  /* 0x0000005a6f5a7223 */ /* 0x000fe20000010052 */
[----:B01234-:R-:W-:Y:S01]  /*ace0*/  FMUL.FTZ R92, R88, UR13 ;  /* 0x0000000d585c7c20 */ /* 0x01ffe20008410000 */
[----:B------:R-:W-:Y:S01]  /*acf0*/  FMUL.FTZ R93, R89, UR13 ;  /* 0x0000000d595d7c20 */ /* 0x000fe20008410000 */
[----:B------:R-:W-:Y:S01]  /*ad00*/  FADD.FTZ R91, R141, -R91 ;  /* 0x8000005b8d5b7221 */ /* 0x000fe20000010000 */
[----:B------:R-:W-:-:S02]  /*ad10*/  FMUL.FTZ R94, R90, UR13 ;  /* 0x0000000d5a5e7c20 */ /* 0x000fc40008410000 */
[----:B------:R-:W-:Y:S01]  /*ad20*/  SEL R96, R92, RZ, P6 ;  /* 0x000000ff5c607207 */ /* 0x000fe20003000000 */
[----:B------:R-:W-:Y:S01]  /*ad30*/  FFMA.FTZ R91, R111, R91, R83 ;  /* 0x0000005b6f5b7223 */ /* 0x000fe20000010053 */
[----:B------:R-:W-:Y:S02]  /*ad40*/  LOP3.LUT P6, RZ, R16, 0xff00, RZ, 0xc0, !PT ;  /* 0x0000ff0010ff7812 */ /* 0x000fe400078cc0ff */
[----:B------:R-:W-:Y:S01]  /*ad50*/  SEL R92, R92, RZ, P5 ;  /* 0x000000ff5c5c7207 */ /* 0x000fe20002800000 */
[----:B------:R-:W-:Y:S01]  /*ad60*/  FMUL.FTZ R95, R91, UR13 ;  /* 0x0000000d5b5f7c20 */ /* 0x000fe20008410000 */
[----:B------:R-:W-:Y:S02]  /*ad70*/  LOP3.LUT P5, RZ, R15, 0xff00, RZ, 0xc0, !PT ;  /* 0x0000ff000fff7812 */ /* 0x000fe400078ac0ff */
[----:B------:R-:W-:Y:S02]  /*ad80*/  SEL R97, R93, RZ, P6 ;  /* 0x000000ff5d617207 */ /* 0x000fe40003000000 */
[----:B------:R-:W-:-:S02]  /*ad90*/  LOP3.LUT P6, RZ, R16, 0xff0000, RZ, 0xc0, !PT ;  /* 0x00ff000010ff7812 */ /* 0x000fc400078cc0ff */
[----:B------:R-:W-:Y:S02]  /*ada0*/  SEL R93, R93, RZ, P5 ;  /* 0x000000ff5d5d7207 */ /* 0x000fe40002800000 */
[C---:B------:R-:W-:Y:S02]  /*adb0*/  LOP3.LUT P5, RZ, R15.reuse, 0xff0000, RZ, 0xc0, !PT ;  /* 0x00ff00000fff7812 */ /* 0x040fe400078ac0ff */
[----:B------:R-:W-:Y:S02]  /*adc0*/  SEL R98, R94, RZ, P6 ;  /* 0x000000ff5e627207 */ /* 0x000fe40003000000 */
[----:B------:R-:W-:Y:S02]  /*add0*/  ISETP.GE.U32.AND P6, PT, R16, 0x1000000, PT ;  /* 0x010000001000780c */ /* 0x000fe40003fc6070 */
[----:B------:R-:W-:Y:S02]  /*ade0*/  SEL R94, R94, RZ, P5 ;  /* 0x000000ff5e5e7207 */ /* 0x000fe40002800000 */
[----:B------:R-:W-:-:S02]  /*adf0*/  ISETP.GE.U32.AND P5, PT, R15, 0x1000000, PT ;  /* 0x010000000f00780c */ /* 0x000fc40003fa6070 */
[C---:B------:R-:W-:Y:S02]  /*ae00*/  SEL R99, R95.reuse, RZ, P6 ;  /* 0x000000ff5f637207 */ /* 0x040fe40003000000 */
[----:B------:R-:W-:Y:S01]  /*ae10*/  SEL R95, R95, RZ, P5 ;  /* 0x000000ff5f5f7207 */ /* 0x000fe20002800000 */
[----:B------:R-:W-:Y:S08]  /*ae20*/  BRA `(.L_x_4781) ;  /* 0x0000000c00547947 */ /* 0x000ff00003800000 */
.L_x_4780:
[-CC-:B01234-:R-:W-:Y:S01]  /*ae30*/  FFMA.FTZ R92, R31, R101.reuse, R103.reuse ;  /* 0x000000651f5c7223 */ /* 0x19ffe20000010067 */
        /* <DEDUP_REMOVED lines=11> */
[----:B------:R-:W-:Y:S01]  /*aef0*/  FMUL.FTZ R92, R92, UR13 ;  /* 0x0000000d5c5c7c20 */ /* 0x000fe20008410000 */
        /* <DEDUP_REMOVED lines=20> */
.L_x_4779:
[----:B01234-:R-:W0:Y:S02]  /*b040*/  LDC.64 R92, c[0x0][0x478] ;  /* 0x00011e00ff5c7b82 */ /* 0x01fe240000000a00 */
[----:B0-----:R-:W-:-:S04]  /*b050*/  ISETP.NE.U32.AND P4, PT, R92, RZ, PT ;  /* 0x000000ff5c00720c */ /* 0x001fc80003f85070 */
[----:B------:R-:W-:-:S13]  /*b060*/  ISETP.NE.AND.EX P4, PT, R93, RZ, PT, P4 ;  /* 0x000000ff5d00720c */ /* 0x000fda0003f85340 */
        /* <DEDUP_REMOVED lines=17> */
[----:B------:R-:W-:Y:S01]  /*b180*/  SEL R96, R92, RZ, P6 ;  /* 0x000000ff5c607207 */ /* 0x000fe20003000000 */
[----:B------:R-:W-:Y:S01]  /*b190*/  FMUL.FTZ R91, R111, R91 ;  /* 0x0000005b6f5b7220 */ /* 0x000fe20000410000 */
        /* <DEDUP_REMOVED lines=15> */
.L_x_4782:
        /* <DEDUP_REMOVED lines=33> */
.L_x_4778:
        /* <DEDUP_REMOVED lines=17> */
[----:B------:R-:W-:Y:S01]  /*b5b0*/  LOP3.LUT P6, RZ, R16, 0xff, RZ, 0xc0, !PT ;  /* 0x000000ff10ff7812 */ /* 0x000fe200078cc0ff */
[----:B------:R-:W-:Y:S01]  /*b5c0*/  FFMA.FTZ R90, R111, R90, R82 ;  /* 0x0000005a6f5a7223 */ /* 0x000fe20000010052 */
[----:B------:R-:W-:Y:S01]  /*b5d0*/  FMUL.FTZ R96, R88, UR13 ;  /* 0x0000000d58607c20 */ /* 0x000fe20008410000 */
[----:B------:R-:W-:Y:S01]  /*b5e0*/  FMUL.FTZ R97, R89, UR13 ;  /* 0x0000000d59617c20 */ /* 0x000fe20008410000 */
[----:B------:R-:W-:Y:S01]  /*b5f0*/  LOP3.LUT P5, RZ, R16, 0xff00, RZ, 0xc0, !PT ;  /* 0x0000ff0010ff7812 */ /* 0x000fe200078ac0ff */
[----:B------:R-:W-:Y:S01]  /*b600*/  FFMA.FTZ R91, R111, R91, R83 ;  /* 0x0000005b6f5b7223 */ /* 0x000fe20000010053 */
[----:B------:R-:W-:Y:S01]  /*b610*/  FMUL.FTZ R98, R90, UR13 ;  /* 0x0000000d5a627c20 */ /* 0x000fe20008410000 */
[----:B------:R-:W-:-:S02]  /*b620*/  SEL R96, R96, RZ, P6 ;  /* 0x000000ff60607207 */ /* 0x000fc40003000000 */
[----:B------:R-:W-:Y:S01]  /*b630*/  SEL R97, R97, RZ, P5 ;  /* 0x000000ff61617207 */ /* 0x000fe20002800000 */
[----:B------:R-:W-:Y:S01]  /*b640*/  FMUL.FTZ R99, R91, UR13 ;  /* 0x0000000d5b637c20 */ /* 0x000fe20008410000 */
[C---:B------:R-:W-:Y:S02]  /*b650*/  LOP3.LUT P6, RZ, R16.reuse, 0xff0000, RZ, 0xc0, !PT ;  /* 0x00ff000010ff7812 */ /* 0x040fe400078cc0ff */
[----:B------:R-:W-:Y:S02]  /*b660*/  ISETP.GE.U32.AND P5, PT, R16, 0x1000000, PT ;  /* 0x010000001000780c */ /* 0x000fe40003fa6070 */
[----:B------:R-:W-:Y:S02]  /*b670*/  SEL R98, R98, RZ, P6 ;  /* 0x000000ff62627207 */ /* 0x000fe40003000000 */
[----:B------:R-:W-:Y:S01]  /*b680*/  SEL R99, R99, RZ, P5 ;  /* 0x000000ff63637207 */ /* 0x000fe20002800000 */
[----:B------:R-:W-:Y:S08]  /*b690*/  BRA `(.L_x_4781) ;  /* 0x0000000400387947 */ /* 0x000ff00003800000 */
.L_x_4784:
        /* <DEDUP_REMOVED lines=25> */
.L_x_4783:
        /* <DEDUP_REMOVED lines=14> */
[----:B------:R-:W-:Y:S01]  /*b910*/  LOP3.LUT P6, RZ, R16, 0xff, RZ, 0xc0, !PT ;  /* 0x000000ff10ff7812 */ /* 0x000fe200078cc0ff */
[----:B------:R-:W-:Y:S01]  /*b920*/  FMUL.FTZ R90, R111, R90 ;  /* 0x0000005a6f5a7220 */ /* 0x000fe20000410000 */
[----:B------:R-:W-:Y:S01]  /*b930*/  FMUL.FTZ R96, R88, UR13 ;  /* 0x0000000d58607c20 */ /* 0x000fe20008410000 */
[----:B------:R-:W-:Y:S01]  /*b940*/  FMUL.FTZ R97, R89, UR13 ;  /* 0x0000000d59617c20 */ /* 0x000fe20008410000 */
[----:B------:R-:W-:Y:S01]  /*b950*/  LOP3.LUT P5, RZ, R16, 0xff00, RZ, 0xc0, !PT ;  /* 0x0000ff0010ff7812 */ /* 0x000fe200078ac0ff */
[----:B------:R-:W-:Y:S01]  /*b960*/  FMUL.FTZ R91, R111, R91 ;  /* 0x0000005b6f5b7220 */ /* 0x000fe20000410000 */
        /* <DEDUP_REMOVED lines=9> */
.L_x_4785:
        /* <DEDUP_REMOVED lines=23> */
[----:B------:R-:W-:-:S09]  /*bb70*/  SEL R99, R99, RZ, P5 ;  /* 0x000000ff63637207 */ /* 0x000fd20002800000 */
.L_x_4781:
        /* <DEDUP_REMOVED lines=10> */
.L_x_4777:
[----:B------:R-:W-:Y:S05]  /*bc20*/  BSYNC.RECONVERGENT B1 ;  /* 0x0000000000017941 */ /* 0x000fea0003800200 */
.L_x_4776:
        /* <DEDUP_REMOVED lines=22> */
[----:B------:R-:W-:Y:S01]  /*bd90*/  FADD.FTZ R91, R143, -R91 ;  /* 0x8000005b8f5b7221 */ /* 0x000fe20000010000 */
[----:B------:R-:W-:Y:S01]  /*bda0*/  FFMA.FTZ R90, R111, R90, R86 ;  /* 0x0000005a6f5a7223 */ /* 0x000fe20000010056 */
[----:B01234-:R-:W-:Y:S01]  /*bdb0*/  FMUL.FTZ R92, R88, UR13 ;  /* 0x0000000d585c7c20 */ /* 0x01ffe20008410000 */
[----:B------:R-:W-:Y:S01]  /*bdc0*/  LOP3.LUT P4, RZ, R17, 0xff, RZ, 0xc0, !PT ;  /* 0x000000ff11ff7812 */ /* 0x000fe2000788c0ff */
[----:B------:R-:W-:Y:S01]  /*bdd0*/  FMUL.FTZ R93, R89, UR13 ;  /* 0x0000000d595d7c20 */ /* 0x000fe20008410000 */
[----:B------:R-:W-:Y:S01]  /*bde0*/  LOP3.LUT P6, RZ, R18, 0xff00, RZ, 0xc0, !PT ;  /* 0x0000ff0012ff7812 */ /* 0x000fe200078cc0ff */
[----:B------:R-:W-:Y:S01]  /*bdf0*/  FFMA.FTZ R91, R111, R91, R87 ;  /* 0x0000005b6f5b7223 */ /* 0x000fe20000010057 */
[----:B------:R-:W-:Y:S01]  /*be00*/  SEL R96, R92, RZ, P5 ;  /* 0x000000ff5c607207 */ /* 0x000fe20002800000 */
[----:B------:R-:W-:Y:S01]  /*be10*/  FMUL.FTZ R94, R90, UR13 ;  /* 0x0000000d5a5e7c20 */ /* 0x000fe20008410000 */
[----:B------:R-:W-:Y:S01]  /*be20*/  LOP3.LUT P5, RZ, R17, 0xff00, RZ, 0xc0, !PT ;  /* 0x0000ff0011ff7812 */ /* 0x000fe200078ac0ff */
[----:B------:R-:W-:Y:S01]  /*be30*/  FMUL.FTZ R95, R91, UR13 ;  /* 0x0000000d5b5f7c20 */ /* 0x000fe20008410000 */
[----:B------:R-:W-:-:S02]  /*be40*/  SEL R92, R92, RZ, P4 ;  /* 0x000000ff5c5c7207 */ /* 0x000fc40002000000 */
[C---:B------:R-:W-:Y:S02]  /*be50*/  LOP3.LUT P4, RZ, R18.reuse, 0xff0000, RZ, 0xc0, !PT ;  /* 0x00ff000012ff7812 */ /* 0x040fe4000788c0ff */
[C---:B------:R-:W-:Y:S02]  /*be60*/  SEL R97, R93.reuse, RZ, P6 ;  /* 0x000000ff5d617207 */ /* 0x040fe40003000000 */
[----:B------:R-:W-:Y:S02]  /*be70*/  SEL R93, R93, RZ, P5 ;  /* 0x000000ff5d5d7207 */ /* 0x000fe40002800000 */
[----:B------:R-:W-:Y:S02]  /*be80*/  ISETP.GE.U32.AND P5, PT, R18, 0x1000000, PT ;  /* 0x010000001200780c */ /* 0x000fe40003fa6070 */
[----:B------:R-:W-:Y:S02]  /*be90*/  SEL R98, R94, RZ, P4 ;  /* 0x000000ff5e627207 */ /* 0x000fe40002000000 */
[----:B------:R-:W-:-:S02]  /*bea0*/  LOP3.LUT P6, RZ, R17, 0xff0000, RZ, 0xc0, !PT ;  /* 0x00ff000011ff7812 */ /* 0x000fc400078cc0ff */
[----:B------:R-:W-:Y:S02]  /*beb0*/  ISETP.GE.U32.AND P4, PT, R17, 0x1000000, PT ;  /* 0x010000001100780c */ /* 0x000fe40003f86070 */
[C---:B------:R-:W-:Y:S02]  /*bec0*/  SEL R99, R95.reuse, RZ, P5 ;  /* 0x000000ff5f637207 */ /* 0x040fe40002800000 */
[----:B------:R-:W-:Y:S02]  /*bed0*/  SEL R94, R94, RZ, P6 ;  /* 0x000000ff5e5e7207 */ /* 0x000fe40003000000 */
[----:B------:R-:W-:Y:S01]  /*bee0*/  SEL R95, R95, RZ, P4 ;  /* 0x000000ff5f5f7207 */ /* 0x000fe20002000000 */
[----:B------:R-:W-:Y:S06]  /*bef0*/  BRA `(.L_x_4791) ;  /* 0x0000000c00547947 */ /* 0x000fec0003800000 */
.L_x_4790:
[-CC-:B01234-:R-:W-:Y:S01]  /*bf00*/  FFMA.FTZ R94, R44, R101.reuse, R103.reuse ;  /* 0x000000652c5e7223 */ /* 0x19ffe20000010067 */
        /* <DEDUP_REMOVED lines=12> */
[----:B------:R-:W-:Y:S01]  /*bfd0*/  LOP3.LUT P4, RZ, R17, 0xff, RZ, 0xc0, !PT ;  /* 0x000000ff11ff7812 */ /* 0x000fe2000788c0ff */
[----:B------:R-:W-:Y:S01]  /*bfe0*/  FFMA.FTZ R95, R111, R93, R87 ;  /* 0x0000005d6f5f7223 */ /* 0x000fe20000010057 */
[----:B------:R-:W-:Y:S01]  /*bff0*/  FMUL.FTZ R93, R92, UR13 ;  /* 0x0000000d5c5d7c20 */ /* 0x000fe20008410000 */
[----:B------:R-:W-:-:S02]  /*c000*/  LOP3.LUT P6, RZ, R18, 0xff00, RZ, 0xc0, !PT ;  /* 0x0000ff0012ff7812 */ /* 0x000fc400078cc0ff */
[C---:B------:R-:W-:Y:S01]  /*c010*/  SEL R96, R94.reuse, RZ, P5 ;  /* 0x000000ff5e607207 */ /* 0x040fe20002800000 */
[----:B------:R-:W-:Y:S01]  /*c020*/  FMUL.FTZ R95, R95, UR13 ;  /* 0x0000000d5f5f7c20 */ /* 0x000fe20008410000 */
[----:B------:R-:W-:Y:S01]  /*c030*/  SEL R92, R94, RZ, P4 ;  /* 0x000000ff5e5c7207 */ /* 0x000fe20002000000 */
[----:B------:R-:W-:Y:S01]  /*c040*/  FMUL.FTZ R94, R97, UR13 ;  /* 0x0000000d615e7c20 */ /* 0x000fe20008410000 */
[----:B------:R-:W-:Y:S02]  /*c050*/  LOP3.LUT P5, RZ, R17, 0xff00, RZ, 0xc0, !PT ;  /* 0x0000ff0011ff7812 */ /* 0x000fe400078ac0ff */
[----:B------:R-:W-:Y:S02]  /*c060*/  LOP3.LUT P4, RZ, R18, 0xff0000, RZ, 0xc0, !PT ;  /* 0x00ff000012ff7812 */ /* 0x000fe4000788c0ff */
[C---:B------:R-:W-:Y:S02]  /*c070*/  SEL R97, R93.reuse, RZ, P6 ;  /* 0x000000ff5d617207 */ /* 0x040fe40003000000 */
[----:B------:R-:W-:-:S02]  /*c080*/  SEL R93, R93, RZ, P5 ;  /* 0x000000ff5d5d7207 */ /* 0x000fc40002800000 */
[----:B------:R-:W-:Y:S02]  /*c090*/  ISETP.GE.U32.AND P5, PT, R18, 0x1000000, PT ;  /* 0x010000001200780c */ /* 0x000fe40003fa6070 */
[C---:B------:R-:W-:Y:S02]  /*c0a0*/  SEL R98, R94.reuse, RZ, P4 ;  /* 0x000000ff5e627207 */ /* 0x040fe40002000000 */
[C---:B------:R-:W-:Y:S02]  /*c0b0*/  LOP3.LUT P6, RZ, R17.reuse, 0xff0000, RZ, 0xc0, !PT ;  /* 0x00ff000011ff7812 */ /* 0x040fe400078cc0ff */
[----:B------:R-:W-:Y:S02]  /*c0c0*/  ISETP.GE.U32.AND P4, PT, R17, 0x1000000, PT ;  /* 0x010000001100780c */ /* 0x000fe40003f86070 */
[----:B------:R-:W-:Y:S02]  /*c0d0*/  SEL R99, R95, RZ, P5 ;  /* 0x000000ff5f637207 */ /* 0x000fe40002800000 */
[----:B------:R-:W-:-:S02]  /*c0e0*/  SEL R94, R94, RZ, P6 ;  /* 0x000000ff5e5e7207 */ /* 0x000fc40003000000 */
[----:B------:R-:W-:Y:S01]  /*c0f0*/  SEL R95, R95, RZ, P4 ;  /* 0x000000ff5f5f7207 */ /* 0x000fe20002000000 */
[----:B------:R-:W-:Y:S06]  /*c100*/  BRA `(.L_x_4791) ;  /* 0x0000000800d07947 */ /* 0x000fec0003800000 */
.L_x_4789:
        /* <DEDUP_REMOVED lines=12> */
[C---:B-----5:R-:W-:Y:S01]  /*c1d0*/  FMUL.FTZ R88, R111.reuse, R88 ;  /* 0x000000586f587220 */ /* 0x060fe20000410000 */
[----:B------:R-:W-:Y:S01]  /*c1e0*/  FMUL.FTZ R89, R111, R89 ;  /* 0x000000596f597220 */ /* 0x000fe20000410000 */
[----:B------:R-:W-:Y:S01]  /*c1f0*/  FADD.FTZ R91, R143, -R91 ;  /* 0x8000005b8f5b7221 */ /* 0x000fe20000010000 */
[----:B------:R-:W-:Y:S01]  /*c200*/  FMUL.FTZ R90, R111, R90 ;  /* 0x0000005a6f5a7220 */ /* 0x000fe20000410000 */
[----:B------:R-:W-:Y:S01]  /*c210*/  FMUL.FTZ R92, R88, UR13 ;  /* 0x0000000d585c7c20 */ /* 0x000fe20008410000 */
[----:B------:R-:W-:Y:S01]  /*c220*/  LOP3.LUT P4, RZ, R17, 0xff, RZ, 0xc0, !PT ;  /* 0x000000ff11ff7812 */ /* 0x000fe2000788c0ff */
[----:B------:R-:W-:Y:S01]  /*c230*/  FMUL.FTZ R93, R89, UR13 ;  /* 0x0000000d595d7c20 */ /* 0x000fe20008410000 */
[----:B------:R-:W-:Y:S01]  /*c240*/  LOP3.LUT P6, RZ, R18, 0xff00, RZ, 0xc0, !PT ;  /* 0x0000ff0012ff7812 */ /* 0x000fe200078cc0ff */
[----:B------:R-:W-:Y:S01]  /*c250*/  FMUL.FTZ R91, R111, R91 ;  /* 0x0000005b6f5b7220 */ /* 0x000fe20000410000 */
        /* <DEDUP_REMOVED lines=16> */
.L_x_4792:
        /* <DEDUP_REMOVED lines=13> */
[----:B------:R-:W-:Y:S01]  /*c430*/  LOP3.LUT P4, RZ, R17, 0xff, RZ, 0xc0, !PT ;  /* 0x000000ff11ff7812 */ /* 0x000fe2000788c0ff */
[----:B------:R-:W-:Y:S01]  /*c440*/  FMUL.FTZ R95, R111, R93 ;  /* 0x0000005d6f5f7220 */ /* 0x000fe20000410000 */
        /* <DEDUP_REMOVED lines=18> */
.L_x_4788:
        /* <DEDUP_REMOVED lines=19> */
[----:B------:R-:W-:Y:S01]  /*c6a0*/  FMUL.FTZ R96, R88, UR13 ;  /* 0x0000000d58607c20 */ /* 0x000fe20008410000 */
[----:B------:R-:W-:Y:S01]  /*c6b0*/  LOP3.LUT P6, RZ, R18, 0xff, RZ, 0xc0, !PT ;  /* 0x000000ff12ff7812 */ /* 0x000fe200078cc0ff */
[----:B------:R-:W-:Y:S01]  /*c6c0*/  FMUL.FTZ R97, R89, UR13 ;  /* 0x0000000d59617c20 */ /* 0x000fe20008410000 */
[----:B------:R-:W-:Y:S01]  /*c6d0*/  FMUL.FTZ R98, R90, UR13 ;  /* 0x0000000d5a627c20 */ /* 0x000fe20008410000 */
[----:B------:R-:W-:Y:S01]  /*c6e0*/  FMUL.FTZ R99, R91, UR13 ;  /* 0x0000000d5b637c20 */ /* 0x000fe20008410000 */
[----:B------:R-:W-:-:S02]  /*c6f0*/  SEL R96, R96, RZ, P6 ;  /* 0x000000ff60607207 */ /* 0x000fc40003000000 */
[C---:B------:R-:W-:Y:S02]  /*c700*/  LOP3.LUT P5, RZ, R18.reuse, 0xff00, RZ, 0xc0, !PT ;  /* 0x0000ff0012ff7812 */ /* 0x040fe400078ac0ff */
[C---:B------:R-:W-:Y:S02]  /*c710*/  LOP3.LUT P4, RZ, R18.reuse, 0xff0000, RZ, 0xc0, !PT ;  /* 0x00ff000012ff7812 */ /* 0x040fe4000788c0ff */
[----:B------:R-:W-:Y:S02]  /*c720*/  ISETP.GE.U32.AND P6, PT, R18, 0x1000000, PT ;  /* 0x010000001200780c */ /* 0x000fe40003fc6070 */
[----:B------:R-:W-:Y:S02]  /*c730*/  SEL R97, R97, RZ, P5 ;  /* 0x000000ff61617207 */ /* 0x000fe40002800000 */
[----:B------:R-:W-:Y:S02]  /*c740*/  SEL R98, R98, RZ, P4 ;  /* 0x000000ff62627207 */ /* 0x000fe40002000000 */
[----:B------:R-:W-:Y:S01]  /*c750*/  SEL R99, R99, RZ, P6 ;  /* 0x000000ff63637207 */ /* 0x000fe20003000000 */
[----:B------:R-:W-:Y:S06]  /*c760*/  BRA `(.L_x_4791) ;  /* 0x0000000400387947 */ /* 0x000fec0003800000 */
.L_x_4794:
        /* <DEDUP_REMOVED lines=10> */
[----:B------:R-:W-:Y:S01]  /*c810*/  ISETP.GE.U32.AND P6, PT, R18, 0x1000000, PT ;  /* 0x010000001200780c */ /* 0x000fe20003fc6070 */
[C---:B------:R-:W-:Y:S01]  /*c820*/  FFMA.FTZ R96, R111.reuse, R96, R85 ;  /* 0x000000606f607223 */ /* 0x040fe20000010055 */
[----:B------:R-:W-:Y:S01]  /*c830*/  FMUL.FTZ R98, R98, UR13 ;  /* 0x0000000d62627c20 */ /* 0x000fe20008410000 */
[----:B------:R-:W-:Y:S01]  /*c840*/  FFMA.FTZ R100, R111, R99, R86 ;  /* 0x000000636f647223 */ /* 0x000fe20000010056 */
[----:B------:R-:W-:Y:S01]  /*c850*/  FMUL.FTZ R101, R97, UR13 ;  /* 0x0000000d61657c20 */ /* 0x000fe20008410000 */
[----:B------:R-:W-:Y:S01]  /*c860*/  FMUL.FTZ R97, R96, UR13 ;  /* 0x0000000d60617c20 */ /* 0x000fe20008410000 */
[----:B------:R-:W-:-:S02]  /*c870*/  LOP3.LUT P4, RZ, R18, 0xff, RZ, 0xc0, !PT ;  /* 0x000000ff12ff7812 */ /* 0x000fc4000788c0ff */
[----:B------:R-:W-:Y:S01]  /*c880*/  SEL R99, R98, RZ, P6 ;  /* 0x000000ff62637207 */ /* 0x000fe20003000000 */
[----:B------:R-:W-:Y:S01]  /*c890*/  FMUL.FTZ R98, R100, UR13 ;  /* 0x0000000d64627c20 */ /* 0x000fe20008410000 */
[C---:B------:R-:W-:Y:S02]  /*c8a0*/  LOP3.LUT P5, RZ, R18.reuse, 0xff00, RZ, 0xc0, !PT ;  /* 0x0000ff0012ff7812 */ /* 0x040fe400078ac0ff */
[----:B------:R-:W-:Y:S02]  /*c8b0*/  LOP3.LUT P6, RZ, R18, 0xff0000, RZ, 0xc0, !PT ;  /* 0x00ff000012ff7812 */ /* 0x000fe400078cc0ff */
[----:B------:R-:W-:Y:S02]  /*c8c0*/  SEL R96, R101, RZ, P4 ;  /* 0x000000ff65607207 */ /* 0x000fe40002000000 */
[----:B------:R-:W-:Y:S02]  /*c8d0*/  SEL R97, R97, RZ, P5 ;  /* 0x000000ff61617207 */ /* 0x000fe40002800000 */
[----:B------:R-:W-:Y:S01]  /*c8e0*/  SEL R98, R98, RZ, P6 ;  /* 0x000000ff62627207 */ /* 0x000fe20003000000 */
[----:B------:R-:W-:Y:S06]  /*c8f0*/  BRA `(.L_x_4791) ;  /* 0x0000000000d47947 */ /* 0x000fec0003800000 */
.L_x_4793:
        /* <DEDUP_REMOVED lines=29> */
.L_x_4795:
        /* <DEDUP_REMOVED lines=10> */
[----:B------:R-:W-:Y:S01]  /*cb70*/  ISETP.GE.U32.AND P6, PT, R18, 0x1000000, PT ;  /* 0x010000001200780c */ /* 0x000fe20003fc6070 */
[C---:B------:R-:W-:Y:S01]  /*cb80*/  FMUL.FTZ R96, R111.reuse, R96 ;  /* 0x000000606f607220 */ /* 0x040fe20000410000 */
[----:B------:R-:W-:Y:S01]  /*cb90*/  FMUL.FTZ R98, R98, UR13 ;  /* 0x0000000d62627c20 */ /* 0x000fe20008410000 */
[----:B------:R-:W-:Y:S01]  /*cba0*/  FMUL.FTZ R100, R111, R99 ;  /* 0x000000636f647220 */ /* 0x000fe20000410000 */
        /* <DEDUP_REMOVED lines=9> */
[----:B------:R-:W-:-:S07]  /*cc40*/  SEL R98, R98, RZ, P6 ;  /* 0x000000ff62627207 */ /* 0x000fce0003000000 */
.L_x_4791:
        /* <DEDUP_REMOVED lines=9> */
.L_x_4787:
[----:B------:R-:W-:Y:S05]  /*cce0*/  BSYNC.RECONVERGENT B1 ;  /* 0x0000000000017941 */ /* 0x000fea0003800200 */
.L_x_4786:
[----:B------:R-:W2:Y:S02]  /*ccf0*/  LDL.LU R12, [R1+0x30] ;  /* 0x00003000010c7983 */ /* 0x000ea40000300800 */
[----:B01234-:R-:W0:Y:S02]  /*cd00*/  LDC.64 R96, c[0x0][0x380] ;  /* 0x0000e000ff607b82 */ /* 0x01fe240000000a00 */
[----:B0-----:R-:W-:-:S04]  /*cd10*/  LEA R12, R96, R12, 0x2 ;  /* 0x0000000c600c7211 */ /* 0x001fc800078e10ff */
[----:B------:R-:W-:Y:S01]  /*cd20*/  ISETP.GE.AND P2, PT, R12, R97, PT ;  /* 0x000000610c00720c */ /* 0x000fe20003f46270 */
[----:B------:R0:W-:-:S12]  /*cd30*/  STL [R1+0x30], R12 ;  /* 0x0000300c01007387 */ /* 0x0001d80000100800 */
[----:B0-----:R-:W-:Y:S05]  /*cd40*/  @!P2 BRA `(.L_x_4796) ;  /* 0xffffff480068a947 */ /* 0x001fea000383ffff */
.L_x_4698:
[----:B------:R-:W-:Y:S05]  /*cd50*/  BSYNC B0 ;  /* 0x0000000000007941 */ /* 0x000fea0003800000 */
.L_x_4697:
[----:B------:R-:W2:Y:S01]  /*cd60*/  LDL.LU R96, [R1] ;  /* 0x0000000001607983 */ /* 0x000ea20000300800 */
[----:B-----5:R-:W0:Y:S01]  /*cd70*/  S2R R4, SR_TID.X ;  /* 0x0000000000047919 */ /* 0x020e220000002100 */
[----:B------:R-:W1:Y:S01]  /*cd80*/  S2R R6, SR_CgaCtaId ;  /* 0x0000000000067919 */ /* 0x000e620000008800 */
[----:B------:R-:W-:Y:S01]  /*cd90*/  MOV R5, 0x400 ;  /* 0x0000040000057802 */ /* 0x000fe20000000f00 */
[----:B------:R-:W-:Y:S05]  /*cda0*/  WARPSYNC.ALL ;  /* 0x0000000000007948 */ /* 0x000fea0003800000 */
[----:B------:R-:W2:Y:S01]  /*cdb0*/  LDL.LU R97, [R1+0x4] ;  /* 0x0000040001617983 */ /* 0x000ea20000300800 */
[----:B------:R-:W3:Y:S01]  /*cdc0*/  LDC R51, c[0x0][0x388] ;  /* 0x0000e200ff337b82 */ /* 0x000ee20000000800 */
[----:B------:R-:W4:Y:S02]  /*cdd0*/  LDCU.128 UR16, c[0x0][0x440] ;  /* 0x00008800ff1077ac */ /* 0x000f240008000c00 */
[----:B------:R-:W2:Y:S01]  /*cde0*/  LDL.LU R98, [R1+0x8] ;  /* 0x0000080001627983 */ /* 0x000ea20000300800 */
[----:B------:R-:W4:Y:S03]  /*cdf0*/  LDCU.128 UR20, c[0x0][0x450] ;  /* 0x00008a00ff1477ac */ /* 0x000f260008000c00 */
[----:B------:R-:W2:Y:S04]  /*ce00*/  LDL.LU R99, [R1+0xc] ;  /* 0x00000c0001637983 */ /* 0x000ea80000300800 */
        /* <DEDUP_REMOVED lines=65> */
[----:B--2---:R-:W-:Y:S04]  /*d220*/  STS.128 [R6+0x600], R96 ;  /* 0x0006006006007388 */ /* 0x004fe80000000c00 */
[----:B----4-:R2:W-:Y:S04]  /*d230*/  STS.128 [R6+0x400], R100 ;  /* 0x0004006406007388 */ /* 0x0105e80000000c00 */
[----:B--2---:R-:W2:Y:S04]  /*d240*/  LDL.LU R101, [R1+0x34] ;  /* 0x0000340001657983 */ /* 0x004ea80000300800 */
[----:B---3--:R-:W-:Y:S04]  /*d250*/  STS.128 [R6+0x200], R104 ;  /* 0x0002006806007388 */ /* 0x008fe80000000c00 */
        /* <DEDUP_REMOVED lines=41> */
[----:B------:R3:W-:Y:S04]  /*d4f0*/  STS.128 [R6+0xc00], R52 ;  /* 0x000c003406007388 */ /* 0x0007e80000000c00 */
        /* <DEDUP_REMOVED lines=61> */
[C---:B------:R-:W-:Y:S01]  /*d8d0*/  IADD3 R16, P0, PT, R4.reuse, UR18, RZ ;  /* 0x0000001204107c10 */ /* 0x040fe2000ff1e0ff */
        /* <DEDUP_REMOVED lines=43> */
.L_x_4798:
[----:B------:R-:W-:Y:S05]  /*db90*/  BSYNC.RECONVERGENT B0 ;  /* 0x0000000000007941 */ /* 0x000fea0003800200 */
.L_x_4797:
        /* <DEDUP_REMOVED lines=86> */
[----:B------:R-:W-:Y:S01]  /*e100*/  BSSY.RECONVERGENT B0, `(.L_x_4799) ;  /* 0x0000051000007945 */ /* 0x000fe20003800200 */
[C---:B------:R-:W-:Y:S01]  /*e110*/  ISETP.GE.U32.AND P0, PT, R105.reuse, 0x200, PT ;  /* 0x000002006900780c */ /* 0x040fe20003f06070 */
[----:B------:R-:W2:Y:S01]  /*e120*/  LDS R55, [R0+0x1c00] ;  /* 0x001c000000377984 */ /* 0x000ea20000000800 */
[----:B---3--:R-:W-:Y:S01]  /*e130*/  FADD.FTZ R10, RZ, R10 ;  /* 0x0000000aff0a7221 */ /* 0x008fe20000010000 */
[C---:B------:R-:W-:Y:S01]  /*e140*/  ISETP.GE.U32.AND P1, PT, R105.reuse, 0x280, PT ;  /* 0x000002806900780c */ /* 0x040fe20003f26070 */
[----:B------:R-:W-:Y:S01]  /*e150*/  FADD.FTZ R31, R44, R31 ;  /* 0x0000001f2c1f7221 */ /* 0x000fe20000010000 */
[----:B------:R-:W3:Y:S01]  /*e160*/  LDS R83, [R0+0x2e00] ;  /* 0x002e000000537984 */ /* 0x000ee20000000800 */
[----:B----4-:R-:W-:Y:S01]  /*e170*/  FADD.FTZ R22, RZ, R22 ;  /* 0x00000016ff167221 */ /* 0x010fe20000010000 */
[C---:B------:R-:W-:Y:S01]  /*e180*/  ISETP.GE.U32.AND P2, PT, R105.reuse, 0x300, PT ;  /* 0x000003006900780c */ /* 0x040fe20003f46070 */
        /* <DEDUP_REMOVED lines=72> */
.L_x_4800:
[----:B------:R-:W-:Y:S05]  /*e610*/  BSYNC.RECONVERGENT B0 ;  /* 0x0000000000007941 */ /* 0x000fea0003800200 */
.L_x_4799:
        /* <DEDUP_REMOVED lines=22> */
.L_x_4802:
[----:B------:R-:W-:Y:S05]  /*e780*/  BSYNC.RECONVERGENT B0 ;  /* 0x0000000000007941 */ /* 0x000fea0003800200 */
.L_x_4801:
        /* <DEDUP_REMOVED lines=22> */
.L_x_4804:
[----:B------:R-:W-:Y:S05]  /*e8f0*/  BSYNC.RECONVERGENT B0 ;  /* 0x0000000000007941 */ /* 0x000fea0003800200 */
.L_x_4803:
        /* <DEDUP_REMOVED lines=22> */
.L_x_4806:
[----:B------:R-:W-:Y:S05]  /*ea60*/  BSYNC.RECONVERGENT B0 ;  /* 0x0000000000007941 */ /* 0x000fea0003800200 */
.L_x_4805:
        /* <DEDUP_REMOVED lines=22> */
.L_x_4808:
[----:B------:R-:W-:Y:S05]  /*ebd0*/  BSYNC.RECONVERGENT B0 ;  /* 0x0000000000007941 */ /* 0x000fea0003800200 */
.L_x_4807:
        /* <DEDUP_REMOVED lines=22> */
.L_x_4810:
[----:B------:R-:W-:Y:S05]  /*ed40*/  BSYNC.RECONVERGENT B0 ;  /* 0x0000000000007941 */ /* 0x000fea0003800200 */
.L_x_4809:
[----:B------:R-:W-:Y:S05]  /*ed50*/  @!P4 EXIT ;  /* 0x000000000000c94d */ /* 0x000fea0003800000 */
[----:B------:R-:W-:Y:S04]  /*ed60*/  STG.E desc[UR8][R16.64], R25 ;  /* 0x0000001910007986 */ /* 0x000fe8000c101908 */
[----:B------:R-:W-:Y:S04]  /*ed70*/  STG.E desc[UR8][R12.64], R49 ;  /* 0x000000310c007986 */ /* 0x000fe8000c101908 */
[----:B------:R-:W-:Y:S04]  /*ed80*/  STG.E desc[UR8][R6.64], R101 ;  /* 0x0000006506007986 */ /* 0x000fe8000c101908 */
[----:B------:R-:W-:Y:S01]  /*ed90*/  STG.E desc[UR8][R4.64], R27 ;  /* 0x0000001b04007986 */ /* 0x000fe2000c101908 */
[----:B------:R-:W-:Y:S05]  /*eda0*/  EXIT ;  /* 0x000000000000794d */ /* 0x000fea0003800000 */
.L_x_4715:
[----:B------:R-:W-:Y:S01]  /*edb0*/  HFMA2 R98, -RZ, RZ, 0, 5.9604644775390625e-08 ;  /* 0x00000001ff627431 */ /* 0x000fe200000001ff */
[----:B------:R-:W-:Y:S01]  /*edc0*/  BSSY B1, `(.L_x_4811) ;  /* 0x0000007000017945 */ /* 0x000fe20003800000 */
[----:B------:R-:W-:Y:S02]  /*edd0*/  MOV R99, R169 ;  /* 0x000000a900637202 */ /* 0x000fe40000000f00 */
[----:B------:R-:W-:Y:S02]  /*ede0*/  MOV R97, 0x1f ;  /* 0x0000001f00617802 */ /* 0x000fe40000000f00 */
[----:B------:R-:W-:-:S07]  /*edf0*/  MOV R96, 0xffffffff ;  /* 0xffffffff00607802 */ /* 0x000fce0000000f00 */
[----:B012--5:R-:W-:Y:S05]  /*ee00*/  WARPSYNC.COLLECTIVE R96, `(.L_x_4812) ;  /* 0x0000000060087348 */ /* 0x027fea0003c00000 */
[----:B------:R3:W4:Y:S02]  /*ee10*/  SHFL.BFLY P5, R102, R99, R98, R97 ;  /* 0x0c00006263667389 */ /* 0x00072400000a0061 */
[----:B012345:R-:W-:Y:S05]  /*ee20*/  ENDCOLLECTIVE ;  /* 0x000000000000791b */ /* 0x03ffea0003800000 */
.L_x_4812:
[----:B------:R-:W-:Y:S05]  /*ee30*/  BSYNC B1 ;  /* 0x0000000000017941 */ /* 0x000fea0003800000 */
.L_x_4811:
        /* <DEDUP_REMOVED lines=9> */
.L_x_4813:
        /* <DEDUP_REMOVED lines=8> */
.L_x_4814:
[----:B------:R-:W-:Y:S02]  /*ef50*/  MOV R99, R101 ;  /* 0x0000006500637202 */ /* 0x000fe40000000f00 */
[----:B------:R-:W-:-:S05]  /*ef60*/  MOV R96, R102 ;  /* 0x0000006600607202 */ /* 0x000fca0000000f00 */
[----:B------:R-:W-:Y:S01]  /*ef70*/  FADD.FTZ R100, R100, R96 ;  /* 0x0000006064647221 */ /* 0x000fe20000010000 */
[----:B------:R-:W-:-:S07]  /*ef80*/  MOV R96, 0xffffffff ;  /* 0xffffffff00607802 */ /* 0x000fce0000000f00 */
[----:B------:R-:W-:Y:S05]  /*ef90*/  WARPSYNC.COLLECTIVE R96, `(.L_x_4815) ;  /* 0x0000000060087348 */ /* 0x000fea0003c00000 */
[----:B------:R0:W1:Y:S02]  /*efa0*/  SHFL.BFLY P5, R102, R99, R98, R97 ;  /* 0x0c00006263667389 */ /* 0x00006400000a0061 */
[----:B01----:R-:W-:Y:S05]  /*efb0*/  ENDCOLLECTIVE ;  /* 0x000000000000791b */ /* 0x003fea0003800000 */
.L_x_4815:
        /* <DEDUP_REMOVED lines=8> */
.L_x_4816:
[----:B------:R-:W-:Y:S02]  /*f040*/  MOV R99, R101 ;  /* 0x0000006500637202 */ /* 0x000fe40000000f00 */
[----:B------:R-:W-:-:S05]  /*f050*/  MOV R96, R102 ;  /* 0x0000006600607202 */ /* 0x000fca0000000f00 */
[----:B------:R-:W-:Y:S01]  /*f060*/  FADD.FTZ R100, R100, R96 ;  /* 0x0000006064647221 */ /* 0x000fe20000010000 */
[----:B------:R-:W-:-:S07]  /*f070*/  MOV R96, 0xffffffff ;  /* 0xffffffff00607802 */ /* 0x000fce0000000f00 */
[----:B------:R-:W-:Y:S05]  /*f080*/  WARPSYNC.COLLECTIVE R96, `(.L_x_4817) ;  /* 0x0000000060087348 */ /* 0x000fea0003c00000 */
[----:B------:R0:W1:Y:S02]  /*f090*/  SHFL.BFLY P5, R102, R99, R98, R97 ;  /* 0x0c00006263667389 */ /* 0x00006400000a0061 */
[----:B01----:R-:W-:Y:S05]  /*f0a0*/  ENDCOLLECTIVE ;  /* 0x000000000000791b */ /* 0x003fea0003800000 */
.L_x_4817:
        /* <DEDUP_REMOVED lines=8> */
.L_x_4818:
[----:B------:R-:W-:Y:S02]  /*f130*/  MOV R99, R101 ;  /* 0x0000006500637202 */ /* 0x000fe40000000f00 */
[----:B------:R-:W-:-:S05]  /*f140*/  MOV R96, R102 ;  /* 0x0000006600607202 */ /* 0x000fca0000000f00 */
[----:B------:R-:W-:Y:S01]  /*f150*/  FADD.FTZ R100, R100, R96 ;  /* 0x0000006064647221 */ /* 0x000fe20000010000 */
[----:B------:R-:W-:-:S07]  /*f160*/  MOV R96, 0xffffffff ;  /* 0xffffffff00607802 */ /* 0x000fce0000000f00 */
[----:B------:R-:W-:Y:S05]  /*f170*/  WARPSYNC.COLLECTIVE R96, `(.L_x_4819) ;  /* 0x0000000060087348 */ /* 0x000fea0003c00000 */
[----:B------:R0:W1:Y:S02]  /*f180*/  SHFL.BFLY P5, R102, R99, R98, R97 ;  /* 0x0c00006263667389 */ /* 0x00006400000a0061 */
[----:B01----:R-:W-:Y:S05]  /*f190*/  ENDCOLLECTIVE ;  /* 0x000000000000791b */ /* 0x003fea0003800000 */
.L_x_4819:
        /* <DEDUP_REMOVED lines=8> */
.L_x_4820:
[----:B------:R-:W-:Y:S02]  /*f220*/  MOV R99, R101 ;  /* 0x0000006500637202 */ /* 0x000fe40000000f00 */
[----:B------:R-:W-:-:S07]  /*f230*/  MOV R103, R102 ;  /* 0x0000006600677202 */ /* 0x000fce0000000f00 */
[----:B------:R-:W-:Y:S05]  /*f240*/  WARPSYNC.COLLECTIVE R96, `(.L_x_4821) ;  /* 0x0000000060087348 */ /* 0x000fea0003c00000 */
[----:B------:R0:W1:Y:S02]  /*f250*/  SHFL.BFLY P5, R102, R99, R98, R97 ;  /* 0x0c00006263667389 */ /* 0x00006400000a0061 */
[----:B01----:R-:W-:Y:S05]  /*f260*/  ENDCOLLECTIVE ;  /* 0x000000000000791b */ /* 0x003fea0003800000 */
.L_x_4821:
[----:B------:R-:W-:Y:S01]  /*f270*/  MOV R96, R102 ;  /* 0x0000006600607202 */ /* 0x000fe20000000f00 */
[----:B------:R-:W-:Y:S06]  /*f280*/  BRA `(.L_x_4822) ;  /* 0xffffff5000b87947 */ /* 0x000fec000383ffff */
.L_x_4823:
        /* <DEDUP_REMOVED lines=15> */
.L_x_6110:


//--------------------- .text._ZN10layer_norm31ln_parallel_residual_bwd_kernelINS_13Kernel_traitsI6__halfffffjLj1024ELj1ELj4ELj1ELj16ENS_18Kernel_traits_baseILj1024ES2_ffffjLj128EEEEELb1ELb0ELb1EEEvNS_9BwdParamsE --------------------------
	.section	.text._ZN10layer_norm31ln_parallel_residual_bwd_kernelINS_13Kernel_traitsI6__halfffffjLj1024ELj1ELj4ELj1ELj16ENS_18Kernel_traits_baseILj1024ES2_ffffjLj128EEEEELb1ELb0ELb1EEEvNS_9BwdParamsE,"ax",@progbits
	.align	128
        .global         _ZN10layer_norm31ln_parallel_residual_bwd_kernelINS_13Kernel_traitsI6__halfffffjLj1024ELj1ELj4ELj1ELj16ENS_18Kernel_traits_baseILj1024ES2_ffffjLj128EEEEELb1ELb0ELb1EEEvNS_9BwdParamsE
        .type           _ZN10layer_norm31ln_parallel_residual_bwd_kernelINS_13Kernel_traitsI6__halfffffjLj1024ELj1ELj4ELj1ELj16ENS_18Kernel_traits_baseILj1024ES2_ffffjLj128EEEEELb1ELb0ELb1EEEvNS_9BwdParamsE,@function
        .size           _ZN10layer_norm31ln_parallel_residual_bwd_kernelINS_13Kernel_traitsI6__halfffffjLj1024ELj1ELj4ELj1ELj16ENS_18Kernel_traits_baseILj1024ES2_ffffjLj128EEEEELb1ELb0ELb1EEEvNS_9BwdParamsE,(.L_x_6111 - _ZN10layer_norm31ln_parallel_residual_bwd_kernelINS_13Kernel_traitsI6__halfffffjLj1024ELj1ELj4ELj1ELj16ENS_18Kernel_traits_baseILj1024ES2_ffffjLj128EEEEELb1ELb0ELb1EEEvNS_9BwdParamsE)
        .other          _ZN10layer_norm31ln_parallel_residual_bwd_kernelINS_13Kernel_traitsI6__halfffffjLj1024ELj1ELj4ELj1ELj16ENS_18Kernel_traits_baseILj1024ES2_ffffjLj128EEEEELb1ELb0ELb1EEEvNS_9BwdParamsE,@"STO_CUDA_ENTRY STV_DEFAULT"
_ZN10layer_norm31ln_parallel_residual_bwd_kernelINS_13Kernel_traitsI6__halfffffjLj1024ELj1ELj4ELj1ELj16ENS_18Kernel_traits_baseILj1024ES2_ffffjLj128EEEEELb1ELb0ELb1EEEvNS_9BwdParamsE:
.text._ZN10layer_norm31ln_parallel_residual_bwd_kernelINS_13Kernel_traitsI6__halfffffjLj1024ELj1ELj4ELj1ELj16ENS_18Kernel_traits_baseILj1024ES2_ffffjLj128EEEEELb1ELb0ELb1EEEvNS_9BwdParamsE:
        /* <DEDUP_REMOVED lines=145> */
[----:B0-----:R-:W-:Y:S02]  /*0910*/  CS2R R4, SRZ ;  /* 0x0000000000047805 */ /* 0x001fe4000001ff00 */
[----:B------:R-:W-:Y:S02]  /*0920*/  CS2R R26, SRZ ;  /* 0x00000000001a7805 */ /* 0x000fe4000001ff00 */
[----:B------:R-:W-:Y:S02]  /*0930*/  CS2R R28, SRZ ;  /* 0x00000000001c7805 */ /* 0x000fe4000001ff00 */
[----:B------:R-:W-:-:S02]  /*0940*/  CS2R R30, SRZ ;  /* 0x00000000001e7805 */ /* 0x000fc4000001ff00 */
[----:B------:R-:W-:Y:S02]  /*0950*/  CS2R R32, SRZ ;  /* 0x0000000000207805 */ /* 0x000fe4000001ff00 */
[----:B------:R-:W-:Y:S02]  /*0960*/  CS2R R34, SRZ ;  /* 0x0000000000227805 */ /* 0x000fe4000001ff00 */
[----:B------:R-:W-:Y:S01]  /*0970*/  CS2R R36, SRZ ;  /* 0x0000000000247805 */ /* 0x000fe2000001ff00 */
[----:B--2---:R-:W-:Y:S01]  /*0980*/  HADD2.F32 R2, -RZ, R40.H0_H0 ;  /* 0x20000028ff027230 */ /* 0x004fe20000004100 */
[--C-:B------:R-:W-:Y:S01]  /*0990*/  SHF.R.U64 R40, R40, 0x10, R41.reuse ;  /* 0x0000001028287819 */ /* 0x100fe20000001229 */
[----:B------:R-:W-:Y:S01]  /*09a0*/  HADD2.F32 R3, -RZ, R41.H0_H0 ;  /* 0x20000029ff037230 */ /* 0x000fe20000004100 */
[----:B------:R-:W-:Y:S02]  /*09b0*/  SHF.R.U32.HI R38, RZ, 0x10, R41 ;  /* 0x00000010ff267819 */ /* 0x000fe40000011629 */
[----:B------:R0:W-:Y:S01]  /*09c0*/  STL [R1+0x68], R2 ;  /* 0x0000680201007387 */ /* 0x0001e20000100800 */
[----:B------:R-:W-:Y:S01]  /*09d0*/  HADD2.F32 R70, -RZ, R40.H0_H0 ;  /* 0x20000028ff467230 */ /* 0x000fe20000004100 */
[----:B---3--:R-:W-:-:S02]  /*09e0*/  SHF.R.U32.HI R42, RZ, 0x10, R45 ;  /* 0x00000010ff2a7819 */ /* 0x008fc4000001162d */
        /* <DEDUP_REMOVED lines=183> */
.L_x_4892:
[----:B------:R-:W0:Y:S01]  /*1560*/  S2R R84, SR_TID.X ;  /* 0x0000000000547919 */ /* 0x000e220000002100 */
[----:B------:R-:W2:Y:S01]  /*1570*/  LDC.64 R130, c[0x0][0x430] ;  /* 0x00010c00ff827b82 */ /* 0x000ea20000000a00 */
[----:B------:R-:W-:Y:S01]  /*1580*/  IMAD R159, R2, UR12, RZ ;  /* 0x0000000c029f7c24 */ /* 0x000fe2000f8e02ff */
[----:B------:R-:W3:Y:S04]  /*1590*/  LDL R172, [R1+0x128] ;  /* 0x0001280001ac7983 */ /* 0x000ee80000100800 */
[----:B-1----:R-:W-:Y:S01]  /*15a0*/  SHF.R.S32.HI R0, RZ, 0x1f, R159 ;  /* 0x0000001fff007819 */ /* 0x002fe2000001149f */
[----:B------:R-:W4:Y:S01]  /*15b0*/  LDL R167, [R1+0x12c] ;  /* 0x00012c0001a77983 */ /* 0x000f220000100800 */
[----:B------:R-:W1:Y:S02]  /*15c0*/  LDC.64 R128, c[0x0][0x428] ;  /* 0x00010a00ff807b82 */ /* 0x000e640000000a00 */
[----:B------:R-:W-:Y:S01]  /*15d0*/  LEA.HI R159, R0, R159, RZ, 0x2 ;  /* 0x0000009f009f7211 */ /* 0x000fe200078f10ff */
[----:B------:R-:W4:Y:S04]  /*15e0*/  LDL R178, [R1+0x110] ;  /* 0x0001100001b27983 */ /* 0x000f280000100800 */
[----:B------:R-:W4:Y:S01]  /*15f0*/  LDL R162, [R1+0x120] ;  /* 0x0001200001a27983 */ /* 0x000f220000100800 */
[----:B------:R-:W2:Y:S03]  /*1600*/  LDC.64 R80, c[0x0][0x3c0] ;  /* 0x0000f000ff507b82 */ /* 0x000ea60000000a00 */
[----:B------:R-:W4:Y:S04]  /*1610*/  LDL R103, [R1+0x148] ;  /* 0x0001480001677983 */ /* 0x000f280000100800 */
[----:B------:R-:W4:Y:S01]  /*1620*/  LDL R102, [R1+0x140] ;  /* 0x0001400001667983 */ /* 0x000f220000100800 */
[----:B------:R-:W1:Y:S08]  /*1630*/  LDC.64 R188, c[0x0][0x3a8] ;  /* 0x0000ea00ffbc7b82 */ /* 0x000e700000000a00 */
[----:B------:R-:W1:Y:S01]  /*1640*/  LDC.64 R82, c[0x0][0x3c8] ;  /* 0x0000f200ff527b82 */ /* 0x000e620000000a00 */
[----:B0-----:R-:W-:Y:S01]  /*1650*/  LOP3.LUT R84, R84, 0x1f, RZ, 0xc0, !PT ;  /* 0x0000001f54547812 */ /* 0x001fe200078ec0ff */
[----:B------:R-:W4:Y:S03]  /*1660*/  LDL R184, [R1+0xf8] ;  /* 0x0000f80001b87983 */ /* 0x000f260000100800 */
[----:B------:R-:W-:Y:S01]  /*1670*/  LEA.HI.SX32 R159, R159, R84, 0x1e ;  /* 0x000000549f9f7211 */ /* 0x000fe200078ff2ff */
[----:B------:R-:W4:Y:S01]  /*1680*/  LDL R93, [R1+0x130] ;  /* 0x00013000015d7983 */ /* 0x000f220000100800 */
[----:B--2---:R-:W-:-:S02]  /*1690*/  IMAD.WIDE R80, R2, 0x4, R80 ;  /* 0x0000000402507825 */ /* 0x004fc400078e0250 */
[----:B------:R-:W-:Y:S01]  /*16a0*/  IADD3 R157, PT, PT, R159, 0x20, RZ ;  /* 0x000000209f9d7810 */ /* 0x000fe20007ffe0ff */
[----:B------:R-:W2:Y:S01]  /*16b0*/  LDL R160, [R1+0x124] ;  /* 0x0001240001a07983 */ /* 0x000ea20000100800 */
[----:B------:R-:W-:Y:S01]  /*16c0*/  ISETP.NE.AND P3, PT, RZ, UR7, PT ;  /* 0x00000007ff007c0c */ /* 0x000fe2000bf65270 */
[----:B------:R-:W0:Y:S02]  /*16d0*/  LDC.64 R150, c[0x0][0x438] ;  /* 0x00010e00ff967b82 */ /* 0x000e240000000a00 */
[----:B------:R-:W-:Y:S01]  /*16e0*/  IMAD.WIDE.U32 R112, R157, 0x10, R130 ;  /* 0x000000109d707825 */ /* 0x000fe200078e0082 */
[----:B------:R-:W-:Y:S01]  /*16f0*/  IADD3 R156, PT, PT, R159, 0x40, RZ ;  /* 0x000000409f9c7810 */ /* 0x000fe20007ffe0ff */
[----:B------:R1:W2:Y:S02]  /*1700*/  LDG.E R161, desc[UR10][R80.64] ;  /* 0x0000000a50a17981 */ /* 0x0002a4000c1e1900 */
[----:B-1----:R-:W-:Y:S02]  /*1710*/  IMAD.WIDE.U32 R116, R157, 0x10, R128 ;  /* 0x000000109d747825 */ /* 0x002fe400078e0080 */
[----:B------:R-:W3:Y:S04]  /*1720*/  LDG.E.128 R112, desc[UR10][R112.64] ;  /* 0x0000000a70707981 */ /* 0x000ee8000c1e1d00 */
[----:B------:R-:W4:Y:S01]  /*1730*/  LDG.E.128 R116, desc[UR10][R116.64] ;  /* 0x0000000a74747981 */ /* 0x000f22000c1e1d00 */
[----:B------:R-:W-:-:S03]  /*1740*/  IMAD.WIDE.U32 R120, R156, 0x10, R188 ;  /* 0x000000109c787825 */ /* 0x000fc600078e00bc */
[----:B------:R-:W2:Y:S01]  /*1750*/  LDL R182, [R1+0x100] ;  /* 0x0001000001b67983 */ /* 0x000ea20000100800 */
[----:B------:R-:W-:-:S03]  /*1760*/  IMAD.WIDE R80, R2, 0x4, R82 ;  /* 0x0000000402507825 */ /* 0x000fc600078e0252 */
[----:B------:R-:W2:Y:S04]  /*1770*/  LDG.E.128 R120, desc[UR10][R120.64] ;  /* 0x0000000a78787981 */ /* 0x000ea8000c1e1d00 */
[----:B------:R1:W2:Y:S01]  /*1780*/  LDG.E R155, desc[UR10][R80.64] ;  /* 0x0000000a509b7981 */ /* 0x0002a2000c1e1900 */
[----:B------:R-:W-:-:S03]  /*1790*/  IMAD.WIDE.U32 R108, R157, 0x10, R188 ;  /* 0x000000109d6c7825 */ /* 0x000fc600078e00bc */
[----:B------:R-:W2:Y:S01]  /*17a0*/  LDL R186, [R1+0xf0] ;  /* 0x0000f00001ba7983 */ /* 0x000ea20000100800 */
[----:B------:R-:W-:-:S03]  /*17b0*/  IMAD.WIDE.U32 R96, R159, 0x10, R130 ;  /* 0x000000109f607825 */ /* 0x000fc600078e0082 */
[----:B------:R-:W2:Y:S04]  /*17c0*/  LDG.E.128 R108, desc[UR10][R108.64] ;  /* 0x0000000a6c6c7981 */ /* 0x000ea8000c1e1d00 */
[----:B------:R-:W2:Y:S04]  /*17d0*/  LDG.E.128 R96, desc[UR10][R96.64] ;  /* 0x0000000a60607981 */ /* 0x000ea8000c1e1d00 */
[----:B------:R-:W2:Y:S04]  /*17e0*/  LDL R92, [R1+0x134] ;  /* 0x00013400015c7983 */ /* 0x000ea80000100800 */
[----:B------:R-:W2:Y:S04]  /*17f0*/  LDL R101, [R1+0x14c] ;  /* 0x00014c0001657983 */ /* 0x000ea80000100800 */
[----:B------:R-:W2:Y:S04]  /*1800*/  LDL R100, [R1+0x144] ;  /* 0x0001440001647983 */ /* 0x000ea80000100800 */
[----:B------:R-:W2:Y:S04]  /*1810*/  LDL R183, [R1+0x104] ;  /* 0x0001040001b77983 */ /* 0x000ea80000100800 */
[----:B------:R-:W2:Y:S04]  /*1820*/  LDL R95, [R1+0x138] ;  /* 0x00013800015f7983 */ /* 0x000ea80000100800 */
[----:B------:R-:W2:Y:S01]  /*1830*/  LDL R94, [R1+0x13c] ;  /* 0x00013c00015e7983 */ /* 0x000ea20000100800 */
[----:B------:R-:W-:-:S03]  /*1840*/  ISETP.NE.U32.AND P0, PT, RZ, UR14, PT ;  /* 0x0000000eff007c0c */ /* 0x000fc6000bf05070 */
[----:B------:R-:W2:Y:S04]  /*1850*/  LDL R190, [R1+0xe0] ;  /* 0x0000e00001be7983 */ /* 0x000ea80000100800 */
[----:B------:R-:W2:Y:S04]  /*1860*/  LDL R192, [R1+0xd8] ;  /* 0x0000d80001c07983 */ /* 0x000ea80000100800 */
[----:B------:R-:W2:Y:S04]  /*1870*/  LDL R191, [R1+0xe4] ;  /* 0x0000e40001bf7983 */ /* 0x000ea80000100800 */
[----:B------:R-:W2:Y:S04]  /*1880*/  LDL R176, [R1+0x118] ;  /* 0x0001180001b07983 */ /* 0x000ea80000100800 */
[----:B------:R-:W2:Y:S01]  /*1890*/  LDL R177, [R1+0x11c] ;  /* 0x00011c0001b17983 */ /* 0x000ea20000100800 */
[----:B---3--:R-:W-:-:S04]  /*18a0*/  FMUL.FTZ R173, R172, R112 ;  /* 0x00000070acad7220 */ /* 0x008fc80000410000 */
[----:B----4-:R-:W-:Y:S02]  /*18b0*/  FFMA.FTZ R173, R167, R116, R173 ;  /* 0x00000074a7ad7223 */ /* 0x010fe400000100ad */
[----:B------:R-:W3:Y:S01]  /*18c0*/  LDL R167, [R1+0x114] ;  /* 0x0001140001a77983 */ /* 0x000ee20000100800 */
[----:B------:R-:W-:-:S04]  /*18d0*/  IMAD.WIDE.U32 R88, R159, 0x10, R188 ;  /* 0x000000109f587825 */ /* 0x000fc800078e00bc */
[----:B-1----:R-:W-:Y:S01]  /*18e0*/  IMAD.WIDE.U32 R80, R156, 0x10, R130 ;  /* 0x000000109c507825 */ /* 0x002fe200078e0082 */
[----:B--2---:R-:W-:-:S03]  /*18f0*/  FSEL R161, R161, RZ, !P3 ;  /* 0x000000ffa1a17208 */ /* 0x004fc60005800000 */
[----:B------:R-:W-:Y:S01]  /*1900*/  FMUL.FTZ R178, R178, R115 ;  /* 0x00000073b2b27220 */ /* 0x000fe20000410000 */
[----:B------:R-:W2:Y:S01]  /*1910*/  LDG.E.128 R88, desc[UR10][R88.64] ;  /* 0x0000000a58587981 */ /* 0x000ea2000c1e1d00 */
[----:B------:R-:W-:-:S03]  /*1920*/  IMAD.WIDE.U32 R124, R156, 0x10, R128 ;  /* 0x000000109c7c7825 */ /* 0x000fc600078e0080 */
[----:B------:R-:W4:Y:S01]  /*1930*/  LDG.E.128 R80, desc[UR10][R80.64] ;  /* 0x0000000a50507981 */ /* 0x000f22000c1e1d00 */
[----:B------:R-:W-:-:S04]  /*1940*/  IMAD.WIDE.U32 R84, R159, 0x10, R128 ;  /* 0x000000109f547825 */ /* 0x000fc800078e0080 */
[----:B------:R-:W-:Y:S01]  /*1950*/  FMUL.FTZ R174, R162, R113 ;  /* 0x00000071a2ae7220 */ /* 0x000fe20000410000 */
[----:B------:R-:W-:Y:S01]  /*1960*/  FADD.FTZ R120, -R161, R120 ;  /* 0x00000078a1787221 */ /* 0x000fe20000010100 */
[----:B------:R-:W4:Y:S04]  /*1970*/  LDG.E.128 R124, desc[UR10][R124.64] ;  /* 0x0000000a7c7c7981 */ /* 0x000f28000c1e1d00 */
[----:B------:R-:W4:Y:S01]  /*1980*/  LDL R162, [R1+0x108] ;  /* 0x0001080001a27983 */ /* 0x000f220000100800 */
[----:B------:R-:W-:-:S03]  /*1990*/  FMUL.FTZ R179, R155, R120 ;  /* 0x000000789bb37220 */ /* 0x000fc60000410000 */
[----:B------:R-:W4:Y:S04]  /*19a0*/  LDG.E.128 R84, desc[UR10][R84.64] ;  /* 0x0000000a54547981 */ /* 0x000f28000c1e1d00 */
[----:B------:R-:W4:Y:S01]  /*19b0*/  LDL R120, [R1+0xf4] ;  /* 0x0000f40001787983 */ /* 0x000f220000100800 */
[----:B0-----:R-:W-:Y:S02]  /*19c0*/  ISETP.NE.U32.AND P1, PT, R150, RZ, PT ;  /* 0x000000ff9600720c */ /* 0x001fe40003f25070 */
[----:B------:R-:W-:Y:S02]  /*19d0*/  ISETP.NE.AND.EX P0, PT, RZ, UR15, PT, P0 ;  /* 0x0000000fff007c0c */ /* 0x000fe4000bf05300 */
[----:B------:R-:W-:Y:S01]  /*19e0*/  ISETP.NE.AND.EX P1, PT, R151, RZ, PT, P1 ;  /* 0x000000ff9700720c */ /* 0x000fe20003f25310 */
[----:B---3--:R-:W-:Y:S01]  /*19f0*/  FFMA.FTZ R178, R167, R119, R178 ;  /* 0x00000077a7b27223 */ /* 0x008fe200000100b2 */
[C---:B------:R-:W-:Y:S01]  /*1a00*/  FADD.FTZ R108, -R161.reuse, R108 ;  /* 0x0000006ca16c7221 */ /* 0x040fe20000010100 */
[----:B------:R-:W3:Y:S01]  /*1a10*/  LDL R167, [R1+0xfc] ;  /* 0x0000fc0001a77983 */ /* 0x000ee20000100800 */
[----:B------:R-:W-:Y:S01]  /*1a20*/  FADD.FTZ R109, -R161, R109 ;  /* 0x0000006da16d7221 */ /* 0x000fe20000010100 */
[----:B------:R-:W-:Y:S01]  /*1a30*/  FMUL.FTZ R164, R103, R96 ;  /* 0x0000006067a47220 */ /* 0x000fe20000410000 */
[----:B------:R-:W-:Y:S01]  /*1a40*/  FMUL.FTZ R166, R102, R97 ;  /* 0x0000006166a67220 */ /* 0x000fe20000410000 */
[C---:B------:R-:W-:Y:S01]  /*1a50*/  FMUL.FTZ R171, R155.reuse, R108 ;  /* 0x0000006c9bab7220 */ /* 0x040fe20000410000 */
[----:B------:R-:W-:-:S03]  /*1a60*/  FMUL.FTZ R172, R155, R109 ;  /* 0x0000006d9bac7220 */ /* 0x000fc60000410000 */
[----:B------:R-:W0:Y:S08]  /*1a70*/  @P0 LDC.64 R102, c[0x0][0x3b8] ;  /* 0x0000ee00ff660b82 */ /* 0x000e300000000a00 */
[----:B------:R-:W1:Y:S01]  /*1a80*/  @P1 LDC.64 R108, c[0x0][0x438] ;  /* 0x00010e00ff6c1b82 */ /* 0x000e620000000a00 */
[----:B------:R-:W-:Y:S01]  /*1a90*/  IADD3 R158, PT, PT, R159, 0x60, RZ ;  /* 0x000000609f9e7810 */ /* 0x000fe20007ffe0ff */
[C---:B--2---:R-:W-:Y:S01]  /*1aa0*/  FADD.FTZ R89, -R161.reuse, R89 ;  /* 0x00000059a1597221 */ /* 0x044fe20000010100 */
[----:B----4-:R-:W-:Y:S01]  /*1ab0*/  FMUL.FTZ R184, R184, R82 ;  /* 0x00000052b8b87220 */ /* 0x010fe20000410000 */
[----:B------:R-:W-:Y:S01]  /*1ac0*/  FADD.FTZ R0, -R161, R88 ;  /* 0x00000058a1007221 */ /* 0x000fe20000010100 */
[----:B------:R-:W-:Y:S01]  /*1ad0*/  FMUL.FTZ R170, R93, R99 ;  /* 0x000000635daa7220 */ /* 0x000fe20000410000 */
[----:B------:R-:W-:Y:S01]  /*1ae0*/  FMUL.FTZ R163, R155, R89 ;  /* 0x000000599ba37220 */ /* 0x000fe20000410000 */
[----:B------:R-:W-:Y:S01]  /*1af0*/  FFMA.FTZ R174, R160, R117, R174 ;  /* 0x00000075a0ae7223 */ /* 0x000fe200000100ae */
[----:B------:R-:W-:Y:S01]  /*1b00*/  FMUL.FTZ R180, R162, R80 ;  /* 0x00000050a2b47220 */ /* 0x000fe20000410000 */
[C---:B------:R-:W-:Y:S01]  /*1b10*/  FADD.FTZ R90, -R161.reuse, R90 ;  /* 0x0000005aa15a7221 */ /* 0x040fe20000010100 */
[----:B------:R-:W-:Y:S01]  /*1b20*/  FADD.FTZ R91, -R161, R91 ;  /* 0x0000005ba15b7221 */ /* 0x000fe20000010100 */
[----:B------:R-:W-:Y:S01]  /*1b30*/  FMUL.FTZ R0, R155, R0 ;  /* 0x000000009b007220 */ /* 0x000fe20000410000 */
[----:B------:R-:W-:Y:S01]  /*1b40*/  IMAD.WIDE.U32 R88, R158, 0x10, R130 ;  /* 0x000000109e587825 */ /* 0x000fe200078e0082 */
[----:B------:R-:W-:-:S03]  /*1b50*/  IADD3 R160, PT, PT, R159, 0x80, RZ ;  /* 0x000000809fa07810 */ /* 0x000fc60007ffe0ff */
[----:B------:R-:W-:Y:S01]  /*1b60*/  FADD.FTZ R121, -R161, R121 ;  /* 0x00000079a1797221 */ /* 0x000fe20000010100 */
[----:B------:R-:W-:Y:S01]  /*1b70*/  IADD3 R162, PT, PT, R159, 0xa0, RZ ;  /* 0x000000a09fa27810 */ /* 0x000fe20007ffe0ff */
[----:B0-----:R-:W-:-:S04]  /*1b80*/  @P0 IMAD.WIDE.U32 R102, R157, 0x4, R102 ;  /* 0x000000049d660825 */ /* 0x001fc800078e0066 */
[----:B------:R-:W-:Y:S01]  /*1b90*/  FMUL.FTZ R182, R182, R81 ;  /* 0x00000051b6b67220 */ /* 0x000fe20000410000 */
[----:B------:R-:W-:Y:S01]  /*1ba0*/  FMUL.FTZ R186, R186, R83 ;  /* 0x00000053baba7220 */ /* 0x000fe20000410000 */
[----:B------:R-:W-:Y:S01]  /*1bb0*/  FADD.FTZ R122, -R161, R122 ;  /* 0x0000007aa17a7221 */ /* 0x000fe20000010100 */
[----:B------:R-:W-:Y:S01]  /*1bc0*/  FFMA.FTZ R170, R92, R87, R170 ;  /* 0x000000575caa7223 */ /* 0x000fe200000100aa */
[----:B------:R-:W-:Y:S01]  /*1bd0*/  FADD.FTZ R25, R84, R25 ;  /* 0x0000001954197221 */ /* 0x000fe20000010000 */
[----:B------:R-:W-:Y:S01]  /*1be0*/  FADD.FTZ R24, R85, R24 ;  /* 0x0000001855187221 */ /* 0x000fe20000010000 */
[----:B------:R-:W-:Y:S01]  /*1bf0*/  FMUL.FTZ R168, R95, R98 ;  /* 0x000000625fa87220 */ /* 0x000fe20000410000 */
[----:B-1----:R-:W-:-:S04]  /*1c00*/  @P1 IMAD.WIDE.U32 R108, R158, 0x10, R108 ;  /* 0x000000109e6c1825 */ /* 0x002fc800078e006c */
[----:B------:R-:W-:Y:S01]  /*1c10*/  FFMA.FTZ R37, R84, R0, R37 ;  /* 0x0000000054257223 */ /* 0x000fe20000010025 */
[----:B------:R-:W-:Y:S01]  /*1c20*/  FFMA.FTZ R164, R101, R84, R164 ;  /* 0x0000005465a47223 */ /* 0x000fe200000100a4 */
[----:B------:R-:W-:Y:S01]  /*1c30*/  FFMA.FTZ R36, R85, R163, R36 ;  /* 0x000000a355247223 */ /* 0x000fe20000010024 */
[----:B------:R-:W-:Y:S01]  /*1c40*/  FFMA.FTZ R166, R100, R85, R166 ;  /* 0x0000005564a67223 */ /* 0x000fe200000100a6 */
[----:B------:R-:W-:Y:S01]  /*1c50*/  IMAD.WIDE.U32 R92, R158, 0x10, R128 ;  /* 0x000000109e5c7825 */ /* 0x000fe200078e0080 */
[----:B------:R0:W5:Y:S03]  /*1c60*/  @P0 LDG.E R39, desc[UR10][R102.64] ;  /* 0x0000000a66270981 */ /* 0x000166000c1e1900 */
[----:B------:R-:W-:Y:S01]  /*1c70*/  FMUL.FTZ R181, R155, R121 ;  /* 0x000000799bb57220 */ /* 0x000fe20000410000 */
[----:B------:R-:W-:Y:S01]  /*1c80*/  FFMA.FTZ R182, R183, R125, R182 ;  /* 0x0000007db7b67223 */ /* 0x000fe200000100b6 */
[----:B------:R-:W-:Y:S01]  /*1c90*/  FFMA.FTZ R186, R120, R127, R186 ;  /* 0x0000007f78ba7223 */ /* 0x000fe200000100ba */
[----:B------:R1:W5:Y:S01]  /*1ca0*/  @P1 LDG.E.128 R52, desc[UR10][R108.64] ;  /* 0x0000000a6c341981 */ /* 0x000362000c1e1d00 */
[C---:B------:R-:W-:Y:S01]  /*1cb0*/  FMUL.FTZ R165, R155.reuse, R90 ;  /* 0x0000005a9ba57220 */ /* 0x040fe20000410000 */
[----:B------:R-:W-:Y:S01]  /*1cc0*/  FMUL.FTZ R169, R155, R91 ;  /* 0x0000005b9ba97220 */ /* 0x000fe20000410000 */
[----:B------:R-:W-:-:S04]  /*1cd0*/  IMAD.WIDE.U32 R84, R158, 0x10, R188 ;  /* 0x000000109e547825 */ /* 0x000fc800078e00bc */
[----:B------:R-:W-:Y:S01]  /*1ce0*/  FMUL.FTZ R183, R155, R122 ;  /* 0x0000007a9bb77220 */ /* 0x000fe20000410000 */
[----:B------:R-:W2:Y:S01]  /*1cf0*/  LDG.E.128 R88, desc[UR10][R88.64] ;  /* 0x0000000a58587981 */ /* 0x000ea2000c1e1d00 */
[----:B------:R-:W-:Y:S01]  /*1d00*/  FFMA.FTZ R168, R94, R86, R168 ;  /* 0x000000565ea87223 */ /* 0x000fe200000100a8 */
[----:B0-----:R-:W-:-:S04]  /*1d10*/  IMAD.WIDE.U32 R102, R160, 0x10, R188 ;  /* 0x00000010a0667825 */ /* 0x001fc800078e00bc */
[----:B------:R-:W-:Y:S01]  /*1d20*/  FADD.FTZ R232, R82, R232 ;  /* 0x000000e852e87221 */ /* 0x000fe20000010000 */
[C---:B------:R-:W-:Y:S01]  /*1d30*/  FADD.FTZ R234, R80.reuse, R234 ;  /* 0x000000ea50ea7221 */ /* 0x040fe20000010000 */
[----:B------:R-:W-:Y:S01]  /*1d40*/  FFMA.FTZ R227, R80, R179, R227 ;  /* 0x000000b350e37223 */ /* 0x000fe200000100e3 */
[----:B-1----:R-:W-:-:S04]  /*1d50*/  IMAD.WIDE.U32 R108, R162, 0x10, R188 ;  /* 0x00000010a26c7825 */ /* 0x002fc800078e00bc */
[----:B------:R-:W-:Y:S01]  /*1d60*/  FFMA.FTZ R229, R82, R183, R229 ;  /* 0x000000b752e57223 */ /* 0x000fe200000100e5 */
[----:B------:R-:W4:Y:S01]  /*1d70*/  LDG.E.128 R92, desc[UR10][R92.64] ;  /* 0x0000000a5c5c7981 */ /* 0x000f22000c1e1d00 */
[----:B------:R-:W-:Y:S01]  /*1d80*/  FADD.FTZ R233, R81, R233 ;  /* 0x000000e951e97221 */ /* 0x000fe20000010000 */
[----:B------:R-:W-:Y:S01]  /*1d90*/  FADD.FTZ R23, R86, R23 ;  /* 0x0000001756177221 */ /* 0x000fe20000010000 */
[----:B------:R-:W-:Y:S01]  /*1da0*/  FADD.FTZ R22, R87, R22 ;  /* 0x0000001657167221 */ /* 0x000fe20000010000 */
[----:B------:R-:W4:Y:S01]  /*1db0*/  LDL R82, [R1+0xec] ;  /* 0x0000ec0001527983 */ /* 0x000f220000100800 */
[----:B------:R-:W-:Y:S01]  /*1dc0*/  FFMA.FTZ R228, R81, R181, R228 ;  /* 0x000000b551e47223 */ /* 0x000fe200000100e4 */
[----:B------:R-:W-:Y:S01]  /*1dd0*/  FADD.FTZ R222, R96, R222 ;  /* 0x000000de60de7221 */ /* 0x000fe20000010000 */
[----:B------:R-:W0:Y:S01]  /*1de0*/  @P0 LDC.64 R80, c[0x0][0x3b8] ;  /* 0x0000ee00ff500b82 */ /* 0x000e220000000a00 */
[----:B------:R-:W-:Y:S01]  /*1df0*/  FADD.FTZ R221, R97, R221 ;  /* 0x000000dd61dd7221 */ /* 0x000fe20000010000 */
[----:B------:R-:W-:Y:S01]  /*1e00*/  FADD.FTZ R220, R98, R220 ;  /* 0x000000dc62dc7221 */ /* 0x000fe20000010000 */
[----:B------:R-:W-:-:S05]  /*1e10*/  FADD.FTZ R219, R99, R219 ;  /* 0x000000db63db7221 */ /* 0x000fca0000010000 */
[----:B------:R-:W1:Y:S08]  /*1e20*/  @P0 LDC.64 R104, c[0x0][0x3b8] ;  /* 0x0000ee00ff680b82 */ /* 0x000e700000000a00 */
[----:B------:R-:W1:Y:S01]  /*1e30*/  @P0 LDC.64 R106, c[0x0][0x3b8] ;  /* 0x0000ee00ff6a0b82 */ /* 0x000e620000000a00 */
[----:B0-----:R-:W-:-:S04]  /*1e40*/  @P0 IMAD.WIDE.U32 R80, R158, 0x4, R80 ;  /* 0x000000049e500825 */ /* 0x001fc800078e0050 */
[----:B---3--:R-:W-:Y:S01]  /*1e50*/  FFMA.FTZ R184, R167, R126, R184 ;  /* 0x0000007ea7b87223 */ /* 0x008fe200000100b8 */
[----:B------:R-:W-:Y:S01]  /*1e60*/  IADD3 R167, PT, PT, R159, 0xc0, RZ ;  /* 0x000000c09fa77810 */ /* 0x000fe20007ffe0ff */
[----:B------:R0:W5:Y:S01]  /*1e70*/  @P0 LDG.E R133, desc[UR10][R80.64] ;  /* 0x0000000a50850981 */ /* 0x000162000c1e1900 */
[----:B------:R-:W-:Y:S01]  /*1e80*/  FFMA.FTZ R207, R96, R0, R207 ;  /* 0x0000000060cf7223 */ /* 0x000fe200000100cf */
[----:B------:R-:W-:Y:S01]  /*1e90*/  FFMA.FTZ R208, R97, R163, R208 ;  /* 0x000000a361d07223 */ /* 0x000fe200000100d0 */
[----:B------:R-:W3:Y:S01]  /*1ea0*/  @P1 LDC.64 R100, c[0x0][0x438] ;  /* 0x00010e00ff641b82 */ /* 0x000ee20000000a00 */
[----:B------:R-:W-:Y:S02]  /*1eb0*/  IMAD.WIDE.U32 R120, R167, 0x10, R188 ;  /* 0x00000010a7787825 */ /* 0x000fe400078e00bc */
[----:B------:R-:W2:Y:S05]  /*1ec0*/  LDL R188, [R1+0xe8] ;  /* 0x0000e80001bc7983 */ /* 0x000eaa0000100800 */
[----:B0-----:R-:W0:Y:S01]  /*1ed0*/  @P1 LDC.64 R80, c[0x0][0x438] ;  /* 0x00010e00ff501b82 */ /* 0x001e220000000a00 */
[----:B------:R-:W-:Y:S01]  /*1ee0*/  FFMA.FTZ R35, R86, R165, R35 ;  /* 0x000000a556237223 */ /* 0x000fe20000010023 */
[----:B------:R-:W-:-:S02]  /*1ef0*/  FFMA.FTZ R34, R87, R169, R34 ;  /* 0x000000a957227223 */ /* 0x000fc40000010022 */
[----:B------:R-:W3:Y:S01]  /*1f00*/  LDG.E.128 R84, desc[UR10][R84.64] ;  /* 0x0000000a54547981 */ /* 0x000ee2000c1e1d00 */
[----:B------:R-:W-:Y:S01]  /*1f10*/  FFMA.FTZ R209, R98, R165, R209 ;  /* 0x000000a562d17223 */ /* 0x000fe200000100d1 */
[----:B------:R-:W-:Y:S02]  /*1f20*/  FFMA.FTZ R210, R99, R169, R210 ;  /* 0x000000a963d27223 */ /* 0x000fe400000100d2 */
[----:B------:R-:W1:Y:S08]  /*1f30*/  @P1 LDC.64 R96, c[0x0][0x438] ;  /* 0x00010e00ff601b82 */ /* 0x000e700000000a00 */
[----:B------:R-:W1:Y:S01]  /*1f40*/  @P1 LDC.64 R98, c[0x0][0x438] ;  /* 0x00010e00ff621b82 */ /* 0x000e620000000a00 */
[----:B0-----:R-:W-:-:S05]  /*1f50*/  @P1 IMAD.WIDE.U32 R80, R160, 0x10, R80 ;  /* 0x00000010a0501825 */ /* 0x001fca00078e0050 */
[----:B------:R0:W5:Y:S02]  /*1f60*/  @P1 LDG.E.128 R56, desc[UR10][R80.64] ;  /* 0x0000000a50381981 */ /* 0x000164000c1e1d00 */
[----:B0-----:R-:W0:Y:S02]  /*1f70*/  @P0 LDC.64 R80, c[0x0][0x3b8] ;  /* 0x0000ee00ff500b82 */ /* 0x001e240000000a00 */
[----:B0-----:R-:W-:-:S05]  /*1f80*/  @P0 IMAD.WIDE.U32 R80, R160, 0x4, R80 ;  /* 0x00000004a0500825 */ /* 0x001fca00078e0050 */
[----:B------:R0:W5:Y:S02]  /*1f90*/  @P0 LDG.E R134, desc[UR10][R80.64] ;  /* 0x0000000a50860981 */ /* 0x000164000c1e1900 */
[----:B0-----:R-:W0:Y:S02]  /*1fa0*/  @P1 LDC.64 R80, c[0x0][0x438] ;  /* 0x00010e00ff501b82 */ /* 0x001e240000000a00 */
[----:B0-----:R-:W-:-:S05]  /*1fb0*/  @P1 IMAD.WIDE.U32 R80, R162, 0x10, R80 ;  /* 0x00000010a2501825 */ /* 0x001fca00078e0050 */
[----:B------:R0:W5:Y:S02]  /*1fc0*/  @P1 LDG.E.128 R60, desc[UR10][R80.64] ;  /* 0x0000000a503c1981 */ /* 0x000164000c1e1d00 */
[----:B0-----:R-:W0:Y:S02]  /*1fd0*/  @P0 LDC.64 R80, c[0x0][0x3b8] ;  /* 0x0000ee00ff500b82 */ /* 0x001e240000000a00 */
[----:B0-----:R-:W-:-:S05]  /*1fe0*/  @P0 IMAD.WIDE.U32 R80, R162, 0x4, R80 ;  /* 0x00000004a2500825 */ /* 0x001fca00078e0050 */
[----:B------:R0:W5:Y:S02]  /*1ff0*/  @P0 LDG.E R135, desc[UR10][R80.64] ;  /* 0x0000000a50870981 */ /* 0x000164000c1e1900 */
[----:B0-----:R-:W0:Y:S02]  /*2000*/  @P1 LDC.64 R80, c[0x0][0x438] ;  /* 0x00010e00ff501b82 */ /* 0x001e240000000a00 */
[----:B0-----:R-:W-:-:S05]  /*2010*/  @P1 IMAD.WIDE.U32 R80, R167, 0x10, R80 ;  /* 0x00000010a7501825 */ /* 0x001fca00078e0050 */
[----:B------:R-:W5:Y:S04]  /*2020*/  @P1 LDG.E.128 R64, desc[UR10][R80.64] ;  /* 0x0000000a50401981 */ /* 0x000f68000c1e1d00 */
[----:B------:R-:W3:Y:S04]  /*2030*/  LDL R80, [R1+0xdc] ;  /* 0x0000dc0001507983 */ /* 0x000ee80000100800 */
[----:B------:R-:W3:Y:S01]  /*2040*/  LDL R81, [R1+0xd4] ;  /* 0x0000d40001517983 */ /* 0x000ee20000100800 */
[----:B--2---:R-:W-:-:S04]  /*2050*/  FMUL.FTZ R188, R188, R88 ;  /* 0x00000058bcbc7220 */ /* 0x004fc80000410000 */
[----:B----4-:R-:W-:Y:S02]  /*2060*/  FFMA.FTZ R188, R82, R92, R188 ;  /* 0x0000005c52bc7223 */ /* 0x010fe400000100bc */
[----:B------:R-:W2:Y:S01]  /*2070*/  LDL R82, [R1+0xd0] ;  /* 0x0000d00001527983 */ /* 0x000ea20000100800 */
[----:B---3--:R-:W-:-:S04]  /*2080*/  @P1 IMAD.WIDE.U32 R100, R157, 0x10, R100 ;  /* 0x000000109d641825 */ /* 0x008fc800078e0064 */
[----:B-1----:R-:W-:Y:S01]  /*2090*/  @P1 IMAD.WIDE.U32 R96, R159, 0x10, R96 ;  /* 0x000000109f601825 */ /* 0x002fe200078e0060 */
[----:B------:R0:W5:Y:S03]  /*20a0*/  @P1 LDG.E.128 R44, desc[UR10][R100.64] ;  /* 0x0000000a642c1981 */ /* 0x000166000c1e1d00 */
[C---:B------:R-:W-:Y:S01]  /*20b0*/  @P1 IMAD.WIDE.U32 R98, R156.reuse, 0x10, R98 ;  /* 0x000000109c621825 */ /* 0x040fe200078e0062 */
[----:B------:R-:W5:Y:S03]  /*20c0*/  @P1 LDG.E.128 R40, desc[UR10][R96.64] ;  /* 0x0000000a60281981 */ /* 0x000f66000c1e1d00 */
[----:B------:R-:W-:Y:S01]  /*20d0*/  @P0 IMAD.WIDE.U32 R104, R156, 0x4, R104 ;  /* 0x000000049c680825 */ /* 0x000fe200078e0068 */
[----:B------:R-:W5:Y:S03]  /*20e0*/  @P1 LDG.E.128 R48, desc[UR10][R98.64] ;  /* 0x0000000a62301981 */ /* 0x000f66000c1e1d00 */
[----:B------:R-:W-:Y:S01]  /*20f0*/  FADD.FTZ R123, -R161, R123 ;  /* 0x0000007ba17b7221 */ /* 0x000fe20000010100 */
[----:B------:R-:W-:Y:S01]  /*2100*/  FMUL.FTZ R190, R190, R89 ;  /* 0x00000059bebe7220 */ /* 0x000fe20000410000 */
[----:B0-----:R-:W-:-:S04]  /*2110*/  IMAD.WIDE.U32 R100, R160, 0x10, R130 ;  /* 0x00000010a0647825 */ /* 0x001fc800078e0082 */
[C---:B------:R-:W-:Y:S01]  /*2120*/  FADD.FTZ R86, -R161.reuse, R86 ;  /* 0x00000056a1567221 */ /* 0x040fe20000010100 */
[----:B------:R-:W-:Y:S01]  /*2130*/  FMUL.FTZ R192, R192, R90 ;  /* 0x0000005ac0c07220 */ /* 0x000fe20000410000 */
[----:B------:R0:W5:Y:S01]  /*2140*/  @P0 LDG.E R132, desc[UR10][R104.64] ;  /* 0x0000000a68840981 */ /* 0x000162000c1e1900 */
[----:B------:R-:W-:Y:S01]  /*2150*/  FADD.FTZ R85, -R161, R85 ;  /* 0x00000055a1557221 */ /* 0x000fe20000010100 */
[----:B------:R-:W-:Y:S02]  /*2160*/  @P0 IMAD.WIDE.U32 R106, R159, 0x4, R106 ;  /* 0x000000049f6a0825 */ /* 0x000fe400078e006a */
[----:B------:R-:W3:Y:S02]  /*2170*/  LDG.E.128 R96, desc[UR10][R102.64] ;  /* 0x0000000a66607981 */ /* 0x000ee4000c1e1d00 */
[----:B------:R-:W-:Y:S01]  /*2180*/  FMUL.FTZ R185, R155, R123 ;  /* 0x0000007b9bb97220 */ /* 0x000fe20000410000 */
[----:B------:R-:W-:Y:S01]  /*2190*/  FFMA.FTZ R190, R191, R93, R190 ;  /* 0x0000005dbfbe7223 */ /* 0x000fe200000100be */
[----:B------:R-:W-:Y:S01]  /*21a0*/  FADD.FTZ R84, -R161, R84 ;  /* 0x00000054a1547221 */ /* 0x000fe20000010100 */
[----:B------:R-:W-:Y:S01]  /*21b0*/  FMUL.FTZ R191, R155, R86 ;  /* 0x000000569bbf7220 */ /* 0x000fe20000410000 */
[----:B0-----:R-:W-:-:S04]  /*21c0*/  IMAD.WIDE.U32 R104, R160, 0x10, R128 ;  /* 0x00000010a0687825 */ /* 0x001fc800078e0080 */
[----:B------:R-:W-:Y:S01]  /*21d0*/  FMUL.FTZ R189, R155, R85 ;  /* 0x000000559bbd7220 */ /* 0x000fe20000410000 */
[C---:B------:R-:W-:Y:S01]  /*21e0*/  FADD.FTZ R21, R116.reuse, R21 ;  /* 0x0000001574157221 */ /* 0x040fe20000010000 */
[----:B------:R-:W-:Y:S01]  /*21f0*/  FFMA.FTZ R33, R116, R171, R33 ;  /* 0x000000ab74217223 */ /* 0x000fe20000010021 */
[----:B------:R-:W4:Y:S01]  /*2200*/  LDG.E.128 R100, desc[UR10][R100.64] ;  /* 0x0000000a64647981 */ /* 0x000f22000c1e1d00 */
[C---:B------:R-:W-:Y:S01]  /*2210*/  FADD.FTZ R231, R83.reuse, R231 ;  /* 0x000000e753e77221 */ /* 0x040fe20000010000 */
[----:B------:R-:W-:Y:S01]  /*2220*/  FFMA.FTZ R230, R83, R185, R230 ;  /* 0x000000b953e67223 */ /* 0x000fe200000100e6 */
[----:B------:R-:W-:Y:S01]  /*2230*/  FMUL.FTZ R187, R155, R84 ;  /* 0x000000549bbb7220 */ /* 0x000fe20000410000 */
[----:B------:R0:W5:Y:S01]  /*2240*/  @P0 LDG.E R38, desc[UR10][R106.64] ;  /* 0x0000000a6a260981 */ /* 0x000162000c1e1900 */
[C---:B------:R-:W-:Y:S01]  /*2250*/  FADD.FTZ R244, R90.reuse, R244 ;  /* 0x000000f45af47221 */ /* 0x040fe20000010000 */
[----:B------:R-:W-:Y:S01]  /*2260*/  FFMA.FTZ R241, R90, R191, R241 ;  /* 0x000000bf5af17223 */ /* 0x000fe200000100f1 */
[C---:B------:R-:W-:Y:S01]  /*2270*/  FADD.FTZ R245, R89.reuse, R245 ;  /* 0x000000f559f57221 */ /* 0x040fe20000010000 */
[----:B------:R-:W4:Y:S01]  /*2280*/  LDL R116, [R1+0x10c] ;  /* 0x00010c0001747983 */ /* 0x000f220000100800 */
[----:B------:R-:W-:Y:S01]  /*2290*/  FFMA.FTZ R240, R89, R189, R240 ;  /* 0x000000bd59f07223 */ /* 0x000fe200000100f0 */
[----:B------:R-:W-:-:S02]  /*22a0*/  FADD.FTZ R87, -R161, R87 ;  /* 0x00000057a1577221 */ /* 0x000fc40000010100 */
[----:B------:R-:W4:Y:S04]  /*22b0*/  LDL R83, [R1+0xcc] ;  /* 0x0000cc0001537983 */ /* 0x000f280000100800 */
[----:B------:R-:W4:Y:S01]  /*22c0*/  LDG.E.128 R104, desc[UR10][R104.64] ;  /* 0x0000000a68687981 */ /* 0x000f22000c1e1d00 */
[C---:B------:R-:W-:Y:S01]  /*22d0*/  FADD.FTZ R246, R88.reuse, R246 ;  /* 0x000000f658f67221 */ /* 0x040fe20000010000 */
[----:B------:R-:W-:Y:S01]  /*22e0*/  FFMA.FTZ R239, R88, R187, R239 ;  /* 0x000000bb58ef7223 */ /* 0x000fe200000100ef */
[----:B------:R-:W-:Y:S01]  /*22f0*/  FMUL.FTZ R193, R155, R87 ;  /* 0x000000579bc17220 */ /* 0x000fe20000410000 */
[----:B------:R-:W-:Y:S01]  /*2300*/  FFMA.FTZ R192, R80, R94, R192 ;  /* 0x0000005e50c07223 */ /* 0x000fe200000100c0 */
[----:B------:R-:W-:Y:S01]  /*2310*/  FMUL.FTZ R176, R176, R114 ;  /* 0x00000072b0b07220 */ /* 0x000fe20000410000 */
[----:B------:R-:W4:Y:S04]  /*2320*/  LDL R80, [R1+0xc8] ;  /* 0x0000c80001507983 */ /* 0x000f280000100800 */
[----:B------:R-:W4:Y:S04]  /*2330*/  LDL.LU R90, [R1+0x14] ;  /* 0x00001400015a7983 */ /* 0x000f280000300800 */
[----:B------:R-:W4:Y:S04]  /*2340*/  LDL R89, [R1+0xc0] ;  /* 0x0000c00001597983 */ /* 0x000f280000100800 */
[----:B------:R-:W4:Y:S04]  /*2350*/  LDL R88, [R1+0xc4] ;  /* 0x0000c40001587983 */ /* 0x000f280000100800 */
[----:B------:R-:W4:Y:S04]  /*2360*/  LDL.LU R84, [R1+0x10] ;  /* 0x0000100001547983 */ /* 0x000f280000300800 */
[----:B------:R-:W4:Y:S04]  /*2370*/  LDL R87, [R1+0xb8] ;  /* 0x0000b80001577983 */ /* 0x000f280000100800 */
[----:B------:R-:W0:Y:S04]  /*2380*/  LDL R86, [R1+0xbc] ;  /* 0x0000bc0001567983 */ /* 0x000e280000100800 */
[----:B------:R-:W4:Y:S01]  /*2390*/  LDL.LU R85, [R1+0xc] ;  /* 0x00000c0001557983 */ /* 0x000f220000300800 */
[----:B--2---:R-:W-:Y:S01]  /*23a0*/  FMUL.FTZ R194, R82, R91 ;  /* 0x0000005b52c27220 */ /* 0x004fe20000410000 */
[----:B------:R-:W-:-:S02]  /*23b0*/  FADD.FTZ R110, -R161, R110 ;  /* 0x0000006ea16e7221 */ /* 0x000fc40000010100 */
[----:B------:R-:W2:Y:S01]  /*23c0*/  LDL R82, [R1+0xb0] ;  /* 0x0000b00001527983 */ /* 0x000ea20000100800 */
[----:B------:R-:W-:-:S03]  /*23d0*/  FFMA.FTZ R194, R81, R95, R194 ;  /* 0x0000005f51c27223 */ /* 0x000fc600000100c2 */
[----:B------:R-:W2:Y:S01]  /*23e0*/  LDL R81, [R1+0xb4] ;  /* 0x0000b40001517983 */ /* 0x000ea20000100800 */
[C---:B------:R-:W-:Y:S01]  /*23f0*/  FADD.FTZ R111, -R161.reuse, R111 ;  /* 0x0000006fa16f7221 */ /* 0x040fe20000010100 */
[C---:B---3--:R-:W-:Y:S01]  /*2400*/  FADD.FTZ R96, -R161.reuse, R96 ;  /* 0x00000060a1607221 */ /* 0x048fe20000010100 */
[C---:B------:R-:W-:Y:S01]  /*2410*/  FADD.FTZ R97, -R161.reuse, R97 ;  /* 0x00000061a1617221 */ /* 0x040fe20000010100 */
[C---:B------:R-:W-:Y:S01]  /*2420*/  FADD.FTZ R98, -R161.reuse, R98 ;  /* 0x00000062a1627221 */ /* 0x040fe20000010100 */
[----:B------:R-:W-:Y:S01]  /*2430*/  FADD.FTZ R99, -R161, R99 ;  /* 0x00000063a1637221 */ /* 0x000fe20000010100 */
[C---:B------:R-:W-:Y:S01]  /*2440*/  FMUL.FTZ R96, R155.reuse, R96 ;  /* 0x000000609b607220 */ /* 0x040fe20000410000 */
[C---:B------:R-:W-:Y:S01]  /*2450*/  FMUL.FTZ R97, R155.reuse, R97 ;  /* 0x000000619b617220 */ /* 0x040fe20000410000 */
[----:B------:R-:W-:Y:S01]  /*2460*/  FMUL.FTZ R98, R155, R98 ;  /* 0x000000629b627220 */ /* 0x000fe20000410000 */
[C---:B------:R-:W-:Y:S01]  /*2470*/  FADD.FTZ R218, R112.reuse, R218 ;  /* 0x000000da70da7221 */ /* 0x040fe20000010000 */
[----:B------:R-:W-:Y:S01]  /*2480*/  FFMA.FTZ R211, R112, R171, R211 ;  /* 0x000000ab70d37223 */ /* 0x000fe200000100d3 */
[C---:B------:R-:W-:Y:S01]  /*2490*/  FADD.FTZ R217, R113.reuse, R217 ;  /* 0x000000d971d97221 */ /* 0x040fe20000010000 */
[----:B------:R-:W-:Y:S01]  /*24a0*/  FFMA.FTZ R212, R113, R172, R212 ;  /* 0x000000ac71d47223 */ /* 0x000fe200000100d4 */
[----:B----4-:R-:W-:Y:S01]  /*24b0*/  FFMA.FTZ R250, R101, R97, R250 ;  /* 0x0000006165fa7223 */ /* 0x010fe200000100fa */
[----:B------:R-:W-:Y:S01]  /*24c0*/  FFMA.FTZ R176, R177, R118, R176 ;  /* 0x00000076b1b07223 */ /* 0x000fe200000100b0 */
[----:B------:R-:W-:-:S04]  /*24d0*/  IMAD.WIDE.U32 R112, R162, 0x10, R130 ;  /* 0x00000010a2707825 */ /* 0x000fc800078e0082 */
[----:B------:R-:W-:Y:S01]  /*24e0*/  FMUL.FTZ R175, R155, R110 ;  /* 0x0000006e9baf7220 */ /* 0x000fe20000410000 */
[----:B------:R-:W-:Y:S01]  /*24f0*/  FADD.FTZ R203, R94, R203 ;  /* 0x000000cb5ecb7221 */ /* 0x000fe20000010000 */
[----:B------:R-:W-:Y:S01]  /*2500*/  FADD.FTZ R216, R114, R216 ;  /* 0x000000d872d87221 */ /* 0x000fe20000010000 */
[----:B------:R-:W-:Y:S01]  /*2510*/  FADD.FTZ R215, R115, R215 ;  /* 0x000000d773d77221 */ /* 0x000fe20000010000 */
[C---:B------:R-:W-:Y:S01]  /*2520*/  FADD.FTZ R20, R117.reuse, R20 ;  /* 0x0000001475147221 */ /* 0x040fe20000010000 */
[----:B------:R-:W-:Y:S01]  /*2530*/  FFMA.FTZ R32, R117, R172, R32 ;  /* 0x000000ac75207223 */ /* 0x000fe20000010020 */
[----:B------:R-:W-:Y:S01]  /*2540*/  FADD.FTZ R202, R93, R202 ;  /* 0x000000ca5dca7221 */ /* 0x000fe20000010000 */
[----:B------:R-:W-:Y:S01]  /*2550*/  FADD.FTZ R201, R92, R201 ;  /* 0x000000c95cc97221 */ /* 0x000fe20000010000 */
[----:B------:R-:W-:Y:S01]  /*2560*/  FADD.FTZ R243, R91, R243 ;  /* 0x000000f35bf37221 */ /* 0x000fe20000010000 */
[----:B------:R-:W-:Y:S01]  /*2570*/  FADD.FTZ R195, R118, R195 ;  /* 0x000000c376c37221 */ /* 0x000fe20000010000 */
[----:B------:R-:W-:Y:S01]  /*2580*/  FADD.FTZ R196, R119, R196 ;  /* 0x000000c477c47221 */ /* 0x000fe20000010000 */
[----:B------:R-:W3:Y:S01]  /*2590*/  LDG.E.128 R120, desc[UR10][R120.64] ;  /* 0x0000000a78787981 */ /* 0x000ee2000c1e1d00 */
[C---:B------:R-:W-:Y:S01]  /*25a0*/  FADD.FTZ R205, R104.reuse, R205 ;  /* 0x000000cd68cd7221 */ /* 0x040fe20000010000 */
[----:B------:R-:W-:Y:S01]  /*25b0*/  FFMA.FTZ R15, R104, R96, R15 ;  /* 0x00000060680f7223 */ /* 0x000fe2000001000f */
[C---:B------:R-:W-:Y:S01]  /*25c0*/  FADD.FTZ R206, R105.reuse, R206 ;  /* 0x000000ce69ce7221 */ /* 0x040fe20000010000 */
[----:B------:R-:W-:Y:S01]  /*25d0*/  FFMA.FTZ R14, R105, R97, R14 ;  /* 0x00000061690e7223 */ /* 0x000fe2000001000e */
[C---:B------:R-:W-:Y:S01]  /*25e0*/  FADD.FTZ R223, R106.reuse, R223 ;  /* 0x000000df6adf7221 */ /* 0x040fe20000010000 */
[----:B------:R-:W-:Y:S01]  /*25f0*/  FFMA.FTZ R13, R106, R98, R13 ;  /* 0x000000626a0d7223 */ /* 0x000fe2000001000d */
[----:B------:R-:W-:Y:S01]  /*2600*/  FMUL.FTZ R177, R155, R111 ;  /* 0x0000006f9bb17220 */ /* 0x000fe20000410000 */
[----:B------:R-:W-:Y:S01]  /*2610*/  FFMA.FTZ R17, R94, R191, R17 ;  /* 0x000000bf5e117223 */ /* 0x000fe20000010011 */
[----:B------:R-:W-:Y:S01]  /*2620*/  FADD.FTZ R224, R107, R224 ;  /* 0x000000e06be07221 */ /* 0x000fe20000010000 */
[----:B------:R-:W-:Y:S01]  /*2630*/  FFMA.FTZ R213, R114, R175, R213 ;  /* 0x000000af72d57223 */ /* 0x000fe200000100d5 */
[----:B------:R-:W-:Y:S01]  /*2640*/  FFMA.FTZ R214, R115, R177, R214 ;  /* 0x000000b173d67223 */ /* 0x000fe200000100d6 */
[----:B------:R-:W4:Y:S04]  /*2650*/  LDG.E.128 R108, desc[UR10][R108.64] ;  /* 0x0000000a6c6c7981 */ /* 0x000f28000c1e1d00 */
[----:B------:R-:W3:Y:S01]  /*2660*/  LDG.E.128 R112, desc[UR10][R112.64] ;  /* 0x0000000a70707981 */ /* 0x000ee2000c1e1d00 */
[----:B------:R-:W-:-:S04]  /*2670*/  FMUL.FTZ R80, R80, R100 ;  /* 0x0000006450507220 */ /* 0x000fc80000410000 */
[----:B------:R-:W-:Y:S01]  /*2680*/  FFMA.FTZ R104, R83, R104, R80 ;  /* 0x0000006853687223 */ /* 0x000fe20000010050 */
[----:B------:R-:W-:Y:S01]  /*2690*/  FADD.FTZ R90, R100, R90 ;  /* 0x0000005a645a7221 */ /* 0x000fe20000010000 */
[----:B------:R-:W4:Y:S01]  /*26a0*/  LDL.LU R83, [R1+0x8] ;  /* 0x0000080001537983 */ /* 0x000f220000300800 */
[----:B------:R-:W-:-:S04]  /*26b0*/  FMUL.FTZ R80, R89, R101 ;  /* 0x0000006559507220 */ /* 0x000fc80000410000 */
[----:B------:R-:W-:Y:S01]  /*26c0*/  FFMA.FTZ R105, R88, R105, R80 ;  /* 0x0000006958697223 */ /* 0x000fe20000010050 */
[----:B------:R-:W-:Y:S01]  /*26d0*/  FADD.FTZ R84, R101, R84 ;  /* 0x0000005465547221 */ /* 0x000fe20000010000 */
[----:B------:R-:W-:Y:S01]  /*26e0*/  FMUL.FTZ R80, R87, R102 ;  /* 0x0000006657507220 */ /* 0x000fe20000410000 */
[----:B------:R-:W-:Y:S01]  /*26f0*/  FMUL.FTZ R101, R155, R99 ;  /* 0x000000639b657220 */ /* 0x000fe20000410000 */
[----:B------:R-:W-:Y:S02]  /*2700*/  STL [R1+0x14], R90 ;  /* 0x0000145a01007387 */ /* 0x000fe40000100800 */
[----:B0-----:R-:W-:Y:S01]  /*2710*/  FFMA.FTZ R106, R86, R106, R80 ;  /* 0x0000006a566a7223 */ /* 0x001fe20000010050 */
[----:B------:R-:W-:Y:S01]  /*2720*/  FADD.FTZ R85, R102, R85 ;  /* 0x0000005566557221 */ /* 0x000fe20000010000 */
[----:B------:R0:W-:Y:S01]  /*2730*/  STL [R1+0x10], R84 ;  /* 0x0000105401007387 */ /* 0x0001e20000100800 */
[----:B------:R-:W-:-:S03]  /*2740*/  FFMA.FTZ R12, R107, R101, R12 ;  /* 0x000000656b0c7223 */ /* 0x000fc6000001000c */
[----:B0-----:R-:W3:Y:S04]  /*2750*/  LDL R84, [R1+0xa8] ;  /* 0x0000a80001547983 */ /* 0x001ee80000100800 */
[----:B------:R-:W-:Y:S04]  /*2760*/  STL [R1+0xc], R85 ;  /* 0x00000c5501007387 */ /* 0x000fe80000100800 */
[----:B------:R-:W3:Y:S01]  /*2770*/  LDL R94, [R1+0xac] ;  /* 0x0000ac00015e7983 */ /* 0x000ee20000100800 */
[----:B--2---:R-:W-:-:S04]  /*2780*/  FMUL.FTZ R80, R82, R103 ;  /* 0x0000006752507220 */ /* 0x004fc80000410000 */
[----:B------:R-:W-:Y:S02]  /*2790*/  FFMA.FTZ R107, R81, R107, R80 ;  /* 0x0000006b516b7223 */ /* 0x000fe40000010050 */
[----:B------:R-:W2:Y:S01]  /*27a0*/  LDL.LU R81, [R1+0x34] ;  /* 0x0000340001517983 */ /* 0x000ea20000300800 */
[----:B------:R-:W-:Y:S01]  /*27b0*/  FFMA.FTZ R180, R116, R124, R180 ;  /* 0x0000007c74b47223 */ /* 0x000fe200000100b4 */
[----:B------:R-:W-:-:S04]  /*27c0*/  IMAD.WIDE.U32 R116, R162, 0x10, R128 ;  /* 0x00000010a2747825 */ /* 0x000fc800078e0080 */
[----:B------:R-:W-:Y:S01]  /*27d0*/  FFMA.FTZ R18, R93, R189, R18 ;  /* 0x000000bd5d127223 */ /* 0x000fe20000010012 */
[----:B------:R-:W-:Y:S01]  /*27e0*/  FFMA.FTZ R19, R92, R187, R19 ;  /* 0x000000bb5c137223 */ /* 0x000fe20000010013 */
[----:B------:R-:W2:Y:S01]  /*27f0*/  LDL.LU R93, [R1] ;  /* 0x00000000015d7983 */ /* 0x000ea20000300800 */
[----:B------:R-:W-:Y:S01]  /*2800*/  FFMA.FTZ R242, R91, R193, R242 ;  /* 0x000000c15bf27223 */ /* 0x000fe200000100f2 */
[----:B------:R-:W-:Y:S01]  /*2810*/  FFMA.FTZ R31, R118, R175, R31 ;  /* 0x000000af761f7223 */ /* 0x000fe2000001001f */
[----:B------:R-:W-:Y:S01]  /*2820*/  FFMA.FTZ R30, R119, R177, R30 ;  /* 0x000000b1771e7223 */ /* 0x000fe2000001001e */
[----:B------:R-:W2:Y:S04]  /*2830*/  LDL R82, [R1+0xa0] ;  /* 0x0000a00001527983 */ /* 0x000ea80000100800 */
[----:B------:R-:W2:Y:S04]  /*2840*/  LDL R92, [R1+0xa4] ;  /* 0x0000a400015c7983 */ /* 0x000ea80000100800 */
[----:B------:R-:W2:Y:S04]  /*2850*/  LDL.LU R91, [R1+0x30] ;  /* 0x00003000015b7983 */ /* 0x000ea80000300800 */
[----:B------:R-:W2:Y:S04]  /*2860*/  LDG.E.128 R116, desc[UR10][R116.64] ;  /* 0x0000000a74747981 */ /* 0x000ea8000c1e1d00 */
[----:B------:R-:W2:Y:S01]  /*2870*/  LDL.LU R90, [R1+0x4] ;  /* 0x00000400015a7983 */ /* 0x000ea20000300800 */
[----:B----4-:R-:W-:-:S05]  /*2880*/  FADD.FTZ R83, R103, R83 ;  /* 0x0000005367537221 */ /* 0x010fca0000010000 */
[----:B------:R0:W-:Y:S04]  /*2890*/  STL [R1+0x8], R83 ;  /* 0x0000085301007387 */ /* 0x0001e80000100800 */
[----:B------:R-:W4:Y:S04]  /*28a0*/  LDL R89, [R1+0x9c] ;  /* 0x00009c0001597983 */ /* 0x000f280000100800 */
[----:B0-----:R-:W4:Y:S04]  /*28b0*/  LDL R83, [R1+0x98] ;  /* 0x0000980001537983 */ /* 0x001f280000100800 */
[----:B------:R-:W4:Y:S04]  /*28c0*/  LDL.LU R88, [R1+0x2c] ;  /* 0x00002c0001587983 */ /* 0x000f280000300800 */
[----:B------:R-:W4:Y:S04]  /*28d0*/  LDL.LU R87, [R1+0x18] ;  /* 0x0000180001577983 */ /* 0x000f280000300800 */
[----:B------:R-:W4:Y:S04]  /*28e0*/  LDL R86, [R1+0x90] ;  /* 0x0000900001567983 */ /* 0x000f280000100800 */
[----:B------:R-:W4:Y:S01]  /*28f0*/  LDL R85, [R1+0x94] ;  /* 0x0000940001557983 */ /* 0x000f220000100800 */
[----:B---3--:R-:W-:-:S03]  /*2900*/  FMUL.FTZ R80, R84, R112 ;  /* 0x0000007054507220 */ /* 0x008fc60000410000 */
[----:B------:R-:W3:Y:S01]  /*2910*/  LDL.LU R84, [R1+0x28] ;  /* 0x0000280001547983 */ /* 0x000ee20000300800 */
[----:B--2---:R-:W-:-:S05]  /*2920*/  FADD.FTZ R81, R112, R81 ;  /* 0x0000005170517221 */ /* 0x004fca0000010000 */
[----:B------:R0:W-:Y:S04]  /*2930*/  STL [R1+0x34], R81 ;  /* 0x0000345101007387 */ /* 0x0001e80000100800 */
[----:B0-----:R-:W2:Y:S01]  /*2940*/  LDL.LU R81, [R1+0x1c] ;  /* 0x00001c0001517983 */ /* 0x001ea20000300800 */
[----:B------:R-:W-:Y:S01]  /*2950*/  FFMA.FTZ R249, R100, R96, R249 ;  /* 0x0000006064f97223 */ /* 0x000fe200000100f9 */
[C---:B------:R-:W-:Y:S01]  /*2960*/  FADD.FTZ R100, -R161.reuse, R108 ;  /* 0x0000006ca1647221 */ /* 0x040fe20000010100 */
[----:B------:R-:W-:Y:S01]  /*2970*/  FFMA.FTZ R251, R102, R98, R251 ;  /* 0x0000006266fb7223 */ /* 0x000fe200000100fb */
[----:B------:R-:W-:Y:S01]  /*2980*/  FADD.FTZ R102, -R161, R109 ;  /* 0x0000006da1667221 */ /* 0x000fe20000010100 */
[----:B------:R-:W-:Y:S01]  /*2990*/  FFMA.FTZ R252, R103, R101, R252 ;  /* 0x0000006567fc7223 */ /* 0x000fe200000100fc */
[----:B------:R-:W-:Y:S01]  /*29a0*/  FMUL.FTZ R100, R155, R100 ;  /* 0x000000649b647220 */ /* 0x000fe20000410000 */
[----:B------:R-:W-:Y:S01]  /*29b0*/  FADD.FTZ R103, -R161, R110 ;  /* 0x0000006ea1677221 */ /* 0x000fe20000010100 */
[C---:B------:R-:W-:Y:S01]  /*29c0*/  FADD.FTZ R225, R116.reuse, R225 ;  /* 0x000000e174e17221 */ /* 0x040fe20000010000 */
[----:B------:R-:W-:Y:S01]  /*29d0*/  FMUL.FTZ R102, R155, R102 ;  /* 0x000000669b667220 */ /* 0x000fe20000410000 */
[----:B------:R-:W-:Y:S01]  /*29e0*/  FFMA.FTZ R11, R116, R100, R11 ;  /* 0x00000064740b7223 */ /* 0x000fe2000001000b */
[----:B------:R-:W-:Y:S01]  /*29f0*/  FADD.FTZ R109, -R161, R111 ;  /* 0x0000006fa16d7221 */ /* 0x000fe20000010100 */
[----:B------:R-:W-:Y:S01]  /*2a00*/  FFMA.FTZ R116, R94, R116, R80 ;  /* 0x000000745e747223 */ /* 0x000fe20000010050 */
[----:B------:R-:W-:Y:S01]  /*2a10*/  FFMA.FTZ R93, R112, R100, R93 ;  /* 0x00000064705d7223 */ /* 0x000fe2000001005d */
[----:B------:R-:W-:Y:S01]  /*2a20*/  FMUL.FTZ R80, R82, R113 ;  /* 0x0000007152507220 */ /* 0x000fe20000410000 */
[----:B------:R-:W-:Y:S01]  /*2a30*/  FADD.FTZ R91, R113, R91 ;  /* 0x0000005b715b7221 */ /* 0x000fe20000010000 */
[----:B------:R-:W-:Y:S01]  /*2a40*/  FMUL.FTZ R103, R155, R103 ;  /* 0x000000679b677220 */ /* 0x000fe20000410000 */
[-C--:B------:R-:W-:Y:S01]  /*2a50*/  FFMA.FTZ R90, R113, R102.reuse, R90 ;  /* 0x00000066715a7223 */ /* 0x080fe2000001005a */
[----:B------:R-:W-:Y:S01]  /*2a60*/  FMUL.FTZ R109, R155, R109 ;  /* 0x0000006d9b6d7220 */ /* 0x000fe20000410000 */
[----:B------:R-:W2:Y:S01]  /*2a70*/  LDL R82, [R1+0x88] ;  /* 0x0000880001527983 */ /* 0x000ea20000100800 */
[C---:B------:R-:W-:Y:S01]  /*2a80*/  FADD.FTZ R226, R117.reuse, R226 ;  /* 0x000000e275e27221 */ /* 0x040fe20000010000 */
[----:B------:R-:W-:Y:S01]  /*2a90*/  FFMA.FTZ R10, R117, R102, R10 ;  /* 0x00000066750a7223 */ /* 0x000fe2000001000a */
[----:B------:R-:W-:Y:S01]  /*2aa0*/  FFMA.FTZ R117, R92, R117, R80 ;  /* 0x000000755c757223 */ /* 0x000fe20000010050 */
[----:B------:R-:W-:Y:S01]  /*2ab0*/  STL [R1], R93 ;  /* 0x0000005d01007387 */ /* 0x000fe20000100800 */
[C---:B------:R-:W-:Y:S01]  /*2ac0*/  FADD.FTZ R197, R124.reuse, R197 ;  /* 0x000000c57cc57221 */ /* 0x040fe20000010000 */
[----:B------:R-:W-:-:S02]  /*2ad0*/  FFMA.FTZ R29, R124, R179, R29 ;  /* 0x000000b37c1d7223 */ /* 0x000fc4000001001d */
[----:B------:R-:W-:Y:S01]  /*2ae0*/  STL [R1+0x30], R91 ;  /* 0x0000305b01007387 */ /* 0x000fe20000100800 */
[C---:B------:R-:W-:Y:S01]  /*2af0*/  FADD.FTZ R198, R125.reuse, R198 ;  /* 0x000000c67dc67221 */ /* 0x040fe20000010000 */
[----:B------:R-:W-:Y:S01]  /*2b00*/  FFMA.FTZ R28, R125, R181, R28 ;  /* 0x000000b57d1c7223 */ /* 0x000fe2000001001c */
[----:B------:R-:W-:-:S04]  /*2b10*/  IMAD.WIDE.U32 R124, R167, 0x10, R130 ;  /* 0x00000010a77c7825 */ /* 0x000fc800078e0082 */
[C---:B------:R-:W-:Y:S01]  /*2b20*/  FADD.FTZ R235, R118.reuse, R235 ;  /* 0x000000eb76eb7221 */ /* 0x040fe20000010000 */
[----:B------:R-:W-:Y:S01]  /*2b30*/  FFMA.FTZ R9, R118, R103, R9 ;  /* 0x0000006776097223 */ /* 0x000fe20000010009 */
[----:B------:R-:W-:Y:S01]  /*2b40*/  FADD.FTZ R108, -R161, R120 ;  /* 0x00000078a16c7221 */ /* 0x000fe20000010100 */
[----:B------:R-:W-:-:S04]  /*2b50*/  IMAD.WIDE.U32 R128, R167, 0x10, R128 ;  /* 0x00000010a7807825 */ /* 0x000fc800078e0080 */
[C---:B------:R-:W-:Y:S01]  /*2b60*/  FADD.FTZ R199, R126.reuse, R199 ;  /* 0x000000c77ec77221 */ /* 0x040fe20000010000 */
[----:B------:R-:W-:Y:S01]  /*2b70*/  FFMA.FTZ R27, R126, R183, R27 ;  /* 0x000000b77e1b7223 */ /* 0x000fe2000001001b */
[C---:B------:R-:W-:Y:S01]  /*2b80*/  FADD.FTZ R200, R127.reuse, R200 ;  /* 0x000000c87fc87221 */ /* 0x040fe20000010000 */
[----:B------:R-:W-:Y:S02]  /*2b90*/  FFMA.FTZ R26, R127, R185, R26 ;  /* 0x000000b97f1a7223 */ /* 0x000fe4000001001a */
[----:B------:R-:W2:Y:S04]  /*2ba0*/  LDG.E.128 R124, desc[UR10][R124.64] ;  /* 0x0000000a7c7c7981 */ /* 0x000ea8000c1e1d00 */
[----:B------:R-:W2:Y:S01]  /*2bb0*/  LDG.E.128 R128, desc[UR10][R128.64] ;  /* 0x0000000a80807981 */ /* 0x000ea2000c1e1d00 */
[----:B----4-:R-:W-:-:S03]  /*2bc0*/  FMUL.FTZ R80, R83, R114 ;  /* 0x0000007253507220 */ /* 0x010fc60000410000 */
[----:B------:R-:W4:Y:S01]  /*2bd0*/  LDL R83, [R1+0x8c] ;  /* 0x00008c0001537983 */ /* 0x000f220000100800 */
[C---:B------:R-:W-:Y:S01]  /*2be0*/  FADD.FTZ R88, R114.reuse, R88 ;  /* 0x0000005872587221 */ /* 0x040fe20000010000 */
[----:B------:R-:W-:Y:S02]  /*2bf0*/  FFMA.FTZ R87, R114, R103, R87 ;  /* 0x0000006772577223 */ /* 0x000fe40000010057 */
[----:B------:R-:W-:Y:S01]  /*2c00*/  STL [R1+0x4], R90 ;  /* 0x0000045a01007387 */ /* 0x000fe20000100800 */
[----:B------:R-:W-:-:S03]  /*2c10*/  FFMA.FTZ R118, R89, R118, R80 ;  /* 0x0000007659767223 */ /* 0x000fc60000010050 */
[----:B------:R0:W-:Y:S01]  /*2c20*/  STL [R1+0x2c], R88 ;  /* 0x00002c5801007387 */ /* 0x0001e20000100800 */
[----:B---3--:R-:W-:-:S03]  /*2c30*/  FADD.FTZ R84, R115, R84 ;  /* 0x0000005473547221 */ /* 0x008fc60000010000 */
[----:B------:R-:W-:Y:S01]  /*2c40*/  STL [R1+0x18], R87 ;  /* 0x0000185701007387 */ /* 0x000fe20000100800 */
[----:B------:R-:W-:Y:S01]  /*2c50*/  FMUL.FTZ R80, R86, R115 ;  /* 0x0000007356507220 */ /* 0x000fe20000410000 */
[----:B--2---:R-:W-:Y:S02]  /*2c60*/  FFMA.FTZ R81, R115, R109, R81 ;  /* 0x0000006d73517223 */ /* 0x004fe40000010051 */
[----:B------:R-:W-:Y:S01]  /*2c70*/  STL [R1+0x28], R84 ;  /* 0x0000285401007387 */ /* 0x000fe20000100800 */
[C---:B------:R-:W-:Y:S01]  /*2c80*/  FADD.FTZ R204, R95.reuse, R204 ;  /* 0x000000cc5fcc7221 */ /* 0x040fe20000010000 */
[----:B------:R-:W-:Y:S01]  /*2c90*/  FFMA.FTZ R16, R95, R193, R16 ;  /* 0x000000c15f107223 */ /* 0x000fe20000010010 */
[----:B------:R-:W-:Y:S01]  /*2ca0*/  FADD.FTZ R110, -R161, R121 ;  /* 0x00000079a16e7221 */ /* 0x000fe20000010100 */
[----:B------:R-:W-:Y:S01]  /*2cb0*/  STL [R1+0x1c], R81 ;  /* 0x00001c5101007387 */ /* 0x000fe20000100800 */
[----:B------:R-:W1:Y:S03]  /*2cc0*/  LDC.64 R94, c[0x0][0x3b0] ;  /* 0x0000ec00ff5e7b82 */ /* 0x000e660000000a00 */
[----:B------:R-:W2:Y:S04]  /*2cd0*/  LDL.LU R120, [R1+0x3c] ;  /* 0x00003c0001787983 */ /* 0x000ea80000300800 */
[----:B------:R-:W3:Y:S01]  /*2ce0*/  LDL.LU R115, [R1+0x4c] ;  /* 0x00004c0001737983 */ /* 0x000ee20000300800 */
[----:B------:R-:W-:Y:S01]  /*2cf0*/  FMUL.FTZ R108, R155, R108 ;  /* 0x0000006c9b6c7220 */ /* 0x000fe20000410000 */
[----:B------:R-:W-:Y:S01]  /*2d00*/  IADD3 R99, PT, PT, R159, 0xe0, RZ ;  /* 0x000000e09f637810 */ /* 0x000fe20007ffe0ff */
[C---:B------:R-:W-:Y:S01]  /*2d10*/  FADD.FTZ R236, R119.reuse, R236 ;  /* 0x000000ec77ec7221 */ /* 0x040fe20000010000 */
[----:B------:R-:W4:Y:S01]  /*2d20*/  LDL R92, [R1+0x80] ;  /* 0x00008000015c7983 */ /* 0x000f220000100800 */
[----:B------:R-:W-:Y:S01]  /*2d30*/  FFMA.FTZ R8, R119, R109, R8 ;  /* 0x0000006d77087223 */ /* 0x000fe20000010008 */
[----:B0-----:R-:W0:Y:S02]  /*2d40*/  LDC.64 R88, c[0x0][0x428] ;  /* 0x00010a00ff587b82 */ /* 0x001e240000000a00 */
[----:B------:R-:W2:Y:S04]  /*2d50*/  LDL R111, [R1+0x84] ;  /* 0x00008400016f7983 */ /* 0x000ea80000100800 */
[----:B------:R-:W3:Y:S04]  /*2d60*/  LDL.LU R114, [R1+0x38] ;  /* 0x0000380001727983 */ /* 0x000ee80000300800 */
[----:B------:R-:W3:Y:S04]  /*2d70*/  LDL.LU R113, [R1+0x48] ;  /* 0x0000480001717983 */ /* 0x000ee80000300800 */
[----:B------:R-:W3:Y:S04]  /*2d80*/  LDL R112, [R1+0x78] ;  /* 0x0000780001707983 */ /* 0x000ee80000100800 */
[----:B------:R-:W3:Y:S01]  /*2d90*/  LDL R93, [R1+0x7c] ;  /* 0x00007c00015d7983 */ /* 0x000ee20000100800 */
[----:B------:R-:W-:Y:S01]  /*2da0*/  FMUL.FTZ R110, R155, R110 ;  /* 0x0000006e9b6e7220 */ /* 0x000fe20000410000 */
[----:B------:R-:W-:-:S03]  /*2db0*/  FADD.FTZ R238, R129, R238 ;  /* 0x000000ee81ee7221 */ /* 0x000fc60000010000 */
[----:B------:R-:W-:Y:S01]  /*2dc0*/  FFMA.FTZ R6, R129, R110, R6 ;  /* 0x0000006e81067223 */ /* 0x000fe20000010006 */
[----:B------:R-:W-:Y:S01]  /*2dd0*/  FADD.FTZ R247, R130, R247 ;  /* 0x000000f782f77221 */ /* 0x000fe20000010000 */
[----:B------:R-:W-:Y:S01]  /*2de0*/  FMUL.FTZ R82, R82, R124 ;  /* 0x0000007c52527220 */ /* 0x000fe20000410000 */
[----:B----4-:R-:W-:-:S04]  /*2df0*/  FMUL.FTZ R92, R92, R125 ;  /* 0x0000007d5c5c7220 */ /* 0x010fc80000410000 */
[----:B--2---:R-:W-:Y:S01]  /*2e00*/  FFMA.FTZ R129, R111, R129, R92 ;  /* 0x000000816f817223 */ /* 0x004fe2000001005c */
[----:B------:R-:W-:-:S04]  /*2e10*/  FADD.FTZ R111, -R161, R122 ;  /* 0x0000007aa16f7221 */ /* 0x000fc80000010100 */
[----:B------:R-:W-:-:S04]  /*2e20*/  FMUL.FTZ R111, R155, R111 ;  /* 0x0000006f9b6f7220 */ /* 0x000fc80000410000 */
[----:B------:R-:W-:Y:S01]  /*2e30*/  FFMA.FTZ R5, R130, R111, R5 ;  /* 0x0000006f82057223 */ /* 0x000fe20000010005 */
[----:B---3--:R-:W-:-:S04]  /*2e40*/  FMUL.FTZ R92, R112, R126 ;  /* 0x0000007e705c7220 */ /* 0x008fc80000410000 */
[----:B------:R-:W-:Y:S01]  /*2e50*/  FFMA.FTZ R130, R93, R130, R92 ;  /* 0x000000825d827223 */ /* 0x000fe2000001005c */
[----:B-1----:R-:W-:-:S04]  /*2e60*/  IMAD.WIDE.U32 R92, R159, 0x4, R94 ;  /* 0x000000049f5c7825 */ /* 0x002fc800078e005e */
[C---:B------:R-:W-:Y:S01]  /*2e70*/  FADD.FTZ R114, R125.reuse, R114 ;  /* 0x000000727d727221 */ /* 0x040fe20000010000 */
[----:B------:R-:W-:Y:S02]  /*2e80*/  FFMA.FTZ R113, R125, R110, R113 ;  /* 0x0000006e7d717223 */ /* 0x000fe40000010071 */
[----:B------:R1:W5:Y:S01]  /*2e90*/  LDG.E R125, desc[UR10][R92.64] ;  /* 0x0000000a5c7d7981 */ /* 0x000362000c1e1900 */
[C---:B------:R-:W-:Y:S01]  /*2ea0*/  FADD.FTZ R120, R124.reuse, R120 ;  /* 0x000000787c787221 */ /* 0x040fe20000010000 */
[----:B------:R-:W-:Y:S01]  /*2eb0*/  FFMA.FTZ R115, R124, R108, R115 ;  /* 0x0000006c7c737223 */ /* 0x000fe20000010073 */
[----:B-1----:R-:W-:-:S05]  /*2ec0*/  IMAD.WIDE.U32 R92, R157, 0x4, R94 ;  /* 0x000000049d5c7825 */ /* 0x002fca00078e005e */
[----:B------:R1:W5:Y:S02]  /*2ed0*/  LDG.E R124, desc[UR10][R92.64] ;  /* 0x0000000a5c7c7981 */ /* 0x000364000c1e1900 */
[--C-:B-1----:R-:W-:Y:S02]  /*2ee0*/  IMAD.WIDE.U32 R92, R156, 0x4, R94.reuse ;  /* 0x000000049c5c7825 */ /* 0x102fe400078e005e */
[----:B------:R-:W-:Y:S04]  /*2ef0*/  STL [R1+0x3c], R120 ;  /* 0x00003c7801007387 */ /* 0x000fe80000100800 */
[----:B------:R1:W5:Y:S04]  /*2f00*/  LDG.E R121, desc[UR10][R92.64] ;  /* 0x0000000a5c797981 */ /* 0x000368000c1e1900 */
[----:B------:R2:W-:Y:S01]  /*2f10*/  STL [R1+0x4c], R115 ;  /* 0x00004c7301007387 */ /* 0x0005e20000100800 */
[----:B-1----:R-:W-:-:S05]  /*2f20*/  IMAD.WIDE.U32 R92, R158, 0x4, R94 ;  /* 0x000000049e5c7825 */ /* 0x002fca00078e005e */
[----:B--2---:R1:W5:Y:S04]  /*2f30*/  LDG.E R115, desc[UR10][R92.64] ;  /* 0x0000000a5c737981 */ /* 0x004368000c1e1900 */
[----:B------:R2:W-:Y:S01]  /*2f40*/  STL [R1+0x38], R114 ;  /* 0x0000387201007387 */ /* 0x0005e20000100800 */
[----:B-1----:R-:W-:-:S05]  /*2f50*/  IMAD.WIDE.U32 R92, R160, 0x4, R94 ;  /* 0x00000004a05c7825 */ /* 0x002fca00078e005e */
[----:B--2---:R1:W5:Y:S04]  /*2f60*/  LDG.E R114, desc[UR10][R92.64] ;  /* 0x0000000a5c727981 */ /* 0x004368000c1e1900 */
[----:B------:R2:W-:Y:S04]  /*2f70*/  STL [R1+0x48], R113 ;  /* 0x0000487101007387 */ /* 0x0005e80000100800 */
[----:B------:R-:W3:Y:S01]  /*2f80*/  LDL.LU R122, [R1+0x44] ;  /* 0x00004400017a7983 */ /* 0x000ee20000300800 */
[----:B-1----:R-:W-:-:S03]  /*2f90*/  IMAD.WIDE.U32 R92, R162, 0x4, R94 ;  /* 0x00000004a25c7825 */ /* 0x002fc600078e005e */
[----:B------:R-:W4:Y:S04]  /*2fa0*/  LDL R120, [R1+0x74] ;  /* 0x0000740001787983 */ /* 0x000f280000100800 */
[----:B--2---:R1:W5:Y:S02]  /*2fb0*/  LDG.E R113, desc[UR10][R92.64] ;  /* 0x0000000a5c717981 */ /* 0x004364000c1e1900 */
[----:B-1----:R-:W-:-:S05]  /*2fc0*/  IMAD.WIDE.U32 R92, R167, 0x4, R94 ;  /* 0x00000004a75c7825 */ /* 0x002fca00078e005e */
[----:B------:R1:W5:Y:S02]  /*2fd0*/  LDG.E R112, desc[UR10][R92.64] ;  /* 0x0000000a5c707981 */ /* 0x000364000c1e1900 */
[----:B-1----:R-:W1:Y:S02]  /*2fe0*/  @P0 LDC.64 R92, c[0x0][0x3b8] ;  /* 0x0000ee00ff5c0b82 */ /* 0x002e640000000a00 */
[----:B-1----:R-:W-:-:S05]  /*2ff0*/  @P0 IMAD.WIDE.U32 R92, R167, 0x4, R92 ;  /* 0x00000004a75c0825 */ /* 0x002fca00078e005c */
[----:B------:R1:W5:Y:S02]  /*3000*/  @P0 LDG.E R136, desc[UR10][R92.64] ;  /* 0x0000000a5c880981 */ /* 0x000364000c1e1900 */
[----:B-1----:R-:W1:Y:S02]  /*3010*/  @P1 LDC.64 R92, c[0x0][0x438] ;  /* 0x00010e00ff5c1b82 */ /* 0x002e640000000a00 */
[----:B-1----:R-:W-:-:S05]  /*3020*/  @P1 IMAD.WIDE.U32 R92, R99, 0x10, R92 ;  /* 0x00000010635c1825 */ /* 0x002fca00078e005c */
[----:B------:R1:W5:Y:S02]  /*3030*/  @P1 LDG.E.128 R68, desc[UR10][R92.64] ;  /* 0x0000000a5c441981 */ /* 0x000364000c1e1d00 */
[----:B-1----:R-:W1:Y:S01]  /*3040*/  @P0 LDC.64 R92, c[0x0][0x3b8] ;  /* 0x0000ee00ff5c0b82 */ /* 0x002e620000000a00 */
[----:B------:R-:W-:-:S06]  /*3050*/  IMAD.WIDE.U32 R94, R99, 0x4, R94 ;  /* 0x00000004635e7825 */ /* 0x000fcc00078e005e */
[----:B------:R-:W5:Y:S04]  /*3060*/  LDG.E R94, desc[UR10][R94.64] ;  /* 0x0000000a5e5e7981 */ /* 0x000f68000c1e1900 */
[----:B------:R-:W2:Y:S01]  /*3070*/  LDL R95, [R1+0x70] ;  /* 0x00007000015f7983 */ /* 0x000ea20000100800 */
[----:B-1----:R-:W-:-:S05]  /*3080*/  @P0 IMAD.WIDE.U32 R92, R99, 0x4, R92 ;  /* 0x00000004635c0825 */ /* 0x002fca00078e005c */
[----:B------:R1:W5:Y:S04]  /*3090*/  @P0 LDG.E R137, desc[UR10][R92.64] ;  /* 0x0000000a5c890981 */ /* 0x000368000c1e1900 */
[----:B------:R-:W4:Y:S01]  /*30a0*/  LDL.LU R93, [R1+0x24] ;  /* 0x00002400015d7983 */ /* 0x000f220000300800 */
[----:B------:R-:W-:Y:S02]  /*30b0*/  FFMA.FTZ R119, R85, R119, R80 ;  /* 0x0000007755777223 */ /* 0x000fe40000010050 */
[----:B------:R-:W0:Y:S02]  /*30c0*/  LDC.64 R84, c[0x0][0x3a8] ;  /* 0x0000ea00ff547b82 */ /* 0x000e240000000a00 */
[----:B0-----:R-:W-:-:S06]  /*30d0*/  IMAD.WIDE.U32 R80, R99, 0x10, R84 ;  /* 0x0000001063507825 */ /* 0x001fcc00078e0054 */
[----:B------:R-:W0:Y:S01]  /*30e0*/  LDC.64 R84, c[0x0][0x430] ;  /* 0x00010c00ff547b82 */ /* 0x000e220000000a00 */
[C---:B------:R-:W-:Y:S01]  /*30f0*/  FADD.FTZ R237, R128.reuse, R237 ;  /* 0x000000ed80ed7221 */ /* 0x040fe20000010000 */
[----:B------:R-:W-:Y:S01]  /*3100*/  FFMA.FTZ R7, R128, R108, R7 ;  /* 0x0000006c80077223 */ /* 0x000fe20000010007 */
[----:B------:R-:W-:Y:S01]  /*3110*/  FFMA.FTZ R128, R83, R128, R82 ;  /* 0x0000008053807223 */ /* 0x000fe20000010052 */
[----:B-1----:R-:W-:Y:S01]  /*3120*/  FADD.FTZ R92, -R161, R123 ;  /* 0x0000007ba15c7221 */ /* 0x002fe20000010100 */
[----:B------:R-:W2:Y:S01]  /*3130*/  LDG.E.128 R80, desc[UR10][R80.64] ;  /* 0x0000000a50507981 */ /* 0x000ea2000c1e1d00 */
[----:B------:R-:W-:-:S03]  /*3140*/  IMAD.WIDE.U32 R88, R99, 0x10, R88 ;  /* 0x0000001063587825 */ /* 0x000fc600078e0058 */
[----:B------:R-:W2:Y:S04]  /*3150*/  LDL.LU R123, [R1+0x20] ;  /* 0x00002000017b7983 */ /* 0x000ea80000300800 */
[----:B------:R-:W2:Y:S01]  /*3160*/  LDG.E.128 R88, desc[UR10][R88.64] ;  /* 0x0000000a58587981 */ /* 0x000ea2000c1e1d00 */
[----:B0-----:R-:W-:-:S06]  /*3170*/  IMAD.WIDE.U32 R84, R99, 0x10, R84 ;  /* 0x0000001063547825 */ /* 0x001fcc00078e0054 */
[----:B------:R-:W2:Y:S01]  /*3180*/  LDG.E.128 R84, desc[UR10][R84.64] ;  /* 0x0000000a54547981 */ /* 0x000ea2000c1e1d00 */
[----:B---3--:R-:W-:-:S05]  /*3190*/  FFMA.FTZ R122, R126, R111, R122 ;  /* 0x0000006f7e7a7223 */ /* 0x008fca000001007a */
[----:B------:R0:W-:Y:S04]  /*31a0*/  STL [R1+0x44], R122 ;  /* 0x0000447a01007387 */ /* 0x0001e80000100800 */
[----:B0-----:R-:W3:Y:S01]  /*31b0*/  LDL R122, [R1+0x68] ;  /* 0x00006800017a7983 */ /* 0x001ee20000100800 */
[----:B----4-:R-:W-:-:S05]  /*31c0*/  FADD.FTZ R93, R126, R93 ;  /* 0x0000005d7e5d7221 */ /* 0x010fca0000010000 */
[----:B------:R2:W-:Y:S04]  /*31d0*/  STL [R1+0x24], R93 ;  /* 0x0000245d01007387 */ /* 0x0005e80000100800 */
[----:B------:R-:W4:Y:S01]  /*31e0*/  LDL.LU R126, [R1+0x40] ;  /* 0x00004000017e7983 */ /* 0x000f220000300800 */
[----:B--2---:R-:W-:-:S03]  /*31f0*/  FMUL.FTZ R93, R95, R127 ;  /* 0x0000007f5f5d7220 */ /* 0x004fc60000410000 */
[----:B------:R-:W2:Y:S01]  /*3200*/  LDL R95, [R1+0x6c] ;  /* 0x00006c00015f7983 */ /* 0x000ea20000100800 */
[----:B------:R-:W-:Y:S01]  /*3210*/  FMUL.FTZ R92, R155, R92 ;  /* 0x0000005c9b5c7220 */ /* 0x000fe20000410000 */
[----:B------:R-:W-:-:S03]  /*3220*/  FADD.FTZ R248, R131, R248 ;  /* 0x000000f883f87221 */ /* 0x000fc60000010000 */
[----:B------:R-:W-:Y:S01]  /*3230*/  FFMA.FTZ R4, R131, R92, R4 ;  /* 0x0000005c83047223 */ /* 0x000fe20000010004 */
[----:B------:R-:W-:Y:S02]  /*3240*/  FFMA.FTZ R131, R120, R131, R93 ;  /* 0x0000008378837223 */ /* 0x000fe4000001005d */
[----:B------:R-:W2:Y:S01]  /*3250*/  LDL R120, [R1+0x64] ;  /* 0x0000640001787983 */ /* 0x000ea20000100800 */
[----:B------:R-:W-:Y:S01]  /*3260*/  FADD.FTZ R80, -R161, R80 ;  /* 0x00000050a1507221 */ /* 0x000fe20000010100 */
[----:B------:R-:W-:-:S03]  /*3270*/  FADD.FTZ R123, R127, R123 ;  /* 0x0000007b7f7b7221 */ /* 0x000fc60000010000 */
[----:B------:R-:W-:Y:S01]  /*3280*/  FMUL.FTZ R93, R155, R80 ;  /* 0x000000509b5d7220 */ /* 0x000fe20000410000 */
[C---:B------:R-:W-:Y:S01]  /*3290*/  FADD.FTZ R139, R88.reuse, R139 ;  /* 0x0000008b588b7221 */ /* 0x040fe20000010000 */
[----:B------:R0:W-:Y:S02]  /*32a0*/  STL [R1+0x20], R123 ;  /* 0x0000207b01007387 */ /* 0x0001e40000100800 */
[----:B------:R-:W-:Y:S01]  /*32b0*/  FFMA.FTZ R138, R88, R93, R138 ;  /* 0x0000005d588a7223 */ /* 0x000fe2000001008a */
[C---:B------:R-:W-:Y:S01]  /*32c0*/  FADD.FTZ R81, -R161.reuse, R81 ;  /* 0x00000051a1517221 */ /* 0x040fe20000010100 */
[C---:B------:R-:W-:Y:S01]  /*32d0*/  FADD.FTZ R82, -R161.reuse, R82 ;  /* 0x00000052a1527221 */ /* 0x040fe20000010100 */
[----:B------:R-:W-:Y:S01]  /*32e0*/  FADD.FTZ R83, -R161, R83 ;  /* 0x00000053a1537221 */ /* 0x000fe20000010100 */
[----:B---3--:R-:W-:Y:S01]  /*32f0*/  FMUL.FTZ R80, R122, R84 ;  /* 0x000000547a507220 */ /* 0x008fe20000410000 */
[----:B----4-:R-:W-:-:S05]  /*3300*/  FFMA.FTZ R126, R127, R92, R126 ;  /* 0x0000005c7f7e7223 */ /* 0x010fca000001007e */
[----:B------:R0:W-:Y:S01]  /*3310*/  STL [R1+0x40], R126 ;  /* 0x0000407e01007387 */ /* 0x0001e20000100800 */
[----:B--2---:R-:W-:-:S03]  /*3320*/  FFMA.FTZ R88, R95, R88, R80 ;  /* 0x000000585f587223 */ /* 0x004fc60000010050 */
[----:B------:R-:W2:Y:S04]  /*3330*/  LDL R161, [R1+0x58] ;  /* 0x0000580001a17983 */ /* 0x000ea80000100800 */
[----:B------:R-:W3:Y:S04]  /*3340*/  LDL R80, [R1+0x60] ;  /* 0x0000600001507983 */ /* 0x000ee80000100800 */
[----:B------:R-:W4:Y:S01]  /*3350*/  LDL R127, [R1+0x5c] ;  /* 0x00005c00017f7983 */ /* 0x000f220000100800 */
[----:B------:R-:W-:-:S03]  /*3360*/  FMUL.FTZ R95, R155, R81 ;  /* 0x000000519b5f7220 */ /* 0x000fc60000410000 */
[----:B------:R-:W4:Y:S04]  /*3370*/  LDL R122, [R1+0x50] ;  /* 0x00005000017a7983 */ /* 0x000f280000100800 */
[----:B------:R-:W4:Y:S01]  /*3380*/  LDL R81, [R1+0x54] ;  /* 0x0000540001517983 */ /* 0x000f220000100800 */
[C---:B------:R-:W-:Y:S01]  /*3390*/  FADD.FTZ R143, R89.reuse, R143 ;  /* 0x0000008f598f7221 */ /* 0x040fe20000010000 */
[----:B------:R-:W-:Y:S01]  /*33a0*/  FFMA.FTZ R142, R89, R95, R142 ;  /* 0x0000005f598e7223 */ /* 0x000fe2000001008e */
[----:B------:R-:W-:Y:S01]  /*33b0*/  FADD.FTZ R147, R90, R147 ;  /* 0x000000935a937221 */ /* 0x000fe20000010000 */
[----:B------:R-:W-:Y:S01]  /*33c0*/  FADD.FTZ R148, R86, R148 ;  /* 0x0000009456947221 */ /* 0x000fe20000010000 */
[----:B------:R-:W-:Y:S01]  /*33d0*/  FADD.FTZ R153, R91, R153 ;  /* 0x000000995b997221 */ /* 0x000fe20000010000 */
[----:B------:R-:W-:Y:S01]  /*33e0*/  UMOV UR4, 0xffffffff ;  /* 0xffffffff00047882 */ /* 0x000fe20000000000 */
[----:B------:R-:W-:Y:S01]  /*33f0*/  ISETP.NE.U32.AND P2, PT, RZ, UR14, PT ;  /* 0x0000000eff007c0c */ /* 0x000fe2000bf45070 */
[C---:B------:R-:W-:Y:S01]  /*3400*/  FADD.FTZ R140, R84.reuse, R140 ;  /* 0x0000008c548c7221 */ /* 0x040fe20000010000 */
[----:B------:R-:W-:Y:S01]  /*3410*/  FFMA.FTZ R141, R84, R93, R141 ;  /* 0x0000005d548d7223 */ /* 0x000fe2000001008d */
[C---:B------:R-:W-:Y:S01]  /*3420*/  FADD.FTZ R144, R85.reuse, R144 ;  /* 0x0000009055907221 */ /* 0x040fe20000010000 */
[----:B------:R-:W-:Y:S01]  /*3430*/  FFMA.FTZ R145, R85, R95, R145 ;  /* 0x0000005f55917223 */ /* 0x000fe20000010091 */
[----:B------:R-:W-:Y:S01]  /*3440*/  FADD.FTZ R154, R87, R154 ;  /* 0x0000009a579a7221 */ /* 0x000fe20000010000 */
[----:B------:R-:W-:Y:S01]  /*3450*/  ISETP.NE.AND.EX P2, PT, RZ, UR15, PT, P2 ;  /* 0x0000000fff007c0c */ /* 0x000fe2000bf45320 */
[----:B---3--:R-:W-:-:S04]  /*3460*/  FMUL.FTZ R80, R80, R85 ;  /* 0x0000005550507220 */ /* 0x008fc80000410000 */
[----:B------:R-:W-:Y:S01]  /*3470*/  FFMA.FTZ R89, R120, R89, R80 ;  /* 0x0000005978597223 */ /* 0x000fe20000010050 */
[----:B------:R-:W-:Y:S01]  /*3480*/  FMUL.FTZ R120, R155, R82 ;  /* 0x000000529b787220 */ /* 0x000fe20000410000 */
[----:B--2---:R-:W-:-:S03]  /*3490*/  FMUL.FTZ R80, R161, R86 ;  /* 0x00000056a1507220 */ /* 0x004fc60000410000 */
[-C--:B------:R-:W-:Y:S01]  /*34a0*/  FFMA.FTZ R146, R90, R120.reuse, R146 ;  /* 0x000000785a927223 */ /* 0x080fe20000010092 */
[----:B------:R-:W-:Y:S01]  /*34b0*/  FFMA.FTZ R149, R86, R120, R149 ;  /* 0x0000007856957223 */ /* 0x000fe20000010095 */
[----:B----4-:R-:W-:Y:S01]  /*34c0*/  FFMA.FTZ R90, R127, R90, R80 ;  /* 0x0000005a7f5a7223 */ /* 0x010fe20000010050 */
[----:B------:R-:W-:Y:S01]  /*34d0*/  FMUL.FTZ R86, R155, R83 ;  /* 0x000000539b567220 */ /* 0x000fe20000410000 */
[----:B------:R-:W-:-:S03]  /*34e0*/  FMUL.FTZ R80, R122, R87 ;  /* 0x000000577a507220 */ /* 0x000fc60000410000 */
        /* <DEDUP_REMOVED lines=66> */
[----:B------:R-:W-:Y:S01]  /*3910*/  FADD.FTZ R80, R80, R91 ;  /* 0x0000005b50507221 */ /* 0x000fe20000010000 */
[----:B0-----:R-:W-:Y:S06]  /*3920*/  BRA.DIV UR4, `(.L_x_4827) ;  /* 0x0000009e04387947 */ /* 0x001fec000b800000 */
        /* <DEDUP_REMOVED lines=18> */
.L_x_4904:
        /* <DEDUP_REMOVED lines=26> */
[----:B------:R-:W-:Y:S01]  /*3bf0*/  FMUL.FTZ R0, R0, UR6 ;  /* 0x0000000600007c20 */ /* 0x000fe20008410000 */
[----:B------:R-:W-:Y:S01]  /*3c00*/  FMUL.FTZ R163, R163, UR6 ;  /* 0x00000006a3a37c20 */ /* 0x000fe20008410000 */
[----:B------:R-:W-:Y:S01]  /*3c10*/  FMUL.FTZ R165, R165, UR6 ;  /* 0x00000006a5a57c20 */ /* 0x000fe20008410000 */
[----:B------:R-:W-:Y:S01]  /*3c20*/  FMUL.FTZ R169, R169, UR6 ;  /* 0x00000006a9a97c20 */ /* 0x000fe20008410000 */
[----:B-----5:R-:W-:-:S02]  /*3c30*/  LOP3.LUT P2, RZ, R125, 0xff, RZ, 0xc0, !PT ;  /* 0x000000ff7dff7812 */ /* 0x020fc4000784c0ff */
[C---:B------:R-:W-:Y:S02]  /*3c40*/  LOP3.LUT P3, RZ, R125.reuse, 0xff00, RZ, 0xc0, !PT ;  /* 0x0000ff007dff7812 */ /* 0x040fe4000786c0ff */
[C---:B------:R-:W-:Y:S02]  /*3c50*/  LOP3.LUT P4, RZ, R125.reuse, 0xff0000, RZ, 0xc0, !PT ;  /* 0x00ff00007dff7812 */ /* 0x040fe4000788c0ff */
[----:B------:R-:W-:Y:S02]  /*3c60*/  ISETP.GE.U32.AND P5, PT, R125, 0x1000000, PT ;  /* 0x010000007d00780c */ /* 0x000fe40003fa6070 */
[----:B-1----:R-:W-:Y:S02]  /*3c70*/  SEL R80, R0, RZ, P2 ;  /* 0x000000ff00507207 */ /* 0x002fe40001000000 */
[----:B------:R-:W-:Y:S02]  /*3c80*/  SEL R81, R163, RZ, P3 ;  /* 0x000000ffa3517207 */ /* 0x000fe40001800000 */
[----:B------:R-:W-:-:S02]  /*3c90*/  SEL R82, R165, RZ, P4 ;  /* 0x000000ffa5527207 */ /* 0x000fc40002000000 */
[----:B------:R-:W-:Y:S01]  /*3ca0*/  SEL R83, R169, RZ, P5 ;  /* 0x000000ffa9537207 */ /* 0x000fe20002800000 */
[----:B------:R-:W-:Y:S06]  /*3cb0*/  BRA `(.L_x_4831) ;  /* 0x0000000c00807947 */ /* 0x000fec0003800000 */
.L_x_4830:
        /* <DEDUP_REMOVED lines=12> */
[----:B-1----:R-:W-:Y:S01]  /*3d80*/  FMUL.FTZ R80, R72, UR6 ;  /* 0x0000000648507c20 */ /* 0x002fe20008410000 */
[----:B------:R-:W-:Y:S01]  /*3d90*/  FMUL.FTZ R81, R73, UR6 ;  /* 0x0000000649517c20 */ /* 0x000fe20008410000 */
[----:B------:R-:W-:Y:S01]  /*3da0*/  FMUL.FTZ R82, R74, UR6 ;  /* 0x000000064a527c20 */ /* 0x000fe20008410000 */
[----:B------:R-:W-:Y:S01]  /*3db0*/  FMUL.FTZ R83, R75, UR6 ;  /* 0x000000064b537c20 */ /* 0x000fe20008410000 */
[----:B-----5:R-:W-:-:S02]  /*3dc0*/  LOP3.LUT P2, RZ, R125, 0xff, RZ, 0xc0, !PT ;  /* 0x000000ff7dff7812 */ /* 0x020fc4000784c0ff */
[C---:B------:R-:W-:Y:S02]  /*3dd0*/  LOP3.LUT P3, RZ, R125.reuse, 0xff00, RZ, 0xc0, !PT ;  /* 0x0000ff007dff7812 */ /* 0x040fe4000786c0ff */
[C---:B------:R-:W-:Y:S02]  /*3de0*/  LOP3.LUT P4, RZ, R125.reuse, 0xff0000, RZ, 0xc0, !PT ;  /* 0x00ff00007dff7812 */ /* 0x040fe4000788c0ff */
[----:B------:R-:W-:Y:S02]  /*3df0*/  ISETP.GE.U32.AND P5, PT, R125, 0x1000000, PT ;  /* 0x010000007d00780c */ /* 0x000fe40003fa6070 */
[----:B------:R-:W-:Y:S02]  /*3e00*/  SEL R80, R80, RZ, P2 ;  /* 0x000000ff50507207 */ /* 0x000fe40001000000 */
[----:B------:R-:W-:Y:S02]  /*3e10*/  SEL R81, R81, RZ, P3 ;  /* 0x000000ff51517207 */ /* 0x000fe40001800000 */
[----:B------:R-:W-:-:S02]  /*3e20*/  SEL R82, R82, RZ, P4 ;  /* 0x000000ff52527207 */ /* 0x000fc40002000000 */
[----:B------:R-:W-:Y:S01]  /*3e30*/  SEL R83, R83, RZ, P5 ;  /* 0x000000ff53537207 */ /* 0x000fe20002800000 */
[----:B------:R-:W-:Y:S06]  /*3e40*/  BRA `(.L_x_4831) ;  /* 0x0000000c001c7947 */ /* 0x000fec0003800000 */
.L_x_4829:
        /* <DEDUP_REMOVED lines=18> */
[----:B------:R-:W-:Y:S01]  /*3f70*/  FMUL.FTZ R163, R163, UR6 ;  /* 0x00000006a3a37c20 */ /* 0x000fe20008410000 */
[----:B------:R-:W-:Y:S01]  /*3f80*/  FMUL.FTZ R165, R165, UR6 ;  /* 0x00000006a5a57c20 */ /* 0x000fe20008410000 */
[----:B------:R-:W-:Y:S01]  /*3f90*/  FMUL.FTZ R169, R169, UR6 ;  /* 0x00000006a9a97c20 */ /* 0x000fe20008410000 */
[----:B------:R-:W-:-:S02]  /*3fa0*/  LOP3.LUT P2, RZ, R125, 0xff, RZ, 0xc0, !PT ;  /* 0x000000ff7dff7812 */ /* 0x000fc4000784c0ff */
        /* <DEDUP_REMOVED lines=8> */
.L_x_4832:
        /* <DEDUP_REMOVED lines=12> */
[----:B-1----:R-:W-:Y:S01]  /*40f0*/  FMUL.FTZ R80, R72, UR6 ;  /* 0x0000000648507c20 */ /* 0x002fe20008410000 */
[----:B------:R-:W-:Y:S01]  /*4100*/  FMUL.FTZ R81, R73, UR6 ;  /* 0x0000000649517c20 */ /* 0x000fe20008410000 */
[----:B------:R-:W-:Y:S01]  /*4110*/  FMUL.FTZ R82, R74, UR6 ;  /* 0x000000064a527c20 */ /* 0x000fe20008410000 */
[----:B------:R-:W-:Y:S01]  /*4120*/  FMUL.FTZ R83, R75, UR6 ;  /* 0x000000064b537c20 */ /* 0x000fe20008410000 */
[----:B------:R-:W-:-:S02]  /*4130*/  LOP3.LUT P2, RZ, R125, 0xff, RZ, 0xc0, !PT ;  /* 0x000000ff7dff7812 */ /* 0x000fc4000784c0ff */
        /* <DEDUP_REMOVED lines=8> */
.L_x_4828:
        /* <DEDUP_REMOVED lines=18> */
[----:B-----5:R-:W-:Y:S01]  /*42e0*/  LOP3.LUT P5, RZ, R125, 0xff, RZ, 0xc0, !PT ;  /* 0x000000ff7dff7812 */ /* 0x020fe200078ac0ff */
[----:B------:R-:W-:Y:S01]  /*42f0*/  FMUL.FTZ R78, R155, R165 ;  /* 0x000000a59b4e7220 */ /* 0x000fe20000410000 */
[----:B------:R-:W-:Y:S01]  /*4300*/  FMUL.FTZ R76, R0, UR6 ;  /* 0x00000006004c7c20 */ /* 0x000fe20008410000 */
[----:B------:R-:W-:Y:S01]  /*4310*/  FMUL.FTZ R77, R77, UR6 ;  /* 0x000000064d4d7c20 */ /* 0x000fe20008410000 */
[----:B------:R-:W-:Y:S01]  /*4320*/  FMUL.FTZ R79, R155, R170 ;  /* 0x000000aa9b4f7220 */ /* 0x000fe20000410000 */
[----:B------:R-:W-:Y:S01]  /*4330*/  LOP3.LUT P3, RZ, R125, 0xff00, RZ, 0xc0, !PT ;  /* 0x0000ff007dff7812 */ /* 0x000fe2000786c0ff */
[----:B------:R-:W-:Y:S01]  /*4340*/  FMUL.FTZ R78, R78, UR6 ;  /* 0x000000064e4e7c20 */ /* 0x000fe20008410000 */
[----:B------:R-:W-:Y:S01]  /*4350*/  LOP3.LUT P6, RZ, R38, 0xff, RZ, 0xc0, !PT ;  /* 0x000000ff26ff7812 */ /* 0x000fe200078cc0ff */
[----:B------:R-:W-:Y:S01]  /*4360*/  FMUL.FTZ R79, R79, UR6 ;  /* 0x000000064f4f7c20 */ /* 0x000fe20008410000 */
[----:B-1----:R-:W-:-:S02]  /*4370*/  SEL R80, R76, RZ, P5 ;  /* 0x000000ff4c507207 */ /* 0x002fc40002800000 */
[C---:B------:R-:W-:Y:S02]  /*4380*/  LOP3.LUT P4, RZ, R125.reuse, 0xff0000, RZ, 0xc0, !PT ;  /* 0x00ff00007dff7812 */ /* 0x040fe4000788c0ff */
[----:B------:R-:W-:Y:S02]  /*4390*/  ISETP.GE.U32.AND P2, PT, R125, 0x1000000, PT ;  /* 0x010000007d00780c */ /* 0x000fe40003f46070 */
[----:B------:R-:W-:Y:S02]  /*43a0*/  SEL R76, R76, RZ, P6 ;  /* 0x000000ff4c4c7207 */ /* 0x000fe40003000000 */
[----:B------:R-:W-:Y:S02]  /*43b0*/  SEL R81, R77, RZ, P3 ;  /* 0x000000ff4d517207 */ /* 0x000fe40001800000 */
[C---:B------:R-:W-:Y:S02]  /*43c0*/  LOP3.LUT P5, RZ, R38.reuse, 0xff00, RZ, 0xc0, !PT ;  /* 0x0000ff0026ff7812 */ /* 0x040fe400078ac0ff */
[----:B------:R-:W-:-:S02]  /*43d0*/  LOP3.LUT P6, RZ, R38, 0xff0000, RZ, 0xc0, !PT ;  /* 0x00ff000026ff7812 */ /* 0x000fc400078cc0ff */
[----:B------:R-:W-:Y:S02]  /*43e0*/  ISETP.GE.U32.AND P3, PT, R38, 0x1000000, PT ;  /* 0x010000002600780c */ /* 0x000fe40003f66070 */
[C---:B------:R-:W-:Y:S02]  /*43f0*/  SEL R82, R78.reuse, RZ, P4 ;  /* 0x000000ff4e527207 */ /* 0x040fe40002000000 */
[----:B------:R-:W-:Y:S02]  /*4400*/  SEL R83, R79, RZ, P2 ;  /* 0x000000ff4f537207 */ /* 0x000fe40001000000 */
[----:B------:R-:W-:Y:S02]  /*4410*/  SEL R77, R77, RZ, P5 ;  /* 0x000000ff4d4d7207 */ /* 0x000fe40002800000 */
[----:B------:R-:W-:Y:S02]  /*4420*/  SEL R78, R78, RZ, P6 ;  /* 0x000000ff4e4e7207 */ /* 0x000fe40003000000 */
[----:B------:R-:W-:Y:S01]  /*4430*/  SEL R79, R79, RZ, P3 ;  /* 0x000000ff4f4f7207 */ /* 0x000fe20001800000 */
[----:B------:R-:W-:Y:S06]  /*4440*/  BRA `(.L_x_4831) ;  /* 0x00000004009c7947 */ /* 0x000fec0003800000 */
.L_x_4834:
        /* <DEDUP_REMOVED lines=33> */
.L_x_4833:
        /* <DEDUP_REMOVED lines=14> */
[----:B------:R-:W-:Y:S01]  /*4740*/  FFMA.FTZ R77, R155, R163, R41 ;  /* 0x000000a39b4d7223 */ /* 0x000fe20000010029 */
[----:B------:R-:W-:Y:S01]  /*4750*/  LOP3.LUT P2, RZ, R125, 0xff, RZ, 0xc0, !PT ;  /* 0x000000ff7dff7812 */ /* 0x000fe2000784c0ff */
[----:B------:R-:W-:Y:S01]  /*4760*/  FFMA.FTZ R78, R155, R165, R42 ;  /* 0x000000a59b4e7223 */ /* 0x000fe2000001002a */
[----:B------:R-:W-:Y:S01]  /*4770*/  FMUL.FTZ R76, R0, UR6 ;  /* 0x00000006004c7c20 */ /* 0x000fe20008410000 */
[----:B------:R-:W-:Y:S01]  /*4780*/  FMUL.FTZ R77, R77, UR6 ;  /* 0x000000064d4d7c20 */ /* 0x000fe20008410000 */
[----:B------:R-:W-:Y:S01]  /*4790*/  FFMA.FTZ R79, R155, R170, R43 ;  /* 0x000000aa9b4f7223 */ /* 0x000fe2000001002b */
        /* <DEDUP_REMOVED lines=18> */
.L_x_4835:
        /* <DEDUP_REMOVED lines=31> */
[----:B------:R-:W-:-:S07]  /*4ab0*/  SEL R79, R79, RZ, P5 ;  /* 0x000000ff4f4f7207 */ /* 0x000fce0002800000 */
.L_x_4831:
        /* <DEDUP_REMOVED lines=22> */
[C---:B------:R-:W-:Y:S01]  /*4c20*/  FFMA.FTZ R72, R155.reuse, R171, R44 ;  /* 0x000000ab9b487223 */ /* 0x040fe2000001002c */
[----:B------:R-:W-:Y:S01]  /*4c30*/  FFMA.FTZ R73, R155, R73, R45 ;  /* 0x000000499b497223 */ /* 0x000fe2000001002d */
[----:B------:R-:W-:Y:S01]  /*4c40*/  FADD.FTZ R75, R178, -R75 ;  /* 0x8000004bb24b7221 */ /* 0x000fe20000010000 */
[----:B------:R-:W-:Y:S01]  /*4c50*/  LOP3.LUT P6, RZ, R124, 0xff00, RZ, 0xc0, !PT ;  /* 0x0000ff007cff7812 */ /* 0x000fe200078cc0ff */
[----:B0-----:R-:W-:Y:S01]  /*4c60*/  FMUL.FTZ R76, R72, UR6 ;  /* 0x00000006484c7c20 */ /* 0x001fe20008410000 */
[----:B------:R-:W-:Y:S01]  /*4c70*/  FMUL.FTZ R77, R73, UR6 ;  /* 0x00000006494d7c20 */ /* 0x000fe20008410000 */
[C---:B------:R-:W-:Y:S01]  /*4c80*/  FFMA.FTZ R74, R155.reuse, R74, R46 ;  /* 0x0000004a9b4a7223 */ /* 0x040fe2000001002e */
[----:B------:R-:W-:Y:S01]  /*4c90*/  FFMA.FTZ R75, R155, R75, R47 ;  /* 0x0000004b9b4b7223 */ /* 0x000fe2000001002f */
[----:B------:R-:W-:-:S02]  /*4ca0*/  LOP3.LUT P3, RZ, R124, 0xff0000, RZ, 0xc0, !PT ;  /* 0x00ff00007cff7812 */ /* 0x000fc4000786c0ff */
[----:B------:R-:W-:Y:S01]  /*4cb0*/  SEL R80, R76, RZ, P5 ;  /* 0x000000ff4c507207 */ /* 0x000fe20002800000 */
[----:B------:R-:W-:Y:S01]  /*4cc0*/  FMUL.FTZ R78, R74, UR6 ;  /* 0x000000064a4e7c20 */ /* 0x000fe20008410000 */
[----:B------:R-:W-:Y:S01]  /*4cd0*/  LOP3.LUT P5, RZ, R39, 0xff, RZ, 0xc0, !PT ;  /* 0x000000ff27ff7812 */ /* 0x000fe200078ac0ff */
[----:B------:R-:W-:Y:S01]  /*4ce0*/  FMUL.FTZ R79, R75, UR6 ;  /* 0x000000064b4f7c20 */ /* 0x000fe20008410000 */
[----:B------:R-:W-:Y:S02]  /*4cf0*/  SEL R81, R77, RZ, P6 ;  /* 0x000000ff4d517207 */ /* 0x000fe40003000000 */
[----:B------:R-:W-:Y:S02]  /*4d00*/  SEL R76, R76, RZ, P5 ;  /* 0x000000ff4c4c7207 */ /* 0x000fe40002800000 */
[----:B------:R-:W-:Y:S02]  /*4d10*/  LOP3.LUT P5, RZ, R39, 0xff00, RZ, 0xc0, !PT ;  /* 0x0000ff0027ff7812 */ /* 0x000fe400078ac0ff */
[----:B------:R-:W-:-:S02]  /*4d20*/  ISETP.GE.U32.AND P4, PT, R124, 0x1000000, PT ;  /* 0x010000007c00780c */ /* 0x000fc40003f86070 */
[----:B------:R-:W-:Y:S02]  /*4d30*/  SEL R77, R77, RZ, P5 ;  /* 0x000000ff4d4d7207 */ /* 0x000fe40002800000 */
[C---:B------:R-:W-:Y:S02]  /*4d40*/  LOP3.LUT P6, RZ, R39.reuse, 0xff0000, RZ, 0xc0, !PT ;  /* 0x00ff000027ff7812 */ /* 0x040fe400078cc0ff */
[----:B------:R-:W-:Y:S02]  /*4d50*/  ISETP.GE.U32.AND P5, PT, R39, 0x1000000, PT ;  /* 0x010000002700780c */ /* 0x000fe40003fa6070 */
[C---:B------:R-:W-:Y:S02]  /*4d60*/  SEL R82, R78.reuse, RZ, P3 ;  /* 0x000000ff4e527207 */ /* 0x040fe40001800000 */
[----:B------:R-:W-:Y:S02]  /*4d70*/  SEL R83, R79, RZ, P4 ;  /* 0x000000ff4f537207 */ /* 0x000fe40002000000 */
[----:B------:R-:W-:-:S02]  /*4d80*/  SEL R78, R78, RZ, P6 ;  /* 0x000000ff4e4e7207 */ /* 0x000fc40003000000 */
[----:B------:R-:W-:Y:S01]  /*4d90*/  SEL R79, R79, RZ, P5 ;  /* 0x000000ff4f4f7207 */ /* 0x000fe20002800000 */
[----:B------:R-:W-:Y:S06]  /*4da0*/  BRA `(.L_x_4839) ;  /* 0x0000000c00287947 */ /* 0x000fec0003800000 */
.L_x_4838:
        /* <DEDUP_REMOVED lines=8> */
[C---:B0-----:R-:W-:Y:S01]  /*4e30*/  FFMA.FTZ R76, R155.reuse, R171, R44 ;  /* 0x000000ab9b4c7223 */ /* 0x041fe2000001002c */
[----:B------:R-:W-:Y:S01]  /*4e40*/  FFMA.FTZ R77, R155, R174, R45 ;  /* 0x000000ae9b4d7223 */ /* 0x000fe2000001002d */
[----:B------:R-:W-:Y:S01]  /*4e50*/  FADD.FTZ R178, R178, -R177 ;  /* 0x800000b1b2b27221 */ /* 0x000fe20000010000 */
[----:B------:R-:W-:Y:S01]  /*4e60*/  LOP3.LUT P6, RZ, R124, 0xff00, RZ, 0xc0, !PT ;  /* 0x0000ff007cff7812 */ /* 0x000fe200078cc0ff */
[----:B------:R-:W-:Y:S01]  /*4e70*/  FMUL.FTZ R76, R76, UR6 ;  /* 0x000000064c4c7c20 */ /* 0x000fe20008410000 */
        /* <DEDUP_REMOVED lines=20> */
.L_x_4837:
        /* <DEDUP_REMOVED lines=9> */
[C---:B------:R-:W-:Y:S01]  /*5050*/  FMUL.FTZ R72, R155.reuse, R171 ;  /* 0x000000ab9b487220 */ /* 0x040fe20000410000 */
[----:B------:R-:W-:Y:S01]  /*5060*/  FMUL.FTZ R73, R155, R73 ;  /* 0x000000499b497220 */ /* 0x000fe20000410000 */
[----:B------:R-:W-:Y:S01]  /*5070*/  FADD.FTZ R75, R178, -R75 ;  /* 0x8000004bb24b7221 */ /* 0x000fe20000010000 */
[----:B------:R-:W-:Y:S01]  /*5080*/  LOP3.LUT P6, RZ, R124, 0xff00, RZ, 0xc0, !PT ;  /* 0x0000ff007cff7812 */ /* 0x000fe200078cc0ff */
[----:B0-----:R-:W-:Y:S01]  /*5090*/  FMUL.FTZ R76, R72, UR6 ;  /* 0x00000006484c7c20 */ /* 0x001fe20008410000 */
[----:B------:R-:W-:Y:S01]  /*50a0*/  FMUL.FTZ R77, R73, UR6 ;  /* 0x00000006494d7c20 */ /* 0x000fe20008410000 */
[C---:B------:R-:W-:Y:S01]  /*50b0*/  FMUL.FTZ R74, R155.reuse, R74 ;  /* 0x0000004a9b4a7220 */ /* 0x040fe20000410000 */
[----:B------:R-:W-:Y:S01]  /*50c0*/  FMUL.FTZ R75, R155, R75 ;  /* 0x0000004b9b4b7220 */ /* 0x000fe20000410000 */
        /* <DEDUP_REMOVED lines=17> */
.L_x_4840:
        /* <DEDUP_REMOVED lines=8> */
[C---:B0-----:R-:W-:Y:S01]  /*5260*/  FMUL.FTZ R76, R155.reuse, R171 ;  /* 0x000000ab9b4c7220 */ /* 0x041fe20000410000 */
[----:B------:R-:W-:Y:S01]  /*5270*/  FMUL.FTZ R77, R155, R174 ;  /* 0x000000ae9b4d7220 */ /* 0x000fe20000410000 */
[----:B------:R-:W-:Y:S01]  /*5280*/  FADD.FTZ R178, R178, -R177 ;  /* 0x800000b1b2b27221 */ /* 0x000fe20000010000 */
[----:B------:R-:W-:Y:S01]  /*5290*/  LOP3.LUT P6, RZ, R124, 0xff00, RZ, 0xc0, !PT ;  /* 0x0000ff007cff7812 */ /* 0x000fe200078cc0ff */
[----:B------:R-:W-:Y:S01]  /*52a0*/  FMUL.FTZ R76, R76, UR6 ;  /* 0x000000064c4c7c20 */ /* 0x000fe20008410000 */
        /* <DEDUP_REMOVED lines=20> */
.L_x_4836:
        /* <DEDUP_REMOVED lines=12> */
[C---:B------:R-:W-:Y:S01]  /*54b0*/  FFMA.FTZ R74, R155.reuse, R74, R46 ;  /* 0x0000004a9b4a7223 */ /* 0x040fe2000001002e */
[----:B------:R-:W-:Y:S01]  /*54c0*/  FFMA.FTZ R75, R155, R75, R47 ;  /* 0x0000004b9b4b7223 */ /* 0x000fe2000001002f */
[----:B0-----:R-:W-:Y:S01]  /*54d0*/  FMUL.FTZ R80, R72, UR6 ;  /* 0x0000000648507c20 */ /* 0x001fe20008410000 */
        /* <DEDUP_REMOVED lines=12> */
.L_x_4842:
        /* <DEDUP_REMOVED lines=20> */
[----:B0-----:R-:W-:Y:S02]  /*56e0*/  SEL R80, R171, RZ, P3 ;  /* 0x000000ffab507207 */ /* 0x001fe40001800000 */
[----:B------:R-:W-:Y:S02]  /*56f0*/  SEL R81, R172, RZ, P4 ;  /* 0x000000ffac517207 */ /* 0x000fe40002000000 */
[----:B------:R-:W-:-:S02]  /*5700*/  SEL R82, R175, RZ, P5 ;  /* 0x000000ffaf527207 */ /* 0x000fc40002800000 */
[----:B------:R-:W-:Y:S01]  /*5710*/  SEL R83, R178, RZ, P6 ;  /* 0x000000ffb2537207 */ /* 0x000fe20003000000 */
[----:B------:R-:W-:Y:S06]  /*5720*/  BRA `(.L_x_4839) ;  /* 0x0000000000c87947 */ /* 0x000fec0003800000 */
.L_x_4841:
        /* <DEDUP_REMOVED lines=26> */
.L_x_4843:
        /* <DEDUP_REMOVED lines=23> */
[----:B------:R-:W-:-:S07]  /*5a40*/  SEL R83, R178, RZ, P6 ;  /* 0x000000ffb2537207 */ /* 0x000fce0003000000 */
.L_x_4839:
        /* <DEDUP_REMOVED lines=45> */
.L_x_4846:
        /* <DEDUP_REMOVED lines=33> */
.L_x_4845:
        /* <DEDUP_REMOVED lines=34> */
.L_x_4848:
        /* <DEDUP_REMOVED lines=33> */
.L_x_4844:
        /* <DEDUP_REMOVED lines=27> */
.L_x_4850:
        /* <DEDUP_REMOVED lines=25> */
.L_x_4849:
        /* <DEDUP_REMOVED lines=26> */
.L_x_4851:
        /* <DEDUP_REMOVED lines=24> */
.L_x_4847:
        /* <DEDUP_REMOVED lines=45> */
.L_x_4854:
        /* <DEDUP_REMOVED lines=33> */
.L_x_4853:
        /* <DEDUP_REMOVED lines=34> */
.L_x_4856:
        /* <DEDUP_REMOVED lines=33> */
.L_x_4852:
        /* <DEDUP_REMOVED lines=27> */
.L_x_4858:
        /* <DEDUP_REMOVED lines=25> */
.L_x_4857:
        /* <DEDUP_REMOVED lines=26> */
.L_x_4859:
        /* <DEDUP_REMOVED lines=24> */
.L_x_4855:
        /* <DEDUP_REMOVED lines=45> */
.L_x_4862:
        /* <DEDUP_REMOVED lines=33> */
.L_x_4861:
        /* <DEDUP_REMOVED lines=34> */
.L_x_4864:
        /* <DEDUP_REMOVED lines=33> */
.L_x_4860:
        /* <DEDUP_REMOVED lines=27> */
.L_x_4866:
        /* <DEDUP_REMOVED lines=25> */
.L_x_4865:
        /* <DEDUP_REMOVED lines=26> */
.L_x_4867:
        /* <DEDUP_REMOVED lines=24> */
.L_x_4863:
        /* <DEDUP_REMOVED lines=45> */
.L_x_4870:
[-CC-:B------:R-:W-:Y:S01]  /*8b70*/  FFMA.FTZ R100, R100, R122.reuse, R87.reuse ;  /* 0x0000007a64647223 */ /* 0x180fe20000010057 */
[-CC-:B------:R-:W-:Y:S01]  /*8b80*/  FFMA.FTZ R102, R102, R122.reuse, R87.reuse ;  /* 0x0000007a66667223 */ /* 0x180fe20000010057 */
[----:B------:R-:W-:Y:S01]  /*8b90*/  LOP3.LUT P5, RZ, R113, 0xff, RZ, 0xc0, !PT ;  /* 0x000000ff71ff7812 */ /* 0x000fe200078ac0ff */
[-CC-:B------:R-:W-:Y:S01]  /*8ba0*/  FFMA.FTZ R103, R103, R122.reuse, R87.reuse ;  /* 0x0000007a67677223 */ /* 0x180fe20000010057 */
        /* <DEDUP_REMOVED lines=29> */
.L_x_4869:
        /* <DEDUP_REMOVED lines=34> */
.L_x_4872:
        /* <DEDUP_REMOVED lines=33> */
.L_x_4868:
        /* <DEDUP_REMOVED lines=27> */
.L_x_4874:
        /* <DEDUP_REMOVED lines=25> */
.L_x_4873:
        /* <DEDUP_REMOVED lines=26> */
.L_x_4875:
        /* <DEDUP_REMOVED lines=24> */
.L_x_4871:
        /* <DEDUP_REMOVED lines=45> */
.L_x_4878:
        /* <DEDUP_REMOVED lines=33> */
.L_x_4877:
        /* <DEDUP_REMOVED lines=34> */
.L_x_4880:
        /* <DEDUP_REMOVED lines=33> */
.L_x_4876:
        /* <DEDUP_REMOVED lines=27> */
.L_x_4882:
        /* <DEDUP_REMOVED lines=25> */
.L_x_4881:
        /* <DEDUP_REMOVED lines=26> */
.L_x_4883:
        /* <DEDUP_REMOVED lines=24> */
.L_x_4879:
        /* <DEDUP_REMOVED lines=22> */
[C---:B------:R-:W-:Y:S01]  /*a8e0*/  LOP3.LUT P1, RZ, R94.reuse, 0xff, RZ, 0xc0, !PT ;  /* 0x000000ff5eff7812 */ /* 0x040fe2000782c0ff */
[C---:B------:R-:W-:Y:S01]  /*a8f0*/  FFMA.FTZ R72, R155.reuse, R87, R68 ;  /* 0x000000579b487223 */ /* 0x040fe20000010044 */
[----:B------:R-:W-:Y:S01]  /*a900*/  FFMA.FTZ R75, R155, R86, R71 ;  /* 0x000000569b4b7223 */ /* 0x000fe20000010047 */
[----:B0-----:R-:W-:Y:S01]  /*a910*/  FMUL.FTZ R77, R73, UR6 ;  /* 0x00000006494d7c20 */ /* 0x001fe20008410000 */
[----:B------:R-:W-:Y:S01]  /*a920*/  LOP3.LUT P5, RZ, R94, 0xff00, RZ, 0xc0, !PT ;  /* 0x0000ff005eff7812 */ /* 0x000fe200078ac0ff */
[----:B------:R-:W-:Y:S01]  /*a930*/  FMUL.FTZ R76, R72, UR6 ;  /* 0x00000006484c7c20 */ /* 0x000fe20008410000 */
[----:B------:R-:W-:Y:S01]  /*a940*/  LOP3.LUT P6, RZ, R137, 0xff, RZ, 0xc0, !PT ;  /* 0x000000ff89ff7812 */ /* 0x000fe200078cc0ff */
[----:B------:R-:W-:Y:S01]  /*a950*/  FMUL.FTZ R78, R74, UR6 ;  /* 0x000000064a4e7c20 */ /* 0x000fe20008410000 */
[----:B------:R-:W-:Y:S01]  /*a960*/  FMUL.FTZ R79, R75, UR6 ;  /* 0x000000064b4f7c20 */ /* 0x000fe20008410000 */
[----:B------:R-:W-:-:S02]  /*a970*/  LOP3.LUT P4, RZ, R94, 0xff0000, RZ, 0xc0, !PT ;  /* 0x00ff00005eff7812 */ /* 0x000fc4000788c0ff */
[----:B------:R-:W-:Y:S02]  /*a980*/  SEL R80, R76, RZ, P1 ;  /* 0x000000ff4c507207 */ /* 0x000fe40000800000 */
        /* <DEDUP_REMOVED lines=12> */
.L_x_4886:
        /* <DEDUP_REMOVED lines=11> */
[----:B------:R-:W-:Y:S01]  /*ab00*/  LOP3.LUT P1, RZ, R94, 0xff, RZ, 0xc0, !PT ;  /* 0x000000ff5eff7812 */ /* 0x000fe2000782c0ff */
[----:B------:R-:W-:Y:S01]  /*ab10*/  FMUL.FTZ R0, R0, UR6 ;  /* 0x0000000600007c20 */ /* 0x000fe20008410000 */
[----:B------:R-:W-:Y:S01]  /*ab20*/  FMUL.FTZ R93, R93, UR6 ;  /* 0x000000065d5d7c20 */ /* 0x000fe20008410000 */
[C---:B------:R-:W-:Y:S01]  /*ab30*/  LOP3.LUT P5, RZ, R94.reuse, 0xff00, RZ, 0xc0, !PT ;  /* 0x0000ff005eff7812 */ /* 0x040fe200078ac0ff */
[----:B------:R-:W-:Y:S01]  /*ab40*/  FFMA.FTZ R86, R155, R86, R71 ;  /* 0x000000569b567223 */ /* 0x000fe20000010047 */
[----:B------:R-:W-:Y:S01]  /*ab50*/  LOP3.LUT P6, RZ, R137, 0xff, RZ, 0xc0, !PT ;  /* 0x000000ff89ff7812 */ /* 0x000fe200078cc0ff */
[----:B------:R-:W-:Y:S01]  /*ab60*/  FMUL.FTZ R78, R77, UR6 ;  /* 0x000000064d4e7c20 */ /* 0x000fe20008410000 */
[----:B------:R-:W-:Y:S01]  /*ab70*/  LOP3.LUT P4, RZ, R94, 0xff0000, RZ, 0xc0, !PT ;  /* 0x00ff00005eff7812 */ /* 0x000fe2000788c0ff */
[----:B------:R-:W-:Y:S01]  /*ab80*/  FMUL.FTZ R86, R86, UR6 ;  /* 0x0000000656567c20 */ /* 0x000fe20008410000 */
[----:B------:R-:W-:-:S02]  /*ab90*/  SEL R80, R93, RZ, P1 ;  /* 0x000000ff5d507207 */ /* 0x000fc40000800000 */
[----:B------:R-:W-:Y:S02]  /*aba0*/  SEL R76, R93, RZ, P6 ;  /* 0x000000ff5d4c7207 */ /* 0x000fe40003000000 */
[----:B------:R-:W-:Y:S02]  /*abb0*/  SEL R81, R0, RZ, P5 ;  /* 0x000000ff00517207 */ /* 0x000fe40002800000 */
[----:B------:R-:W-:Y:S02]  /*abc0*/  ISETP.GE.U32.AND P3, PT, R94, 0x1000000, PT ;  /* 0x010000005e00780c */ /* 0x000fe40003f66070 */
[C---:B------:R-:W-:Y:S02]  /*abd0*/  LOP3.LUT P1, RZ, R137.reuse, 0xff00, RZ, 0xc0, !PT ;  /* 0x0000ff0089ff7812 */ /* 0x040fe4000782c0ff */
[C---:B------:R-:W-:Y:S02]  /*abe0*/  LOP3.LUT P6, RZ, R137.reuse, 0xff0000, RZ, 0xc0, !PT ;  /* 0x00ff000089ff7812 */ /* 0x040fe400078cc0ff */
[----:B------:R-:W-:-:S02]  /*abf0*/  ISETP.GE.U32.AND P5, PT, R137, 0x1000000, PT ;  /* 0x010000008900780c */ /* 0x000fc40003fa6070 */
[----:B------:R-:W-:Y:S02]  /*ac00*/  SEL R82, R78, RZ, P4 ;  /* 0x000000ff4e527207 */ /* 0x000fe40002000000 */
[----:B------:R-:W-:Y:S02]  /*ac10*/  SEL R77, R0, RZ, P1 ;  /* 0x000000ff004d7207 */ /* 0x000fe40000800000 */
[----:B------:R-:W-:Y:S02]  /*ac20*/  SEL R78, R78, RZ, P6 ;  /* 0x000000ff4e4e7207 */ /* 0x000fe40003000000 */
[C---:B------:R-:W-:Y:S02]  /*ac30*/  SEL R83, R86.reuse, RZ, P3 ;  /* 0x000000ff56537207 */ /* 0x040fe40001800000 */
[----:B------:R-:W-:Y:S01]  /*ac40*/  SEL R79, R86, RZ, P5 ;  /* 0x000000ff564f7207 */ /* 0x000fe20002800000 */
[----:B------:R-:W-:Y:S06]  /*ac50*/  BRA `(.L_x_4887) ;  /* 0x0000000800a47947 */ /* 0x000fec0003800000 */
.L_x_4885:
        /* <DEDUP_REMOVED lines=10> */
[C---:B------:R-:W-:Y:S01]  /*ad00*/  LOP3.LUT P1, RZ, R94.reuse, 0xff, RZ, 0xc0, !PT ;  /* 0x000000ff5eff7812 */ /* 0x040fe2000782c0ff */
[C---:B------:R-:W-:Y:S01]  /*ad10*/  FMUL.FTZ R74, R155.reuse, R74 ;  /* 0x0000004a9b4a7220 */ /* 0x040fe20000410000 */
[C---:B------:R-:W-:Y:S01]  /*ad20*/  FMUL.FTZ R72, R155.reuse, R72 ;  /* 0x000000489b487220 */ /* 0x040fe20000410000 */
[----:B------:R-:W-:Y:S01]  /*ad30*/  FMUL.FTZ R75, R155, R86 ;  /* 0x000000569b4b7220 */ /* 0x000fe20000410000 */
        /* <DEDUP_REMOVED lines=20> */
.L_x_4888:
        /* <DEDUP_REMOVED lines=8> */
[C---:B------:R-:W-:Y:S01]  /*af00*/  FMUL.FTZ R0, R155.reuse, R0 ;  /* 0x000000009b007220 */ /* 0x040fe20000410000 */
[C---:B------:R-:W-:Y:S01]  /*af10*/  FMUL.FTZ R88, R155.reuse, R88 ;  /* 0x000000589b587220 */ /* 0x040fe20000410000 */
[----:B------:R-:W-:Y:S01]  /*af20*/  LOP3.LUT P1, RZ, R94, 0xff, RZ, 0xc0, !PT ;  /* 0x000000ff5eff7812 */ /* 0x000fe2000782c0ff */
[C---:B------:R-:W-:Y:S01]  /*af30*/  FMUL.FTZ R90, R155.reuse, R90 ;  /* 0x0000005a9b5a7220 */ /* 0x040fe20000410000 */
[----:B------:R-:W-:Y:S01]  /*af40*/  FMUL.FTZ R0, R0, UR6 ;  /* 0x0000000600007c20 */ /* 0x000fe20008410000 */
[----:B------:R-:W-:Y:S01]  /*af50*/  FMUL.FTZ R88, R88, UR6 ;  /* 0x0000000658587c20 */ /* 0x000fe20008410000 */
[----:B------:R-:W-:Y:S01]  /*af60*/  LOP3.LUT P5, RZ, R94, 0xff00, RZ, 0xc0, !PT ;  /* 0x0000ff005eff7812 */ /* 0x000fe200078ac0ff */
[----:B------:R-:W-:Y:S01]  /*af70*/  FMUL.FTZ R86, R155, R86 ;  /* 0x000000569b567220 */ /* 0x000fe20000410000 */
[----:B------:R-:W-:Y:S01]  /*af80*/  LOP3.LUT P6, RZ, R137, 0xff, RZ, 0xc0, !PT ;  /* 0x000000ff89ff7812 */ /* 0x000fe200078cc0ff */
[----:B------:R-:W-:Y:S01]  /*af90*/  FMUL.FTZ R90, R90, UR6 ;  /* 0x000000065a5a7c20 */ /* 0x000fe20008410000 */
[----:B------:R-:W-:Y:S01]  /*afa0*/  SEL R80, R88, RZ, P1 ;  /* 0x000000ff58507207 */ /* 0x000fe20000800000 */
[----:B------:R-:W-:Y:S01]  /*afb0*/  FMUL.FTZ R86, R86, UR6 ;  /* 0x0000000656567c20 */ /* 0x000fe20008410000 */
[----:B------:R-:W-:-:S02]  /*afc0*/  SEL R76, R88, RZ, P6 ;  /* 0x000000ff584c7207 */ /* 0x000fc40003000000 */
[----:B------:R-:W-:Y:S02]  /*afd0*/  SEL R81, R0, RZ, P5 ;  /* 0x000000ff00517207 */ /* 0x000fe40002800000 */
[C---:B------:R-:W-:Y:S02]  /*afe0*/  LOP3.LUT P4, RZ, R94.reuse, 0xff0000, RZ, 0xc0, !PT ;  /* 0x00ff00005eff7812 */ /* 0x040fe4000788c0ff */
[----:B------:R-:W-:Y:S02]  /*aff0*/  ISETP.GE.U32.AND P3, PT, R94, 0x1000000, PT ;  /* 0x010000005e00780c */ /* 0x000fe40003f66070 */
[C---:B------:R-:W-:Y:S02]  /*b000*/  LOP3.LUT P1, RZ, R137.reuse, 0xff00, RZ, 0xc0, !PT ;  /* 0x0000ff0089ff7812 */ /* 0x040fe4000782c0ff */
[C---:B------:R-:W-:Y:S02]  /*b010*/  LOP3.LUT P6, RZ, R137.reuse, 0xff0000, RZ, 0xc0, !PT ;  /* 0x00ff000089ff7812 */ /* 0x040fe400078cc0ff */
[----:B------:R-:W-:-:S02]  /*b020*/  ISETP.GE.U32.AND P5, PT, R137, 0x1000000, PT ;  /* 0x010000008900780c */ /* 0x000fc40003fa6070 */
[----:B------:R-:W-:Y:S02]  /*b030*/  SEL R77, R0, RZ, P1 ;  /* 0x000000ff004d7207 */ /* 0x000fe40000800000 */
[C---:B------:R-:W-:Y:S02]  /*b040*/  SEL R82, R90.reuse, RZ, P4 ;  /* 0x000000ff5a527207 */ /* 0x040fe40002000000 */
[----:B------:R-:W-:Y:S02]  /*b050*/  SEL R78, R90, RZ, P6 ;  /* 0x000000ff5a4e7207 */ /* 0x000fe40003000000 */
[C---:B------:R-:W-:Y:S02]  /*b060*/  SEL R83, R86.reuse, RZ, P3 ;  /* 0x000000ff56537207 */ /* 0x040fe40001800000 */
[----:B------:R-:W-:Y:S01]  /*b070*/  SEL R79, R86, RZ, P5 ;  /* 0x000000ff564f7207 */ /* 0x000fe20002800000 */
[----:B------:R-:W-:Y:S06]  /*b080*/  BRA `(.L_x_4887) ;  /* 0x0000000400987947 */ /* 0x000fec0003800000 */
.L_x_4884:
        /* <DEDUP_REMOVED lines=15> */
[----:B0-----:R-:W-:Y:S01]  /*b180*/  FMUL.FTZ R80, R72, UR6 ;  /* 0x0000000648507c20 */ /* 0x001fe20008410000 */
        /* <DEDUP_REMOVED lines=11> */
.L_x_4890:
        /* <DEDUP_REMOVED lines=25> */
.L_x_4889:
        /* <DEDUP_REMOVED lines=26> */
.L_x_4891:
        /* <DEDUP_REMOVED lines=24> */
.L_x_4887:
[----:B------:R-:W0:Y:S01]  /*b6f0*/  @P2 LDC.64 R84, c[0x0][0x478] ;  /* 0x00011e00ff542b82 */ /* 0x000e220000000a00 */
[----:B------:R-:W-:Y:S01]  /*b700*/  MOV R0, 0x10 ;  /* 0x0000001000007802 */ /* 0x000fe20000000f00 */
[----:B0-----:R-:W-:-:S05]  /*b710*/  @P2 IMAD.WIDE.U32 R84, R99, 0x10, R84 ;  /* 0x0000001063542825 */ /* 0x001fca00078e0054 */
        /* <DEDUP_REMOVED lines=11> */
.L_x_4826:
[----:B------:R0:W5:Y:S01]  /*b7d0*/  LDL.LU R76, [R1+0x14] ;  /* 0x00001400014c7983 */ /* 0x0001620000300800 */
        /* <DEDUP_REMOVED lines=126> */
.L_x_4825:
[----:B------:R-:W-:Y:S05]  /*bfc0*/  BSYNC B0 ;  /* 0x0000000000007941 */ /* 0x000fea0003800000 */
.L_x_4824:
        /* <DEDUP_REMOVED lines=66> */
[----:B------:R-:W-:Y:S04]  /*c3f0*/  LDS R43, [R3+0x3400] ;  /* 0x00340000032b7984 */ /* 0x000fe80000000800 */
        /* <DEDUP_REMOVED lines=25> */
[----:B----4-:R-:W-:Y:S01]  /*c590*/  FADD.FTZ R13, R33, R70 ;  /* 0x00000046210d7221 */ /* 0x010fe20000010000 */
        /* <DEDUP_REMOVED lines=169> */
[----:B------:R-:W0:Y:S01]  /*d030*/  LDS R35, [R3+0x1400] ;  /* 0x0014000003237984 */ /* 0x000e220000000800 */
[----:B-1----:R-:W-:-:S03]  /*d040*/  FADD.FTZ R40, RZ, R40 ;  /* 0x00000028ff287221 */ /* 0x002fc60000010000 */
[----:B------:R-:W-:Y:S01]  /*d050*/  LDS R37, [R3+0x1600] ;  /* 0x0016000003257984 */ /* 0x000fe20000000800 */
[----:B--2---:R-:W-:-:S03]  /*d060*/  FADD.FTZ R40, R40, R45 ;  /* 0x0000002d28287221 */ /* 0x004fc60000010000 */
[----:B------:R-:W1:Y:S01]  /*d070*/  LDS R20, [R3+0x800] ;  /* 0x0008000003147984 */ /* 0x000e620000000800 */
[----:B---3--:R-:W-:-:S03]  /*d080*/  FADD.FTZ R5, R40, R5 ;  /* 0x0000000528057221 */ /* 0x008fc60000010000 */
[----:B------:R-:W2:Y:S01]  /*d090*/  LDS R45, [R3+0x2400] ;  /* 0x00240000032d7984 */ /* 0x000ea20000000800 */
[----:B----4-:R-:W-:-:S03]  /*d0a0*/  FADD.FTZ R53, R5, R2 ;  /* 0x0000000205357221 */ /* 0x010fc60000010000 */
[----:B------:R-:W3:Y:S01]  /*d0b0*/  LDS R57, [R3+0x3400] ;  /* 0x0034000003397984 */ /* 0x000ee20000000800 */
[C---:B------:R-:W-:Y:S01]  /*d0c0*/  IADD3.X R5, PT, PT, R19.reuse, UR23, RZ, P0, !PT ;  /* 0x0000001713057c10 */ /* 0x040fe200087fe4ff */
        /* <DEDUP_REMOVED lines=17> */
[----:B------:R-:W4:Y:S04]  /*d1e0*/  LDS R41, [R3+0x1a00] ;  /* 0x001a000003297984 */ /* 0x000f280000000800 */
[----:B------:R-:W4:Y:S01]  /*d1f0*/  LDS R24, [R3+0xc00] ;  /* 0x000c000003187984 */ /* 0x000f220000000800 */
[----:B-1----:R-:W-:-:S03]  /*d200*/  FADD.FTZ R20, RZ, R20 ;  /* 0x00000014ff147221 */ /* 0x002fc60000010000 */
[----:B------:R-:W-:Y:S01]  /*d210*/  STG.E desc[UR10][R4.64], R21 ;  /* 0x0000001504007986 */ /* 0x000fe2000c10190a */
[----:B--2---:R-:W-:-:S03]  /*d220*/  FADD.FTZ R0, R0, R45 ;  /* 0x0000002d00007221 */ /* 0x004fc60000010000 */
[----:B------:R-:W1:Y:S01]  /*d230*/  LDS R61, [R3+0x3800] ;  /* 0x00380000033d7984 */ /* 0x000e620000000800 */
[----:B---3--:R-:W-:-:S03]  /*d240*/  FADD.FTZ R57, R0, R57 ;  /* 0x0000003900397221 */ /* 0x008fc60000010000 */
[----:B------:R-:W2:Y:S01]  /*d250*/  LDS R51, [R3+0x2a00] ;  /* 0x002a000003337984 */ /* 0x000ea20000000800 */
[----:B0-----:R-:W-:-:S03]  /*d260*/  FADD.FTZ R2, RZ, R2 ;  /* 0x00000002ff027221 */ /* 0x001fc60000010000 */
[----:B------:R-:W0:Y:S01]  /*d270*/  LDS R43, [R3+0x1c00] ;  /* 0x001c0000032b7984 */ /* 0x000e220000000800 */
[----:B------:R-:W-:Y:S01]  /*d280*/  FADD.FTZ R2, R2, R37 ;  /* 0x0000002502027221 */ /* 0x000fe20000010000 */
[----:B----4-:R-:W-:Y:S02]  /*d290*/  FADD.FTZ R20, R20, R39 ;  /* 0x0000002714147221 */ /* 0x010fe40000010000 */
[----:B------:R-:W3:Y:S01]  /*d2a0*/  LDS R21, [R3+0xe00] ;  /* 0x000e000003157984 */ /* 0x000ee20000000800 */
[----:B------:R-:W-:-:S03]  /*d2b0*/  FADD.FTZ R2, R2, R47 ;  /* 0x0000002f02027221 */ /* 0x000fc60000010000 */
        /* <DEDUP_REMOVED lines=10> */
[----:B------:R-:W4:Y:S04]  /*d360*/  LDS R28, [R3+0x2e00] ;  /* 0x002e0000031c7984 */ /* 0x000f280000000800 */
[----:B------:R-:W4:Y:S01]  /*d370*/  LDS R32, [R3+0x3e00] ;  /* 0x003e000003207984 */ /* 0x000f220000000800 */
[----:B-1----:R-:W-:-:S03]  /*d380*/  FADD.FTZ R61, R20, R61 ;  /* 0x0000003d143d7221 */ /* 0x002fc60000010000 */
[----:B------:R-:W-:Y:S01]  /*d390*/  STG.E desc[UR10][R16.64], R53 ;  /* 0x0000003510007986 */ /* 0x000fe2000c10190a */
[----:B--2---:R-:W-:-:S03]  /*d3a0*/  FADD.FTZ R22, R22, R51 ;  /* 0x0000003316167221 */ /* 0x004fc60000010000 */
[----:B------:R-:W-:Y:S01]  /*d3b0*/  STG.E desc[UR10][R18.64], R67 ;  /* 0x0000004312007986 */ /* 0x000fe2000c10190a */
[----:B0-----:R-:W-:-:S03]  /*d3c0*/  FADD.FTZ R24, R24, R43 ;  /* 0x0000002b18187221 */ /* 0x001fc60000010000 */
[----:B------:R-:W-:Y:S01]  /*d3d0*/  STG.E desc[UR10][R4.64+0x200], R95 ;  /* 0x0002005f04007986 */ /* 0x000fe2000c10190a */
[----:B---3--:R-:W-:-:S03]  /*d3e0*/  FADD.FTZ R21, RZ, R21 ;  /* 0x00000015ff157221 */ /* 0x008fc60000010000 */
        /* <DEDUP_REMOVED lines=34> */
.L_x_4827:
        /* <DEDUP_REMOVED lines=8> */
.L_x_4894:
[----:B------:R-:W-:Y:S05]  /*d690*/  BSYNC B2 ;  /* 0x0000000000027941 */ /* 0x000fea0003800000 */
.L_x_4893:
        /* <DEDUP_REMOVED lines=8> */
.L_x_4895:
[----:B------:R-:W-:Y:S01]  /*d720*/  HFMA2 R85, -RZ, RZ, 0, 1.1920928955078125e-07 ;  /* 0x00000002ff557431 */ /* 0x000fe200000001ff */
[----:B------:R-:W-:Y:S01]  /*d730*/  MOV R87, R80 ;  /* 0x0000005000577202 */ /* 0x000fe20000000f00 */
[----:B------:R-:W-:-:S07]  /*d740*/  FADD.FTZ R81, R81, R122 ;  /* 0x0000007a51517221 */ /* 0x000fce0000010000 */
[----:B------:R-:W-:Y:S05]  /*d750*/  WARPSYNC.COLLECTIVE R83, `(.L_x_4896) ;  /* 0x0000000053087348 */ /* 0x000fea0003c00000 */
[----:B------:R0:W1:Y:S02]  /*d760*/  SHFL.BFLY P4, R122, R87, R85, R84 ;  /* 0x0c000055577a7389 */ /* 0x0000640000080054 */
[----:B01----:R-:W-:Y:S05]  /*d770*/  ENDCOLLECTIVE ;  /* 0x000000000000791b */ /* 0x003fea0003800000 */
.L_x_4896:
[----:B------:R-:W-:Y:S01]  /*d780*/  MOV R87, R81 ;  /* 0x0000005100577202 */ /* 0x000fe20000000f00 */
[----:B------:R-:W-:-:S07]  /*d790*/  FADD.FTZ R80, R80, R122 ;  /* 0x0000007a50507221 */ /* 0x000fce0000010000 */
[----:B------:R-:W-:Y:S05]  /*d7a0*/  WARPSYNC.COLLECTIVE R83, `(.L_x_4897) ;  /* 0x0000000053087348 */ /* 0x000fea0003c00000 */
[----:B------:R0:W1:Y:S02]  /*d7b0*/  SHFL.BFLY P4, R122, R87, R85, R84 ;  /* 0x0c000055577a7389 */ /* 0x0000640000080054 */
[----:B01----:R-:W-:Y:S05]  /*d7c0*/  ENDCOLLECTIVE ;  /* 0x000000000000791b */ /* 0x003fea0003800000 */
.L_x_4897:
[----:B------:R-:W-:Y:S01]  /*d7d0*/  HFMA2 R85, -RZ, RZ, 0, 2.384185791015625e-07 ;  /* 0x00000004ff557431 */ /* 0x000fe200000001ff */
[----:B------:R-:W-:Y:S01]  /*d7e0*/  MOV R87, R80 ;  /* 0x0000005000577202 */ /* 0x000fe20000000f00 */
[----:B------:R-:W-:-:S07]  /*d7f0*/  FADD.FTZ R81, R81, R122 ;  /* 0x0000007a51517221 */ /* 0x000fce0000010000 */
[----:B------:R-:W-:Y:S05]  /*d800*/  WARPSYNC.COLLECTIVE R83, `(.L_x_4898) ;  /* 0x0000000053087348 */ /* 0x000fea0003c00000 */
[----:B------:R0:W1:Y:S02]  /*d810*/  SHFL.BFLY P4, R122, R87, R85, R84 ;  /* 0x0c000055577a7389 */ /* 0x0000640000080054 */
[----:B01----:R-:W-:Y:S05]  /*d820*/  ENDCOLLECTIVE ;  /* 0x000000000000791b */ /* 0x003fea0003800000 */
.L_x_4898:
[----:B------:R-:W-:Y:S01]  /*d830*/  MOV R87, R81 ;  /* 0x0000005100577202 */ /* 0x000fe20000000f00 */
[----:B------:R-:W-:-:S07]  /*d840*/  FADD.FTZ R80, R80, R122 ;  /* 0x0000007a50507221 */ /* 0x000fce0000010000 */
[----:B------:R-:W-:Y:S05]  /*d850*/  WARPSYNC.COLLECTIVE R83, `(.L_x_4899) ;  /* 0x0000000053087348 */ /* 0x000fea0003c00000 */
[----:B------:R0:W1:Y:S02]  /*d860*/  SHFL.BFLY P4, R122, R87, R85, R84 ;  /* 0x0c000055577a7389 */ /* 0x0000640000080054 */
[----:B01----:R-:W-:Y:S05]  /*d870*/  ENDCOLLECTIVE ;  /* 0x000000000000791b */ /* 0x003fea0003800000 */
.L_x_4899:
[----:B------:R-:W-:Y:S01]  /*d880*/  HFMA2 R85, -RZ, RZ, 0, 4.76837158203125e-07 ;  /* 0x00000008ff557431 */ /* 0x000fe200000001ff */
[----:B------:R-:W-:Y:S01]  /*d890*/  MOV R87, R80 ;  /* 0x0000005000577202 */ /* 0x000fe20000000f00 */
[----:B------:R-:W-:-:S07]  /*d8a0*/  FADD.FTZ R81, R81, R122 ;  /* 0x0000007a51517221 */ /* 0x000fce0000010000 */
[----:B------:R-:W-:Y:S05]  /*d8b0*/  WARPSYNC.COLLECTIVE R83, `(.L_x_4900) ;  /* 0x0000000053087348 */ /* 0x000fea0003c00000 */
[----:B------:R0:W1:Y:S02]  /*d8c0*/  SHFL.BFLY P4, R122, R87, R85, R84 ;  /* 0x0c000055577a7389 */ /* 0x0000640000080054 */
[----:B01----:R-:W-:Y:S05]  /*d8d0*/  ENDCOLLECTIVE ;  /* 0x000000000000791b */ /* 0x003fea0003800000 */
.L_x_4900:
[----:B------:R-:W-:Y:S01]  /*d8e0*/  MOV R87, R81 ;  /* 0x0000005100577202 */ /* 0x000fe20000000f00 */
[----:B------:R-:W-:-:S07]  /*d8f0*/  FADD.FTZ R80, R80, R122 ;  /* 0x0000007a50507221 */ /* 0x000fce0000010000 */
[----:B------:R-:W-:Y:S05]  /*d900*/  WARPSYNC.COLLECTIVE R83, `(.L_x_4901) ;  /* 0x0000000053087348 */ /* 0x000fea0003c00000 */
[----:B------:R0:W1:Y:S02]  /*d910*/  SHFL.BFLY P4, R122, R87, R85, R84 ;  /* 0x0c000055577a7389 */ /* 0x0000640000080054 */
[----:B01----:R-:W-:Y:S05]  /*d920*/  ENDCOLLECTIVE ;  /* 0x000000000000791b */ /* 0x003fea0003800000 */
.L_x_4901:
[----:B------:R-:W-:Y:S01]  /*d930*/  HFMA2 R85, -RZ, RZ, 0, 9.5367431640625e-07 ;  /* 0x00000010ff557431 */ /* 0x000fe200000001ff */
[----:B------:R-:W-:Y:S01]  /*d940*/  MOV R87, R80 ;  /* 0x0000005000577202 */ /* 0x000fe20000000f00 */
[----:B------:R-:W-:-:S07]  /*d950*/  FADD.FTZ R81, R81, R122 ;  /* 0x0000007a51517221 */ /* 0x000fce0000010000 */
[----:B------:R-:W-:Y:S05]  /*d960*/  WARPSYNC.COLLECTIVE R83, `(.L_x_4902) ;  /* 0x0000000053087348 */ /* 0x000fea0003c00000 */
[----:B------:R0:W1:Y:S02]  /*d970*/  SHFL.BFLY P4, R122, R87, R85, R84 ;  /* 0x0c000055577a7389 */ /* 0x0000640000080054 */
[----:B01----:R-:W-:Y:S05]  /*d980*/  ENDCOLLECTIVE ;  /* 0x000000000000791b */ /* 0x003fea0003800000 */
.L_x_4902:
[----:B------:R-:W-:Y:S02]  /*d990*/  MOV R87, R81 ;  /* 0x0000005100577202 */ /* 0x000fe40000000f00 */
[----:B------:R-:W-:-:S07]  /*d9a0*/  MOV R82, R122 ;  /* 0x0000007a00527202 */ /* 0x000fce0000000f00 */
[----:B------:R-:W-:Y:S05]  /*d9b0*/  WARPSYNC.COLLECTIVE R83, `(.L_x_4903) ;  /* 0x0000000053087348 */ /* 0x000fea0003c00000 */
[----:B------:R0:W1:Y:S02]  /*d9c0*/  SHFL.BFLY P4, R122, R87, R85, R84 ;  /* 0x0c000055577a7389 */ /* 0x0000640000080054 */
[----:B01----:R-:W-:Y:S05]  /*d9d0*/  ENDCOLLECTIVE ;  /* 0x000000000000791b */ /* 0x003fea0003800000 */
.L_x_4903:
[----:B------:R-:W-:Y:S01]  /*d9e0*/  MOV R83, R122 ;  /* 0x0000007a00537202 */ /* 0x000fe20000000f00 */
[----:B------:R-:W-:Y:S06]  /*d9f0*/  BRA `(.L_x_4904) ;  /* 0xffffff6000147947 */ /* 0x000fec000383ffff */
.L_x_4905:
        /* <DEDUP_REMOVED lines=16> */
.L_x_6111:


//--------------------- .text._ZN10layer_norm22ln_bwd_finalize_kernelINS_22Kernel_traits_finalizeILj1024E6__halfffffjLb0ELj1024ELj4ENS_18Kernel_traits_baseILj1024ES2_ffffjLj1024EEEEELb0ELb0EEEvNS_9BwdParamsE --------------------------
	.section	.text._ZN10layer_norm22ln_bwd_finalize_kernelINS_22Kernel_traits_finalizeILj1024E6__halfffffjLb0ELj1024ELj4ENS_18Kernel_traits_baseILj1024ES2_ffffjLj1024EEEEELb0ELb0EEEvNS_9BwdParamsE,"ax",@progbits
	.align	128
        .global         _ZN10layer_norm22ln_bwd_finalize_kernelINS_22Kernel_traits_finalizeILj1024E6__halfffffjLb0ELj1024ELj4ENS_18Kernel_traits_baseILj1024ES2_ffffjLj1024EEEEELb0ELb0EEEvNS_9BwdParamsE
        .type           _ZN10layer_norm22ln_bwd_finalize_kernelINS_22Kernel_traits_finalizeILj1024E6__halfffffjLb0ELj1024ELj4ENS_18Kernel_traits_baseILj1024ES2_ffffjLj1024EEEEELb0ELb0EEEvNS_9BwdParamsE,@function
        .size           _ZN10layer_norm22ln_bwd_finalize_kernelINS_22Kernel_traits_finalizeILj1024E6__halfffffjLb0ELj1024ELj4ENS_18Kernel_traits_baseILj1024ES2_ffffjLj1024EEEEELb0ELb0EEEvNS_9BwdParamsE,(.L_x_6112 - _ZN10layer_norm22ln_bwd_finalize_kernelINS_22Kernel_traits_finalizeILj1024E6__halfffffjLb0ELj1024ELj4ENS_18Kernel_traits_baseILj1024ES2_ffffjLj1024EEEEELb0ELb0EEEvNS_9BwdParamsE)
        .other          _ZN10layer_norm22ln_bwd_finalize_kernelINS_22Kernel_traits_finalizeILj1024E6__halfffffjLb0ELj1024ELj4ENS_18Kernel_traits_baseILj1024ES2_ffffjLj1024EEEEELb0ELb0EEEvNS_9BwdParamsE,@"STO_CUDA_ENTRY STV_DEFAULT"
_ZN10layer_norm22ln_bwd_finalize_kernelINS_22Kernel_traits_finalizeILj1024E6__halfffffjLb0ELj1024ELj4ENS_18Kernel_traits_baseILj1024ES2_ffffjLj1024EEEEELb0ELb0EEEvNS_9BwdParamsE:
.text._ZN10layer_norm22ln_bwd_finalize_kernelINS_22Kernel_traits_finalizeILj1024E6__halfffffjLb0ELj1024ELj4ENS_18Kernel_traits_baseILj1024ES2_ffffjLj1024EEEEELb0ELb0EEEvNS_9BwdParamsE:
        /* <DEDUP_REMOVED lines=78> */
.L_x_4910:
        /* <DEDUP_REMOVED lines=118> */
.L_x_4909:
[----:B------:R-:W-:Y:S05]  /*0c40*/  BSYNC.RECONVERGENT B1 ;  /* 0x0000000000017941 */ /* 0x000fea0003800200 */
.L_x_4908:
        /* <DEDUP_REMOVED lines=68> */
.L_x_4912:
[----:B------:R-:W-:Y:S05]  /*1090*/  BSYNC.RECONVERGENT B1 ;  /* 0x0000000000017941 */ /* 0x000fea0003800200 */
.L_x_4911:
        /* <DEDUP_REMOVED lines=37> */
.L_x_4914:
[----:B------:R-:W-:Y:S05]  /*12f0*/  BSYNC.RECONVERGENT B1 ;  /* 0x0000000000017941 */ /* 0x000fea0003800200 */
.L_x_4913:
[----:B------:R-:W-:Y:S05]  /*1300*/  @!P1 BRA `(.L_x_4907) ;  /* 0x00000000003c9947 */ /* 0x000fea0003800000 */
[----:B------:R-:W0:Y:S01]  /*1310*/  LDC.64 R8, c[0x0][0x440] ;  /* 0x00011000ff087b82 */ /* 0x000e220000000a00 */
[----:B------:R-:W-:Y:S01]  /*1320*/  IMAD R2, R2, R54, R7 ;  /* 0x0000003602027224 */ /* 0x000fe200078e0207 */
[----:B------:R-:W-:-:S04]  /*1330*/  IADD3 R0, PT, PT, -R0, RZ, RZ ;  /* 0x000000ff00007210 */ /* 0x000fc80007ffe1ff */
[----:B------:R-:W-:Y:S02]  /*1340*/  IADD3 R13, PT, PT, R57, R2, RZ ;  /* 0x00000002390d7210 */ /* 0x000fe40007ffe0ff */
[----:B------:R-:W1:Y:S05]  /*1350*/  LDC.64 R10, c[0x0][0x448] ;  /* 0x00011200ff0a7b82 */ /* 0x000e6a0000000a00 */
.L_x_4915:
        /* <DEDUP_REMOVED lines=10> */
.L_x_4907:
[----:B------:R-:W-:Y:S05]  /*1400*/  BSYNC.RECONVERGENT B0 ;  /* 0x0000000000007941 */ /* 0x000fea0003800200 */
.L_x_4906:
        /* <DEDUP_REMOVED lines=62> */
.L_x_4916:
        /* <DEDUP_REMOVED lines=9> */
.L_x_6112:


//--------------------- .text._ZN10layer_norm40ln_parallel_residual_bwd_finalize_kernelINS_22Kernel_traits_finalizeILj1024E6__halfffffjLb0ELj1024ELj4ENS_18Kernel_traits_baseILj1024ES2_ffffjLj1024EEEEELb0EEEvNS_9BwdParamsE --------------------------
	.section	.text._ZN10layer_norm40ln_parallel_residual_bwd_finalize_kernelINS_22Kernel_traits_finalizeILj1024E6__halfffffjLb0ELj1024ELj4ENS_18Kernel_traits_baseILj1024ES2_ffffjLj1024EEEEELb0EEEvNS_9BwdParamsE,"ax",@progbits
	.align	128
        .global         _ZN10layer_norm40ln_parallel_residual_bwd_finalize_kernelINS_22Kernel_traits_finalizeILj1024E6__halfffffjLb0ELj1024ELj4ENS_18Kernel_traits_baseILj1024ES2_ffffjLj1024EEEEELb0EEEvNS_9BwdParamsE
        .type           _ZN10layer_norm40ln_parallel_residual_bwd_finalize_kernelINS_22Kernel_traits_finalizeILj1024E6__halfffffjLb0ELj1024ELj4ENS_18Kernel_traits_baseILj1024ES2_ffffjLj1024EEEEELb0EEEvNS_9BwdParamsE,@function
        .size           _ZN10layer_norm40ln_parallel_residual_bwd_finalize_kernelINS_22Kernel_traits_finalizeILj1024E6__halfffffjLb0ELj1024ELj4ENS_18Kernel_traits_baseILj1024ES2_ffffjLj1024EEEEELb0EEEvNS_9BwdParamsE,(.L_x_6113 - _ZN10layer_norm40ln_parallel_residual_bwd_finalize_kernelINS_22Kernel_traits_finalizeILj1024E6__halfffffjLb0ELj1024ELj4ENS_18Kernel_traits_baseILj1024ES2_ffffjLj1024EEEEELb0EEEvNS_9BwdParamsE)
        .other          _ZN10layer_norm40ln_parallel_residual_bwd_finalize_kernelINS_22Kernel_traits_finalizeILj1024E6__halfffffjLb0ELj1024ELj4ENS_18Kernel_traits_baseILj1024ES2_ffffjLj1024EEEEELb0EEEvNS_9BwdParamsE,@"STO_CUDA_ENTRY STV_DEFAULT"
_ZN10layer_norm40ln_parallel_residual_bwd_finalize_kernelINS_22Kernel_traits_finalizeILj1024E6__halfffffjLb0ELj1024ELj4ENS_18Kernel_traits_baseILj1024ES2_ffffjLj1024EEEEELb0EEEvNS_9BwdParamsE:
.text._ZN10layer_norm40ln_parallel_residual_bwd_finalize_kernelINS_22Kernel_traits_finalizeILj1024E6__halfffffjLb0ELj1024ELj4ENS_18Kernel_traits_baseILj1024ES2_ffffjLj1024EEEEELb0EEEvNS_9BwdParamsE:
        /* <DEDUP_REMOVED lines=58> */
.L_x_4921:
        /* <DEDUP_REMOVED lines=112> */
.L_x_4920:
[----:B------:R-:W-:Y:S05]  /*0aa0*/  BSYNC.RECONVERGENT B1 ;  /* 0x0000000000017941 */ /* 0x000fea0003800200 */
.L_x_4919:
        /* <DEDUP_REMOVED lines=66> */
.L_x_4923:
[----:B------:R-:W-:Y:S05]  /*0ed0*/  BSYNC.RECONVERGENT B1 ;  /* 0x0000000000017941 */ /* 0x000fea0003800200 */
.L_x_4922:
        /* <DEDUP_REMOVED lines=36> */
.L_x_4925:
[----:B------:R-:W-:Y:S05]  /*1120*/  BSYNC.RECONVERGENT B1 ;  /* 0x0000000000017941 */ /* 0x000fea0003800200 */
.L_x_4924:
        /* <DEDUP_REMOVED lines=18> */
.L_x_4918:
[----:B------:R-:W-:Y:S05]  /*1250*/  BSYNC.RECONVERGENT B0 ;  /* 0x0000000000007941 */ /* 0x000fea0003800200 */
.L_x_4917:
        /* <DEDUP_REMOVED lines=96> */
.L_x_4926:
        /* <DEDUP_REMOVED lines=10> */
.L_x_6113:


//--------------------- .text._ZN10layer_norm31ln_parallel_residual_bwd_kernelINS_13Kernel_traitsI6__halfffffjLj1024ELj1ELj4ELj1ELj16ENS_18Kernel_traits_baseILj1024ES2_ffffjLj128EEEEELb1ELb1ELb0EEEvNS_9BwdParamsE --------------------------
	.section	.text._ZN10layer_norm31ln_parallel_residual_bwd_kernelINS_13Kernel_traitsI6__halfffffjLj1024ELj1ELj4ELj1ELj16ENS_18Kernel_traits_baseILj1024ES2_ffffjLj128EEEEELb1ELb1ELb0EEEvNS_9BwdParamsE,"ax",@progbits
	.align	128
        .global         _ZN10layer_norm31ln_parallel_residual_bwd_kernelINS_13Kernel_traitsI6__halfffffjLj1024ELj1ELj4ELj1ELj16ENS_18Kernel_traits_baseILj1024ES2_ffffjLj128EEEEELb1ELb1ELb0EEEvNS_9BwdParamsE
        .type           _ZN10layer_norm31ln_parallel_residual_bwd_kernelINS_13Kernel_traitsI6__halfffffjLj1024ELj1ELj4ELj1ELj16ENS_18Kernel_traits_baseILj1024ES2_ffffjLj128EEEEELb1ELb1ELb0EEEvNS_9BwdParamsE,@function
        .size           _ZN10layer_norm31ln_parallel_residual_bwd_kernelINS_13Kernel_traitsI6__halfffffjLj1024ELj1ELj4ELj1ELj16ENS_18Kernel_traits_baseILj1024ES2_ffffjLj128EEEEELb1ELb1ELb0EEEvNS_9BwdParamsE,(.L_x_6114 - _ZN10layer_norm31ln_parallel_residual_bwd_kernelINS_13Kernel_traitsI6__halfffffjLj1024ELj1ELj4ELj1ELj16ENS_18Kernel_traits_baseILj1024ES2_ffffjLj128EEEEELb1ELb1ELb0EEEvNS_9BwdParamsE)
        .other          _ZN10layer_norm31ln_parallel_residual_bwd_kernelINS_13Kernel_traitsI6__halfffffjLj1024ELj1ELj4ELj1ELj16ENS_18Kernel_traits_baseILj1024ES2_ffffjLj128EEEEELb1ELb1ELb0EEEvNS_9BwdParamsE,@"STO_CUDA_ENTRY STV_DEFAULT"
_ZN10layer_norm31ln_parallel_residual_bwd_kernelINS_13Kernel_traitsI6__halfffffjLj1024ELj1ELj4ELj1ELj16ENS_18Kernel_traits_baseILj1024ES2_ffffjLj128EEEEELb1ELb1ELb0EEEvNS_9BwdParamsE:
.text._ZN10layer_norm31ln_parallel_residual_bwd_kernelINS_13Kernel_traitsI6__halfffffjLj1024ELj1ELj4ELj1ELj16ENS_18Kernel_traits_baseILj1024ES2_ffffjLj128EEEEELb1ELb1ELb0EEEvNS_9BwdParamsE:
[----:B------:R-:W-:Y:S01]  /*0000*/  LDC R1, c[0x0][0x37c] ;  /* 0x0000df00ff017b82 */ /* 0x000fe20000000800 */
[----:B------:R-:W0:Y:S01]  /*0010*/  S2R R12, SR_TID.X ;  /* 0x00000000000c7919 */ /* 0x000e220000002100 */
[----:B------:R-:W1:Y:S01]  /*0020*/  LDCU UR4, c[0x0][0x388] ;  /* 0x00007100ff0477ac */ /* 0x000e620008000800 */
[----:B------:R-:W2:Y:S05]  /*0030*/  LDCU.64 UR8, c[0x0][0x358] ;  /* 0x00006b00ff0877ac */ /* 0x000eaa0008000a00 */
[----:B------:R-:W3:Y:S01]  /*0040*/  S2UR UR7, SR_CTAID.X ;  /* 0x00000000000779c3 */ /* 0x000ee20000002500 */
[----:B------:R-:W4:Y:S01]  /*0050*/  LDCU UR10, c[0x0][0x384] ;  /* 0x00007080ff0a77ac */ /* 0x000f220008000800 */
[----:B------:R-:W0:Y:S01]  /*0060*/  LDCU UR14, c[0x0][0x408] ;  /* 0x00008100ff0e77ac */ /* 0x000e220008000800 */
[----:B------:R-:W0:Y:S01]  /*0070*/  LDCU UR15, c[0x0][0x388] ;  /* 0x00007100ff0f77ac */ /* 0x000e220008000800 */
[----:B-1----:R-:W-:Y:S01]  /*0080*/  MOV R11, UR4 ;  /* 0x00000004000b7c02 */ /* 0x002fe20008000f00 */
[----:B------:R-:W-:Y:S01]  /*0090*/  BSSY B0, `(.L_x_4927) ;  /* 0x0000afe000007945 */ /* 0x000fe20003800000 */
[----:B------:R-:W1:Y:S02]  /*00a0*/  LDCU UR11, c[0x0][0x400] ;  /* 0x00008000ff0b77ac */ /* 0x000e640008000800 */
        /* <DEDUP_REMOVED lines=17> */
[----:B------:R-:W4:Y:S08]  /*01c0*/  @P6 LDC.64 R24, c[0x0][0x3d0] ;  /* 0x0000f400ff186b82 */ /* 0x000f300000000a00 */
[----:B------:R-:W3:Y:S01]  /*01d0*/  @P5 LDC.64 R28, c[0x0][0x3d0] ;  /* 0x0000f400ff1c5b82 */ /* 0x000ee20000000a00 */
[C---:B--2---:R-:W-:Y:S01]  /*01e0*/  @P0 IMAD.WIDE.U32 R2, R13.reuse, 0x8, R2 ;  /* 0x000000080d020825 */ /* 0x044fe200078e0002 */
[----:B------:R-:W-:-:S06]  /*01f0*/  @P0 LOP3.LUT R13, R13, 0x20, RZ, 0xfc, !PT ;  /* 0x000000200d0d0812 */ /* 0x000fcc00078efcff */
[----:B------:R-:W2:Y:S01]  /*0200*/  @P4 LDC.64 R30, c[0x0][0x3d0] ;  /* 0x0000f400ff1e4b82 */ /* 0x000ea20000000a00 */
[----:B------:R-:W5:Y:S01]  /*0210*/  @P0 LDG.E.64 R4, desc[UR8][R2.64] ;  /* 0x0000000802040981 */ /* 0x000f62000c1e1b00 */
[----:B----4-:R-:W-:-:S06]  /*0220*/  @P6 IMAD.WIDE.U32 R24, R13, 0x8, R24 ;  /* 0x000000080d186825 */ /* 0x010fcc00078e0018 */
[----:B------:R-:W4:Y:S01]  /*0230*/  @P3 LDC.64 R32, c[0x0][0x3d0] ;  /* 0x0000f400ff203b82 */ /* 0x000f220000000a00 */
[----:B------:R-:W-:Y:S01]  /*0240*/  @P6 IADD3 R13, PT, PT, R13, 0x20, RZ ;  /* 0x000000200d0d6810 */ /* 0x000fe20007ffe0ff */
[----:B------:R1:W5:Y:S01]  /*0250*/  @P6 LDG.E.64 R6, desc[UR8][R24.64] ;  /* 0x0000000818066981 */ /* 0x000362000c1e1b00 */
[----:B------:R-:W-:-:S03]  /*0260*/  ISETP.GE.U32.AND P6, PT, R10, 0x100, PT ;  /* 0x000001000a00780c */ /* 0x000fc60003fc6070 */
[C---:B---3--:R-:W-:Y:S01]  /*0270*/  @P5 IMAD.WIDE.U32 R28, R13.reuse, 0x8, R28 ;  /* 0x000000080d1c5825 */ /* 0x048fe200078e001c */
[----:B------:R-:W-:Y:S01]  /*0280*/  @P5 IADD3 R13, PT, PT, R13, 0x20, RZ ;  /* 0x000000200d0d5810 */ /* 0x000fe20007ffe0ff */
[----:B------:R-:W3:Y:S03]  /*0290*/  @P2 LDC.64 R34, c[0x0][0x3d0] ;  /* 0x0000f400ff222b82 */ /* 0x000ee60000000a00 */
[----:B------:R0:W5:Y:S05]  /*02a0*/  @P5 LDG.E.64 R14, desc[UR8][R28.64] ;  /* 0x000000081c0e5981 */ /* 0x00016a000c1e1b00 */
[----:B------:R-:W1:Y:S01]  /*02b0*/  @P1 LDC.64 R36, c[0x0][0x3d0] ;  /* 0x0000f400ff241b82 */ /* 0x000e620000000a00 */
[C---:B--2---:R-:W-:Y:S01]  /*02c0*/  @P4 IMAD.WIDE.U32 R30, R13.reuse, 0x8, R30 ;  /* 0x000000080d1e4825 */ /* 0x044fe200078e001e */
[----:B------:R-:W-:-:S04]  /*02d0*/  @P4 IADD3 R13, PT, PT, R13, 0x20, RZ ;  /* 0x000000200d0d4810 */ /* 0x000fc80007ffe0ff */
[----:B------:R2:W5:Y:S02]  /*02e0*/  @P4 LDG.E.64 R16, desc[UR8][R30.64] ;  /* 0x000000081e104981 */ /* 0x000564000c1e1b00 */
[----:B------:R-:W0:Y:S01]  /*02f0*/  @P6 LDC.64 R38, c[0x0][0x3d0] ;  /* 0x0000f400ff266b82 */ /* 0x000e220000000a00 */
[C---:B----4-:R-:W-:Y:S01]  /*0300*/  @P3 IMAD.WIDE.U32 R32, R13.reuse, 0x8, R32 ;  /* 0x000000080d203825 */ /* 0x050fe200078e0020 */
[----:B------:R-:W-:-:S04]  /*0310*/  @P3 IADD3 R13, PT, PT, R13, 0x20, RZ ;  /* 0x000000200d0d3810 */ /* 0x000fc80007ffe0ff */
[----:B------:R2:W5:Y:S01]  /*0320*/  @P3 LDG.E.64 R18, desc[UR8][R32.64] ;  /* 0x0000000820123981 */ /* 0x000562000c1e1b00 */
[C---:B---3--:R-:W-:Y:S01]  /*0330*/  @P2 IMAD.WIDE.U32 R34, R13.reuse, 0x8, R34 ;  /* 0x000000080d222825 */ /* 0x048fe200078e0022 */
[----:B------:R-:W-:-:S04]  /*0340*/  @P2 IADD3 R13, PT, PT, R13, 0x20, RZ ;  /* 0x000000200d0d2810 */ /* 0x000fc80007ffe0ff */
[----:B------:R2:W5:Y:S01]  /*0350*/  @P2 LDG.E.64 R20, desc[UR8][R34.64] ;  /* 0x0000000822142981 */ /* 0x000562000c1e1b00 */
[C---:B-1----:R-:W-:Y:S01]  /*0360*/  @P1 IMAD.WIDE.U32 R36, R13.reuse, 0x8, R36 ;  /* 0x000000080d241825 */ /* 0x042fe200078e0024 */
[----:B------:R-:W-:Y:S01]  /*0370*/  @P1 IADD3 R13, PT, PT, R13, 0x20, RZ ;  /* 0x000000200d0d1810 */ /* 0x000fe20007ffe0ff */
[----:B------:R-:W-:Y:S01]  /*0380*/  USHF.L.U32 UR6, UR7, 0x2, URZ ;  /* 0x0000000207067899 */ /* 0x000fe200080006ff */
[----:B------:R-:W-:Y:S02]  /*0390*/  SHF.R.U32.HI R8, RZ, 0x5, R12 ;  /* 0x00000005ff087819 */ /* 0x000fe4000001160c */
[----:B------:R2:W5:Y:S01]  /*03a0*/  @P1 LDG.E.64 R22, desc[UR8][R36.64] ;  /* 0x0000000824161981 */ /* 0x000562000c1e1b00 */
[----:B0-----:R-:W-:-:S05]  /*03b0*/  @P6 IMAD.WIDE.U32 R24, R13, 0x8, R38 ;  /* 0x000000080d186825 */ /* 0x001fca00078e0026 */
[----:B------:R2:W5:Y:S01]  /*03c0*/  @P6 LDG.E.64 R26, desc[UR8][R24.64] ;  /* 0x00000008181a6981 */ /* 0x000562000c1e1b00 */
[----:B------:R-:W-:-:S04]  /*03d0*/  LOP3.LUT R8, R8, UR6, RZ, 0xfc, !PT ;  /* 0x0000000608087c12 */ /* 0x000fc8000f8efcff */
[----:B------:R-:W-:Y:S02]  /*03e0*/  ISETP.GE.AND P1, PT, R8, UR10, PT ;  /* 0x0000000a08007c0c */ /* 0x000fe4000bf26270 */
        /* <DEDUP_REMOVED lines=32> */
[----:B--2---:R-:W-:Y:S06]  /*05f0*/  @P1 BRA `(.L_x_4928) ;  /* 0x000000a8009c1947 */ /* 0x004fec0003800000 */
[----:B-----5:R-:W-:Y:S02]  /*0600*/  MOV R214, R4 ;  /* 0x0000000400d67202 */ /* 0x020fe40000000f00 */
[----:B------:R-:W-:Y:S02]  /*0610*/  CS2R R108, SRZ ;  /* 0x00000000006c7805 */ /* 0x000fe4000001ff00 */
[----:B------:R-:W-:Y:S02]  /*0620*/  SHF.R.U64 R0, R4, 0x10, R5 ;  /* 0x0000001004007819 */ /* 0x000fe40000001205 */
[----:B------:R-:W-:Y:S02]  /*0630*/  CS2R R110, SRZ ;  /* 0x00000000006e7805 */ /* 0x000fe4000001ff00 */
[----:B------:R-:W-:Y:S02]  /*0640*/  SHF.R.U64 R3, R6, 0x10, R7 ;  /* 0x0000001006037819 */ /* 0x000fe40000001207 */
[----:B------:R-:W-:-:S02]  /*0650*/  CS2R R104, SRZ ;  /* 0x0000000000687805 */ /* 0x000fc4000001ff00 */
[----:B------:R-:W-:Y:S02]  /*0660*/  MOV R217, R7 ;  /* 0x0000000700d97202 */ /* 0x000fe40000000f00 */
[----:B------:R-:W-:Y:S02]  /*0670*/  CS2R R106, SRZ ;  /* 0x00000000006a7805 */ /* 0x000fe4000001ff00 */
[----:B------:R-:W-:Y:S02]  /*0680*/  SHF.R.U32.HI R4, RZ, 0x10, R7 ;  /* 0x00000010ff047819 */ /* 0x000fe40000011607 */
[----:B------:R-:W-:Y:S02]  /*0690*/  CS2R R100, SRZ ;  /* 0x0000000000647805 */ /* 0x000fe4000001ff00 */
[----:B------:R-:W-:Y:S02]  /*06a0*/  SHF.R.U64 R7, R16, 0x10, R17 ;  /* 0x0000001010077819 */ /* 0x000fe40000001211 */
[----:B------:R-:W-:-:S02]  /*06b0*/  CS2R R102, SRZ ;  /* 0x0000000000667805 */ /* 0x000fc4000001ff00 */
[----:B------:R-:W-:Y:S02]  /*06c0*/  MOV R220, R16 ;  /* 0x0000001000dc7202 */ /* 0x000fe40000000f00 */
[----:B------:R-:W-:Y:S02]  /*06d0*/  CS2R R96, SRZ ;  /* 0x0000000000607805 */ /* 0x000fe4000001ff00 */
[----:B------:R-:W-:Y:S02]  /*06e0*/  MOV R215, R5 ;  /* 0x0000000500d77202 */ /* 0x000fe40000000f00 */
[----:B------:R-:W-:Y:S02]  /*06f0*/  CS2R R98, SRZ ;  /* 0x0000000000627805 */ /* 0x000fe4000001ff00 */
[----:B------:R-:W-:Y:S02]  /*0700*/  PRMT R220, R220, 0x5410, R7 ;  /* 0x00005410dcdc7816 */ /* 0x000fe40000000007 */
[----:B------:R-:W-:Y:S01]  /*0710*/  CS2R R92, SRZ ;  /* 0x00000000005c7805 */ /* 0x000fe2000001ff00 */
[----:B------:R-:W0:Y:S01]  /*0720*/  LDC.U8 R7, c[0x0][0x410] ;  /* 0x00010400ff077b82 */ /* 0x000e220000000000 */
[----:B------:R-:W-:-:S02]  /*0730*/  SHF.R.U32.HI R2, RZ, 0x10, R5 ;  /* 0x00000010ff027819 */ /* 0x000fc40000011605 */
[----:B------:R-:W-:Y:S02]  /*0740*/  CS2R R94, SRZ ;  /* 0x00000000005e7805 */ /* 0x000fe4000001ff00 */
[----:B------:R-:W-:Y:S02]  /*0750*/  MOV R216, R6 ;  /* 0x0000000600d87202 */ /* 0x000fe40000000f00 */
        /* <DEDUP_REMOVED lines=59> */
[----:B0-----:R-:W-:-:S13]  /*0b10*/  ISETP.NE.AND P1, PT, R7, RZ, PT ;  /* 0x000000ff0700720c */ /* 0x001fda0003f25270 */
.L_x_5026:
        /* <DEDUP_REMOVED lines=12> */
[C---:B------:R-:W-:Y:S02]  /*0be0*/  ISETP.GE.U32.AND P4, PT, R10.reuse, 0xc0, PT ;  /* 0x000000c00a00780c */ /* 0x040fe40003f86070 */
[----:B------:R-:W-:-:S02]  /*0bf0*/  ISETP.GE.U32.AND P2, PT, R10, 0x40, PT ;  /* 0x000000400a00780c */ /* 0x000fc40003f46070 */
[----:B------:R-:W-:Y:S02]  /*0c00*/  SHF.R.S32.HI R145, RZ, 0x1f, R6 ;  /* 0x0000001fff917819 */ /* 0x000fe40000011406 */
[----:B------:R-:W-:Y:S02]  /*0c10*/  ISETP.GE.U32.AND P3, PT, R10, 0xa0, PT ;  /* 0x000000a00a00780c */ /* 0x000fe40003f66070 */
[----:B------:R-:W-:Y:S02]  /*0c20*/  LEA.HI R6, R145, R6, RZ, 0x2 ;  /* 0x0000000691067211 */ /* 0x000fe400078f10ff */
[----:B------:R-:W-:Y:S02]  /*0c30*/  P2R R203, PR, RZ, 0x40 ;  /* 0x00000040ffcb7803 */ /* 0x000fe40000000000 */
[----:B------:R-:W-:Y:S02]  /*0c40*/  LEA.HI.SX32 R6, R6, R9, 0x1e ;  /* 0x0000000906067211 */ /* 0x000fe400078ff2ff */
[----:B------:R-:W-:-:S02]  /*0c50*/  P2R R202, PR, RZ, 0x20 ;  /* 0x00000020ffca7803 */ /* 0x000fc40000000000 */
[----:B------:R-:W-:Y:S02]  /*0c60*/  P2R R201, PR, RZ, 0x10 ;  /* 0x00000010ffc97803 */ /* 0x000fe40000000000 */
[----:B------:R-:W-:Y:S02]  /*0c70*/  MOV R205, R6 ;  /* 0x0000000600cd7202 */ /* 0x000fe40000000f00 */
[----:B--2---:R-:W-:Y:S01]  /*0c80*/  FSEL R204, R142, RZ, !P1 ;  /* 0x000000ff8ecc7208 */ /* 0x004fe20004800000 */
[----:B0-----:R-:W-:Y:S06]  /*0c90*/  @!P0 BRA `(.L_x_4930) ;  /* 0x0000000000d08947 */ /* 0x001fec0003800000 */
[----:B------:R-:W0:Y:S01]  /*0ca0*/  LDC.64 R142, c[0x0][0x3a8] ;  /* 0x0000ea00ff8e7b82 */ /* 0x000e220000000a00 */
[----:B------:R-:W-:Y:S02]  /*0cb0*/  ISETP.NE.U32.AND P0, PT, RZ, UR12, PT ;  /* 0x0000000cff007c0c */ /* 0x000fe4000bf05070 */
[----:B------:R-:W-:Y:S02]  /*0cc0*/  ISETP.NE.U32.AND P1, PT, RZ, UR20, PT ;  /* 0x00000014ff007c0c */ /* 0x000fe4000bf25070 */
[----:B------:R-:W-:Y:S02]  /*0cd0*/  ISETP.NE.AND.EX P0, PT, RZ, UR13, PT, P0 ;  /* 0x0000000dff007c0c */ /* 0x000fe4000bf05300 */
[----:B------:R-:W-:Y:S01]  /*0ce0*/  ISETP.NE.AND.EX P1, PT, RZ, UR21, PT, P1 ;  /* 0x00000015ff007c0c */ /* 0x000fe2000bf25310 */
[----:B------:R-:W1:Y:S08]  /*0cf0*/  LDC.64 R140, c[0x0][0x428] ;  /* 0x00010a00ff8c7b82 */ /* 0x000e700000000a00 */
[----:B------:R-:W2:Y:S01]  /*0d00*/  LDC.64 R210, c[0x0][0x3b0] ;  /* 0x0000ec00ffd27b82 */ /* 0x000ea20000000a00 */
[----:B0-----:R-:W-:-:S07]  /*0d10*/  IMAD.WIDE.U32 R144, R6, 0x10, R142 ;  /* 0x0000001006907825 */ /* 0x001fce00078e008e */
[----:B------:R-:W0:Y:S01]  /*0d20*/  @P0 LDC.64 R208, c[0x0][0x3b8] ;  /* 0x0000ee00ffd00b82 */ /* 0x000e220000000a00 */
[----:B------:R-:W3:Y:S01]  /*0d30*/  LDG.E.128 R144, desc[UR8][R144.64] ;  /* 0x0000000890907981 */ /* 0x000ee2000c1e1d00 */
[----:B-1----:R-:W-:-:S06]  /*0d40*/  IMAD.WIDE.U32 R140, R6, 0x10, R140 ;  /* 0x00000010068c7825 */ /* 0x002fcc00078e008c */
[----:B------:R-:W1:Y:S01]  /*0d50*/  @P1 LDC.64 R206, c[0x0][0x438] ;  /* 0x00010e00ffce1b82 */ /* 0x000e620000000a00 */
[----:B------:R-:W4:Y:S01]  /*0d60*/  LDG.E.128 R140, desc[UR8][R140.64] ;  /* 0x000000088c8c7981 */ /* 0x000f22000c1e1d00 */
[----:B--2---:R-:W-:-:S05]  /*0d70*/  IMAD.WIDE.U32 R210, R6, 0x4, R210 ;  /* 0x0000000406d27825 */ /* 0x004fca00078e00d2 */
[----:B------:R-:W5:Y:S01]  /*0d80*/  LDG.E R4, desc[UR8][R210.64] ;  /* 0x00000008d2047981 */ /* 0x000f62000c1e1900 */
[----:B0-----:R-:W-:-:S05]  /*0d90*/  @P0 IMAD.WIDE.U32 R208, R6, 0x4, R208 ;  /* 0x0000000406d00825 */ /* 0x001fca00078e00d0 */
[----:B------:R-:W5:Y:S01]  /*0da0*/  @P0 LDG.E R5, desc[UR8][R208.64] ;  /* 0x00000008d0050981 */ /* 0x000f62000c1e1900 */
[----:B------:R-:W-:Y:S02]  /*0db0*/  HADD2.F32 R167, -RZ, R214.H0_H0 ;  /* 0x200000d6ffa77230 */ /* 0x000fe40000004100 */
[C---:B-1----:R-:W-:Y:S01]  /*0dc0*/  @P1 IMAD.WIDE.U32 R206, R6.reuse, 0x10, R206 ;  /* 0x0000001006ce1825 */ /* 0x042fe200078e00ce */
[----:B------:R-:W-:-:S04]  /*0dd0*/  IADD3 R205, PT, PT, R6, 0x20, RZ ;  /* 0x0000002006cd7810 */ /* 0x000fc80007ffe0ff */
[----:B------:R0:W5:Y:S01]  /*0de0*/  @P1 LDG.E.128 R44, desc[UR8][R206.64] ;  /* 0x00000008ce2c1981 */ /* 0x000162000c1e1d00 */
[C---:B---3--:R-:W-:Y:S01]  /*0df0*/  FADD.FTZ R144, -R204.reuse, R144 ;  /* 0x00000090cc907221 */ /* 0x048fe20000010100 */
[----:B------:R-:W-:-:S03]  /*0e00*/  FADD.FTZ R168, -R204, R145 ;  /* 0x00000091cca87221 */ /* 0x000fc60000010100 */
[C---:B-----5:R-:W-:Y:S01]  /*0e10*/  FMUL.FTZ R3, R153.reuse, R144 ;  /* 0x0000009099037220 */ /* 0x060fe20000410000 */
[----:B------:R-:W-:Y:S02]  /*0e20*/  HADD2.F32 R144, -RZ, R214.H1_H1 ;  /* 0x300000d6ff907230 */ /* 0x000fe40000004100 */
[----:B------:R-:W-:Y:S01]  /*0e30*/  FMUL.FTZ R168, R153, R168 ;  /* 0x000000a899a87220 */ /* 0x000fe20000410000 */
[----:B----4-:R-:W-:Y:S01]  /*0e40*/  FMUL.FTZ R150, R140, R167 ;  /* 0x000000a78c967220 */ /* 0x010fe20000410000 */
[--C-:B------:R-:W-:Y:S02]  /*0e50*/  HADD2.F32 R145, -RZ, R215.reuse.H0_H0 ;  /* 0x200000d7ff917230 */ /* 0x100fe40000004100 */
[----:B------:R-:W-:Y:S01]  /*0e60*/  FADD.FTZ R76, R76, R140 ;  /* 0x0000008c4c4c7221 */ /* 0x000fe20000010000 */
[----:B------:R-:W-:Y:S01]  /*0e70*/  FFMA.FTZ R108, R140, R3, R108 ;  /* 0x000000038c6c7223 */ /* 0x000fe2000001006c */
[----:B------:R-:W-:Y:S01]  /*0e80*/  FADD.FTZ R146, -R204, R146 ;  /* 0x00000092cc927221 */ /* 0x000fe20000010100 */
[----:B------:R-:W-:Y:S01]  /*0e90*/  FMUL.FTZ R167, R141, R144 ;  /* 0x000000908da77220 */ /* 0x000fe20000410000 */
[----:B------:R-:W-:Y:S01]  /*0ea0*/  FADD.FTZ R77, R77, R141 ;  /* 0x0000008d4d4d7221 */ /* 0x000fe20000010000 */
[----:B------:R-:W-:Y:S01]  /*0eb0*/  FFMA.FTZ R109, R141, R168, R109 ;  /* 0x000000a88d6d7223 */ /* 0x000fe2000001006d */
[----:B------:R-:W-:Y:S01]  /*0ec0*/  FADD.FTZ R140, RZ, R150 ;  /* 0x00000096ff8c7221 */ /* 0x000fe20000010000 */
[----:B------:R-:W-:Y:S01]  /*0ed0*/  FFMA.FTZ R141, R3, R150, RZ ;  /* 0x00000096038d7223 */ /* 0x000fe200000100ff */
[----:B------:R-:W-:Y:S01]  /*0ee0*/  FMUL.FTZ R182, R142, R145 ;  /* 0x000000918eb67220 */ /* 0x000fe20000410000 */
[----:B------:R-:W-:-:S02]  /*0ef0*/  HADD2.F32 R144, -RZ, R215.H1_H1 ;  /* 0x300000d7ff907230 */ /* 0x000fc40000004100 */
[----:B------:R-:W-:Y:S01]  /*0f00*/  FMUL.FTZ R185, R153, R146 ;  /* 0x0000009299b97220 */ /* 0x000fe20000410000 */
        /* <DEDUP_REMOVED lines=11> */
[----:B0-----:R-:W-:Y:S01]  /*0fc0*/  FADD.FTZ R207, R142, R199 ;  /* 0x000000c78ecf7221 */ /* 0x001fe20000010000 */
[----:B------:R-:W-:-:S07]  /*0fd0*/  FFMA.FTZ R206, R200, R199, R141 ;  /* 0x000000c7c8ce7223 */ /* 0x000fce000001008d */
.L_x_4930:
[----:B------:R-:W-:Y:S05]  /*0fe0*/  BSYNC.RECONVERGENT B1 ;  /* 0x0000000000017941 */ /* 0x000fea0003800200 */
.L_x_4929:
[----:B------:R-:W-:Y:S04]  /*0ff0*/  BSSY.RECONVERGENT B1, `(.L_x_4931) ;  /* 0x0000036000017945 */ /* 0x000fe80003800200 */
[----:B------:R-:W-:Y:S05]  /*1000*/  @!P2 BRA `(.L_x_4932) ;  /* 0x0000000000d0a947 */ /* 0x000fea0003800000 */
        /* <DEDUP_REMOVED lines=14> */
[----:B------:R2:W5:Y:S01]  /*10f0*/  LDG.E R0, desc[UR8][R212.64] ;  /* 0x00000008d4007981 */ /* 0x000562000c1e1900 */
[----:B0-----:R-:W-:-:S05]  /*1100*/  @P0 IMAD.WIDE.U32 R210, R205, 0x4, R210 ;  /* 0x00000004cdd20825 */ /* 0x001fca00078e00d2 */
[----:B------:R2:W5:Y:S01]  /*1110*/  @P0 LDG.E R2, desc[UR8][R210.64] ;  /* 0x00000008d2020981 */ /* 0x000562000c1e1900 */
[----:B-1----:R-:W-:-:S05]  /*1120*/  @P1 IMAD.WIDE.U32 R208, R205, 0x10, R208 ;  /* 0x00000010cdd01825 */ /* 0x002fca00078e00d0 */
[----:B------:R2:W5:Y:S01]  /*1130*/  @P1 LDG.E.128 R40, desc[UR8][R208.64] ;  /* 0x00000008d0281981 */ /* 0x000562000c1e1d00 */
[--C-:B------:R-:W-:Y:S01]  /*1140*/  HADD2.F32 R165, -RZ, R216.reuse.H0_H0 ;  /* 0x200000d8ffa57230 */ /* 0x100fe20000004100 */
[----:B------:R-:W-:Y:S01]  /*1150*/  IADD3 R205, PT, PT, R205, 0x20, RZ ;  /* 0x00000020cdcd7810 */ /* 0x000fe20007ffe0ff */
[C---:B---3--:R-:W-:Y:S01]  /*1160*/  FADD.FTZ R140, -R204.reuse, R140 ;  /* 0x0000008ccc8c7221 */ /* 0x048fe20000010100 */
[----:B------:R-:W-:Y:S01]  /*1170*/  FADD.FTZ R166, -R204, R141 ;  /* 0x0000008dcca67221 */ /* 0x000fe20000010100 */
[----:B------:R-:W-:Y:S02]  /*1180*/  HADD2.F32 R141, -RZ, R217.H0_H0 ;  /* 0x200000d9ff8d7230 */ /* 0x000fe40000004100 */
[----:B-----5:R-:W-:Y:S01]  /*1190*/  FMUL.FTZ R151, R153, R140 ;  /* 0x0000008c99977220 */ /* 0x020fe20000410000 */
[----:B------:R-:W-:Y:S02]  /*11a0*/  HADD2.F32 R140, -RZ, R216.H1_H1 ;  /* 0x300000d8ff8c7230 */ /* 0x000fe40000004100 */
[----:B----4-:R-:W-:Y:S01]  /*11b0*/  FMUL.FTZ R148, R144, R165 ;  /* 0x000000a590947220 */ /* 0x010fe20000410000 */
[----:B------:R-:W-:-:S02]  /*11c0*/  FMUL.FTZ R180, R146, R141 ;  /* 0x0000008d92b47220 */ /* 0x000fc40000410000 */
[----:B------:R-:W-:Y:S01]  /*11d0*/  FMUL.FTZ R165, R145, R140 ;  /* 0x0000008c91a57220 */ /* 0x000fe20000410000 */
[C---:B------:R-:W-:Y:S01]  /*11e0*/  FADD.FTZ R142, -R204.reuse, R142 ;  /* 0x0000008ecc8e7221 */ /* 0x040fe20000010100 */
[----:B------:R-:W-:Y:S01]  /*11f0*/  FADD.FTZ R140, R207, R148 ;  /* 0x00000094cf8c7221 */ /* 0x000fe20000010000 */
[----:B------:R-:W-:Y:S01]  /*1200*/  FMUL.FTZ R166, R153, R166 ;  /* 0x000000a699a67220 */ /* 0x000fe20000410000 */
[----:B------:R-:W-:Y:S01]  /*1210*/  FFMA.FTZ R141, R151, R148, R206 ;  /* 0x00000094978d7223 */ /* 0x000fe200000100ce */
[----:B------:R-:W-:Y:S01]  /*1220*/  FADD.FTZ R198, -R204, R143 ;  /* 0x0000008fccc67221 */ /* 0x000fe20000010100 */
[----:B------:R-:W-:Y:S01]  /*1230*/  FADD.FTZ R72, R72, R144 ;  /* 0x0000009048487221 */ /* 0x000fe20000010000 */
[----:B------:R-:W-:Y:S01]  /*1240*/  FFMA.FTZ R104, R144, R151, R104 ;  /* 0x0000009790687223 */ /* 0x000fe20000010068 */
[----:B------:R-:W-:Y:S02]  /*1250*/  HADD2.F32 R144, -RZ, R217.H1_H1 ;  /* 0x300000d9ff907230 */ /* 0x000fe40000004100 */
[----:B------:R-:W-:Y:S01]  /*1260*/  FADD.FTZ R143, R140, R165 ;  /* 0x000000a58c8f7221 */ /* 0x000fe20000010000 */
[C---:B------:R-:W-:Y:S01]  /*1270*/  FMUL.FTZ R183, R153.reuse, R142 ;  /* 0x0000008e99b77220 */ /* 0x040fe20000410000 */
        /* <DEDUP_REMOVED lines=12> */
[----:B--2---:R-:W-:-:S07]  /*1340*/  FFMA.FTZ R206, R198, R197, R141 ;  /* 0x000000c5c6ce7223 */ /* 0x004fce000001008d */
.L_x_4932:
[----:B------:R-:W-:Y:S05]  /*1350*/  BSYNC.RECONVERGENT B1 ;  /* 0x0000000000017941 */ /* 0x000fea0003800200 */
.L_x_4931:
        /* <DEDUP_REMOVED lines=21> */
[----:B------:R-:W-:Y:S01]  /*14b0*/  HADD2.F32 R163, -RZ, R218.H0_H0 ;  /* 0x200000daffa37230 */ /* 0x000fe20000004100 */
[----:B------:R-:W-:Y:S01]  /*14c0*/  IADD3 R205, PT, PT, R205, 0x20, RZ ;  /* 0x00000020cdcd7810 */ /* 0x000fe20007ffe0ff */
        /* <DEDUP_REMOVED lines=30> */
[----:B--2---:R-:W-:-:S07]  /*16b0*/  FFMA.FTZ R206, R196, R195, R141 ;  /* 0x000000c3c4ce7223 */ /* 0x004fce000001008d */
.L_x_4934:
[----:B------:R-:W-:Y:S05]  /*16c0*/  BSYNC.RECONVERGENT B1 ;  /* 0x0000000000017941 */ /* 0x000fea0003800200 */
.L_x_4933:
        /* <DEDUP_REMOVED lines=54> */
.L_x_4936:
[----:B------:R-:W-:Y:S05]  /*1a30*/  BSYNC.RECONVERGENT B1 ;  /* 0x0000000000017941 */ /* 0x000fea0003800200 */
.L_x_4935:
        /* <DEDUP_REMOVED lines=54> */
.L_x_4938:
[----:B------:R-:W-:Y:S05]  /*1da0*/  BSYNC.RECONVERGENT B1 ;  /* 0x0000000000017941 */ /* 0x000fea0003800200 */
.L_x_4937:
        /* <DEDUP_REMOVED lines=54> */
.L_x_4940:
[----:B------:R-:W-:Y:S05]  /*2110*/  BSYNC.RECONVERGENT B1 ;  /* 0x0000000000017941 */ /* 0x000fea0003800200 */
.L_x_4939:
[----:B------:R-:W-:Y:S01]  /*2120*/  ISETP.GE.U32.AND P4, PT, R10, 0xe0, PT ;  /* 0x000000e00a00780c */ /* 0x000fe20003f86070 */
[----:B------:R-:W-:-:S12]  /*2130*/  BSSY.RECONVERGENT B1, `(.L_x_4941) ;  /* 0x0000036000017945 */ /* 0x000fd80003800200 */
[----:B------:R-:W-:Y:S05]  /*2140*/  @!P4 BRA `(.L_x_4942) ;  /* 0x0000000000d0c947 */ /* 0x000fea0003800000 */
[----:B------:R-:W-:Y:S01]  /*2150*/  ISETP.NE.U32.AND P0, PT, RZ, UR20, PT ;  /* 0x00000014ff007c0c */ /* 0x000fe2000bf05070 */
[----:B------:R-:W0:Y:S03]  /*2160*/  LDC.64 R142, c[0x0][0x3a8] ;  /* 0x0000ea00ff8e7b82 */ /* 0x000e260000000a00 */
[----:B------:R-:W-:-:S05]  /*2170*/  ISETP.NE.AND.EX P0, PT, RZ, UR21, PT, P0 ;  /* 0x00000015ff007c0c */ /* 0x000fca000bf05300 */
[----:B------:R-:W1:Y:S08]  /*2180*/  LDC.64 R140, c[0x0][0x428] ;  /* 0x00010a00ff8c7b82 */ /* 0x000e700000000a00 */
[----:B------:R-:W2:Y:S08]  /*2190*/  @P0 LDC.64 R144, c[0x0][0x438] ;  /* 0x00010e00ff900b82 */ /* 0x000eb00000000a00 */
[----:B------:R-:W3:Y:S01]  /*21a0*/  LDC.64 R210, c[0x0][0x3b0] ;  /* 0x0000ec00ffd27b82 */ /* 0x000ee20000000a00 */
[----:B--2---:R-:W-:-:S05]  /*21b0*/  @P0 IMAD.WIDE.U32 R212, R205, 0x10, R144 ;  /* 0x00000010cdd40825 */ /* 0x004fca00078e0090 */
[----:B------:R2:W5:Y:S01]  /*21c0*/  @P0 LDG.E.128 R124, desc[UR8][R212.64] ;  /* 0x00000008d47c0981 */ /* 0x000562000c1e1d00 */
[----:B------:R-:W-:Y:S01]  /*21d0*/  ISETP.NE.U32.AND P0, PT, RZ, UR12, PT ;  /* 0x0000000cff007c0c */ /* 0x000fe2000bf05070 */
[----:B0-----:R-:W-:-:S03]  /*21e0*/  IMAD.WIDE.U32 R144, R205, 0x10, R142 ;  /* 0x00000010cd907825 */ /* 0x001fc600078e008e */
[----:B------:R-:W-:Y:S01]  /*21f0*/  ISETP.NE.AND.EX P0, PT, RZ, UR13, PT, P0 ;  /* 0x0000000dff007c0c */ /* 0x000fe2000bf05300 */
[C---:B-1----:R-:W-:Y:S02]  /*2200*/  IMAD.WIDE.U32 R140, R205.reuse, 0x10, R140 ;  /* 0x00000010cd8c7825 */ /* 0x042fe400078e008c */
[----:B------:R-:W4:Y:S04]  /*2210*/  LDG.E.128 R144, desc[UR8][R144.64] ;  /* 0x0000000890907981 */ /* 0x000f28000c1e1d00 */
[----:B------:R-:W2:Y:S01]  /*2220*/  LDG.E.128 R140, desc[UR8][R140.64] ;  /* 0x000000088c8c7981 */ /* 0x000ea2000c1e1d00 */
[----:B---3--:R-:W-:-:S05]  /*2230*/  IMAD.WIDE.U32 R210, R205, 0x4, R210 ;  /* 0x00000004cdd27825 */ /* 0x008fca00078e00d2 */
[----:B------:R-:W0:Y:S01]  /*2240*/  @P0 LDC.64 R208, c[0x0][0x3b8] ;  /* 0x0000ee00ffd00b82 */ /* 0x000e220000000a00 */
[----:B------:R1:W5:Y:S01]  /*2250*/  LDG.E R22, desc[UR8][R210.64] ;  /* 0x00000008d2167981 */ /* 0x000362000c1e1900 */
[----:B0-----:R-:W-:-:S05]  /*2260*/  @P0 IMAD.WIDE.U32 R208, R205, 0x4, R208 ;  /* 0x00000004cdd00825 */ /* 0x001fca00078e00d0 */
[----:B------:R1:W5:Y:S01]  /*2270*/  @P0 LDG.E R21, desc[UR8][R208.64] ;  /* 0x00000008d0150981 */ /* 0x000362000c1e1900 */
[--C-:B------:R-:W-:Y:S01]  /*2280*/  HADD2.F32 R155, -RZ, R226.reuse.H0_H0 ;  /* 0x200000e2ff9b7230 */ /* 0x100fe20000004100 */
[----:B------:R-:W-:Y:S01]  /*2290*/  IADD3 R205, PT, PT, R205, 0x20, RZ ;  /* 0x00000020cdcd7810 */ /* 0x000fe20007ffe0ff */
[C---:B----4-:R-:W-:Y:S01]  /*22a0*/  FADD.FTZ R26, -R204.reuse, R144 ;  /* 0x00000090cc1a7221 */ /* 0x050fe20000010100 */
[----:B------:R-:W-:Y:S01]  /*22b0*/  FADD.FTZ R156, -R204, R145 ;  /* 0x00000091cc9c7221 */ /* 0x000fe20000010100 */
[----:B------:R-:W-:Y:S02]  /*22c0*/  HADD2.F32 R144, -RZ, R226.H1_H1 ;  /* 0x300000e2ff907230 */ /* 0x000fe40000004100 */
[C---:B-----5:R-:W-:Y:S01]  /*22d0*/  FMUL.FTZ R29, R153.reuse, R26 ;  /* 0x0000001a991d7220 */ /* 0x060fe20000410000 */
[----:B--2---:R-:W-:Y:S01]  /*22e0*/  FMUL.FTZ R26, R140, R155 ;  /* 0x0000009b8c1a7220 */ /* 0x004fe20000410000 */
[----:B------:R-:W-:Y:S01]  /*22f0*/  FMUL.FTZ R156, R153, R156 ;  /* 0x0000009c999c7220 */ /* 0x000fe20000410000 */
[----:B------:R-:W-:-:S02]  /*2300*/  HADD2.F32 R145, -RZ, R227.H0_H0 ;  /* 0x200000e3ff917230 */ /* 0x000fc40000004100 */
        /* <DEDUP_REMOVED lines=9> */
[----:B------:R-:W-:Y:S02]  /*23a0*/  HADD2.F32 R144, -RZ, R227.H1_H1 ;  /* 0x300000e3ff907230 */ /* 0x000fe40000004100 */
        /* <DEDUP_REMOVED lines=13> */
[----:B-1----:R-:W-:-:S07]  /*2480*/  FFMA.FTZ R206, R188, R187, R141 ;  /* 0x000000bbbcce7223 */ /* 0x002fce000001008d */
.L_x_4942:
[----:B------:R-:W-:Y:S05]  /*2490*/  BSYNC.RECONVERGENT B1 ;  /* 0x0000000000017941 */ /* 0x000fea0003800200 */
.L_x_4941:
[----:B------:R-:W-:Y:S01]  /*24a0*/  ISETP.GE.U32.AND P5, PT, R10, 0x100, PT ;  /* 0x000001000a00780c */ /* 0x000fe20003fa6070 */
[----:B------:R-:W-:-:S12]  /*24b0*/  BSSY.RECONVERGENT B1, `(.L_x_4943) ;  /* 0x0000035000017945 */ /* 0x000fd80003800200 */
[----:B------:R-:W-:Y:S05]  /*24c0*/  @!P5 BRA `(.L_x_4944) ;  /* 0x0000000000ccd947 */ /* 0x000fea0003800000 */
[----:B------:R-:W-:Y:S01]  /*24d0*/  ISETP.NE.U32.AND P0, PT, RZ, UR12, PT ;  /* 0x0000000cff007c0c */ /* 0x000fe2000bf05070 */
[----:B------:R-:W0:Y:S03]  /*24e0*/  LDC.64 R140, c[0x0][0x3a8] ;  /* 0x0000ea00ff8c7b82 */ /* 0x000e260000000a00 */
[----:B------:R-:W-:-:S13]  /*24f0*/  ISETP.NE.AND.EX P0, PT, RZ, UR13, PT, P0 ;  /* 0x0000000dff007c0c */ /* 0x000fda000bf05300 */
[----:B------:R-:W1:Y:S02]  /*2500*/  @P0 LDC.64 R24, c[0x0][0x3b8] ;  /* 0x0000ee00ff180b82 */ /* 0x000e640000000a00 */
[----:B-1----:R-:W-:-:S05]  /*2510*/  @P0 IMAD.WIDE.U32 R142, R205, 0x4, R24 ;  /* 0x00000004cd8e0825 */ /* 0x002fca00078e0018 */
[----:B------:R1:W5:Y:S01]  /*2520*/  @P0 LDG.E R23, desc[UR8][R142.64] ;  /* 0x000000088e170981 */ /* 0x000362000c1e1900 */
[----:B------:R-:W-:-:S04]  /*2530*/  ISETP.NE.U32.AND P0, PT, RZ, UR20, PT ;  /* 0x00000014ff007c0c */ /* 0x000fc8000bf05070 */
[----:B------:R-:W-:-:S13]  /*2540*/  ISETP.NE.AND.EX P0, PT, RZ, UR21, PT, P0 ;  /* 0x00000015ff007c0c */ /* 0x000fda000bf05300 */
[----:B------:R-:W2:Y:S01]  /*2550*/  @P0 LDC.64 R24, c[0x0][0x438] ;  /* 0x00010e00ff180b82 */ /* 0x000ea20000000a00 */
[----:B0-----:R-:W-:-:S06]  /*2560*/  IMAD.WIDE.U32 R144, R205, 0x10, R140 ;  /* 0x00000010cd907825 */ /* 0x001fcc00078e008c */
[----:B------:R-:W3:Y:S01]  /*2570*/  LDG.E.128 R144, desc[UR8][R144.64] ;  /* 0x0000000890907981 */ /* 0x000ee2000c1e1d00 */
[C---:B--2---:R-:W-:Y:S02]  /*2580*/  @P0 IMAD.WIDE.U32 R210, R205.reuse, 0x10, R24 ;  /* 0x00000010cdd20825 */ /* 0x044fe400078e0018 */
[----:B------:R-:W0:Y:S03]  /*2590*/  LDC.64 R24, c[0x0][0x428] ;  /* 0x00010a00ff187b82 */ /* 0x000e260000000a00 */
[----:B------:R2:W5:Y:S01]  /*25a0*/  @P0 LDG.E.128 R128, desc[UR8][R210.64] ;  /* 0x00000008d2800981 */ /* 0x000562000c1e1d00 */
[----:B0-----:R-:W-:-:S04]  /*25b0*/  IMAD.WIDE.U32 R140, R205, 0x10, R24 ;  /* 0x00000010cd8c7825 */ /* 0x001fc800078e0018 */
[----:B------:R-:W0:Y:S02]  /*25c0*/  LDC.64 R24, c[0x0][0x3b0] ;  /* 0x0000ec00ff187b82 */ /* 0x000e240000000a00 */
[----:B------:R-:W4:Y:S01]  /*25d0*/  LDG.E.128 R140, desc[UR8][R140.64] ;  /* 0x000000088c8c7981 */ /* 0x000f22000c1e1d00 */
[----:B0-----:R-:W-:-:S05]  /*25e0*/  IMAD.WIDE.U32 R208, R205, 0x4, R24 ;  /* 0x00000004cdd07825 */ /* 0x001fca00078e0018 */
[----:B------:R2:W5:Y:S01]  /*25f0*/  LDG.E R24, desc[UR8][R208.64] ;  /* 0x00000008d0187981 */ /* 0x000562000c1e1900 */
[--C-:B------:R-:W-:Y:S02]  /*2600*/  HADD2.F32 R25, -RZ, R228.reuse.H0_H0 ;  /* 0x200000e4ff197230 */ /* 0x100fe40000004100 */
[--C-:B------:R-:W-:Y:S02]  /*2610*/  HADD2.F32 R169, -RZ, R229.reuse.H0_H0 ;  /* 0x200000e5ffa97230 */ /* 0x100fe40000004100 */
[----:B------:R-:W-:Y:S02]  /*2620*/  HADD2.F32 R184, -RZ, R229.H1_H1 ;  /* 0x300000e5ffb87230 */ /* 0x000fe40000004100 */
[C---:B---3--:R-:W-:Y:S01]  /*2630*/  FADD.FTZ R152, -R204.reuse, R144 ;  /* 0x00000090cc987221 */ /* 0x048fe20000010100 */
[C---:B------:R-:W-:Y:S01]  /*2640*/  FADD.FTZ R154, -R204.reuse, R145 ;  /* 0x00000091cc9a7221 */ /* 0x040fe20000010100 */
[----:B------:R-:W-:Y:S02]  /*2650*/  FADD.FTZ R146, -R204, R146 ;  /* 0x00000092cc927221 */ /* 0x000fe40000010100 */
[----:B-----5:R-:W-:Y:S01]  /*2660*/  FMUL.FTZ R27, R153, R152 ;  /* 0x00000098991b7220 */ /* 0x020fe20000410000 */
[----:B------:R-:W-:-:S02]  /*2670*/  HADD2.F32 R152, -RZ, R228.H1_H1 ;  /* 0x300000e4ff987230 */ /* 0x000fc40000004100 */
[C---:B------:R-:W-:Y:S01]  /*2680*/  FMUL.FTZ R154, R153.reuse, R154 ;  /* 0x0000009a999a7220 */ /* 0x040fe20000410000 */
[----:B------:R-:W-:Y:S01]  /*2690*/  FMUL.FTZ R171, R153, R146 ;  /* 0x0000009299ab7220 */ /* 0x000fe20000410000 */
[----:B------:R-:W-:-:S04]  /*26a0*/  FADD.FTZ R186, -R204, R147 ;  /* 0x00000093ccba7221 */ /* 0x000fc80000010100 */
[----:B------:R-:W-:Y:S01]  /*26b0*/  FMUL.FTZ R186, R153, R186 ;  /* 0x000000ba99ba7220 */ /* 0x000fe20000410000 */
[----:B----4-:R-:W-:Y:S01]  /*26c0*/  FMUL.FTZ R25, R140, R25 ;  /* 0x000000198c197220 */ /* 0x010fe20000410000 */
        /* <DEDUP_REMOVED lines=11> */
[----:B-1----:R-:W-:Y:S01]  /*2780*/  FFMA.FTZ R142, R154, R152, R141 ;  /* 0x000000989a8e7223 */ /* 0x002fe2000001008d */
[----:B------:R-:W-:-:S02]  /*2790*/  FMUL.FTZ R184, R143, R184 ;  /* 0x000000b88fb87220 */ /* 0x000fc40000410000 */
[----:B------:R-:W-:Y:S01]  /*27a0*/  FADD.FTZ R207, R140, R169 ;  /* 0x000000a98ccf7221 */ /* 0x000fe20000010000 */
[----:B------:R-:W-:Y:S01]  /*27b0*/  FFMA.FTZ R141, R171, R169, R142 ;  /* 0x000000a9ab8d7223 */ /* 0x000fe2000001008e */
[----:B------:R-:W-:Y:S01]  /*27c0*/  FADD.FTZ R51, R51, R143 ;  /* 0x0000008f33337221 */ /* 0x000fe20000010000 */
[----:B------:R-:W-:Y:S01]  /*27d0*/  FFMA.FTZ R83, R143, R186, R83 ;  /* 0x000000ba8f537223 */ /* 0x000fe20000010053 */
[----:B------:R-:W-:Y:S01]  /*27e0*/  FADD.FTZ R207, R207, R184 ;  /* 0x000000b8cfcf7221 */ /* 0x000fe20000010000 */
[----:B--2---:R-:W-:-:S07]  /*27f0*/  FFMA.FTZ R206, R186, R184, R141 ;  /* 0x000000b8bace7223 */ /* 0x004fce000001008d */
.L_x_4944:
[----:B------:R-:W-:Y:S05]  /*2800*/  BSYNC.RECONVERGENT B1 ;  /* 0x0000000000017941 */ /* 0x000fea0003800200 */
.L_x_4943:
[----:B------:R-:W-:Y:S01]  /*2810*/  UMOV UR6, 0xffffffff ;  /* 0xffffffff00067882 */ /* 0x000fe20000000000 */
[----:B------:R-:W-:Y:S02]  /*2820*/  ISETP.NE.AND P1, PT, R7, RZ, PT ;  /* 0x000000ff0700720c */ /* 0x000fe40003f25270 */
[----:B------:R-:W-:Y:S01]  /*2830*/  ISETP.GE.U32.AND P0, PT, R10, 0x20, PT ;  /* 0x000000200a00780c */ /* 0x000fe20003f06070 */
        /* <DEDUP_REMOVED lines=19> */
.L_x_5038:
[----:B-1----:R-:W-:Y:S01]  /*2970*/  FADD.FTZ R140, R147, R140 ;  /* 0x0000008c938c7221 */ /* 0x002fe20000010000 */
[----:B0-2---:R-:W-:Y:S01]  /*2980*/  FADD.FTZ R146, R146, R141 ;  /* 0x0000008d92927221 */ /* 0x005fe20000010000 */
        /* <DEDUP_REMOVED lines=20> */
[----:B------:R-:W-:Y:S02]  /*2ad0*/  FFMA.FTZ R144, R200, R146, R147 ;  /* 0x00000092c8907223 */ /* 0x000fe40000010093 */
[C---:B-----5:R-:W-:Y:S01]  /*2ae0*/  FMUL.FTZ R140, R153.reuse, R140 ;  /* 0x0000008c998c7220 */ /* 0x060fe20000410000 */
[----:B------:R-:W-:Y:S01]  /*2af0*/  FMUL.FTZ R142, R153, R142 ;  /* 0x0000008e998e7220 */ /* 0x000fe20000410000 */
[----:B------:R-:W-:-:S02]  /*2b00*/  FADD.FTZ R144, R199, -R144 ;  /* 0x80000090c7907221 */ /* 0x000fc40000010000 */
[----:B------:R-:W-:Y:S01]  /*2b10*/  FMUL.FTZ R140, R140, UR14 ;  /* 0x0000000e8c8c7c20 */ /* 0x000fe20008410000 */
[----:B------:R-:W-:Y:S01]  /*2b20*/  FMUL.FTZ R142, R142, UR14 ;  /* 0x0000000e8e8e7c20 */ /* 0x000fe20008410000 */
[----:B------:R-:W-:-:S03]  /*2b30*/  FMUL.FTZ R144, R153, R144 ;  /* 0x0000009099907220 */ /* 0x000fc60000410000 */
[----:B------:R-:W-:Y:S01]  /*2b40*/  SEL R140, R140, RZ, P6 ;  /* 0x000000ff8c8c7207 */ /* 0x000fe20003000000 */
[----:B------:R-:W-:Y:S01]  /*2b50*/  FMUL.FTZ R144, R144, UR14 ;  /* 0x0000000e90907c20 */ /* 0x000fe20008410000 */
[----:B------:R-:W-:-:S04]  /*2b60*/  LOP3.LUT P6, RZ, R4, 0xff00, RZ, 0xc0, !PT ;  /* 0x0000ff0004ff7812 */ /* 0x000fc800078cc0ff */
[----:B------:R-:W-:Y:S01]  /*2b70*/  SEL R141, R142, RZ, P6 ;  /* 0x000000ff8e8d7207 */ /* 0x000fe20003000000 */
[----:B------:R-:W-:Y:S01]  /*2b80*/  FADD.FTZ R142, R182, -R143 ;  /* 0x8000008fb68e7221 */ /* 0x000fe20000010000 */
[----:B------:R-:W-:-:S03]  /*2b90*/  LOP3.LUT P6, RZ, R4, 0xff0000, RZ, 0xc0, !PT ;  /* 0x00ff000004ff7812 */ /* 0x000fc600078cc0ff */
[----:B------:R-:W-:-:S04]  /*2ba0*/  FMUL.FTZ R142, R153, R142 ;  /* 0x0000008e998e7220 */ /* 0x000fc80000410000 */
[----:B------:R-:W-:-:S05]  /*2bb0*/  FMUL.FTZ R142, R142, UR14 ;  /* 0x0000000e8e8e7c20 */ /* 0x000fca0008410000 */
[----:B------:R-:W-:Y:S02]  /*2bc0*/  SEL R142, R142, RZ, P6 ;  /* 0x000000ff8e8e7207 */ /* 0x000fe40003000000 */
[----:B------:R-:W-:-:S04]  /*2bd0*/  ISETP.GE.U32.AND P6, PT, R4, 0x1000000, PT ;  /* 0x010000000400780c */ /* 0x000fc80003fc6070 */
[----:B------:R-:W-:Y:S01]  /*2be0*/  SEL R143, R144, RZ, P6 ;  /* 0x000000ff908f7207 */ /* 0x000fe20003000000 */
[----:B------:R-:W-:Y:S08]  /*2bf0*/  BRA `(.L_x_4951) ;  /* 0x0000000c00687947 */ /* 0x000ff00003800000 */
.L_x_4950:
[-CC-:B------:R-:W-:Y:S01]  /*2c00*/  FFMA.FTZ R133, R3, R146.reuse, R147.reuse ;  /* 0x0000009203857223 */ /* 0x180fe20000010093 */
[-CC-:B------:R-:W-:Y:S01]  /*2c10*/  FFMA.FTZ R134, R168, R146.reuse, R147.reuse ;  /* 0x00000092a8867223 */ /* 0x180fe20000010093 */
[-C--:B------:R-:W-:Y:S01]  /*2c20*/  FFMA.FTZ R135, R185, R146.reuse, R147 ;  /* 0x00000092b9877223 */ /* 0x080fe20000010093 */
[----:B------:R-:W-:Y:S01]  /*2c30*/  LOP3.LUT P6, RZ, R4, 0xff, RZ, 0xc0, !PT ;  /* 0x000000ff04ff7812 */ /* 0x000fe200078cc0ff */
[----:B------:R-:W-:Y:S01]  /*2c40*/  FADD.FTZ R132, R150, -R133 ;  /* 0x8000008596847221 */ /* 0x000fe20000010000 */
[----:B------:R-:W-:Y:S01]  /*2c50*/  FADD.FTZ R134, R167, -R134 ;  /* 0x80000086a7867221 */ /* 0x000fe20000010000 */
[----:B------:R-:W-:Y:S02]  /*2c60*/  FFMA.FTZ R144, R200, R146, R147 ;  /* 0x00000092c8907223 */ /* 0x000fe40000010093 */
[C---:B-----5:R-:W-:Y:S01]  /*2c70*/  FMUL.FTZ R132, R153.reuse, R132 ;  /* 0x0000008499847220 */ /* 0x060fe20000410000 */
[----:B------:R-:W-:Y:S01]  /*2c80*/  FMUL.FTZ R133, R153, R134 ;  /* 0x0000008699857220 */ /* 0x000fe20000410000 */
[----:B------:R-:W-:Y:S01]  /*2c90*/  FADD.FTZ R134, R182, -R135 ;  /* 0x80000087b6867221 */ /* 0x000fe20000010000 */
[----:B------:R-:W-:Y:S01]  /*2ca0*/  FADD.FTZ R144, R199, -R144 ;  /* 0x80000090c7907221 */ /* 0x000fe20000010000 */
[----:B------:R-:W-:Y:S01]  /*2cb0*/  FMUL.FTZ R140, R132, UR14 ;  /* 0x0000000e848c7c20 */ /* 0x000fe20008410000 */
[----:B------:R-:W-:Y:S01]  /*2cc0*/  FMUL.FTZ R141, R133, UR14 ;  /* 0x0000000e858d7c20 */ /* 0x000fe20008410000 */
[C---:B------:R-:W-:Y:S01]  /*2cd0*/  FMUL.FTZ R134, R153.reuse, R134 ;  /* 0x0000008699867220 */ /* 0x040fe20000410000 */
[----:B------:R-:W-:-:S02]  /*2ce0*/  FMUL.FTZ R135, R153, R144 ;  /* 0x0000009099877220 */ /* 0x000fc40000410000 */
[----:B------:R-:W-:Y:S01]  /*2cf0*/  SEL R140, R140, RZ, P6 ;  /* 0x000000ff8c8c7207 */ /* 0x000fe20003000000 */
[----:B------:R-:W-:Y:S01]  /*2d00*/  FMUL.FTZ R142, R134, UR14 ;  /* 0x0000000e868e7c20 */ /* 0x000fe20008410000 */
        /* <DEDUP_REMOVED lines=8> */
.L_x_4949:
        /* <DEDUP_REMOVED lines=9> */
[----:B------:R-:W-:Y:S02]  /*2e20*/  FFMA.FTZ R144, R200, R146, R147 ;  /* 0x00000092c8907223 */ /* 0x000fe40000010093 */
[C---:B-----5:R-:W-:Y:S01]  /*2e30*/  FFMA.FTZ R140, R153.reuse, R140, R44 ;  /* 0x0000008c998c7223 */ /* 0x060fe2000001002c */
[----:B------:R-:W-:Y:S01]  /*2e40*/  FFMA.FTZ R141, R153, R142, R45 ;  /* 0x0000008e998d7223 */ /* 0x000fe2000001002d */
[----:B------:R-:W-:Y:S01]  /*2e50*/  FADD.FTZ R142, R182, -R143 ;  /* 0x8000008fb68e7221 */ /* 0x000fe20000010000 */
[----:B------:R-:W-:Y:S01]  /*2e60*/  FADD.FTZ R144, R199, -R144 ;  /* 0x80000090c7907221 */ /* 0x000fe20000010000 */
[----:B------:R-:W-:Y:S01]  /*2e70*/  FMUL.FTZ R140, R140, UR14 ;  /* 0x0000000e8c8c7c20 */ /* 0x000fe20008410000 */
[----:B------:R-:W-:Y:S01]  /*2e80*/  FMUL.FTZ R141, R141, UR14 ;  /* 0x0000000e8d8d7c20 */ /* 0x000fe20008410000 */
[C---:B------:R-:W-:Y:S01]  /*2e90*/  FFMA.FTZ R142, R153.reuse, R142, R46 ;  /* 0x0000008e998e7223 */ /* 0x040fe2000001002e */
[----:B------:R-:W-:-:S02]  /*2ea0*/  FFMA.FTZ R143, R153, R144, R47 ;  /* 0x00000090998f7223 */ /* 0x000fc4000001002f */
        /* <DEDUP_REMOVED lines=10> */
.L_x_4952:
        /* <DEDUP_REMOVED lines=25> */
.L_x_4948:
        /* <DEDUP_REMOVED lines=22> */
[----:B------:R-:W-:Y:S02]  /*3240*/  SEL R136, R136, RZ, P6 ;  /* 0x000000ff88887207 */ /* 0x000fe40003000000 */
[----:B------:R-:W-:-:S04]  /*3250*/  LOP3.LUT P6, RZ, R4, 0xff00, RZ, 0xc0, !PT ;  /* 0x0000ff0004ff7812 */ /* 0x000fc800078cc0ff */
[----:B------:R-:W-:Y:S02]  /*3260*/  SEL R141, R138, RZ, P6 ;  /* 0x000000ff8a8d7207 */ /* 0x000fe40003000000 */
[----:B------:R-:W-:-:S04]  /*3270*/  LOP3.LUT P6, RZ, R5, 0xff00, RZ, 0xc0, !PT ;  /* 0x0000ff0005ff7812 */ /* 0x000fc800078cc0ff */
[----:B------:R-:W-:Y:S01]  /*3280*/  SEL R137, R138, RZ, P6 ;  /* 0x000000ff8a897207 */ /* 0x000fe20003000000 */
[----:B------:R-:W-:Y:S01]  /*3290*/  FADD.FTZ R138, R182, -R139 ;  /* 0x8000008bb68a7221 */ /* 0x000fe20000010000 */
[----:B------:R-:W-:-:S03]  /*32a0*/  LOP3.LUT P6, RZ, R4, 0xff0000, RZ, 0xc0, !PT ;  /* 0x00ff000004ff7812 */ /* 0x000fc600078cc0ff */
[----:B------:R-:W-:-:S04]  /*32b0*/  FMUL.FTZ R138, R153, R138 ;  /* 0x0000008a998a7220 */ /* 0x000fc80000410000 */
[----:B------:R-:W-:-:S05]  /*32c0*/  FMUL.FTZ R138, R138, UR14 ;  /* 0x0000000e8a8a7c20 */ /* 0x000fca0008410000 */
        /* <DEDUP_REMOVED lines=8> */
.L_x_4954:
        /* <DEDUP_REMOVED lines=33> */
.L_x_4953:
        /* <DEDUP_REMOVED lines=36> */
.L_x_4955:
        /* <DEDUP_REMOVED lines=31> */
[----:B------:R-:W-:-:S09]  /*3990*/  SEL R139, R139, RZ, P6 ;  /* 0x000000ff8b8b7207 */ /* 0x000fd20003000000 */
.L_x_4951:
[----:B------:R-:W-:Y:S01]  /*39a0*/  ISETP.NE.U32.AND P6, PT, RZ, UR4, PT ;  /* 0x00000004ff007c0c */ /* 0x000fe2000bfc5070 */
[----:B------:R-:W0:Y:S03]  /*39b0*/  LDC.64 R204, c[0x0][0x468] ;  /* 0x00011a00ffcc7b82 */ /* 0x000e260000000a00 */
[----:B------:R-:W-:-:S13]  /*39c0*/  ISETP.NE.AND.EX P6, PT, RZ, UR5, PT, P6 ;  /* 0x00000005ff007c0c */ /* 0x000fda000bfc5360 */
[----:B------:R-:W1:Y:S01]  /*39d0*/  @P6 LDC.64 R144, c[0x0][0x478] ;  /* 0x00011e00ff906b82 */ /* 0x000e620000000a00 */
[----:B0-----:R-:W-:-:S04]  /*39e0*/  IMAD.WIDE.U32 R204, R6, 0x10, R204 ;  /* 0x0000001006cc7825 */ /* 0x001fc800078e00cc */
[----:B-1----:R-:W-:-:S05]  /*39f0*/  @P6 IMAD.WIDE.U32 R206, R6, 0x10, R144 ;  /* 0x0000001006ce6825 */ /* 0x002fca00078e0090 */
[----:B------:R0:W-:Y:S01]  /*3a00*/  @P6 STG.E.128 desc[UR8][R206.64], R132 ;  /* 0x00000084ce006986 */ /* 0x0001e2000c101d08 */
[----:B------:R-:W-:-:S03]  /*3a10*/  ISETP.NE.U32.AND P6, PT, RZ, UR12, PT ;  /* 0x0000000cff007c0c */ /* 0x000fc6000bfc5070 */
[----:B------:R0:W-:Y:S01]  /*3a20*/  STG.E.128 desc[UR8][R204.64], R140 ;  /* 0x0000008ccc007986 */ /* 0x0001e2000c101d08 */
[----:B------:R-:W-:-:S13]  /*3a30*/  ISETP.NE.AND.EX P6, PT, RZ, UR13, PT, P6 ;  /* 0x0000000dff007c0c */ /* 0x000fda000bfc5360 */
[----:B------:R-:W1:Y:S02]  /*3a40*/  @P6 LDC.64 R144, c[0x0][0x470] ;  /* 0x00011c00ff906b82 */ /* 0x000e640000000a00 */
[C---:B-1----:R-:W-:Y:S01]  /*3a50*/  @P6 IMAD.WIDE.U32 R144, R6.reuse, 0x10, R144 ;  /* 0x0000001006906825 */ /* 0x042fe200078e0090 */
[----:B------:R-:W-:-:S04]  /*3a60*/  IADD3 R6, PT, PT, R6, 0x20, RZ ;  /* 0x0000002006067810 */ /* 0x000fc80007ffe0ff */
[----:B------:R0:W-:Y:S03]  /*3a70*/  @P6 STG.E.128 desc[UR8][R144.64], R136 ;  /* 0x0000008890006986 */ /* 0x0001e6000c101d08 */
.L_x_4947:
[----:B------:R-:W-:Y:S05]  /*3a80*/  BSYNC.RECONVERGENT B1 ;  /* 0x0000000000017941 */ /* 0x000fea0003800200 */
.L_x_4946:
        /* <DEDUP_REMOVED lines=9> */
[----:B------:R-:W-:-:S09]  /*3b20*/  UISETP.NE.AND.EX UP0, UPT, UR5, URZ, UPT, UP0 ;  /* 0x000000ff0500728c */ /* 0x000fd2000bf05300 */
[----:B------:R-:W-:Y:S05]  /*3b30*/  BRA.U !UP0, `(.L_x_4960) ;  /* 0x0000000108847547 */ /* 0x000fea000b800000 */
        /* <DEDUP_REMOVED lines=33> */
.L_x_4960:
        /* <DEDUP_REMOVED lines=33> */
.L_x_4959:
        /* <DEDUP_REMOVED lines=36> */
.L_x_4962:
        /* <DEDUP_REMOVED lines=33> */
.L_x_4958:
        /* <DEDUP_REMOVED lines=31> */
.L_x_4964:
        /* <DEDUP_REMOVED lines=25> */
.L_x_4963:
        /* <DEDUP_REMOVED lines=28> */
.L_x_4965:
        /* <DEDUP_REMOVED lines=23> */
[----:B------:R-:W-:-:S09]  /*4a60*/  SEL R143, R144, RZ, P6 ;  /* 0x000000ff908f7207 */ /* 0x000fd20003000000 */
.L_x_4961:
[----:B------:R-:W0:Y:S01]  /*4a70*/  @UP0 LDCU.64 UR16, c[0x0][0x478] ;  /* 0x00008f00ff1007ac */ /* 0x000e220008000a00 */
[----:B------:R-:W1:Y:S01]  /*4a80*/  LDC.64 R204, c[0x0][0x468] ;  /* 0x00011a00ffcc7b82 */ /* 0x000e620000000a00 */
[----:B------:R-:W-:Y:S01]  /*4a90*/  PLOP3.LUT P6, PT, PT, PT, UP0, 0x80, 0x8 ;  /* 0x000000000008781c */ /* 0x000fe20003fcf008 */
[----:B------:R-:W-:-:S06]  /*4aa0*/  HFMA2 R207, -RZ, RZ, 0, 9.5367431640625e-07 ;  /* 0x00000010ffcf7431 */ /* 0x000fcc00000001ff */
[----:B------:R-:W2:Y:S06]  /*4ab0*/  @P2 LDC.64 R144, c[0x0][0x470] ;  /* 0x00011c00ff902b82 */ /* 0x000eac0000000a00 */
[----:B0-----:R-:W-:Y:S01]  /*4ac0*/  @P6 IMAD.WIDE.U32 R206, R6, R207, UR16 ;  /* 0x0000001006ce6e25 */ /* 0x001fe2000f8e00cf */
[----:B------:R-:W-:-:S03]  /*4ad0*/  PLOP3.LUT P6, PT, PT, PT, UP0, 0x80, 0x8 ;  /* 0x000000000008781c */ /* 0x000fc60003fcf008 */
[----:B-1----:R-:W-:-:S10]  /*4ae0*/  IMAD.WIDE.U32 R204, R6, 0x10, R204 ;  /* 0x0000001006cc7825 */ /* 0x002fd400078e00cc */
[----:B------:R1:W-:Y:S01]  /*4af0*/  @P6 STG.E.128 desc[UR8][R206.64], R132 ;  /* 0x00000084ce006986 */ /* 0x0003e2000c101d08 */
[C---:B--2---:R-:W-:Y:S01]  /*4b00*/  @P2 IMAD.WIDE.U32 R144, R6.reuse, 0x10, R144 ;  /* 0x0000001006902825 */ /* 0x044fe200078e0090 */
[----:B------:R-:W-:Y:S02]  /*4b10*/  IADD3 R6, PT, PT, R6, 0x20, RZ ;  /* 0x0000002006067810 */ /* 0x000fe40007ffe0ff */
[----:B------:R1:W-:Y:S04]  /*4b20*/  STG.E.128 desc[UR8][R204.64], R140 ;  /* 0x0000008ccc007986 */ /* 0x0003e8000c101d08 */
[----:B------:R1:W-:Y:S02]  /*4b30*/  @P2 STG.E.128 desc[UR8][R144.64], R136 ;  /* 0x0000008890002986 */ /* 0x0003e4000c101d08 */
.L_x_4957:
[----:B------:R-:W-:Y:S05]  /*4b40*/  BSYNC.RECONVERGENT B1 ;  /* 0x0000000000017941 */ /* 0x000fea0003800200 */
.L_x_4956:
[----:B------:R-:W-:Y:S01]  /*4b50*/  ISETP.NE.AND P2, PT, R203, RZ, PT ;  /* 0x000000ffcb00720c */ /* 0x000fe20003f45270 */
        /* <DEDUP_REMOVED lines=44> */
.L_x_4970:
        /* <DEDUP_REMOVED lines=33> */
.L_x_4969:
        /* <DEDUP_REMOVED lines=36> */
.L_x_4972:
        /* <DEDUP_REMOVED lines=33> */
.L_x_4968:
        /* <DEDUP_REMOVED lines=31> */
.L_x_4974:
        /* <DEDUP_REMOVED lines=25> */
.L_x_4973:
        /* <DEDUP_REMOVED lines=28> */
.L_x_4975:
        /* <DEDUP_REMOVED lines=24> */
.L_x_4971:
[----:B------:R-:W0:Y:S01]  /*5b40*/  @UP0 LDCU.64 UR16, c[0x0][0x478] ;  /* 0x00008f00ff1007ac */ /* 0x000e220008000a00 */
[----:B------:R-:W1:Y:S01]  /*5b50*/  LDC.64 R204, c[0x0][0x468] ;  /* 0x00011a00ffcc7b82 */ /* 0x000e620000000a00 */
[----:B------:R-:W-:Y:S02]  /*5b60*/  PLOP3.LUT P6, PT, PT, PT, UP0, 0x80, 0x8 ;  /* 0x000000000008781c */ /* 0x000fe40003fcf008 */
[----:B------:R-:W-:-:S05]  /*5b70*/  MOV R207, 0x10 ;  /* 0x0000001000cf7802 */ /* 0x000fca0000000f00 */
        /* <DEDUP_REMOVED lines=9> */
.L_x_4967:
[----:B------:R-:W-:Y:S05]  /*5c10*/  BSYNC.RECONVERGENT B1 ;  /* 0x0000000000017941 */ /* 0x000fea0003800200 */
.L_x_4966:
        /* <DEDUP_REMOVED lines=12> */
[-CC-:B01-3--:R-:W-:Y:S01]  /*5ce0*/  FFMA.FTZ R133, R35, R146.reuse, R147.reuse ;  /* 0x0000009223857223 */ /* 0x18bfe20000010093 */
        /* <DEDUP_REMOVED lines=32> */
.L_x_4980:
        /* <DEDUP_REMOVED lines=33> */
.L_x_4979:
        /* <DEDUP_REMOVED lines=36> */
.L_x_4982:
        /* <DEDUP_REMOVED lines=33> */
.L_x_4978:
        /* <DEDUP_REMOVED lines=31> */
.L_x_4984:
        /* <DEDUP_REMOVED lines=25> */
.L_x_4983:
        /* <DEDUP_REMOVED lines=28> */
.L_x_4985:
        /* <DEDUP_REMOVED lines=24> */
.L_x_4981:
        /* <DEDUP_REMOVED lines=13> */
.L_x_4977:
[----:B------:R-:W-:Y:S05]  /*6ce0*/  BSYNC.RECONVERGENT B1 ;  /* 0x0000000000017941 */ /* 0x000fea0003800200 */
.L_x_4976:
        /* <DEDUP_REMOVED lines=12> */
[-CC-:B01-34-:R-:W-:Y:S01]  /*6db0*/  FFMA.FTZ R133, R33, R146.reuse, R147.reuse ;  /* 0x0000009221857223 */ /* 0x19bfe20000010093 */
        /* <DEDUP_REMOVED lines=32> */
.L_x_4990:
        /* <DEDUP_REMOVED lines=33> */
.L_x_4989:
[----:B01-34-:R-:W0:Y:S02]  /*71d0*/  LDC.64 R136, c[0x0][0x478] ;  /* 0x00011e00ff887b82 */ /* 0x01be240000000a00 */
        /* <DEDUP_REMOVED lines=36> */
.L_x_4992:
        /* <DEDUP_REMOVED lines=33> */
.L_x_4988:
[----:B------:R-:W-:-:S04]  /*7630*/  UISETP.NE.U32.AND UP0, UPT, UR20, URZ, UPT ;  /* 0x000000ff1400728c */ /* 0x000fc8000bf05070 */
[----:B------:R-:W-:-:S09]  /*7640*/  UISETP.NE.AND.EX UP0, UPT, UR21, URZ, UPT, UP0 ;  /* 0x000000ff1500728c */ /* 0x000fd2000bf05300 */
[----:B------:R-:W-:Y:S05]  /*7650*/  BRA.U !UP0, `(.L_x_4993) ;  /* 0x0000000108d87547 */ /* 0x000fea000b800000 */
[----:B01-34-:R-:W0:Y:S02]  /*7660*/  LDC.64 R140, c[0x0][0x478] ;  /* 0x00011e00ff8c7b82 */ /* 0x01be240000000a00 */
[----:B0-----:R-:W-:-:S04]  /*7670*/  ISETP.NE.U32.AND P3, PT, R140, RZ, PT ;  /* 0x000000ff8c00720c */ /* 0x001fc80003f65070 */
[----:B------:R-:W-:-:S13]  /*7680*/  ISETP.NE.AND.EX P3, PT, R141, RZ, PT, P3 ;  /* 0x000000ff8d00720c */ /* 0x000fda0003f65330 */
[----:B------:R-:W-:Y:S05]  /*7690*/  @!P3 BRA `(.L_x_4994) ;  /* 0x000000000064b947 */ /* 0x000fea0003800000 */
        /* <DEDUP_REMOVED lines=25> */
.L_x_4994:
        /* <DEDUP_REMOVED lines=25> */
.L_x_4993:
        /* <DEDUP_REMOVED lines=29> */
.L_x_4995:
        /* <DEDUP_REMOVED lines=24> */
.L_x_4991:
        /* <DEDUP_REMOVED lines=10> */
.L_x_4987:
[----:B------:R-:W-:Y:S05]  /*7db0*/  BSYNC.RECONVERGENT B1 ;  /* 0x0000000000017941 */ /* 0x000fea0003800200 */
.L_x_4986:
        /* <DEDUP_REMOVED lines=46> */
.L_x_5000:
        /* <DEDUP_REMOVED lines=24> */
[----:B------:R-:W-:Y:S01]  /*8220*/  FMUL.FTZ R144, R138, UR14 ;  /* 0x0000000e8a907c20 */ /* 0x000fe20008410000 */
        /* <DEDUP_REMOVED lines=8> */
.L_x_4999:
        /* <DEDUP_REMOVED lines=37> */
.L_x_5002:
        /* <DEDUP_REMOVED lines=9> */
[C---:B------:R-:W-:Y:S01]  /*8590*/  FMUL.FTZ R138, R153.reuse, R138 ;  /* 0x0000008a998a7220 */ /* 0x040fe20000410000 */
[----:B------:R-:W-:Y:S01]  /*85a0*/  FADD.FTZ R142, R172, -R137 ;  /* 0x80000089ac8e7221 */ /* 0x000fe20000010000 */
[C---:B------:R-:W-:Y:S01]  /*85b0*/  FMUL.FTZ R144, R153.reuse, R144 ;  /* 0x0000009099907220 */ /* 0x040fe20000410000 */
        /* <DEDUP_REMOVED lines=21> */
.L_x_4998:
        /* <DEDUP_REMOVED lines=32> */
.L_x_5004:
        /* <DEDUP_REMOVED lines=25> */
.L_x_5003:
        /* <DEDUP_REMOVED lines=15> */
[C---:B------:R-:W-:Y:S01]  /*8b90*/  FMUL.FTZ R135, R153.reuse, R144 ;  /* 0x0000009099877220 */ /* 0x040fe20000410000 */
[----:B------:R-:W-:Y:S01]  /*8ba0*/  FMUL.FTZ R140, R132, UR14 ;  /* 0x0000000e848c7c20 */ /* 0x000fe20008410000 */
[----:B------:R-:W-:Y:S01]  /*8bb0*/  FMUL.FTZ R134, R153, R142 ;  /* 0x0000008e99867220 */ /* 0x000fe20000410000 */
[----:B------:R-:W-:Y:S01]  /*8bc0*/  FMUL.FTZ R141, R133, UR14 ;  /* 0x0000000e858d7c20 */ /* 0x000fe20008410000 */
[----:B------:R-:W-:-:S02]  /*8bd0*/  FMUL.FTZ R143, R135, UR14 ;  /* 0x0000000e878f7c20 */ /* 0x000fc40008410000 */
[----:B------:R-:W-:Y:S01]  /*8be0*/  SEL R140, R140, RZ, P6 ;  /* 0x000000ff8c8c7207 */ /* 0x000fe20003000000 */
[----:B------:R-:W-:Y:S01]  /*8bf0*/  FMUL.FTZ R142, R134, UR14 ;  /* 0x0000000e868e7c20 */ /* 0x000fe20008410000 */
[----:B------:R-:W-:-:S04]  /*8c00*/  LOP3.LUT P6, RZ, R20, 0xff00, RZ, 0xc0, !PT ;  /* 0x0000ff0014ff7812 */ /* 0x000fc800078cc0ff */
[----:B------:R-:W-:Y:S02]  /*8c10*/  SEL R141, R141, RZ, P6 ;  /* 0x000000ff8d8d7207 */ /* 0x000fe40003000000 */
[----:B------:R-:W-:-:S04]  /*8c20*/  LOP3.LUT P6, RZ, R20, 0xff0000, RZ, 0xc0, !PT ;  /* 0x00ff000014ff7812 */ /* 0x000fc800078cc0ff */
[----:B------:R-:W-:Y:S02]  /*8c30*/  SEL R142, R142, RZ, P6 ;  /* 0x000000ff8e8e7207 */ /* 0x000fe40003000000 */
[----:B------:R-:W-:-:S04]  /*8c40*/  ISETP.GE.U32.AND P6, PT, R20, 0x1000000, PT ;  /* 0x010000001400780c */ /* 0x000fc80003fc6070 */
[----:B------:R-:W-:Y:S01]  /*8c50*/  SEL R143, R143, RZ, P6 ;  /* 0x000000ff8f8f7207 */ /* 0x000fe20003000000 */
[----:B------:R-:W-:Y:S08]  /*8c60*/  BRA `(.L_x_5001) ;  /* 0x0000000000607947 */ /* 0x000ff00003800000 */
.L_x_5005:
        /* <DEDUP_REMOVED lines=23> */
[----:B------:R-:W-:-:S09]  /*8de0*/  SEL R143, R202, RZ, P6 ;  /* 0x000000ffca8f7207 */ /* 0x000fd20003000000 */
.L_x_5001:
        /* <DEDUP_REMOVED lines=10> */
.L_x_4997:
[----:B------:R-:W-:Y:S05]  /*8e90*/  BSYNC.RECONVERGENT B1 ;  /* 0x0000000000017941 */ /* 0x000fea0003800200 */
.L_x_4996:
        /* <DEDUP_REMOVED lines=18> */
[----:B------:R-:W-:Y:S01]  /*8fc0*/  LOP3.LUT P4, RZ, R21, 0xff, RZ, 0xc0, !PT ;  /* 0x000000ff15ff7812 */ /* 0x000fe2000788c0ff */
[----:B------:R-:W-:Y:S01]  /*8fd0*/  FADD.FTZ R142, R187, -R138 ;  /* 0x8000008abb8e7221 */ /* 0x000fe20000010000 */
[----:B-----5:R-:W-:Y:S01]  /*8fe0*/  FFMA.FTZ R132, R153, R133, R124 ;  /* 0x0000008599847223 */ /* 0x020fe2000001007c */
[----:B------:R-:W-:-:S03]  /*8ff0*/  FFMA.FTZ R133, R173, R146, R147 ;  /* 0x00000092ad857223 */ /* 0x000fc60000010093 */
[----:B------:R-:W-:Y:S01]  /*9000*/  FMUL.FTZ R136, R132, UR14 ;  /* 0x0000000e84887c20 */ /* 0x000fe20008410000 */
[----:B------:R-:W-:Y:S01]  /*9010*/  FADD.FTZ R135, R170, -R133 ;  /* 0x80000085aa877221 */ /* 0x000fe20000010000 */
[----:B------:R-:W-:-:S03]  /*9020*/  FFMA.FTZ R133, R153, R134, R125 ;  /* 0x0000008699857223 */ /* 0x000fc6000001007d */
[----:B------:R-:W-:Y:S01]  /*9030*/  SEL R140, R136, RZ, P6 ;  /* 0x000000ff888c7207 */ /* 0x000fe20003000000 */
[----:B------:R-:W-:Y:S01]  /*9040*/  FMUL.FTZ R137, R133, UR14 ;  /* 0x0000000e85897c20 */ /* 0x000fe20008410000 */
[----:B------:R-:W-:Y:S01]  /*9050*/  LOP3.LUT P6, RZ, R22, 0xff00, RZ, 0xc0, !PT ;  /* 0x0000ff0016ff7812 */ /* 0x000fe200078cc0ff */
[C---:B------:R-:W-:Y:S01]  /*9060*/  FFMA.FTZ R134, R153.reuse, R135, R126 ;  /* 0x0000008799867223 */ /* 0x040fe2000001007e */
[----:B------:R-:W-:Y:S01]  /*9070*/  SEL R136, R136, RZ, P4 ;  /* 0x000000ff88887207 */ /* 0x000fe20002000000 */
[----:B------:R-:W-:Y:S01]  /*9080*/  FFMA.FTZ R135, R153, R142, R127 ;  /* 0x0000008e99877223 */ /* 0x000fe2000001007f */
[----:B------:R-:W-:Y:S01]  /*9090*/  LOP3.LUT P4, RZ, R21, 0xff00, RZ, 0xc0, !PT ;  /* 0x0000ff0015ff7812 */ /* 0x000fe2000788c0ff */
[----:B------:R-:W-:Y:S01]  /*90a0*/  FMUL.FTZ R138, R134, UR14 ;  /* 0x0000000e868a7c20 */ /* 0x000fe20008410000 */
[----:B------:R-:W-:Y:S01]  /*90b0*/  SEL R141, R137, RZ, P6 ;  /* 0x000000ff898d7207 */ /* 0x000fe20003000000 */
[----:B------:R-:W-:Y:S01]  /*90c0*/  FMUL.FTZ R139, R135, UR14 ;  /* 0x0000000e878b7c20 */ /* 0x000fe20008410000 */
        /* <DEDUP_REMOVED lines=10> */
.L_x_5010:
[-CC-:B01-34-:R-:W-:Y:S01]  /*9170*/  FFMA.FTZ R137, R29, R146.reuse, R147.reuse ;  /* 0x000000921d897223 */ /* 0x19bfe20000010093 */
        /* <DEDUP_REMOVED lines=17> */
[----:B------:R-:W-:Y:S02]  /*9290*/  SEL R136, R137, RZ, P4 ;  /* 0x000000ff89887207 */ /* 0x000fe40002000000 */
[----:B------:R-:W-:Y:S02]  /*92a0*/  LOP3.LUT P6, RZ, R22, 0xff00, RZ, 0xc0, !PT ;  /* 0x0000ff0016ff7812 */ /* 0x000fe400078cc0ff */
[----:B------:R-:W-:Y:S02]  /*92b0*/  LOP3.LUT P4, RZ, R21, 0xff00, RZ, 0xc0, !PT ;  /* 0x0000ff0015ff7812 */ /* 0x000fe4000788c0ff */
[C---:B------:R-:W-:Y:S02]  /*92c0*/  SEL R141, R138.reuse, RZ, P6 ;  /* 0x000000ff8a8d7207 */ /* 0x040fe40003000000 */
[----:B------:R-:W-:-:S02]  /*92d0*/  SEL R137, R138, RZ, P4 ;  /* 0x000000ff8a897207 */ /* 0x000fc40002000000 */
[C---:B------:R-:W-:Y:S02]  /*92e0*/  LOP3.LUT P6, RZ, R22.reuse, 0xff0000, RZ, 0xc0, !PT ;  /* 0x00ff000016ff7812 */ /* 0x040fe400078cc0ff */
[----:B------:R-:W-:Y:S02]  /*92f0*/  LOP3.LUT P4, RZ, R21, 0xff0000, RZ, 0xc0, !PT ;  /* 0x00ff000015ff7812 */ /* 0x000fe4000788c0ff */
[C---:B------:R-:W-:Y:S02]  /*9300*/  SEL R142, R139.reuse, RZ, P6 ;  /* 0x000000ff8b8e7207 */ /* 0x040fe40003000000 */
[----:B------:R-:W-:Y:S01]  /*9310*/  SEL R138, R139, RZ, P4 ;  /* 0x000000ff8b8a7207 */ /* 0x000fe20002000000 */
[----:B------:R-:W-:Y:S01]  /*9320*/  FMUL.FTZ R139, R143, UR14 ;  /* 0x0000000e8f8b7c20 */ /* 0x000fe20008410000 */
[----:B------:R-:W-:Y:S02]  /*9330*/  ISETP.GE.U32.AND P6, PT, R22, 0x1000000, PT ;  /* 0x010000001600780c */ /* 0x000fe40003fc6070 */
[----:B------:R-:W-:-:S02]  /*9340*/  ISETP.GE.U32.AND P4, PT, R21, 0x1000000, PT ;  /* 0x010000001500780c */ /* 0x000fc40003f86070 */
[C---:B------:R-:W-:Y:S02]  /*9350*/  SEL R143, R139.reuse, RZ, P6 ;  /* 0x000000ff8b8f7207 */ /* 0x040fe40003000000 */
[----:B------:R-:W-:Y:S01]  /*9360*/  SEL R139, R139, RZ, P4 ;  /* 0x000000ff8b8b7207 */ /* 0x000fe20002000000 */
[----:B------:R-:W-:Y:S08]  /*9370*/  BRA `(.L_x_5011) ;  /* 0x0000000800d07947 */ /* 0x000ff00003800000 */
.L_x_5009:
        /* <DEDUP_REMOVED lines=11> */
[----:B------:R-:W-:Y:S01]  /*9430*/  LOP3.LUT P4, RZ, R21, 0xff, RZ, 0xc0, !PT ;  /* 0x000000ff15ff7812 */ /* 0x000fe2000788c0ff */
[C---:B-----5:R-:W-:Y:S01]  /*9440*/  FMUL.FTZ R132, R153.reuse, R132 ;  /* 0x0000008499847220 */ /* 0x060fe20000410000 */
[----:B------:R-:W-:Y:S01]  /*9450*/  FADD.FTZ R138, R170, -R133 ;  /* 0x80000085aa8a7221 */ /* 0x000fe20000010000 */
[----:B------:R-:W-:Y:S01]  /*9460*/  FMUL.FTZ R133, R153, R134 ;  /* 0x0000008699857220 */ /* 0x000fe20000410000 */
[----:B------:R-:W-:Y:S01]  /*9470*/  FADD.FTZ R142, R187, -R142 ;  /* 0x8000008ebb8e7221 */ /* 0x000fe20000010000 */
[----:B------:R-:W-:Y:S01]  /*9480*/  FMUL.FTZ R136, R132, UR14 ;  /* 0x0000000e84887c20 */ /* 0x000fe20008410000 */
[----:B------:R-:W-:Y:S01]  /*9490*/  FMUL.FTZ R134, R153, R138 ;  /* 0x0000008a99867220 */ /* 0x000fe20000410000 */
[----:B------:R-:W-:Y:S01]  /*94a0*/  FMUL.FTZ R137, R133, UR14 ;  /* 0x0000000e85897c20 */ /* 0x000fe20008410000 */
[----:B------:R-:W-:-:S02]  /*94b0*/  FMUL.FTZ R135, R153, R142 ;  /* 0x0000008e99877220 */ /* 0x000fc40000410000 */
[----:B------:R-:W-:Y:S01]  /*94c0*/  SEL R140, R136, RZ, P6 ;  /* 0x000000ff888c7207 */ /* 0x000fe20003000000 */
[----:B------:R-:W-:Y:S01]  /*94d0*/  FMUL.FTZ R138, R134, UR14 ;  /* 0x0000000e868a7c20 */ /* 0x000fe20008410000 */
[----:B------:R-:W-:Y:S01]  /*94e0*/  LOP3.LUT P6, RZ, R22, 0xff00, RZ, 0xc0, !PT ;  /* 0x0000ff0016ff7812 */ /* 0x000fe200078cc0ff */
[----:B------:R-:W-:Y:S01]  /*94f0*/  FMUL.FTZ R139, R135, UR14 ;  /* 0x0000000e878b7c20 */ /* 0x000fe20008410000 */
[----:B------:R-:W-:Y:S02]  /*9500*/  SEL R136, R136, RZ, P4 ;  /* 0x000000ff88887207 */ /* 0x000fe40002000000 */
        /* <DEDUP_REMOVED lines=12> */
.L_x_5012:
[-CC-:B------:R-:W-:Y:S01]  /*95d0*/  FFMA.FTZ R137, R29, R146.reuse, R147.reuse ;  /* 0x000000921d897223 */ /* 0x180fe20000010093 */
[-CC-:B------:R-:W-:Y:S01]  /*95e0*/  FFMA.FTZ R138, R156, R146.reuse, R147.reuse ;  /* 0x000000929c8a7223 */ /* 0x180fe20000010093 */
[----:B------:R-:W-:Y:S01]  /*95f0*/  LOP3.LUT P6, RZ, R22, 0xff, RZ, 0xc0, !PT ;  /* 0x000000ff16ff7812 */ /* 0x000fe200078cc0ff */
[-C--:B------:R-:W-:Y:S01]  /*9600*/  FFMA.FTZ R144, R188, R146.reuse, R147 ;  /* 0x00000092bc907223 */ /* 0x080fe20000010093 */
[----:B------:R-:W-:Y:S01]  /*9610*/  FADD.FTZ R136, R26, -R137 ;  /* 0x800000891a887221 */ /* 0x000fe20000010000 */
[----:B------:R-:W-:Y:S01]  /*9620*/  FADD.FTZ R138, R155, -R138 ;  /* 0x8000008a9b8a7221 */ /* 0x000fe20000010000 */
[----:B------:R-:W-:Y:S01]  /*9630*/  FFMA.FTZ R137, R173, R146, R147 ;  /* 0x00000092ad897223 */ /* 0x000fe20000010093 */
[----:B------:R-:W-:Y:S01]  /*9640*/  LOP3.LUT P4, RZ, R21, 0xff, RZ, 0xc0, !PT ;  /* 0x000000ff15ff7812 */ /* 0x000fe2000788c0ff */
        /* <DEDUP_REMOVED lines=10> */
[----:B------:R-:W-:Y:S01]  /*96f0*/  SEL R136, R136, RZ, P4 ;  /* 0x000000ff88887207 */ /* 0x000fe20002000000 */
[----:B------:R-:W-:Y:S01]  /*9700*/  FMUL.FTZ R144, R144, UR14 ;  /* 0x0000000e90907c20 */ /* 0x000fe20008410000 */
[----:B------:R-:W-:Y:S02]  /*9710*/  LOP3.LUT P6, RZ, R22, 0xff00, RZ, 0xc0, !PT ;  /* 0x0000ff0016ff7812 */ /* 0x000fe400078cc0ff */
[----:B------:R-:W-:Y:S02]  /*9720*/  LOP3.LUT P4, RZ, R21, 0xff00, RZ, 0xc0, !PT ;  /* 0x0000ff0015ff7812 */ /* 0x000fe4000788c0ff */
[C---:B------:R-:W-:Y:S02]  /*9730*/  SEL R141, R138.reuse, RZ, P6 ;  /* 0x000000ff8a8d7207 */ /* 0x040fe40003000000 */
[----:B------:R-:W-:-:S02]  /*9740*/  SEL R137, R138, RZ, P4 ;  /* 0x000000ff8a897207 */ /* 0x000fc40002000000 */
[C---:B------:R-:W-:Y:S02]  /*9750*/  LOP3.LUT P6, RZ, R22.reuse, 0xff0000, RZ, 0xc0, !PT ;  /* 0x00ff000016ff7812 */ /* 0x040fe400078cc0ff */
[----:B------:R-:W-:Y:S02]  /*9760*/  LOP3.LUT P4, RZ, R21, 0xff0000, RZ, 0xc0, !PT ;  /* 0x00ff000015ff7812 */ /* 0x000fe4000788c0ff */
[C---:B------:R-:W-:Y:S02]  /*9770*/  SEL R142, R139.reuse, RZ, P6 ;  /* 0x000000ff8b8e7207 */ /* 0x040fe40003000000 */
[----:B------:R-:W-:Y:S02]  /*9780*/  SEL R138, R139, RZ, P4 ;  /* 0x000000ff8b8a7207 */ /* 0x000fe40002000000 */
[----:B------:R-:W-:Y:S02]  /*9790*/  ISETP.GE.U32.AND P6, PT, R22, 0x1000000, PT ;  /* 0x010000001600780c */ /* 0x000fe40003fc6070 */
[----:B------:R-:W-:-:S02]  /*97a0*/  ISETP.GE.U32.AND P4, PT, R21, 0x1000000, PT ;  /* 0x010000001500780c */ /* 0x000fc40003f86070 */
[C---:B------:R-:W-:Y:S02]  /*97b0*/  SEL R143, R144.reuse, RZ, P6 ;  /* 0x000000ff908f7207 */ /* 0x040fe40003000000 */
[----:B------:R-:W-:Y:S01]  /*97c0*/  SEL R139, R144, RZ, P4 ;  /* 0x000000ff908b7207 */ /* 0x000fe20002000000 */
[----:B------:R-:W-:Y:S08]  /*97d0*/  BRA `(.L_x_5011) ;  /* 0x0000000400b87947 */ /* 0x000ff00003800000 */
.L_x_5008:
        /* <DEDUP_REMOVED lines=17> */
[----:B------:R-:W-:Y:S01]  /*98f0*/  FFMA.FTZ R134, R153, R135, R126 ;  /* 0x0000008799867223 */ /* 0x000fe2000001007e */
[----:B------:R-:W-:Y:S01]  /*9900*/  LOP3.LUT P6, RZ, R22, 0xff, RZ, 0xc0, !PT ;  /* 0x000000ff16ff7812 */ /* 0x000fe200078cc0ff */
        /* <DEDUP_REMOVED lines=13> */
.L_x_5014:
        /* <DEDUP_REMOVED lines=18> */
[----:B------:R-:W-:Y:S01]  /*9b00*/  LOP3.LUT P6, RZ, R22, 0xff0000, RZ, 0xc0, !PT ;  /* 0x00ff000016ff7812 */ /* 0x000fe200078cc0ff */
[----:B------:R-:W-:Y:S01]  /*9b10*/  FMUL.FTZ R144, R144, UR14 ;  /* 0x0000000e90907c20 */ /* 0x000fe20008410000 */
[----:B------:R-:W-:Y:S02]  /*9b20*/  SEL R141, R142, RZ, P4 ;  /* 0x000000ff8e8d7207 */ /* 0x000fe40002000000 */
[----:B------:R-:W-:Y:S02]  /*9b30*/  ISETP.GE.U32.AND P4, PT, R22, 0x1000000, PT ;  /* 0x010000001600780c */ /* 0x000fe40003f86070 */
[----:B------:R-:W-:Y:S02]  /*9b40*/  SEL R142, R143, RZ, P6 ;  /* 0x000000ff8f8e7207 */ /* 0x000fe40003000000 */
[----:B------:R-:W-:Y:S01]  /*9b50*/  SEL R143, R144, RZ, P4 ;  /* 0x000000ff908f7207 */ /* 0x000fe20002000000 */
[----:B------:R-:W-:Y:S08]  /*9b60*/  BRA `(.L_x_5011) ;  /* 0x0000000000d47947 */ /* 0x000ff00003800000 */
.L_x_5013:
        /* <DEDUP_REMOVED lines=14> */
[----:B------:R-:W-:Y:S01]  /*9c50*/  FADD.FTZ R134, R170, -R135 ;  /* 0x80000087aa867221 */ /* 0x000fe20000010000 */
[----:B------:R-:W-:Y:S01]  /*9c60*/  LOP3.LUT P4, RZ, R22, 0xff00, RZ, 0xc0, !PT ;  /* 0x0000ff0016ff7812 */ /* 0x000fe2000788c0ff */
        /* <DEDUP_REMOVED lines=8> */
[C---:B------:R-:W-:Y:S02]  /*9cf0*/  LOP3.LUT P6, RZ, R22.reuse, 0xff0000, RZ, 0xc0, !PT ;  /* 0x00ff000016ff7812 */ /* 0x040fe400078cc0ff */
[----:B------:R-:W-:Y:S02]  /*9d00*/  ISETP.GE.U32.AND P4, PT, R22, 0x1000000, PT ;  /* 0x010000001600780c */ /* 0x000fe40003f86070 */
[----:B------:R-:W-:Y:S02]  /*9d10*/  SEL R142, R142, RZ, P6 ;  /* 0x000000ff8e8e7207 */ /* 0x000fe40003000000 */
[----:B------:R-:W-:Y:S01]  /*9d20*/  SEL R143, R143, RZ, P4 ;  /* 0x000000ff8f8f7207 */ /* 0x000fe20002000000 */
[----:B------:R-:W-:Y:S08]  /*9d30*/  BRA `(.L_x_5011) ;  /* 0x0000000000607947 */ /* 0x000ff00003800000 */
.L_x_5015:
[-CC-:B------:R-:W-:Y:S01]  /*9d40*/  FFMA.FTZ R141, R29, R146.reuse, R147.reuse ;  /* 0x000000921d8d7223 */ /* 0x180fe20000010093 */
[-CC-:B------:R-:W-:Y:S01]  /*9d50*/  FFMA.FTZ R142, R156, R146.reuse, R147.reuse ;  /* 0x000000929c8e7223 */ /* 0x180fe20000010093 */
[-C--:B------:R-:W-:Y:S01]  /*9d60*/  FFMA.FTZ R202, R188, R146.reuse, R147 ;  /* 0x00000092bcca7223 */ /* 0x080fe20000010093 */
[----:B------:R-:W-:Y:S01]  /*9d70*/  LOP3.LUT P6, RZ, R22, 0xff, RZ, 0xc0, !PT ;  /* 0x000000ff16ff7812 */ /* 0x000fe200078cc0ff */
[----:B------:R-:W-:Y:S01]  /*9d80*/  FADD.FTZ R140, R26, -R141 ;  /* 0x8000008d1a8c7221 */ /* 0x000fe20000010000 */
[----:B------:R-:W-:Y:S01]  /*9d90*/  FADD.FTZ R142, R155, -R142 ;  /* 0x8000008e9b8e7221 */ /* 0x000fe20000010000 */
[----:B------:R-:W-:Y:S01]  /*9da0*/  FFMA.FTZ R141, R173, R146, R147 ;  /* 0x00000092ad8d7223 */ /* 0x000fe20000010093 */
[----:B------:R-:W-:Y:S01]  /*9db0*/  FADD.FTZ R202, R187, -R202 ;  /* 0x800000cabbca7221 */ /* 0x000fe20000010000 */
[C---:B-----5:R-:W-:Y:S01]  /*9dc0*/  FMUL.FTZ R140, R153.reuse, R140 ;  /* 0x0000008c998c7220 */ /* 0x060fe20000410000 */
[C---:B------:R-:W-:Y:S01]  /*9dd0*/  FMUL.FTZ R142, R153.reuse, R142 ;  /* 0x0000008e998e7220 */ /* 0x040fe20000410000 */
        /* <DEDUP_REMOVED lines=13> */
[----:B------:R-:W-:-:S09]  /*9eb0*/  SEL R143, R202, RZ, P4 ;  /* 0x000000ffca8f7207 */ /* 0x000fd20002000000 */
.L_x_5011:
        /* <DEDUP_REMOVED lines=10> */
.L_x_5007:
[----:B------:R-:W-:Y:S05]  /*9f60*/  BSYNC.RECONVERGENT B1 ;  /* 0x0000000000017941 */ /* 0x000fea0003800200 */
.L_x_5006:
        /* <DEDUP_REMOVED lines=23> */
[----:B------:R-:W-:Y:S01]  /*a0e0*/  LOP3.LUT P5, RZ, R24, 0xff, RZ, 0xc0, !PT ;  /* 0x000000ff18ff7812 */ /* 0x000fe200078ac0ff */
[----:B------:R-:W-:Y:S01]  /*a0f0*/  FMUL.FTZ R136, R132, UR14 ;  /* 0x0000000e84887c20 */ /* 0x000fe20008410000 */
[----:B------:R-:W-:Y:S01]  /*a100*/  FFMA.FTZ R134, R153, R137, R130 ;  /* 0x0000008999867223 */ /* 0x000fe20000010082 */
[----:B------:R-:W-:Y:S01]  /*a110*/  LOP3.LUT P4, RZ, R23, 0xff, RZ, 0xc0, !PT ;  /* 0x000000ff17ff7812 */ /* 0x000fe2000788c0ff */
[----:B------:R-:W-:Y:S01]  /*a120*/  FMUL.FTZ R137, R133, UR14 ;  /* 0x0000000e85897c20 */ /* 0x000fe20008410000 */
[----:B------:R-:W-:Y:S01]  /*a130*/  LOP3.LUT P6, RZ, R24, 0xff00, RZ, 0xc0, !PT ;  /* 0x0000ff0018ff7812 */ /* 0x000fe200078cc0ff */
[----:B------:R-:W-:Y:S01]  /*a140*/  FMUL.FTZ R138, R134, UR14 ;  /* 0x0000000e868a7c20 */ /* 0x000fe20008410000 */
[----:B------:R-:W-:Y:S01]  /*a150*/  SEL R140, R136, RZ, P5 ;  /* 0x000000ff888c7207 */ /* 0x000fe20002800000 */
[----:B------:R-:W-:Y:S01]  /*a160*/  FMUL.FTZ R139, R135, UR14 ;  /* 0x0000000e878b7c20 */ /* 0x000fe20008410000 */
[----:B------:R-:W-:-:S02]  /*a170*/  LOP3.LUT P5, RZ, R23, 0xff00, RZ, 0xc0, !PT ;  /* 0x0000ff0017ff7812 */ /* 0x000fc400078ac0ff */
[----:B------:R-:W-:Y:S02]  /*a180*/  SEL R136, R136, RZ, P4 ;  /* 0x000000ff88887207 */ /* 0x000fe40002000000 */
[C---:B------:R-:W-:Y:S02]  /*a190*/  LOP3.LUT P4, RZ, R24.reuse, 0xff0000, RZ, 0xc0, !PT ;  /* 0x00ff000018ff7812 */ /* 0x040fe4000788c0ff */
[C---:B------:R-:W-:Y:S02]  /*a1a0*/  SEL R141, R137.reuse, RZ, P6 ;  /* 0x000000ff898d7207 */ /* 0x040fe40003000000 */
[----:B------:R-:W-:Y:S02]  /*a1b0*/  SEL R137, R137, RZ, P5 ;  /* 0x000000ff89897207 */ /* 0x000fe40002800000 */
[----:B------:R-:W-:Y:S02]  /*a1c0*/  ISETP.GE.U32.AND P5, PT, R24, 0x1000000, PT ;  /* 0x010000001800780c */ /* 0x000fe40003fa6070 */
[----:B------:R-:W-:-:S02]  /*a1d0*/  SEL R142, R138, RZ, P4 ;  /* 0x000000ff8a8e7207 */ /* 0x000fc40002000000 */
[C---:B------:R-:W-:Y:S02]  /*a1e0*/  LOP3.LUT P6, RZ, R23.reuse, 0xff0000, RZ, 0xc0, !PT ;  /* 0x00ff000017ff7812 */ /* 0x040fe400078cc0ff */
[----:B------:R-:W-:Y:S02]  /*a1f0*/  ISETP.GE.U32.AND P4, PT, R23, 0x1000000, PT ;  /* 0x010000001700780c */ /* 0x000fe40003f86070 */
[C---:B------:R-:W-:Y:S02]  /*a200*/  SEL R143, R139.reuse, RZ, P5 ;  /* 0x000000ff8b8f7207 */ /* 0x040fe40002800000 */
[----:B------:R-:W-:Y:S02]  /*a210*/  SEL R138, R138, RZ, P6 ;  /* 0x000000ff8a8a7207 */ /* 0x000fe40003000000 */
[----:B------:R-:W-:Y:S01]  /*a220*/  SEL R139, R139, RZ, P4 ;  /* 0x000000ff8b8b7207 */ /* 0x000fe20002000000 */
[----:B------:R-:W-:Y:S06]  /*a230*/  BRA `(.L_x_5021) ;  /* 0x0000000c00547947 */ /* 0x000fec0003800000 */
.L_x_5020:
        /* <DEDUP_REMOVED lines=9> */
[----:B------:R-:W-:Y:S01]  /*a2d0*/  LOP3.LUT P5, RZ, R24, 0xff, RZ, 0xc0, !PT ;  /* 0x000000ff18ff7812 */ /* 0x000fe200078ac0ff */
[C---:B------:R-:W-:Y:S01]  /*a2e0*/  FFMA.FTZ R138, R153.reuse, R138, R129 ;  /* 0x0000008a998a7223 */ /* 0x040fe20000010081 */
[----:B------:R-:W-:Y:S01]  /*a2f0*/  FFMA.FTZ R137, R153, R137, R130 ;  /* 0x0000008999897223 */ /* 0x000fe20000010082 */
[----:B------:R-:W-:Y:S01]  /*a300*/  FMUL.FTZ R136, R136, UR14 ;  /* 0x0000000e88887c20 */ /* 0x000fe20008410000 */
[----:B------:R-:W-:Y:S01]  /*a310*/  LOP3.LUT P4, RZ, R23, 0xff, RZ, 0xc0, !PT ;  /* 0x000000ff17ff7812 */ /* 0x000fe2000788c0ff */
[----:B------:R-:W-:Y:S01]  /*a320*/  FFMA.FTZ R143, R153, R140, R131 ;  /* 0x0000008c998f7223 */ /* 0x000fe20000010083 */
[----:B------:R-:W-:Y:S01]  /*a330*/  FMUL.FTZ R138, R138, UR14 ;  /* 0x0000000e8a8a7c20 */ /* 0x000fe20008410000 */
[----:B------:R-:W-:Y:S01]  /*a340*/  LOP3.LUT P6, RZ, R24, 0xff00, RZ, 0xc0, !PT ;  /* 0x0000ff0018ff7812 */ /* 0x000fe200078cc0ff */
[----:B------:R-:W-:Y:S01]  /*a350*/  FMUL.FTZ R139, R137, UR14 ;  /* 0x0000000e898b7c20 */ /* 0x000fe20008410000 */
[C---:B------:R-:W-:Y:S01]  /*a360*/  SEL R140, R136.reuse, RZ, P5 ;  /* 0x000000ff888c7207 */ /* 0x040fe20002800000 */
[----:B------:R-:W-:Y:S01]  /*a370*/  FMUL.FTZ R144, R143, UR14 ;  /* 0x0000000e8f907c20 */ /* 0x000fe20008410000 */
[----:B------:R-:W-:-:S02]  /*a380*/  SEL R136, R136, RZ, P4 ;  /* 0x000000ff88887207 */ /* 0x000fc40002000000 */
[C---:B------:R-:W-:Y:S02]  /*a390*/  LOP3.LUT P5, RZ, R23.reuse, 0xff00, RZ, 0xc0, !PT ;  /* 0x0000ff0017ff7812 */ /* 0x040fe400078ac0ff */
[----:B------:R-:W-:Y:S02]  /*a3a0*/  LOP3.LUT P4, RZ, R24, 0xff0000, RZ, 0xc0, !PT ;  /* 0x00ff000018ff7812 */ /* 0x000fe4000788c0ff */
[C---:B------:R-:W-:Y:S02]  /*a3b0*/  SEL R141, R138.reuse, RZ, P6 ;  /* 0x000000ff8a8d7207 */ /* 0x040fe40003000000 */
[----:B------:R-:W-:Y:S02]  /*a3c0*/  LOP3.LUT P6, RZ, R23, 0xff0000, RZ, 0xc0, !PT ;  /* 0x00ff000017ff7812 */ /* 0x000fe400078cc0ff */
[----:B------:R-:W-:Y:S02]  /*a3d0*/  SEL R137, R138, RZ, P5 ;  /* 0x000000ff8a897207 */ /* 0x000fe40002800000 */
[----:B------:R-:W-:-:S02]  /*a3e0*/  SEL R142, R139, RZ, P4 ;  /* 0x000000ff8b8e7207 */ /* 0x000fc40002000000 */
[----:B------:R-:W-:Y:S02]  /*a3f0*/  ISETP.GE.U32.AND P5, PT, R24, 0x1000000, PT ;  /* 0x010000001800780c */ /* 0x000fe40003fa6070 */
[----:B------:R-:W-:Y:S02]  /*a400*/  ISETP.GE.U32.AND P4, PT, R23, 0x1000000, PT ;  /* 0x010000001700780c */ /* 0x000fe40003f86070 */
[----:B------:R-:W-:Y:S02]  /*a410*/  SEL R138, R139, RZ, P6 ;  /* 0x000000ff8b8a7207 */ /* 0x000fe40003000000 */
[C---:B------:R-:W-:Y:S02]  /*a420*/  SEL R143, R144.reuse, RZ, P5 ;  /* 0x000000ff908f7207 */ /* 0x040fe40002800000 */
[----:B------:R-:W-:Y:S01]  /*a430*/  SEL R139, R144, RZ, P4 ;  /* 0x000000ff908b7207 */ /* 0x000fe20002000000 */
[----:B------:R-:W-:Y:S06]  /*a440*/  BRA `(.L_x_5021) ;  /* 0x0000000800d07947 */ /* 0x000fec0003800000 */
.L_x_5019:
        /* <DEDUP_REMOVED lines=15> */
[----:B------:R-:W-:Y:S01]  /*a540*/  LOP3.LUT P5, RZ, R24, 0xff, RZ, 0xc0, !PT ;  /* 0x000000ff18ff7812 */ /* 0x000fe200078ac0ff */
[----:B------:R-:W-:Y:S01]  /*a550*/  FMUL.FTZ R136, R132, UR14 ;  /* 0x0000000e84887c20 */ /* 0x000fe20008410000 */
[----:B------:R-:W-:Y:S01]  /*a560*/  FMUL.FTZ R134, R153, R146 ;  /* 0x0000009299867220 */ /* 0x000fe20000410000 */
        /* <DEDUP_REMOVED lines=19> */
.L_x_5022:
        /* <DEDUP_REMOVED lines=9> */
[----:B------:R-:W-:Y:S01]  /*a730*/  LOP3.LUT P5, RZ, R24, 0xff, RZ, 0xc0, !PT ;  /* 0x000000ff18ff7812 */ /* 0x000fe200078ac0ff */
[C---:B------:R-:W-:Y:S01]  /*a740*/  FMUL.FTZ R138, R153.reuse, R138 ;  /* 0x0000008a998a7220 */ /* 0x040fe20000410000 */
[----:B------:R-:W-:Y:S01]  /*a750*/  FMUL.FTZ R146, R153, R146 ;  /* 0x0000009299927220 */ /* 0x000fe20000410000 */
[----:B------:R-:W-:Y:S01]  /*a760*/  FMUL.FTZ R136, R136, UR14 ;  /* 0x0000000e88887c20 */ /* 0x000fe20008410000 */
[----:B------:R-:W-:Y:S01]  /*a770*/  LOP3.LUT P4, RZ, R23, 0xff, RZ, 0xc0, !PT ;  /* 0x000000ff17ff7812 */ /* 0x000fe2000788c0ff */
[----:B------:R-:W-:Y:S01]  /*a780*/  FMUL.FTZ R139, R153, R140 ;  /* 0x0000008c998b7220 */ /* 0x000fe20000410000 */
[----:B------:R-:W-:Y:S01]  /*a790*/  FMUL.FTZ R138, R138, UR14 ;  /* 0x0000000e8a8a7c20 */ /* 0x000fe20008410000 */
[----:B------:R-:W-:Y:S01]  /*a7a0*/  FMUL.FTZ R146, R146, UR14 ;  /* 0x0000000e92927c20 */ /* 0x000fe20008410000 */
[----:B------:R-:W-:Y:S01]  /*a7b0*/  SEL R140, R136, RZ, P5 ;  /* 0x000000ff888c7207 */ /* 0x000fe20002800000 */
[----:B------:R-:W-:Y:S01]  /*a7c0*/  FMUL.FTZ R139, R139, UR14 ;  /* 0x0000000e8b8b7c20 */ /* 0x000fe20008410000 */
[----:B------:R-:W-:-:S02]  /*a7d0*/  LOP3.LUT P5, RZ, R23, 0xff00, RZ, 0xc0, !PT ;  /* 0x0000ff0017ff7812 */ /* 0x000fc400078ac0ff */
[----:B------:R-:W-:Y:S02]  /*a7e0*/  SEL R136, R136, RZ, P4 ;  /* 0x000000ff88887207 */ /* 0x000fe40002000000 */
[C---:B------:R-:W-:Y:S02]  /*a7f0*/  LOP3.LUT P6, RZ, R24.reuse, 0xff00, RZ, 0xc0, !PT ;  /* 0x0000ff0018ff7812 */ /* 0x040fe400078cc0ff */
[----:B------:R-:W-:Y:S02]  /*a800*/  LOP3.LUT P4, RZ, R24, 0xff0000, RZ, 0xc0, !PT ;  /* 0x00ff000018ff7812 */ /* 0x000fe4000788c0ff */
[C---:B------:R-:W-:Y:S02]  /*a810*/  SEL R137, R138.reuse, RZ, P5 ;  /* 0x000000ff8a897207 */ /* 0x040fe40002800000 */
[----:B------:R-:W-:Y:S02]  /*a820*/  SEL R141, R138, RZ, P6 ;  /* 0x000000ff8a8d7207 */ /* 0x000fe40003000000 */
[----:B------:R-:W-:-:S02]  /*a830*/  ISETP.GE.U32.AND P5, PT, R24, 0x1000000, PT ;  /* 0x010000001800780c */ /* 0x000fc40003fa6070 */
[C---:B------:R-:W-:Y:S02]  /*a840*/  SEL R142, R146.reuse, RZ, P4 ;  /* 0x000000ff928e7207 */ /* 0x040fe40002000000 */
[C---:B------:R-:W-:Y:S02]  /*a850*/  LOP3.LUT P6, RZ, R23.reuse, 0xff0000, RZ, 0xc0, !PT ;  /* 0x00ff000017ff7812 */ /* 0x040fe400078cc0ff */
[----:B------:R-:W-:Y:S02]  /*a860*/  ISETP.GE.U32.AND P4, PT, R23, 0x1000000, PT ;  /* 0x010000001700780c */ /* 0x000fe40003f86070 */
[C---:B------:R-:W-:Y:S02]  /*a870*/  SEL R143, R139.reuse, RZ, P5 ;  /* 0x000000ff8b8f7207 */ /* 0x040fe40002800000 */
[----:B------:R-:W-:Y:S02]  /*a880*/  SEL R138, R146, RZ, P6 ;  /* 0x000000ff928a7207 */ /* 0x000fe40003000000 */
[----:B------:R-:W-:Y:S01]  /*a890*/  SEL R139, R139, RZ, P4 ;  /* 0x000000ff8b8b7207 */ /* 0x000fe20002000000 */
[----:B------:R-:W-:Y:S06]  /*a8a0*/  BRA `(.L_x_5021) ;  /* 0x0000000400b87947 */ /* 0x000fec0003800000 */
.L_x_5018:
        /* <DEDUP_REMOVED lines=21> */
[----:B------:R-:W-:Y:S01]  /*aa00*/  FMUL.FTZ R141, R133, UR14 ;  /* 0x0000000e858d7c20 */ /* 0x000fe20008410000 */
[----:B------:R-:W-:Y:S01]  /*aa10*/  FMUL.FTZ R143, R135, UR14 ;  /* 0x0000000e878f7c20 */ /* 0x000fe20008410000 */
[----:B------:R-:W-:Y:S01]  /*aa20*/  LOP3.LUT P5, RZ, R24, 0xff00, RZ, 0xc0, !PT ;  /* 0x0000ff0018ff7812 */ /* 0x000fe200078ac0ff */
[----:B------:R-:W-:Y:S01]  /*aa30*/  FMUL.FTZ R142, R134, UR14 ;  /* 0x0000000e868e7c20 */ /* 0x000fe20008410000 */
[----:B------:R-:W-:-:S02]  /*aa40*/  SEL R140, R140, RZ, P6 ;  /* 0x000000ff8c8c7207 */ /* 0x000fc40003000000 */
[C---:B------:R-:W-:Y:S02]  /*aa50*/  LOP3.LUT P4, RZ, R24.reuse, 0xff0000, RZ, 0xc0, !PT ;  /* 0x00ff000018ff7812 */ /* 0x040fe4000788c0ff */
[----:B------:R-:W-:Y:S02]  /*aa60*/  ISETP.GE.U32.AND P6, PT, R24, 0x1000000, PT ;  /* 0x010000001800780c */ /* 0x000fe40003fc6070 */
[----:B------:R-:W-:Y:S02]  /*aa70*/  SEL R141, R141, RZ, P5 ;  /* 0x000000ff8d8d7207 */ /* 0x000fe40002800000 */
[----:B------:R-:W-:Y:S02]  /*aa80*/  SEL R142, R142, RZ, P4 ;  /* 0x000000ff8e8e7207 */ /* 0x000fe40002000000 */
[----:B------:R-:W-:Y:S01]  /*aa90*/  SEL R143, R143, RZ, P6 ;  /* 0x000000ff8f8f7207 */ /* 0x000fe20003000000 */
[----:B------:R-:W-:Y:S06]  /*aaa0*/  BRA `(.L_x_5021) ;  /* 0x0000000400387947 */ /* 0x000fec0003800000 */
.L_x_5024:
        /* <DEDUP_REMOVED lines=9> */
[----:B------:R-:W-:Y:S01]  /*ab40*/  ISETP.GE.U32.AND P6, PT, R24, 0x1000000, PT ;  /* 0x010000001800780c */ /* 0x000fe20003fc6070 */
[C---:B------:R-:W-:Y:S01]  /*ab50*/  FFMA.FTZ R141, R153.reuse, R141, R128 ;  /* 0x0000008d998d7223 */ /* 0x040fe20000010080 */
[C---:B------:R-:W-:Y:S01]  /*ab60*/  FFMA.FTZ R140, R153.reuse, R140, R129 ;  /* 0x0000008c998c7223 */ /* 0x040fe20000010081 */
[----:B------:R-:W-:Y:S01]  /*ab70*/  FMUL.FTZ R142, R142, UR14 ;  /* 0x0000000e8e8e7c20 */ /* 0x000fe20008410000 */
[----:B------:R-:W-:Y:S01]  /*ab80*/  FFMA.FTZ R153, R153, R143, R130 ;  /* 0x0000008f99997223 */ /* 0x000fe20000010082 */
[----:B------:R-:W-:Y:S01]  /*ab90*/  FMUL.FTZ R141, R141, UR14 ;  /* 0x0000000e8d8d7c20 */ /* 0x000fe20008410000 */
[----:B------:R-:W-:-:S02]  /*aba0*/  LOP3.LUT P4, RZ, R24, 0xff, RZ, 0xc0, !PT ;  /* 0x000000ff18ff7812 */ /* 0x000fc4000788c0ff */
[----:B------:R-:W-:Y:S01]  /*abb0*/  SEL R143, R142, RZ, P6 ;  /* 0x000000ff8e8f7207 */ /* 0x000fe20003000000 */
[----:B------:R-:W-:Y:S01]  /*abc0*/  FMUL.FTZ R142, R140, UR14 ;  /* 0x0000000e8c8e7c20 */ /* 0x000fe20008410000 */
[C---:B------:R-:W-:Y:S01]  /*abd0*/  LOP3.LUT P5, RZ, R24.reuse, 0xff00, RZ, 0xc0, !PT ;  /* 0x0000ff0018ff7812 */ /* 0x040fe200078ac0ff */
[----:B------:R-:W-:Y:S01]  /*abe0*/  FMUL.FTZ R153, R153, UR14 ;  /* 0x0000000e99997c20 */ /* 0x000fe20008410000 */
[----:B------:R-:W-:Y:S02]  /*abf0*/  LOP3.LUT P6, RZ, R24, 0xff0000, RZ, 0xc0, !PT ;  /* 0x00ff000018ff7812 */ /* 0x000fe400078cc0ff */
[----:B------:R-:W-:Y:S02]  /*ac00*/  SEL R140, R141, RZ, P4 ;  /* 0x000000ff8d8c7207 */ /* 0x000fe40002000000 */
[----:B------:R-:W-:Y:S02]  /*ac10*/  SEL R141, R142, RZ, P5 ;  /* 0x000000ff8e8d7207 */ /* 0x000fe40002800000 */
[----:B------:R-:W-:Y:S01]  /*ac20*/  SEL R142, R153, RZ, P6 ;  /* 0x000000ff998e7207 */ /* 0x000fe20003000000 */
[----:B------:R-:W-:Y:S06]  /*ac30*/  BRA `(.L_x_5021) ;  /* 0x0000000000d47947 */ /* 0x000fec0003800000 */
.L_x_5023:
        /* <DEDUP_REMOVED lines=29> */
.L_x_5025:
[-CC-:B------:R-:W-:Y:S01]  /*ae10*/  FFMA.FTZ R143, R186, R146.reuse, R147.reuse ;  /* 0x00000092ba8f7223 */ /* 0x180fe20000010093 */
[-CC-:B------:R-:W-:Y:S01]  /*ae20*/  FFMA.FTZ R140, R27, R146.reuse, R147.reuse ;  /* 0x000000921b8c7223 */ /* 0x180fe20000010093 */
[-CC-:B------:R-:W-:Y:S01]  /*ae30*/  FFMA.FTZ R141, R154, R146.reuse, R147.reuse ;  /* 0x000000929a8d7223 */ /* 0x180fe20000010093 */
[----:B------:R-:W-:Y:S01]  /*ae40*/  FFMA.FTZ R146, R171, R146, R147 ;  /* 0x00000092ab927223 */ /* 0x000fe20000010093 */
[----:B------:R-:W-:Y:S01]  /*ae50*/  FADD.FTZ R142, R184, -R143 ;  /* 0x8000008fb88e7221 */ /* 0x000fe20000010000 */
[----:B------:R-:W-:Y:S01]  /*ae60*/  FADD.FTZ R140, R25, -R140 ;  /* 0x8000008c198c7221 */ /* 0x000fe20000010000 */
[----:B------:R-:W-:Y:S01]  /*ae70*/  ISETP.GE.U32.AND P6, PT, R24, 0x1000000, PT ;  /* 0x010000001800780c */ /* 0x000fe20003fc6070 */
[----:B------:R-:W-:Y:S01]  /*ae80*/  FADD.FTZ R146, R169, -R146 ;  /* 0x80000092a9927221 */ /* 0x000fe20000010000 */
[C---:B-----5:R-:W-:Y:S01]  /*ae90*/  FMUL.FTZ R143, R153.reuse, R142 ;  /* 0x0000008e998f7220 */ /* 0x060fe20000410000 */
[----:B------:R-:W-:Y:S01]  /*aea0*/  FADD.FTZ R142, R152, -R141 ;  /* 0x8000008d988e7221 */ /* 0x000fe20000010000 */
[C---:B------:R-:W-:Y:S01]  /*aeb0*/  FMUL.FTZ R140, R153.reuse, R140 ;  /* 0x0000008c998c7220 */ /* 0x040fe20000410000 */
[----:B------:R-:W-:Y:S01]  /*aec0*/  FMUL.FTZ R146, R153, R146 ;  /* 0x0000009299927220 */ /* 0x000fe20000410000 */
[----:B------:R-:W-:Y:S01]  /*aed0*/  FMUL.FTZ R143, R143, UR14 ;  /* 0x0000000e8f8f7c20 */ /* 0x000fe20008410000 */
[----:B------:R-:W-:Y:S01]  /*aee0*/  FMUL.FTZ R142, R153, R142 ;  /* 0x0000008e998e7220 */ /* 0x000fe20000410000 */
[----:B------:R-:W-:Y:S01]  /*aef0*/  LOP3.LUT P5, RZ, R24, 0xff00, RZ, 0xc0, !PT ;  /* 0x0000ff0018ff7812 */ /* 0x000fe200078ac0ff */
[----:B------:R-:W-:Y:S01]  /*af00*/  FMUL.FTZ R140, R140, UR14 ;  /* 0x0000000e8c8c7c20 */ /* 0x000fe20008410000 */
[----:B------:R-:W-:Y:S01]  /*af10*/  FMUL.FTZ R146, R146, UR14 ;  /* 0x0000000e92927c20 */ /* 0x000fe20008410000 */
[----:B------:R-:W-:Y:S01]  /*af20*/  FMUL.FTZ R142, R142, UR14 ;  /* 0x0000000e8e8e7c20 */ /* 0x000fe20008410000 */
[----:B------:R-:W-:-:S02]  /*af30*/  SEL R143, R143, RZ, P6 ;  /* 0x000000ff8f8f7207 */ /* 0x000fc40003000000 */
[C---:B------:R-:W-:Y:S02]  /*af40*/  LOP3.LUT P4, RZ, R24.reuse, 0xff, RZ, 0xc0, !PT ;  /* 0x000000ff18ff7812 */ /* 0x040fe4000788c0ff */
[----:B------:R-:W-:Y:S02]  /*af50*/  LOP3.LUT P6, RZ, R24, 0xff0000, RZ, 0xc0, !PT ;  /* 0x00ff000018ff7812 */ /* 0x000fe400078cc0ff */
[----:B------:R-:W-:Y:S02]  /*af60*/  SEL R141, R142, RZ, P5 ;  /* 0x000000ff8e8d7207 */ /* 0x000fe40002800000 */
[----:B------:R-:W-:Y:S02]  /*af70*/  SEL R140, R140, RZ, P4 ;  /* 0x000000ff8c8c7207 */ /* 0x000fe40002000000 */
[----:B------:R-:W-:-:S07]  /*af80*/  SEL R142, R146, RZ, P6 ;  /* 0x000000ff928e7207 */ /* 0x000fce0003000000 */
.L_x_5021:
        /* <DEDUP_REMOVED lines=9> */
.L_x_5017:
[----:B------:R-:W-:Y:S05]  /*b020*/  BSYNC.RECONVERGENT B1 ;  /* 0x0000000000017941 */ /* 0x000fea0003800200 */
.L_x_5016:
[----:B01-34-:R-:W0:Y:S02]  /*b030*/  LDC.64 R140, c[0x0][0x380] ;  /* 0x0000e000ff8c7b82 */ /* 0x01be240000000a00 */
[----:B0-----:R-:W-:-:S04]  /*b040*/  LEA R8, R140, R8, 0x2 ;  /* 0x000000088c087211 */ /* 0x001fc800078e10ff */
[----:B------:R-:W-:-:S13]  /*b050*/  ISETP.GE.AND P2, PT, R8, R141, PT ;  /* 0x0000008d0800720c */ /* 0x000fda0003f46270 */
[----:B------:R-:W-:Y:S05]  /*b060*/  @!P2 BRA `(.L_x_5026) ;  /* 0xffffff5800aca947 */ /* 0x000fea000383ffff */
.L_x_4928:
[----:B------:R-:W-:Y:S05]  /*b070*/  BSYNC B0 ;  /* 0x0000000000007941 */ /* 0x000fea0003800000 */
.L_x_4927:
[----:B-----5:R-:W0:Y:S01]  /*b080*/  S2R R5, SR_CgaCtaId ;  /* 0x0000000000057919 */ /* 0x020e220000008800 */
[C---:B------:R-:W-:Y:S01]  /*b090*/  SHF.L.U32 R2, R12.reuse, 0x7, RZ ;  /* 0x000000070c027819 */ /* 0x040fe200000006ff */
[----:B------:R-:W-:Y:S05]  /*b0a0*/  WARPSYNC.ALL ;  /* 0x0000000000007948 */ /* 0x000fea0003800000 */
[----:B------:R-:W-:Y:S01]  /*b0b0*/  SHF.L.U32 R0, R12, 0x4, RZ ;  /* 0x000000040c007819 */ /* 0x000fe200000006ff */
[----:B------:R-:W1:Y:S01]  /*b0c0*/  LDCU.128 UR16, c[0x0][0x440] ;  /* 0x00008800ff1077ac */ /* 0x000e620008000c00 */
[----:B------:R-:W-:Y:S01]  /*b0d0*/  MOV R4, 0x400 ;  /* 0x0000040000047802 */ /* 0x000fe20000000f00 */
[----:B------:R-:W-:Y:S01]  /*b0e0*/  IMAD R43, R11, UR7, RZ ;  /* 0x000000070b2b7c24 */ /* 0x000fe2000f8e02ff */
[----:B------:R-:W-:-:S02]  /*b0f0*/  LOP3.LUT R3, R2, 0x3000, RZ, 0xc0, !PT ;  /* 0x0000300002037812 */ /* 0x000fc400078ec0ff */
[----:B------:R-:W-:Y:S02]  /*b100*/  LOP3.LUT R40, R12, 0x7f, RZ, 0x3c, !PT ;  /* 0x0000007f0c287812 */ /* 0x000fe400078e3cff */
[----:B------:R-:W-:Y:S02]  /*b110*/  LOP3.LUT R0, R3, 0x1f0, R0, 0xf8, !PT ;  /* 0x000001f003007812 */ /* 0x000fe400078ef800 */
[----:B------:R-:W-:-:S04]  /*b120*/  IADD3 R40, PT, PT, R40, R11, RZ ;  /* 0x0000000b28287210 */ /* 0x000fc80007ffe0ff */
[C---:B------:R-:W-:Y:S02]  /*b130*/  ISETP.GE.U32.AND P5, PT, R40.reuse, 0x80, PT ;  /* 0x000000802800780c */ /* 0x040fe40003fa6070 */
[C---:B------:R-:W-:Y:S02]  /*b140*/  ISETP.GE.U32.AND P4, PT, R40.reuse, 0x180, PT ;  /* 0x000001802800780c */ /* 0x040fe40003f86070 */
[C---:B------:R-:W-:Y:S02]  /*b150*/  ISETP.GE.U32.AND P3, PT, R40.reuse, 0x200, PT ;  /* 0x000002002800780c */ /* 0x040fe40003f66070 */
[----:B------:R-:W-:Y:S02]  /*b160*/  ISETP.GE.U32.AND P2, PT, R40, 0x280, PT ;  /* 0x000002802800780c */ /* 0x000fe40003f46070 */
[----:B0-----:R-:W-:-:S04]  /*b170*/  LEA R5, R5, R4, 0x18 ;  /* 0x0000000405057211 */ /* 0x001fc800078ec0ff */
[-C--:B------:R-:W-:Y:S02]  /*b180*/  IADD3 R0, PT, PT, R0, R5.reuse, RZ ;  /* 0x0000000500007210 */ /* 0x080fe40007ffe0ff */
[----:B------:R-:W-:Y:S02]  /*b190*/  LEA R6, R12, R5, 0x2 ;  /* 0x000000050c067211 */ /* 0x000fe400078e10ff */
[----:B------:R-:W-:Y:S01]  /*b1a0*/  IADD3 R12, P0, PT, R43, R12, RZ ;  /* 0x0000000c2b0c7210 */ /* 0x000fe20007f1e0ff */
[----:B------:R-:W-:Y:S03]  /*b1b0*/  STS.128 [R0], R76 ;  /* 0x0000004c00007388 */ /* 0x000fe60000000c00 */
[----:B------:R-:W-:Y:S01]  /*b1c0*/  IADD3.X R45, PT, PT, RZ, RZ, RZ, P0, !PT ;  /* 0x000000ffff2d7210 */ /* 0x000fe200007fe4ff */
[----:B------:R-:W-:Y:S01]  /*b1d0*/  STS.128 [R0+0x200], R72 ;  /* 0x0002004800007388 */ /* 0x000fe20000000c00 */
[----:B------:R-:W-:-:S02]  /*b1e0*/  SHF.L.U32 R44, R12, 0x2, RZ ;  /* 0x000000020c2c7819 */ /* 0x000fc400000006ff */
[----:B------:R-:W-:Y:S01]  /*b1f0*/  SHF.L.U64.HI R45, R12, 0x2, R45 ;  /* 0x000000020c2d7819 */ /* 0x000fe2000001022d */
[----:B------:R-:W-:Y:S01]  /*b200*/  STS.128 [R0+0x400], R68 ;  /* 0x0004004400007388 */ /* 0x000fe20000000c00 */
[C---:B-1----:R-:W-:Y:S02]  /*b210*/  IADD3 R46, P0, PT, R44.reuse, UR18, RZ ;  /* 0x000000122c2e7c10 */ /* 0x042fe4000ff1e0ff */
[----:B------:R-:W-:Y:S01]  /*b220*/  IADD3 R44, P1, PT, R44, UR16, RZ ;  /* 0x000000102c2c7c10 */ /* 0x000fe2000ff3e0ff */
[----:B------:R-:W-:Y:S01]  /*b230*/  STS.128 [R0+0x600], R64 ;  /* 0x0006004000007388 */ /* 0x000fe20000000c00 */
[C---:B------:R-:W-:Y:S02]  /*b240*/  IADD3.X R47, PT, PT, R45.reuse, UR19, RZ, P0, !PT ;  /* 0x000000132d2f7c10 */ /* 0x040fe400087fe4ff */
[----:B------:R-:W-:Y:S01]  /*b250*/  ISETP.GE.U32.AND P0, PT, R40, 0x100, PT ;  /* 0x000001002800780c */ /* 0x000fe20003f06070 */
[----:B------:R-:W-:Y:S01]  /*b260*/  STS.128 [R0+0x800], R60 ;  /* 0x0008003c00007388 */ /* 0x000fe20000000c00 */
[----:B------:R-:W-:-:S03]  /*b270*/  IADD3.X R45, PT, PT, R45, UR17, RZ, P1, !PT ;  /* 0x000000112d2d7c10 */ /* 0x000fc60008ffe4ff */
        /* <DEDUP_REMOVED lines=104> */
[----:B------:R-:W-:Y:S04]  /*b900*/  LDS R41, [R6+0x3400] ;  /* 0x0034000006297984 */ /* 0x000fe80000000800 */
[----:B------:R-:W3:Y:S01]  /*b910*/  LDS R43, [R6+0x3600] ;  /* 0x00360000062b7984 */ /* 0x000ee20000000800 */
[----:B------:R-:W-:Y:S01]  /*b920*/  FADD.FTZ R12, RZ, R12 ;  /* 0x0000000cff0c7221 */ /* 0x000fe20000010000 */
[----:B--2---:R-:W-:Y:S02]  /*b930*/  @P5 MOV R2, R44 ;  /* 0x0000002c00025202 */ /* 0x004fe40000000f00 */
[----:B------:R-:W2:Y:S01]  /*b940*/  LDS R23, [R6+0x2800] ;  /* 0x0028000006177984 */ /* 0x000ea20000000800 */
[-C--:B------:R-:W-:Y:S01]  /*b950*/  @P5 MOV R3, R45.reuse ;  /* 0x0000002d00035202 */ /* 0x080fe20000000f00 */
[----:B------:R-:W-:Y:S01]  /*b960*/  FADD.FTZ R12, R12, R17 ;  /* 0x000000110c0c7221 */ /* 0x000fe20000010000 */
[----:B------:R-:W-:Y:S01]  /*b970*/  @P5 IADD3 R44, P6, PT, R44, 0x200, RZ ;  /* 0x000002002c2c5810 */ /* 0x000fe20007fde0ff */
[----:B------:R-:W4:Y:S02]  /*b980*/  LDS R27, [R6+0x3800] ;  /* 0x00380000061b7984 */ /* 0x000f240000000800 */
[----:B------:R-:W-:Y:S01]  /*b990*/  FADD.FTZ R12, R12, R21 ;  /* 0x000000150c0c7221 */ /* 0x000fe20000010000 */
[----:B------:R-:W-:Y:S01]  /*b9a0*/  @P5 IADD3.X R45, PT, PT, RZ, R45, RZ, P6, !PT ;  /* 0x0000002dff2d5210 */ /* 0x000fe200037fe4ff */
[----:B------:R1:W-:Y:S01]  /*b9b0*/  @P5 STG.E desc[UR8][R2.64], R29 ;  /* 0x0000001d02005986 */ /* 0x0003e2000c101908 */
[----:B------:R-:W-:-:S02]  /*b9c0*/  @P0 MOV R4, R44 ;  /* 0x0000002c00040202 */ /* 0x000fc40000000f00 */
[----:B------:R-:W-:Y:S01]  /*b9d0*/  @P0 MOV R5, R45 ;  /* 0x0000002d00050202 */ /* 0x000fe20000000f00 */
[----:B------:R-:W4:Y:S01]  /*b9e0*/  LDS R29, [R6+0x1200] ;  /* 0x00120000061d7984 */ /* 0x000f220000000800 */
[----:B------:R-:W-:Y:S01]  /*b9f0*/  ISETP.GE.U32.AND P5, PT, R40, 0x380, PT ;  /* 0x000003802800780c */ /* 0x000fe20003fa6070 */
[----:B0-----:R-:W-:Y:S02]  /*ba00*/  FADD.FTZ R16, RZ, R16 ;  /* 0x00000010ff107221 */ /* 0x001fe40000010000 */
[----:B------:R-:W0:Y:S02]  /*ba10*/  LDS R8, [R6+0xc00] ;  /* 0x000c000006087984 */ /* 0x000e240000000800 */
[----:B-1----:R-:W-:Y:S01]  /*ba20*/  FADD.FTZ R16, R16, R19 ;  /* 0x0000001310107221 */ /* 0x002fe20000010000 */
[----:B------:R-:W-:Y:S01]  /*ba30*/  @P0 MOV R2, R46 ;  /* 0x0000002e00020202 */ /* 0x000fe20000000f00 */
[----:B------:R-:W-:Y:S01]  /*ba40*/  LDS R25, [R6+0x2a00] ;  /* 0x002a000006197984 */ /* 0x000fe20000000800 */
[----:B------:R-:W-:-:S02]  /*ba50*/  @P0 IADD3 R46, P6, PT, R46, 0x200, RZ ;  /* 0x000002002e2e0810 */ /* 0x000fc40007fde0ff */
[-C--:B------:R-:W-:Y:S01]  /*ba60*/  @P0 MOV R3, R47.reuse ;  /* 0x0000002f00030202 */ /* 0x080fe20000000f00 */
[----:B------:R-:W1:Y:S01]  /*ba70*/  LDS R17, [R6+0x1c00] ;  /* 0x001c000006117984 */ /* 0x000e620000000800 */
[----:B------:R-:W-:Y:S02]  /*ba80*/  @P0 IADD3.X R47, PT, PT, RZ, R47, RZ, P6, !PT ;  /* 0x0000002fff2f0210 */ /* 0x000fe400037fe4ff */
[----:B------:R-:W-:Y:S01]  /*ba90*/  @P0 IADD3 R44, P6, PT, R44, 0x200, RZ ;  /* 0x000002002c2c0810 */ /* 0x000fe20007fde0ff */
[----:B------:R-:W1:Y:S03]  /*baa0*/  LDS R21, [R6+0x2c00] ;  /* 0x002c000006157984 */ /* 0x000e660000000800 */
[----:B------:R-:W-:Y:S01]  /*bab0*/  @P0 IADD3.X R45, PT, PT, RZ, R45, RZ, P6, !PT ;  /* 0x0000002dff2d0210 */ /* 0x000fe200037fe4ff */
[----:B------:R-:W-:Y:S01]  /*bac0*/  LDS R10, [R6+0x1e00] ;  /* 0x001e0000060a7984 */ /* 0x000fe20000000800 */
[----:B------:R-:W-:Y:S01]  /*bad0*/  ISETP.GE.U32.AND P6, PT, R40, 0x400, PT ;  /* 0x000004002800780c */ /* 0x000fe20003fc6070 */
[----:B---3--:R-:W-:-:S02]  /*bae0*/  FADD.FTZ R43, R12, R43 ;  /* 0x0000002b0c2b7221 */ /* 0x008fc40000010000 */
[----:B------:R-:W3:Y:S01]  /*baf0*/  LDS R40, [R6+0x1400] ;  /* 0x0014000006287984 */ /* 0x000ee20000000800 */
[----:B--2---:R-:W-:-:S03]  /*bb00*/  FADD.FTZ R16, R16, R23 ;  /* 0x0000001710107221 */ /* 0x004fc60000010000 */
[----:B------:R-:W-:Y:S01]  /*bb10*/  LDS R19, [R6+0x2e00] ;  /* 0x002e000006137984 */ /* 0x000fe20000000800 */
[----:B----4-:R-:W-:-:S03]  /*bb20*/  FADD.FTZ R27, R16, R27 ;  /* 0x0000001b101b7221 */ /* 0x010fc60000010000 */
[----:B------:R-:W-:Y:S01]  /*bb30*/  LDS R23, [R6+0x3e00] ;  /* 0x003e000006177984 */ /* 0x000fe20000000800 */
[----:B------:R-:W-:-:S03]  /*bb40*/  FADD.FTZ R0, R0, R29 ;  /* 0x0000001d00007221 */ /* 0x000fc60000010000 */
[----:B------:R-:W-:Y:S01]  /*bb50*/  LDS R29, [R6+0x3a00] ;  /* 0x003a0000061d7984 */ /* 0x000fe20000000800 */
[----:B------:R-:W-:Y:S01]  /*bb60*/  FADD.FTZ R0, R0, R37 ;  /* 0x0000002500007221 */ /* 0x000fe20000010000 */
[----:B0-----:R-:W-:Y:S02]  /*bb70*/  FADD.FTZ R8, RZ, R8 ;  /* 0x00000008ff087221 */ /* 0x001fe40000010000 */
[----:B------:R-:W0:Y:S01]  /*bb80*/  LDS R37, [R6+0x3c00] ;  /* 0x003c000006257984 */ /* 0x000e220000000800 */
[----:B------:R-:W-:-:S03]  /*bb90*/  FADD.FTZ R39, R0, R39 ;  /* 0x0000002700277221 */ /* 0x000fc60000010000 */
[----:B------:R-:W2:Y:S01]  /*bba0*/  LDS R0, [R6+0xa00] ;  /* 0x000a000006007984 */ /* 0x000ea20000000800 */
[----:B-1----:R-:W-:-:S03]  /*bbb0*/  FADD.FTZ R8, R8, R17 ;  /* 0x0000001108087221 */ /* 0x002fc60000010000 */
[----:B------:R1:W-:Y:S01]  /*bbc0*/  @P0 STG.E desc[UR8][R2.64], R39 ;  /* 0x0000002702000986 */ /* 0x0003e2000c101908 */
[----:B------:R-:W-:-:S03]  /*bbd0*/  FADD.FTZ R8, R8, R21 ;  /* 0x0000001508087221 */ /* 0x000fc60000010000 */
[----:B------:R-:W-:Y:S04]  /*bbe0*/  @P0 STG.E desc[UR8][R4.64], R7 ;  /* 0x0000000704000986 */ /* 0x000fe8000c101908 */
[----:B------:R-:W4:Y:S01]  /*bbf0*/  LDS R7, [R6+0xe00] ;  /* 0x000e000006077984 */ /* 0x000f220000000800 */
[----:B---3--:R-:W-:Y:S01]  /*bc00*/  FADD.FTZ R11, R11, R40 ;  /* 0x000000280b0b7221 */ /* 0x008fe20000010000 */
[----:B-1----:R-:W-:Y:S02]  /*bc10*/  @P4 MOV R2, R46 ;  /* 0x0000002e00024202 */ /* 0x002fe40000000f00 */
[-C--:B------:R-:W-:Y:S01]  /*bc20*/  @P4 MOV R3, R47.reuse ;  /* 0x0000002f00034202 */ /* 0x080fe20000000f00 */
[----:B------:R-:W-:Y:S01]  /*bc30*/  FADD.FTZ R42, R11, R42 ;  /* 0x0000002a0b2a7221 */ /* 0x000fe20000010000 */
[----:B------:R-:W-:Y:S01]  /*bc40*/  @P4 IADD3 R46, P0, PT, R46, 0x200, RZ ;  /* 0x000002002e2e4810 */ /* 0x000fe20007f1e0ff */
[----:B------:R-:W1:Y:S02]  /*bc50*/  LDS R11, [R6+0x1a00] ;  /* 0x001a0000060b7984 */ /* 0x000e640000000800 */
[----:B------:R-:W-:Y:S01]  /*bc60*/  FADD.FTZ R41, R42, R41 ;  /* 0x000000292a297221 */ /* 0x000fe20000010000 */
[----:B------:R-:W-:-:S04]  /*bc70*/  @P4 IADD3.X R47, PT, PT, RZ, R47, RZ, P0, !PT ;  /* 0x0000002fff2f4210 */ /* 0x000fc800007fe4ff */
[----:B------:R3:W-:Y:S01]  /*bc80*/  @P4 STG.E desc[UR8][R2.64], R41 ;  /* 0x0000002902004986 */ /* 0x0007e2000c101908 */
[----:B0-----:R-:W-:Y:S01]  /*bc90*/  FADD.FTZ R37, R8, R37 ;  /* 0x0000002508257221 */ /* 0x001fe20000010000 */
[----:B---3--:R-:W-:Y:S01]  /*bca0*/  @P4 MOV R2, R44 ;  /* 0x0000002c00024202 */ /* 0x008fe20000000f00 */
[----:B--2---:R-:W-:Y:S01]  /*bcb0*/  FADD.FTZ R0, RZ, R0 ;  /* 0x00000000ff007221 */ /* 0x004fe20000010000 */
[----:B------:R-:W-:Y:S02]  /*bcc0*/  @P4 MOV R3, R45 ;  /* 0x0000002d00034202 */ /* 0x000fe40000000f00 */
[----:B------:R-:W-:-:S03]  /*bcd0*/  @P4 IADD3 R44, P0, PT, R44, 0x200, RZ ;  /* 0x000002002c2c4810 */ /* 0x000fc60007f1e0ff */
[----:B------:R0:W-:Y:S01]  /*bce0*/  @P4 STG.E desc[UR8][R2.64], R31 ;  /* 0x0000001f02004986 */ /* 0x0001e2000c101908 */
[----:B------:R-:W-:Y:S01]  /*bcf0*/  @P4 IADD3.X R45, PT, PT, RZ, R45, RZ, P0, !PT ;  /* 0x0000002dff2d4210 */ /* 0x000fe200007fe4ff */
[----:B----4-:R-:W-:-:S04]  /*bd00*/  FADD.FTZ R7, RZ, R7 ;  /* 0x00000007ff077221 */ /* 0x010fc80000010000 */
[----:B------:R-:W-:Y:S01]  /*bd10*/  FADD.FTZ R10, R7, R10 ;  /* 0x0000000a070a7221 */ /* 0x000fe20000010000 */
[----:B0-----:R-:W-:-:S03]  /*bd20*/  @P3 MOV R2, R46 ;  /* 0x0000002e00023202 */ /* 0x001fc60000000f00 */
[----:B------:R-:W-:Y:S01]  /*bd30*/  FADD.FTZ R10, R10, R19 ;  /* 0x000000130a0a7221 */ /* 0x000fe20000010000 */
[-C--:B------:R-:W-:Y:S01]  /*bd40*/  @P3 MOV R3, R47.reuse ;  /* 0x0000002f00033202 */ /* 0x080fe20000000f00 */
[----:B-1----:R-:W-:Y:S01]  /*bd50*/  FADD.FTZ R0, R0, R11 ;  /* 0x0000000b00007221 */ /* 0x002fe20000010000 */
[----:B------:R-:W-:Y:S01]  /*bd60*/  @P3 IADD3 R46, P0, PT, R46, 0x200, RZ ;  /* 0x000002002e2e3810 */ /* 0x000fe20007f1e0ff */
[----:B------:R-:W-:Y:S02]  /*bd70*/  FADD.FTZ R23, R10, R23 ;  /* 0x000000170a177221 */ /* 0x000fe40000010000 */
[----:B------:R0:W-:Y:S01]  /*bd80*/  @P3 STG.E desc[UR8][R2.64], R43 ;  /* 0x0000002b02003986 */ /* 0x0001e2000c101908 */
[----:B------:R-:W-:Y:S01]  /*bd90*/  @P3 IADD3.X R47, PT, PT, RZ, R47, RZ, P0, !PT ;  /* 0x0000002fff2f3210 */ /* 0x000fe200007fe4ff */
[----:B------:R-:W-:-:S04]  /*bda0*/  FADD.FTZ R0, R0, R25 ;  /* 0x0000001900007221 */ /* 0x000fc80000010000 */
        /* <DEDUP_REMOVED lines=44> */
.L_x_4945:
        /* <DEDUP_REMOVED lines=8> */
.L_x_5028:
[----:B------:R-:W-:Y:S05]  /*c0f0*/  BSYNC B1 ;  /* 0x0000000000017941 */ /* 0x000fea0003800000 */
.L_x_5027:
        /* <DEDUP_REMOVED lines=8> */
.L_x_5029:
[----:B------:R-:W-:Y:S01]  /*c180*/  FADD.FTZ R140, R140, R207 ;  /* 0x000000cf8c8c7221 */ /* 0x000fe20000010000 */
[----:B------:R-:W-:-:S04]  /*c190*/  HFMA2 R208, -RZ, RZ, 0, 1.1920928955078125e-07 ;  /* 0x00000002ffd07431 */ /* 0x000fc800000001ff */
[----:B------:R-:W-:Y:S02]  /*c1a0*/  MOV R209, R140 ;  /* 0x0000008c00d17202 */ /* 0x000fe40000000f00 */
[----:B------:R-:W-:-:S07]  /*c1b0*/  MOV R141, R205 ;  /* 0x000000cd008d7202 */ /* 0x000fce0000000f00 */
[----:B------:R-:W-:Y:S05]  /*c1c0*/  WARPSYNC.COLLECTIVE R204, `(.L_x_5030) ;  /* 0x00000000cc087348 */ /* 0x000fea0003c00000 */
[----:B------:R0:W1:Y:S02]  /*c1d0*/  SHFL.BFLY P6, R205, R209, R208, R211 ;  /* 0x0c0000d0d1cd7389 */ /* 0x00006400000c00d3 */
[----:B01----:R-:W-:Y:S05]  /*c1e0*/  ENDCOLLECTIVE ;  /* 0x000000000000791b */ /* 0x003fea0003800000 */
.L_x_5030:
[----:B------:R-:W-:-:S05]  /*c1f0*/  FADD.FTZ R141, R141, R206 ;  /* 0x000000ce8d8d7221 */ /* 0x000fca0000010000 */
[----:B------:R-:W-:Y:S02]  /*c200*/  MOV R209, R141 ;  /* 0x0000008d00d17202 */ /* 0x000fe40000000f00 */
[----:B------:R-:W-:-:S07]  /*c210*/  MOV R143, R205 ;  /* 0x000000cd008f7202 */ /* 0x000fce0000000f00 */
[----:B------:R-:W-:Y:S05]  /*c220*/  WARPSYNC.COLLECTIVE R204, `(.L_x_5031) ;  /* 0x00000000cc087348 */ /* 0x000fea0003c00000 */
[----:B------:R0:W1:Y:S02]  /*c230*/  SHFL.BFLY P6, R205, R209, R208, R211 ;  /* 0x0c0000d0d1cd7389 */ /* 0x00006400000c00d3 */
[----:B01----:R-:W-:Y:S05]  /*c240*/  ENDCOLLECTIVE ;  /* 0x000000000000791b */ /* 0x003fea0003800000 */
.L_x_5031:
[----:B------:R-:W-:Y:S01]  /*c250*/  FADD.FTZ R143, R140, R143 ;  /* 0x0000008f8c8f7221 */ /* 0x000fe20000010000 */
[----:B------:R-:W-:-:S04]  /*c260*/  HFMA2 R208, -RZ, RZ, 0, 2.384185791015625e-07 ;  /* 0x00000004ffd07431 */ /* 0x000fc800000001ff */
[----:B------:R-:W-:Y:S02]  /*c270*/  MOV R209, R143 ;  /* 0x0000008f00d17202 */ /* 0x000fe40000000f00 */
[----:B------:R-:W-:-:S07]  /*c280*/  MOV R142, R205 ;  /* 0x000000cd008e7202 */ /* 0x000fce0000000f00 */
[----:B------:R-:W-:Y:S05]  /*c290*/  WARPSYNC.COLLECTIVE R204, `(.L_x_5032) ;  /* 0x00000000cc087348 */ /* 0x000fea0003c00000 */
[----:B------:R0:W1:Y:S02]  /*c2a0*/  SHFL.BFLY P6, R205, R209, R208, R211 ;  /* 0x0c0000d0d1cd7389 */ /* 0x00006400000c00d3 */
[----:B01----:R-:W-:Y:S05]  /*c2b0*/  ENDCOLLECTIVE ;  /* 0x000000000000791b */ /* 0x003fea0003800000 */
.L_x_5032:
[----:B------:R-:W-:-:S05]  /*c2c0*/  FADD.FTZ R142, R141, R142 ;  /* 0x0000008e8d8e7221 */ /* 0x000fca0000010000 */
[----:B------:R-:W-:Y:S02]  /*c2d0*/  MOV R209, R142 ;  /* 0x0000008e00d17202 */ /* 0x000fe40000000f00 */
[----:B------:R-:W-:-:S07]  /*c2e0*/  MOV R144, R205 ;  /* 0x000000cd00907202 */ /* 0x000fce0000000f00 */
[----:B------:R-:W-:Y:S05]  /*c2f0*/  WARPSYNC.COLLECTIVE R204, `(.L_x_5033) ;  /* 0x00000000cc087348 */ /* 0x000fea0003c00000 */
[----:B------:R0:W1:Y:S02]  /*c300*/  SHFL.BFLY P6, R205, R209, R208, R211 ;  /* 0x0c0000d0d1cd7389 */ /* 0x00006400000c00d3 */
[----:B01----:R-:W-:Y:S05]  /*c310*/  ENDCOLLECTIVE ;  /* 0x000000000000791b */ /* 0x003fea0003800000 */
.L_x_5033:
[----:B------:R-:W-:Y:S01]  /*c320*/  FADD.FTZ R144, R143, R144 ;  /* 0x000000908f907221 */ /* 0x000fe20000010000 */
[----:B------:R-:W-:-:S04]  /*c330*/  HFMA2 R208, -RZ, RZ, 0, 4.76837158203125e-07 ;  /* 0x00000008ffd07431 */ /* 0x000fc800000001ff */
[----:B------:R-:W-:Y:S02]  /*c340*/  MOV R209, R144 ;  /* 0x0000009000d17202 */ /* 0x000fe40000000f00 */
[----:B------:R-:W-:-:S07]  /*c350*/  MOV R145, R205 ;  /* 0x000000cd00917202 */ /* 0x000fce0000000f00 */
[----:B------:R-:W-:Y:S05]  /*c360*/  WARPSYNC.COLLECTIVE R204, `(.L_x_5034) ;  /* 0x00000000cc087348 */ /* 0x000fea0003c00000 */
[----:B------:R0:W1:Y:S02]  /*c370*/  SHFL.BFLY P6, R205, R209, R208, R211 ;  /* 0x0c0000d0d1cd7389 */ /* 0x00006400000c00d3 */
[----:B01----:R-:W-:Y:S05]  /*c380*/  ENDCOLLECTIVE ;  /* 0x000000000000791b */ /* 0x003fea0003800000 */
.L_x_5034:
[----:B------:R-:W-:-:S05]  /*c390*/  FADD.FTZ R145, R142, R145 ;  /* 0x000000918e917221 */ /* 0x000fca0000010000 */
[----:B------:R-:W-:Y:S02]  /*c3a0*/  MOV R209, R145 ;  /* 0x0000009100d17202 */ /* 0x000fe40000000f00 */
[----:B------:R-:W-:-:S07]  /*c3b0*/  MOV R147, R205 ;  /* 0x000000cd00937202 */ /* 0x000fce0000000f00 */
[----:B------:R-:W-:Y:S05]  /*c3c0*/  WARPSYNC.COLLECTIVE R204, `(.L_x_5035) ;  /* 0x00000000cc087348 */ /* 0x000fea0003c00000 */
[----:B------:R0:W1:Y:S02]  /*c3d0*/  SHFL.BFLY P6, R205, R209, R208, R211 ;  /* 0x0c0000d0d1cd7389 */ /* 0x00006400000c00d3 */
[----:B01----:R-:W-:Y:S05]  /*c3e0*/  ENDCOLLECTIVE ;  /* 0x000000000000791b */ /* 0x003fea0003800000 */
.L_x_5035:
[----:B------:R-:W-:Y:S01]  /*c3f0*/  FADD.FTZ R147, R144, R147 ;  /* 0x0000009390937221 */ /* 0x000fe20000010000 */
[----:B------:R-:W-:-:S04]  /*c400*/  HFMA2 R208, -RZ, RZ, 0, 9.5367431640625e-07 ;  /* 0x00000010ffd07431 */ /* 0x000fc800000001ff */
[----:B------:R-:W-:Y:S02]  /*c410*/  MOV R209, R147 ;  /* 0x0000009300d17202 */ /* 0x000fe40000000f00 */
[----:B------:R-:W-:-:S07]  /*c420*/  MOV R146, R205 ;  /* 0x000000cd00927202 */ /* 0x000fce0000000f00 */
[----:B------:R-:W-:Y:S05]  /*c430*/  WARPSYNC.COLLECTIVE R204, `(.L_x_5036) ;  /* 0x00000000cc087348 */ /* 0x000fea0003c00000 */
[----:B------:R0:W1:Y:S02]  /*c440*/  SHFL.BFLY P6, R205, R209, R208, R211 ;  /* 0x0c0000d0d1cd7389 */ /* 0x00006400000c00d3 */
[----:B01----:R-:W-:Y:S05]  /*c450*/  ENDCOLLECTIVE ;  /* 0x000000000000791b */ /* 0x003fea0003800000 */
.L_x_5036:
[----:B------:R-:W-:-:S05]  /*c460*/  FADD.FTZ R146, R145, R146 ;  /* 0x0000009291927221 */ /* 0x000fca0000010000 */
[----:B------:R-:W-:Y:S02]  /*c470*/  MOV R209, R146 ;  /* 0x0000009200d17202 */ /* 0x000fe40000000f00 */
[----:B------:R-:W-:-:S07]  /*c480*/  MOV R140, R205 ;  /* 0x000000cd008c7202 */ /* 0x000fce0000000f00 */
[----:B------:R-:W-:Y:S05]  /*c490*/  WARPSYNC.COLLECTIVE R204, `(.L_x_5037) ;  /* 0x00000000cc087348 */ /* 0x000fea0003c00000 */
[----:B------:R0:W1:Y:S02]  /*c4a0*/  SHFL.BFLY P6, R205, R209, R208, R211 ;  /* 0x0c0000d0d1cd7389 */ /* 0x00006400000c00d3 */
[----:B01----:R-:W-:Y:S05]  /*c4b0*/  ENDCOLLECTIVE ;  /* 0x000000000000791b */ /* 0x003fea0003800000 */
.L_x_5037:
[----:B------:R-:W-:Y:S01]  /*c4c0*/  MOV R141, R205 ;  /* 0x000000cd008d7202 */ /* 0x000fe20000000f00 */
[----:B------:R-:W-:Y:S06]  /*c4d0*/  BRA `(.L_x_5038) ;  /* 0xffffff6400247947 */ /* 0x000fec000383ffff */
.L_x_5039:
        /* <DEDUP_REMOVED lines=10> */
.L_x_6114:


//--------------------- .text._ZN10layer_norm22ln_bwd_finalize_kernelINS_22Kernel_traits_finalizeILj1024E6__halfffffjLb0ELj1024ELj4ENS_18Kernel_traits_baseILj1024ES2_ffffjLj1024EEEEELb0ELb1EEEvNS_9BwdParamsE --------------------------
	.section	.text._ZN10layer_norm22ln_bwd_finalize_kernelINS_22Kernel_traits_finalizeILj1024E6__halfffffjLb0ELj1024ELj4ENS_18Kernel_traits_baseILj1024ES2_ffffjLj1024EEEEELb0ELb1EEEvNS_9BwdParamsE,"ax",@progbits
	.align	128
        .global         _ZN10layer_norm22ln_bwd_finalize_kernelINS_22Kernel_traits_finalizeILj1024E6__halfffffjLb0ELj1024ELj4ENS_18Kernel_traits_baseILj1024ES2_ffffjLj1024EEEEELb0ELb1EEEvNS_9BwdParamsE
        .type           _ZN10layer_norm22ln_bwd_finalize_kernelINS_22Kernel_traits_finalizeILj1024E6__halfffffjLb0ELj1024ELj4ENS_18Kernel_traits_baseILj1024ES2_ffffjLj1024EEEEELb0ELb1EEEvNS_9BwdParamsE,@function
        .size           _ZN10layer_norm22ln_bwd_finalize_kernelINS_22Kernel_traits_finalizeILj1024E6__halfffffjLb0ELj1024ELj4ENS_18Kernel_traits_baseILj1024ES2_ffffjLj1024EEEEELb0ELb1EEEvNS_9BwdParamsE,(.L_x_6115 - _ZN10layer_norm22ln_bwd_finalize_kernelINS_22Kernel_traits_finalizeILj1024E6__halfffffjLb0ELj1024ELj4ENS_18Kernel_traits_baseILj1024ES2_ffffjLj1024EEEEELb0ELb1EEEvNS_9BwdParamsE)
        .other          _ZN10layer_norm22ln_bwd_finalize_kernelINS_22Kernel_traits_finalizeILj1024E6__halfffffjLb0ELj1024ELj4ENS_18Kernel_traits_baseILj1024ES2_ffffjLj1024EEEEELb0ELb1EEEvNS_9BwdParamsE,@"STO_CUDA_ENTRY STV_DEFAULT"
_ZN10layer_norm22ln_bwd_finalize_kernelINS_22Kernel_traits_finalizeILj1024E6__halfffffjLb0ELj1024ELj4ENS_18Kernel_traits_baseILj1024ES2_ffffjLj1024EEEEELb0ELb1EEEvNS_9BwdParamsE:
.text._ZN10layer_norm22ln_bwd_finalize_kernelINS_22Kernel_traits_finalizeILj1024E6__halfffffjLb0ELj1024ELj4ENS_18Kernel_traits_baseILj1024ES2_ffffjLj1024EEEEELb0ELb1EEEvNS_9BwdParamsE:
        /* <DEDUP_REMOVED lines=77> */
.L_x_5044:
        /* <DEDUP_REMOVED lines=118> */
.L_x_5043:
[----:B------:R-:W-:Y:S05]  /*0c30*/  BSYNC.RECONVERGENT B1 ;  /* 0x0000000000017941 */ /* 0x000fea0003800200 */
.L_x_5042:
        /* <DEDUP_REMOVED lines=69> */
.L_x_5046:
[----:B------:R-:W-:Y:S05]  /*1090*/  BSYNC.RECONVERGENT B1 ;  /* 0x0000000000017941 */ /* 0x000fea0003800200 */
.L_x_5045:
        /* <DEDUP_REMOVED lines=38> */
.L_x_5048:
[----:B------:R-:W-:Y:S05]  /*1300*/  BSYNC.RECONVERGENT B1 ;  /* 0x0000000000017941 */ /* 0x000fea0003800200 */
.L_x_5047:
[----:B------:R-:W-:Y:S05]  /*1310*/  @!P1 BRA `(.L_x_5041) ;  /* 0x0000000000409947 */ /* 0x000fea0003800000 */
[----:B------:R-:W0:Y:S01]  /*1320*/  LDC R12, c[0x0][0x388] ;  /* 0x0000e200ff0c7b82 */ /* 0x000e220000000800 */
[----:B------:R-:W-:-:S07]  /*1330*/  IADD3 R0, PT, PT, -R0, RZ, RZ ;  /* 0x000000ff00007210 */ /* 0x000fce0007ffe1ff */
[----:B------:R-:W1:Y:S08]  /*1340*/  LDC.64 R8, c[0x0][0x440] ;  /* 0x00011000ff087b82 */ /* 0x000e700000000a00 */
[----:B------:R-:W2:Y:S01]  /*1350*/  LDC.64 R10, c[0x0][0x448] ;  /* 0x00011200ff0a7b82 */ /* 0x000ea20000000a00 */
[----:B0-----:R-:W-:-:S05]  /*1360*/  IMAD R2, R2, R12, R5 ;  /* 0x0000000c02027224 */ /* 0x001fca00078e0205 */
[----:B------:R-:W-:-:S07]  /*1370*/  IADD3 R13, PT, PT, R57, R2, RZ ;  /* 0x00000002390d7210 */ /* 0x000fce0007ffe0ff */
.L_x_5049:
        /* <DEDUP_REMOVED lines=10> */
.L_x_5041:
[----:B------:R-:W-:Y:S05]  /*1420*/  BSYNC.RECONVERGENT B0 ;  /* 0x0000000000007941 */ /* 0x000fea0003800200 */
.L_x_5040:
        /* <DEDUP_REMOVED lines=59> */
.L_x_5050:
        /* <DEDUP_REMOVED lines=10> */
.L_x_6115:


//--------------------- .text._ZN10layer_norm40ln_parallel_residual_bwd_finalize_kernelINS_22Kernel_traits_finalizeILj1024E6__halfffffjLb0ELj1024ELj4ENS_18Kernel_traits_baseILj1024ES2_ffffjLj1024EEEEELb1EEEvNS_9BwdParamsE --------------------------
	.section	.text._ZN10layer_norm40ln_parallel_residual_bwd_finalize_kernelINS_22Kernel_traits_finalizeILj1024E6__halfffffjLb0ELj1024ELj4ENS_18Kernel_traits_baseILj1024ES2_ffffjLj1024EEEEELb1EEEvNS_9BwdParamsE,"ax",@progbits
	.align	128
        .global         _ZN10layer_norm40ln_parallel_residual_bwd_finalize_kernelINS_22Kernel_traits_finalizeILj1024E6__halfffffjLb0ELj1024ELj4ENS_18Kernel_traits_baseILj1024ES2_ffffjLj1024EEEEELb1EEEvNS_9BwdParamsE
        .type           _ZN10layer_norm40ln_parallel_residual_bwd_finalize_kernelINS_22Kernel_traits_finalizeILj1024E6__halfffffjLb0ELj1024ELj4ENS_18Kernel_traits_baseILj1024ES2_ffffjLj1024EEEEELb1EEEvNS_9BwdParamsE,@function
        .size           _ZN10layer_norm40ln_parallel_residual_bwd_finalize_kernelINS_22Kernel_traits_finalizeILj1024E6__halfffffjLb0ELj1024ELj4ENS_18Kernel_traits_baseILj1024ES2_ffffjLj1024EEEEELb1EEEvNS_9BwdParamsE,(.L_x_6116 - _ZN10layer_norm40ln_parallel_residual_bwd_finalize_kernelINS_22Kernel_traits_finalizeILj1024E6__halfffffjLb0ELj1024ELj4ENS_18Kernel_traits_baseILj1024ES2_ffffjLj1024EEEEELb1EEEvNS_9BwdParamsE)
        .other          _ZN10layer_norm40ln_parallel_residual_bwd_finalize_kernelINS_22Kernel_traits_finalizeILj1024E6__halfffffjLb0ELj1024ELj4ENS_18Kernel_traits_baseILj1024ES2_ffffjLj1024EEEEELb1EEEvNS_9BwdParamsE,@"STO_CUDA_ENTRY STV_DEFAULT"
_ZN10layer_norm40ln_parallel_residual_bwd_finalize_kernelINS_22Kernel_traits_finalizeILj1024E6__halfffffjLb0ELj1024ELj4ENS_18Kernel_traits_baseILj1024ES2_ffffjLj1024EEEEELb1EEEvNS_9BwdParamsE:
.text._ZN10layer_norm40ln_parallel_residual_bwd_finalize_kernelINS_22Kernel_traits_finalizeILj1024E6__halfffffjLb0ELj1024ELj4ENS_18Kernel_traits_baseILj1024ES2_ffffjLj1024EEEEELb1EEEvNS_9BwdParamsE:
        /* <DEDUP_REMOVED lines=57> */
.L_x_5055:
        /* <DEDUP_REMOVED lines=112> */
.L_x_5054:
[----:B------:R-:W-:Y:S05]  /*0a90*/  BSYNC.RECONVERGENT B1 ;  /* 0x0000000000017941 */ /* 0x000fea0003800200 */
.L_x_5053:
        /* <DEDUP_REMOVED lines=67> */
.L_x_5057:
[----:B------:R-:W-:Y:S05]  /*0ed0*/  BSYNC.RECONVERGENT B1 ;  /* 0x0000000000017941 */ /* 0x000fea0003800200 */
.L_x_5056:
        /* <DEDUP_REMOVED lines=37> */
.L_x_5059:
[----:B------:R-:W-:Y:S05]  /*1130*/  BSYNC.RECONVERGENT B1 ;  /* 0x0000000000017941 */ /* 0x000fea0003800200 */
.L_x_5058:
        /* <DEDUP_REMOVED lines=19> */
.L_x_5052:
[----:B------:R-:W-:Y:S05]  /*1270*/  BSYNC.RECONVERGENT B0 ;  /* 0x0000000000007941 */ /* 0x000fea0003800200 */
.L_x_5051:
        /* <DEDUP_REMOVED lines=93> */
.L_x_5060:
        /* <DEDUP_REMOVED lines=11> */
.L_x_6116:


//--------------------- .text._ZN10layer_norm31ln_parallel_residual_bwd_kernelINS_13Kernel_traitsI6__halfffffjLj1024ELj1ELj4ELj1ELj16ENS_18Kernel_traits_baseILj1024ES2_ffffjLj128EEEEELb1ELb1ELb1EEEvNS_9BwdParamsE --------------------------
	.section	.text._ZN10layer_norm31ln_parallel_residual_bwd_kernelINS_13Kernel_traitsI6__halfffffjLj1024ELj1ELj4ELj1ELj16ENS_18Kernel_traits_baseILj1024ES2_ffffjLj128EEEEELb1ELb1ELb1EEEvNS_9BwdParamsE,"ax",@progbits
	.align	128
        .global         _ZN10layer_norm31ln_parallel_residual_bwd_kernelINS_13Kernel_traitsI6__halfffffjLj1024ELj1ELj4ELj1ELj16ENS_18Kernel_traits_baseILj1024ES2_ffffjLj128EEEEELb1ELb1ELb1EEEvNS_9BwdParamsE
        .type           _ZN10layer_norm31ln_parallel_residual_bwd_kernelINS_13Kernel_traitsI6__halfffffjLj1024ELj1ELj4ELj1ELj16ENS_18Kernel_traits_baseILj1024ES2_ffffjLj128EEEEELb1ELb1ELb1EEEvNS_9BwdParamsE,@function
        .size           _ZN10layer_norm31ln_parallel_residual_bwd_kernelINS_13Kernel_traitsI6__halfffffjLj1024ELj1ELj4ELj1ELj16ENS_18Kernel_traits_baseILj1024ES2_ffffjLj128EEEEELb1ELb1ELb1EEEvNS_9BwdParamsE,(.L_x_6117 - _ZN10layer_norm31ln_parallel_residual_bwd_kernelINS_13Kernel_traitsI6__halfffffjLj1024ELj1ELj4ELj1ELj16ENS_18Kernel_traits_baseILj1024ES2_ffffjLj128EEEEELb1ELb1ELb1EEEvNS_9BwdParamsE)
        .other          _ZN10layer_norm31ln_parallel_residual_bwd_kernelINS_13Kernel_traitsI6__halfffffjLj1024ELj1ELj4ELj1ELj16ENS_18Kernel_traits_baseILj1024ES2_ffffjLj128EEEEELb1ELb1ELb1EEEvNS_9BwdParamsE,@"STO_CUDA_ENTRY STV_DEFAULT"
_ZN10layer_norm31ln_parallel_residual_bwd_kernelINS_13Kernel_traitsI6__halfffffjLj1024ELj1ELj4ELj1ELj16ENS_18Kernel_traits_baseILj1024ES2_ffffjLj128EEEEELb1ELb1ELb1EEEvNS_9BwdParamsE:
.text._ZN10layer_norm31ln_parallel_residual_bwd_kernelINS_13Kernel_traitsI6__halfffffjLj1024ELj1ELj4ELj1ELj16ENS_18Kernel_traits_baseILj1024ES2_ffffjLj128EEEEELb1ELb1ELb1EEEvNS_9BwdParamsE:
        /* <DEDUP_REMOVED lines=23> */
[----:B------:R-:W2:Y:S01]  /*0170*/  LDCU UR16, c[0x0][0x400] ;  /* 0x00008000ff1077ac */ /* 0x000ea20008000800 */
        /* <DEDUP_REMOVED lines=28> */
[----:B------:R-:W2:Y:S04]  /*0340*/  LDG.E.64 R202, desc[UR8][R2.64+0x700] ;  /* 0x0007000802ca7981 */ /* 0x000ea8000c1e1b00 */
[----:B------:R-:W3:Y:S04]  /*0350*/  LDG.E.64 R198, desc[UR8][R2.64+0x600] ;  /* 0x0006000802c67981 */ /* 0x000ee8000c1e1b00 */
[----:B------:R-:W4:Y:S04]  /*0360*/  LDG.E.64 R194, desc[UR8][R2.64+0x500] ;  /* 0x0005000802c27981 */ /* 0x000f28000c1e1b00 */
[----:B------:R-:W5:Y:S04]  /*0370*/  LDG.E.64 R190, desc[UR8][R2.64+0x400] ;  /* 0x0004000802be7981 */ /* 0x000f68000c1e1b00 */
[----:B------:R-:W5:Y:S04]  /*0380*/  LDG.E.64 R186, desc[UR8][R2.64+0x300] ;  /* 0x0003000802ba7981 */ /* 0x000f68000c1e1b00 */
[----:B------:R-:W5:Y:S04]  /*0390*/  LDG.E.64 R180, desc[UR8][R2.64+0x200] ;  /* 0x0002000802b47981 */ /* 0x000f68000c1e1b00 */
[----:B------:R-:W5:Y:S04]  /*03a0*/  LDG.E.64 R176, desc[UR8][R2.64+0x100] ;  /* 0x0001000802b07981 */ /* 0x000f68000c1e1b00 */
[----:B------:R0:W5:Y:S01]  /*03b0*/  LDG.E.64 R4, desc[UR8][R2.64] ;  /* 0x0000000802047981 */ /* 0x000162000c1e1b00 */
        /* <DEDUP_REMOVED lines=32> */
[----:B0-----:R-:W-:Y:S02]  /*05c0*/  MOV R2, RZ ;  /* 0x000000ff00027202 */ /* 0x001fe40000000f00 */
[----:B------:R-:W-:Y:S01]  /*05d0*/  MOV R171, RZ ;  /* 0x000000ff00ab7202 */ /* 0x000fe20000000f00 */
[----:B--2---:R-:W-:Y:S01]  /*05e0*/  HADD2.F32 R207, -RZ, R202.H0_H0 ;  /* 0x200000caffcf7230 */ /* 0x004fe20000004100 */
[--C-:B------:R-:W-:Y:S01]  /*05f0*/  SHF.R.U64 R202, R202, 0x10, R203.reuse ;  /* 0x00000010caca7819 */ /* 0x100fe200000012cb */
[----:B------:R-:W-:Y:S01]  /*0600*/  HADD2.F32 R205, -RZ, R203.H0_H0 ;  /* 0x200000cbffcd7230 */ /* 0x000fe20000004100 */
[----:B------:R-:W-:Y:S01]  /*0610*/  SHF.R.U32.HI R200, RZ, 0x10, R203 ;  /* 0x00000010ffc87819 */ /* 0x000fe200000116cb */
[----:B---3--:R-:W-:Y:S01]  /*0620*/  HADD2.F32 R203, -RZ, R198.H0_H0 ;  /* 0x200000c6ffcb7230 */ /* 0x008fe20000004100 */
[--C-:B------:R-:W-:Y:S01]  /*0630*/  SHF.R.U64 R198, R198, 0x10, R199.reuse ;  /* 0x00000010c6c67819 */ /* 0x100fe200000012c7 */
[----:B------:R-:W-:Y:S01]  /*0640*/  HADD2.F32 R201, -RZ, R199.H0_H0 ;  /* 0x200000c7ffc97230 */ /* 0x000fe20000004100 */
[----:B------:R-:W-:Y:S01]  /*0650*/  SHF.R.U32.HI R196, RZ, 0x10, R199 ;  /* 0x00000010ffc47819 */ /* 0x000fe200000116c7 */
[----:B----4-:R-:W-:Y:S01]  /*0660*/  HADD2.F32 R199, -RZ, R194.H0_H0 ;  /* 0x200000c2ffc77230 */ /* 0x010fe20000004100 */
[--C-:B------:R-:W-:Y:S01]  /*0670*/  SHF.R.U64 R194, R194, 0x10, R195.reuse ;  /* 0x00000010c2c27819 */ /* 0x100fe200000012c3 */
[----:B------:R-:W-:Y:S01]  /*0680*/  HADD2.F32 R197, -RZ, R195.H0_H0 ;  /* 0x200000c3ffc57230 */ /* 0x000fe20000004100 */
[----:B------:R-:W-:Y:S01]  /*0690*/  SHF.R.U32.HI R192, RZ, 0x10, R195 ;  /* 0x00000010ffc07819 */ /* 0x000fe200000116c3 */
[----:B-----5:R-:W-:Y:S01]  /*06a0*/  HADD2.F32 R195, -RZ, R190.H0_H0 ;  /* 0x200000beffc37230 */ /* 0x020fe20000004100 */
[--C-:B------:R-:W-:Y:S01]  /*06b0*/  SHF.R.U64 R190, R190, 0x10, R191.reuse ;  /* 0x00000010bebe7819 */ /* 0x100fe200000012bf */
[----:B------:R-:W-:Y:S01]  /*06c0*/  HADD2.F32 R193, -RZ, R191.H0_H0 ;  /* 0x200000bfffc17230 */ /* 0x000fe20000004100 */
[----:B------:R-:W-:Y:S01]  /*06d0*/  SHF.R.U32.HI R188, RZ, 0x10, R191 ;  /* 0x00000010ffbc7819 */ /* 0x000fe200000116bf */
[----:B------:R-:W-:Y:S01]  /*06e0*/  HADD2.F32 R191, -RZ, R186.H0_H0 ;  /* 0x200000baffbf7230 */ /* 0x000fe20000004100 */
        /* <DEDUP_REMOVED lines=14> */
[----:B------:R-:W-:-:S02]  /*07d0*/  SHF.R.U32.HI R170, RZ, 0x10, R5 ;  /* 0x00000010ffaa7819 */ /* 0x000fc40000011605 */
[----:B------:R-:W-:Y:S01]  /*07e0*/  CS2R R4, SRZ ;  /* 0x0000000000047805 */ /* 0x000fe2000001ff00 */
[----:B------:R-:W-:Y:S02]  /*07f0*/  HADD2.F32 R202, -RZ, R202.H0_H0 ;  /* 0x200000caffca7230 */ /* 0x000fe40000004100 */
[----:B------:R-:W-:Y:S02]  /*0800*/  HADD2.F32 R200, -RZ, R200.H0_H0 ;  /* 0x200000c8ffc87230 */ /* 0x000fe40000004100 */
[----:B------:R-:W-:Y:S02]  /*0810*/  HADD2.F32 R198, -RZ, R198.H0_H0 ;  /* 0x200000c6ffc67230 */ /* 0x000fe40000004100 */
[----:B------:R-:W-:Y:S02]  /*0820*/  HADD2.F32 R196, -RZ, R196.H0_H0 ;  /* 0x200000c4ffc47230 */ /* 0x000fe40000004100 */
[----:B------:R-:W-:Y:S02]  /*0830*/  HADD2.F32 R194, -RZ, R194.H0_H0 ;  /* 0x200000c2ffc27230 */ /* 0x000fe40000004100 */
[----:B------:R-:W-:-:S02]  /*0840*/  HADD2.F32 R192, -RZ, R192.H0_H0 ;  /* 0x200000c0ffc07230 */ /* 0x000fc40000004100 */
        /* <DEDUP_REMOVED lines=9> */
[----:B------:R-:W-:-:S07]  /*08e0*/  HADD2.F32 R170, -RZ, R170.H0_H0 ;  /* 0x200000aaffaa7230 */ /* 0x000fce0000004100 */
.L_x_5129:
        /* <DEDUP_REMOVED lines=11> */
[C---:B-1----:R-:W-:Y:S01]  /*09a0*/  IMAD.WIDE.U32 R80, R230.reuse, 0x10, R136 ;  /* 0x00000010e6507825 */ /* 0x042fe200078e0088 */
[C---:B------:R-:W-:Y:S01]  /*09b0*/  IADD3 R226, PT, PT, R230.reuse, 0x40, RZ ;  /* 0x00000040e6e27810 */ /* 0x040fe20007ffe0ff */
[----:B------:R-:W0:Y:S04]  /*09c0*/  LDC.64 R184, c[0x0][0x438] ;  /* 0x00010e00ffb87b82 */ /* 0x000e280000000a00 */
[----:B------:R-:W4:Y:S01]  /*09d0*/  LDG.E.128 R80, desc[UR8][R80.64] ;  /* 0x0000000850507981 */ /* 0x000f22000c1e1d00 */
[----:B--2---:R-:W-:Y:S01]  /*09e0*/  IMAD.WIDE R102, R173, 0x4, R102 ;  /* 0x00000004ad667825 */ /* 0x004fe200078e0266 */
[----:B------:R-:W-:-:S03]  /*09f0*/  IADD3 R224, PT, PT, R230, 0x60, RZ ;  /* 0x00000060e6e07810 */ /* 0x000fc60007ffe0ff */
[----:B------:R-:W-:Y:S01]  /*0a00*/  IMAD.WIDE.U32 R88, R228, 0x10, R136 ;  /* 0x00000010e4587825 */ /* 0x000fe200078e0088 */
[----:B------:R-:W2:Y:S03]  /*0a10*/  LDG.E R217, desc[UR8][R102.64] ;  /* 0x0000000866d97981 */ /* 0x000ea6000c1e1900 */
[C---:B---3--:R-:W-:Y:S01]  /*0a20*/  IMAD.WIDE.U32 R84, R230.reuse, 0x10, R140 ;  /* 0x00000010e6547825 */ /* 0x048fe200078e008c */
[----:B------:R-:W-:Y:S01]  /*0a30*/  IADD3 R222, PT, PT, R230, 0x80, RZ ;  /* 0x00000080e6de7810 */ /* 0x000fe20007ffe0ff */
[----:B------:R-:W3:Y:S02]  /*0a40*/  LDG.E.128 R88, desc[UR8][R88.64] ;  /* 0x0000000858587981 */ /* 0x000ee4000c1e1d00 */
[----:B------:R-:W-:Y:S02]  /*0a50*/  IMAD.WIDE.U32 R96, R226, 0x10, R136 ;  /* 0x00000010e2607825 */ /* 0x000fe400078e0088 */
[----:B------:R-:W3:Y:S02]  /*0a60*/  LDG.E.128 R84, desc[UR8][R84.64] ;  /* 0x0000000854547981 */ /* 0x000ee4000c1e1d00 */
[----:B------:R-:W-:-:S02]  /*0a70*/  IMAD.WIDE.U32 R92, R228, 0x10, R140 ;  /* 0x00000010e45c7825 */ /* 0x000fc400078e008c */
[----:B------:R-:W3:Y:S02]  /*0a80*/  LDG.E.128 R96, desc[UR8][R96.64] ;  /* 0x0000000860607981 */ /* 0x000ee4000c1e1d00 */
[--C-:B------:R-:W-:Y:S02]  /*0a90*/  IMAD.WIDE.U32 R104, R224, 0x10, R136.reuse ;  /* 0x00000010e0687825 */ /* 0x100fe400078e0088 */
[----:B------:R-:W3:Y:S02]  /*0aa0*/  LDG.E.128 R92, desc[UR8][R92.64] ;  /* 0x000000085c5c7981 */ /* 0x000ee4000c1e1d00 */
[----:B------:R-:W-:Y:S02]  /*0ab0*/  IMAD.WIDE.U32 R112, R222, 0x10, R136 ;  /* 0x00000010de707825 */ /* 0x000fe400078e0088 */
[----:B------:R-:W3:Y:S02]  /*0ac0*/  LDG.E.128 R104, desc[UR8][R104.64] ;  /* 0x0000000868687981 */ /* 0x000ee4000c1e1d00 */
[----:B------:R-:W-:-:S02]  /*0ad0*/  IMAD.WIDE.U32 R100, R226, 0x10, R140 ;  /* 0x00000010e2647825 */ /* 0x000fc400078e008c */
[----:B------:R-:W3:Y:S01]  /*0ae0*/  LDG.E.128 R112, desc[UR8][R112.64] ;  /* 0x0000000870707981 */ /* 0x000ee2000c1e1d00 */
[----:B------:R-:W-:Y:S01]  /*0af0*/  IADD3 R219, PT, PT, R230, 0xa0, RZ ;  /* 0x000000a0e6db7810 */ /* 0x000fe20007ffe0ff */
[--C-:B------:R-:W-:Y:S02]  /*0b00*/  IMAD.WIDE.U32 R108, R224, 0x10, R140.reuse ;  /* 0x00000010e06c7825 */ /* 0x100fe400078e008c */
[----:B------:R-:W3:Y:S02]  /*0b10*/  LDG.E.128 R100, desc[UR8][R100.64] ;  /* 0x0000000864647981 */ /* 0x000ee4000c1e1d00 */
[----:B------:R-:W-:Y:S02]  /*0b20*/  IMAD.WIDE.U32 R116, R222, 0x10, R140 ;  /* 0x00000010de747825 */ /* 0x000fe400078e008c */
[----:B------:R-:W3:Y:S02]  /*0b30*/  LDG.E.128 R108, desc[UR8][R108.64] ;  /* 0x000000086c6c7981 */ /* 0x000ee4000c1e1d00 */
[----:B------:R-:W-:-:S02]  /*0b40*/  IMAD.WIDE.U32 R120, R219, 0x10, R136 ;  /* 0x00000010db787825 */ /* 0x000fc400078e0088 */
[----:B------:R-:W3:Y:S04]  /*0b50*/  LDG.E.128 R116, desc[UR8][R116.64] ;  /* 0x0000000874747981 */ /* 0x000ee8000c1e1d00 */
[----:B------:R-:W3:Y:S01]  /*0b60*/  LDG.E.128 R120, desc[UR8][R120.64] ;  /* 0x0000000878787981 */ /* 0x000ee2000c1e1d00 */
[----:B------:R-:W-:-:S05]  /*0b70*/  IADD3 R216, PT, PT, R230, 0xc0, RZ ;  /* 0x000000c0e6d87810 */ /* 0x000fca0007ffe0ff */
[----:B------:R-:W-:Y:S01]  /*0b80*/  IMAD.WIDE.U32 R128, R216, 0x10, R136 ;  /* 0x00000010d8807825 */ /* 0x000fe200078e0088 */
[----:B------:R-:W-:-:S05]  /*0b90*/  ISETP.NE.U32.AND P0, PT, RZ, UR14, PT ;  /* 0x0000000eff007c0c */ /* 0x000fca000bf05070 */
[----:B------:R-:W3:Y:S01]  /*0ba0*/  LDG.E.128 R128, desc[UR8][R128.64] ;  /* 0x0000000880807981 */ /* 0x000ee2000c1e1d00 */
[----:B------:R-:W-:Y:S01]  /*0bb0*/  ISETP.NE.AND.EX P0, PT, RZ, UR15, PT, P0 ;  /* 0x0000000fff007c0c */ /* 0x000fe2000bf05300 */
[----:B------:R-:W-:-:S06]  /*0bc0*/  IMAD.WIDE.U32 R132, R216, 0x10, R140 ;  /* 0x00000010d8847825 */ /* 0x000fcc00078e008c */
[----:B------:R-:W3:Y:S06]  /*0bd0*/  LDG.E.128 R132, desc[UR8][R132.64] ;  /* 0x0000000884847981 */ /* 0x000eec000c1e1d00 */
[----:B------:R-:W1:Y:S01]  /*0be0*/  @P0 LDC.64 R138, c[0x0][0x3b8] ;  /* 0x0000ee00ff8a0b82 */ /* 0x000e620000000a00 */
[----:B------:R-:W-:Y:S01]  /*0bf0*/  IMAD.WIDE.U32 R124, R219, 0x10, R140 ;  /* 0x00000010db7c7825 */ /* 0x000fe200078e008c */
[----:B------:R-:W-:Y:S02]  /*0c00*/  IADD3 R211, PT, PT, R230, 0xe0, RZ ;  /* 0x000000e0e6d37810 */ /* 0x000fe40007ffe0ff */
[----:B0-----:R-:W-:-:S03]  /*0c10*/  ISETP.NE.U32.AND P1, PT, R184, RZ, PT ;  /* 0x000000ffb800720c */ /* 0x001fc60003f25070 */
[----:B------:R-:W3:Y:S01]  /*0c20*/  LDG.E.128 R124, desc[UR8][R124.64] ;  /* 0x000000087c7c7981 */ /* 0x000ee2000c1e1d00 */
[----:B------:R-:W0:Y:S01]  /*0c30*/  @P0 LDC.64 R236, c[0x0][0x3b8] ;  /* 0x0000ee00ffec0b82 */ /* 0x000e220000000a00 */
[----:B------:R-:W-:-:S07]  /*0c40*/  IMAD.WIDE.U32 R136, R211, 0x10, R136 ;  /* 0x00000010d3887825 */ /* 0x000fce00078e0088 */
[----:B------:R-:W0:Y:S01]  /*0c50*/  @P0 LDC.64 R142, c[0x0][0x3b8] ;  /* 0x0000ee00ff8e0b82 */ /* 0x000e220000000a00 */
[----:B------:R-:W-:Y:S01]  /*0c60*/  ISETP.NE.AND.EX P1, PT, R185, RZ, PT, P1 ;  /* 0x000000ffb900720c */ /* 0x000fe20003f25310 */
[----:B-1----:R-:W-:-:S06]  /*0c70*/  @P0 IMAD.WIDE.U32 R248, R211, 0x4, R138 ;  /* 0x00000004d3f80825 */ /* 0x002fcc00078e008a */
[----:B------:R-:W1:Y:S01]  /*0c80*/  @P0 LDC.64 R246, c[0x0][0x3b8] ;  /* 0x0000ee00fff60b82 */ /* 0x000e620000000a00 */
[----:B------:R-:W3:Y:S01]  /*0c90*/  LDG.E.128 R136, desc[UR8][R136.64] ;  /* 0x0000000888887981 */ /* 0x000ee2000c1e1d00 */
[----:B------:R-:W-:-:S03]  /*0ca0*/  IMAD.WIDE.U32 R140, R211, 0x10, R140 ;  /* 0x00000010d38c7825 */ /* 0x000fc600078e008c */
[----:B------:R-:W5:Y:S01]  /*0cb0*/  @P0 LDG.E R215, desc[UR8][R248.64] ;  /* 0x00000008f8d70981 */ /* 0x000f62000c1e1900 */
[----:B0-----:R-:W-:Y:S02]  /*0cc0*/  @P0 IMAD.WIDE.U32 R236, R224, 0x4, R236 ;  /* 0x00000004e0ec0825 */ /* 0x001fe400078e00ec */
[----:B------:R-:W0:Y:S03]  /*0cd0*/  @P1 LDC.64 R244, c[0x0][0x438] ;  /* 0x00010e00fff41b82 */ /* 0x000e260000000a00 */
[----:B------:R1:W5:Y:S01]  /*0ce0*/  @P0 LDG.E R210, desc[UR8][R236.64] ;  /* 0x00000008ecd20981 */ /* 0x000362000c1e1900 */
[----:B------:R-:W-:-:S04]  /*0cf0*/  @P0 IMAD.WIDE.U32 R142, R216, 0x4, R142 ;  /* 0x00000004d88e0825 */ /* 0x000fc800078e008e */
[----:B------:R-:W0:Y:S01]  /*0d00*/  @P0 LDC.64 R232, c[0x0][0x3b8] ;  /* 0x0000ee00ffe80b82 */ /* 0x000e220000000a00 */
[----:B------:R-:W5:Y:S07]  /*0d10*/  @P0 LDG.E R214, desc[UR8][R142.64] ;  /* 0x000000088ed60981 */ /* 0x000f6e000c1e1900 */
[----:B-1----:R-:W1:Y:S01]  /*0d20*/  LDC.64 R236, c[0x0][0x3b0] ;  /* 0x0000ec00ffec7b82 */ /* 0x002e620000000a00 */
[----:B------:R-:W3:Y:S01]  /*0d30*/  LDG.E.128 R140, desc[UR8][R140.64] ;  /* 0x000000088c8c7981 */ /* 0x000ee2000c1e1d00 */
[----:B------:R-:W-:-:S06]  /*0d40*/  @P0 IMAD.WIDE.U32 R246, R222, 0x4, R246 ;  /* 0x00000004def60825 */ /* 0x000fcc00078e00f6 */
[----:B------:R-:W1:Y:S01]  /*0d50*/  @P0 LDC.64 R242, c[0x0][0x3b8] ;  /* 0x0000ee00fff20b82 */ /* 0x000e620000000a00 */
[----:B0-----:R-:W-:Y:S01]  /*0d60*/  @P1 IMAD.WIDE.U32 R244, R226, 0x10, R244 ;  /* 0x00000010e2f41825 */ /* 0x001fe200078e00f4 */
[----:B------:R0:W5:Y:S04]  /*0d70*/  @P0 LDG.E R212, desc[UR8][R246.64] ;  /* 0x00000008f6d40981 */ /* 0x000168000c1e1900 */
[----:B------:R0:W5:Y:S02]  /*0d80*/  @P1 LDG.E.128 R48, desc[UR8][R244.64] ;  /* 0x00000008f4301981 */ /* 0x000164000c1e1d00 */
[----:B------:R-:W0:Y:S01]  /*0d90*/  @P0 LDC.64 R240, c[0x0][0x3b8] ;  /* 0x0000ee00fff00b82 */ /* 0x000e220000000a00 */
[----:B-1----:R-:W-:-:S07]  /*0da0*/  IMAD.WIDE.U32 R248, R230, 0x4, R236 ;  /* 0x00000004e6f87825 */ /* 0x002fce00078e00ec */
[----:B------:R-:W1:Y:S01]  /*0db0*/  @P0 LDC.64 R238, c[0x0][0x3b8] ;  /* 0x0000ee00ffee0b82 */ /* 0x000e620000000a00 */
[--C-:B0-----:R-:W-:Y:S01]  /*0dc0*/  IMAD.WIDE.U32 R246, R226, 0x4, R236.reuse ;  /* 0x00000004e2f67825 */ /* 0x101fe200078e00ec */
[----:B------:R-:W5:Y:S03]  /*0dd0*/  LDG.E R231, desc[UR8][R248.64] ;  /* 0x00000008f8e77981 */ /* 0x000f66000c1e1900 */
[----:B------:R-:W-:Y:S01]  /*0de0*/  IMAD.WIDE.U32 R244, R224, 0x4, R236 ;  /* 0x00000004e0f47825 */ /* 0x000fe200078e00ec */
[----:B------:R-:W5:Y:S02]  /*0df0*/  LDG.E R227, desc[UR8][R246.64] ;  /* 0x00000008f6e37981 */ /* 0x000f64000c1e1900 */
[----:B------:R-:W0:Y:S02]  /*0e00*/  @P1 LDC.64 R234, c[0x0][0x438] ;  /* 0x00010e00ffea1b82 */ /* 0x000e240000000a00 */
[----:B------:R-:W5:Y:S01]  /*0e10*/  LDG.E R225, desc[UR8][R244.64] ;  /* 0x00000008f4e17981 */ /* 0x000f62000c1e1900 */
[----:B------:R-:W-:-:S04]  /*0e20*/  @P0 IMAD.WIDE.U32 R232, R219, 0x4, R232 ;  /* 0x00000004dbe80825 */ /* 0x000fc800078e00e8 */
[----:B------:R-:W-:Y:S01]  /*0e30*/  @P0 IMAD.WIDE.U32 R242, R230, 0x4, R242 ;  /* 0x00000004e6f20825 */ /* 0x000fe200078e00f2 */
[----:B------:R1:W5:Y:S01]  /*0e40*/  @P0 LDG.E R213, desc[UR8][R232.64] ;  /* 0x00000008e8d50981 */ /* 0x000362000c1e1900 */
[----:B------:R-:W4:Y:S02]  /*0e50*/  @P1 LDC.64 R220, c[0x0][0x438] ;  /* 0x00010e00ffdc1b82 */ /* 0x000f240000000a00 */
[----:B------:R-:W-:Y:S01]  /*0e60*/  @P0 IMAD.WIDE.U32 R240, R228, 0x4, R240 ;  /* 0x00000004e4f00825 */ /* 0x000fe200078e00f0 */
[----:B------:R1:W5:Y:S03]  /*0e70*/  @P0 LDG.E R206, desc[UR8][R242.64] ;  /* 0x00000008f2ce0981 */ /* 0x000366000c1e1900 */
[----:B-1----:R-:W-:Y:S01]  /*0e80*/  @P0 IMAD.WIDE.U32 R238, R226, 0x4, R238 ;  /* 0x00000004e2ee0825 */ /* 0x002fe200078e00ee */
[----:B------:R1:W5:Y:S01]  /*0e90*/  @P0 LDG.E R208, desc[UR8][R240.64] ;  /* 0x00000008f0d00981 */ /* 0x000362000c1e1900 */
[----:B------:R-:W4:Y:S03]  /*0ea0*/  @P1 LDC.64 R232, c[0x0][0x438] ;  /* 0x00010e00ffe81b82 */ /* 0x000f260000000a00 */
[----:B------:R1:W5:Y:S05]  /*0eb0*/  @P0 LDG.E R209, desc[UR8][R238.64] ;  /* 0x00000008eed10981 */ /* 0x00036a000c1e1900 */
[----:B------:R-:W2:Y:S01]  /*0ec0*/  @P1 LDC.64 R242, c[0x0][0x438] ;  /* 0x00010e00fff21b82 */ /* 0x000ea20000000a00 */
[----:B0-----:R-:W-:-:S05]  /*0ed0*/  @P1 IMAD.WIDE.U32 R234, R230, 0x10, R234 ;  /* 0x00000010e6ea1825 */ /* 0x001fca00078e00ea */
[----:B------:R0:W5:Y:S02]  /*0ee0*/  @P1 LDG.E.128 R40, desc[UR8][R234.64] ;  /* 0x00000008ea281981 */ /* 0x000164000c1e1d00 */
[----:B-1----:R-:W1:Y:S08]  /*0ef0*/  @P1 LDC.64 R240, c[0x0][0x438] ;  /* 0x00010e00fff01b82 */ /* 0x002e700000000a00 */
[----:B------:R-:W1:Y:S08]  /*0f00*/  @P1 LDC.64 R238, c[0x0][0x438] ;  /* 0x00010e00ffee1b82 */ /* 0x000e700000000a00 */
[----:B0-----:R-:W0:Y:S01]  /*0f10*/  @P1 LDC.64 R234, c[0x0][0x438] ;  /* 0x00010e00ffea1b82 */ /* 0x001e220000000a00 */
[----:B----4-:R-:W-:Y:S01]  /*0f20*/  @P1 IMAD.WIDE.U32 R232, R216, 0x10, R232 ;  /* 0x00000010d8e81825 */ /* 0x010fe200078e00e8 */
[----:B------:R-:W-:-:S03]  /*0f30*/  ISETP.NE.AND P3, PT, RZ, UR12, PT ;  /* 0x0000000cff007c0c */ /* 0x000fc6000bf65270 */
[----:B--2---:R-:W-:Y:S01]  /*0f40*/  @P1 IMAD.WIDE.U32 R242, R224, 0x10, R242 ;  /* 0x00000010e0f21825 */ /* 0x004fe200078e00f2 */
[----:B------:R-:W5:Y:S03]  /*0f50*/  @P1 LDG.E.128 R64, desc[UR8][R232.64] ;  /* 0x00000008e8401981 */ /* 0x000f66000c1e1d00 */
[----:B------:R-:W-:Y:S01]  /*0f60*/  @P1 IMAD.WIDE.U32 R220, R228, 0x10, R220 ;  /* 0x00000010e4dc1825 */ /* 0x000fe200078e00dc */
[----:B------:R2:W5:Y:S03]  /*0f70*/  @P1 LDG.E.128 R52, desc[UR8][R242.64] ;  /* 0x00000008f2341981 */ /* 0x000566000c1e1d00 */
[C---:B-1----:R-:W-:Y:S01]  /*0f80*/  @P1 IMAD.WIDE.U32 R240, R222.reuse, 0x10, R240 ;  /* 0x00000010def01825 */ /* 0x042fe200078e00f0 */
[----:B------:R1:W5:Y:S03]  /*0f90*/  @P1 LDG.E.128 R44, desc[UR8][R220.64] ;  /* 0x00000008dc2c1981 */ /* 0x000366000c1e1d00 */
[C---:B------:R-:W-:Y:S01]  /*0fa0*/  @P1 IMAD.WIDE.U32 R238, R219.reuse, 0x10, R238 ;  /* 0x00000010dbee1825 */ /* 0x040fe200078e00ee */
[----:B------:R4:W5:Y:S03]  /*0fb0*/  @P1 LDG.E.128 R56, desc[UR8][R240.64] ;  /* 0x00000008f0381981 */ /* 0x000966000c1e1d00 */
[--C-:B--2---:R-:W-:Y:S01]  /*0fc0*/  IMAD.WIDE.U32 R242, R222, 0x4, R236.reuse ;  /* 0x00000004def27825 */ /* 0x104fe200078e00ec */
[----:B------:R2:W5:Y:S03]  /*0fd0*/  @P1 LDG.E.128 R60, desc[UR8][R238.64] ;  /* 0x00000008ee3c1981 */ /* 0x000566000c1e1d00 */
[--C-:B-1----:R-:W-:Y:S01]  /*0fe0*/  IMAD.WIDE.U32 R220, R228, 0x4, R236.reuse ;  /* 0x00000004e4dc7825 */ /* 0x102fe200078e00ec */
[----:B------:R1:W5:Y:S03]  /*0ff0*/  LDG.E R223, desc[UR8][R242.64] ;  /* 0x00000008f2df7981 */ /* 0x000366000c1e1900 */
[----:B----4-:R-:W-:Y:S01]  /*1000*/  IMAD.WIDE.U32 R240, R219, 0x4, R236 ;  /* 0x00000004dbf07825 */ /* 0x010fe200078e00ec */
[----:B------:R-:W5:Y:S03]  /*1010*/  LDG.E R229, desc[UR8][R220.64] ;  /* 0x00000008dce57981 */ /* 0x000f66000c1e1900 */
[----:B0-----:R-:W-:-:S04]  /*1020*/  @P1 IMAD.WIDE.U32 R234, R211, 0x10, R234 ;  /* 0x00000010d3ea1825 */ /* 0x001fc800078e00ea */
[--C-:B--2---:R-:W-:Y:S01]  /*1030*/  IMAD.WIDE.U32 R238, R216, 0x4, R236.reuse ;  /* 0x00000004d8ee7825 */ /* 0x104fe200078e00ec */
[----:B------:R-:W5:Y:S04]  /*1040*/  @P1 LDG.E.128 R68, desc[UR8][R234.64] ;  /* 0x00000008ea441981 */ /* 0x000f68000c1e1d00 */
[----:B------:R0:W5:Y:S01]  /*1050*/  LDG.E R221, desc[UR8][R240.64] ;  /* 0x00000008f0dd7981 */ /* 0x000162000c1e1900 */
[----:B------:R-:W-:-:S03]  /*1060*/  IMAD.WIDE.U32 R236, R211, 0x4, R236 ;  /* 0x00000004d3ec7825 */ /* 0x000fc600078e00ec */
[----:B------:R-:W5:Y:S04]  /*1070*/  LDG.E R220, desc[UR8][R238.64] ;  /* 0x00000008eedc7981 */ /* 0x000f68000c1e1900 */
[----:B------:R2:W5:Y:S01]  /*1080*/  LDG.E R218, desc[UR8][R236.64] ;  /* 0x00000008ecda7981 */ /* 0x000562000c1e1900 */
[----:B------:R-:W-:-:S05]  /*1090*/  FSEL R232, R3, RZ, !P3 ;  /* 0x000000ff03e87208 */ /* 0x000fca0005800000 */
[C---:B------:R-:W-:Y:S01]  /*10a0*/  FADD.FTZ R82, -R232.reuse, R82 ;  /* 0x00000052e8527221 */ /* 0x040fe20000010100 */
[C---:B-1----:R-:W-:Y:S01]  /*10b0*/  FADD.FTZ R242, -R232.reuse, R81 ;  /* 0x00000051e8f27221 */ /* 0x042fe20000010100 */
[C---:B0-----:R-:W-:Y:S02]  /*10c0*/  FADD.FTZ R240, -R232.reuse, R83 ;  /* 0x00000053e8f07221 */ /* 0x041fe40000010100 */
[C---:B------:R-:W-:Y:S02]  /*10d0*/  FMUL.FTZ R81, R217.reuse, R82 ;  /* 0x00000052d9517220 */ /* 0x040fe40000410000 */
[----:B------:R-:W-:Y:S01]  /*10e0*/  FMUL.FTZ R82, R217, R240 ;  /* 0x000000f0d9527220 */ /* 0x000fe20000410000 */
[----:B---3--:R-:W-:Y:S01]  /*10f0*/  FADD.FTZ R90, -R232, R90 ;  /* 0x0000005ae85a7221 */ /* 0x008fe20000010100 */
[C---:B------:R-:W-:Y:S01]  /*1100*/  FADD.FTZ R165, R86.reuse, R165 ;  /* 0x000000a556a57221 */ /* 0x040fe20000010000 */
[----:B------:R-:W-:Y:S01]  /*1110*/  FFMA.FTZ R167, R86, R81, R167 ;  /* 0x0000005156a77223 */ /* 0x000fe200000100a7 */
[----:B------:R-:W-:Y:S01]  /*1120*/  FMUL.FTZ R234, R175, R86 ;  /* 0x00000056afea7220 */ /* 0x000fe20000410000 */
[C---:B------:R-:W-:Y:S01]  /*1130*/  FADD.FTZ R86, -R232.reuse, R88 ;  /* 0x00000058e8567221 */ /* 0x040fe20000010100 */
[C---:B------:R-:W-:Y:S01]  /*1140*/  FADD.FTZ R88, -R232.reuse, R89 ;  /* 0x00000059e8587221 */ /* 0x040fe20000010100 */
[----:B--2---:R-:W-:Y:S01]  /*1150*/  FADD.FTZ R236, -R232, R91 ;  /* 0x0000005be8ec7221 */ /* 0x004fe20000010100 */
[C---:B------:R-:W-:Y:S01]  /*1160*/  FADD.FTZ R162, R87.reuse, R162 ;  /* 0x000000a257a27221 */ /* 0x040fe20000010000 */
[----:B------:R-:W-:Y:S01]  /*1170*/  FFMA.FTZ R164, R87, R82, R164 ;  /* 0x0000005257a47223 */ /* 0x000fe200000100a4 */
[----:B------:R-:W-:Y:S01]  /*1180*/  FMUL.FTZ R83, R170, R87 ;  /* 0x00000057aa537220 */ /* 0x000fe20000410000 */
[C---:B------:R-:W-:Y:S01]  /*1190*/  FMUL.FTZ R86, R217.reuse, R86 ;  /* 0x00000056d9567220 */ /* 0x040fe20000410000 */
[C---:B------:R-:W-:Y:S01]  /*11a0*/  FMUL.FTZ R87, R217.reuse, R88 ;  /* 0x00000058d9577220 */ /* 0x040fe20000410000 */
[C---:B------:R-:W-:Y:S01]  /*11b0*/  FMUL.FTZ R88, R217.reuse, R90 ;  /* 0x0000005ad9587220 */ /* 0x040fe20000410000 */
[C---:B------:R-:W-:Y:S01]  /*11c0*/  FADD.FTZ R96, -R232.reuse, R96 ;  /* 0x00000060e8607221 */ /* 0x040fe20000010100 */
[C---:B------:R-:W-:Y:S01]  /*11d0*/  FADD.FTZ R80, -R232.reuse, R80 ;  /* 0x00000050e8507221 */ /* 0x040fe20000010100 */
[----:B------:R-:W-:Y:S01]  /*11e0*/  FMUL.FTZ R90, R217, R236 ;  /* 0x000000ecd95a7220 */ /* 0x000fe20000410000 */
[----:B------:R-:W-:Y:S01]  /*11f0*/  FADD.FTZ R98, -R232, R98 ;  /* 0x00000062e8627221 */ /* 0x000fe20000010100 */
[C---:B------:R-:W-:Y:S01]  /*1200*/  FADD.FTZ R33, R92.reuse, R33 ;  /* 0x000000215c217221 */ /* 0x040fe20000010000 */
[----:B------:R-:W-:Y:S01]  /*1210*/  FFMA.FTZ R5, R92, R86, R5 ;  /* 0x000000565c057223 */ /* 0x000fe20000010005 */
[----:B------:R-:W-:Y:S01]  /*1220*/  FMUL.FTZ R89, R181, R92 ;  /* 0x0000005cb5597220 */ /* 0x000fe20000410000 */
[C---:B------:R-:W-:Y:S01]  /*1230*/  FADD.FTZ R236, -R232.reuse, R99 ;  /* 0x00000063e8ec7221 */ /* 0x040fe20000010100 */
[----:B------:R-:W-:Y:S01]  /*1240*/  FADD.FTZ R104, -R232, R104 ;  /* 0x00000068e8687221 */ /* 0x000fe20000010100 */
[C---:B------:R-:W-:Y:S01]  /*1250*/  FADD.FTZ R28, R93.reuse, R28 ;  /* 0x0000001c5d1c7221 */ /* 0x040fe20000010000 */
[----:B------:R-:W-:Y:S01]  /*1260*/  FFMA.FTZ R0, R93, R87, R0 ;  /* 0x000000575d007223 */ /* 0x000fe20000010000 */
[----:B------:R-:W-:Y:S01]  /*1270*/  FMUL.FTZ R92, R176, R93 ;  /* 0x0000005db05c7220 */ /* 0x000fe20000410000 */
[C---:B------:R-:W-:Y:S01]  /*1280*/  FADD.FTZ R106, -R232.reuse, R106 ;  /* 0x0000006ae86a7221 */ /* 0x040fe20000010100 */
[C---:B------:R-:W-:Y:S01]  /*1290*/  FMUL.FTZ R93, R217.reuse, R96 ;  /* 0x00000060d95d7220 */ /* 0x040fe20000410000 */
[C---:B------:R-:W-:Y:S01]  /*12a0*/  FADD.FTZ R112, -R232.reuse, R112 ;  /* 0x00000070e8707221 */ /* 0x040fe20000010100 */
[C---:B------:R-:W-:Y:S01]  /*12b0*/  FMUL.FTZ R3, R217.reuse, R80 ;  /* 0x00000050d9037220 */ /* 0x040fe20000410000 */
[C---:B------:R-:W-:Y:S01]  /*12c0*/  FMUL.FTZ R96, R217.reuse, R98 ;  /* 0x00000062d9607220 */ /* 0x040fe20000410000 */
[----:B------:R-:W-:Y:S01]  /*12d0*/  FADD.FTZ R114, -R232, R114 ;  /* 0x00000072e8727221 */ /* 0x000fe20000010100 */
[C---:B------:R-:W-:Y:S01]  /*12e0*/  FMUL.FTZ R98, R217.reuse, R236 ;  /* 0x000000ecd9627220 */ /* 0x040fe20000410000 */
[----:B------:R-:W-:Y:S01]  /*12f0*/  FMUL.FTZ R99, R217, R104 ;  /* 0x00000068d9637220 */ /* 0x000fe20000410000 */
[C---:B------:R-:W-:Y:S01]  /*1300*/  FADD.FTZ R35, R94.reuse, R35 ;  /* 0x000000235e237221 */ /* 0x040fe20000010000 */
[----:B------:R-:W-:Y:S01]  /*1310*/  FFMA.FTZ R7, R94, R88, R7 ;  /* 0x000000585e077223 */ /* 0x000fe20000010007 */
[----:B------:R-:W-:Y:S01]  /*1320*/  FMUL.FTZ R91, R179, R94 ;  /* 0x0000005eb35b7220 */ /* 0x000fe20000410000 */
[C---:B------:R-:W-:Y:S01]  /*1330*/  FADD.FTZ R236, -R232.reuse, R107 ;  /* 0x0000006be8ec7221 */ /* 0x040fe20000010100 */
[C---:B------:R-:W-:Y:S01]  /*1340*/  FMUL.FTZ R104, R217.reuse, R106 ;  /* 0x0000006ad9687220 */ /* 0x040fe20000410000 */
[----:B------:R-:W-:Y:S01]  /*1350*/  FADD.FTZ R94, -R232, R97 ;  /* 0x00000061e85e7221 */ /* 0x000fe20000010100 */
[C---:B------:R-:W-:Y:S01]  /*1360*/  FMUL.FTZ R107, R217.reuse, R112 ;  /* 0x00000070d96b7220 */ /* 0x040fe20000410000 */
[C---:B------:R-:W-:Y:S01]  /*1370*/  FADD.FTZ R169, R84.reuse, R169 ;  /* 0x000000a954a97221 */ /* 0x040fe20000010000 */
[----:B------:R-:W-:Y:S01]  /*1380*/  FMUL.FTZ R80, R217, R242 ;  /* 0x000000f2d9507220 */ /* 0x000fe20000410000 */
[----:B------:R-:W-:Y:S01]  /*1390*/  FFMA.FTZ R171, R84, R3, R171 ;  /* 0x0000000354ab7223 */ /* 0x000fe200000100ab */
[C---:B------:R-:W-:Y:S01]  /*13a0*/  FADD.FTZ R39, R102.reuse, R39 ;  /* 0x0000002766277221 */ /* 0x040fe20000010000 */
[----:B------:R-:W-:Y:S01]  /*13b0*/  FFMA.FTZ R11, R102, R96, R11 ;  /* 0x00000060660b7223 */ /* 0x000fe2000001000b */
[----:B------:R-:W-:Y:S01]  /*13c0*/  FMUL.FTZ R97, R183, R102 ;  /* 0x00000066b7617220 */ /* 0x000fe20000410000 */
[----:B------:R-:W-:Y:S01]  /*13d0*/  FMUL.FTZ R112, R217, R114 ;  /* 0x00000072d9707220 */ /* 0x000fe20000410000 */
[----:B------:R-:W-:Y:S01]  /*13e0*/  FMUL.FTZ R84, R177, R84 ;  /* 0x00000054b1547220 */ /* 0x000fe20000410000 */
[----:B------:R-:W-:Y:S01]  /*13f0*/  FADD.FTZ R102, -R232, R105 ;  /* 0x00000069e8667221 */ /* 0x000fe20000010100 */
[C---:B------:R-:W-:Y:S01]  /*1400*/  FADD.FTZ R147, R110.reuse, R147 ;  /* 0x000000936e937221 */ /* 0x040fe20000010000 */
[----:B------:R-:W-:Y:S01]  /*1410*/  FFMA.FTZ R15, R110, R104, R15 ;  /* 0x000000686e0f7223 */ /* 0x000fe2000001000f */
[----:B------:R-:W-:Y:S01]  /*1420*/  FMUL.FTZ R105, R189, R110 ;  /* 0x0000006ebd697220 */ /* 0x000fe20000410000 */
[----:B------:R-:W-:Y:S01]  /*1430*/  FADD.FTZ R110, -R232, R113 ;  /* 0x00000071e86e7221 */ /* 0x000fe20000010100 */
[C---:B------:R-:W-:Y:S01]  /*1440*/  FADD.FTZ R166, R85.reuse, R166 ;  /* 0x000000a655a67221 */ /* 0x040fe20000010000 */
[----:B------:R-:W-:Y:S01]  /*1450*/  FFMA.FTZ R168, R85, R80, R168 ;  /* 0x0000005055a87223 */ /* 0x000fe200000100a8 */
[----:B------:R-:W-:Y:S01]  /*1460*/  FMUL.FTZ R106, R217, R236 ;  /* 0x000000ecd96a7220 */ /* 0x000fe20000410000 */
[C---:B------:R-:W-:Y:S01]  /*1470*/  FADD.FTZ R151, R118.reuse, R151 ;  /* 0x0000009776977221 */ /* 0x040fe20000010000 */
[----:B------:R-:W-:Y:S01]  /*1480*/  FFMA.FTZ R19, R118, R112, R19 ;  /* 0x0000007076137223 */ /* 0x000fe20000010013 */
[----:B------:R-:W-:Y:S01]  /*1490*/  FMUL.FTZ R113, R193, R118 ;  /* 0x00000076c1717220 */ /* 0x000fe20000410000 */
[----:B------:R-:W-:Y:S01]  /*14a0*/  FMUL.FTZ R85, R172, R85 ;  /* 0x00000055ac557220 */ /* 0x000fe20000410000 */
[C---:B------:R-:W-:Y:S01]  /*14b0*/  FADD.FTZ R236, -R232.reuse, R115 ;  /* 0x00000073e8ec7221 */ /* 0x040fe20000010100 */
[----:B------:R-:W-:Y:S01]  /*14c0*/  FADD.FTZ R118, RZ, R84 ;  /* 0x00000054ff767221 */ /* 0x000fe20000010000 */
[----:B------:R-:W-:Y:S01]  /*14d0*/  FFMA.FTZ R115, R3, R84, RZ ;  /* 0x0000005403737223 */ /* 0x000fe200000100ff */
[----:B------:R-:W-:-:S02]  /*14e0*/  FADD.FTZ R238, -R232, R121 ;  /* 0x00000079e8ee7221 */ /* 0x000fc40000010100 */
[----:B------:R-:W-:Y:S01]  /*14f0*/  FADD.FTZ R121, R118, R85 ;  /* 0x0000005576797221 */ /* 0x000fe20000010000 */
[----:B------:R-:W-:Y:S01]  /*1500*/  FFMA.FTZ R118, R80, R85, R115 ;  /* 0x0000005550767223 */ /* 0x000fe20000010073 */
[C---:B------:R-:W-:Y:S02]  /*1510*/  FADD.FTZ R240, -R232.reuse, R122 ;  /* 0x0000007ae8f07221 */ /* 0x040fe40000010100 */
[----:B------:R-:W-:Y:S01]  /*1520*/  FADD.FTZ R122, R121, R234 ;  /* 0x000000ea797a7221 */ /* 0x000fe20000010000 */
[----:B------:R-:W-:Y:S01]  /*1530*/  FFMA.FTZ R121, R81, R234, R118 ;  /* 0x000000ea51797223 */ /* 0x000fe20000010076 */
[----:B------:R-:W-:Y:S01]  /*1540*/  FMUL.FTZ R114, R217, R236 ;  /* 0x000000ecd9727220 */ /* 0x000fe20000410000 */
[C---:B------:R-:W-:Y:S01]  /*1550*/  FADD.FTZ R236, -R232.reuse, R120 ;  /* 0x00000078e8ec7221 */ /* 0x040fe20000010100 */
[----:B------:R-:W-:Y:S01]  /*1560*/  FADD.FTZ R120, -R232, R123 ;  /* 0x0000007be8787221 */ /* 0x000fe20000010100 */
[----:B------:R-:W-:Y:S01]  /*1570*/  FADD.FTZ R122, R122, R83 ;  /* 0x000000537a7a7221 */ /* 0x000fe20000010000 */
[----:B------:R-:W-:-:S03]  /*1580*/  FFMA.FTZ R123, R82, R83, R121 ;  /* 0x00000053527b7223 */ /* 0x000fc60000010079 */
[----:B------:R-:W-:Y:S01]  /*1590*/  FADD.FTZ R121, R122, R89 ;  /* 0x000000597a797221 */ /* 0x000fe20000010000 */
[----:B------:R-:W-:Y:S01]  /*15a0*/  FFMA.FTZ R122, R86, R89, R123 ;  /* 0x00000059567a7223 */ /* 0x000fe2000001007b */
[----:B------:R-:W-:Y:S02]  /*15b0*/  FMUL.FTZ R115, R217, R236 ;  /* 0x000000ecd9737220 */ /* 0x000fe40000410000 */
[----:B------:R-:W-:Y:S01]  /*15c0*/  FADD.FTZ R236, R121, R92 ;  /* 0x0000005c79ec7221 */ /* 0x000fe20000010000 */
[----:B------:R-:W-:Y:S01]  /*15d0*/  FFMA.FTZ R121, R87, R92, R122 ;  /* 0x0000005c57797223 */ /* 0x000fe2000001007a */
[C---:B------:R-:W-:Y:S01]  /*15e0*/  FADD.FTZ R30, R95.reuse, R30 ;  /* 0x0000001e5f1e7221 */ /* 0x040fe20000010000 */
[----:B------:R-:W-:Y:S01]  /*15f0*/  FFMA.FTZ R2, R95, R90, R2 ;  /* 0x0000005a5f027223 */ /* 0x000fe20000010002 */
[----:B------:R-:W-:Y:S01]  /*1600*/  FMUL.FTZ R95, R174, R95 ;  /* 0x0000005fae5f7220 */ /* 0x000fe20000410000 */
[----:B------:R-:W-:Y:S01]  /*1610*/  FADD.FTZ R236, R236, R91 ;  /* 0x0000005becec7221 */ /* 0x000fe20000010000 */
[----:B------:R-:W-:Y:S01]  /*1620*/  FFMA.FTZ R123, R88, R91, R121 ;  /* 0x0000005b587b7223 */ /* 0x000fe20000010079 */
[C---:B------:R-:W-:Y:S01]  /*1630*/  FADD.FTZ R37, R100.reuse, R37 ;  /* 0x0000002564257221 */ /* 0x040fe20000010000 */
[----:B------:R-:W-:Y:S01]  /*1640*/  FMUL.FTZ R94, R217, R94 ;  /* 0x0000005ed95e7220 */ /* 0x000fe20000410000 */
[----:B------:R-:W-:Y:S01]  /*1650*/  FFMA.FTZ R9, R100, R93, R9 ;  /* 0x0000005d64097223 */ /* 0x000fe20000010009 */
[----:B------:R-:W-:Y:S01]  /*1660*/  FMUL.FTZ R100, R187, R100 ;  /* 0x00000064bb647220 */ /* 0x000fe20000410000 */
[----:B------:R-:W-:Y:S01]  /*1670*/  FADD.FTZ R233, R236, R95 ;  /* 0x0000005fece97221 */ /* 0x000fe20000010000 */
[----:B------:R-:W-:Y:S01]  /*1680*/  FFMA.FTZ R236, R90, R95, R123 ;  /* 0x0000005f5aec7223 */ /* 0x000fe2000001007b */
[C---:B------:R-:W-:Y:S01]  /*1690*/  FADD.FTZ R32, R101.reuse, R32 ;  /* 0x0000002065207221 */ /* 0x040fe20000010000 */
[----:B------:R-:W-:Y:S01]  /*16a0*/  FFMA.FTZ R4, R101, R94, R4 ;  /* 0x0000005e65047223 */ /* 0x000fe20000010004 */
[----:B------:R-:W-:Y:S01]  /*16b0*/  FMUL.FTZ R101, R180, R101 ;  /* 0x00000065b4657220 */ /* 0x000fe20000410000 */
[----:B------:R-:W-:Y:S01]  /*16c0*/  FADD.FTZ R122, R233, R100 ;  /* 0x00000064e97a7221 */ /* 0x000fe20000010000 */
[----:B------:R-:W-:-:S03]  /*16d0*/  FFMA.FTZ R123, R93, R100, R236 ;  /* 0x000000645d7b7223 */ /* 0x000fc600000100ec */
[----:B------:R-:W-:Y:S01]  /*16e0*/  FADD.FTZ R122, R122, R101 ;  /* 0x000000657a7a7221 */ /* 0x000fe20000010000 */
[----:B------:R-:W-:Y:S01]  /*16f0*/  FFMA.FTZ R123, R94, R101, R123 ;  /* 0x000000655e7b7223 */ /* 0x000fe2000001007b */
[C---:B------:R-:W-:Y:S01]  /*1700*/  FADD.FTZ R34, R103.reuse, R34 ;  /* 0x0000002267227221 */ /* 0x040fe20000010000 */
[----:B------:R-:W-:Y:S01]  /*1710*/  FFMA.FTZ R6, R103, R98, R6 ;  /* 0x0000006267067223 */ /* 0x000fe20000010006 */
[----:B------:R-:W-:Y:S01]  /*1720*/  FMUL.FTZ R103, R178, R103 ;  /* 0x00000067b2677220 */ /* 0x000fe20000410000 */
[----:B------:R-:W-:Y:S01]  /*1730*/  FADD.FTZ R122, R122, R97 ;  /* 0x000000617a7a7221 */ /* 0x000fe20000010000 */
[----:B------:R-:W-:Y:S01]  /*1740*/  FFMA.FTZ R123, R96, R97, R123 ;  /* 0x00000061607b7223 */ /* 0x000fe2000001007b */
[C---:B------:R-:W-:Y:S01]  /*1750*/  FMUL.FTZ R118, R217.reuse, R238 ;  /* 0x000000eed9767220 */ /* 0x040fe20000410000 */
[C---:B------:R-:W-:Y:S01]  /*1760*/  FADD.FTZ R145, R108.reuse, R145 ;  /* 0x000000916c917221 */ /* 0x040fe20000010000 */
[----:B------:R-:W-:Y:S01]  /*1770*/  FMUL.FTZ R102, R217, R102 ;  /* 0x00000066d9667220 */ /* 0x000fe20000410000 */
[----:B------:R-:W-:Y:S01]  /*1780*/  FFMA.FTZ R13, R108, R99, R13 ;  /* 0x000000636c0d7223 */ /* 0x000fe2000001000d */
[----:B------:R-:W-:Y:S01]  /*1790*/  FADD.FTZ R238, -R232, R129 ;  /* 0x00000081e8ee7221 */ /* 0x000fe20000010100 */
[----:B------:R-:W-:Y:S01]  /*17a0*/  FMUL.FTZ R108, R191, R108 ;  /* 0x0000006cbf6c7220 */ /* 0x000fe20000410000 */
[----:B------:R-:W-:Y:S01]  /*17b0*/  FADD.FTZ R129, R122, R103 ;  /* 0x000000677a817221 */ /* 0x000fe20000010000 */
[----:B------:R-:W-:Y:S01]  /*17c0*/  FFMA.FTZ R122, R98, R103, R123 ;  /* 0x00000067627a7223 */ /* 0x000fe2000001007b */
[C---:B------:R-:W-:Y:S01]  /*17d0*/  FADD.FTZ R36, R109.reuse, R36 ;  /* 0x000000246d247221 */ /* 0x040fe20000010000 */
[----:B------:R-:W-:Y:S01]  /*17e0*/  FFMA.FTZ R8, R109, R102, R8 ;  /* 0x000000666d087223 */ /* 0x000fe20000010008 */
[----:B------:R-:W-:Y:S01]  /*17f0*/  FADD.FTZ R236, -R232, R128 ;  /* 0x00000080e8ec7221 */ /* 0x000fe20000010100 */
[----:B------:R-:W-:Y:S01]  /*1800*/  FMUL.FTZ R109, R186, R109 ;  /* 0x0000006dba6d7220 */ /* 0x000fe20000410000 */
[----:B------:R-:W-:Y:S01]  /*1810*/  FADD.FTZ R128, R129, R108 ;  /* 0x0000006c81807221 */ /* 0x000fe20000010000 */
[----:B------:R-:W-:Y:S01]  /*1820*/  FFMA.FTZ R123, R99, R108, R122 ;  /* 0x0000006c637b7223 */ /* 0x000fe2000001007a */
[----:B------:R-:W-:-:S02]  /*1830*/  FMUL.FTZ R121, R217, R240 ;  /* 0x000000f0d9797220 */ /* 0x000fc40000410000 */
[----:B------:R-:W-:Y:S01]  /*1840*/  FADD.FTZ R128, R128, R109 ;  /* 0x0000006d80807221 */ /* 0x000fe20000010000 */
[----:B------:R-:W-:Y:S01]  /*1850*/  FFMA.FTZ R123, R102, R109, R123 ;  /* 0x0000006d667b7223 */ /* 0x000fe2000001007b */
[C---:B------:R-:W-:Y:S01]  /*1860*/  FADD.FTZ R38, R111.reuse, R38 ;  /* 0x000000266f267221 */ /* 0x040fe20000010000 */
[----:B------:R-:W-:Y:S01]  /*1870*/  FFMA.FTZ R10, R111, R106, R10 ;  /* 0x0000006a6f0a7223 */ /* 0x000fe2000001000a */
[----:B------:R-:W-:Y:S01]  /*1880*/  FADD.FTZ R240, -R232, R130 ;  /* 0x00000082e8f07221 */ /* 0x000fe20000010100 */
[----:B------:R-:W-:Y:S01]  /*1890*/  FMUL.FTZ R111, R182, R111 ;  /* 0x0000006fb66f7220 */ /* 0x000fe20000410000 */
[----:B------:R-:W-:Y:S01]  /*18a0*/  FADD.FTZ R130, -R232, R131 ;  /* 0x00000083e8827221 */ /* 0x000fe20000010100 */
[----:B------:R-:W-:Y:S01]  /*18b0*/  FADD.FTZ R128, R128, R105 ;  /* 0x0000006980807221 */ /* 0x000fe20000010000 */
[----:B------:R-:W-:Y:S01]  /*18c0*/  FFMA.FTZ R131, R104, R105, R123 ;  /* 0x0000006968837223 */ /* 0x000fe2000001007b */
[C---:B------:R-:W-:Y:S01]  /*18d0*/  FADD.FTZ R149, R116.reuse, R149 ;  /* 0x0000009574957221 */ /* 0x040fe20000010000 */
[C---:B------:R-:W-:Y:S01]  /*18e0*/  FMUL.FTZ R110, R217.reuse, R110 ;  /* 0x0000006ed96e7220 */ /* 0x040fe20000410000 */
[----:B------:R-:W-:Y:S01]  /*18f0*/  FFMA.FTZ R17, R116, R107, R17 ;  /* 0x0000006b74117223 */ /* 0x000fe20000010011 */
[----:B------:R-:W-:Y:S01]  /*1900*/  FMUL.FTZ R122, R217, R236 ;  /* 0x000000ecd97a7220 */ /* 0x000fe20000410000 */
[----:B------:R-:W-:Y:S01]  /*1910*/  FMUL.FTZ R116, R195, R116 ;  /* 0x00000074c3747220 */ /* 0x000fe20000410000 */
[----:B------:R-:W-:Y:S01]  /*1920*/  FMUL.FTZ R123, R217, R238 ;  /* 0x000000eed97b7220 */ /* 0x000fe20000410000 */
[----:B------:R-:W-:Y:S01]  /*1930*/  FADD.FTZ R233, R128, R111 ;  /* 0x0000006f80e97221 */ /* 0x000fe20000010000 */
[----:B------:R-:W-:Y:S01]  /*1940*/  FFMA.FTZ R236, R106, R111, R131 ;  /* 0x0000006f6aec7223 */ /* 0x000fe20000010083 */
[C---:B------:R-:W-:Y:S01]  /*1950*/  FADD.FTZ R144, R117.reuse, R144 ;  /* 0x0000009075907221 */ /* 0x040fe20000010000 */
[----:B------:R-:W-:Y:S01]  /*1960*/  FFMA.FTZ R12, R117, R110, R12 ;  /* 0x0000006e750c7223 */ /* 0x000fe2000001000c */
[C---:B------:R-:W-:Y:S01]  /*1970*/  FADD.FTZ R157, R132.reuse, R157 ;  /* 0x0000009d849d7221 */ /* 0x040fe20000010000 */
[----:B------:R-:W-:Y:S01]  /*1980*/  FFMA.FTZ R25, R132, R122, R25 ;  /* 0x0000007a84197223 */ /* 0x000fe20000010019 */
[----:B------:R-:W-:Y:S01]  /*1990*/  FMUL.FTZ R129, R203, R132 ;  /* 0x00000084cb817220 */ /* 0x000fe20000410000 */
[----:B------:R-:W-:Y:S01]  /*19a0*/  FMUL.FTZ R117, R190, R117 ;  /* 0x00000075be757220 */ /* 0x000fe20000410000 */
        /* <DEDUP_REMOVED lines=25> */
[----:B------:R-:W-:Y:S01]  /*1b40*/  FMUL.FTZ R126, R197, R126 ;  /* 0x0000007ec57e7220 */ /* 0x000fe20000410000 */
[----:B------:R-:W-:Y:S01]  /*1b50*/  FADD.FTZ R233, R132, R125 ;  /* 0x0000007d84e97221 */ /* 0x000fe20000010000 */
[----:B------:R-:W-:Y:S01]  /*1b60*/  FFMA.FTZ R132, R118, R125, R133 ;  /* 0x0000007d76847223 */ /* 0x000fe20000010085 */
[C---:B------:R-:W-:Y:S01]  /*1b70*/  FADD.FTZ R236, -R232.reuse, R136 ;  /* 0x00000088e8ec7221 */ /* 0x040fe20000010100 */
[C---:B------:R-:W-:Y:S01]  /*1b80*/  FADD.FTZ R150, R127.reuse, R150 ;  /* 0x000000967f967221 */ /* 0x040fe20000010000 */
[----:B------:R-:W-:Y:S01]  /*1b90*/  FFMA.FTZ R18, R127, R120, R18 ;  /* 0x000000787f127223 */ /* 0x000fe20000010012 */
[----:B------:R-:W-:Y:S01]  /*1ba0*/  FADD.FTZ R136, -R232, R138 ;  /* 0x0000008ae8887221 */ /* 0x000fe20000010100 */
[----:B------:R-:W-:Y:S01]  /*1bb0*/  FMUL.FTZ R127, R192, R127 ;  /* 0x0000007fc07f7220 */ /* 0x000fe20000410000 */
[----:B------:R-:W-:Y:S01]  /*1bc0*/  FADD.FTZ R138, R233, R126 ;  /* 0x0000007ee98a7221 */ /* 0x000fe20000010000 */
[----:B------:R-:W-:Y:S01]  /*1bd0*/  FFMA.FTZ R133, R121, R126, R132 ;  /* 0x0000007e79857223 */ /* 0x000fe20000010084 */
[----:B------:R-:W-:-:S02]  /*1be0*/  FADD.FTZ R238, -R232, R137 ;  /* 0x00000089e8ee7221 */ /* 0x000fc40000010100 */
[----:B------:R-:W-:Y:S01]  /*1bf0*/  FADD.FTZ R138, R138, R127 ;  /* 0x0000007f8a8a7221 */ /* 0x000fe20000010000 */
[----:B------:R-:W-:Y:S01]  /*1c00*/  FFMA.FTZ R137, R120, R127, R133 ;  /* 0x0000007f78897223 */ /* 0x000fe20000010085 */
[C---:B------:R-:W-:Y:S02]  /*1c10*/  FMUL.FTZ R131, R217.reuse, R240 ;  /* 0x000000f0d9837220 */ /* 0x040fe40000410000 */
[----:B------:R-:W-:Y:S01]  /*1c20*/  FADD.FTZ R133, R138, R129 ;  /* 0x000000818a857221 */ /* 0x000fe20000010000 */
[----:B------:R-:W-:Y:S01]  /*1c30*/  FFMA.FTZ R138, R122, R129, R137 ;  /* 0x000000817a8a7223 */ /* 0x000fe20000010089 */
[C---:B------:R-:W-:Y:S01]  /*1c40*/  FADD.FTZ R159, R134.reuse, R159 ;  /* 0x0000009f869f7221 */ /* 0x040fe20000010000 */
[----:B------:R-:W-:Y:S01]  /*1c50*/  FFMA.FTZ R27, R134, R131, R27 ;  /* 0x00000083861b7223 */ /* 0x000fe2000001001b */
[C---:B------:R-:W-:Y:S01]  /*1c60*/  FMUL.FTZ R130, R217.reuse, R130 ;  /* 0x00000082d9827220 */ /* 0x040fe20000410000 */
[----:B------:R-:W-:Y:S01]  /*1c70*/  FADD.FTZ R232, -R232, R139 ;  /* 0x0000008be8e87221 */ /* 0x000fe20000010100 */
        /* <DEDUP_REMOVED lines=23> */
[----:B------:R-:W-:Y:S01]  /*1df0*/  FMUL.FTZ R141, R205, R142 ;  /* 0x0000008ecd8d7220 */ /* 0x000fe20000410000 */
[----:B------:R-:W-:Y:S01]  /*1e00*/  FADD.FTZ R142, R139, R138 ;  /* 0x0000008a8b8e7221 */ /* 0x000fe20000010000 */
[----:B------:R-:W-:Y:S01]  /*1e10*/  FFMA.FTZ R233, R133, R138, R140 ;  /* 0x0000008a85e97223 */ /* 0x000fe2000001008c */
[----:B------:R-:W-:Y:S01]  /*1e20*/  UMOV UR7, 0xffffffff ;  /* 0xffffffff00077882 */ /* 0x000fe20000000000 */
[----:B------:R-:W-:Y:S01]  /*1e30*/  ISETP.NE.U32.AND P2, PT, RZ, UR14, PT ;  /* 0x0000000eff007c0c */ /* 0x000fe2000bf45070 */
[----:B------:R-:W-:Y:S01]  /*1e40*/  FMUL.FTZ R139, R200, R143 ;  /* 0x0000008fc88b7220 */ /* 0x000fe20000410000 */
[----:B------:R-:W-:Y:S01]  /*1e50*/  FMUL.FTZ R140, R217, R232 ;  /* 0x000000e8d98c7220 */ /* 0x000fe20000410000 */
[----:B------:R-:W-:Y:S01]  /*1e60*/  FADD.FTZ R142, R142, R141 ;  /* 0x0000008d8e8e7221 */ /* 0x000fe20000010000 */
[----:B------:R-:W-:Y:S01]  /*1e70*/  FFMA.FTZ R233, R136, R141, R233 ;  /* 0x0000008d88e97223 */ /* 0x000fe200000100e9 */
[----:B------:R-:W-:Y:S01]  /*1e80*/  ISETP.NE.AND.EX P2, PT, RZ, UR15, PT, P2 ;  /* 0x0000000fff007c0c */ /* 0x000fe2000bf45320 */
[C---:B------:R-:W-:Y:S01]  /*1e90*/  FADD.FTZ R158, R143.reuse, R158 ;  /* 0x0000009e8f9e7221 */ /* 0x040fe20000010000 */
        /* <DEDUP_REMOVED lines=22> */
.L_x_5141:
        /* <DEDUP_REMOVED lines=37> */
.L_x_5067:
        /* <DEDUP_REMOVED lines=25> */
.L_x_5066:
        /* <DEDUP_REMOVED lines=28> */
.L_x_5069:
        /* <DEDUP_REMOVED lines=25> */
.L_x_5065:
        /* <DEDUP_REMOVED lines=17> */
[----:B-----5:R-:W-:Y:S01]  /*2840*/  LOP3.LUT P5, RZ, R231, 0xff, RZ, 0xc0, !PT ;  /* 0x000000ffe7ff7812 */ /* 0x020fe200078ac0ff */
[----:B------:R-:W-:Y:S01]  /*2850*/  FMUL.FTZ R84, R84, UR6 ;  /* 0x0000000654547c20 */ /* 0x000fe20008410000 */
[----:B------:R-:W-:Y:S01]  /*2860*/  FMUL.FTZ R3, R3, UR6 ;  /* 0x0000000603037c20 */ /* 0x000fe20008410000 */
[----:B------:R-:W-:Y:S01]  /*2870*/  LOP3.LUT P3, RZ, R231, 0xff00, RZ, 0xc0, !PT ;  /* 0x0000ff00e7ff7812 */ /* 0x000fe2000786c0ff */
[----:B------:R-:W-:Y:S01]  /*2880*/  FMUL.FTZ R234, R217, R234 ;  /* 0x000000ead9ea7220 */ /* 0x000fe20000410000 */
[----:B------:R-:W-:Y:S01]  /*2890*/  LOP3.LUT P6, RZ, R206, 0xff, RZ, 0xc0, !PT ;  /* 0x000000ffceff7812 */ /* 0x000fe200078cc0ff */
[----:B------:R-:W-:Y:S01]  /*28a0*/  FMUL.FTZ R79, R82, UR6 ;  /* 0x00000006524f7c20 */ /* 0x000fe20008410000 */
[----:B------:R-:W-:Y:S01]  /*28b0*/  ISETP.GE.U32.AND P2, PT, R231, 0x1000000, PT ;  /* 0x01000000e700780c */ /* 0x000fe20003f46070 */
[----:B------:R-:W-:Y:S01]  /*28c0*/  FMUL.FTZ R234, R234, UR6 ;  /* 0x00000006eaea7c20 */ /* 0x000fe20008410000 */
[----:B------:R-:W-:-:S02]  /*28d0*/  SEL R80, R84, RZ, P5 ;  /* 0x000000ff54507207 */ /* 0x000fc40002800000 */
[----:B------:R-:W-:Y:S02]  /*28e0*/  SEL R76, R84, RZ, P6 ;  /* 0x000000ff544c7207 */ /* 0x000fe40003000000 */
[----:B------:R-:W-:Y:S02]  /*28f0*/  SEL R81, R3, RZ, P3 ;  /* 0x000000ff03517207 */ /* 0x000fe40001800000 */
[----:B------:R-:W-:Y:S02]  /*2900*/  LOP3.LUT P4, RZ, R231, 0xff0000, RZ, 0xc0, !PT ;  /* 0x00ff0000e7ff7812 */ /* 0x000fe4000788c0ff */
[C---:B------:R-:W-:Y:S02]  /*2910*/  LOP3.LUT P5, RZ, R206.reuse, 0xff00, RZ, 0xc0, !PT ;  /* 0x0000ff00ceff7812 */ /* 0x040fe400078ac0ff */
[C---:B------:R-:W-:Y:S02]  /*2920*/  LOP3.LUT P6, RZ, R206.reuse, 0xff0000, RZ, 0xc0, !PT ;  /* 0x00ff0000ceff7812 */ /* 0x040fe400078cc0ff */
[----:B------:R-:W-:-:S02]  /*2930*/  ISETP.GE.U32.AND P3, PT, R206, 0x1000000, PT ;  /* 0x01000000ce00780c */ /* 0x000fc40003f66070 */
[----:B------:R-:W-:Y:S02]  /*2940*/  SEL R83, R79, RZ, P2 ;  /* 0x000000ff4f537207 */ /* 0x000fe40001000000 */
[----:B------:R-:W-:Y:S02]  /*2950*/  SEL R77, R3, RZ, P5 ;  /* 0x000000ff034d7207 */ /* 0x000fe40002800000 */
[C---:B------:R-:W-:Y:S02]  /*2960*/  SEL R82, R234.reuse, RZ, P4 ;  /* 0x000000ffea527207 */ /* 0x040fe40002000000 */
[----:B------:R-:W-:Y:S02]  /*2970*/  SEL R78, R234, RZ, P6 ;  /* 0x000000ffea4e7207 */ /* 0x000fe40003000000 */
[----:B------:R-:W-:Y:S01]  /*2980*/  SEL R79, R79, RZ, P3 ;  /* 0x000000ff4f4f7207 */ /* 0x000fe20001800000 */
[----:B------:R-:W-:Y:S06]  /*2990*/  BRA `(.L_x_5068) ;  /* 0x0000000400947947 */ /* 0x000fec0003800000 */
.L_x_5071:
        /* <DEDUP_REMOVED lines=33> */
.L_x_5070:
        /* <DEDUP_REMOVED lines=17> */
[----:B------:R-:W-:Y:S01]  /*2cc0*/  LOP3.LUT P2, RZ, R231, 0xff, RZ, 0xc0, !PT ;  /* 0x000000ffe7ff7812 */ /* 0x000fe2000784c0ff */
[----:B------:R-:W-:Y:S01]  /*2cd0*/  FMUL.FTZ R78, R81, UR6 ;  /* 0x00000006514e7c20 */ /* 0x000fe20008410000 */
[----:B------:R-:W-:Y:S01]  /*2ce0*/  LOP3.LUT P5, RZ, R231, 0xff00, RZ, 0xc0, !PT ;  /* 0x0000ff00e7ff7812 */ /* 0x000fe200078ac0ff */
[----:B------:R-:W-:Y:S01]  /*2cf0*/  FMUL.FTZ R79, R82, UR6 ;  /* 0x00000006524f7c20 */ /* 0x000fe20008410000 */
[----:B------:R-:W-:-:S02]  /*2d00*/  LOP3.LUT P6, RZ, R206, 0xff, RZ, 0xc0, !PT ;  /* 0x000000ffceff7812 */ /* 0x000fc400078cc0ff */
[C---:B------:R-:W-:Y:S02]  /*2d10*/  LOP3.LUT P4, RZ, R231.reuse, 0xff0000, RZ, 0xc0, !PT ;  /* 0x00ff0000e7ff7812 */ /* 0x040fe4000788c0ff */
[----:B------:R-:W-:Y:S02]  /*2d20*/  ISETP.GE.U32.AND P3, PT, R231, 0x1000000, PT ;  /* 0x01000000e700780c */ /* 0x000fe40003f66070 */
[C---:B------:R-:W-:Y:S02]  /*2d30*/  SEL R80, R3.reuse, RZ, P2 ;  /* 0x000000ff03507207 */ /* 0x040fe40001000000 */
[----:B------:R-:W-:Y:S02]  /*2d40*/  SEL R76, R3, RZ, P6 ;  /* 0x000000ff034c7207 */ /* 0x000fe40003000000 */
[----:B------:R-:W-:Y:S02]  /*2d50*/  SEL R81, R77, RZ, P5 ;  /* 0x000000ff4d517207 */ /* 0x000fe40002800000 */
[----:B------:R-:W-:-:S02]  /*2d60*/  LOP3.LUT P2, RZ, R206, 0xff00, RZ, 0xc0, !PT ;  /* 0x0000ff00ceff7812 */ /* 0x000fc4000784c0ff */
[C---:B------:R-:W-:Y:S02]  /*2d70*/  LOP3.LUT P6, RZ, R206.reuse, 0xff0000, RZ, 0xc0, !PT ;  /* 0x00ff0000ceff7812 */ /* 0x040fe400078cc0ff */
[----:B------:R-:W-:Y:S02]  /*2d80*/  ISETP.GE.U32.AND P5, PT, R206, 0x1000000, PT ;  /* 0x01000000ce00780c */ /* 0x000fe40003fa6070 */
[C---:B------:R-:W-:Y:S02]  /*2d90*/  SEL R82, R78.reuse, RZ, P4 ;  /* 0x000000ff4e527207 */ /* 0x040fe40002000000 */
[----:B------:R-:W-:Y:S02]  /*2da0*/  SEL R83, R79, RZ, P3 ;  /* 0x000000ff4f537207 */ /* 0x000fe40001800000 */
[----:B------:R-:W-:Y:S02]  /*2db0*/  SEL R77, R77, RZ, P2 ;  /* 0x000000ff4d4d7207 */ /* 0x000fe40001000000 */
[----:B------:R-:W-:-:S02]  /*2dc0*/  SEL R78, R78, RZ, P6 ;  /* 0x000000ff4e4e7207 */ /* 0x000fc40003000000 */
[----:B------:R-:W-:Y:S01]  /*2dd0*/  SEL R79, R79, RZ, P5 ;  /* 0x000000ff4f4f7207 */ /* 0x000fe20002800000 */
[----:B------:R-:W-:Y:S06]  /*2de0*/  BRA `(.L_x_5068) ;  /* 0x0000000000807947 */ /* 0x000fec0003800000 */
.L_x_5072:
        /* <DEDUP_REMOVED lines=32> */
.L_x_5068:
        /* <DEDUP_REMOVED lines=47> */
.L_x_5075:
        /* <DEDUP_REMOVED lines=17> */
[----:B0-----:R-:W-:Y:S01]  /*33f0*/  SEL R80, R86, RZ, P5 ;  /* 0x000000ff56507207 */ /* 0x001fe20002800000 */
        /* <DEDUP_REMOVED lines=15> */
.L_x_5074:
        /* <DEDUP_REMOVED lines=34> */
.L_x_5077:
        /* <DEDUP_REMOVED lines=33> */
.L_x_5073:
        /* <DEDUP_REMOVED lines=27> */
.L_x_5079:
        /* <DEDUP_REMOVED lines=25> */
.L_x_5078:
        /* <DEDUP_REMOVED lines=26> */
.L_x_5080:
        /* <DEDUP_REMOVED lines=24> */
.L_x_5076:
        /* <DEDUP_REMOVED lines=44> */
.L_x_5083:
        /* <DEDUP_REMOVED lines=33> */
.L_x_5082:
[----:B------:R-:W-:Y:S05]  /*4450*/  @!P2 BRA `(.L_x_5085) ;  /* 0x000000000084a947 */ /* 0x000fea0003800000 */
[-CC-:B------:R-:W-:Y:S01]  /*4460*/  FFMA.FTZ R93, R93, R142.reuse, R143.reuse ;  /* 0x0000008e5d5d7223 */ /* 0x180fe2000001008f */
[-CC-:B------:R-:W-:Y:S01]  /*4470*/  FFMA.FTZ R94, R94, R142.reuse, R143.reuse ;  /* 0x0000008e5e5e7223 */ /* 0x180fe2000001008f */
[----:B------:R-:W-:Y:S01]  /*4480*/  LOP3.LUT P5, RZ, R227, 0xff, RZ, 0xc0, !PT ;  /* 0x000000ffe3ff7812 */ /* 0x000fe200078ac0ff */
[-C--:B------:R-:W-:Y:S01]  /*4490*/  FFMA.FTZ R96, R96, R142.reuse, R143 ;  /* 0x0000008e60607223 */ /* 0x080fe2000001008f */
[----:B0-----:R-:W-:Y:S01]  /*44a0*/  FADD.FTZ R72, R100, -R93 ;  /* 0x8000005d64487221 */ /* 0x001fe20000010000 */
        /* <DEDUP_REMOVED lines=28> */
.L_x_5085:
        /* <DEDUP_REMOVED lines=19> */
[C---:B------:R-:W-:Y:S01]  /*47a0*/  LOP3.LUT P5, RZ, R209.reuse, 0xff, RZ, 0xc0, !PT ;  /* 0x000000ffd1ff7812 */ /* 0x040fe200078ac0ff */
        /* <DEDUP_REMOVED lines=13> */
.L_x_5081:
        /* <DEDUP_REMOVED lines=27> */
.L_x_5087:
        /* <DEDUP_REMOVED lines=25> */
.L_x_5086:
        /* <DEDUP_REMOVED lines=26> */
.L_x_5088:
        /* <DEDUP_REMOVED lines=24> */
.L_x_5084:
        /* <DEDUP_REMOVED lines=44> */
.L_x_5091:
        /* <DEDUP_REMOVED lines=17> */
[C---:B0-----:R-:W-:Y:S01]  /*52b0*/  SEL R80, R99.reuse, RZ, P5 ;  /* 0x000000ff63507207 */ /* 0x041fe20002800000 */
        /* <DEDUP_REMOVED lines=15> */
.L_x_5090:
        /* <DEDUP_REMOVED lines=34> */
.L_x_5093:
        /* <DEDUP_REMOVED lines=33> */
.L_x_5089:
        /* <DEDUP_REMOVED lines=27> */
.L_x_5095:
        /* <DEDUP_REMOVED lines=25> */
.L_x_5094:
        /* <DEDUP_REMOVED lines=26> */
.L_x_5096:
        /* <DEDUP_REMOVED lines=24> */
.L_x_5092:
        /* <DEDUP_REMOVED lines=44> */
.L_x_5099:
        /* <DEDUP_REMOVED lines=33> */
.L_x_5098:
        /* <DEDUP_REMOVED lines=34> */
.L_x_5101:
        /* <DEDUP_REMOVED lines=33> */
.L_x_5097:
        /* <DEDUP_REMOVED lines=27> */
.L_x_5103:
        /* <DEDUP_REMOVED lines=25> */
.L_x_5102:
        /* <DEDUP_REMOVED lines=26> */
.L_x_5104:
        /* <DEDUP_REMOVED lines=24> */
.L_x_5100:
        /* <DEDUP_REMOVED lines=44> */
.L_x_5107:
        /* <DEDUP_REMOVED lines=33> */
.L_x_5106:
        /* <DEDUP_REMOVED lines=34> */
.L_x_5109:
        /* <DEDUP_REMOVED lines=33> */
.L_x_5105:
        /* <DEDUP_REMOVED lines=27> */
.L_x_5111:
        /* <DEDUP_REMOVED lines=25> */
.L_x_5110:
        /* <DEDUP_REMOVED lines=26> */
.L_x_5112:
        /* <DEDUP_REMOVED lines=24> */
.L_x_5108:
        /* <DEDUP_REMOVED lines=44> */
.L_x_5115:
        /* <DEDUP_REMOVED lines=33> */
.L_x_5114:
        /* <DEDUP_REMOVED lines=8> */
[----:B0-----:R-:W-:Y:S01]  /*8250*/  FADD.FTZ R74, R134, -R131 ;  /* 0x80000083864a7221 */ /* 0x001fe20000010000 */
        /* <DEDUP_REMOVED lines=25> */
.L_x_5117:
        /* <DEDUP_REMOVED lines=33> */
.L_x_5113:
        /* <DEDUP_REMOVED lines=27> */
.L_x_5119:
        /* <DEDUP_REMOVED lines=25> */
.L_x_5118:
        /* <DEDUP_REMOVED lines=26> */
.L_x_5120:
        /* <DEDUP_REMOVED lines=24> */
.L_x_5116:
        /* <DEDUP_REMOVED lines=21> */
[----:B------:R-:W-:Y:S01]  /*8db0*/  LOP3.LUT P1, RZ, R218, 0xff, RZ, 0xc0, !PT ;  /* 0x000000ffdaff7812 */ /* 0x000fe2000782c0ff */
[C---:B------:R-:W-:Y:S01]  /*8dc0*/  FFMA.FTZ R74, R217.reuse, R141, R70 ;  /* 0x0000008dd94a7223 */ /* 0x040fe20000010046 */
[----:B------:R-:W-:Y:S01]  /*8dd0*/  FMUL.FTZ R76, R72, UR6 ;  /* 0x00000006484c7c20 */ /* 0x000fe20008410000 */
[----:B------:R-:W-:Y:S01]  /*8de0*/  FFMA.FTZ R75, R217, R140, R71 ;  /* 0x0000008cd94b7223 */ /* 0x000fe20000010047 */
[----:B------:R-:W-:Y:S01]  /*8df0*/  FMUL.FTZ R77, R73, UR6 ;  /* 0x00000006494d7c20 */ /* 0x000fe20008410000 */
        /* <DEDUP_REMOVED lines=18> */
.L_x_5123:
        /* <DEDUP_REMOVED lines=10> */
[----:B------:R-:W-:Y:S01]  /*8fc0*/  LOP3.LUT P1, RZ, R218, 0xff, RZ, 0xc0, !PT ;  /* 0x000000ffdaff7812 */ /* 0x000fe2000782c0ff */
[C---:B------:R-:W-:Y:S01]  /*8fd0*/  FFMA.FTZ R141, R217.reuse, R141, R70 ;  /* 0x0000008dd98d7223 */ /* 0x040fe20000010046 */
[----:B------:R-:W-:Y:S01]  /*8fe0*/  FMUL.FTZ R132, R132, UR6 ;  /* 0x0000000684847c20 */ /* 0x000fe20008410000 */
[----:B------:R-:W-:Y:S01]  /*8ff0*/  FMUL.FTZ R138, R138, UR6 ;  /* 0x000000068a8a7c20 */ /* 0x000fe20008410000 */
[----:B------:R-:W-:Y:S01]  /*9000*/  LOP3.LUT P5, RZ, R218, 0xff00, RZ, 0xc0, !PT ;  /* 0x0000ff00daff7812 */ /* 0x000fe200078ac0ff */
[----:B------:R-:W-:Y:S01]  /*9010*/  FFMA.FTZ R140, R217, R140, R71 ;  /* 0x0000008cd98c7223 */ /* 0x000fe20000010047 */
[----:B------:R-:W-:Y:S01]  /*9020*/  LOP3.LUT P6, RZ, R215, 0xff, RZ, 0xc0, !PT ;  /* 0x000000ffd7ff7812 */ /* 0x000fe200078cc0ff */
[----:B------:R-:W-:Y:S01]  /*9030*/  FMUL.FTZ R141, R141, UR6 ;  /* 0x000000068d8d7c20 */ /* 0x000fe20008410000 */
[----:B0-----:R-:W-:Y:S01]  /*9040*/  SEL R80, R132, RZ, P1 ;  /* 0x000000ff84507207 */ /* 0x001fe20000800000 */
        /* <DEDUP_REMOVED lines=14> */
.L_x_5122:
        /* <DEDUP_REMOVED lines=11> */
[----:B------:R-:W-:Y:S01]  /*91e0*/  LOP3.LUT P1, RZ, R218, 0xff, RZ, 0xc0, !PT ;  /* 0x000000ffdaff7812 */ /* 0x000fe2000782c0ff */
[C---:B------:R-:W-:Y:S01]  /*91f0*/  FMUL.FTZ R74, R217.reuse, R136 ;  /* 0x00000088d94a7220 */ /* 0x040fe20000410000 */
[----:B------:R-:W-:Y:S01]  /*9200*/  FMUL.FTZ R76, R72, UR6 ;  /* 0x00000006484c7c20 */ /* 0x000fe20008410000 */
[----:B------:R-:W-:Y:S01]  /*9210*/  FMUL.FTZ R75, R217, R140 ;  /* 0x0000008cd94b7220 */ /* 0x000fe20000410000 */
        /* <DEDUP_REMOVED lines=19> */
.L_x_5125:
        /* <DEDUP_REMOVED lines=33> */
.L_x_5121:
        /* <DEDUP_REMOVED lines=27> */
.L_x_5127:
        /* <DEDUP_REMOVED lines=25> */
.L_x_5126:
        /* <DEDUP_REMOVED lines=26> */
.L_x_5128:
        /* <DEDUP_REMOVED lines=24> */
.L_x_5124:
        /* <DEDUP_REMOVED lines=13> */
.L_x_5063:
        /* <DEDUP_REMOVED lines=64> */
.L_x_5062:
[----:B------:R-:W-:Y:S05]  /*a090*/  BSYNC B0 ;  /* 0x0000000000007941 */ /* 0x000fea0003800000 */
.L_x_5061:
[----:B------:R-:W0:Y:S01]  /*a0a0*/  S2R R25, SR_CgaCtaId ;  /* 0x0000000000197919 */ /* 0x000e220000008800 */
[C---:B------:R-:W-:Y:S01]  /*a0b0*/  SHF.L.U32 R2, R160.reuse, 0x7, RZ ;  /* 0x00000007a0027819 */ /* 0x040fe200000006ff */
[----:B------:R-:W-:Y:S05]  /*a0c0*/  WARPSYNC.ALL ;  /* 0x0000000000007948 */ /* 0x000fea0003800000 */
[----:B------:R-:W-:Y:S01]  /*a0d0*/  SHF.L.U32 R0, R160, 0x4, RZ ;  /* 0x00000004a0007819 */ /* 0x000fe200000006ff */
[----:B------:R-:W1:Y:S01]  /*a0e0*/  LDCU.128 UR20, c[0x0][0x440] ;  /* 0x00008800ff1477ac */ /* 0x000e620008000c00 */
[----:B------:R-:W-:Y:S02]  /*a0f0*/  MOV R24, 0x400 ;  /* 0x0000040000187802 */ /* 0x000fe40000000f00 */
[----:B------:R-:W-:-:S04]  /*a100*/  LOP3.LUT R3, R2, 0x3000, RZ, 0xc0, !PT ;  /* 0x0000300002037812 */ /* 0x000fc800078ec0ff */
[----:B------:R-:W-:Y:S02]  /*a110*/  LOP3.LUT R0, R3, 0x1f0, R0, 0xf8, !PT ;  /* 0x000001f003007812 */ /* 0x000fe400078ef800 */
        /* <DEDUP_REMOVED lines=33> */
[----:B-1----:R-:W-:-:S03]  /*a330*/  FADD.FTZ R24, R24, R33 ;  /* 0x0000002118187221 */ /* 0x002fc60000010000 */
[----:B------:R-:W1:Y:S01]  /*a340*/  LDS R39, [R25+0x2000] ;  /* 0x0020000019277984 */ /* 0x000e620000000800 */
        /* <DEDUP_REMOVED lines=17> */
[----:B------:R-:W-:Y:S01]  /*a460*/  LDS R52, [R25+0x3200] ;  /* 0x0032000019347984 */ /* 0x000fe20000000800 */
[----:B-----5:R-:W-:-:S03]  /*a470*/  FADD.FTZ R30, R30, R37 ;  /* 0x000000251e1e7221 */ /* 0x020fc60000010000 */
[----:B------:R-:W4:Y:S01]  /*a480*/  LDS R65, [R25+0x3400] ;  /* 0x0034000019417984 */ /* 0x000f220000000800 */
[----:B-1----:R-:W-:-:S03]  /*a490*/  FADD.FTZ R2, R2, R39 ;  /* 0x0000002702027221 */ /* 0x002fc60000010000 */
[----:B------:R-:W1:Y:S01]  /*a4a0*/  LDS R67, [R25+0x3600] ;  /* 0x0036000019437984 */ /* 0x000e620000000800 */
        /* <DEDUP_REMOVED lines=11> */
[----:B--2---:R-:W-:Y:S01]  /*a560*/  FADD.FTZ R30, R30, R61 ;  /* 0x0000003d1e1e7221 */ /* 0x004fe20000010000 */
[----:B---3--:R-:W-:Y:S01]  /*a570*/  FADD.FTZ R63, R2, R63 ;  /* 0x0000003f023f7221 */ /* 0x008fe20000010000 */
[----:B----4-:R-:W-:Y:S01]  /*a580*/  FADD.FTZ R65, R24, R65 ;  /* 0x0000004118417221 */ /* 0x010fe20000010000 */
[----:B-1----:R-:W-:Y:S01]  /*a590*/  FADD.FTZ R67, R26, R67 ;  /* 0x000000431a437221 */ /* 0x002fe20000010000 */
[----:B------:R-:W-:Y:S01]  /*a5a0*/  STS.128 [R0], R40 ;  /* 0x0000002800007388 */ /* 0x000fe20000000c00 */
[----:B-----5:R-:W-:-:S03]  /*a5b0*/  FADD.FTZ R27, R27, R54 ;  /* 0x000000361b1b7221 */ /* 0x020fc60000010000 */
        /* <DEDUP_REMOVED lines=10> */
[----:B0-----:R-:W-:Y:S01]  /*a660*/  FADD.FTZ R7, R3, R52 ;  /* 0x0000003403077221 */ /* 0x001fe20000010000 */
[----:B------:R-:W-:Y:S08]  /*a670*/  BAR.SYNC.DEFER_BLOCKING 0x0 ;  /* 0x0000000000007b1d */ /* 0x000ff00000010000 */
[----:B-1----:R-:W0:Y:S01]  /*a680*/  LDC R8, c[0x0][0x388] ;  /* 0x0000e200ff087b82 */ /* 0x002e220000000800 */
[----:B------:R-:W1:Y:S04]  /*a690*/  LDS R45, [R25] ;  /* 0x00000000192d7984 */ /* 0x000e680000000800 */
[----:B------:R-:W2:Y:S01]  /*a6a0*/  LDS R40, [R25+0x1000] ;  /* 0x0010000019287984 */ /* 0x000ea20000000800 */
[----:B0-----:R-:W-:-:S03]  /*a6b0*/  IMAD R3, R8, UR10, RZ ;  /* 0x0000000a08037c24 */ /* 0x001fc6000f8e02ff */
[----:B------:R-:W0:Y:S02]  /*a6c0*/  LDS R9, [R25+0x2000] ;  /* 0x0020000019097984 */ /* 0x000e240000000800 */
[----:B------:R-:W-:Y:S02]  /*a6d0*/  IADD3 R26, P0, PT, R3, R160, RZ ;  /* 0x000000a0031a7210 */ /* 0x000fe40007f1e0ff */
[----:B------:R-:W3:Y:S02]  /*a6e0*/  LDS R10, [R25+0x3000] ;  /* 0x00300000190a7984 */ /* 0x000ee40000000800 */
[----:B------:R-:W-:Y:S02]  /*a6f0*/  IADD3.X R3, PT, PT, RZ, RZ, RZ, P0, !PT ;  /* 0x000000ffff037210 */ /* 0x000fe400007fe4ff */
[----:B------:R-:W4:Y:S04]  /*a700*/  LDS R62, [R25+0x200] ;  /* 0x00020000193e7984 */ /* 0x000f280000000800 */
[----:B------:R-:W5:Y:S04]  /*a710*/  LDS R5, [R25+0x1200] ;  /* 0x0012000019057984 */ /* 0x000f680000000800 */
[----:B------:R-:W5:Y:S04]  /*a720*/  LDS R4, [R25+0x2200] ;  /* 0x0022000019047984 */ /* 0x000f680000000800 */
[----:B------:R-:W5:Y:S04]  /*a730*/  LDS R0, [R25+0x400] ;  /* 0x0004000019007984 */ /* 0x000f680000000800 */
[----:B------:R-:W5:Y:S04]  /*a740*/  LDS R6, [R25+0x600] ;  /* 0x0006000019067984 */ /* 0x000f680000000800 */
[----:B------:R-:W5:Y:S01]  /*a750*/  LDS R13, [R25+0x1400] ;  /* 0x00140000190d7984 */ /* 0x000f620000000800 */
[----:B-1----:R-:W-:-:S03]  /*a760*/  FADD.FTZ R45, RZ, R45 ;  /* 0x0000002dff2d7221 */ /* 0x002fc60000010000 */
[----:B------:R-:W1:Y:S01]  /*a770*/  LDS R8, [R25+0x800] ;  /* 0x0008000019087984 */ /* 0x000e620000000800 */
[----:B--2---:R-:W-:-:S03]  /*a780*/  FADD.FTZ R40, R45, R40 ;  /* 0x000000282d287221 */ /* 0x004fc60000010000 */
[----:B------:R-:W2:Y:S01]  /*a790*/  LDS R15, [R25+0x1600] ;  /* 0x00160000190f7984 */ /* 0x000ea20000000800 */
[----:B0-----:R-:W-:-:S03]  /*a7a0*/  FADD.FTZ R9, R40, R9 ;  /* 0x0000000928097221 */ /* 0x001fc60000010000 */
[----:B------:R-:W0:Y:S01]  /*a7b0*/  LDS R20, [R25+0x3200] ;  /* 0x0032000019147984 */ /* 0x000e220000000800 */
        /* <DEDUP_REMOVED lines=24> */
[----:B0-----:R-:W-:Y:S01]  /*a940*/  FADD.FTZ R37, R5, R20 ;  /* 0x0000001405257221 */ /* 0x001fe20000010000 */
[----:B------:R-:W-:Y:S02]  /*a950*/  IADD3.X R5, PT, PT, R26, UR21, RZ, P1, !PT ;  /* 0x000000151a057c10 */ /* 0x000fe40008ffe4ff */
[----:B------:R-:W0:Y:S01]  /*a960*/  LDS R41, [R25+0x3600] ;  /* 0x0036000019297984 */ /* 0x000e220000000800 */
        /* <DEDUP_REMOVED lines=44> */
.L_x_5064:
        /* <DEDUP_REMOVED lines=8> */
.L_x_5131:
[----:B------:R-:W-:Y:S05]  /*acb0*/  BSYNC B2 ;  /* 0x0000000000027941 */ /* 0x000fea0003800000 */
.L_x_5130:
        /* <DEDUP_REMOVED lines=8> */
.L_x_5132:
[----:B------:R-:W-:Y:S01]  /*ad40*/  FADD.FTZ R143, R142, R143 ;  /* 0x0000008f8e8f7221 */ /* 0x000fe20000010000 */
[----:B------:R-:W-:-:S04]  /*ad50*/  HFMA2 R241, -RZ, RZ, 0, 1.1920928955078125e-07 ;  /* 0x00000002fff17431 */ /* 0x000fc800000001ff */
[----:B------:R-:W-:Y:S02]  /*ad60*/  MOV R242, R143 ;  /* 0x0000008f00f27202 */ /* 0x000fe40000000f00 */
[----:B------:R-:W-:-:S07]  /*ad70*/  MOV R232, R240 ;  /* 0x000000f000e87202 */ /* 0x000fce0000000f00 */
[----:B------:R-:W-:Y:S05]  /*ad80*/  WARPSYNC.COLLECTIVE R239, `(.L_x_5133) ;  /* 0x00000000ef087348 */ /* 0x000fea0003c00000 */
[----:B------:R0:W1:Y:S02]  /*ad90*/  SHFL.BFLY P4, R240, R242, R241, R244 ;  /* 0x0c0000f1f2f07389 */ /* 0x00006400000800f4 */
[----:B01----:R-:W-:Y:S05]  /*ada0*/  ENDCOLLECTIVE ;  /* 0x000000000000791b */ /* 0x003fea0003800000 */
.L_x_5133:
[----:B------:R-:W-:-:S05]  /*adb0*/  FADD.FTZ R232, R233, R232 ;  /* 0x000000e8e9e87221 */ /* 0x000fca0000010000 */
[----:B------:R-:W-:Y:S02]  /*adc0*/  MOV R242, R232 ;  /* 0x000000e800f27202 */ /* 0x000fe40000000f00 */
[----:B------:R-:W-:-:S07]  /*add0*/  MOV R236, R240 ;  /* 0x000000f000ec7202 */ /* 0x000fce0000000f00 */
[----:B------:R-:W-:Y:S05]  /*ade0*/  WARPSYNC.COLLECTIVE R239, `(.L_x_5134) ;  /* 0x00000000ef087348 */ /* 0x000fea0003c00000 */
[----:B------:R0:W1:Y:S02]  /*adf0*/  SHFL.BFLY P4, R240, R242, R241, R244 ;  /* 0x0c0000f1f2f07389 */ /* 0x00006400000800f4 */
[----:B01----:R-:W-:Y:S05]  /*ae00*/  ENDCOLLECTIVE ;  /* 0x000000000000791b */ /* 0x003fea0003800000 */
.L_x_5134:
[----:B------:R-:W-:Y:S01]  /*ae10*/  FADD.FTZ R236, R143, R236 ;  /* 0x000000ec8fec7221 */ /* 0x000fe20000010000 */
[----:B------:R-:W-:-:S04]  /*ae20*/  HFMA2 R241, -RZ, RZ, 0, 2.384185791015625e-07 ;  /* 0x00000004fff17431 */ /* 0x000fc800000001ff */
[----:B------:R-:W-:Y:S02]  /*ae30*/  MOV R242, R236 ;  /* 0x000000ec00f27202 */ /* 0x000fe40000000f00 */
[----:B------:R-:W-:-:S07]  /*ae40*/  MOV R235, R240 ;  /* 0x000000f000eb7202 */ /* 0x000fce0000000f00 */
[----:B------:R-:W-:Y:S05]  /*ae50*/  WARPSYNC.COLLECTIVE R239, `(.L_x_5135) ;  /* 0x00000000ef087348 */ /* 0x000fea0003c00000 */
[----:B------:R0:W1:Y:S02]  /*ae60*/  SHFL.BFLY P4, R240, R242, R241, R244 ;  /* 0x0c0000f1f2f07389 */ /* 0x00006400000800f4 */
[----:B01----:R-:W-:Y:S05]  /*ae70*/  ENDCOLLECTIVE ;  /* 0x000000000000791b */ /* 0x003fea0003800000 */
.L_x_5135:
[----:B------:R-:W-:-:S05]  /*ae80*/  FADD.FTZ R235, R232, R235 ;  /* 0x000000ebe8eb7221 */ /* 0x000fca0000010000 */
[----:B------:R-:W-:Y:S02]  /*ae90*/  MOV R242, R235 ;  /* 0x000000eb00f27202 */ /* 0x000fe40000000f00 */
[----:B------:R-:W-:-:S07]  /*aea0*/  MOV R237, R240 ;  /* 0x000000f000ed7202 */ /* 0x000fce0000000f00 */
[----:B------:R-:W-:Y:S05]  /*aeb0*/  WARPSYNC.COLLECTIVE R239, `(.L_x_5136) ;  /* 0x00000000ef087348 */ /* 0x000fea0003c00000 */
[----:B------:R0:W1:Y:S02]  /*aec0*/  SHFL.BFLY P4, R240, R242, R241, R244 ;  /* 0x0c0000f1f2f07389 */ /* 0x00006400000800f4 */
[----:B01----:R-:W-:Y:S05]  /*aed0*/  ENDCOLLECTIVE ;  /* 0x000000000000791b */ /* 0x003fea0003800000 */
.L_x_5136:
[----:B------:R-:W-:Y:S01]  /*aee0*/  FADD.FTZ R237, R236, R237 ;  /* 0x000000edeced7221 */ /* 0x000fe20000010000 */
[----:B------:R-:W-:-:S04]  /*aef0*/  HFMA2 R241, -RZ, RZ, 0, 4.76837158203125e-07 ;  /* 0x00000008fff17431 */ /* 0x000fc800000001ff */
[----:B------:R-:W-:Y:S02]  /*af00*/  MOV R242, R237 ;  /* 0x000000ed00f27202 */ /* 0x000fe40000000f00 */
[----:B------:R-:W-:-:S07]  /*af10*/  MOV R238, R240 ;  /* 0x000000f000ee7202 */ /* 0x000fce0000000f00 */
[----:B------:R-:W-:Y:S05]  /*af20*/  WARPSYNC.COLLECTIVE R239, `(.L_x_5137) ;  /* 0x00000000ef087348 */ /* 0x000fea0003c00000 */
[----:B------:R0:W1:Y:S02]  /*af30*/  SHFL.BFLY P4, R240, R242, R241, R244 ;  /* 0x0c0000f1f2f07389 */ /* 0x00006400000800f4 */
[----:B01----:R-:W-:Y:S05]  /*af40*/  ENDCOLLECTIVE ;  /* 0x000000000000791b */ /* 0x003fea0003800000 */
.L_x_5137:
[----:B------:R-:W-:-:S05]  /*af50*/  FADD.FTZ R238, R235, R238 ;  /* 0x000000eeebee7221 */ /* 0x000fca0000010000 */
[----:B------:R-:W-:Y:S02]  /*af60*/  MOV R242, R238 ;  /* 0x000000ee00f27202 */ /* 0x000fe40000000f00 */
[----:B------:R-:W-:-:S07]  /*af70*/  MOV R142, R240 ;  /* 0x000000f0008e7202 */ /* 0x000fce0000000f00 */
[----:B------:R-:W-:Y:S05]  /*af80*/  WARPSYNC.COLLECTIVE R239, `(.L_x_5138) ;  /* 0x00000000ef087348 */ /* 0x000fea0003c00000 */
[----:B------:R0:W1:Y:S02]  /*af90*/  SHFL.BFLY P4, R240, R242, R241, R244 ;  /* 0x0c0000f1f2f07389 */ /* 0x00006400000800f4 */
[----:B01----:R-:W-:Y:S05]  /*afa0*/  ENDCOLLECTIVE ;  /* 0x000000000000791b */ /* 0x003fea0003800000 */
.L_x_5138:
[----:B------:R-:W-:Y:S01]  /*afb0*/  FADD.FTZ R142, R237, R142 ;  /* 0x0000008eed8e7221 */ /* 0x000fe20000010000 */
[----:B------:R-:W-:-:S04]  /*afc0*/  HFMA2 R241, -RZ, RZ, 0, 9.5367431640625e-07 ;  /* 0x00000010fff17431 */ /* 0x000fc800000001ff */
[----:B------:R-:W-:Y:S02]  /*afd0*/  MOV R242, R142 ;  /* 0x0000008e00f27202 */ /* 0x000fe40000000f00 */
[----:B------:R-:W-:-:S07]  /*afe0*/  MOV R233, R240 ;  /* 0x000000f000e97202 */ /* 0x000fce0000000f00 */
[----:B------:R-:W-:Y:S05]  /*aff0*/  WARPSYNC.COLLECTIVE R239, `(.L_x_5139) ;  /* 0x00000000ef087348 */ /* 0x000fea0003c00000 */
[----:B------:R0:W1:Y:S02]  /*b000*/  SHFL.BFLY P4, R240, R242, R241, R244 ;  /* 0x0c0000f1f2f07389 */ /* 0x00006400000800f4 */
[----:B01----:R-:W-:Y:S05]  /*b010*/  ENDCOLLECTIVE ;  /* 0x000000000000791b */ /* 0x003fea0003800000 */
.L_x_5139:
[----:B------:R-:W-:-:S05]  /*b020*/  FADD.FTZ R233, R238, R233 ;  /* 0x000000e9eee97221 */ /* 0x000fca0000010000 */
[----:B------:R-:W-:Y:S02]  /*b030*/  MOV R242, R233 ;  /* 0x000000e900f27202 */ /* 0x000fe40000000f00 */
[----:B------:R-:W-:-:S07]  /*b040*/  MOV R143, R240 ;  /* 0x000000f0008f7202 */ /* 0x000fce0000000f00 */
[----:B------:R-:W-:Y:S05]  /*b050*/  WARPSYNC.COLLECTIVE R239, `(.L_x_5140) ;  /* 0x00000000ef087348 */ /* 0x000fea0003c00000 */
[----:B------:R0:W1:Y:S02]  /*b060*/  SHFL.BFLY P4, R240, R242, R241, R244 ;  /* 0x0c0000f1f2f07389 */ /* 0x00006400000800f4 */
[----:B01----:R-:W-:Y:S05]  /*b070*/  ENDCOLLECTIVE ;  /* 0x000000000000791b */ /* 0x003fea0003800000 */
.L_x_5140:
[----:B------:R-:W-:Y:S01]  /*b080*/  MOV R232, R240 ;  /* 0x000000f000e87202 */ /* 0x000fe20000000f00 */
[----:B------:R-:W-:Y:S06]  /*b090*/  BRA `(.L_x_5141) ;  /* 0xffffff6c00d87947 */ /* 0x000fec000383ffff */
.L_x_5142:
        /* <DEDUP_REMOVED lines=14> */
.L_x_6117:


//--------------------- .text._ZN10layer_norm31ln_parallel_residual_bwd_kernelINS_13Kernel_traitsIfffffjLj1024ELj1ELj4ELj1ELj16ENS_18Kernel_traits_baseILj1024EfffffjLj128EEEEELb0ELb0ELb0EEEvNS_9BwdParamsE --------------------------
	.section	.text._ZN10layer_norm31ln_parallel_residual_bwd_kernelINS_13Kernel_traitsIfffffjLj1024ELj1ELj4ELj1ELj16ENS_18Kernel_traits_baseILj1024EfffffjLj128EEEEELb0ELb0ELb0EEEvNS_9BwdParamsE,"ax",@progbits
	.align	128
        .global         _ZN10layer_norm31ln_parallel_residual_bwd_kernelINS_13Kernel_traitsIfffffjLj1024ELj1ELj4ELj1ELj16ENS_18Kernel_traits_baseILj1024EfffffjLj128EEEEELb0ELb0ELb0EEEvNS_9BwdParamsE
        .type           _ZN10layer_norm31ln_parallel_residual_bwd_kernelINS_13Kernel_traitsIfffffjLj1024ELj1ELj4ELj1ELj16ENS_18Kernel_traits_baseILj1024EfffffjLj128EEEEELb0ELb0ELb0EEEvNS_9BwdParamsE,@function
        .size           _ZN10layer_norm31ln_parallel_residual_bwd_kernelINS_13Kernel_traitsIfffffjLj1024ELj1ELj4ELj1ELj16ENS_18Kernel_traits_baseILj1024EfffffjLj128EEEEELb0ELb0ELb0EEEvNS_9BwdParamsE,(.L_x_6118 - _ZN10layer_norm31ln_parallel_residual_bwd_kernelINS_13Kernel_traitsIfffffjLj1024ELj1ELj4ELj1ELj16ENS_18Kernel_traits_baseILj1024EfffffjLj128EEEEELb0ELb0ELb0EEEvNS_9BwdParamsE)
        .other          _ZN10layer_norm31ln_parallel_residual_bwd_kernelINS_13Kernel_traitsIfffffjLj1024ELj1ELj4ELj1ELj16ENS_18Kernel_traits_baseILj1024EfffffjLj128EEEEELb0ELb0ELb0EEEvNS_9BwdParamsE,@"STO_CUDA_ENTRY STV_DEFAULT"
_ZN10layer_norm31ln_parallel_residual_bwd_kernelINS_13Kernel_traitsIfffffjLj1024ELj1ELj4ELj1ELj16ENS_18Kernel_traits_baseILj1024EfffffjLj128EEEEELb0ELb0ELb0EEEvNS_9BwdParamsE:
.text._ZN10layer_norm31ln_parallel_residual_bwd_kernelINS_13Kernel_traitsIfffffjLj1024ELj1ELj4ELj1ELj16ENS_18Kernel_traits_baseILj1024EfffffjLj128EEEEELb0ELb0ELb0EEEvNS_9BwdParamsE:
[----:B------:R-:W0:Y:S01]  /*0000*/  LDC R1, c[0x0][0x37c] ;  /* 0x0000df00ff017b82 */ /* 0x000e220000000800 */
[----:B------:R-:W1:Y:S01]  /*0010*/  LDCU UR4, c[0x0][0x388] ;  /* 0x00007100ff0477ac */ /* 0x000e620008000800 */
[----:B0-----:R-:W-:Y:S01]  /*0020*/  IADD3 R1, PT, PT, R1, -0x110, RZ ;  /* 0xfffffef001017810 */ /* 0x001fe20007ffe0ff */
[----:B------:R-:W0:Y:S05]  /*0030*/  S2R R38, SR_TID.X ;  /* 0x0000000000267919 */ /* 0x000e2a0000002100 */
[----:B------:R-:W2:Y:S08]  /*0040*/  LDC.64 R2, c[0x0][0x3d0] ;  /* 0x0000f400ff027b82 */ /* 0x000eb00000000a00 */
[----:B------:R-:W3:Y:S08]  /*0050*/  LDC.64 R4, c[0x0][0x3d8] ;  /* 0x0000f600ff047b82 */ /* 0x000ef00000000a00 */
[----:B------:R-:W4:Y:S01]  /*0060*/  LDC.64 R8, c[0x0][0x3d8] ;  /* 0x0000f600ff087b82 */ /* 0x000f220000000a00 */
[----:B-1----:R-:W-:Y:S01]  /*0070*/  MOV R6, UR4 ;  /* 0x0000000400067c02 */ /* 0x002fe20008000f00 */
[----:B------:R-:W1:Y:S03]  /*0080*/  LDCU.64 UR10, c[0x0][0x358] ;  /* 0x00006b00ff0a77ac */ /* 0x000e660008000a00 */
[----:B------:R-:W-:Y:S01]  /*0090*/  SHF.R.S32.HI R0, RZ, 0x1f, R6 ;  /* 0x0000001fff007819 */ /* 0x000fe20000011406 */
[----:B------:R5:W-:Y:S01]  /*00a0*/  STL [R1+0x4], R6 ;  /* 0x0000040601007387 */ /* 0x000be20000100800 */
[----:B------:R-:W1:Y:S01]  /*00b0*/  LDCU UR5, c[0x0][0x384] ;  /* 0x00007080ff0577ac */ /* 0x000e620008000800 */
[----:B------:R-:W1:Y:S01]  /*00c0*/  LDC.64 R14, c[0x0][0x3d0] ;  /* 0x0000f400ff0e7b82 */ /* 0x000e620000000a00 */
[----:B------:R-:W-:Y:S01]  /*00d0*/  LEA.HI R0, R0, R6, RZ, 0x2 ;  /* 0x0000000600007211 */ /* 0x000fe200078f10ff */
[----:B------:R1:W1:Y:S01]  /*00e0*/  LDL.64 R96, [R1+0xc8] ;  /* 0x0000c80001607983 */ /* 0x0002620000100a00 */
[----:B------:R-:W1:Y:S03]  /*00f0*/  LDCU UR24, c[0x0][0x388] ;  /* 0x00007100ff1877ac */ /* 0x000e660008000800 */
[----:B------:R1:W1:Y:S01]  /*0100*/  LDL.64 R98, [R1+0xd0] ;  /* 0x0000d00001627983 */ /* 0x0002620000100a00 */
[C---:B0-----:R-:W-:Y:S01]  /*0110*/  LOP3.LUT R7, R38.reuse, 0x1f, RZ, 0xc, !PT ;  /* 0x0000001f26077812 */ /* 0x041fe200078e0cff */
[----:B------:R-:W0:Y:S01]  /*0120*/  LDC.64 R16, c[0x0][0x3d8] ;  /* 0x0000f600ff107b82 */ /* 0x000e220000000a00 */
[----:B------:R-:W-:Y:S01]  /*0130*/  LOP3.LUT R10, R38, 0x1f, RZ, 0xc0, !PT ;  /* 0x0000001f260a7812 */ /* 0x000fe200078ec0ff */
[----:B------:R0:W4:Y:S01]  /*0140*/  LDL.64 R100, [R1+0xd8] ;  /* 0x0000d80001647983 */ /* 0x0001220000100a00 */
[----:B------:R-:W-:Y:S01]  /*0150*/  LEA.HI.SX32 R252, R0, R7, 0x1e ;  /* 0x0000000700fc7211 */ /* 0x000fe200078ff2ff */
[----:B------:R-:W0:Y:S01]  /*0160*/  LDCU.U8 UR15, c[0x0][0x410] ;  /* 0x00008200ff0f77ac */ /* 0x000e220008000000 */
[----:B------:R-:W-:Y:S01]  /*0170*/  MOV R39, R10 ;  /* 0x0000000a00277202 */ /* 0x000fe20000000f00 */
[----:B------:R0:W4:Y:S01]  /*0180*/  LDL.64 R102, [R1+0xe0] ;  /* 0x0000e00001667983 */ /* 0x0001220000100a00 */
[C---:B------:R-:W-:Y:S01]  /*0190*/  ISETP.GE.U32.AND P0, PT, R252.reuse, 0x20, PT ;  /* 0x00000020fc00780c */ /* 0x040fe20003f06070 */
[----:B-----5:R-:W5:Y:S01]  /*01a0*/  LDC.64 R6, c[0x0][0x3d0] ;  /* 0x0000f400ff067b82 */ /* 0x020f620000000a00 */
[----:B------:R-:W-:Y:S01]  /*01b0*/  ISETP.GE.U32.AND P6, PT, R252, 0x40, PT ;  /* 0x00000040fc00780c */ /* 0x000fe20003fc6070 */
[----:B------:R0:W5:Y:S01]  /*01c0*/  LDL.64 R92, [R1+0xf8] ;  /* 0x0000f800015c7983 */ /* 0x0001620000100a00 */
[----:B------:R-:W0:Y:S03]  /*01d0*/  LDCU UR14, c[0x0][0x400] ;  /* 0x00008000ff0e77ac */ /* 0x000e260008000800 */
[----:B------:R0:W5:Y:S01]  /*01e0*/  LDL.64 R94, [R1+0x100] ;  /* 0x00010000015e7983 */ /* 0x0001620000100a00 */
[----:B------:R-:W0:Y:S01]  /*01f0*/  LDCU.64 UR6, c[0x0][0x470] ;  /* 0x00008e00ff0677ac */ /* 0x000e220008000a00 */
[----:B------:R-:W0:Y:S02]  /*0200*/  LDC.64 R18, c[0x0][0x3d0] ;  /* 0x0000f400ff127b82 */ /* 0x000e240000000a00 */
[----:B------:R0:W5:Y:S01]  /*0210*/  LDL.64 R88, [R1+0xe8] ;  /* 0x0000e80001587983 */ /* 0x0001620000100a00 */
[----:B------:R-:W0:Y:S01]  /*0220*/  LDCU.64 UR12, c[0x0][0x438] ;  /* 0x00008700ff0c77ac */ /* 0x000e220008000a00 */
[----:B--2---:R-:W-:-:S02]  /*0230*/  @P0 IMAD.WIDE.U32 R2, R39, 0x10, R2 ;  /* 0x0000001027020825 */ /* 0x004fc400078e0002 */
[----:B------:R2:W2:Y:S01]  /*0240*/  LDL.64 R90, [R1+0xf0] ;  /* 0x0000f000015a7983 */ /* 0x0004a20000100a00 */
[----:B------:R-:W0:Y:S01]  /*0250*/  LDCU.64 UR8, c[0x0][0x478] ;  /* 0x00008f00ff0877ac */ /* 0x000e220008000a00 */
[C---:B---3--:R-:W-:Y:S01]  /*0260*/  @P0 IMAD.WIDE.U32 R4, R39.reuse, 0x10, R4 ;  /* 0x0000001027040825 */ /* 0x048fe200078e0004 */
[----:B------:R-:W-:Y:S01]  /*0270*/  @P0 LOP3.LUT R39, R39, 0x20, RZ, 0xfc, !PT ;  /* 0x0000002027270812 */ /* 0x000fe200078efcff */
[----:B------:R3:W3:Y:S01]  /*0280*/  LDL.64 R84, [R1+0xb8] ;  /* 0x0000b80001547983 */ /* 0x0006e20000100a00 */
[----:B------:R-:W2:Y:S03]  /*0290*/  LDC.64 R20, c[0x0][0x3d8] ;  /* 0x0000f600ff147b82 */ /* 0x000ea60000000a00 */
[C---:B----4-:R-:W-:Y:S01]  /*02a0*/  @P6 IMAD.WIDE.U32 R12, R39.reuse, 0x10, R8 ;  /* 0x00000010270c6825 */ /* 0x050fe200078e0008 */
[----:B------:R4:W3:Y:S03]  /*02b0*/  LDL.64 R86, [R1+0xc0] ;  /* 0x0000c00001567983 */ /* 0x0008e60000100a00 */
[----:B-----5:R-:W-:Y:S01]  /*02c0*/  @P6 IMAD.WIDE.U32 R10, R39, 0x10, R6 ;  /* 0x00000010270a6825 */ /* 0x020fe200078e0006 */
[----:B------:R4:W5:Y:S01]  /*02d0*/  LDL.64 R80, [R1+0xa8] ;  /* 0x0000a80001507983 */ /* 0x0009620000100a00 */
[----:B------:R-:W3:Y:S03]  /*02e0*/  LDC.64 R22, c[0x0][0x3d0] ;  /* 0x0000f400ff167b82 */ /* 0x000ee60000000a00 */
[----:B------:R4:W5:Y:S04]  /*02f0*/  LDL.64 R82, [R1+0xb0] ;  /* 0x0000b00001527983 */ /* 0x0009680000100a00 */
[----:B------:R4:W4:Y:S01]  /*0300*/  LDL.64 R76, [R1+0x98] ;  /* 0x00009800014c7983 */ /* 0x0009220000100a00 */
[----:B------:R-:W3:Y:S03]  /*0310*/  LDC.64 R24, c[0x0][0x3d8] ;  /* 0x0000f600ff187b82 */ /* 0x000ee60000000a00 */
[----:B------:R0:W4:Y:S04]  /*0320*/  LDL.64 R78, [R1+0xa0] ;  /* 0x0000a000014e7983 */ /* 0x0001280000100a00 */
[----:B------:R0:W4:Y:S01]  /*0330*/  LDL.64 R72, [R1+0x88] ;  /* 0x0000880001487983 */ /* 0x0001220000100a00 */
[----:B------:R-:W4:Y:S03]  /*0340*/  LDC.64 R30, c[0x0][0x3d0] ;  /* 0x0000f400ff1e7b82 */ /* 0x000f260000000a00 */
        /* <DEDUP_REMOVED lines=20> */
[C---:B------:R-:W-:Y:S01]  /*0490*/  ISETP.GE.U32.AND P5, PT, R252.reuse, 0x60, PT ;  /* 0x00000060fc00780c */ /* 0x040fe20003fa6070 */
[----:B------:R-:W5:Y:S01]  /*04a0*/  LDC.64 R6, c[0x0][0x3d0] ;  /* 0x0000f400ff067b82 */ /* 0x000f620000000a00 */
[----:B------:R-:W-:-:S02]  /*04b0*/  ISETP.GE.U32.AND P4, PT, R252, 0x80, PT ;  /* 0x00000080fc00780c */ /* 0x000fc40003f86070 */
[----:B------:R-:W-:-:S05]  /*04c0*/  ISETP.GE.U32.AND P3, PT, R252, 0xa0, PT ;  /* 0x000000a0fc00780c */ /* 0x000fca0003f66070 */
[----:B------:R-:W5:Y:S01]  /*04d0*/  LDC.64 R8, c[0x0][0x3d8] ;  /* 0x0000f600ff087b82 */ /* 0x000f620000000a00 */
[----:B-1----:R-:W4:Y:S04]  /*04e0*/  @P6 LDG.E.128 R96, desc[UR10][R12.64] ;  /* 0x0000000a0c606981 */ /* 0x002f28000c1e1d00 */
[----:B------:R-:W4:Y:S01]  /*04f0*/  @P6 LDG.E.128 R100, desc[UR10][R10.64] ;  /* 0x0000000a0a646981 */ /* 0x000f22000c1e1d00 */
[----:B------:R-:W-:-:S05]  /*0500*/  @P6 IADD3 R39, PT, PT, R39, 0x20, RZ ;  /* 0x0000002027276810 */ /* 0x000fca0007ffe0ff */
[C---:B------:R-:W-:Y:S01]  /*0510*/  @P5 IMAD.WIDE.U32 R14, R39.reuse, 0x10, R14 ;  /* 0x00000010270e5825 */ /* 0x040fe200078e000e */
[----:B------:R-:W-:Y:S01]  /*0520*/  ISETP.GE.U32.AND P2, PT, R252, 0xc0, PT ;  /* 0x000000c0fc00780c */ /* 0x000fe20003f46070 */
[----:B------:R-:W4:Y:S02]  /*0530*/  @P0 LDG.E.128 R92, desc[UR10][R2.64] ;  /* 0x0000000a025c0981 */ /* 0x000f24000c1e1d00 */
[C---:B0-----:R-:W-:Y:S01]  /*0540*/  @P5 IMAD.WIDE.U32 R16, R39.reuse, 0x10, R16 ;  /* 0x0000001027105825 */ /* 0x041fe200078e0010 */
[----:B------:R-:W-:-:S05]  /*0550*/  @P5 IADD3 R39, PT, PT, R39, 0x20, RZ ;  /* 0x0000002027275810 */ /* 0x000fca0007ffe0ff */
[C---:B------:R-:W-:Y:S01]  /*0560*/  @P4 IMAD.WIDE.U32 R18, R39.reuse, 0x10, R18 ;  /* 0x0000001027124825 */ /* 0x040fe200078e0012 */
[----:B------:R-:W-:Y:S01]  /*0570*/  ISETP.GE.U32.AND P1, PT, R252, 0xe0, PT ;  /* 0x000000e0fc00780c */ /* 0x000fe20003f26070 */
[----:B--2---:R-:W2:Y:S02]  /*0580*/  @P0 LDG.E.128 R88, desc[UR10][R4.64] ;  /* 0x0000000a04580981 */ /* 0x004ea4000c1e1d00 */
[C---:B------:R-:W-:Y:S01]  /*0590*/  @P4 IMAD.WIDE.U32 R20, R39.reuse, 0x10, R20 ;  /* 0x0000001027144825 */ /* 0x040fe200078e0014 */
[----:B------:R-:W-:Y:S01]  /*05a0*/  @P4 IADD3 R39, PT, PT, R39, 0x20, RZ ;  /* 0x0000002027274810 */ /* 0x000fe20007ffe0ff */
[----:B---3--:R-:W3:Y:S04]  /*05b0*/  @P5 LDG.E.128 R84, desc[UR10][R14.64] ;  /* 0x0000000a0e545981 */ /* 0x008ee8000c1e1d00 */
[----:B------:R-:W-:-:S04]  /*05c0*/  @P3 IMAD.WIDE.U32 R22, R39, 0x10, R22 ;  /* 0x0000001027163825 */ /* 0x000fc800078e0016 */
[C---:B------:R-:W-:Y:S01]  /*05d0*/  @P3 IMAD.WIDE.U32 R24, R39.reuse, 0x10, R24 ;  /* 0x0000001027183825 */ /* 0x040fe200078e0018 */
[----:B------:R-:W-:Y:S01]  /*05e0*/  @P3 IADD3 R39, PT, PT, R39, 0x20, RZ ;  /* 0x0000002027273810 */ /* 0x000fe20007ffe0ff */
[----:B-----5:R-:W5:Y:S04]  /*05f0*/  @P5 LDG.E.128 R80, desc[UR10][R16.64] ;  /* 0x0000000a10505981 */ /* 0x020f68000c1e1d00 */
[----:B------:R-:W-:-:S04]  /*0600*/  @P2 IMAD.WIDE.U32 R26, R39, 0x10, R6 ;  /* 0x00000010271a2825 */ /* 0x000fc800078e0006 */
[C---:B------:R-:W-:Y:S01]  /*0610*/  @P2 IMAD.WIDE.U32 R28, R39.reuse, 0x10, R8 ;  /* 0x00000010271c2825 */ /* 0x040fe200078e0008 */
[----:B------:R-:W-:Y:S01]  /*0620*/  @P2 IADD3 R39, PT, PT, R39, 0x20, RZ ;  /* 0x0000002027272810 */ /* 0x000fe20007ffe0ff */
[----:B----4-:R-:W4:Y:S04]  /*0630*/  @P4 LDG.E.128 R76, desc[UR10][R18.64] ;  /* 0x0000000a124c4981 */ /* 0x010f28000c1e1d00 */
[C---:B------:R-:W-:Y:S01]  /*0640*/  @P1 IMAD.WIDE.U32 R30, R39.reuse, 0x10, R30 ;  /* 0x00000010271e1825 */ /* 0x040fe200078e001e */
[----:B------:R-:W4:Y:S03]  /*0650*/  @P4 LDG.E.128 R72, desc[UR10][R20.64] ;  /* 0x0000000a14484981 */ /* 0x000f26000c1e1d00 */
[C---:B------:R-:W-:Y:S01]  /*0660*/  @P1 IMAD.WIDE.U32 R32, R39.reuse, 0x10, R32 ;  /* 0x0000001027201825 */ /* 0x040fe200078e0020 */
[----:B------:R-:W-:Y:S01]  /*0670*/  @P1 IADD3 R39, PT, PT, R39, 0x20, RZ ;  /* 0x0000002027271810 */ /* 0x000fe20007ffe0ff */
[----:B------:R-:W4:Y:S04]  /*0680*/  @P3 LDG.E.128 R68, desc[UR10][R22.64] ;  /* 0x0000000a16443981 */ /* 0x000f28000c1e1d00 */
[----:B------:R-:W4:Y:S04]  /*0690*/  @P3 LDG.E.128 R64, desc[UR10][R24.64] ;  /* 0x0000000a18403981 */ /* 0x000f28000c1e1d00 */
[----:B------:R-:W4:Y:S04]  /*06a0*/  @P2 LDG.E.128 R60, desc[UR10][R26.64] ;  /* 0x0000000a1a3c2981 */ /* 0x000f28000c1e1d00 */
[----:B------:R-:W4:Y:S04]  /*06b0*/  @P2 LDG.E.128 R56, desc[UR10][R28.64] ;  /* 0x0000000a1c382981 */ /* 0x000f28000c1e1d00 */
[----:B------:R-:W4:Y:S04]  /*06c0*/  @P1 LDG.E.128 R52, desc[UR10][R30.64] ;  /* 0x0000000a1e341981 */ /* 0x000f28000c1e1d00 */
[----:B------:R-:W4:Y:S04]  /*06d0*/  @P1 LDG.E.128 R48, desc[UR10][R32.64] ;  /* 0x0000000a20301981 */ /* 0x000f28000c1e1d00 */
[----:B------:R-:W-:Y:S04]  /*06e0*/  @P6 STL.64 [R1+0xc8], R96 ;  /* 0x0000c86001006387 */ /* 0x000fe80000100a00 */
[----:B------:R-:W-:Y:S04]  /*06f0*/  @P6 STL.64 [R1+0xd0], R98 ;  /* 0x0000d06201006387 */ /* 0x000fe80000100a00 */
[----:B------:R-:W-:Y:S04]  /*0700*/  @P6 STL.64 [R1+0xd8], R100 ;  /* 0x0000d86401006387 */ /* 0x000fe80000100a00 */
[----:B------:R-:W-:Y:S01]  /*0710*/  @P6 STL.64 [R1+0xe0], R102 ;  /* 0x0000e06601006387 */ /* 0x000fe20000100a00 */
[----:B------:R-:W-:-:S13]  /*0720*/  ISETP.GE.U32.AND P6, PT, R252, 0x100, PT ;  /* 0x00000100fc00780c */ /* 0x000fda0003fc6070 */
[----:B------:R-:W-:-:S04]  /*0730*/  @P6 IMAD.WIDE.U32 R6, R39, 0x10, R34 ;  /* 0x0000001027066825 */ /* 0x000fc800078e0022 */
[----:B------:R-:W-:Y:S01]  /*0740*/  @P6 IMAD.WIDE.U32 R8, R39, 0x10, R36 ;  /* 0x0000001027086825 */ /* 0x000fe200078e0024 */
[----:B------:R-:W4:Y:S04]  /*0750*/  @P6 LDG.E.128 R44, desc[UR10][R6.64] ;  /* 0x0000000a062c6981 */ /* 0x000f28000c1e1d00 */
[----:B------:R-:W4:Y:S01]  /*0760*/  @P6 LDG.E.128 R40, desc[UR10][R8.64] ;  /* 0x0000000a08286981 */ /* 0x000f22000c1e1d00 */
[----:B------:R-:W0:Y:S03]  /*0770*/  S2UR UR4, SR_CTAID.X ;  /* 0x00000000000479c3 */ /* 0x000e260000002500 */
[----:B------:R-:W-:Y:S04]  /*0780*/  @P0 STL.64 [R1+0xf8], R92 ;  /* 0x0000f85c01000387 */ /* 0x000fe80000100a00 */
[----:B------:R-:W-:Y:S04]  /*0790*/  @P0 STL.64 [R1+0x100], R94 ;  /* 0x0001005e01000387 */ /* 0x000fe80000100a00 */
[----:B--2---:R-:W-:Y:S04]  /*07a0*/  @P0 STL.64 [R1+0xe8], R88 ;  /* 0x0000e85801000387 */ /* 0x004fe80000100a00 */
[----:B------:R-:W-:Y:S04]  /*07b0*/  @P0 STL.64 [R1+0xf0], R90 ;  /* 0x0000f05a01000387 */ /* 0x000fe80000100a00 */
[----:B---3--:R-:W-:Y:S04]  /*07c0*/  @P5 STL.64 [R1+0xb8], R84 ;  /* 0x0000b85401005387 */ /* 0x008fe80000100a00 */
[----:B------:R-:W-:Y:S04]  /*07d0*/  @P5 STL.64 [R1+0xc0], R86 ;  /* 0x0000c05601005387 */ /* 0x000fe80000100a00 */
[----:B-----5:R-:W-:Y:S04]  /*07e0*/  @P5 STL.64 [R1+0xa8], R80 ;  /* 0x0000a85001005387 */ /* 0x020fe80000100a00 */
[----:B------:R-:W-:Y:S04]  /*07f0*/  @P5 STL.64 [R1+0xb0], R82 ;  /* 0x0000b05201005387 */ /* 0x000fe80000100a00 */
[----:B----4-:R-:W-:Y:S04]  /*0800*/  @P4 STL.64 [R1+0x98], R76 ;  /* 0x0000984c01004387 */ /* 0x010fe80000100a00 */
[----:B------:R-:W-:Y:S04]  /*0810*/  @P4 STL.64 [R1+0xa0], R78 ;  /* 0x0000a04e01004387 */ /* 0x000fe80000100a00 */
[----:B------:R-:W-:Y:S04]  /*0820*/  @P4 STL.64 [R1+0x88], R72 ;  /* 0x0000884801004387 */ /* 0x000fe80000100a00 */
[----:B------:R-:W-:Y:S04]  /*0830*/  @P4 STL.64 [R1+0x90], R74 ;  /* 0x0000904a01004387 */ /* 0x000fe80000100a00 */
[----:B------:R-:W-:Y:S04]  /*0840*/  @P3 STL.64 [R1+0x78], R68 ;  /* 0x0000784401003387 */ /* 0x000fe80000100a00 */
[----:B------:R-:W-:Y:S01]  /*0850*/  @P3 STL.64 [R1+0x80], R70 ;  /* 0x0000804601003387 */ /* 0x000fe20000100a00 */
[----:B0-----:R-:W-:-:S03]  /*0860*/  USHF.L.U32 UR4, UR4, 0x2, URZ ;  /* 0x0000000204047899 */ /* 0x001fc600080006ff */
[----:B------:R-:W-:Y:S04]  /*0870*/  @P3 STL.64 [R1+0x68], R64 ;  /* 0x0000684001003387 */ /* 0x000fe80000100a00 */
[----:B------:R-:W-:Y:S01]  /*0880*/  @P3 STL.64 [R1+0x70], R66 ;  /* 0x0000704201003387 */ /* 0x000fe20000100a00 */
[----:B------:R-:W-:-:S03]  /*0890*/  SHF.R.U32.HI R0, RZ, 0x5, R38 ;  /* 0x00000005ff007819 */ /* 0x000fc60000011626 */
[----:B------:R-:W-:Y:S04]  /*08a0*/  @P2 STL.64 [R1+0x58], R60 ;  /* 0x0000583c01002387 */ /* 0x000fe80000100a00 */
[----:B------:R-:W-:Y:S04]  /*08b0*/  @P2 STL.64 [R1+0x60], R62 ;  /* 0x0000603e01002387 */ /* 0x000fe80000100a00 */
[----:B------:R-:W-:Y:S04]  /*08c0*/  @P2 STL.64 [R1+0x48], R56 ;  /* 0x0000483801002387 */ /* 0x000fe80000100a00 */
[----:B------:R-:W-:Y:S01]  /*08d0*/  @P2 STL.64 [R1+0x50], R58 ;  /* 0x0000503a01002387 */ /* 0x000fe20000100a00 */
[----:B------:R-:W-:-:S03]  /*08e0*/  LOP3.LUT R2, R0, UR4, RZ, 0xfc, !PT ;  /* 0x0000000400027c12 */ /* 0x000fc6000f8efcff */
[----:B------:R-:W-:Y:S04]  /*08f0*/  @P1 STL.64 [R1+0x38], R52 ;  /* 0x0000383401001387 */ /* 0x000fe80000100a00 */
[----:B------:R-:W-:Y:S04]  /*0900*/  @P1 STL.64 [R1+0x40], R54 ;  /* 0x0000403601001387 */ /* 0x000fe80000100a00 */
[----:B------:R0:W-:Y:S04]  /*0910*/  @P1 STL.64 [R1+0x28], R48 ;  /* 0x0000283001001387 */ /* 0x0001e80000100a00 */
[----:B------:R1:W-:Y:S01]  /*0920*/  @P1 STL.64 [R1+0x30], R50 ;  /* 0x0000303201001387 */ /* 0x0003e20000100a00 */
        /* <DEDUP_REMOVED lines=53> */
[----:B-1----:R-:W-:Y:S02]  /*0c80*/  CS2R R50, SRZ ;  /* 0x0000000000327805 */ /* 0x002fe4000001ff00 */
        /* <DEDUP_REMOVED lines=12> */
[----:B------:R0:W-:Y:S04]  /*0d50*/  @P6 STL.64 [R1+0x18], R44 ;  /* 0x0000182c01006387 */ /* 0x0001e80000100a00 */
[----:B------:R0:W-:Y:S04]  /*0d60*/  @P6 STL.64 [R1+0x20], R46 ;  /* 0x0000202e01006387 */ /* 0x0001e80000100a00 */
[----:B------:R0:W-:Y:S04]  /*0d70*/  @P6 STL.64 [R1+0x8], R40 ;  /* 0x0000082801006387 */ /* 0x0001e80000100a00 */
[----:B------:R0:W-:Y:S04]  /*0d80*/  @P6 STL.64 [R1+0x10], R42 ;  /* 0x0000102a01006387 */ /* 0x0001e80000100a00 */
[----:B------:R0:W-:Y:S01]  /*0d90*/  STL [R1], R2 ;  /* 0x0000000201007387 */ /* 0x0001e20000100800 */
[----:B------:R-:W-:Y:S05]  /*0da0*/  @P1 BRA `(.L_x_5144) ;  /* 0x0000008000801947 */ /* 0x000fea0003800000 */
[----:B------:R-:W1:Y:S01]  /*0db0*/  LDCU.U8 UR4, c[0x0][0x410] ;  /* 0x00008200ff0477ac */ /* 0x000e620008000000 */
        /* <DEDUP_REMOVED lines=17> */
[----:B-1----:R-:W-:Y:S01]  /*0ed0*/  UISETP.NE.AND UP0, UPT, UR4, URZ, UPT ;  /* 0x000000ff0400728c */ /* 0x002fe2000bf05270 */
        /* <DEDUP_REMOVED lines=48> */
.L_x_5242:
[----:B------:R-:W2:Y:S01]  /*11e0*/  LDL R114, [R1] ;  /* 0x0000000001727983 */ /* 0x000ea20000100800 */
[----:B------:R-:W2:Y:S01]  /*11f0*/  LDC.64 R112, c[0x0][0x3c0] ;  /* 0x0000f000ff707b82 */ /* 0x000ea20000000a00 */
[----:B------:R-:W-:Y:S02]  /*1200*/  MOV R115, UR24 ;  /* 0x0000001800737c02 */ /* 0x000fe40008000f00 */
[C---:B------:R-:W-:Y:S02]  /*1210*/  ISETP.GE.U32.AND P2, PT, R252.reuse, 0x60, PT ;  /* 0x00000060fc00780c */ /* 0x040fe40003f46070 */
[----:B------:R-:W-:Y:S02]  /*1220*/  ISETP.GE.U32.AND P6, PT, R252, 0x80, PT ;  /* 0x00000080fc00780c */ /* 0x000fe40003fc6070 */
[----:B0-----:R-:W-:Y:S01]  /*1230*/  LOP3.LUT R2, R2, 0xfffffffe, RZ, 0xc0, !PT ;  /* 0xfffffffe02027812 */ /* 0x001fe200078ec0ff */
[----:B------:R0:W-:Y:S01]  /*1240*/  STL [R1+0x4], R115 ;  /* 0x0000047301007387 */ /* 0x0001e20000100800 */
[----:B------:R-:W-:Y:S01]  /*1250*/  ISETP.GE.U32.AND P5, PT, R252, 0xa0, PT ;  /* 0x000000a0fc00780c */ /* 0x000fe20003fa6070 */
[----:B--2---:R-:W-:-:S05]  /*1260*/  IMAD.WIDE R112, R114, 0x4, R112 ;  /* 0x0000000472707825 */ /* 0x004fca00078e0270 */
[----:B------:R1:W2:Y:S02]  /*1270*/  LDG.E R3, desc[UR10][R112.64] ;  /* 0x0000000a70037981 */ /* 0x0002a4000c1e1900 */
[----:B-1----:R-:W1:Y:S01]  /*1280*/  LDC.64 R112, c[0x0][0x3c8] ;  /* 0x0000f200ff707b82 */ /* 0x002e620000000a00 */
[----:B------:R-:W-:Y:S01]  /*1290*/  @P2 LOP3.LUT R2, R2, 0x1, RZ, 0xfc, !PT ;  /* 0x0000000102022812 */ /* 0x000fe200078efcff */
[----:B-1----:R-:W-:-:S05]  /*12a0*/  IMAD.WIDE R112, R114, 0x4, R112 ;  /* 0x0000000472707825 */ /* 0x002fca00078e0270 */
[----:B-----5:R1:W5:Y:S01]  /*12b0*/  LDG.E R5, desc[UR10][R112.64] ;  /* 0x0000000a70057981 */ /* 0x020362000c1e1900 */
[----:B------:R-:W-:Y:S01]  /*12c0*/  LOP3.LUT R2, R2, 0xfffffffd, RZ, 0xc0, !PT ;  /* 0xfffffffd02027812 */ /* 0x000fe200078ec0ff */
[----:B------:R-:W-:Y:S01]  /*12d0*/  BSSY.RECONVERGENT B1, `(.L_x_5145) ;  /* 0x0000053000017945 */ /* 0x000fe20003800200 */
[----:B------:R-:W-:Y:S01]  /*12e0*/  ISETP.GE.U32.AND P3, PT, R252, 0xc0, PT ;  /* 0x000000c0fc00780c */ /* 0x000fe20003f66070 */
[----:B------:R-:W-:Y:S01]  /*12f0*/  HFMA2 R169, -RZ, RZ, 0, 0 ;  /* 0x00000000ffa97431 */ /* 0x000fe200000001ff */
[----:B------:R-:W-:Y:S02]  /*1300*/  @P6 LOP3.LUT R2, R2, 0x2, RZ, 0xfc, !PT ;  /* 0x0000000202026812 */ /* 0x000fe400078efcff */
[----:B------:R-:W-:Y:S02]  /*1310*/  ISETP.GE.U32.AND P4, PT, R252, 0x40, PT ;  /* 0x00000040fc00780c */ /* 0x000fe40003f86070 */
[----:B------:R-:W-:Y:S01]  /*1320*/  LOP3.LUT R2, R2, 0xfffffff7, RZ, 0xc0, !PT ;  /* 0xfffffff702027812 */ /* 0x000fe200078ec0ff */
[----:B-1----:R-:W-:Y:S01]  /*1330*/  IMAD R112, R114, R115, RZ ;  /* 0x0000007372707224 */ /* 0x002fe200078e02ff */
[----:B------:R-:W-:Y:S01]  /*1340*/  ISETP.GE.U32.AND P2, PT, R252, 0xe0, PT ;  /* 0x000000e0fc00780c */ /* 0x000fe20003f46070 */
[----:B------:R-:W1:Y:S01]  /*1350*/  S2R R114, SR_TID.X ;  /* 0x0000000000727919 */ /* 0x000e620000002100 */
[----:B------:R-:W-:-:S02]  /*1360*/  @P5 LOP3.LUT R2, R2, 0x8, RZ, 0xfc, !PT ;  /* 0x0000000802025812 */ /* 0x000fc400078efcff */
[----:B------:R-:W-:Y:S02]  /*1370*/  SHF.R.S32.HI R113, RZ, 0x1f, R112 ;  /* 0x0000001fff717819 */ /* 0x000fe40000011470 */
[----:B------:R-:W-:Y:S02]  /*1380*/  LOP3.LUT R2, R2, 0xfffffffb, RZ, 0xc0, !PT ;  /* 0xfffffffb02027812 */ /* 0x000fe400078ec0ff */
[----:B------:R-:W-:Y:S02]  /*1390*/  LEA.HI R113, R113, R112, RZ, 0x2 ;  /* 0x0000007071717211 */ /* 0x000fe400078f10ff */
[----:B------:R-:W-:Y:S02]  /*13a0*/  @P3 LOP3.LUT R2, R2, 0x4, RZ, 0xfc, !PT ;  /* 0x0000000402023812 */ /* 0x000fe400078efcff */
[----:B------:R-:W-:Y:S02]  /*13b0*/  MOV R170, RZ ;  /* 0x000000ff00aa7202 */ /* 0x000fe40000000f00 */
[----:B-1----:R-:W-:-:S02]  /*13c0*/  LOP3.LUT R114, R114, 0x1f, RZ, 0xc0, !PT ;  /* 0x0000001f72727812 */ /* 0x002fc400078ec0ff */
[----:B--2---:R-:W-:Y:S02]  /*13d0*/  FSEL R168, R3, RZ, !P1 ;  /* 0x000000ff03a87208 */ /* 0x004fe40004800000 */
[----:B------:R-:W-:-:S04]  /*13e0*/  LEA.HI.SX32 R3, R113, R114, 0x1e ;  /* 0x0000007271037211 */ /* 0x000fc800078ff2ff */
[----:B------:R-:W-:Y:S01]  /*13f0*/  MOV R171, R3 ;  /* 0x0000000300ab7202 */ /* 0x000fe20000000f00 */
[----:B0-----:R-:W-:Y:S06]  /*1400*/  @!P0 BRA `(.L_x_5146) ;  /* 0x0000000000fc8947 */ /* 0x001fec0003800000 */
        /* <DEDUP_REMOVED lines=15> */
[----:B------:R-:W-:-:S06]  /*1500*/  IMAD.WIDE.U32 R120, R3, 0x10, R120 ;  /* 0x0000001003787825 */ /* 0x000fcc00078e0078 */
[----:B------:R-:W4:Y:S01]  /*1510*/  LDG.E.128 R120, desc[UR10][R120.64] ;  /* 0x0000000a78787981 */ /* 0x000f22000c1e1d00 */
[----:B------:R-:W-:-:S04]  /*1520*/  ISETP.NE.U32.AND P0, PT, RZ, UR12, PT ;  /* 0x0000000cff007c0c */ /* 0x000fc8000bf05070 */
[----:B------:R-:W-:-:S13]  /*1530*/  ISETP.NE.AND.EX P0, PT, RZ, UR13, PT, P0 ;  /* 0x0000000dff007c0c */ /* 0x000fda000bf05300 */
[----:B------:R-:W0:Y:S02]  /*1540*/  @P0 LDC.64 R170, c[0x0][0x438] ;  /* 0x00010e00ffaa0b82 */ /* 0x000e240000000a00 */
[----:B0-----:R-:W-:-:S05]  /*1550*/  @P0 IMAD.WIDE.U32 R170, R3, 0x10, R170 ;  /* 0x0000001003aa0825 */ /* 0x001fca00078e00aa */
[----:B------:R0:W5:Y:S02]  /*1560*/  @P0 LDG.E.128 R76, desc[UR10][R170.64] ;  /* 0x0000000aaa4c0981 */ /* 0x000164000c1e1d00 */
[----:B0-----:R-:W-:Y:S01]  /*1570*/  IADD3 R171, PT, PT, R3, 0x20, RZ ;  /* 0x0000002003ab7810 */ /* 0x001fe20007ffe0ff */
[----:B--2---:R-:W-:Y:S01]  /*1580*/  FADD.FTZ R0, -R168, R112 ;  /* 0x00000070a8007221 */ /* 0x004fe20000010100 */
[----:B---3--:R-:W-:Y:S01]  /*1590*/  FMUL.FTZ R112, R128, R118 ;  /* 0x0000007680707220 */ /* 0x008fe20000410000 */
[----:B------:R-:W-:Y:S01]  /*15a0*/  FMUL.FTZ R11, R11, R116 ;  /* 0x000000740b0b7220 */ /* 0x000fe20000410000 */
[----:B----4-:R-:W-:Y:S01]  /*15b0*/  FMUL.FTZ R28, R28, R117 ;  /* 0x000000751c1c7220 */ /* 0x010fe20000410000 */
[----:B-----5:R-:W-:Y:S01]  /*15c0*/  FMUL.FTZ R0, R5, R0 ;  /* 0x0000000005007220 */ /* 0x020fe20000410000 */
[----:B------:R-:W-:Y:S01]  /*15d0*/  FFMA.FTZ R128, R139, R122, R112 ;  /* 0x0000007a8b807223 */ /* 0x000fe20000010070 */
[----:B------:R-:W-:Y:S01]  /*15e0*/  FFMA.FTZ R11, R19, R120, R11 ;  /* 0x00000078130b7223 */ /* 0x000fe2000001000b */
[----:B------:R-:W-:Y:S01]  /*15f0*/  FMUL.FTZ R112, R169, R119 ;  /* 0x00000077a9707220 */ /* 0x000fe20000410000 */
[C---:B------:R-:W-:Y:S01]  /*1600*/  FADD.FTZ R19, -R168.reuse, R113 ;  /* 0x00000071a8137221 */ /* 0x040fe20000010100 */
[----:B------:R-:W-:Y:S01]  /*1610*/  FFMA.FTZ R28, R39, R121, R28 ;  /* 0x00000079271c7223 */ /* 0x000fe2000001001c */
[----:B------:R-:W-:Y:S01]  /*1620*/  FADD.FTZ R39, -R168, R114 ;  /* 0x00000072a8277221 */ /* 0x000fe20000010100 */
[----:B------:R-:W-:Y:S01]  /*1630*/  FFMA.FTZ R140, R140, R123, R112 ;  /* 0x0000007b8c8c7223 */ /* 0x000fe20000010070 */
[C---:B------:R-:W-:Y:S01]  /*1640*/  FMUL.FTZ R19, R5.reuse, R19 ;  /* 0x0000001305137220 */ /* 0x040fe20000410000 */
[----:B------:R-:W-:Y:S01]  /*1650*/  FADD.FTZ R113, RZ, R11 ;  /* 0x0000000bff717221 */ /* 0x000fe20000010000 */
[----:B------:R-:W-:Y:S01]  /*1660*/  FFMA.FTZ R112, R0, R11, RZ ;  /* 0x0000000b00707223 */ /* 0x000fe200000100ff */
        /* <DEDUP_REMOVED lines=24> */
[----:B------:R-:W-:-:S07]  /*17f0*/  FFMA.FTZ R170, R139, R140, R112 ;  /* 0x0000008c8baa7223 */ /* 0x000fce0000010070 */
.L_x_5146:
[----:B------:R-:W-:Y:S05]  /*1800*/  BSYNC.RECONVERGENT B1 ;  /* 0x0000000000017941 */ /* 0x000fea0003800200 */
.L_x_5145:
[----:B------:R-:W-:Y:S04]  /*1810*/  BSSY.RECONVERGENT B1, `(.L_x_5147) ;  /* 0x0000043000017945 */ /* 0x000fe80003800200 */
[----:B------:R-:W-:Y:S05]  /*1820*/  @!P4 BRA `(.L_x_5148) ;  /* 0x000000040004c947 */ /* 0x000fea0003800000 */
[----:B------:R-:W0:Y:S01]  /*1830*/  LDC.64 R112, c[0x0][0x3a8] ;  /* 0x0000ea00ff707b82 */ /* 0x000e220000000a00 */
[----:B------:R1:W-:Y:S04]  /*1840*/  STL.64 [R1+0x108], R2 ;  /* 0x0001080201007387 */ /* 0x0003e80000100a00 */
[----:B------:R-:W2:Y:S03]  /*1850*/  LDL R12, [R1+0xc8] ;  /* 0x0000c800010c7983 */ /* 0x000ea60000100800 */
[----:B------:R-:W3:Y:S01]  /*1860*/  LDC.64 R116, c[0x0][0x430] ;  /* 0x00010c00ff747b82 */ /* 0x000ee20000000a00 */
[----:B------:R-:W4:Y:S07]  /*1870*/  LDL R18, [R1+0xd8] ;  /* 0x0000d80001127983 */ /* 0x000f2e0000100800 */
[----:B------:R-:W1:Y:S01]  /*1880*/  LDC.64 R120, c[0x0][0x428] ;  /* 0x00010a00ff787b82 */ /* 0x000e620000000a00 */
[----:B------:R-:W-:Y:S01]  /*1890*/  ISETP.NE.U32.AND P0, PT, RZ, UR12, PT ;  /* 0x0000000cff007c0c */ /* 0x000fe2000bf05070 */
[----:B------:R-:W4:Y:S01]  /*18a0*/  LDL R27, [R1+0xcc] ;  /* 0x0000cc00011b7983 */ /* 0x000f220000100800 */
[----:B0-----:R-:W-:-:S06]  /*18b0*/  IMAD.WIDE.U32 R112, R171, 0x10, R112 ;  /* 0x00000010ab707825 */ /* 0x001fcc00078e0070 */
[----:B------:R-:W2:Y:S01]  /*18c0*/  LDG.E.128 R112, desc[UR10][R112.64] ;  /* 0x0000000a70707981 */ /* 0x000ea2000c1e1d00 */
[----:B---3--:R-:W-:-:S06]  /*18d0*/  IMAD.WIDE.U32 R116, R171, 0x10, R116 ;  /* 0x00000010ab747825 */ /* 0x008fcc00078e0074 */
[----:B------:R-:W3:Y:S01]  /*18e0*/  LDG.E.128 R116, desc[UR10][R116.64] ;  /* 0x0000000a74747981 */ /* 0x000ee2000c1e1d00 */
[----:B-1----:R-:W-:-:S06]  /*18f0*/  IMAD.WIDE.U32 R120, R171, 0x10, R120 ;  /* 0x00000010ab787825 */ /* 0x002fcc00078e0078 */
[----:B------:R-:W4:Y:S01]  /*1900*/  LDG.E.128 R120, desc[UR10][R120.64] ;  /* 0x0000000a78787981 */ /* 0x000f22000c1e1d00 */
[----:B------:R-:W-:-:S13]  /*1910*/  ISETP.NE.AND.EX P0, PT, RZ, UR13, PT, P0 ;  /* 0x0000000dff007c0c */ /* 0x000fda000bf05300 */
[----:B------:R-:W0:Y:S02]  /*1920*/  @P0 LDC.64 R2, c[0x0][0x438] ;  /* 0x00010e00ff020b82 */ /* 0x000e240000000a00 */
[----:B0-----:R-:W-:-:S05]  /*1930*/  @P0 IMAD.WIDE.U32 R2, R171, 0x10, R2 ;  /* 0x00000010ab020825 */ /* 0x001fca00078e0002 */
[----:B------:R0:W5:Y:S04]  /*1940*/  @P0 LDG.E.128 R44, desc[UR10][R2.64] ;  /* 0x0000000a022c0981 */ /* 0x000168000c1e1d00 */
[----:B------:R0:W5:Y:S04]  /*1950*/  LDL.LU.64 R2, [R1+0x108] ;  /* 0x0001080001027983 */ /* 0x0001680000300a00 */
[----:B------:R-:W4:Y:S04]  /*1960*/  LDL R138, [R1+0xd0] ;  /* 0x0000d000018a7983 */ /* 0x000f280000100800 */
[----:B------:R-:W4:Y:S04]  /*1970*/  LDL R127, [R1+0xe0] ;  /* 0x0000e000017f7983 */ /* 0x000f280000100800 */
[----:B------:R-:W4:Y:S04]  /*1980*/  LDL R38, [R1+0xdc] ;  /* 0x0000dc0001267983 */ /* 0x000f280000100800 */
[----:B------:R-:W4:Y:S01]  /*1990*/  LDL R141, [R1+0xe4] ;  /* 0x0000e400018d7983 */ /* 0x000f220000100800 */
[----:B--2---:R-:W-:-:S04]  /*19a0*/  FADD.FTZ R4, -R168, R112 ;  /* 0x00000070a8047221 */ /* 0x004fc80000010100 */
[----:B-----5:R-:W-:Y:S01]  /*19b0*/  FMUL.FTZ R4, R5, R4 ;  /* 0x0000000405047220 */ /* 0x020fe20000410000 */
[----:B---3--:R-:W-:Y:S01]  /*19c0*/  FMUL.FTZ R12, R12, R116 ;  /* 0x000000740c0c7220 */ /* 0x008fe20000410000 */
[----:B----4-:R-:W-:Y:S02]  /*19d0*/  FADD.FTZ R212, R212, R120 ;  /* 0x00000078d4d47221 */ /* 0x010fe40000010000 */
[----:B------:R-:W-:Y:S01]  /*19e0*/  FFMA.FTZ R244, R120, R4, R244 ;  /* 0x0000000478f47223 */ /* 0x000fe200000100f4 */
[----:B------:R-:W-:Y:S02]  /*19f0*/  FFMA.FTZ R12, R18, R120, R12 ;  /* 0x00000078120c7223 */ /* 0x000fe4000001000c */
[----:B------:R-:W2:Y:S01]  /*1a00*/  LDL R120, [R1+0xd4] ;  /* 0x0000d40001787983 */ /* 0x000ea20000100800 */
[----:B------:R-:W-:Y:S01]  /*1a10*/  FMUL.FTZ R27, R27, R117 ;  /* 0x000000751b1b7220 */ /* 0x000fe20000410000 */
[----:B------:R-:W-:Y:S01]  /*1a20*/  FADD.FTZ R18, -R168, R113 ;  /* 0x00000071a8127221 */ /* 0x000fe20000010100 */
[----:B------:R-:W-:-:S03]  /*1a30*/  FFMA.FTZ R113, R4, R12, R170 ;  /* 0x0000000c04717223 */ /* 0x000fc600000100aa */
[----:B------:R-:W-:Y:S01]  /*1a40*/  FMUL.FTZ R18, R5, R18 ;  /* 0x0000001205127220 */ /* 0x000fe20000410000 */
[----:B------:R-:W-:Y:S01]  /*1a50*/  FADD.FTZ R115, -R168, R115 ;  /* 0x00000073a8737221 */ /* 0x000fe20000010100 */
        /* <DEDUP_REMOVED lines=9> */
[----:B------:R-:W-:Y:S01]  /*1af0*/  FADD.FTZ R51, R51, R119 ;  /* 0x0000007733337221 */ /* 0x000fe20000010000 */
[----:B------:R-:W-:Y:S01]  /*1b00*/  IADD3 R171, PT, PT, R171, 0x20, RZ ;  /* 0x00000020abab7810 */ /* 0x000fe20007ffe0ff */
[----:B------:R-:W-:-:S04]  /*1b10*/  FMUL.FTZ R112, R138, R118 ;  /* 0x000000768a707220 */ /* 0x000fc80000410000 */
[----:B------:R-:W-:Y:S01]  /*1b20*/  FFMA.FTZ R127, R127, R122, R112 ;  /* 0x0000007a7f7f7223 */ /* 0x000fe20000010070 */
[----:B------:R-:W-:Y:S01]  /*1b30*/  FFMA.FTZ R27, R38, R121, R27 ;  /* 0x00000079261b7223 */ /* 0x000fe2000001001b */
[----:B------:R-:W-:-:S03]  /*1b40*/  FADD.FTZ R38, -R168, R114 ;  /* 0x00000072a8267221 */ /* 0x000fc60000010100 */
[----:B------:R-:W-:Y:S01]  /*1b50*/  FFMA.FTZ R113, R18, R27, R113 ;  /* 0x0000001b12717223 */ /* 0x000fe20000010071 */
[C---:B------:R-:W-:Y:S01]  /*1b60*/  FMUL.FTZ R38, R5.reuse, R38 ;  /* 0x0000002605267220 */ /* 0x040fe20000410000 */
[----:B------:R-:W-:-:S03]  /*1b70*/  FMUL.FTZ R138, R5, R115 ;  /* 0x00000073058a7220 */ /* 0x000fc60000410000 */
[----:B------:R-:W-:Y:S01]  /*1b80*/  FFMA.FTZ R113, R38, R127, R113 ;  /* 0x0000007f26717223 */ /* 0x000fe20000010071 */
[-C--:B------:R-:W-:Y:S01]  /*1b90*/  FFMA.FTZ R246, R122, R38.reuse, R246 ;  /* 0x000000267af67223 */ /* 0x080fe200000100f6 */
[----:B------:R-:W-:Y:S01]  /*1ba0*/  FFMA.FTZ R182, R118, R38, R182 ;  /* 0x0000002676b67223 */ /* 0x000fe200000100b6 */
[-C--:B------:R-:W-:Y:S01]  /*1bb0*/  FFMA.FTZ R247, R123, R138.reuse, R247 ;  /* 0x0000008a7bf77223 */ /* 0x080fe200000100f7 */
[----:B------:R-:W-:Y:S01]  /*1bc0*/  FFMA.FTZ R183, R119, R138, R183 ;  /* 0x0000008a77b77223 */ /* 0x000fe200000100b7 */
[----:B--2---:R-:W-:-:S04]  /*1bd0*/  FMUL.FTZ R112, R120, R119 ;  /* 0x0000007778707220 */ /* 0x004fc80000410000 */
[----:B------:R-:W-:Y:S01]  /*1be0*/  FFMA.FTZ R141, R141, R123, R112 ;  /* 0x0000007b8d8d7223 */ /* 0x000fe20000010070 */
[----:B------:R-:W-:-:S04]  /*1bf0*/  FADD.FTZ R112, R169, R12 ;  /* 0x0000000ca9707221 */ /* 0x000fc80000010000 */
[----:B------:R-:W-:-:S04]  /*1c00*/  FADD.FTZ R112, R112, R27 ;  /* 0x0000001b70707221 */ /* 0x000fc80000010000 */
[----:B------:R-:W-:Y:S01]  /*1c10*/  FADD.FTZ R112, R112, R127 ;  /* 0x0000007f70707221 */ /* 0x000fe20000010000 */
[----:B------:R-:W-:-:S03]  /*1c20*/  FFMA.FTZ R170, R138, R141, R113 ;  /* 0x0000008d8aaa7223 */ /* 0x000fc60000010071 */
[----:B0-----:R-:W-:-:S07]  /*1c30*/  FADD.FTZ R169, R112, R141 ;  /* 0x0000008d70a97221 */ /* 0x001fce0000010000 */
.L_x_5148:
[----:B------:R-:W-:Y:S05]  /*1c40*/  BSYNC.RECONVERGENT B1 ;  /* 0x0000000000017941 */ /* 0x000fea0003800200 */
.L_x_5147:
[----:B------:R-:W-:Y:S01]  /*1c50*/  LOP3.LUT P0, RZ, R2, 0x1, RZ, 0xc0, !PT ;  /* 0x0000000102ff7812 */ /* 0x000fe2000780c0ff */
[----:B------:R-:W-:-:S12]  /*1c60*/  BSSY.RECONVERGENT B1, `(.L_x_5149) ;  /* 0x0000043000017945 */ /* 0x000fd80003800200 */
        /* <DEDUP_REMOVED lines=66> */
.L_x_5150:
[----:B------:R-:W-:Y:S05]  /*2090*/  BSYNC.RECONVERGENT B1 ;  /* 0x0000000000017941 */ /* 0x000fea0003800200 */
.L_x_5149:
        /* <DEDUP_REMOVED lines=67> */
.L_x_5152:
[----:B------:R-:W-:Y:S05]  /*24d0*/  BSYNC.RECONVERGENT B1 ;  /* 0x0000000000017941 */ /* 0x000fea0003800200 */
.L_x_5151:
        /* <DEDUP_REMOVED lines=67> */
.L_x_5154:
[----:B------:R-:W-:Y:S05]  /*2910*/  BSYNC.RECONVERGENT B1 ;  /* 0x0000000000017941 */ /* 0x000fea0003800200 */
.L_x_5153:
[----:B------:R-:W-:Y:S04]  /*2920*/  BSSY.RECONVERGENT B1, `(.L_x_5155) ;  /* 0x0000043000017945 */ /* 0x000fe80003800200 */
[----:B------:R-:W-:Y:S05]  /*2930*/  @!P3 BRA `(.L_x_5156) ;  /* 0x000000040004b947 */ /* 0x000fea0003800000 */
[----:B------:R-:W0:Y:S01]  /*2940*/  LDC.64 R112, c[0x0][0x3a8] ;  /* 0x0000ea00ff707b82 */ /* 0x000e220000000a00 */
[----:B------:R1:W-:Y:S01]  /*2950*/  STL.64 [R1+0x108], R2 ;  /* 0x0001080201007387 */ /* 0x0003e20000100a00 */
[----:B------:R-:W-:-:S03]  /*2960*/  ISETP.NE.U32.AND P0, PT, RZ, UR12, PT ;  /* 0x0000000cff007c0c */ /* 0x000fc6000bf05070 */
[----:B------:R-:W2:Y:S03]  /*2970*/  LDL R16, [R1+0x48] ;  /* 0x0000480001107983 */ /* 0x000ea60000100800 */
[----:B------:R-:W3:Y:S08]  /*2980*/  LDC.64 R116, c[0x0][0x430] ;  /* 0x00010c00ff747b82 */ /* 0x000ef00000000a00 */
[----:B------:R-:W4:Y:S01]  /*2990*/  LDC.64 R120, c[0x0][0x428] ;  /* 0x00010a00ff787b82 */ /* 0x000f220000000a00 */
[C---:B0-----:R-:W-:Y:S01]  /*29a0*/  IMAD.WIDE.U32 R112, R171.reuse, 0x10, R112 ;  /* 0x00000010ab707825 */ /* 0x041fe200078e0070 */
[----:B------:R-:W2:Y:S04]  /*29b0*/  LDL R23, [R1+0x58] ;  /* 0x0000580001177983 */ /* 0x000ea80000100800 */
[----:B------:R-:W2:Y:S01]  /*29c0*/  LDL R31, [R1+0x4c] ;  /* 0x00004c00011f7983 */ /* 0x000ea20000100800 */
[----:B------:R-:W-:Y:S01]  /*29d0*/  ISETP.NE.AND.EX P0, PT, RZ, UR13, PT, P0 ;  /* 0x0000000dff007c0c */ /* 0x000fe2000bf05300 */
[----:B---3--:R-:W-:-:S02]  /*29e0*/  IMAD.WIDE.U32 R116, R171, 0x10, R116 ;  /* 0x00000010ab747825 */ /* 0x008fc400078e0074 */
[----:B------:R-:W3:Y:S04]  /*29f0*/  LDG.E.128 R112, desc[UR10][R112.64] ;  /* 0x0000000a70707981 */ /* 0x000ee8000c1e1d00 */
[----:B------:R-:W2:Y:S01]  /*2a00*/  LDG.E.128 R116, desc[UR10][R116.64] ;  /* 0x0000000a74747981 */ /* 0x000ea2000c1e1d00 */
[----:B----4-:R-:W-:-:S05]  /*2a10*/  IMAD.WIDE.U32 R120, R171, 0x10, R120 ;  /* 0x00000010ab787825 */ /* 0x010fca00078e0078 */
[----:B-1----:R-:W0:Y:S01]  /*2a20*/  @P0 LDC.64 R2, c[0x0][0x438] ;  /* 0x00010e00ff020b82 */ /* 0x002e220000000a00 */
[----:B------:R-:W4:Y:S01]  /*2a30*/  LDG.E.128 R120, desc[UR10][R120.64] ;  /* 0x0000000a78787981 */ /* 0x000f22000c1e1d00 */
[----:B0-----:R-:W-:-:S05]  /*2a40*/  @P0 IMAD.WIDE.U32 R2, R171, 0x10, R2 ;  /* 0x00000010ab020825 */ /* 0x001fca00078e0002 */
[----:B------:R0:W5:Y:S04]  /*2a50*/  @P0 LDG.E.128 R92, desc[UR10][R2.64] ;  /* 0x0000000a025c0981 */ /* 0x000168000c1e1d00 */
[----:B------:R0:W5:Y:S04]  /*2a60*/  LDL.LU.64 R2, [R1+0x108] ;  /* 0x0001080001027983 */ /* 0x0001680000300a00 */
[----:B------:R-:W4:Y:S04]  /*2a70*/  LDL R40, [R1+0x5c] ;  /* 0x00005c0001287983 */ /* 0x000f280000100800 */
[----:B------:R-:W4:Y:S04]  /*2a80*/  LDL R145, [R1+0x64] ;  /* 0x0000640001917983 */ /* 0x000f280000100800 */
[----:B------:R-:W4:Y:S04]  /*2a90*/  LDL R43, [R1+0x50] ;  /* 0x00005000012b7983 */ /* 0x000f280000100800 */
[----:B------:R-:W4:Y:S01]  /*2aa0*/  LDL R134, [R1+0x60] ;  /* 0x0000600001867983 */ /* 0x000f220000100800 */
[----:B---3--:R-:W-:-:S03]  /*2ab0*/  FADD.FTZ R9, -R168, R112 ;  /* 0x00000070a8097221 */ /* 0x008fc60000010100 */
[----:B------:R-:W3:Y:S01]  /*2ac0*/  LDL R112, [R1+0x54] ;  /* 0x0000540001707983 */ /* 0x000ee20000100800 */
[----:B--2---:R-:W-:Y:S01]  /*2ad0*/  FMUL.FTZ R16, R16, R116 ;  /* 0x0000007410107220 */ /* 0x004fe20000410000 */
[----:B------:R-:W-:Y:S01]  /*2ae0*/  FMUL.FTZ R31, R31, R117 ;  /* 0x000000751f1f7220 */ /* 0x000fe20000410000 */
[----:B-----5:R-:W-:Y:S02]  /*2af0*/  FMUL.FTZ R9, R5, R9 ;  /* 0x0000000905097220 */ /* 0x020fe40000410000 */
[----:B----4-:R-:W-:Y:S01]  /*2b00*/  FFMA.FTZ R16, R23, R120, R16 ;  /* 0x0000007817107223 */ /* 0x010fe20000010010 */
[----:B------:R-:W-:-:S03]  /*2b10*/  FADD.FTZ R23, -R168, R113 ;  /* 0x00000071a8177221 */ /* 0x000fc60000010100 */
[----:B------:R-:W-:Y:S01]  /*2b20*/  FFMA.FTZ R113, R9, R16, R170 ;  /* 0x0000001009717223 */ /* 0x000fe200000100aa */
[----:B------:R-:W-:Y:S01]  /*2b30*/  FMUL.FTZ R23, R5, R23 ;  /* 0x0000001705177220 */ /* 0x000fe20000410000 */
[----:B------:R-:W-:Y:S01]  /*2b40*/  FADD.FTZ R115, -R168, R115 ;  /* 0x00000073a8737221 */ /* 0x000fe20000010100 */
        /* <DEDUP_REMOVED lines=13> */
[----:B------:R-:W-:Y:S01]  /*2c20*/  FFMA.FTZ R31, R40, R121, R31 ;  /* 0x00000079281f7223 */ /* 0x000fe2000001001f */
[----:B------:R-:W-:-:S03]  /*2c30*/  FADD.FTZ R40, -R168, R114 ;  /* 0x00000072a8287221 */ /* 0x000fc60000010100 */
[----:B------:R-:W-:Y:S01]  /*2c40*/  FFMA.FTZ R113, R23, R31, R113 ;  /* 0x0000001f17717223 */ /* 0x000fe20000010071 */
[----:B------:R-:W-:Y:S01]  /*2c50*/  FMUL.FTZ R43, R43, R118 ;  /* 0x000000762b2b7220 */ /* 0x000fe20000410000 */
[----:B------:R-:W-:-:S03]  /*2c60*/  FMUL.FTZ R40, R5, R40 ;  /* 0x0000002805287220 */ /* 0x000fc60000410000 */
[----:B------:R-:W-:Y:S01]  /*2c70*/  FFMA.FTZ R43, R134, R122, R43 ;  /* 0x0000007a862b7223 */ /* 0x000fe2000001002b */
[----:B------:R-:W-:-:S03]  /*2c80*/  FMUL.FTZ R134, R5, R115 ;  /* 0x0000007305867220 */ /* 0x000fc60000410000 */
[----:B------:R-:W-:Y:S01]  /*2c90*/  FFMA.FTZ R113, R40, R43, R113 ;  /* 0x0000002b28717223 */ /* 0x000fe20000010071 */
[-C--:B------:R-:W-:Y:S01]  /*2ca0*/  FFMA.FTZ R230, R122, R40.reuse, R230 ;  /* 0x000000287ae67223 */ /* 0x080fe200000100e6 */
[----:B------:R-:W-:Y:S01]  /*2cb0*/  FFMA.FTZ R162, R118, R40, R162 ;  /* 0x0000002876a27223 */ /* 0x000fe200000100a2 */
[-C--:B------:R-:W-:Y:S01]  /*2cc0*/  FFMA.FTZ R231, R123, R134.reuse, R231 ;  /* 0x000000867be77223 */ /* 0x080fe200000100e7 */
[----:B------:R-:W-:Y:S01]  /*2cd0*/  FFMA.FTZ R163, R119, R134, R163 ;  /* 0x0000008677a37223 */ /* 0x000fe200000100a3 */
[----:B---3--:R-:W-:-:S04]  /*2ce0*/  FMUL.FTZ R112, R112, R119 ;  /* 0x0000007770707220 */ /* 0x008fc80000410000 */
[----:B------:R-:W-:Y:S01]  /*2cf0*/  FFMA.FTZ R145, R145, R123, R112 ;  /* 0x0000007b91917223 */ /* 0x000fe20000010070 */
[----:B------:R-:W-:-:S04]  /*2d00*/  FADD.FTZ R112, R169, R16 ;  /* 0x00000010a9707221 */ /* 0x000fc80000010000 */
[----:B------:R-:W-:-:S04]  /*2d10*/  FADD.FTZ R112, R112, R31 ;  /* 0x0000001f70707221 */ /* 0x000fc80000010000 */
[----:B------:R-:W-:Y:S01]  /*2d20*/  FADD.FTZ R112, R112, R43 ;  /* 0x0000002b70707221 */ /* 0x000fe20000010000 */
[----:B------:R-:W-:-:S03]  /*2d30*/  FFMA.FTZ R170, R134, R145, R113 ;  /* 0x0000009186aa7223 */ /* 0x000fc60000010071 */
[----:B0-----:R-:W-:-:S07]  /*2d40*/  FADD.FTZ R169, R112, R145 ;  /* 0x0000009170a97221 */ /* 0x001fce0000010000 */
.L_x_5156:
[----:B------:R-:W-:Y:S05]  /*2d50*/  BSYNC.RECONVERGENT B1 ;  /* 0x0000000000017941 */ /* 0x000fea0003800200 */
.L_x_5155:
        /* <DEDUP_REMOVED lines=67> */
.L_x_5158:
[----:B------:R-:W-:Y:S05]  /*3190*/  BSYNC.RECONVERGENT B1 ;  /* 0x0000000000017941 */ /* 0x000fea0003800200 */
.L_x_5157:
[----:B------:R-:W-:Y:S01]  /*31a0*/  ISETP.GE.U32.AND P3, PT, R252, 0x100, PT ;  /* 0x00000100fc00780c */ /* 0x000fe20003f66070 */
[----:B------:R-:W-:-:S12]  /*31b0*/  BSSY.RECONVERGENT B1, `(.L_x_5159) ;  /* 0x0000040000017945 */ /* 0x000fd80003800200 */
        /* <DEDUP_REMOVED lines=9> */
[----:B------:R-:W0:Y:S01]  /*3250*/  @P0 LDC.64 R112, c[0x0][0x438] ;  /* 0x00010e00ff700b82 */ /* 0x000e220000000a00 */
[----:B------:R-:W4:Y:S04]  /*3260*/  LDL R147, [R1+0x24] ;  /* 0x0000240001937983 */ /* 0x000f280000100800 */
[----:B------:R-:W4:Y:S01]  /*3270*/  LDL R130, [R1+0x1c] ;  /* 0x00001c0001827983 */ /* 0x000f220000100800 */
[----:B0-----:R-:W-:-:S05]  /*3280*/  @P0 IMAD.WIDE.U32 R112, R171, 0x10, R112 ;  /* 0x00000010ab700825 */ /* 0x001fca00078e0070 */
[----:B------:R0:W5:Y:S02]  /*3290*/  @P0 LDG.E.128 R100, desc[UR10][R112.64] ;  /* 0x0000000a70640981 */ /* 0x000164000c1e1d00 */
[----:B0-----:R-:W0:Y:S02]  /*32a0*/  LDC.64 R112, c[0x0][0x3a8] ;  /* 0x0000ea00ff707b82 */ /* 0x001e240000000a00 */
[----:B0-----:R-:W-:-:S05]  /*32b0*/  IMAD.WIDE.U32 R112, R171, 0x10, R112 ;  /* 0x00000010ab707825 */ /* 0x001fca00078e0070 */
[----:B------:R-:W2:Y:S01]  /*32c0*/  LDG.E.128 R120, desc[UR10][R112.64] ;  /* 0x0000000a70787981 */ /* 0x000ea2000c1e1d00 */
[----:B------:R-:W-:-:S04]  /*32d0*/  IMAD.WIDE.U32 R114, R171, 0x10, R114 ;  /* 0x00000010ab727825 */ /* 0x000fc800078e0072 */
[----:B-1----:R-:W-:Y:S02]  /*32e0*/  IMAD.WIDE.U32 R116, R171, 0x10, R116 ;  /* 0x00000010ab747825 */ /* 0x002fe400078e0074 */
[----:B------:R-:W4:Y:S04]  /*32f0*/  LDL R171, [R1+0x14] ;  /* 0x0000140001ab7983 */ /* 0x000f280000100800 */
[----:B------:R-:W3:Y:S04]  /*3300*/  LDG.E.128 R112, desc[UR10][R114.64] ;  /* 0x0000000a72707981 */ /* 0x000ee8000c1e1d00 */
[----:B------:R-:W4:Y:S01]  /*3310*/  LDG.E.128 R116, desc[UR10][R116.64] ;  /* 0x0000000a74747981 */ /* 0x000f22000c1e1d00 */
[----:B--2---:R-:W-:-:S03]  /*3320*/  FADD.FTZ R25, -R168, R120 ;  /* 0x00000078a8197221 */ /* 0x004fc60000010100 */
[----:B------:R-:W2:Y:S01]  /*3330*/  LDL R120, [R1+0x18] ;  /* 0x0000180001787983 */ /* 0x000ea20000100800 */
[----:B-----5:R-:W-:Y:S01]  /*3340*/  FMUL.FTZ R25, R5, R25 ;  /* 0x0000001905197220 */ /* 0x020fe20000410000 */
[----:B------:R-:W-:Y:S01]  /*3350*/  FADD.FTZ R34, -R168, R121 ;  /* 0x00000079a8227221 */ /* 0x000fe20000010100 */
[----:B---3--:R-:W-:Y:S01]  /*3360*/  FMUL.FTZ R33, R33, R112 ;  /* 0x0000007021217220 */ /* 0x008fe20000410000 */
[----:B------:R-:W-:Y:S01]  /*3370*/  FADD.FTZ R72, R72, R112 ;  /* 0x0000007048487221 */ /* 0x000fe20000010000 */
[----:B------:R-:W-:Y:S01]  /*3380*/  FFMA.FTZ R152, R112, R25, R152 ;  /* 0x0000001970987223 */ /* 0x000fe20000010098 */
[----:B------:R-:W-:Y:S01]  /*3390*/  FMUL.FTZ R112, R131, R114 ;  /* 0x0000007283707220 */ /* 0x000fe20000410000 */
[----:B------:R-:W-:Y:S01]  /*33a0*/  FMUL.FTZ R34, R5, R34 ;  /* 0x0000002205227220 */ /* 0x000fe20000410000 */
[----:B----4-:R-:W-:Y:S02]  /*33b0*/  FMUL.FTZ R42, R42, R113 ;  /* 0x000000712a2a7220 */ /* 0x010fe40000410000 */
[----:B------:R-:W-:Y:S01]  /*33c0*/  FFMA.FTZ R131, R132, R118, R112 ;  /* 0x0000007684837223 */ /* 0x000fe20000010070 */
[----:B------:R-:W-:Y:S01]  /*33d0*/  FMUL.FTZ R112, R171, R115 ;  /* 0x00000073ab707220 */ /* 0x000fe20000410000 */
[----:B------:R-:W-:Y:S01]  /*33e0*/  FADD.FTZ R73, R73, R113 ;  /* 0x0000007149497221 */ /* 0x000fe20000010000 */
[----:B------:R-:W-:Y:S01]  /*33f0*/  FFMA.FTZ R153, R113, R34, R153 ;  /* 0x0000002271997223 */ /* 0x000fe20000010099 */
[----:B------:R-:W-:Y:S01]  /*3400*/  FADD.FTZ R122, -R168, R122 ;  /* 0x0000007aa87a7221 */ /* 0x000fe20000010100 */
[----:B------:R-:W-:Y:S01]  /*3410*/  FFMA.FTZ R147, R147, R119, R112 ;  /* 0x0000007793937223 */ /* 0x000fe20000010070 */
[----:B------:R-:W-:Y:S01]  /*3420*/  FFMA.FTZ R42, R130, R117, R42 ;  /* 0x00000075822a7223 */ /* 0x000fe2000001002a */
[----:B------:R-:W-:Y:S01]  /*3430*/  FADD.FTZ R123, -R168, R123 ;  /* 0x0000007ba87b7221 */ /* 0x000fe20000010100 */
[----:B------:R-:W-:-:S03]  /*3440*/  FMUL.FTZ R130, R5, R122 ;  /* 0x0000007a05827220 */ /* 0x000fc60000410000 */
        /* <DEDUP_REMOVED lines=13> */
[----:B--2---:R-:W-:-:S04]  /*3520*/  FFMA.FTZ R33, R120, R116, R33 ;  /* 0x0000007478217223 */ /* 0x004fc80000010021 */
        /* <DEDUP_REMOVED lines=8> */
.L_x_5160:
[----:B------:R-:W-:Y:S05]  /*35b0*/  BSYNC.RECONVERGENT B1 ;  /* 0x0000000000017941 */ /* 0x000fea0003800200 */
.L_x_5159:
        /* <DEDUP_REMOVED lines=23> */
.L_x_5268:
        /* <DEDUP_REMOVED lines=31> */
.L_x_5166:
        /* <DEDUP_REMOVED lines=17> */
.L_x_5165:
        /* <DEDUP_REMOVED lines=20> */
.L_x_5168:
        /* <DEDUP_REMOVED lines=21> */
.L_x_5164:
        /* <DEDUP_REMOVED lines=21> */
.L_x_5170:
        /* <DEDUP_REMOVED lines=17> */
.L_x_5169:
        /* <DEDUP_REMOVED lines=20> */
.L_x_5171:
        /* <DEDUP_REMOVED lines=20> */
.L_x_5167:
        /* <DEDUP_REMOVED lines=14> */
.L_x_5163:
[----:B------:R-:W-:Y:S05]  /*4280*/  BSYNC.RECONVERGENT B1 ;  /* 0x0000000000017941 */ /* 0x000fea0003800200 */
.L_x_5162:
        /* <DEDUP_REMOVED lines=34> */
.L_x_5176:
        /* <DEDUP_REMOVED lines=17> */
.L_x_5175:
        /* <DEDUP_REMOVED lines=21> */
.L_x_5178:
        /* <DEDUP_REMOVED lines=13> */
.L_x_5174:
        /* <DEDUP_REMOVED lines=29> */
.L_x_5180:
        /* <DEDUP_REMOVED lines=17> */
.L_x_5179:
        /* <DEDUP_REMOVED lines=21> */
.L_x_5181:
        /* <DEDUP_REMOVED lines=12> */
.L_x_5177:
        /* <DEDUP_REMOVED lines=10> */
.L_x_5173:
[----:B------:R-:W-:Y:S05]  /*4d70*/  BSYNC.RECONVERGENT B1 ;  /* 0x0000000000017941 */ /* 0x000fea0003800200 */
.L_x_5172:
        /* <DEDUP_REMOVED lines=35> */
.L_x_5186:
        /* <DEDUP_REMOVED lines=8> */
[C---:B01---5:R-:W-:Y:S01]  /*5030*/  FFMA.FTZ R112, R5.reuse, R111, R80 ;  /* 0x0000006f05707223 */ /* 0x063fe20000010050 */
        /* <DEDUP_REMOVED lines=8> */
.L_x_5185:
        /* <DEDUP_REMOVED lines=21> */
.L_x_5188:
        /* <DEDUP_REMOVED lines=13> */
.L_x_5184:
        /* <DEDUP_REMOVED lines=29> */
.L_x_5190:
        /* <DEDUP_REMOVED lines=17> */
.L_x_5189:
        /* <DEDUP_REMOVED lines=21> */
.L_x_5191:
        /* <DEDUP_REMOVED lines=12> */
.L_x_5187:
        /* <DEDUP_REMOVED lines=10> */
.L_x_5183:
[----:B------:R-:W-:Y:S05]  /*5870*/  BSYNC.RECONVERGENT B1 ;  /* 0x0000000000017941 */ /* 0x000fea0003800200 */
.L_x_5182:
        /* <DEDUP_REMOVED lines=14> */
[-CC-:B012---:R-:W-:Y:S01]  /*5960*/  FFMA.FTZ R107, R7, R117.reuse, R116.reuse ;  /* 0x00000075076b7223 */ /* 0x187fe20000010074 */
        /* <DEDUP_REMOVED lines=20> */
.L_x_5196:
        /* <DEDUP_REMOVED lines=8> */
[C---:B012--5:R-:W-:Y:S01]  /*5b30*/  FFMA.FTZ R112, R5.reuse, R111, R84 ;  /* 0x0000006f05707223 */ /* 0x067fe20000010054 */
        /* <DEDUP_REMOVED lines=8> */
.L_x_5195:
[----:B012---:R-:W0:Y:S02]  /*5bc0*/  LDC.64 R112, c[0x0][0x470] ;  /* 0x00011c00ff707b82 */ /* 0x007e240000000a00 */
        /* <DEDUP_REMOVED lines=20> */
.L_x_5198:
        /* <DEDUP_REMOVED lines=13> */
.L_x_5194:
        /* <DEDUP_REMOVED lines=29> */
.L_x_5200:
        /* <DEDUP_REMOVED lines=17> */
.L_x_5199:
        /* <DEDUP_REMOVED lines=21> */
.L_x_5201:
        /* <DEDUP_REMOVED lines=12> */
.L_x_5197:
        /* <DEDUP_REMOVED lines=10> */
.L_x_5193:
[----:B------:R-:W-:Y:S05]  /*6370*/  BSYNC.RECONVERGENT B1 ;  /* 0x0000000000017941 */ /* 0x000fea0003800200 */
.L_x_5192:
        /* <DEDUP_REMOVED lines=14> */
[-CC-:B0123--:R-:W-:Y:S01]  /*6460*/  FFMA.FTZ R107, R8, R117.reuse, R116.reuse ;  /* 0x00000075086b7223 */ /* 0x18ffe20000010074 */
        /* <DEDUP_REMOVED lines=20> */
.L_x_5206:
        /* <DEDUP_REMOVED lines=8> */
[C---:B0123-5:R-:W-:Y:S01]  /*6630*/  FFMA.FTZ R112, R5.reuse, R111, R88 ;  /* 0x0000006f05707223 */ /* 0x06ffe20000010058 */
        /* <DEDUP_REMOVED lines=8> */
.L_x_5205:
[----:B0123--:R-:W0:Y:S02]  /*66c0*/  LDC.64 R112, c[0x0][0x470] ;  /* 0x00011c00ff707b82 */ /* 0x00fe240000000a00 */
        /* <DEDUP_REMOVED lines=20> */
.L_x_5208:
        /* <DEDUP_REMOVED lines=13> */
.L_x_5204:
[----:B0123--:R-:W0:Y:S02]  /*68e0*/  LDC.64 R112, c[0x0][0x478] ;  /* 0x00011e00ff707b82 */ /* 0x00fe240000000a00 */
        /* <DEDUP_REMOVED lines=28> */
.L_x_5210:
        /* <DEDUP_REMOVED lines=17> */
.L_x_5209:
        /* <DEDUP_REMOVED lines=21> */
.L_x_5211:
        /* <DEDUP_REMOVED lines=12> */
.L_x_5207:
        /* <DEDUP_REMOVED lines=10> */
.L_x_5203:
[----:B------:R-:W-:Y:S05]  /*6e70*/  BSYNC.RECONVERGENT B1 ;  /* 0x0000000000017941 */ /* 0x000fea0003800200 */
.L_x_5202:
        /* <DEDUP_REMOVED lines=35> */
.L_x_5216:
        /* <DEDUP_REMOVED lines=8> */
[C---:B012345:R-:W-:Y:S01]  /*7130*/  FFMA.FTZ R112, R5.reuse, R111, R92 ;  /* 0x0000006f05707223 */ /* 0x07ffe2000001005c */
        /* <DEDUP_REMOVED lines=8> */
.L_x_5215:
        /* <DEDUP_REMOVED lines=21> */
.L_x_5218:
        /* <DEDUP_REMOVED lines=13> */
.L_x_5214:
[----:B01234-:R-:W0:Y:S02]  /*73e0*/  LDC.64 R112, c[0x0][0x478] ;  /* 0x00011e00ff707b82 */ /* 0x01fe240000000a00 */
        /* <DEDUP_REMOVED lines=28> */
.L_x_5220:
        /* <DEDUP_REMOVED lines=17> */
.L_x_5219:
        /* <DEDUP_REMOVED lines=21> */
.L_x_5221:
        /* <DEDUP_REMOVED lines=12> */
.L_x_5217:
        /* <DEDUP_REMOVED lines=10> */
.L_x_5213:
[----:B------:R-:W-:Y:S05]  /*7970*/  BSYNC.RECONVERGENT B1 ;  /* 0x0000000000017941 */ /* 0x000fea0003800200 */
.L_x_5212:
        /* <DEDUP_REMOVED lines=34> */
.L_x_5226:
        /* <DEDUP_REMOVED lines=17> */
.L_x_5225:
        /* <DEDUP_REMOVED lines=21> */
.L_x_5228:
        /* <DEDUP_REMOVED lines=13> */
.L_x_5224:
        /* <DEDUP_REMOVED lines=29> */
.L_x_5230:
        /* <DEDUP_REMOVED lines=17> */
.L_x_5229:
        /* <DEDUP_REMOVED lines=21> */
.L_x_5231:
        /* <DEDUP_REMOVED lines=12> */
.L_x_5227:
        /* <DEDUP_REMOVED lines=10> */
.L_x_5223:
[----:B------:R-:W-:Y:S05]  /*8460*/  BSYNC.RECONVERGENT B1 ;  /* 0x0000000000017941 */ /* 0x000fea0003800200 */
.L_x_5222:
        /* <DEDUP_REMOVED lines=34> */
.L_x_5236:
        /* <DEDUP_REMOVED lines=9> */
[C---:B01234-:R-:W-:Y:S01]  /*8720*/  FFMA.FTZ R112, R5.reuse, R110, R100 ;  /* 0x0000006e05707223 */ /* 0x05ffe20000010064 */
[C---:B------:R-:W-:Y:S01]  /*8730*/  FFMA.FTZ R113, R5.reuse, R109, R101 ;  /* 0x0000006d05717223 */ /* 0x040fe20000010065 */
[----:B------:R-:W-:-:S02]  /*8740*/  FFMA.FTZ R114, R5, R108, R102 ;  /* 0x0000006c05727223 */ /* 0x000fc40000010066 */
[----:B------:R-:W-:Y:S02]  /*8750*/  MOV R111, R115 ;  /* 0x00000073006f7202 */ /* 0x000fe40000000f00 */
[----:B------:R-:W-:Y:S02]  /*8760*/  MOV R108, R112 ;  /* 0x00000070006c7202 */ /* 0x000fe40000000f00 */
[----:B------:R-:W-:Y:S02]  /*8770*/  MOV R109, R113 ;  /* 0x00000071006d7202 */ /* 0x000fe40000000f00 */
[----:B------:R-:W-:Y:S01]  /*8780*/  MOV R110, R114 ;  /* 0x00000072006e7202 */ /* 0x000fe20000000f00 */
[----:B------:R-:W-:Y:S06]  /*8790*/  BRA `(.L_x_5237) ;  /* 0x0000000400c47947 */ /* 0x000fec0003800000 */
.L_x_5235:
        /* <DEDUP_REMOVED lines=21> */
.L_x_5238:
        /* <DEDUP_REMOVED lines=13> */
.L_x_5234:
        /* <DEDUP_REMOVED lines=29> */
.L_x_5240:
        /* <DEDUP_REMOVED lines=17> */
.L_x_5239:
        /* <DEDUP_REMOVED lines=21> */
.L_x_5241:
        /* <DEDUP_REMOVED lines=12> */
.L_x_5237:
        /* <DEDUP_REMOVED lines=9> */
.L_x_5233:
[----:B------:R-:W-:Y:S05]  /*8f40*/  BSYNC.RECONVERGENT B1 ;  /* 0x0000000000017941 */ /* 0x000fea0003800200 */
.L_x_5232:
[----:B------:R-:W2:Y:S02]  /*8f50*/  LDL.LU R3, [R1] ;  /* 0x0000000001037983 */ /* 0x000ea40000300800 */
[----:B01234-:R-:W0:Y:S02]  /*8f60*/  LDC.64 R112, c[0x0][0x380] ;  /* 0x0000e000ff707b82 */ /* 0x01fe240000000a00 */
[----:B0-----:R-:W-:-:S04]  /*8f70*/  LEA R3, R112, R3, 0x2 ;  /* 0x0000000370037211 */ /* 0x001fc800078e10ff */
[----:B------:R-:W-:Y:S01]  /*8f80*/  ISETP.GE.AND P2, PT, R3, R113, PT ;  /* 0x000000710300720c */ /* 0x000fe20003f46270 */
[----:B------:R1:W-:-:S12]  /*8f90*/  STL [R1], R3 ;  /* 0x0000000301007387 */ /* 0x0003d80000100800 */
[----:B-1----:R-:W-:Y:S05]  /*8fa0*/  @!P2 BRA `(.L_x_5242) ;  /* 0xffffff80008ca947 */ /* 0x002fea000383ffff */
.L_x_5144:
[----:B------:R-:W-:Y:S05]  /*8fb0*/  BSYNC B0 ;  /* 0x0000000000007941 */ /* 0x000fea0003800000 */
.L_x_5143:
[----:B------:R-:W2:Y:S01]  /*8fc0*/  LDL.LU R113, [R1+0x4] ;  /* 0x0000040001717983 */ /* 0x000ea20000300800 */
[----:B-----5:R-:W-:Y:S01]  /*8fd0*/  MOV R5, 0x400 ;  /* 0x0000040000057802 */ /* 0x020fe20000000f00 */
        /* <DEDUP_REMOVED lines=110> */
[----:B0-----:R-:W1:Y:S01]  /*96c0*/  LDC R51, c[0x0][0x388] ;  /* 0x0000e200ff337b82 */ /* 0x001e620000000800 */
[----:B------:R-:W-:-:S02]  /*96d0*/  LOP3.LUT R49, R4, 0x7f, RZ, 0x3c, !PT ;  /* 0x0000007f04317812 */ /* 0x000fc400078e3cff */
[----:B------:R-:W-:Y:S01]  /*96e0*/  STS.128 [R6+0xc00], R68 ;  /* 0x000c004406007388 */ /* 0x000fe20000000c00 */
[----:B---3--:R-:W-:-:S03]  /*96f0*/  FADD.FTZ R55, R5, R90 ;  /* 0x0000005a05377221 */ /* 0x008fc60000010000 */
[----:B------:R2:W-:Y:S01]  /*9700*/  STS.128 [R6+0xe00], R72 ;  /* 0x000e004806007388 */ /* 0x0005e20000000c00 */
[----:B----4-:R-:W-:Y:S01]  /*9710*/  FADD.FTZ R57, R7, R114 ;  /* 0x0000007207397221 */ /* 0x010fe20000010000 */
[----:B------:R-:W-:Y:S01]  /*9720*/  BAR.SYNC.DEFER_BLOCKING 0x0 ;  /* 0x0000000000007b1d */ /* 0x000fe20000010000 */
[----:B--2---:R-:W-:Y:S01]  /*9730*/  IADD3 R72, PT, PT, R49, R113, RZ ;  /* 0x0000007131487210 */ /* 0x004fe20007ffe0ff */
[----:B-1----:R-:W-:-:S03]  /*9740*/  IMAD R51, R51, UR4, RZ ;  /* 0x0000000433337c24 */ /* 0x002fc6000f8e02ff */
        /* <DEDUP_REMOVED lines=90> */
.L_x_5244:
[----:B------:R-:W-:Y:S05]  /*9cf0*/  BSYNC.RECONVERGENT B0 ;  /* 0x0000000000007941 */ /* 0x000fea0003800200 */
.L_x_5243:
        /* <DEDUP_REMOVED lines=167> */
.L_x_5246:
[----:B------:R-:W-:Y:S05]  /*a770*/  BSYNC.RECONVERGENT B0 ;  /* 0x0000000000007941 */ /* 0x000fea0003800200 */
.L_x_5245:
        /* <DEDUP_REMOVED lines=22> */
.L_x_5248:
[----:B------:R-:W-:Y:S05]  /*a8e0*/  BSYNC.RECONVERGENT B0 ;  /* 0x0000000000007941 */ /* 0x000fea0003800200 */
.L_x_5247:
        /* <DEDUP_REMOVED lines=22> */
.L_x_5250:
[----:B------:R-:W-:Y:S05]  /*aa50*/  BSYNC.RECONVERGENT B0 ;  /* 0x0000000000007941 */ /* 0x000fea0003800200 */
.L_x_5249:
        /* <DEDUP_REMOVED lines=22> */
.L_x_5252:
[----:B------:R-:W-:Y:S05]  /*abc0*/  BSYNC.RECONVERGENT B0 ;  /* 0x0000000000007941 */ /* 0x000fea0003800200 */
.L_x_5251:
        /* <DEDUP_REMOVED lines=22> */
.L_x_5254:
[----:B------:R-:W-:Y:S05]  /*ad30*/  BSYNC.RECONVERGENT B0 ;  /* 0x0000000000007941 */ /* 0x000fea0003800200 */
.L_x_5253:
        /* <DEDUP_REMOVED lines=22> */
.L_x_5256:
[----:B------:R-:W-:Y:S05]  /*aea0*/  BSYNC.RECONVERGENT B0 ;  /* 0x0000000000007941 */ /* 0x000fea0003800200 */
.L_x_5255:
[----:B------:R-:W-:Y:S05]  /*aeb0*/  @!P4 EXIT ;  /* 0x000000000000c94d */ /* 0x000fea0003800000 */
[----:B------:R-:W-:Y:S04]  /*aec0*/  STG.E desc[UR10][R16.64], R25 ;  /* 0x0000001910007986 */ /* 0x000fe8000c10190a */
[----:B------:R-:W-:Y:S04]  /*aed0*/  STG.E desc[UR10][R12.64], R49 ;  /* 0x000000310c007986 */ /* 0x000fe8000c10190a */
[----:B------:R-:W-:Y:S04]  /*aee0*/  STG.E desc[UR10][R6.64], R99 ;  /* 0x0000006306007986 */ /* 0x000fe8000c10190a */
[----:B------:R-:W-:Y:S01]  /*aef0*/  STG.E desc[UR10][R4.64], R27 ;  /* 0x0000001b04007986 */ /* 0x000fe2000c10190a */
[----:B------:R-:W-:Y:S05]  /*af00*/  EXIT ;  /* 0x000000000000794d */ /* 0x000fea0003800000 */
.L_x_5161:
        /* <DEDUP_REMOVED lines=8> */
.L_x_5258:
[----:B------:R-:W-:Y:S05]  /*af90*/  BSYNC B1 ;  /* 0x0000000000017941 */ /* 0x000fea0003800000 */
.L_x_5257:
        /* <DEDUP_REMOVED lines=9> */
.L_x_5259:
        /* <DEDUP_REMOVED lines=8> */
.L_x_5260:
[----:B------:R-:W-:Y:S02]  /*b0b0*/  MOV R115, R117 ;  /* 0x0000007500737202 */ /* 0x000fe40000000f00 */
[----:B------:R-:W-:-:S05]  /*b0c0*/  MOV R112, R118 ;  /* 0x0000007600707202 */ /* 0x000fca0000000f00 */
[----:B------:R-:W-:Y:S01]  /*b0d0*/  FADD.FTZ R116, R116, R112 ;  /* 0x0000007074747221 */ /* 0x000fe20000010000 */
[----:B------:R-:W-:-:S07]  /*b0e0*/  MOV R112, 0xffffffff ;  /* 0xffffffff00707802 */ /* 0x000fce0000000f00 */
[----:B------:R-:W-:Y:S05]  /*b0f0*/  WARPSYNC.COLLECTIVE R112, `(.L_x_5261) ;  /* 0x0000000070087348 */ /* 0x000fea0003c00000 */
[----:B------:R0:W1:Y:S02]  /*b100*/  SHFL.BFLY P5, R118, R115, R114, R113 ;  /* 0x0c00007273767389 */ /* 0x00006400000a0071 */
[----:B01----:R-:W-:Y:S05]  /*b110*/  ENDCOLLECTIVE ;  /* 0x000000000000791b */ /* 0x003fea0003800000 */
.L_x_5261:
        /* <DEDUP_REMOVED lines=8> */
.L_x_5262:
[----:B------:R-:W-:Y:S02]  /*b1a0*/  MOV R115, R117 ;  /* 0x0000007500737202 */ /* 0x000fe40000000f00 */
[----:B------:R-:W-:-:S05]  /*b1b0*/  MOV R112, R118 ;  /* 0x0000007600707202 */ /* 0x000fca0000000f00 */
[----:B------:R-:W-:Y:S01]  /*b1c0*/  FADD.FTZ R116, R116, R112 ;  /* 0x0000007074747221 */ /* 0x000fe20000010000 */
[----:B------:R-:W-:-:S07]  /*b1d0*/  MOV R112, 0xffffffff ;  /* 0xffffffff00707802 */ /* 0x000fce0000000f00 */
[----:B------:R-:W-:Y:S05]  /*b1e0*/  WARPSYNC.COLLECTIVE R112, `(.L_x_5263) ;  /* 0x0000000070087348 */ /* 0x000fea0003c00000 */
[----:B------:R0:W1:Y:S02]  /*b1f0*/  SHFL.BFLY P5, R118, R115, R114, R113 ;  /* 0x0c00007273767389 */ /* 0x00006400000a0071 */
[----:B01----:R-:W-:Y:S05]  /*b200*/  ENDCOLLECTIVE ;  /* 0x000000000000791b */ /* 0x003fea0003800000 */
.L_x_5263:
        /* <DEDUP_REMOVED lines=8> */
.L_x_5264:
[----:B------:R-:W-:Y:S02]  /*b290*/  MOV R115, R117 ;  /* 0x0000007500737202 */ /* 0x000fe40000000f00 */
[----:B------:R-:W-:-:S05]  /*b2a0*/  MOV R112, R118 ;  /* 0x0000007600707202 */ /* 0x000fca0000000f00 */
[----:B------:R-:W-:Y:S01]  /*b2b0*/  FADD.FTZ R116, R116, R112 ;  /* 0x0000007074747221 */ /* 0x000fe20000010000 */
[----:B------:R-:W-:-:S07]  /*b2c0*/  MOV R112, 0xffffffff ;  /* 0xffffffff00707802 */ /* 0x000fce0000000f00 */
[----:B------:R-:W-:Y:S05]  /*b2d0*/  WARPSYNC.COLLECTIVE R112, `(.L_x_5265) ;  /* 0x0000000070087348 */ /* 0x000fea0003c00000 */
[----:B------:R0:W1:Y:S02]  /*b2e0*/  SHFL.BFLY P5, R118, R115, R114, R113 ;  /* 0x0c00007273767389 */ /* 0x00006400000a0071 */
[----:B01----:R-:W-:Y:S05]  /*b2f0*/  ENDCOLLECTIVE ;  /* 0x000000000000791b */ /* 0x003fea0003800000 */
.L_x_5265:
        /* <DEDUP_REMOVED lines=8> */
.L_x_5266:
[----:B------:R-:W-:Y:S02]  /*b380*/  MOV R115, R117 ;  /* 0x0000007500737202 */ /* 0x000fe40000000f00 */
[----:B------:R-:W-:-:S07]  /*b390*/  MOV R119, R118 ;  /* 0x0000007600777202 */ /* 0x000fce0000000f00 */
[----:B------:R-:W-:Y:S05]  /*b3a0*/  WARPSYNC.COLLECTIVE R112, `(.L_x_5267) ;  /* 0x0000000070087348 */ /* 0x000fea0003c00000 */
[----:B------:R0:W1:Y:S02]  /*b3b0*/  SHFL.BFLY P5, R118, R115, R114, R113 ;  /* 0x0c00007273767389 */ /* 0x00006400000a0071 */
[----:B01----:R-:W-:Y:S05]  /*b3c0*/  ENDCOLLECTIVE ;  /* 0x000000000000791b */ /* 0x003fea0003800000 */
.L_x_5267:
[----:B------:R-:W-:Y:S01]  /*b3d0*/  MOV R112, R118 ;  /* 0x0000007600707202 */ /* 0x000fe20000000f00 */
[----:B------:R-:W-:Y:S06]  /*b3e0*/  BRA `(.L_x_5268) ;  /* 0xffffff8000d07947 */ /* 0x000fec000383ffff */
.L_x_5269:
        /* <DEDUP_REMOVED lines=9> */
.L_x_6118:


//--------------------- .text._ZN10layer_norm31ln_parallel_residual_bwd_kernelINS_13Kernel_traitsIfffffjLj1024ELj1ELj4ELj1ELj16ENS_18Kernel_traits_baseILj1024EfffffjLj128EEEEELb0ELb0ELb1EEEvNS_9BwdParamsE --------------------------
	.section	.text._ZN10layer_norm31ln_parallel_residual_bwd_kernelINS_13Kernel_traitsIfffffjLj1024ELj1ELj4ELj1ELj16ENS_18Kernel_traits_baseILj1024EfffffjLj128EEEEELb0ELb0ELb1EEEvNS_9BwdParamsE,"ax",@progbits
	.align	128
        .global         _ZN10layer_norm31ln_parallel_residual_bwd_kernelINS_13Kernel_traitsIfffffjLj1024ELj1ELj4ELj1ELj16ENS_18Kernel_traits_baseILj1024EfffffjLj128EEEEELb0ELb0ELb1EEEvNS_9BwdParamsE
        .type           _ZN10layer_norm31ln_parallel_residual_bwd_kernelINS_13Kernel_traitsIfffffjLj1024ELj1ELj4ELj1ELj16ENS_18Kernel_traits_baseILj1024EfffffjLj128EEEEELb0ELb0ELb1EEEvNS_9BwdParamsE,@function
        .size           _ZN10layer_norm31ln_parallel_residual_bwd_kernelINS_13Kernel_traitsIfffffjLj1024ELj1ELj4ELj1ELj16ENS_18Kernel_traits_baseILj1024EfffffjLj128EEEEELb0ELb0ELb1EEEvNS_9BwdParamsE,(.L_x_6119 - _ZN10layer_norm31ln_parallel_residual_bwd_kernelINS_13Kernel_traitsIfffffjLj1024ELj1ELj4ELj1ELj16ENS_18Kernel_traits_baseILj1024EfffffjLj128EEEEELb0ELb0ELb1EEEvNS_9BwdParamsE)
        .other          _ZN10layer_norm31ln_parallel_residual_bwd_kernelINS_13Kernel_traitsIfffffjLj1024ELj1ELj4ELj1ELj16ENS_18Kernel_traits_baseILj1024EfffffjLj128EEEEELb0ELb0ELb1EEEvNS_9BwdParamsE,@"STO_CUDA_ENTRY STV_DEFAULT"
_ZN10layer_norm31ln_parallel_residual_bwd_kernelINS_13Kernel_traitsIfffffjLj1024ELj1ELj4ELj1ELj16ENS_18Kernel_traits_baseILj1024EfffffjLj128EEEEELb0ELb0ELb1EEEvNS_9BwdParamsE:
.text._ZN10layer_norm31ln_parallel_residual_bwd_kernelINS_13Kernel_traitsIfffffjLj1024ELj1ELj4ELj1ELj16ENS_18Kernel_traits_baseILj1024EfffffjLj128EEEEELb0ELb0ELb1EEEvNS_9BwdParamsE:
        /* <DEDUP_REMOVED lines=86> */
[----:B------:R0:W5:Y:S01]  /*0560*/  LDG.E.128 R80, desc[UR10][R2.64] ;  /* 0x0000000a02507981 */ /* 0x000162000c1e1d00 */
[----:B-1----:R-:W-:-:S03]  /*0570*/  IMAD.WIDE.U32 R4, R0, 0x10, R4 ;  /* 0x0000001000047825 */ /* 0x002fc600078e0004 */
[----:B------:R0:W5:Y:S04]  /*0580*/  LDG.E.128 R76, desc[UR10][R2.64+0x200] ;  /* 0x0002000a024c7981 */ /* 0x000168000c1e1d00 */
        /* <DEDUP_REMOVED lines=118> */
[----:B0-----:R-:W-:-:S07]  /*0cf0*/  CS2R R8, SRZ ;  /* 0x0000000000087805 */ /* 0x001fce000001ff00 */
.L_x_5338:
[----:B------:R-:W0:Y:S01]  /*0d00*/  S2R R4, SR_TID.X ;  /* 0x0000000000047919 */ /* 0x000e220000002100 */
[----:B------:R-:W1:Y:S01]  /*0d10*/  LDC.64 R206, c[0x0][0x3c0] ;  /* 0x0000f000ffce7b82 */ /* 0x000e620000000a00 */
[----:B------:R-:W-:Y:S01]  /*0d20*/  IMAD R0, R205, UR13, RZ ;  /* 0x0000000dcd007c24 */ /* 0x000fe2000f8e02ff */
[----:B------:R-:W2:Y:S04]  /*0d30*/  LDL.LU R189, [R1+0x1c] ;  /* 0x00001c0001bd7983 */ /* 0x000ea80000300800 */
[----:B------:R-:W-:Y:S01]  /*0d40*/  SHF.R.S32.HI R5, RZ, 0x1f, R0 ;  /* 0x0000001fff057819 */ /* 0x000fe20000011400 */
[----:B------:R-:W3:Y:S01]  /*0d50*/  LDL.LU R188, [R1+0xc] ;  /* 0x00000c0001bc7983 */ /* 0x000ee20000300800 */
[----:B------:R-:W4:Y:S08]  /*0d60*/  LDC.64 R184, c[0x0][0x3a8] ;  /* 0x0000ea00ffb87b82 */ /* 0x000f300000000a00 */
[----:B------:R-:W4:Y:S08]  /*0d70*/  LDC.64 R2, c[0x0][0x3c8] ;  /* 0x0000f200ff027b82 */ /* 0x000f300000000a00 */
[----:B------:R-:W4:Y:S01]  /*0d80*/  LDC.64 R186, c[0x0][0x430] ;  /* 0x00010c00ffba7b82 */ /* 0x000f220000000a00 */
[----:B------:R-:W-:Y:S01]  /*0d90*/  LEA.HI R5, R5, R0, RZ, 0x2 ;  /* 0x0000000005057211 */ /* 0x000fe200078f10ff */
[----:B-1----:R-:W-:-:S06]  /*0da0*/  IMAD.WIDE R206, R205, 0x4, R206 ;  /* 0x00000004cdce7825 */ /* 0x002fcc00078e02ce */
[----:B------:R-:W1:Y:S01]  /*0db0*/  LDC.64 R190, c[0x0][0x428] ;  /* 0x00010a00ffbe7b82 */ /* 0x000e620000000a00 */
[----:B0-----:R-:W-:Y:S01]  /*0dc0*/  LOP3.LUT R4, R4, 0x1f, RZ, 0xc0, !PT ;  /* 0x0000001f04047812 */ /* 0x001fe200078ec0ff */
[----:B------:R-:W2:Y:S03]  /*0dd0*/  LDG.E R206, desc[UR10][R206.64] ;  /* 0x0000000acece7981 */ /* 0x000ea6000c1e1900 */
[----:B------:R-:W-:Y:S01]  /*0de0*/  LEA.HI.SX32 R6, R5, R4, 0x1e ;  /* 0x0000000405067211 */ /* 0x000fe200078ff2ff */
[----:B------:R-:W3:Y:S04]  /*0df0*/  LDL.LU R212, [R1+0x20] ;  /* 0x0000200001d47983 */ /* 0x000ee80000300800 */
[----:B----4-:R-:W-:Y:S01]  /*0e00*/  IMAD.WIDE.U32 R124, R6, 0x10, R184 ;  /* 0x00000010067c7825 */ /* 0x010fe200078e00b8 */
[----:B------:R-:W-:Y:S01]  /*0e10*/  ISETP.NE.AND P2, PT, RZ, UR12, PT ;  /* 0x0000000cff007c0c */ /* 0x000fe2000bf45270 */
[----:B------:R-:W4:Y:S02]  /*0e20*/  LDL.LU R211, [R1+0x10] ;  /* 0x0000100001d37983 */ /* 0x000f240000300800 */
[----:B------:R-:W-:-:S02]  /*0e30*/  IMAD.WIDE R2, R205, 0x4, R2 ;  /* 0x00000004cd027825 */ /* 0x000fc400078e0202 */
[----:B------:R-:W3:Y:S02]  /*0e40*/  LDG.E.128 R124, desc[UR10][R124.64] ;  /* 0x0000000a7c7c7981 */ /* 0x000ee4000c1e1d00 */
[C---:B------:R-:W-:Y:S02]  /*0e50*/  IMAD.WIDE.U32 R128, R6.reuse, 0x10, R186 ;  /* 0x0000001006807825 */ /* 0x040fe400078e00ba */
[----:B------:R-:W4:Y:S04]  /*0e60*/  LDG.E R7, desc[UR10][R2.64] ;  /* 0x0000000a02077981 */ /* 0x000f28000c1e1900 */
[----:B------:R-:W4:Y:S01]  /*0e70*/  LDG.E.128 R128, desc[UR10][R128.64] ;  /* 0x0000000a80807981 */ /* 0x000f22000c1e1d00 */
[----:B-1----:R-:W-:-:S06]  /*0e80*/  IMAD.WIDE.U32 R132, R6, 0x10, R190 ;  /* 0x0000001006847825 */ /* 0x002fcc00078e00be */
[----:B------:R-:W4:Y:S01]  /*0e90*/  LDG.E.128 R132, desc[UR10][R132.64] ;  /* 0x0000000a84847981 */ /* 0x000f22000c1e1d00 */
[----:B------:R-:W-:-:S05]  /*0ea0*/  IADD3 R5, PT, PT, R6, 0x20, RZ ;  /* 0x0000002006057810 */ /* 0x000fca0007ffe0ff */
[----:B------:R-:W-:-:S04]  /*0eb0*/  IMAD.WIDE.U32 R136, R5, 0x10, R184 ;  /* 0x0000001005887825 */ /* 0x000fc800078e00b8 */
[----:B------:R-:W-:Y:S02]  /*0ec0*/  IMAD.WIDE.U32 R140, R5, 0x10, R186 ;  /* 0x00000010058c7825 */ /* 0x000fe400078e00ba */
[----:B------:R-:W4:Y:S04]  /*0ed0*/  LDG.E.128 R136, desc[UR10][R136.64] ;  /* 0x0000000a88887981 */ /* 0x000f28000c1e1d00 */
[----:B------:R-:W4:Y:S01]  /*0ee0*/  LDG.E.128 R140, desc[UR10][R140.64] ;  /* 0x0000000a8c8c7981 */ /* 0x000f22000c1e1d00 */
[----:B--2---:R-:W-:-:S05]  /*0ef0*/  FSEL R206, R206, RZ, !P2 ;  /* 0x000000ffcece7208 */ /* 0x004fca0005000000 */
[C---:B---3--:R-:W-:Y:S01]  /*0f00*/  FADD.FTZ R0, -R206.reuse, R124 ;  /* 0x0000007cce007221 */ /* 0x048fe20000010100 */
[----:B------:R-:W-:Y:S01]  /*0f10*/  FADD.FTZ R125, -R206, R125 ;  /* 0x0000007dce7d7221 */ /* 0x000fe20000010100 */
[----:B------:R-:W2:Y:S02]  /*0f20*/  LDL.LU R124, [R1+0x14] ;  /* 0x00001400017c7983 */ /* 0x000ea40000300800 */
[----:B----4-:R-:W-:Y:S01]  /*0f30*/  FMUL.FTZ R0, R7, R0 ;  /* 0x0000000007007220 */ /* 0x010fe20000410000 */
[----:B------:R-:W-:-:S03]  /*0f40*/  FADD.FTZ R189, R128, R189 ;  /* 0x000000bd80bd7221 */ /* 0x000fc60000010000 */
[----:B------:R-:W-:Y:S01]  /*0f50*/  FFMA.FTZ R188, R128, R0, R188 ;  /* 0x0000000080bc7223 */ /* 0x000fe200000100bc */
[----:B-----5:R-:W-:Y:S01]  /*0f60*/  FMUL.FTZ R207, R48, R128 ;  /* 0x0000008030cf7220 */ /* 0x020fe20000410000 */
[----:B------:R-:W-:Y:S01]  /*0f70*/  FMUL.FTZ R209, R7, R125 ;  /* 0x0000007d07d17220 */ /* 0x000fe20000410000 */
[----:B------:R-:W-:Y:S01]  /*0f80*/  STL [R1+0x1c], R189 ;  /* 0x00001cbd01007387 */ /* 0x000fe20000100800 */
[----:B------:R-:W-:-:S03]  /*0f90*/  FADD.FTZ R246, R132, R246 ;  /* 0x000000f684f67221 */ /* 0x000fc60000010000 */
[----:B------:R-:W-:Y:S01]  /*0fa0*/  STL [R1+0xc], R188 ;  /* 0x00000cbc01007387 */ /* 0x000fe20000100800 */
[----:B------:R-:W-:Y:S01]  /*0fb0*/  FFMA.FTZ R8, R132, R0, R8 ;  /* 0x0000000084087223 */ /* 0x000fe20000010008 */
[----:B------:R-:W-:Y:S02]  /*0fc0*/  FFMA.FTZ R207, R80, R132, R207 ;  /* 0x0000008450cf7223 */ /* 0x000fe400000100cf */
[----:B------:R-:W3:Y:S04]  /*0fd0*/  LDL.LU R125, [R1+0x24] ;  /* 0x00002400017d7983 */ /* 0x000ee80000300800 */
[----:B------:R-:W4:Y:S04]  /*0fe0*/  LDL.LU R215, [R1+0x28] ;  /* 0x0000280001d77983 */ /* 0x000f280000300800 */
[----:B------:R-:W4:Y:S04]  /*0ff0*/  LDL.LU R132, [R1+0x18] ;  /* 0x0000180001847983 */ /* 0x000f280000300800 */
[----:B------:R-:W4:Y:S04]  /*1000*/  LDL.LU R217, [R1+0x4c] ;  /* 0x00004c0001d97983 */ /* 0x000f280000300800 */
[----:B------:R-:W4:Y:S01]  /*1010*/  LDL.LU R128, [R1+0x3c] ;  /* 0x00003c0001807983 */ /* 0x000f220000300800 */
[C---:B------:R-:W-:Y:S01]  /*1020*/  FADD.FTZ R212, R129.reuse, R212 ;  /* 0x000000d481d47221 */ /* 0x040fe20000010000 */
[----:B------:R-:W-:Y:S01]  /*1030*/  FFMA.FTZ R211, R129, R209, R211 ;  /* 0x000000d181d37223 */ /* 0x000fe200000100d3 */
[C---:B------:R-:W-:Y:S01]  /*1040*/  FADD.FTZ R126, -R206.reuse, R126 ;  /* 0x0000007ece7e7221 */ /* 0x040fe20000010100 */
[----:B------:R-:W-:-:S02]  /*1050*/  FADD.FTZ R127, -R206, R127 ;  /* 0x0000007fce7f7221 */ /* 0x000fc40000010100 */
[----:B------:R-:W-:Y:S01]  /*1060*/  STL [R1+0x20], R212 ;  /* 0x000020d401007387 */ /* 0x000fe20000100800 */
[----:B------:R-:W-:Y:S01]  /*1070*/  FMUL.FTZ R210, R49, R129 ;  /* 0x0000008131d27220 */ /* 0x000fe20000410000 */
[----:B------:R-:W-:Y:S02]  /*1080*/  FMUL.FTZ R213, R7, R127 ;  /* 0x0000007f07d57220 */ /* 0x000fe40000410000 */
[----:B------:R0:W-:Y:S01]  /*1090*/  STL [R1+0x10], R211 ;  /* 0x000010d301007387 */ /* 0x0001e20000100800 */
[C---:B------:R-:W-:Y:S01]  /*10a0*/  FADD.FTZ R247, R133.reuse, R247 ;  /* 0x000000f785f77221 */ /* 0x040fe20000010000 */
[----:B------:R-:W-:Y:S01]  /*10b0*/  FFMA.FTZ R9, R133, R209, R9 ;  /* 0x000000d185097223 */ /* 0x000fe20000010009 */
[----:B------:R-:W-:Y:S02]  /*10c0*/  FFMA.FTZ R210, R81, R133, R210 ;  /* 0x0000008551d27223 */ /* 0x000fe400000100d2 */
[----:B------:R-:W4:Y:S01]  /*10d0*/  LDL.LU R133, [R1+0x50] ;  /* 0x0000500001857983 */ /* 0x000f220000300800 */
[----:B0-----:R-:W-:-:S03]  /*10e0*/  FMUL.FTZ R211, R7, R126 ;  /* 0x0000007e07d37220 */ /* 0x001fc60000410000 */
[----:B------:R-:W4:Y:S01]  /*10f0*/  LDL.LU R126, [R1+0x40] ;  /* 0x00004000017e7983 */ /* 0x000f220000300800 */
[----:B------:R-:W-:Y:S01]  /*1100*/  FADD.FTZ R136, -R206, R136 ;  /* 0x00000088ce887221 */ /* 0x000fe20000010100 */
[----:B------:R-:W-:-:S04]  /*1110*/  IMAD.WIDE.U32 R144, R5, 0x10, R190 ;  /* 0x0000001005907825 */ /* 0x000fc800078e00be */
[----:B------:R-:W-:Y:S02]  /*1120*/  FMUL.FTZ R212, R50, R130 ;  /* 0x0000008232d47220 */ /* 0x000fe40000410000 */
[----:B------:R-:W4:Y:S01]  /*1130*/  LDG.E.128 R144, desc[UR10][R144.64] ;  /* 0x0000000a90907981 */ /* 0x000f22000c1e1d00 */
[----:B------:R-:W-:Y:S01]  /*1140*/  ISETP.NE.U32.AND P0, PT, RZ, UR14, PT ;  /* 0x0000000eff007c0c */ /* 0x000fe2000bf05070 */
[C---:B--2---:R-:W-:Y:S01]  /*1150*/  FFMA.FTZ R124, R130.reuse, R211, R124 ;  /* 0x000000d3827c7223 */ /* 0x044fe2000001007c */
[----:B---3--:R-:W-:Y:S01]  /*1160*/  FADD.FTZ R125, R130, R125 ;  /* 0x0000007d827d7221 */ /* 0x008fe20000010000 */
[----:B----4-:R-:W-:-:S04]  /*1170*/  FADD.FTZ R215, R131, R215 ;  /* 0x000000d783d77221 */ /* 0x010fc80000010000 */
[----:B------:R-:W-:Y:S01]  /*1180*/  STL [R1+0x24], R125 ;  /* 0x0000247d01007387 */ /* 0x000fe20000100800 */
[----:B------:R-:W-:-:S03]  /*1190*/  FFMA.FTZ R132, R131, R213, R132 ;  /* 0x000000d583847223 */ /* 0x000fc60000010084 */
[----:B------:R-:W-:Y:S04]  /*11a0*/  STL [R1+0x14], R124 ;  /* 0x0000147c01007387 */ /* 0x000fe80000100800 */
[----:B------:R0:W-:Y:S01]  /*11b0*/  STL [R1+0x18], R132 ;  /* 0x0000188401007387 */ /* 0x0001e20000100800 */
[----:B------:R-:W-:-:S03]  /*11c0*/  FADD.FTZ R217, R140, R217 ;  /* 0x000000d98cd97221 */ /* 0x000fc60000010000 */
[----:B0-----:R-:W2:Y:S04]  /*11d0*/  LDL.LU R132, [R1+0x54] ;  /* 0x0000540001847983 */ /* 0x001ea80000300800 */
[----:B------:R0:W-:Y:S04]  /*11e0*/  STL [R1+0x28], R215 ;  /* 0x000028d701007387 */ /* 0x0001e80000100800 */
[----:B------:R-:W3:Y:S04]  /*11f0*/  LDL.LU R130, [R1+0x44] ;  /* 0x0000440001827983 */ /* 0x000ee80000300800 */
[----:B------:R-:W4:Y:S01]  /*1200*/  LDL.LU R129, [R1] ;  /* 0x0000000001817983 */ /* 0x000f220000300800 */
[----:B0-----:R-:W-:-:S04]  /*1210*/  FMUL.FTZ R215, R7, R136 ;  /* 0x0000008807d77220 */ /* 0x001fc80000410000 */
[----:B------:R-:W-:-:S05]  /*1220*/  FFMA.FTZ R128, R140, R215, R128 ;  /* 0x000000d78c807223 */ /* 0x000fca0000010080 */
[----:B------:R0:W-:Y:S04]  /*1230*/  STL [R1+0x3c], R128 ;  /* 0x00003c8001007387 */ /* 0x0001e80000100800 */
[----:B------:R1:W-:Y:S04]  /*1240*/  STL [R1+0x4c], R217 ;  /* 0x00004cd901007387 */ /* 0x0003e80000100800 */
[----:B0-----:R-:W4:Y:S01]  /*1250*/  LDL.LU R128, [R1+0x58] ;  /* 0x0000580001807983 */ /* 0x001f220000300800 */
[----:B------:R-:W-:-:S13]  /*1260*/  ISETP.NE.AND.EX P0, PT, RZ, UR15, PT, P0 ;  /* 0x0000000fff007c0c */ /* 0x000fda000bf05300 */
[----:B------:R-:W0:Y:S01]  /*1270*/  @P0 LDC.64 R124, c[0x0][0x438] ;  /* 0x00010e00ff7c0b82 */ /* 0x000e220000000a00 */
[C---:B------:R-:W-:Y:S01]  /*1280*/  IADD3 R4, PT, PT, R6.reuse, 0x40, RZ ;  /* 0x0000004006047810 */ /* 0x040fe20007ffe0ff */
[----:B0-----:R-:W-:-:S05]  /*1290*/  @P0 IMAD.WIDE.U32 R124, R6, 0x10, R124 ;  /* 0x00000010067c0825 */ /* 0x001fca00078e007c */
[----:B------:R0:W5:Y:S02]  /*12a0*/  @P0 LDG.E.128 R84, desc[UR10][R124.64] ;  /* 0x0000000a7c540981 */ /* 0x000164000c1e1d00 */
[----:B0-----:R-:W0:Y:S01]  /*12b0*/  @P0 LDC.64 R124, c[0x0][0x438] ;  /* 0x00010e00ff7c0b82 */ /* 0x001e220000000a00 */
[----:B------:R-:W-:-:S04]  /*12c0*/  IMAD.WIDE.U32 R148, R4, 0x10, R184 ;  /* 0x0000001004947825 */ /* 0x000fc800078e00b8 */
[----:B------:R-:W-:Y:S01]  /*12d0*/  FADD.FTZ R137, -R206, R137 ;  /* 0x00000089ce897221 */ /* 0x000fe20000010100 */
[----:B------:R-:W-:Y:S01]  /*12e0*/  FADD.FTZ R133, R141, R133 ;  /* 0x000000858d857221 */ /* 0x000fe20000010000 */
[----:B------:R-:W-:-:S04]  /*12f0*/  IMAD.WIDE.U32 R156, R4, 0x10, R190 ;  /* 0x00000010049c7825 */ /* 0x000fc800078e00be */
[----:B-1----:R-:W-:Y:S01]  /*1300*/  FMUL.FTZ R217, R7, R137 ;  /* 0x0000008907d97220 */ /* 0x002fe20000410000 */
[----:B------:R-:W4:Y:S01]  /*1310*/  LDG.E.128 R148, desc[UR10][R148.64] ;  /* 0x0000000a94947981 */ /* 0x000f22000c1e1d00 */
[----:B------:R-:W-:-:S04]  /*1320*/  IMAD.WIDE.U32 R152, R4, 0x10, R186 ;  /* 0x0000001004987825 */ /* 0x000fc800078e00ba */
[----:B------:R-:W-:Y:S01]  /*1330*/  FFMA.FTZ R126, R141, R217, R126 ;  /* 0x000000d98d7e7223 */ /* 0x000fe2000001007e */
[----:B------:R-:W4:Y:S01]  /*1340*/  LDG.E.128 R156, desc[UR10][R156.64] ;  /* 0x0000000a9c9c7981 */ /* 0x000f22000c1e1d00 */
[----:B------:R-:W-:-:S03]  /*1350*/  FADD.FTZ R138, -R206, R138 ;  /* 0x0000008ace8a7221 */ /* 0x000fc60000010100 */
[----:B------:R-:W4:Y:S01]  /*1360*/  LDG.E.128 R152, desc[UR10][R152.64] ;  /* 0x0000000a98987981 */ /* 0x000f22000c1e1d00 */
[----:B0-----:R-:W-:-:S05]  /*1370*/  @P0 IMAD.WIDE.U32 R124, R5, 0x10, R124 ;  /* 0x00000010057c0825 */ /* 0x001fca00078e007c */
[----:B------:R0:W5:Y:S01]  /*1380*/  @P0 LDG.E.128 R88, desc[UR10][R124.64] ;  /* 0x0000000a7c580981 */ /* 0x000162000c1e1d00 */
[----:B------:R-:W-:-:S03]  /*1390*/  FMUL.FTZ R219, R7, R138 ;  /* 0x0000008a07db7220 */ /* 0x000fc60000410000 */
[----:B------:R-:W0:Y:S04]  /*13a0*/  LDL.LU R124, [R1+0x48] ;  /* 0x00004800017c7983 */ /* 0x000e280000300800 */
[----:B------:R-:W4:Y:S04]  /*13b0*/  LDL.LU R127, [R1+0x4] ;  /* 0x00000400017f7983 */ /* 0x000f280000300800 */
[----:B------:R1:W-:Y:S04]  /*13c0*/  STL [R1+0x50], R133 ;  /* 0x0000508501007387 */ /* 0x0003e80000100800 */
[----:B-1----:R-:W4:Y:S04]  /*13d0*/  LDL.LU R133, [R1+0x7c] ;  /* 0x00007c0001857983 */ /* 0x002f280000300800 */
[----:B------:R1:W-:Y:S01]  /*13e0*/  STL [R1+0x40], R126 ;  /* 0x0000407e01007387 */ /* 0x0003e20000100800 */
[----:B------:R-:W-:-:S03]  /*13f0*/  FMUL.FTZ R214, R51, R131 ;  /* 0x0000008333d67220 */ /* 0x000fc60000410000 */
[----:B-1----:R-:W4:Y:S04]  /*1400*/  LDL.LU R126, [R1+0x6c] ;  /* 0x00006c00017e7983 */ /* 0x002f280000300800 */
[----:B------:R-:W4:Y:S01]  /*1410*/  LDL.LU R125, [R1+0x8] ;  /* 0x00000800017d7983 */ /* 0x000f220000300800 */
[----:B--2---:R-:W-:-:S05]  /*1420*/  FADD.FTZ R132, R142, R132 ;  /* 0x000000848e847221 */ /* 0x004fca0000010000 */
[----:B------:R1:W-:Y:S01]  /*1430*/  STL [R1+0x54], R132 ;  /* 0x0000548401007387 */ /* 0x0003e20000100800 */
[----:B---3--:R-:W-:Y:S01]  /*1440*/  FFMA.FTZ R130, R142, R219, R130 ;  /* 0x000000db8e827223 */ /* 0x008fe20000010082 */
[----:B----4-:R-:W-:Y:S02]  /*1450*/  FADD.FTZ R129, R147, R129 ;  /* 0x0000008193817221 */ /* 0x010fe40000010000 */
[----:B-1----:R-:W2:Y:S04]  /*1460*/  LDL.LU R132, [R1+0x80] ;  /* 0x0000800001847983 */ /* 0x002ea80000300800 */
[----:B------:R-:W3:Y:S04]  /*1470*/  LDL.LU R131, [R1+0x70] ;  /* 0x0000700001837983 */ /* 0x000ee80000300800 */
[----:B------:R1:W-:Y:S01]  /*1480*/  STL [R1+0x44], R130 ;  /* 0x0000448201007387 */ /* 0x0003e20000100800 */
[----:B------:R-:W-:-:S03]  /*1490*/  FADD.FTZ R128, R143, R128 ;  /* 0x000000808f807221 */ /* 0x000fc60000010000 */
[----:B-1----:R-:W4:Y:S04]  /*14a0*/  LDL.LU R130, [R1+0x2c] ;  /* 0x00002c0001827983 */ /* 0x002f280000300800 */
[----:B------:R1:W-:Y:S04]  /*14b0*/  STL [R1], R129 ;  /* 0x0000008101007387 */ /* 0x0003e80000100800 */
[----:B-1----:R-:W4:Y:S04]  /*14c0*/  LDL.LU R129, [R1+0x84] ;  /* 0x0000840001817983 */ /* 0x002f280000300800 */
[----:B------:R1:W-:Y:S04]  /*14d0*/  STL [R1+0x58], R128 ;  /* 0x0000588001007387 */ /* 0x0003e80000100800 */
[----:B-1----:R-:W4:Y:S01]  /*14e0*/  LDL.LU R128, [R1+0x74] ;  /* 0x0000740001807983 */ /* 0x002f220000300800 */
[----:B------:R-:W-:-:S04]  /*14f0*/  FADD.FTZ R139, -R206, R139 ;  /* 0x0000008bce8b7221 */ /* 0x000fc80000010100 */
[----:B------:R-:W-:Y:S01]  /*1500*/  FMUL.FTZ R221, R7, R139 ;  /* 0x0000008b07dd7220 */ /* 0x000fe20000410000 */
[----:B------:R-:W-:-:S05]  /*1510*/  IADD3 R3, PT, PT, R6, 0x60, RZ ;  /* 0x0000006006037810 */ /* 0x000fca0007ffe0ff */
[----:B------:R-:W-:-:S04]  /*1520*/  IMAD.WIDE.U32 R160, R3, 0x10, R184 ;  /* 0x0000001003a07825 */ /* 0x000fc800078e00b8 */
[C---:B------:R-:W-:Y:S02]  /*1530*/  IMAD.WIDE.U32 R168, R3.reuse, 0x10, R190 ;  /* 0x0000001003a87825 */ /* 0x040fe400078e00be */
[----:B------:R-:W4:Y:S02]  /*1540*/  LDG.E.128 R160, desc[UR10][R160.64] ;  /* 0x0000000aa0a07981 */ /* 0x000f24000c1e1d00 */
[C---:B------:R-:W-:Y:S01]  /*1550*/  FADD.FTZ R148, -R206.reuse, R148 ;  /* 0x00000094ce947221 */ /* 0x040fe20000010100 */
[----:B------:R-:W-:Y:S01]  /*1560*/  FADD.FTZ R149, -R206, R149 ;  /* 0x00000095ce957221 */ /* 0x000fe20000010100 */
[----:B------:R-:W-:-:S04]  /*1570*/  IMAD.WIDE.U32 R164, R3, 0x10, R186 ;  /* 0x0000001003a47825 */ /* 0x000fc800078e00ba */
[----:B------:R-:W-:Y:S01]  /*1580*/  FADD.FTZ R150, -R206, R150 ;  /* 0x00000096ce967221 */ /* 0x000fe20000010100 */
[C---:B------:R-:W-:Y:S01]  /*1590*/  FMUL.FTZ R148, R7.reuse, R148 ;  /* 0x0000009407947220 */ /* 0x040fe20000410000 */
[C---:B------:R-:W-:Y:S01]  /*15a0*/  FMUL.FTZ R149, R7.reuse, R149 ;  /* 0x0000009507957220 */ /* 0x040fe20000410000 */
[----:B------:R-:W4:Y:S01]  /*15b0*/  LDG.E.128 R168, desc[UR10][R168.64] ;  /* 0x0000000aa8a87981 */ /* 0x000f22000c1e1d00 */
[----:B------:R-:W-:-:S03]  /*15c0*/  FMUL.FTZ R150, R7, R150 ;  /* 0x0000009607967220 */ /* 0x000fc60000410000 */
[----:B------:R-:W4:Y:S01]  /*15d0*/  LDG.E.128 R164, desc[UR10][R164.64] ;  /* 0x0000000aa4a47981 */ /* 0x000f22000c1e1d00 */
[----:B0-----:R-:W-:Y:S01]  /*15e0*/  FFMA.FTZ R124, R143, R221, R124 ;  /* 0x000000dd8f7c7223 */ /* 0x001fe2000001007c */
[----:B------:R-:W-:-:S04]  /*15f0*/  FADD.FTZ R127, R156, R127 ;  /* 0x0000007f9c7f7221 */ /* 0x000fc80000010000 */
[----:B------:R-:W-:Y:S04]  /*1600*/  STL [R1+0x48], R124 ;  /* 0x0000487c01007387 */ /* 0x000fe80000100800 */
[----:B------:R0:W-:Y:S01]  /*1610*/  STL [R1+0x4], R127 ;  /* 0x0000047f01007387 */ /* 0x0001e20000100800 */
[----:B------:R-:W-:-:S03]  /*1620*/  FADD.FTZ R133, R152, R133 ;  /* 0x0000008598857221 */ /* 0x000fc60000010000 */
        /* <DEDUP_REMOVED lines=9> */
[C---:B--2---:R-:W-:Y:S01]  /*16c0*/  FADD.FTZ R132, R153.reuse, R132 ;  /* 0x0000008499847221 */ /* 0x044fe20000010000 */
[----:B---3--:R-:W-:-:S04]  /*16d0*/  FFMA.FTZ R131, R153, R149, R131 ;  /* 0x0000009599837223 */ /* 0x008fc80000010083 */
[----:B------:R0:W-:Y:S04]  /*16e0*/  STL [R1+0x80], R132 ;  /* 0x0000808401007387 */ /* 0x0001e80000100800 */
[----:B0-----:R-:W2:Y:S01]  /*16f0*/  LDL.LU R132, [R1+0xac] ;  /* 0x0000ac0001847983 */ /* 0x001ea20000300800 */
[----:B----4-:R-:W-:-:S03]  /*1700*/  FADD.FTZ R130, R158, R130 ;  /* 0x000000829e827221 */ /* 0x010fc60000010000 */
[----:B------:R0:W-:Y:S04]  /*1710*/  STL [R1+0x70], R131 ;  /* 0x0000708301007387 */ /* 0x0001e80000100800 */
[----:B0-----:R-:W3:Y:S01]  /*1720*/  LDL.LU R131, [R1+0x9c] ;  /* 0x00009c0001837983 */ /* 0x001ee20000300800 */
[----:B------:R-:W-:-:S03]  /*1730*/  FADD.FTZ R129, R154, R129 ;  /* 0x000000819a817221 */ /* 0x000fc60000010000 */
[----:B------:R0:W-:Y:S04]  /*1740*/  STL [R1+0x2c], R130 ;  /* 0x00002c8201007387 */ /* 0x0001e80000100800 */
[----:B0-----:R-:W4:Y:S01]  /*1750*/  LDL.LU R130, [R1+0x38] ;  /* 0x0000380001827983 */ /* 0x001f220000300800 */
[----:B------:R-:W-:-:S03]  /*1760*/  FFMA.FTZ R128, R154, R150, R128 ;  /* 0x000000969a807223 */ /* 0x000fc60000010080 */
[----:B------:R0:W-:Y:S04]  /*1770*/  STL [R1+0x84], R129 ;  /* 0x0000848101007387 */ /* 0x0001e80000100800 */
[----:B0-----:R-:W4:Y:S04]  /*1780*/  LDL.LU R129, [R1+0xb0] ;  /* 0x0000b00001817983 */ /* 0x001f280000300800 */
[----:B------:R0:W-:Y:S04]  /*1790*/  STL [R1+0x74], R128 ;  /* 0x0000748001007387 */ /* 0x0001e80000100800 */
[----:B0-----:R-:W4:Y:S01]  /*17a0*/  LDL.LU R128, [R1+0xa0] ;  /* 0x0000a00001807983 */ /* 0x001f220000300800 */
[----:B------:R-:W-:-:S04]  /*17b0*/  FADD.FTZ R151, -R206, R151 ;  /* 0x00000097ce977221 */ /* 0x000fc80000010100 */
[C---:B------:R-:W-:Y:S01]  /*17c0*/  FMUL.FTZ R151, R7.reuse, R151 ;  /* 0x0000009707977220 */ /* 0x040fe20000410000 */
[----:B------:R-:W-:Y:S01]  /*17d0*/  FMUL.FTZ R124, R40, R152 ;  /* 0x00000098287c7220 */ /* 0x000fe20000410000 */
[----:B------:R-:W-:Y:S01]  /*17e0*/  FADD.FTZ R152, -R206, R160 ;  /* 0x000000a0ce987221 */ /* 0x000fe20000010100 */
[----:B------:R-:W-:Y:S01]  /*17f0*/  IADD3 R2, PT, PT, R6, 0x80, RZ ;  /* 0x0000008006027810 */ /* 0x000fe20007ffe0ff */
[----:B------:R-:W-:Y:S02]  /*1800*/  FFMA.FTZ R226, R156, R148, R226 ;  /* 0x000000949ce27223 */ /* 0x000fe400000100e2 */
[----:B------:R-:W-:Y:S01]  /*1810*/  FMUL.FTZ R152, R7, R152 ;  /* 0x0000009807987220 */ /* 0x000fe20000410000 */
[----:B------:R-:W-:Y:S01]  /*1820*/  FFMA.FTZ R156, R72, R156, R124 ;  /* 0x0000009c489c7223 */ /* 0x000fe2000001007c */
[----:B------:R-:W-:Y:S01]  /*1830*/  FMUL.FTZ R124, R41, R153 ;  /* 0x00000099297c7220 */ /* 0x000fe20000410000 */
[----:B------:R-:W-:-:S04]  /*1840*/  IMAD.WIDE.U32 R172, R2, 0x10, R184 ;  /* 0x0000001002ac7825 */ /* 0x000fc800078e00b8 */
[----:B------:R-:W-:Y:S01]  /*1850*/  FADD.FTZ R153, -R206, R161 ;  /* 0x000000a1ce997221 */ /* 0x000fe20000010100 */
[----:B------:R-:W-:-:S04]  /*1860*/  IMAD.WIDE.U32 R180, R2, 0x10, R190 ;  /* 0x0000001002b47825 */ /* 0x000fc800078e00be */
[----:B------:R-:W-:Y:S01]  /*1870*/  FMUL.FTZ R153, R7, R153 ;  /* 0x0000009907997220 */ /* 0x000fe20000410000 */
[----:B------:R-:W4:Y:S01]  /*1880*/  LDG.E.128 R172, desc[UR10][R172.64] ;  /* 0x0000000aacac7981 */ /* 0x000f22000c1e1d00 */
[----:B------:R-:W-:-:S04]  /*1890*/  IMAD.WIDE.U32 R176, R2, 0x10, R186 ;  /* 0x0000001002b07825 */ /* 0x000fc800078e00ba */
[----:B------:R-:W-:Y:S01]  /*18a0*/  FADD.FTZ R127, R159, R127 ;  /* 0x0000007f9f7f7221 */ /* 0x000fe20000010000 */
[----:B------:R-:W4:Y:S01]  /*18b0*/  LDG.E.128 R180, desc[UR10][R180.64] ;  /* 0x0000000ab4b47981 */ /* 0x000f22000c1e1d00 */
[----:B------:R-:W-:-:S03]  /*18c0*/  FADD.FTZ R133, R155, R133 ;  /* 0x000000859b857221 */ /* 0x000fc60000010000 */
[----:B------:R0:W-:Y:S01]  /*18d0*/  STL [R1+0x30], R127 ;  /* 0x0000307f01007387 */ /* 0x0001e20000100800 */
[----:B------:R-:W-:-:S03]  /*18e0*/  FFMA.FTZ R126, R155, R151, R126 ;  /* 0x000000979b7e7223 */ /* 0x000fc6000001007e */
[----:B0-----:R-:W4:Y:S01]  /*18f0*/  LDL.LU R127, [R1+0x5c] ;  /* 0x00005c00017f7983 */ /* 0x001f220000300800 */
[----:B------:R-:W-:-:S03]  /*1900*/  FADD.FTZ R125, R168, R125 ;  /* 0x0000007da87d7221 */ /* 0x000fc60000010000 */
[----:B------:R0:W-:Y:S01]  /*1910*/  STL [R1+0x88], R133 ;  /* 0x0000888501007387 */ /* 0x0001e20000100800 */
[----:B--2---:R-:W-:-:S03]  /*1920*/  FADD.FTZ R132, R164, R132 ;  /* 0x00000084a4847221 */ /* 0x004fc60000010000 */
[----:B0-----:R-:W2:Y:S01]  /*1930*/  LDL.LU R133, [R1+0xb4] ;  /* 0x0000b40001857983 */ /* 0x001ea20000300800 */
[----:B---3--:R-:W-:-:S03]  /*1940*/  FFMA.FTZ R131, R164, R152, R131 ;  /* 0x00000098a4837223 */ /* 0x008fc60000010083 */
[----:B------:R0:W-:Y:S01]  /*1950*/  STL [R1+0x78], R126 ;  /* 0x0000787e01007387 */ /* 0x0001e20000100800 */
[----:B----4-:R-:W-:-:S03]  /*1960*/  FADD.FTZ R130, R169, R130 ;  /* 0x00000082a9827221 */ /* 0x010fc60000010000 */
[----:B0-----:R-:W3:Y:S01]  /*1970*/  LDL.LU R126, [R1+0xa4] ;  /* 0x0000a400017e7983 */ /* 0x001ee20000300800 */
[----:B------:R-:W-:-:S03]  /*1980*/  FADD.FTZ R129, R165, R129 ;  /* 0x00000081a5817221 */ /* 0x000fc60000010000 */
[----:B------:R0:W-:Y:S01]  /*1990*/  STL [R1+0x34], R125 ;  /* 0x0000347d01007387 */ /* 0x0001e20000100800 */
[----:B------:R-:W-:Y:S01]  /*19a0*/  FFMA.FTZ R227, R157, R149, R227 ;  /* 0x000000959de37223 */ /* 0x000fe200000100e3 */
[----:B------:R-:W-:Y:S01]  /*19b0*/  FFMA.FTZ R228, R158, R150, R228 ;  /* 0x000000969ee47223 */ /* 0x000fe200000100e4 */
[C---:B------:R-:W-:Y:S01]  /*19c0*/  FADD.FTZ R248, R134.reuse, R248 ;  /* 0x000000f886f87221 */ /* 0x040fe20000010000 */
[----:B------:R-:W4:Y:S01]  /*19d0*/  LDG.E.128 R176, desc[UR10][R176.64] ;  /* 0x0000000ab0b07981 */ /* 0x000f22000c1e1d00 */
[----:B------:R-:W-:Y:S01]  /*19e0*/  FFMA.FTZ R10, R134, R211, R10 ;  /* 0x000000d3860a7223 */ /* 0x000fe2000001000a */
[----:B------:R-:W-:Y:S01]  /*19f0*/  FFMA.FTZ R212, R82, R134, R212 ;  /* 0x0000008652d47223 */ /* 0x000fe200000100d4 */
[----:B------:R-:W-:Y:S01]  /*1a00*/  IADD3 R208, PT, PT, R6, 0xa0, RZ ;  /* 0x000000a006d07810 */ /* 0x000fe20007ffe0ff */
[----:B------:R-:W-:Y:S01]  /*1a10*/  FFMA.FTZ R229, R159, R151, R229 ;  /* 0x000000979fe57223 */ /* 0x000fe200000100e5 */
[----:B------:R-:W-:Y:S01]  /*1a20*/  FFMA.FTZ R230, R168, R152, R230 ;  /* 0x00000098a8e67223 */ /* 0x000fe200000100e6 */
[----:B0-----:R-:W4:Y:S01]  /*1a30*/  LDL.LU R125, [R1+0x60] ;  /* 0x00006000017d7983 */ /* 0x001f220000300800 */
[----:B------:R-:W-:Y:S01]  /*1a40*/  FMUL.FTZ R222, R47, R143 ;  /* 0x0000008f2fde7220 */ /* 0x000fe20000410000 */
[----:B------:R-:W-:Y:S01]  /*1a50*/  FMUL.FTZ R220, R46, R142 ;  /* 0x0000008e2edc7220 */ /* 0x000fe20000410000 */
[----:B------:R-:W0:Y:S01]  /*1a60*/  @P0 LDC.64 R160, c[0x0][0x438] ;  /* 0x00010e00ffa00b82 */ /* 0x000e220000000a00 */
[----:B------:R1:W-:Y:S01]  /*1a70*/  STL [R1+0xac], R132 ;  /* 0x0000ac8401007387 */ /* 0x0003e20000100800 */
[----:B------:R-:W-:-:S03]  /*1a80*/  FFMA.FTZ R128, R165, R153, R128 ;  /* 0x00000099a5807223 */ /* 0x000fc60000010080 */
[----:B-1----:R-:W4:Y:S04]  /*1a90*/  LDL.LU R132, [R1+0xb8] ;  /* 0x0000b80001847983 */ /* 0x002f280000300800 */
[----:B------:R1:W-:Y:S04]  /*1aa0*/  STL [R1+0x9c], R131 ;  /* 0x00009c8301007387 */ /* 0x0003e80000100800 */
[----:B-1----:R-:W4:Y:S04]  /*1ab0*/  LDL.LU R131, [R1+0xa8] ;  /* 0x0000a80001837983 */ /* 0x002f280000300800 */
[----:B------:R1:W-:Y:S04]  /*1ac0*/  STL [R1+0x38], R130 ;  /* 0x0000388201007387 */ /* 0x0003e80000100800 */
[----:B-1----:R-:W4:Y:S04]  /*1ad0*/  LDL.LU R130, [R1+0x64] ;  /* 0x0000640001827983 */ /* 0x002f280000300800 */
[----:B------:R1:W-:Y:S04]  /*1ae0*/  STL [R1+0xb0], R129 ;  /* 0x0000b08101007387 */ /* 0x0003e80000100800 */
[----:B-1----:R-:W4:Y:S04]  /*1af0*/  LDL.LU R129, [R1+0xdc] ;  /* 0x0000dc0001817983 */ /* 0x002f280000300800 */
[----:B------:R1:W-:Y:S04]  /*1b00*/  STL [R1+0xa0], R128 ;  /* 0x0000a08001007387 */ /* 0x0003e80000100800 */
[----:B-1----:R-:W4:Y:S01]  /*1b10*/  LDL.LU R128, [R1+0xcc] ;  /* 0x0000cc0001807983 */ /* 0x002f220000300800 */
[----:B------:R-:W-:Y:S01]  /*1b20*/  FFMA.FTZ R157, R73, R157, R124 ;  /* 0x0000009d499d7223 */ /* 0x000fe2000001007c */
[----:B------:R-:W-:Y:S01]  /*1b30*/  FMUL.FTZ R124, R42, R154 ;  /* 0x0000009a2a7c7220 */ /* 0x000fe20000410000 */
[----:B------:R-:W-:-:S04]  /*1b40*/  FADD.FTZ R154, -R206, R162 ;  /* 0x000000a2ce9a7221 */ /* 0x000fc80000010100 */
[----:B------:R-:W-:Y:S01]  /*1b50*/  FMUL.FTZ R154, R7, R154 ;  /* 0x0000009a079a7220 */ /* 0x000fe20000410000 */
[----:B------:R-:W-:Y:S01]  /*1b60*/  FFMA.FTZ R158, R74, R158, R124 ;  /* 0x0000009e4a9e7223 */ /* 0x000fe2000001007c */
[----:B------:R-:W-:Y:S01]  /*1b70*/  FMUL.FTZ R124, R43, R155 ;  /* 0x0000009b2b7c7220 */ /* 0x000fe20000410000 */
[----:B------:R-:W-:Y:S01]  /*1b80*/  FADD.FTZ R155, -R206, R163 ;  /* 0x000000a3ce9b7221 */ /* 0x000fe20000010100 */
[----:B------:R-:W-:-:S03]  /*1b90*/  FADD.FTZ R127, R170, R127 ;  /* 0x0000007faa7f7221 */ /* 0x000fc60000010000 */
[----:B------:R-:W-:Y:S02]  /*1ba0*/  FMUL.FTZ R155, R7, R155 ;  /* 0x0000009b079b7220 */ /* 0x000fe40000410000 */
[----:B------:R1:W-:Y:S01]  /*1bb0*/  STL [R1+0x5c], R127 ;  /* 0x00005c7f01007387 */ /* 0x0003e20000100800 */
[----:B------:R-:W-:-:S03]  /*1bc0*/  FADD.FTZ R162, -R206, R172 ;  /* 0x000000accea27221 */ /* 0x000fc60000010100 */
[----:B-1----:R-:W4:Y:S01]  /*1bd0*/  LDL.LU R127, [R1+0x68] ;  /* 0x00006800017f7983 */ /* 0x002f220000300800 */
[----:B------:R-:W-:Y:S01]  /*1be0*/  FMUL.FTZ R162, R7, R162 ;  /* 0x000000a207a27220 */ /* 0x000fe20000410000 */
[----:B------:R-:W-:-:S06]  /*1bf0*/  IMAD.WIDE.U32 R192, R208, 0x10, R190 ;  /* 0x00000010d0c07825 */ /* 0x000fcc00078e00be */
[----:B------:R-:W4:Y:S01]  /*1c00*/  LDG.E.128 R192, desc[UR10][R192.64] ;  /* 0x0000000ac0c07981 */ /* 0x000f22000c1e1d00 */
[C---:B--2---:R-:W-:Y:S01]  /*1c10*/  FADD.FTZ R133, R166.reuse, R133 ;  /* 0x00000085a6857221 */ /* 0x044fe20000010000 */
[----:B---3--:R-:W-:-:S05]  /*1c20*/  FFMA.FTZ R126, R166, R154, R126 ;  /* 0x0000009aa67e7223 */ /* 0x008fca000001007e */
[----:B------:R1:W-:Y:S04]  /*1c30*/  STL [R1+0xa4], R126 ;  /* 0x0000a47e01007387 */ /* 0x0003e80000100800 */
[----:B-1----:R-:W2:Y:S04]  /*1c40*/  LDL.LU R126, [R1+0xe0] ;  /* 0x0000e000017e7983 */ /* 0x002ea80000300800 */
[----:B------:R-:W-:Y:S04]  /*1c50*/  STL [R1+0xb4], R133 ;  /* 0x0000b48501007387 */ /* 0x000fe80000100800 */
[----:B------:R-:W3:Y:S01]  /*1c60*/  LDL.LU R134, [R1+0xd0] ;  /* 0x0000d00001867983 */ /* 0x000ee20000300800 */
[----:B----4-:R-:W-:-:S05]  /*1c70*/  FADD.FTZ R125, R171, R125 ;  /* 0x0000007dab7d7221 */ /* 0x010fca0000010000 */
[----:B------:R1:W-:Y:S01]  /*1c80*/  STL [R1+0x60], R125 ;  /* 0x0000607d01007387 */ /* 0x0003e20000100800 */
[----:B------:R-:W-:-:S03]  /*1c90*/  FADD.FTZ R132, R167, R132 ;  /* 0x00000084a7847221 */ /* 0x000fc60000010000 */
[----:B-1----:R-:W4:Y:S04]  /*1ca0*/  LDL.LU R125, [R1+0x8c] ;  /* 0x00008c00017d7983 */ /* 0x002f280000300800 */
[----:B------:R-:W4:Y:S04]  /*1cb0*/  LDL.LU R133, [R1+0xe4] ;  /* 0x0000e40001857983 */ /* 0x000f280000300800 */
[----:B------:R1:W-:Y:S01]  /*1cc0*/  STL [R1+0xb8], R132 ;  /* 0x0000b88401007387 */ /* 0x0003e20000100800 */
[----:B------:R-:W-:-:S03]  /*1cd0*/  FFMA.FTZ R131, R167, R155, R131 ;  /* 0x0000009ba7837223 */ /* 0x000fc60000010083 */
[----:B-1----:R-:W4:Y:S04]  /*1ce0*/  LDL.LU R132, [R1+0xd4] ;  /* 0x0000d40001847983 */ /* 0x002f280000300800 */
[----:B------:R1:W-:Y:S01]  /*1cf0*/  STL [R1+0xa8], R131 ;  /* 0x0000a88301007387 */ /* 0x0003e20000100800 */
[----:B------:R-:W-:-:S03]  /*1d00*/  FADD.FTZ R130, R180, R130 ;  /* 0x00000082b4827221 */ /* 0x000fc60000010000 */
[----:B-1----:R-:W4:Y:S04]  /*1d10*/  LDL.LU R131, [R1+0x90] ;  /* 0x0000900001837983 */ /* 0x002f280000300800 */
[----:B------:R1:W-:Y:S01]  /*1d20*/  STL [R1+0x64], R130 ;  /* 0x0000648201007387 */ /* 0x0003e20000100800 */
[----:B------:R-:W-:-:S03]  /*1d30*/  FADD.FTZ R129, R176, R129 ;  /* 0x00000081b0817221 */ /* 0x000fc60000010000 */
[----:B-1----:R-:W4:Y:S04]  /*1d40*/  LDL.LU R130, [R1+0xe8] ;  /* 0x0000e80001827983 */ /* 0x002f280000300800 */
[----:B------:R1:W-:Y:S01]  /*1d50*/  STL [R1+0xdc], R129 ;  /* 0x0000dc8101007387 */ /* 0x0003e20000100800 */
[----:B------:R-:W-:-:S03]  /*1d60*/  FFMA.FTZ R128, R176, R162, R128 ;  /* 0x000000a2b0807223 */ /* 0x000fc60000010080 */
[----:B-1----:R-:W4:Y:S04]  /*1d70*/  LDL.LU R129, [R1+0xd8] ;  /* 0x0000d80001817983 */ /* 0x002f280000300800 */
[----:B------:R1:W-:Y:S04]  /*1d80*/  STL [R1+0xcc], R128 ;  /* 0x0000cc8001007387 */ /* 0x0003e80000100800 */
[----:B-1----:R-:W4:Y:S01]  /*1d90*/  LDL.LU R128, [R1+0x94] ;  /* 0x0000940001807983 */ /* 0x002f220000300800 */
[----:B------:R-:W-:Y:S01]  /*1da0*/  FADD.FTZ R163, -R206, R173 ;  /* 0x000000adcea37221 */ /* 0x000fe20000010100 */
[----:B------:R-:W-:Y:S01]  /*1db0*/  FFMA.FTZ R159, R75, R159, R124 ;  /* 0x0000009f4b9f7223 */ /* 0x000fe2000001007c */
[----:B------:R-:W-:Y:S01]  /*1dc0*/  FMUL.FTZ R124, R36, R164 ;  /* 0x000000a4247c7220 */ /* 0x000fe20000410000 */
[----:B------:R-:W-:Y:S01]  /*1dd0*/  FADD.FTZ R164, -R206, R174 ;  /* 0x000000aecea47221 */ /* 0x000fe20000010100 */
[----:B------:R-:W-:Y:S01]  /*1de0*/  FMUL.FTZ R163, R7, R163 ;  /* 0x000000a307a37220 */ /* 0x000fe20000410000 */
[----:B------:R-:W-:-:S04]  /*1df0*/  IMAD.WIDE.U32 R184, R208, 0x10, R184 ;  /* 0x00000010d0b87825 */ /* 0x000fc800078e00b8 */
[----:B------:R-:W-:Y:S01]  /*1e00*/  FFMA.FTZ R168, R68, R168, R124 ;  /* 0x000000a844a87223 */ /* 0x000fe2000001007c */
[----:B------:R-:W-:Y:S01]  /*1e10*/  FMUL.FTZ R164, R7, R164 ;  /* 0x000000a407a47220 */ /* 0x000fe20000410000 */
[----:B------:R-:W-:Y:S01]  /*1e20*/  FMUL.FTZ R124, R37, R165 ;  /* 0x000000a5257c7220 */ /* 0x000fe20000410000 */
[----:B------:R-:W-:Y:S01]  /*1e30*/  FADD.FTZ R127, R181, R127 ;  /* 0x0000007fb57f7221 */ /* 0x000fe20000010000 */
[----:B------:R-:W-:Y:S01]  /*1e40*/  FADD.FTZ R165, -R206, R175 ;  /* 0x000000afcea57221 */ /* 0x000fe20000010100 */
[----:B------:R-:W-:Y:S02]  /*1e50*/  IMAD.WIDE.U32 R188, R208, 0x10, R186 ;  /* 0x00000010d0bc7825 */ /* 0x000fe400078e00ba */
[----:B------:R-:W4:Y:S04]  /*1e60*/  LDG.E.128 R184, desc[UR10][R184.64] ;  /* 0x0000000ab8b87981 */ /* 0x000f28000c1e1d00 */
[----:B------:R1:W-:Y:S01]  /*1e70*/  STL [R1+0x68], R127 ;  /* 0x0000687f01007387 */ /* 0x0003e20000100800 */
[----:B------:R-:W-:-:S03]  /*1e80*/  FMUL.FTZ R165, R7, R165 ;  /* 0x000000a507a57220 */ /* 0x000fc60000410000 */
[----:B------:R-:W4:Y:S04]  /*1e90*/  LDG.E.128 R188, desc[UR10][R188.64] ;  /* 0x0000000abcbc7981 */ /* 0x000f28000c1e1d00 */
[----:B-1----:R-:W4:Y:S01]  /*1ea0*/  LDL.LU R127, [R1+0x10c] ;  /* 0x00010c00017f7983 */ /* 0x002f220000300800 */
[----:B--2---:R-:W-:-:S05]  /*1eb0*/  FADD.FTZ R126, R177, R126 ;  /* 0x0000007eb17e7221 */ /* 0x004fca0000010000 */
[----:B------:R1:W-:Y:S01]  /*1ec0*/  STL [R1+0xe0], R126 ;  /* 0x0000e07e01007387 */ /* 0x0003e20000100800 */
[----:B---3--:R-:W-:-:S03]  /*1ed0*/  FFMA.FTZ R134, R177, R163, R134 ;  /* 0x000000a3b1867223 */ /* 0x008fc60000010086 */
[----:B-1----:R-:W2:Y:S04]  /*1ee0*/  LDL.LU R126, [R1+0xf4] ;  /* 0x0000f400017e7983 */ /* 0x002ea80000300800 */
[----:B------:R-:W-:Y:S01]  /*1ef0*/  STL [R1+0xd0], R134 ;  /* 0x0000d08601007387 */ /* 0x000fe20000100800 */
[----:B----4-:R-:W-:Y:S01]  /*1f00*/  FADD.FTZ R125, R182, R125 ;  /* 0x0000007db67d7221 */ /* 0x010fe20000010000 */
[----:B------:R-:W-:-:S04]  /*1f10*/  FADD.FTZ R133, R178, R133 ;  /* 0x00000085b2857221 */ /* 0x000fc80000010000 */
[----:B------:R1:W-:Y:S04]  /*1f20*/  STL [R1+0x8c], R125 ;  /* 0x00008c7d01007387 */ /* 0x0003e80000100800 */
[----:B-1----:R-:W3:Y:S01]  /*1f30*/  LDL.LU R125, [R1+0x98] ;  /* 0x00009800017d7983 */ /* 0x002ee20000300800 */
[----:B------:R-:W-:-:S03]  /*1f40*/  FFMA.FTZ R132, R178, R164, R132 ;  /* 0x000000a4b2847223 */ /* 0x000fc60000010084 */
[----:B------:R-:W-:Y:S04]  /*1f50*/  STL [R1+0xe4], R133 ;  /* 0x0000e48501007387 */ /* 0x000fe80000100800 */
[----:B------:R-:W-:Y:S01]  /*1f60*/  STL [R1+0xd4], R132 ;  /* 0x0000d48401007387 */ /* 0x000fe20000100800 */
[----:B------:R-:W-:-:S05]  /*1f70*/  FADD.FTZ R131, R183, R131 ;  /* 0x00000083b7837221 */ /* 0x000fca0000010000 */
[----:B------:R-:W-:Y:S04]  /*1f80*/  STL [R1+0x90], R131 ;  /* 0x0000908301007387 */ /* 0x000fe80000100800 */
[----:B------:R-:W4:Y:S04]  /*1f90*/  LDL.LU R143, [R1+0x110] ;  /* 0x00011000018f7983 */ /* 0x000f280000300800 */
[----:B------:R-:W4:Y:S01]  /*1fa0*/  LDL.LU R136, [R1+0xf8] ;  /* 0x0000f80001887983 */ /* 0x000f220000300800 */
[----:B------:R-:W-:-:S05]  /*1fb0*/  FADD.FTZ R130, R179, R130 ;  /* 0x00000082b3827221 */ /* 0x000fca0000010000 */
[----:B------:R-:W-:Y:S04]  /*1fc0*/  STL [R1+0xe8], R130 ;  /* 0x0000e88201007387 */ /* 0x000fe80000100800 */
[----:B------:R-:W4:Y:S01]  /*1fd0*/  LDL.LU R142, [R1+0xbc] ;  /* 0x0000bc00018e7983 */ /* 0x000f220000300800 */
[----:B------:R-:W-:-:S05]  /*1fe0*/  FFMA.FTZ R129, R179, R165, R129 ;  /* 0x000000a5b3817223 */ /* 0x000fca0000010081 */
[----:B------:R-:W-:Y:S04]  /*1ff0*/  STL [R1+0xd8], R129 ;  /* 0x0000d88101007387 */ /* 0x000fe80000100800 */
[----:B------:R-:W4:Y:S04]  /*2000*/  LDL.LU R138, [R1+0x114] ;  /* 0x00011400018a7983 */ /* 0x000f280000300800 */
[----:B------:R-:W4:Y:S01]  /*2010*/  LDL.LU R137, [R1+0xfc] ;  /* 0x0000fc0001897983 */ /* 0x000f220000300800 */
[----:B------:R-:W-:-:S05]  /*2020*/  FADD.FTZ R128, R192, R128 ;  /* 0x00000080c0807221 */ /* 0x000fca0000010000 */
[----:B------:R-:W-:Y:S04]  /*2030*/  STL [R1+0x94], R128 ;  /* 0x0000948001007387 */ /* 0x000fe80000100800 */
[----:B------:R-:W4:Y:S01]  /*2040*/  LDL.LU R139, [R1+0xc0] ;  /* 0x0000c000018b7983 */ /* 0x000f220000300800 */
        /* <DEDUP_REMOVED lines=9> */
[----:B------:R-:W-:Y:S01]  /*20e0*/  FFMA.FTZ R231, R169, R153, R231 ;  /* 0x00000099a9e77223 */ /* 0x000fe200000100e7 */
[----:B------:R-:W-:Y:S01]  /*20f0*/  FFMA.FTZ R169, R69, R169, R124 ;  /* 0x000000a945a97223 */ /* 0x000fe2000001007c */
[----:B------:R-:W-:Y:S01]  /*2100*/  FMUL.FTZ R124, R38, R166 ;  /* 0x000000a6267c7220 */ /* 0x000fe20000410000 */
[----:B0-----:R-:W-:-:S05]  /*2110*/  @P0 IMAD.WIDE.U32 R160, R208, 0x10, R160 ;  /* 0x00000010d0a00825 */ /* 0x001fca00078e00a0 */
[----:B------:R0:W5:Y:S02]  /*2120*/  @P0 LDG.E.128 R104, desc[UR10][R160.64] ;  /* 0x0000000aa0680981 */ /* 0x000164000c1e1d00 */
[----:B0-----:R-:W0:Y:S01]  /*2130*/  @P0 LDC.64 R160, c[0x0][0x438] ;  /* 0x00010e00ffa00b82 */ /* 0x001e220000000a00 */
[----:B------:R-:W-:Y:S01]  /*2140*/  FFMA.FTZ R232, R170, R154, R232 ;  /* 0x0000009aaae87223 */ /* 0x000fe200000100e8 */
[----:B------:R-:W-:Y:S01]  /*2150*/  FFMA.FTZ R170, R70, R170, R124 ;  /* 0x000000aa46aa7223 */ /* 0x000fe2000001007c */
[----:B------:R-:W-:Y:S01]  /*2160*/  FMUL.FTZ R124, R39, R167 ;  /* 0x000000a7277c7220 */ /* 0x000fe20000410000 */
[----:B------:R-:W-:Y:S01]  /*2170*/  IADD3 R167, PT, PT, R6, 0xc0, RZ ;  /* 0x000000c006a77810 */ /* 0x000fe20007ffe0ff */
[----:B------:R-:W-:Y:S02]  /*2180*/  FFMA.FTZ R233, R171, R155, R233 ;  /* 0x0000009babe97223 */ /* 0x000fe400000100e9 */
[----:B------:R-:W-:Y:S01]  /*2190*/  FFMA.FTZ R171, R71, R171, R124 ;  /* 0x000000ab47ab7223 */ /* 0x000fe2000001007c */
[----:B------:R-:W-:Y:S01]  /*21a0*/  FMUL.FTZ R124, R32, R176 ;  /* 0x000000b0207c7220 */ /* 0x000fe20000410000 */
[----:B------:R-:W-:Y:S01]  /*21b0*/  FFMA.FTZ R234, R180, R162, R234 ;  /* 0x000000a2b4ea7223 */ /* 0x000fe200000100ea */
[C---:B------:R-:W-:Y:S01]  /*21c0*/  FADD.FTZ R166, -R206.reuse, R184 ;  /* 0x000000b8cea67221 */ /* 0x040fe20000010100 */
[----:B------:R-:W-:Y:S01]  /*21d0*/  FADD.FTZ R172, -R206, R185 ;  /* 0x000000b9ceac7221 */ /* 0x000fe20000010100 */
[----:B------:R-:W-:Y:S01]  /*21e0*/  FFMA.FTZ R180, R64, R180, R124 ;  /* 0x000000b440b47223 */ /* 0x000fe2000001007c */
[----:B------:R-:W-:Y:S01]  /*21f0*/  FMUL.FTZ R124, R33, R177 ;  /* 0x000000b1217c7220 */ /* 0x000fe20000410000 */
[----:B------:R-:W-:Y:S01]  /*2200*/  FMUL.FTZ R166, R7, R166 ;  /* 0x000000a607a67220 */ /* 0x000fe20000410000 */
[----:B------:R-:W-:Y:S01]  /*2210*/  FFMA.FTZ R235, R181, R163, R235 ;  /* 0x000000a3b5eb7223 */ /* 0x000fe200000100eb */
[----:B0-----:R-:W-:-:S05]  /*2220*/  @P0 IMAD.WIDE.U32 R160, R167, 0x10, R160 ;  /* 0x00000010a7a00825 */ /* 0x001fca00078e00a0 */
[----:B------:R0:W5:Y:S01]  /*2230*/  @P0 LDG.E.128 R108, desc[UR10][R160.64] ;  /* 0x0000000aa06c0981 */ /* 0x000162000c1e1d00 */
[----:B------:R-:W-:Y:S01]  /*2240*/  FFMA.FTZ R181, R65, R181, R124 ;  /* 0x000000b541b57223 */ /* 0x000fe2000001007c */
[C---:B------:R-:W-:Y:S01]  /*2250*/  FMUL.FTZ R172, R7.reuse, R172 ;  /* 0x000000ac07ac7220 */ /* 0x040fe20000410000 */
[----:B------:R-:W-:Y:S01]  /*2260*/  FADD.FTZ R173, -R206, R186 ;  /* 0x000000bacead7221 */ /* 0x000fe20000010100 */
[----:B------:R-:W-:Y:S01]  /*2270*/  FMUL.FTZ R124, R34, R178 ;  /* 0x000000b2227c7220 */ /* 0x000fe20000410000 */
[----:B------:R-:W-:Y:S01]  /*2280*/  FADD.FTZ R127, R188, R127 ;  /* 0x0000007fbc7f7221 */ /* 0x000fe20000010000 */
[----:B0-----:R-:W0:Y:S01]  /*2290*/  @P0 LDC.64 R160, c[0x0][0x438] ;  /* 0x00010e00ffa00b82 */ /* 0x001e220000000a00 */
[----:B------:R-:W-:Y:S01]  /*22a0*/  FFMA.FTZ R236, R182, R164, R236 ;  /* 0x000000a4b6ec7223 */ /* 0x000fe200000100ec */
[----:B------:R-:W-:Y:S01]  /*22b0*/  FMUL.FTZ R173, R7, R173 ;  /* 0x000000ad07ad7220 */ /* 0x000fe20000410000 */
[----:B------:R-:W-:Y:S01]  /*22c0*/  FFMA.FTZ R182, R66, R182, R124 ;  /* 0x000000b642b67223 */ /* 0x000fe2000001007c */
[----:B------:R-:W-:Y:S01]  /*22d0*/  FMUL.FTZ R124, R35, R179 ;  /* 0x000000b3237c7220 */ /* 0x000fe20000410000 */
[----:B------:R-:W-:Y:S01]  /*22e0*/  STL [R1+0x10c], R127 ;  /* 0x00010c7f01007387 */ /* 0x000fe20000100800 */
[----:B------:R-:W-:-:S02]  /*22f0*/  FFMA.FTZ R237, R183, R165, R237 ;  /* 0x000000a5b7ed7223 */ /* 0x000fc400000100ed */
[----:B------:R-:W-:Y:S01]  /*2300*/  FFMA.FTZ R183, R67, R183, R124 ;  /* 0x000000b743b77223 */ /* 0x000fe2000001007c */
[----:B------:R-:W-:Y:S01]  /*2310*/  FMUL.FTZ R124, R28, R188 ;  /* 0x000000bc1c7c7220 */ /* 0x000fe20000410000 */
[----:B------:R-:W-:Y:S01]  /*2320*/  FFMA.FTZ R238, R192, R166, R238 ;  /* 0x000000a6c0ee7223 */ /* 0x000fe200000100ee */
[----:B------:R-:W-:Y:S02]  /*2330*/  IADD3 R174, PT, PT, R6, 0xe0, RZ ;  /* 0x000000e006ae7810 */ /* 0x000fe40007ffe0ff */
[----:B------:R-:W-:Y:S01]  /*2340*/  FFMA.FTZ R192, R60, R192, R124 ;  /* 0x000000c03cc07223 */ /* 0x000fe2000001007c */
[----:B------:R-:W-:Y:S01]  /*2350*/  FMUL.FTZ R124, R29, R189 ;  /* 0x000000bd1d7c7220 */ /* 0x000fe20000410000 */
[----:B------:R-:W-:Y:S01]  /*2360*/  FADD.FTZ R175, -R206, R187 ;  /* 0x000000bbceaf7221 */ /* 0x000fe20000010100 */
[----:B--2---:R-:W-:-:S05]  /*2370*/  FFMA.FTZ R126, R188, R166, R126 ;  /* 0x000000a6bc7e7223 */ /* 0x004fca000001007e */
[----:B------:R-:W-:Y:S01]  /*2380*/  STL [R1+0xf4], R126 ;  /* 0x0000f47e01007387 */ /* 0x000fe20000100800 */
[----:B0-----:R-:W-:-:S05]  /*2390*/  @P0 IMAD.WIDE.U32 R160, R174, 0x10, R160 ;  /* 0x00000010aea00825 */ /* 0x001fca00078e00a0 */
[----:B------:R0:W5:Y:S01]  /*23a0*/  @P0 LDG.E.128 R112, desc[UR10][R160.64] ;  /* 0x0000000aa0700981 */ /* 0x000162000c1e1d00 */
[----:B---3--:R-:W-:-:S05]  /*23b0*/  FADD.FTZ R125, R193, R125 ;  /* 0x0000007dc17d7221 */ /* 0x008fca0000010000 */
[----:B------:R-:W-:Y:S01]  /*23c0*/  STL [R1+0x98], R125 ;  /* 0x0000987d01007387 */ /* 0x000fe20000100800 */
[C---:B----4-:R-:W-:Y:S01]  /*23d0*/  FADD.FTZ R143, R189.reuse, R143 ;  /* 0x0000008fbd8f7221 */ /* 0x050fe20000010000 */
[----:B------:R-:W-:-:S05]  /*23e0*/  FFMA.FTZ R136, R189, R172, R136 ;  /* 0x000000acbd887223 */ /* 0x000fca0000010088 */
[----:B------:R1:W-:Y:S01]  /*23f0*/  STL [R1+0xf8], R136 ;  /* 0x0000f88801007387 */ /* 0x0003e20000100800 */
[----:B------:R-:W-:-:S03]  /*2400*/  FADD.FTZ R142, R194, R142 ;  /* 0x0000008ec28e7221 */ /* 0x000fc60000010000 */
[----:B------:R-:W-:Y:S04]  /*2410*/  STL [R1+0x110], R143 ;  /* 0x0001108f01007387 */ /* 0x000fe80000100800 */
[----:B------:R-:W-:Y:S01]  /*2420*/  STL [R1+0xbc], R142 ;  /* 0x0000bc8e01007387 */ /* 0x000fe20000100800 */
[----:B-1----:R-:W-:Y:S01]  /*2430*/  FMUL.FTZ R136, R30, R190 ;  /* 0x000000be1e887220 */ /* 0x002fe20000410000 */
[C---:B------:R-:W-:Y:S01]  /*2440*/  FADD.FTZ R138, R190.reuse, R138 ;  /* 0x0000008abe8a7221 */ /* 0x040fe20000010000 */
[----:B------:R-:W-:-:S04]  /*2450*/  FFMA.FTZ R137, R190, R173, R137 ;  /* 0x000000adbe897223 */ /* 0x000fc80000010089 */
[----:B------:R1:W-:Y:S04]  /*2460*/  STL [R1+0x114], R138 ;  /* 0x0001148a01007387 */ /* 0x0003e80000100800 */
[----:B------:R2:W-:Y:S01]  /*2470*/  STL [R1+0xfc], R137 ;  /* 0x0000fc8901007387 */ /* 0x0005e20000100800 */
[----:B------:R-:W-:-:S05]  /*2480*/  FADD.FTZ R139, R195, R139 ;  /* 0x0000008bc38b7221 */ /* 0x000fca0000010000 */
[----:B------:R3:W-:Y:S04]  /*2490*/  STL [R1+0xc0], R139 ;  /* 0x0000c08b01007387 */ /* 0x0007e80000100800 */
        /* <DEDUP_REMOVED lines=11> */
[----:B------:R-:W0:Y:S04]  /*2550*/  LDL.LU R160, [R1+0x118] ;  /* 0x0001180001a07983 */ /* 0x000e280000300800 */
[----:B------:R-:W4:Y:S01]  /*2560*/  LDL.LU R161, [R1+0x100] ;  /* 0x0001000001a17983 */ /* 0x000f220000300800 */
[C---:B------:R-:W-:Y:S01]  /*2570*/  FADD.FTZ R252, R146.reuse, R252 ;  /* 0x000000fc92fc7221 */ /* 0x040fe20000010000 */
[----:B------:R-:W-:Y:S01]  /*2580*/  FFMA.FTZ R224, R146, R219, R224 ;  /* 0x000000db92e07223 */ /* 0x000fe200000100e0 */
[----:B------:R-:W-:Y:S01]  /*2590*/  FFMA.FTZ R220, R78, R146, R220 ;  /* 0x000000924edc7223 */ /* 0x000fe200000100dc */
[----:B------:R-:W-:Y:S01]  /*25a0*/  FFMA.FTZ R225, R147, R221, R225 ;  /* 0x000000dd93e17223 */ /* 0x000fe200000100e1 */
[----:B------:R-:W-:-:S02]  /*25b0*/  FFMA.FTZ R222, R79, R147, R222 ;  /* 0x000000934fde7223 */ /* 0x000fc400000100de */
[----:B------:R-:W1:Y:S01]  /*25c0*/  LDC.64 R146, c[0x0][0x3a8] ;  /* 0x0000ea00ff927b82 */ /* 0x000e620000000a00 */
[----:B------:R-:W-:Y:S01]  /*25d0*/  FMUL.FTZ R216, R44, R140 ;  /* 0x0000008c2cd87220 */ /* 0x000fe20000410000 */
[----:B------:R-:W-:Y:S01]  /*25e0*/  FMUL.FTZ R218, R45, R141 ;  /* 0x0000008d2dda7220 */ /* 0x000fe20000410000 */
[C---:B------:R-:W-:Y:S01]  /*25f0*/  FADD.FTZ R250, R144.reuse, R250 ;  /* 0x000000fa90fa7221 */ /* 0x040fe20000010000 */
[----:B------:R-:W-:Y:S01]  /*2600*/  FFMA.FTZ R12, R144, R215, R12 ;  /* 0x000000d7900c7223 */ /* 0x000fe2000001000c */
[----:B------:R-:W-:Y:S01]  /*2610*/  FFMA.FTZ R216, R76, R144, R216 ;  /* 0x000000904cd87223 */ /* 0x000fe200000100d8 */
[C---:B------:R-:W-:Y:S01]  /*2620*/  FADD.FTZ R251, R145.reuse, R251 ;  /* 0x000000fb91fb7221 */ /* 0x040fe20000010000 */
[----:B------:R-:W-:Y:S01]  /*2630*/  FFMA.FTZ R223, R145, R217, R223 ;  /* 0x000000d991df7223 */ /* 0x000fe200000100df */
[----:B------:R-:W-:Y:S01]  /*2640*/  FFMA.FTZ R218, R77, R145, R218 ;  /* 0x000000914dda7223 */ /* 0x000fe200000100da */
[----:B------:R-:W2:Y:S08]  /*2650*/  LDC.64 R140, c[0x0][0x430] ;  /* 0x00010c00ff8c7b82 */ /* 0x000eb00000000a00 */
[----:B------:R-:W3:Y:S01]  /*2660*/  LDC.64 R144, c[0x0][0x428] ;  /* 0x00010a00ff907b82 */ /* 0x000ee20000000a00 */
[----:B------:R-:W-:Y:S01]  /*2670*/  FFMA.FTZ R239, R193, R172, R239 ;  /* 0x000000acc1ef7223 */ /* 0x000fe200000100ef */
[----:B-1----:R-:W-:-:S04]  /*2680*/  IMAD.WIDE.U32 R128, R167, 0x10, R146 ;  /* 0x00000010a7807825 */ /* 0x002fc800078e0092 */
[----:B------:R-:W-:Y:S01]  /*2690*/  FFMA.FTZ R193, R61, R193, R124 ;  /* 0x000000c13dc17223 */ /* 0x000fe2000001007c */
[----:B------:R-:W-:Y:S01]  /*26a0*/  FMUL.FTZ R175, R7, R175 ;  /* 0x000000af07af7220 */ /* 0x000fe20000410000 */
[----:B------:R-:W4:Y:S01]  /*26b0*/  LDG.E.128 R128, desc[UR10][R128.64] ;  /* 0x0000000a80807981 */ /* 0x000f22000c1e1d00 */
[----:B--2---:R-:W-:-:S04]  /*26c0*/  IMAD.WIDE.U32 R132, R167, 0x10, R140 ;  /* 0x00000010a7847825 */ /* 0x004fc800078e008c */
[C---:B------:R-:W-:Y:S01]  /*26d0*/  FADD.FTZ R249, R135.reuse, R249 ;  /* 0x000000f987f97221 */ /* 0x040fe20000010000 */
[----:B------:R-:W-:Y:S01]  /*26e0*/  FFMA.FTZ R11, R135, R213, R11 ;  /* 0x000000d5870b7223 */ /* 0x000fe2000001000b */
[----:B---3--:R-:W-:-:S04]  /*26f0*/  IMAD.WIDE.U32 R124, R167, 0x10, R144 ;  /* 0x00000010a77c7825 */ /* 0x008fc800078e0090 */
[----:B------:R-:W-:Y:S01]  /*2700*/  FFMA.FTZ R214, R83, R135, R214 ;  /* 0x0000008753d67223 */ /* 0x000fe200000100d6 */
[----:B------:R-:W-:Y:S01]  /*2710*/  FMUL.FTZ R138, R31, R191 ;  /* 0x000000bf1f8a7220 */ /* 0x000fe20000410000 */
[----:B------:R-:W2:Y:S01]  /*2720*/  LDG.E.128 R132, desc[UR10][R132.64] ;  /* 0x0000000a84847981 */ /* 0x000ea2000c1e1d00 */
[----:B------:R-:W-:Y:S01]  /*2730*/  FFMA.FTZ R240, R194, R173, R240 ;  /* 0x000000adc2f07223 */ /* 0x000fe200000100f0 */
[----:B------:R-:W-:Y:S02]  /*2740*/  FFMA.FTZ R194, R62, R194, R136 ;  /* 0x000000c23ec27223 */ /* 0x000fe40000010088 */
[----:B------:R-:W3:Y:S01]  /*2750*/  LDG.E.128 R124, desc[UR10][R124.64] ;  /* 0x0000000a7c7c7981 */ /* 0x000ee2000c1e1d00 */
[----:B------:R-:W-:-:S04]  /*2760*/  IMAD.WIDE.U32 R136, R174, 0x10, R146 ;  /* 0x00000010ae887825 */ /* 0x000fc800078e0092 */
[----:B------:R-:W-:Y:S01]  /*2770*/  FFMA.FTZ R241, R195, R175, R241 ;  /* 0x000000afc3f17223 */ /* 0x000fe200000100f1 */
[----:B------:R-:W-:Y:S01]  /*2780*/  FFMA.FTZ R195, R63, R195, R138 ;  /* 0x000000c33fc37223 */ /* 0x000fe2000001008a */
[C---:B------:R-:W-:Y:S01]  /*2790*/  IMAD.WIDE.U32 R140, R174.reuse, 0x10, R140 ;  /* 0x00000010ae8c7825 */ /* 0x040fe200078e008c */
[----:B------:R-:W3:Y:S03]  /*27a0*/  LDG.E.128 R136, desc[UR10][R136.64] ;  /* 0x0000000a88887981 */ /* 0x000ee6000c1e1d00 */
[----:B------:R-:W-:Y:S02]  /*27b0*/  IMAD.WIDE.U32 R144, R174, 0x10, R144 ;  /* 0x00000010ae907825 */ /* 0x000fe400078e0090 */
[----:B------:R-:W3:Y:S04]  /*27c0*/  LDG.E.128 R140, desc[UR10][R140.64] ;  /* 0x0000000a8c8c7981 */ /* 0x000ee8000c1e1d00 */
[----:B------:R-:W3:Y:S01]  /*27d0*/  LDG.E.128 R144, desc[UR10][R144.64] ;  /* 0x0000000a90907981 */ /* 0x000ee2000c1e1d00 */
[C---:B0-----:R-:W-:Y:S01]  /*27e0*/  FADD.FTZ R160, R191.reuse, R160 ;  /* 0x000000a0bfa07221 */ /* 0x041fe20000010000 */
[----:B----4-:R-:W-:-:S02]  /*27f0*/  FFMA.FTZ R161, R191, R175, R161 ;  /* 0x000000afbfa17223 */ /* 0x010fc400000100a1 */
[----:B------:R-:W4:Y:S04]  /*2800*/  LDL.LU R191, [R1+0x104] ;  /* 0x0001040001bf7983 */ /* 0x000f280000300800 */
[----:B------:R0:W-:Y:S04]  /*2810*/  STL [R1+0x118], R160 ;  /* 0x000118a001007387 */ /* 0x0001e80000100800 */
[----:B------:R2:W-:Y:S01]  /*2820*/  STL [R1+0x100], R161 ;  /* 0x000100a101007387 */ /* 0x0005e20000100800 */
[C---:B------:R-:W-:Y:S01]  /*2830*/  FADD.FTZ R128, -R206.reuse, R128 ;  /* 0x00000080ce807221 */ /* 0x040fe20000010100 */
[C---:B------:R-:W-:Y:S01]  /*2840*/  FADD.FTZ R129, -R206.reuse, R129 ;  /* 0x00000081ce817221 */ /* 0x040fe20000010100 */
[----:B------:R-:W-:-:S02]  /*2850*/  FADD.FTZ R130, -R206, R130 ;  /* 0x00000082ce827221 */ /* 0x000fc40000010100 */
[C---:B0-----:R-:W-:Y:S01]  /*2860*/  FMUL.FTZ R160, R7.reuse, R128 ;  /* 0x0000008007a07220 */ /* 0x041fe20000410000 */
[----:B------:R-:W-:Y:S01]  /*2870*/  FADD.FTZ R131, -R206, R131 ;  /* 0x00000083ce837221 */ /* 0x000fe20000010100 */
[----:B------:R-:W-:-:S03]  /*2880*/  FMUL.FTZ R130, R7, R130 ;  /* 0x0000008207827220 */ /* 0x000fc60000410000 */
[----:B------:R-:W-:Y:S01]  /*2890*/  FMUL.FTZ R131, R7, R131 ;  /* 0x0000008307837220 */ /* 0x000fe20000410000 */
[----:B--2---:R-:W-:Y:S01]  /*28a0*/  FMUL.FTZ R161, R24, R132 ;  /* 0x0000008418a17220 */ /* 0x004fe20000410000 */
[----:B------:R-:W-:Y:S01]  /*28b0*/  FADD.FTZ R190, R132, R190 ;  /* 0x000000be84be7221 */ /* 0x000fe20000010000 */
[----:B---3--:R-:W-:Y:S01]  /*28c0*/  FADD.FTZ R176, R124, R176 ;  /* 0x000000b07cb07221 */ /* 0x008fe20000010000 */
[----:B------:R-:W-:Y:S01]  /*28d0*/  FADD.FTZ R187, R133, R187 ;  /* 0x000000bb85bb7221 */ /* 0x000fe20000010000 */
[C---:B------:R-:W-:Y:S01]  /*28e0*/  FADD.FTZ R184, R134.reuse, R184 ;  /* 0x000000b886b87221 */ /* 0x040fe20000010000 */
[----:B------:R-:W-:Y:S02]  /*28f0*/  FFMA.FTZ R185, R134, R130, R185 ;  /* 0x0000008286b97223 */ /* 0x000fe400000100b9 */
[----:B------:R0:W-:Y:S01]  /*2900*/  STL [R1+0xc4], R176 ;  /* 0x0000c4b001007387 */ /* 0x0001e20000100800 */
[C---:B------:R-:W-:Y:S01]  /*2910*/  FADD.FTZ R177, R135.reuse, R177 ;  /* 0x000000b187b17221 */ /* 0x040fe20000010000 */
[----:B------:R-:W-:Y:S01]  /*2920*/  FFMA.FTZ R178, R135, R131, R178 ;  /* 0x0000008387b27223 */ /* 0x000fe200000100b2 */
[----:B------:R-:W-:Y:S01]  /*2930*/  FFMA.FTZ R242, R124, R160, R242 ;  /* 0x000000a07cf27223 */ /* 0x000fe200000100f2 */
[----:B0-----:R-:W-:Y:S01]  /*2940*/  FMUL.FTZ R176, R25, R133 ;  /* 0x0000008519b07220 */ /* 0x001fe20000410000 */
[----:B------:R-:W-:Y:S01]  /*2950*/  FFMA.FTZ R161, R56, R124, R161 ;  /* 0x0000007c38a17223 */ /* 0x000fe200000100a1 */
[----:B------:R-:W-:Y:S01]  /*2960*/  FMUL.FTZ R124, R20, R140 ;  /* 0x0000008c147c7220 */ /* 0x000fe20000410000 */
[----:B------:R-:W-:Y:S01]  /*2970*/  FADD.FTZ R17, R144, R17 ;  /* 0x0000001190117221 */ /* 0x000fe20000010000 */
[----:B------:R-:W-:Y:S01]  /*2980*/  FADD.FTZ R18, R145, R18 ;  /* 0x0000001291127221 */ /* 0x000fe20000010000 */
[----:B------:R-:W-:Y:S01]  /*2990*/  FADD.FTZ R19, R146, R19 ;  /* 0x0000001392137221 */ /* 0x000fe20000010000 */
[----:B------:R-:W-:Y:S01]  /*29a0*/  FADD.FTZ R196, R147, R196 ;  /* 0x000000c493c47221 */ /* 0x000fe20000010000 */
[----:B------:R-:W-:Y:S01]  /*29b0*/  FADD.FTZ R189, R125, R189 ;  /* 0x000000bd7dbd7221 */ /* 0x000fe20000010000 */
[----:B------:R-:W-:Y:S01]  /*29c0*/  FFMA.FTZ R176, R57, R125, R176 ;  /* 0x0000007d39b07223 */ /* 0x000fe200000100b0 */
[----:B------:R0:W-:Y:S01]  /*29d0*/  STL [R1+0x124], R190 ;  /* 0x000124be01007387 */ /* 0x0001e20000100800 */
[C---:B------:R-:W-:Y:S01]  /*29e0*/  FADD.FTZ R186, R126.reuse, R186 ;  /* 0x000000ba7eba7221 */ /* 0x040fe20000010000 */
[C---:B------:R-:W-:Y:S01]  /*29f0*/  FADD.FTZ R179, R127.reuse, R179 ;  /* 0x000000b37fb37221 */ /* 0x040fe20000010000 */
[----:B------:R-:W-:Y:S01]  /*2a00*/  UMOV UR4, 0xffffffff ;  /* 0xffffffff00047882 */ /* 0x000fe20000000000 */
[----:B------:R-:W-:Y:S01]  /*2a10*/  ISETP.NE.U32.AND P1, PT, RZ, UR14, PT ;  /* 0x0000000eff007c0c */ /* 0x000fe2000bf25070 */
[----:B------:R-:W-:Y:S01]  /*2a20*/  FFMA.FTZ R244, R126, R130, R244 ;  /* 0x000000827ef47223 */ /* 0x000fe200000100f4 */
[----:B------:R-:W-:Y:S01]  /*2a30*/  FFMA.FTZ R245, R127, R131, R245 ;  /* 0x000000837ff57223 */ /* 0x000fe200000100f5 */
[----:B------:R-:W-:Y:S01]  /*2a40*/  FADD.FTZ R201, R140, R201 ;  /* 0x000000c98cc97221 */ /* 0x000fe20000010000 */
[----:B------:R-:W-:Y:S01]  /*2a50*/  FADD.FTZ R202, R141, R202 ;  /* 0x000000ca8dca7221 */ /* 0x000fe20000010000 */
[----:B------:R-:W-:Y:S01]  /*2a60*/  FADD.FTZ R203, R142, R203 ;  /* 0x000000cb8ecb7221 */ /* 0x000fe20000010000 */
[----:B------:R-:W-:Y:S01]  /*2a70*/  FADD.FTZ R204, R143, R204 ;  /* 0x000000cc8fcc7221 */ /* 0x000fe20000010000 */
[----:B------:R-:W-:Y:S01]  /*2a80*/  ISETP.NE.AND.EX P1, PT, RZ, UR15, PT, P1 ;  /* 0x0000000fff007c0c */ /* 0x000fe2000bf25310 */
[----:B----4-:R-:W-:Y:S01]  /*2a90*/  FFMA.FTZ R191, R132, R160, R191 ;  /* 0x000000a084bf7223 */ /* 0x010fe200000100bf */
[----:B------:R-:W-:-:S04]  /*2aa0*/  FMUL.FTZ R132, R7, R129 ;  /* 0x0000008107847220 */ /* 0x000fc80000410000 */
[----:B------:R-:W-:Y:S01]  /*2ab0*/  FFMA.FTZ R188, R133, R132, R188 ;  /* 0x0000008485bc7223 */ /* 0x000fe200000100bc */
[----:B------:R-:W-:Y:S01]  /*2ac0*/  FMUL.FTZ R133, R26, R134 ;  /* 0x000000861a857220 */ /* 0x000fe20000410000 */
[----:B------:R-:W-:Y:S01]  /*2ad0*/  FMUL.FTZ R134, R27, R135 ;  /* 0x000000871b867220 */ /* 0x000fe20000410000 */
[C---:B------:R-:W-:Y:S01]  /*2ae0*/  FADD.FTZ R135, -R206.reuse, R136 ;  /* 0x00000088ce877221 */ /* 0x040fe20000010100 */
[----:B------:R-:W-:-:S03]  /*2af0*/  FADD.FTZ R136, -R206, R137 ;  /* 0x00000089ce887221 */ /* 0x000fc60000010100 */
[C---:B------:R-:W-:Y:S01]  /*2b00*/  FMUL.FTZ R135, R7.reuse, R135 ;  /* 0x0000008707877220 */ /* 0x040fe20000410000 */
[----:B------:R-:W-:Y:S01]  /*2b10*/  FMUL.FTZ R136, R7, R136 ;  /* 0x0000008807887220 */ /* 0x000fe20000410000 */
[----:B------:R-:W-:Y:S02]  /*2b20*/  FADD.FTZ R137, -R206, R138 ;  /* 0x0000008ace897221 */ /* 0x000fe40000010100 */
[----:B------:R-:W-:Y:S01]  /*2b30*/  FFMA.FTZ R13, R144, R135, R13 ;  /* 0x00000087900d7223 */ /* 0x000fe2000001000d */
[----:B------:R-:W-:Y:S01]  /*2b40*/  FFMA.FTZ R144, R52, R144, R124 ;  /* 0x0000009034907223 */ /* 0x000fe2000001007c */
[----:B------:R-:W-:Y:S01]  /*2b50*/  FMUL.FTZ R124, R21, R141 ;  /* 0x0000008d157c7220 */ /* 0x000fe20000410000 */
[----:B------:R-:W-:Y:S01]  /*2b60*/  FFMA.FTZ R14, R145, R136, R14 ;  /* 0x00000088910e7223 */ /* 0x000fe2000001000e */
[----:B------:R-:W-:Y:S01]  /*2b70*/  FMUL.FTZ R137, R7, R137 ;  /* 0x0000008907897220 */ /* 0x000fe20000410000 */
[----:B------:R-:W-:Y:S01]  /*2b80*/  FADD.FTZ R138, -R206, R139 ;  /* 0x0000008bce8a7221 */ /* 0x000fe20000010100 */
[----:B------:R-:W-:Y:S01]  /*2b90*/  FFMA.FTZ R145, R53, R145, R124 ;  /* 0x0000009135917223 */ /* 0x000fe2000001007c */
[----:B------:R-:W-:Y:S01]  /*2ba0*/  FMUL.FTZ R124, R22, R142 ;  /* 0x0000008e167c7220 */ /* 0x000fe20000410000 */
[----:B------:R-:W-:Y:S01]  /*2bb0*/  FFMA.FTZ R15, R146, R137, R15 ;  /* 0x00000089920f7223 */ /* 0x000fe2000001000f */
[----:B------:R-:W-:-:S02]  /*2bc0*/  FMUL.FTZ R138, R7, R138 ;  /* 0x0000008a078a7220 */ /* 0x000fc40000410000 */
[----:B------:R-:W-:Y:S01]  /*2bd0*/  FFMA.FTZ R146, R54, R146, R124 ;  /* 0x0000009236927223 */ /* 0x000fe2000001007c */
[----:B------:R-:W-:Y:S01]  /*2be0*/  FMUL.FTZ R124, R23, R143 ;  /* 0x0000008f177c7220 */ /* 0x000fe20000410000 */
[----:B------:R-:W-:Y:S01]  /*2bf0*/  FFMA.FTZ R16, R147, R138, R16 ;  /* 0x0000008a93107223 */ /* 0x000fe20000010010 */
[----:B------:R-:W-:Y:S01]  /*2c00*/  FFMA.FTZ R243, R125, R132, R243 ;  /* 0x000000847df37223 */ /* 0x000fe200000100f3 */
[----:B------:R-:W-:Y:S01]  /*2c10*/  FFMA.FTZ R125, R0, R207, RZ ;  /* 0x000000cf007d7223 */ /* 0x000fe200000100ff */
[----:B------:R-:W-:Y:S01]  /*2c20*/  FFMA.FTZ R147, R55, R147, R124 ;  /* 0x0000009337937223 */ /* 0x000fe2000001007c */
[----:B------:R-:W-:Y:S02]  /*2c30*/  FADD.FTZ R124, RZ, R207 ;  /* 0x000000cfff7c7221 */ /* 0x000fe40000010000 */
[----:B------:R-:W-:Y:S02]  /*2c40*/  FFMA.FTZ R125, R209, R210, R125 ;  /* 0x000000d2d17d7223 */ /* 0x000fe4000001007d */
[----:B------:R-:W-:-:S02]  /*2c50*/  FADD.FTZ R124, R210, R124 ;  /* 0x0000007cd27c7221 */ /* 0x000fc40000010000 */
[----:B------:R-:W-:Y:S02]  /*2c60*/  FFMA.FTZ R125, R211, R212, R125 ;  /* 0x000000d4d37d7223 */ /* 0x000fe4000001007d */
        /* <DEDUP_REMOVED lines=42> */
[----:B------:R-:W-:Y:S01]  /*2f10*/  FADD.FTZ R124, R195, R124 ;  /* 0x0000007cc37c7221 */ /* 0x000fe20000010000 */
[----:B------:R0:W-:Y:S01]  /*2f20*/  STL [R1+0x104], R191 ;  /* 0x000104bf01007387 */ /* 0x0001e20000100800 */
[----:B------:R-:W-:Y:S02]  /*2f30*/  FFMA.FTZ R125, R160, R161, R125 ;  /* 0x000000a1a07d7223 */ /* 0x000fe4000001007d */
[----:B------:R-:W-:Y:S01]  /*2f40*/  FADD.FTZ R124, R161, R124 ;  /* 0x0000007ca17c7221 */ /* 0x000fe20000010000 */
[----:B------:R0:W-:Y:S01]  /*2f50*/  STL [R1+0xc8], R189 ;  /* 0x0000c8bd01007387 */ /* 0x0001e20000100800 */
[----:B------:R-:W-:-:S03]  /*2f60*/  FFMA.FTZ R133, R58, R126, R133 ;  /* 0x0000007e3a857223 */ /* 0x000fc60000010085 */
[----:B------:R0:W-:Y:S01]  /*2f70*/  STL [R1+0x128], R187 ;  /* 0x000128bb01007387 */ /* 0x0001e20000100800 */
[----:B------:R-:W-:Y:S01]  /*2f80*/  FFMA.FTZ R125, R132, R176, R125 ;  /* 0x000000b0847d7223 */ /* 0x000fe2000001007d */
[----:B------:R-:W-:Y:S02]  /*2f90*/  FADD.FTZ R124, R176, R124 ;  /* 0x0000007cb07c7221 */ /* 0x000fe40000010000 */
[----:B------:R0:W-:Y:S04]  /*2fa0*/  STL [R1+0x108], R188 ;  /* 0x000108bc01007387 */ /* 0x0001e80000100800 */
[----:B------:R0:W-:Y:S04]  /*2fb0*/  STL [R1+0xec], R186 ;  /* 0x0000ecba01007387 */ /* 0x0001e80000100800 */
        /* <DEDUP_REMOVED lines=41> */
.L_x_5350:
        /* <DEDUP_REMOVED lines=27> */
.L_x_5276:
        /* <DEDUP_REMOVED lines=17> */
.L_x_5275:
        /* <DEDUP_REMOVED lines=20> */
.L_x_5278:
        /* <DEDUP_REMOVED lines=21> */
.L_x_5274:
        /* <DEDUP_REMOVED lines=21> */
.L_x_5280:
        /* <DEDUP_REMOVED lines=17> */
.L_x_5279:
        /* <DEDUP_REMOVED lines=20> */
.L_x_5281:
        /* <DEDUP_REMOVED lines=20> */
.L_x_5277:
        /* <DEDUP_REMOVED lines=37> */
.L_x_5284:
        /* <DEDUP_REMOVED lines=17> */
.L_x_5283:
        /* <DEDUP_REMOVED lines=18> */
.L_x_5286:
        /* <DEDUP_REMOVED lines=13> */
.L_x_5282:
        /* <DEDUP_REMOVED lines=23> */
.L_x_5288:
        /* <DEDUP_REMOVED lines=17> */
.L_x_5287:
        /* <DEDUP_REMOVED lines=18> */
.L_x_5289:
        /* <DEDUP_REMOVED lines=12> */
.L_x_5285:
        /* <DEDUP_REMOVED lines=32> */
.L_x_5292:
        /* <DEDUP_REMOVED lines=17> */
.L_x_5291:
        /* <DEDUP_REMOVED lines=18> */
.L_x_5294:
        /* <DEDUP_REMOVED lines=13> */
.L_x_5290:
        /* <DEDUP_REMOVED lines=23> */
.L_x_5296:
        /* <DEDUP_REMOVED lines=17> */
.L_x_5295:
        /* <DEDUP_REMOVED lines=18> */
.L_x_5297:
        /* <DEDUP_REMOVED lines=12> */
.L_x_5293:
        /* <DEDUP_REMOVED lines=32> */
.L_x_5300:
        /* <DEDUP_REMOVED lines=17> */
.L_x_5299:
        /* <DEDUP_REMOVED lines=18> */
.L_x_5302:
        /* <DEDUP_REMOVED lines=13> */
.L_x_5298:
        /* <DEDUP_REMOVED lines=23> */
.L_x_5304:
        /* <DEDUP_REMOVED lines=17> */
.L_x_5303:
        /* <DEDUP_REMOVED lines=18> */
.L_x_5305:
        /* <DEDUP_REMOVED lines=12> */
.L_x_5301:
        /* <DEDUP_REMOVED lines=23> */
[----:B0-----:R-:W-:Y:S02]  /*5a60*/  MOV R116, R124 ;  /* 0x0000007c00747202 */ /* 0x001fe40000000f00 */
        /* <DEDUP_REMOVED lines=8> */
.L_x_5308:
        /* <DEDUP_REMOVED lines=17> */
.L_x_5307:
        /* <DEDUP_REMOVED lines=15> */
[----:B------:R-:W-:Y:S02]  /*5cf0*/  MOV R118, R126 ;  /* 0x0000007e00767202 */ /* 0x000fe40000000f00 */
[----:B------:R-:W-:Y:S01]  /*5d00*/  MOV R119, R127 ;  /* 0x0000007f00777202 */ /* 0x000fe20000000f00 */
[----:B------:R-:W-:Y:S06]  /*5d10*/  BRA `(.L_x_5309) ;  /* 0x00000004004c7947 */ /* 0x000fec0003800000 */
.L_x_5310:
        /* <DEDUP_REMOVED lines=13> */
.L_x_5306:
        /* <DEDUP_REMOVED lines=23> */
.L_x_5312:
        /* <DEDUP_REMOVED lines=17> */
.L_x_5311:
        /* <DEDUP_REMOVED lines=15> */
[----:B------:R-:W-:Y:S02]  /*6160*/  MOV R118, R126 ;  /* 0x0000007e00767202 */ /* 0x000fe40000000f00 */
[----:B------:R-:W-:Y:S01]  /*6170*/  MOV R119, R127 ;  /* 0x0000007f00777202 */ /* 0x000fe20000000f00 */
[----:B------:R-:W-:Y:S06]  /*6180*/  BRA `(.L_x_5309) ;  /* 0x0000000000307947 */ /* 0x000fec0003800000 */
.L_x_5313:
        /* <DEDUP_REMOVED lines=12> */
.L_x_5309:
[----:B0-----:R-:W0:Y:S02]  /*6250*/  @P1 LDC.64 R4, c[0x0][0x478] ;  /* 0x00011e00ff041b82 */ /* 0x001e240000000a00 */
        /* <DEDUP_REMOVED lines=31> */
.L_x_5316:
        /* <DEDUP_REMOVED lines=17> */
.L_x_5315:
        /* <DEDUP_REMOVED lines=18> */
.L_x_5318:
        /* <DEDUP_REMOVED lines=13> */
.L_x_5314:
        /* <DEDUP_REMOVED lines=23> */
.L_x_5320:
        /* <DEDUP_REMOVED lines=17> */
.L_x_5319:
        /* <DEDUP_REMOVED lines=18> */
.L_x_5321:
        /* <DEDUP_REMOVED lines=12> */
.L_x_5317:
[----:B------:R-:W1:Y:S02]  /*6bb0*/  @P1 LDC.64 R2, c[0x0][0x478] ;  /* 0x00011e00ff021b82 */ /* 0x000e640000000a00 */
[----:B-1----:R-:W-:-:S05]  /*6bc0*/  @P1 IMAD.WIDE.U32 R2, R208, 0x10, R2 ;  /* 0x00000010d0021825 */ /* 0x002fca00078e0002 */
[----:B------:R1:W-:Y:S02]  /*6bd0*/  @P1 STG.E.128 desc[UR10][R2.64], R120 ;  /* 0x0000007802001986 */ /* 0x0003e4000c101d0a */
[----:B-1----:R-:W-:-:S05]  /*6be0*/  IMAD.WIDE.U32 R2, R208, 0x10, R142 ;  /* 0x00000010d0027825 */ /* 0x002fca00078e008e */
[----:B------:R1:W-:Y:S02]  /*6bf0*/  STG.E.128 desc[UR10][R2.64], R124 ;  /* 0x0000007c02007986 */ /* 0x0003e4000c101d0a */
[----:B-1----:R-:W1:Y:S02]  /*6c00*/  @P2 LDC.64 R2, c[0x0][0x470] ;  /* 0x00011c00ff022b82 */ /* 0x002e640000000a00 */
[----:B-1----:R-:W-:-:S05]  /*6c10*/  @P2 IMAD.WIDE.U32 R2, R208, 0x10, R2 ;  /* 0x00000010d0022825 */ /* 0x002fca00078e0002 */
[----:B------:R1:W-:Y:S01]  /*6c20*/  @P2 STG.E.128 desc[UR10][R2.64], R116 ;  /* 0x0000007402002986 */ /* 0x0003e2000c101d0a */
[----:B------:R-:W-:Y:S05]  /*6c30*/  @!P0 BRA `(.L_x_5322) ;  /* 0x00000004001c8947 */ /* 0x000fea0003800000 */
[----:B------:R-:W-:Y:S05]  /*6c40*/  @!P1 BRA `(.L_x_5323) ;  /* 0x00000000009c9947 */ /* 0x000fea0003800000 */
[----:B------:R-:W-:Y:S05]  /*6c50*/  @!P2 BRA `(.L_x_5324) ;  /* 0x000000000054a947 */ /* 0x000fea0003800000 */
        /* <DEDUP_REMOVED lines=21> */
.L_x_5324:
        /* <DEDUP_REMOVED lines=17> */
.L_x_5323:
        /* <DEDUP_REMOVED lines=18> */
.L_x_5326:
        /* <DEDUP_REMOVED lines=13> */
.L_x_5322:
        /* <DEDUP_REMOVED lines=23> */
.L_x_5328:
        /* <DEDUP_REMOVED lines=17> */
.L_x_5327:
        /* <DEDUP_REMOVED lines=18> */
.L_x_5329:
        /* <DEDUP_REMOVED lines=12> */
.L_x_5325:
[----:B-1----:R-:W1:Y:S02]  /*7510*/  @P1 LDC.64 R2, c[0x0][0x478] ;  /* 0x00011e00ff021b82 */ /* 0x002e640000000a00 */
        /* <DEDUP_REMOVED lines=22> */
[----:B-1----:R-:W-:Y:S02]  /*7680*/  MOV R116, R4 ;  /* 0x0000000400747202 */ /* 0x002fe40000000f00 */
        /* <DEDUP_REMOVED lines=8> */
.L_x_5332:
        /* <DEDUP_REMOVED lines=17> */
.L_x_5331:
        /* <DEDUP_REMOVED lines=15> */
[----:B------:R-:W-:Y:S02]  /*7910*/  MOV R118, R6 ;  /* 0x0000000600767202 */ /* 0x000fe40000000f00 */
[----:B------:R-:W-:Y:S01]  /*7920*/  MOV R119, R7 ;  /* 0x0000000700777202 */ /* 0x000fe20000000f00 */
[----:B------:R-:W-:Y:S06]  /*7930*/  BRA `(.L_x_5333) ;  /* 0x00000004004c7947 */ /* 0x000fec0003800000 */
.L_x_5334:
        /* <DEDUP_REMOVED lines=13> */
.L_x_5330:
        /* <DEDUP_REMOVED lines=23> */
.L_x_5336:
        /* <DEDUP_REMOVED lines=17> */
.L_x_5335:
        /* <DEDUP_REMOVED lines=15> */
[----:B------:R-:W-:Y:S02]  /*7d80*/  MOV R118, R6 ;  /* 0x0000000600767202 */ /* 0x000fe40000000f00 */
[----:B------:R-:W-:Y:S01]  /*7d90*/  MOV R119, R7 ;  /* 0x0000000700777202 */ /* 0x000fe20000000f00 */
[----:B------:R-:W-:Y:S06]  /*7da0*/  BRA `(.L_x_5333) ;  /* 0x0000000000307947 */ /* 0x000fec0003800000 */
.L_x_5337:
        /* <DEDUP_REMOVED lines=12> */
.L_x_5333:
[----:B-1----:R-:W0:Y:S02]  /*7e70*/  @P1 LDC.64 R2, c[0x0][0x478] ;  /* 0x00011e00ff021b82 */ /* 0x002e240000000a00 */
        /* <DEDUP_REMOVED lines=12> */
.L_x_5272:
        /* <DEDUP_REMOVED lines=124> */
.L_x_5271:
[----:B------:R-:W-:Y:S05]  /*8700*/  BSYNC B0 ;  /* 0x0000000000007941 */ /* 0x000fea0003800000 */
.L_x_5270:
        /* <DEDUP_REMOVED lines=62> */
[----:B------:R-:W4:Y:S01]  /*8af0*/  LDS R33, [R3+0x3000] ;  /* 0x0030000003217984 */ /* 0x000f220000000800 */
        /* <DEDUP_REMOVED lines=16> */
[----:B---3--:R-:W-:-:S04]  /*8c00*/  FADD.FTZ R19, R19, R82 ;  /* 0x0000005213137221 */ /* 0x008fc80000010000 */
[----:B------:R4:W-:Y:S04]  /*8c10*/  STS.128 [R2], R8 ;  /* 0x0000000802007388 */ /* 0x0009e80000000c00 */
[----:B------:R-:W-:Y:S04]  /*8c20*/  STS.128 [R2+0x200], R28 ;  /* 0x0002001c02007388 */ /* 0x000fe80000000c00 */
[----:B------:R-:W-:Y:S04]  /*8c30*/  STS.128 [R2+0x400], R44 ;  /* 0x0004002c02007388 */ /* 0x000fe80000000c00 */
[----:B------:R-:W-:Y:S04]  /*8c40*/  STS.128 [R2+0x600], R60 ;  /* 0x0006003c02007388 */ /* 0x000fe80000000c00 */
[----:B------:R-:W-:Y:S01]  /*8c50*/  STS.128 [R2+0x800], R76 ;  /* 0x0008004c02007388 */ /* 0x000fe20000000c00 */
[----:B----4-:R-:W-:Y:S01]  /*8c60*/  FADD.FTZ R11, R4, R33 ;  /* 0x00000021040b7221 */ /* 0x010fe20000010000 */
[----:B--2---:R-:W-:Y:S01]  /*8c70*/  FADD.FTZ R4, R17, R48 ;  /* 0x0000003011047221 */ /* 0x004fe20000010000 */
[----:B------:R-:W-:Y:S01]  /*8c80*/  FADD.FTZ R10, R5, R32 ;  /* 0x00000020050a7221 */ /* 0x000fe20000010000 */
[----:B------:R-:W-:Y:S01]  /*8c90*/  STS.128 [R2+0xa00], R92 ;  /* 0x000a005c02007388 */ /* 0x000fe20000000c00 */
[----:B------:R-:W-:Y:S01]  /*8ca0*/  FADD.FTZ R5, R6, R35 ;  /* 0x0000002306057221 */ /* 0x000fe20000010000 */
[----:B------:R-:W-:Y:S01]  /*8cb0*/  FADD.FTZ R8, R7, R34 ;  /* 0x0000002207087221 */ /* 0x000fe20000010000 */
[----:B------:R-:W-:Y:S01]  /*8cc0*/  FADD.FTZ R7, R16, R49 ;  /* 0x0000003110077221 */ /* 0x000fe20000010000 */
[----:B------:R-:W-:Y:S01]  /*8cd0*/  STS.128 [R2+0xc00], R108 ;  /* 0x000c006c02007388 */ /* 0x000fe20000000c00 */
[----:B------:R-:W-:Y:S01]  /*8ce0*/  FADD.FTZ R6, R18, R51 ;  /* 0x0000003312067221 */ /* 0x000fe20000010000 */
[----:B------:R-:W-:-:S02]  /*8cf0*/  FADD.FTZ R9, R19, R50 ;  /* 0x0000003213097221 */ /* 0x000fc40000010000 */
[----:B------:R-:W-:Y:S01]  /*8d00*/  STS.128 [R2+0xe00], R128 ;  /* 0x000e008002007388 */ /* 0x000fe20000000c00 */
[----:B------:R-:W-:Y:S06]  /*8d10*/  BAR.SYNC.DEFER_BLOCKING 0x0 ;  /* 0x0000000000007b1d */ /* 0x000fec0000010000 */
[----:B------:R-:W0:Y:S04]  /*8d20*/  LDS R65, [R3+0x200] ;  /* 0x0002000003417984 */ /* 0x000e280000000800 */
[----:B------:R-:W1:Y:S04]  /*8d30*/  LDS R28, [R3+0x600] ;  /* 0x00060000031c7984 */ /* 0x000e680000000800 */
[----:B------:R-:W2:Y:S04]  /*8d40*/  LDS R30, [R3+0xa00] ;  /* 0x000a0000031e7984 */ /* 0x000ea80000000800 */
[----:B------:R-:W3:Y:S04]  /*8d50*/  LDS R44, [R3+0xe00] ;  /* 0x000e0000032c7984 */ /* 0x000ee80000000800 */
[----:B------:R-:W4:Y:S04]  /*8d60*/  LDS R64, [R3] ;  /* 0x0000000003407984 */ /* 0x000f280000000800 */
        /* <DEDUP_REMOVED lines=164> */
[----:B------:R-:W-:Y:S01]  /*97b0*/  LDS R51, [R3+0x2600] ;  /* 0x0026000003337984 */ /* 0x000fe20000000800 */
[----:B---3--:R-:W-:-:S03]  /*97c0*/  FADD.FTZ R13, R20, R13 ;  /* 0x0000000d140d7221 */ /* 0x008fc60000010000 */
[----:B------:R-:W1:Y:S01]  /*97d0*/  LDS R35, [R3+0x1400] ;  /* 0x0014000003237984 */ /* 0x000e620000000800 */
[----:B----4-:R-:W-:-:S03]  /*97e0*/  FADD.FTZ R22, RZ, R22 ;  /* 0x00000016ff167221 */ /* 0x010fc60000010000 */
[----:B------:R-:W2:Y:S01]  /*97f0*/  LDS R20, [R3+0x800] ;  /* 0x0008000003147984 */ /* 0x000ea20000000800 */
[----:B0-----:R-:W-:-:S03]  /*9800*/  FADD.FTZ R57, R13, R2 ;  /* 0x000000020d397221 */ /* 0x001fc60000010000 */
[----:B------:R-:W0:Y:S01]  /*9810*/  LDS R39, [R3+0x1800] ;  /* 0x0018000003277984 */ /* 0x000e220000000800 */
[C---:B------:R-:W-:Y:S01]  /*9820*/  IADD3.X R13, PT, PT, R19.reuse, UR23, RZ, P0, !PT ;  /* 0x00000017130d7c10 */ /* 0x040fe200087fe4ff */
[----:B------:R-:W-:Y:S02]  /*9830*/  FADD.FTZ R22, R22, R37 ;  /* 0x0000002516167221 */ /* 0x000fe40000010000 */
[----:B------:R-:W3:Y:S01]  /*9840*/  LDS R2, [R3+0x600] ;  /* 0x0006000003027984 */ /* 0x000ee20000000800 */
        /* <DEDUP_REMOVED lines=13> */
[----:B------:R-:W4:Y:S04]  /*9920*/  LDS R24, [R3+0xc00] ;  /* 0x000c000003187984 */ /* 0x000f280000000800 */
[----:B------:R-:W4:Y:S01]  /*9930*/  LDS R71, [R3+0x3800] ;  /* 0x0038000003477984 */ /* 0x000f220000000800 */
[----:B-1----:R-:W-:-:S03]  /*9940*/  FADD.FTZ R0, R0, R35 ;  /* 0x0000002300007221 */ /* 0x002fc60000010000 */
[----:B------:R-:W1:Y:S01]  /*9950*/  LDS R55, [R3+0x2a00] ;  /* 0x002a000003377984 */ /* 0x000e620000000800 */
[----:B------:R-:W-:Y:S01]  /*9960*/  FADD.FTZ R0, R0, R49 ;  /* 0x0000003100007221 */ /* 0x000fe20000010000 */
[----:B--2---:R-:W-:Y:S02]  /*9970*/  FADD.FTZ R20, RZ, R20 ;  /* 0x00000014ff147221 */ /* 0x004fe40000010000 */
[----:B------:R-:W2:Y:S01]  /*9980*/  LDS R43, [R3+0x1c00] ;  /* 0x001c0000032b7984 */ /* 0x000ea20000000800 */
[----:B------:R-:W-:Y:S01]  /*9990*/  FADD.FTZ R61, R0, R61 ;  /* 0x0000003d003d7221 */ /* 0x000fe20000010000 */
[----:B0-----:R-:W-:Y:S02]  /*99a0*/  FADD.FTZ R20, R20, R39 ;  /* 0x0000002714147221 */ /* 0x001fe40000010000 */
[----:B------:R-:W0:Y:S01]  /*99b0*/  LDS R26, [R3+0xe00] ;  /* 0x000e0000031a7984 */ /* 0x000e220000000800 */
[----:B---3--:R-:W-:-:S03]  /*99c0*/  FADD.FTZ R2, RZ, R2 ;  /* 0x00000002ff027221 */ /* 0x008fc60000010000 */
[----:B------:R-:W-:Y:S01]  /*99d0*/  STG.E desc[UR10][R12.64], R45 ;  /* 0x0000002d0c007986 */ /* 0x000fe2000c10190a */
[----:B----4-:R-:W-:-:S03]  /*99e0*/  FADD.FTZ R2, R2, R37 ;  /* 0x0000002502027221 */ /* 0x010fc60000010000 */
[----:B------:R-:W-:Y:S01]  /*99f0*/  STG.E desc[UR10][R14.64], R11 ;  /* 0x0000000b0e007986 */ /* 0x000fe2000c10190a */
[----:B------:R-:W-:Y:S01]  /*9a00*/  FADD.FTZ R2, R2, R51 ;  /* 0x0000003302027221 */ /* 0x000fe20000010000 */
[----:B------:R-:W-:Y:S02]  /*9a10*/  FADD.FTZ R22, RZ, R22 ;  /* 0x00000016ff167221 */ /* 0x000fe40000010000 */
[----:B------:R-:W3:Y:S01]  /*9a20*/  LDS R75, [R3+0x3a00] ;  /* 0x003a0000034b7984 */ /* 0x000ee20000000800 */
        /* <DEDUP_REMOVED lines=10> */
[----:B-1----:R-:W-:-:S03]  /*9ad0*/  FADD.FTZ R22, R22, R55 ;  /* 0x0000003716167221 */ /* 0x002fc60000010000 */
[----:B------:R-:W-:Y:S01]  /*9ae0*/  STG.E desc[UR10][R16.64], R57 ;  /* 0x0000003910007986 */ /* 0x000fe2000c10190a */
[----:B--2---:R-:W-:-:S03]  /*9af0*/  FADD.FTZ R24, R24, R43 ;  /* 0x0000002b18187221 */ /* 0x004fc60000010000 */
[----:B------:R-:W-:Y:S01]  /*9b00*/  STG.E desc[UR10][R18.64], R63 ;  /* 0x0000003f12007986 */ /* 0x000fe2000c10190a */
[----:B0-----:R-:W-:-:S03]  /*9b10*/  FADD.FTZ R26, RZ, R26 ;  /* 0x0000001aff1a7221 */ /* 0x001fc60000010000 */
        /* <DEDUP_REMOVED lines=35> */
.L_x_5273:
        /* <DEDUP_REMOVED lines=8> */
.L_x_5340:
[----:B------:R-:W-:Y:S05]  /*9dd0*/  BSYNC B2 ;  /* 0x0000000000027941 */ /* 0x000fea0003800000 */
.L_x_5339:
        /* <DEDUP_REMOVED lines=8> */
.L_x_5341:
[----:B------:R-:W-:Y:S01]  /*9e60*/  HFMA2 R129, -RZ, RZ, 0, 1.1920928955078125e-07 ;  /* 0x00000002ff817431 */ /* 0x000fe200000001ff */
[----:B------:R-:W-:Y:S01]  /*9e70*/  MOV R139, R124 ;  /* 0x0000007c008b7202 */ /* 0x000fe20000000f00 */
[----:B------:R-:W-:-:S07]  /*9e80*/  FADD.FTZ R125, R125, R140 ;  /* 0x0000008c7d7d7221 */ /* 0x000fce0000010000 */
[----:B------:R-:W-:Y:S05]  /*9e90*/  WARPSYNC.COLLECTIVE R127, `(.L_x_5342) ;  /* 0x000000007f087348 */ /* 0x000fea0003c00000 */
[----:B------:R0:W1:Y:S02]  /*9ea0*/  SHFL.BFLY P3, R140, R139, R129, R128 ;  /* 0x0c0000818b8c7389 */ /* 0x0000640000060080 */
[----:B01----:R-:W-:Y:S05]  /*9eb0*/  ENDCOLLECTIVE ;  /* 0x000000000000791b */ /* 0x003fea0003800000 */
.L_x_5342:
[----:B------:R-:W-:Y:S01]  /*9ec0*/  MOV R139, R125 ;  /* 0x0000007d008b7202 */ /* 0x000fe20000000f00 */
[----:B------:R-:W-:-:S07]  /*9ed0*/  FADD.FTZ R124, R124, R140 ;  /* 0x0000008c7c7c7221 */ /* 0x000fce0000010000 */
[----:B------:R-:W-:Y:S05]  /*9ee0*/  WARPSYNC.COLLECTIVE R127, `(.L_x_5343) ;  /* 0x000000007f087348 */ /* 0x000fea0003c00000 */
[----:B------:R0:W1:Y:S02]  /*9ef0*/  SHFL.BFLY P3, R140, R139, R129, R128 ;  /* 0x0c0000818b8c7389 */ /* 0x0000640000060080 */
[----:B01----:R-:W-:Y:S05]  /*9f00*/  ENDCOLLECTIVE ;  /* 0x000000000000791b */ /* 0x003fea0003800000 */
.L_x_5343:
[----:B------:R-:W-:Y:S01]  /*9f10*/  HFMA2 R129, -RZ, RZ, 0, 2.384185791015625e-07 ;  /* 0x00000004ff817431 */ /* 0x000fe200000001ff */
[----:B------:R-:W-:Y:S01]  /*9f20*/  MOV R139, R124 ;  /* 0x0000007c008b7202 */ /* 0x000fe20000000f00 */
[----:B------:R-:W-:-:S07]  /*9f30*/  FADD.FTZ R125, R125, R140 ;  /* 0x0000008c7d7d7221 */ /* 0x000fce0000010000 */
[----:B------:R-:W-:Y:S05]  /*9f40*/  WARPSYNC.COLLECTIVE R127, `(.L_x_5344) ;  /* 0x000000007f087348 */ /* 0x000fea0003c00000 */
[----:B------:R0:W1:Y:S02]  /*9f50*/  SHFL.BFLY P3, R140, R139, R129, R128 ;  /* 0x0c0000818b8c7389 */ /* 0x0000640000060080 */
[----:B01----:R-:W-:Y:S05]  /*9f60*/  ENDCOLLECTIVE ;  /* 0x000000000000791b */ /* 0x003fea0003800000 */
.L_x_5344:
[----:B------:R-:W-:Y:S01]  /*9f70*/  MOV R139, R125 ;  /* 0x0000007d008b7202 */ /* 0x000fe20000000f00 */
[----:B------:R-:W-:-:S07]  /*9f80*/  FADD.FTZ R124, R124, R140 ;  /* 0x0000008c7c7c7221 */ /* 0x000fce0000010000 */
[----:B------:R-:W-:Y:S05]  /*9f90*/  WARPSYNC.COLLECTIVE R127, `(.L_x_5345) ;  /* 0x000000007f087348 */ /* 0x000fea0003c00000 */
[----:B------:R0:W1:Y:S02]  /*9fa0*/  SHFL.BFLY P3, R140, R139, R129, R128 ;  /* 0x0c0000818b8c7389 */ /* 0x0000640000060080 */
[----:B01----:R-:W-:Y:S05]  /*9fb0*/  ENDCOLLECTIVE ;  /* 0x000000000000791b */ /* 0x003fea0003800000 */
.L_x_5345:
[----:B------:R-:W-:Y:S01]  /*9fc0*/  HFMA2 R129, -RZ, RZ, 0, 4.76837158203125e-07 ;  /* 0x00000008ff817431 */ /* 0x000fe200000001ff */
[----:B------:R-:W-:Y:S01]  /*9fd0*/  MOV R139, R124 ;  /* 0x0000007c008b7202 */ /* 0x000fe20000000f00 */
[----:B------:R-:W-:-:S07]  /*9fe0*/  FADD.FTZ R125, R125, R140 ;  /* 0x0000008c7d7d7221 */ /* 0x000fce0000010000 */
[----:B------:R-:W-:Y:S05]  /*9ff0*/  WARPSYNC.COLLECTIVE R127, `(.L_x_5346) ;  /* 0x000000007f087348 */ /* 0x000fea0003c00000 */
[----:B------:R0:W1:Y:S02]  /*a000*/  SHFL.BFLY P3, R140, R139, R129, R128 ;  /* 0x0c0000818b8c7389 */ /* 0x0000640000060080 */
[----:B01----:R-:W-:Y:S05]  /*a010*/  ENDCOLLECTIVE ;  /* 0x000000000000791b */ /* 0x003fea0003800000 */
.L_x_5346:
[----:B------:R-:W-:Y:S01]  /*a020*/  MOV R139, R125 ;  /* 0x0000007d008b7202 */ /* 0x000fe20000000f00 */
[----:B------:R-:W-:-:S07]  /*a030*/  FADD.FTZ R124, R124, R140 ;  /* 0x0000008c7c7c7221 */ /* 0x000fce0000010000 */
[----:B------:R-:W-:Y:S05]  /*a040*/  WARPSYNC.COLLECTIVE R127, `(.L_x_5347) ;  /* 0x000000007f087348 */ /* 0x000fea0003c00000 */
[----:B------:R0:W1:Y:S02]  /*a050*/  SHFL.BFLY P3, R140, R139, R129, R128 ;  /* 0x0c0000818b8c7389 */ /* 0x0000640000060080 */
[----:B01----:R-:W-:Y:S05]  /*a060*/  ENDCOLLECTIVE ;  /* 0x000000000000791b */ /* 0x003fea0003800000 */
.L_x_5347:
[----:B------:R-:W-:Y:S01]  /*a070*/  HFMA2 R129, -RZ, RZ, 0, 9.5367431640625e-07 ;  /* 0x00000010ff817431 */ /* 0x000fe200000001ff */
[----:B------:R-:W-:Y:S01]  /*a080*/  MOV R139, R124 ;  /* 0x0000007c008b7202 */ /* 0x000fe20000000f00 */
[----:B------:R-:W-:-:S07]  /*a090*/  FADD.FTZ R125, R125, R140 ;  /* 0x0000008c7d7d7221 */ /* 0x000fce0000010000 */
[----:B------:R-:W-:Y:S05]  /*a0a0*/  WARPSYNC.COLLECTIVE R127, `(.L_x_5348) ;  /* 0x000000007f087348 */ /* 0x000fea0003c00000 */
[----:B------:R0:W1:Y:S02]  /*a0b0*/  SHFL.BFLY P3, R140, R139, R129, R128 ;  /* 0x0c0000818b8c7389 */ /* 0x0000640000060080 */
[----:B01----:R-:W-:Y:S05]  /*a0c0*/  ENDCOLLECTIVE ;  /* 0x000000000000791b */ /* 0x003fea0003800000 */
.L_x_5348:
[----:B------:R-:W-:Y:S02]  /*a0d0*/  MOV R139, R125 ;  /* 0x0000007d008b7202 */ /* 0x000fe40000000f00 */
[----:B------:R-:W-:-:S07]  /*a0e0*/  MOV R126, R140 ;  /* 0x0000008c007e7202 */ /* 0x000fce0000000f00 */
[----:B------:R-:W-:Y:S05]  /*a0f0*/  WARPSYNC.COLLECTIVE R127, `(.L_x_5349) ;  /* 0x000000007f087348 */ /* 0x000fea0003c00000 */
[----:B------:R0:W1:Y:S02]  /*a100*/  SHFL.BFLY P3, R140, R139, R129, R128 ;  /* 0x0c0000818b8c7389 */ /* 0x0000640000060080 */
[----:B01----:R-:W-:Y:S05]  /*a110*/  ENDCOLLECTIVE ;  /* 0x000000000000791b */ /* 0x003fea0003800000 */
.L_x_5349:
[----:B------:R-:W-:Y:S01]  /*a120*/  MOV R127, R140 ;  /* 0x0000008c007f7202 */ /* 0x000fe20000000f00 */
[----:B------:R-:W-:Y:S06]  /*a130*/  BRA `(.L_x_5350) ;  /* 0xffffff9000447947 */ /* 0x000fec000383ffff */
.L_x_5351:
        /* <DEDUP_REMOVED lines=12> */
.L_x_6119:


//--------------------- .text._ZN10layer_norm31ln_parallel_residual_bwd_kernelINS_13Kernel_traitsIfffffjLj1024ELj1ELj4ELj1ELj16ENS_18Kernel_traits_baseILj1024EfffffjLj128EEEEELb0ELb1ELb0EEEvNS_9BwdParamsE --------------------------
	.section	.text._ZN10layer_norm31ln_parallel_residual_bwd_kernelINS_13Kernel_traitsIfffffjLj1024ELj1ELj4ELj1ELj16ENS_18Kernel_traits_baseILj1024EfffffjLj128EEEEELb0ELb1ELb0EEEvNS_9BwdParamsE,"ax",@progbits
	.align	128
        .global         _ZN10layer_norm31ln_parallel_residual_bwd_kernelINS_13Kernel_traitsIfffffjLj1024ELj1ELj4ELj1ELj16ENS_18Kernel_traits_baseILj1024EfffffjLj128EEEEELb0ELb1ELb0EEEvNS_9BwdParamsE
        .type           _ZN10layer_norm31ln_parallel_residual_bwd_kernelINS_13Kernel_traitsIfffffjLj1024ELj1ELj4ELj1ELj16ENS_18Kernel_traits_baseILj1024EfffffjLj128EEEEELb0ELb1ELb0EEEvNS_9BwdParamsE,@function
        .size           _ZN10layer_norm31ln_parallel_residual_bwd_kernelINS_13Kernel_traitsIfffffjLj1024ELj1ELj4ELj1ELj16ENS_18Kernel_traits_baseILj1024EfffffjLj128EEEEELb0ELb1ELb0EEEvNS_9BwdParamsE,(.L_x_6120 - _ZN10layer_norm31ln_parallel_residual_bwd_kernelINS_13Kernel_traitsIfffffjLj1024ELj1ELj4ELj1ELj16ENS_18Kernel_traits_baseILj1024EfffffjLj128EEEEELb0ELb1ELb0EEEvNS_9BwdParamsE)
        .other          _ZN10layer_norm31ln_parallel_residual_bwd_kernelINS_13Kernel_traitsIfffffjLj1024ELj1ELj4ELj1ELj16ENS_18Kernel_traits_baseILj1024EfffffjLj128EEEEELb0ELb1ELb0EEEvNS_9BwdParamsE,@"STO_CUDA_ENTRY STV_DEFAULT"
_ZN10layer_norm31ln_parallel_residual_bwd_kernelINS_13Kernel_traitsIfffffjLj1024ELj1ELj4ELj1ELj16ENS_18Kernel_traits_baseILj1024EfffffjLj128EEEEELb0ELb1ELb0EEEvNS_9BwdParamsE:
.text._ZN10layer_norm31ln_parallel_residual_bwd_kernelINS_13Kernel_traitsIfffffjLj1024ELj1ELj4ELj1ELj16ENS_18Kernel_traits_baseILj1024EfffffjLj128EEEEELb0ELb1ELb0EEEvNS_9BwdParamsE:
        /* <DEDUP_REMOVED lines=31> */
[----:B------:R-:W5:Y:S01]  /*01f0*/  @P6 LDG.E.128 R36, desc[UR10][R2.64] ;  /* 0x0000000a02246981 */ /* 0x000f62000c1e1d00 */
[----:B------:R-:W-:Y:S01]  /*0200*/  ISETP.GE.U32.AND P6, PT, R6, 0x100, PT ;  /* 0x000001000600780c */ /* 0x000fe20003fc6070 */
[----:B------:R-:W2:Y:S01]  /*0210*/  @P2 LDC.64 R14, c[0x0][0x3d0] ;  /* 0x0000f400ff0e2b82 */ /* 0x000ea20000000a00 */
[C---:B---3--:R-:W-:Y:S01]  /*0220*/  @P5 IMAD.WIDE.U32 R8, R5.reuse, 0x10, R8 ;  /* 0x0000001005085825 */ /* 0x048fe200078e0008 */
[----:B------:R-:W-:-:S04]  /*0230*/  @P5 IADD3 R5, PT, PT, R5, 0x20, RZ ;  /* 0x0000002005055810 */ /* 0x000fc80007ffe0ff */
[----:B------:R3:W5:Y:S02]  /*0240*/  @P5 LDG.E.128 R40, desc[UR10][R8.64] ;  /* 0x0000000a08285981 */ /* 0x000764000c1e1d00 */
[----:B------:R-:W0:Y:S01]  /*0250*/  @P1 LDC.64 R16, c[0x0][0x3d0] ;  /* 0x0000f400ff101b82 */ /* 0x000e220000000a00 */
[C---:B----4-:R-:W-:Y:S01]  /*0260*/  @P4 IMAD.WIDE.U32 R10, R5.reuse, 0x10, R10 ;  /* 0x00000010050a4825 */ /* 0x050fe200078e000a */
[----:B------:R-:W-:-:S04]  /*0270*/  @P4 IADD3 R5, PT, PT, R5, 0x20, RZ ;  /* 0x0000002005054810 */ /* 0x000fc80007ffe0ff */
[----:B------:R4:W5:Y:S02]  /*0280*/  @P4 LDG.E.128 R44, desc[UR10][R10.64] ;  /* 0x0000000a0a2c4981 */ /* 0x000964000c1e1d00 */
[----:B------:R-:W3:Y:S01]  /*0290*/  @P0 LDC.64 R18, c[0x0][0x3d0] ;  /* 0x0000f400ff120b82 */ /* 0x000ee20000000a00 */
[C---:B-1----:R-:W-:Y:S01]  /*02a0*/  @P3 IMAD.WIDE.U32 R12, R5.reuse, 0x10, R12 ;  /* 0x00000010050c3825 */ /* 0x042fe200078e000c */
[----:B------:R-:W-:-:S04]  /*02b0*/  @P3 IADD3 R5, PT, PT, R5, 0x20, RZ ;  /* 0x0000002005053810 */ /* 0x000fc80007ffe0ff */
[----:B------:R4:W5:Y:S02]  /*02c0*/  @P3 LDG.E.128 R48, desc[UR10][R12.64] ;  /* 0x0000000a0c303981 */ /* 0x000964000c1e1d00 */
[----:B------:R-:W1:Y:S01]  /*02d0*/  @P6 LDC.64 R20, c[0x0][0x3d0] ;  /* 0x0000f400ff146b82 */ /* 0x000e620000000a00 */
[C---:B--2---:R-:W-:Y:S01]  /*02e0*/  @P2 IMAD.WIDE.U32 R14, R5.reuse, 0x10, R14 ;  /* 0x00000010050e2825 */ /* 0x044fe200078e000e */
[----:B------:R-:W-:-:S04]  /*02f0*/  @P2 IADD3 R5, PT, PT, R5, 0x20, RZ ;  /* 0x0000002005052810 */ /* 0x000fc80007ffe0ff */
[----:B------:R4:W5:Y:S01]  /*0300*/  @P2 LDG.E.128 R52, desc[UR10][R14.64] ;  /* 0x0000000a0e342981 */ /* 0x000962000c1e1d00 */
[C---:B0-----:R-:W-:Y:S01]  /*0310*/  @P1 IMAD.WIDE.U32 R16, R5.reuse, 0x10, R16 ;  /* 0x0000001005101825 */ /* 0x041fe200078e0010 */
[----:B------:R-:W-:-:S04]  /*0320*/  @P1 IADD3 R5, PT, PT, R5, 0x20, RZ ;  /* 0x0000002005051810 */ /* 0x000fc80007ffe0ff */
[----:B------:R4:W5:Y:S01]  /*0330*/  @P1 LDG.E.128 R56, desc[UR10][R16.64] ;  /* 0x0000000a10381981 */ /* 0x000962000c1e1d00 */
[C---:B---3--:R-:W-:Y:S01]  /*0340*/  @P0 IMAD.WIDE.U32 R18, R5.reuse, 0x10, R18 ;  /* 0x0000001005120825 */ /* 0x048fe200078e0012 */
[----:B------:R-:W-:Y:S01]  /*0350*/  @P0 IADD3 R5, PT, PT, R5, 0x20, RZ ;  /* 0x0000002005050810 */ /* 0x000fe20007ffe0ff */
[----:B------:R-:W0:Y:S01]  /*0360*/  S2UR UR4, SR_CTAID.X ;  /* 0x00000000000479c3 */ /* 0x000e220000002500 */
[----:B------:R-:W-:Y:S02]  /*0370*/  SHF.R.U32.HI R9, RZ, 0x5, R0 ;  /* 0x00000005ff097819 */ /* 0x000fe40000011600 */
[----:B------:R4:W5:Y:S01]  /*0380*/  @P0 LDG.E.128 R60, desc[UR10][R18.64] ;  /* 0x0000000a123c0981 */ /* 0x000962000c1e1d00 */
[----:B-1----:R-:W-:-:S05]  /*0390*/  @P6 IMAD.WIDE.U32 R2, R5, 0x10, R20 ;  /* 0x0000001005026825 */ /* 0x002fca00078e0014 */
[----:B------:R4:W5:Y:S01]  /*03a0*/  @P6 LDG.E.128 R64, desc[UR10][R2.64] ;  /* 0x0000000a02406981 */ /* 0x000962000c1e1d00 */
        /* <DEDUP_REMOVED lines=36> */
[----:B----4-:R-:W-:Y:S06]  /*05f0*/  @P0 BRA `(.L_x_5353) ;  /* 0x0000008400940947 */ /* 0x010fec0003800000 */
        /* <DEDUP_REMOVED lines=33> */
[----:B------:R-:W-:Y:S02]  /*0810*/  CS2R R120, SRZ ;  /* 0x0000000000787805 */ /* 0x000fe4000001ff00 */
[----:B------:R-:W-:-:S02]  /*0820*/  CS2R R122, SRZ ;  /* 0x00000000007a7805 */ /* 0x000fc4000001ff00 */
[----:B------:R-:W-:Y:S02]  /*0830*/  P2R R8, PR, RZ, 0x1 ;  /* 0x00000001ff087803 */ /* 0x000fe40000000000 */
[----:B------:R-:W-:Y:S02]  /*0840*/  CS2R R124, SRZ ;  /* 0x00000000007c7805 */ /* 0x000fe4000001ff00 */
[----:B------:R-:W-:Y:S01]  /*0850*/  CS2R R126, SRZ ;  /* 0x00000000007e7805 */ /* 0x000fe2000001ff00 */
[----:B0-----:R-:W-:-:S06]  /*0860*/  UISETP.NE.AND UP1, UPT, UR4, URZ, UPT ;  /* 0x000000ff0400728c */ /* 0x001fcc000bf25270 */
[----:B------:R-:W-:-:S04]  /*0870*/  PLOP3.LUT P1, PT, PT, PT, UP1, 0x80, 0x8 ;  /* 0x000000000008781c */ /* 0x000fc80003f2f018 */
[----:B------:R-:W-:-:S09]  /*0880*/  P2R R172, PR, RZ, 0x2 ;  /* 0x00000002ffac7803 */ /* 0x000fd20000000000 */
.L_x_5466:
[----:B01-34-:R-:W0:Y:S01]  /*0890*/  LDC.64 R168, c[0x0][0x3c0] ;  /* 0x0000f000ffa87b82 */ /* 0x01be220000000a00 */
        /* <DEDUP_REMOVED lines=17> */
[C---:B------:R-:W-:Y:S01]  /*09b0*/  ISETP.GE.U32.AND P1, PT, R6.reuse, 0x60, PT ;  /* 0x000000600600780c */ /* 0x040fe20003f26070 */
[----:B------:R-:W-:Y:S01]  /*09c0*/  HFMA2 R217, -RZ, RZ, 0, 0 ;  /* 0x00000000ffd97431 */ /* 0x000fe200000001ff */
[C---:B------:R-:W-:Y:S02]  /*09d0*/  ISETP.GE.U32.AND P0, PT, R6.reuse, 0x80, PT ;  /* 0x000000800600780c */ /* 0x040fe40003f06070 */
[C---:B------:R-:W-:Y:S02]  /*09e0*/  ISETP.GE.U32.AND P5, PT, R6.reuse, 0x40, PT ;  /* 0x000000400600780c */ /* 0x040fe40003fa6070 */
[C---:B------:R-:W-:Y:S02]  /*09f0*/  ISETP.GE.U32.AND P3, PT, R6.reuse, 0xa0, PT ;  /* 0x000000a00600780c */ /* 0x040fe40003f66070 */
[----:B------:R-:W-:-:S02]  /*0a00*/  ISETP.GE.U32.AND P2, PT, R6, 0xc0, PT ;  /* 0x000000c00600780c */ /* 0x000fc40003f46070 */
[----:B------:R-:W-:Y:S02]  /*0a10*/  P2R R213, PR, RZ, 0x2 ;  /* 0x00000002ffd57803 */ /* 0x000fe40000000000 */
[----:B------:R-:W-:Y:S02]  /*0a20*/  P2R R211, PR, RZ, 0x1 ;  /* 0x00000001ffd37803 */ /* 0x000fe40000000000 */
[----:B------:R-:W-:Y:S02]  /*0a30*/  MOV R222, RZ ;  /* 0x000000ff00de7202 */ /* 0x000fe40000000f00 */
        /* <DEDUP_REMOVED lines=8> */
[----:B------:R-:W-:Y:S01]  /*0ac0*/  IADD3 R219, PT, PT, R10, 0x20, RZ ;  /* 0x000000200adb7810 */ /* 0x000fe20007ffe0ff */
[C---:B--2---:R-:W-:Y:S01]  /*0ad0*/  FADD.FTZ R176, -R215.reuse, R168 ;  /* 0x000000a8d7b07221 */ /* 0x044fe20000010100 */
[C---:B------:R-:W-:Y:S01]  /*0ae0*/  FADD.FTZ R182, -R215.reuse, R169 ;  /* 0x000000a9d7b67221 */ /* 0x040fe20000010100 */
[C---:B------:R-:W-:Y:S01]  /*0af0*/  FADD.FTZ R170, -R215.reuse, R170 ;  /* 0x000000aad7aa7221 */ /* 0x040fe20000010100 */
[----:B------:R-:W-:Y:S01]  /*0b00*/  FADD.FTZ R218, -R215, R171 ;  /* 0x000000abd7da7221 */ /* 0x000fe20000010100 */
[C---:B-----5:R-:W-:Y:S01]  /*0b10*/  FMUL.FTZ R3, R11.reuse, R176 ;  /* 0x000000b00b037220 */ /* 0x060fe20000410000 */
[C---:B------:R-:W-:Y:S01]  /*0b20*/  FMUL.FTZ R176, R11.reuse, R182 ;  /* 0x000000b60bb07220 */ /* 0x040fe20000410000 */
[C---:B------:R-:W-:Y:S01]  /*0b30*/  FMUL.FTZ R197, R11.reuse, R170 ;  /* 0x000000aa0bc57220 */ /* 0x040fe20000410000 */
[----:B------:R-:W-:Y:S01]  /*0b40*/  FMUL.FTZ R218, R11, R218 ;  /* 0x000000da0bda7220 */ /* 0x000fe20000410000 */
[----:B---3--:R-:W-:Y:S01]  /*0b50*/  FMUL.FTZ R182, R36, R172 ;  /* 0x000000ac24b67220 */ /* 0x008fe20000410000 */
[----:B------:R-:W-:Y:S01]  /*0b60*/  FMUL.FTZ R199, R37, R173 ;  /* 0x000000ad25c77220 */ /* 0x000fe20000410000 */
[----:B------:R-:W-:Y:S01]  /*0b70*/  FMUL.FTZ R220, R38, R174 ;  /* 0x000000ae26dc7220 */ /* 0x000fe20000410000 */
[----:B------:R-:W-:Y:S01]  /*0b80*/  FMUL.FTZ R209, R39, R175 ;  /* 0x000000af27d17220 */ /* 0x000fe20000410000 */
[----:B------:R-:W-:Y:S01]  /*0b90*/  FADD.FTZ R168, RZ, R182 ;  /* 0x000000b6ffa87221 */ /* 0x000fe20000010000 */
[----:B------:R-:W-:Y:S01]  /*0ba0*/  FFMA.FTZ R169, R3, R182, RZ ;  /* 0x000000b603a97223 */ /* 0x000fe200000100ff */
        /* <DEDUP_REMOVED lines=14> */
.L_x_5357:
[----:B------:R-:W-:Y:S05]  /*0c90*/  BSYNC.RECONVERGENT B2 ;  /* 0x0000000000027941 */ /* 0x000fea0003800200 */
.L_x_5356:
        /* <DEDUP_REMOVED lines=36> */
[----:B------:R-:W-:-:S07]  /*0ee0*/  FFMA.FTZ R222, R214, R207, R169 ;  /* 0x000000cfd6de7223 */ /* 0x000fce00000100a9 */
.L_x_5359:
[----:B------:R-:W-:Y:S05]  /*0ef0*/  BSYNC.RECONVERGENT B2 ;  /* 0x0000000000027941 */ /* 0x000fea0003800200 */
.L_x_5358:
        /* <DEDUP_REMOVED lines=37> */
.L_x_5361:
[----:B------:R-:W-:Y:S05]  /*1150*/  BSYNC.RECONVERGENT B2 ;  /* 0x0000000000027941 */ /* 0x000fea0003800200 */
.L_x_5360:
        /* <DEDUP_REMOVED lines=37> */
.L_x_5363:
[----:B------:R-:W-:Y:S05]  /*13b0*/  BSYNC.RECONVERGENT B2 ;  /* 0x0000000000027941 */ /* 0x000fea0003800200 */
.L_x_5362:
        /* <DEDUP_REMOVED lines=37> */
.L_x_5365:
[----:B------:R-:W-:Y:S05]  /*1610*/  BSYNC.RECONVERGENT B2 ;  /* 0x0000000000027941 */ /* 0x000fea0003800200 */
.L_x_5364:
        /* <DEDUP_REMOVED lines=37> */
.L_x_5367:
[----:B------:R-:W-:Y:S05]  /*1870*/  BSYNC.RECONVERGENT B2 ;  /* 0x0000000000027941 */ /* 0x000fea0003800200 */
.L_x_5366:
        /* <DEDUP_REMOVED lines=38> */
.L_x_5369:
[----:B------:R-:W-:Y:S05]  /*1ae0*/  BSYNC.RECONVERGENT B2 ;  /* 0x0000000000027941 */ /* 0x000fea0003800200 */
.L_x_5368:
        /* <DEDUP_REMOVED lines=37> */
.L_x_5355:
        /* <DEDUP_REMOVED lines=23> */
[C---:B---3--:R-:W-:Y:S01]  /*1eb0*/  FADD.FTZ R176, -R215.reuse, R168 ;  /* 0x000000a8d7b07221 */ /* 0x048fe20000010100 */
[C---:B------:R-:W-:Y:S01]  /*1ec0*/  FADD.FTZ R182, -R215.reuse, R169 ;  /* 0x000000a9d7b67221 */ /* 0x040fe20000010100 */
[C---:B------:R-:W-:Y:S01]  /*1ed0*/  FADD.FTZ R170, -R215.reuse, R170 ;  /* 0x000000aad7aa7221 */ /* 0x040fe20000010100 */
[----:B------:R-:W-:Y:S01]  /*1ee0*/  FADD.FTZ R218, -R215, R171 ;  /* 0x000000abd7da7221 */ /* 0x000fe20000010100 */
[C---:B-----5:R-:W-:Y:S01]  /*1ef0*/  FMUL.FTZ R3, R11.reuse, R176 ;  /* 0x000000b00b037220 */ /* 0x060fe20000410000 */
[C---:B------:R-:W-:Y:S01]  /*1f00*/  FMUL.FTZ R176, R11.reuse, R182 ;  /* 0x000000b60bb07220 */ /* 0x040fe20000410000 */
[C---:B------:R-:W-:Y:S01]  /*1f10*/  FMUL.FTZ R197, R11.reuse, R170 ;  /* 0x000000aa0bc57220 */ /* 0x040fe20000410000 */
[----:B------:R-:W-:Y:S01]  /*1f20*/  FMUL.FTZ R218, R11, R218 ;  /* 0x000000da0bda7220 */ /* 0x000fe20000410000 */
[----:B----4-:R-:W-:Y:S01]  /*1f30*/  FMUL.FTZ R182, R36, R172 ;  /* 0x000000ac24b67220 */ /* 0x010fe20000410000 */
        /* <DEDUP_REMOVED lines=19> */
.L_x_5372:
[----:B------:R-:W-:Y:S05]  /*2070*/  BSYNC.RECONVERGENT B2 ;  /* 0x0000000000027941 */ /* 0x000fea0003800200 */
.L_x_5371:
        /* <DEDUP_REMOVED lines=40> */
.L_x_5374:
[----:B------:R-:W-:Y:S05]  /*2300*/  BSYNC.RECONVERGENT B2 ;  /* 0x0000000000027941 */ /* 0x000fea0003800200 */
.L_x_5373:
        /* <DEDUP_REMOVED lines=40> */
.L_x_5376:
[----:B------:R-:W-:Y:S05]  /*2590*/  BSYNC.RECONVERGENT B2 ;  /* 0x0000000000027941 */ /* 0x000fea0003800200 */
.L_x_5375:
        /* <DEDUP_REMOVED lines=40> */
.L_x_5378:
[----:B------:R-:W-:Y:S05]  /*2820*/  BSYNC.RECONVERGENT B2 ;  /* 0x0000000000027941 */ /* 0x000fea0003800200 */
.L_x_5377:
        /* <DEDUP_REMOVED lines=40> */
.L_x_5380:
[----:B------:R-:W-:Y:S05]  /*2ab0*/  BSYNC.RECONVERGENT B2 ;  /* 0x0000000000027941 */ /* 0x000fea0003800200 */
.L_x_5379:
        /* <DEDUP_REMOVED lines=40> */
.L_x_5382:
[----:B------:R-:W-:Y:S05]  /*2d40*/  BSYNC.RECONVERGENT B2 ;  /* 0x0000000000027941 */ /* 0x000fea0003800200 */
.L_x_5381:
        /* <DEDUP_REMOVED lines=41> */
.L_x_5384:
[----:B------:R-:W-:Y:S05]  /*2fe0*/  BSYNC.RECONVERGENT B2 ;  /* 0x0000000000027941 */ /* 0x000fea0003800200 */
.L_x_5383:
[----:B------:R-:W-:-:S13]  /*2ff0*/  ISETP.GE.U32.AND P0, PT, R6, 0x100, PT ;  /* 0x000001000600780c */ /* 0x000fda0003f06070 */
        /* <DEDUP_REMOVED lines=38> */
.L_x_5370:
[----:B------:R-:W-:Y:S05]  /*3260*/  BSYNC.RECONVERGENT B0 ;  /* 0x0000000000007941 */ /* 0x000fea0003800200 */
.L_x_5354:
        /* <DEDUP_REMOVED lines=23> */
.L_x_5478:
        /* <DEDUP_REMOVED lines=32> */
[----:B------:R-:W-:Y:S01]  /*35e0*/  FMUL.FTZ R171, R11, R224 ;  /* 0x000000e00bab7220 */ /* 0x000fe20000410000 */
[----:B------:R-:W-:Y:S06]  /*35f0*/  BRA `(.L_x_5391) ;  /* 0x0000000800207947 */ /* 0x000fec0003800000 */
.L_x_5390:
        /* <DEDUP_REMOVED lines=17> */
.L_x_5389:
        /* <DEDUP_REMOVED lines=20> */
.L_x_5392:
        /* <DEDUP_REMOVED lines=21> */
.L_x_5388:
        /* <DEDUP_REMOVED lines=21> */
.L_x_5394:
        /* <DEDUP_REMOVED lines=17> */
.L_x_5393:
        /* <DEDUP_REMOVED lines=20> */
.L_x_5395:
        /* <DEDUP_REMOVED lines=20> */
.L_x_5391:
        /* <DEDUP_REMOVED lines=14> */
.L_x_5387:
[----:B------:R-:W-:Y:S05]  /*3f60*/  BSYNC.RECONVERGENT B0 ;  /* 0x0000000000007941 */ /* 0x000fea0003800200 */
.L_x_5386:
        /* <DEDUP_REMOVED lines=34> */
.L_x_5400:
        /* <DEDUP_REMOVED lines=17> */
.L_x_5399:
        /* <DEDUP_REMOVED lines=21> */
.L_x_5402:
        /* <DEDUP_REMOVED lines=13> */
.L_x_5398:
        /* <DEDUP_REMOVED lines=29> */
.L_x_5404:
        /* <DEDUP_REMOVED lines=17> */
.L_x_5403:
        /* <DEDUP_REMOVED lines=21> */
.L_x_5405:
        /* <DEDUP_REMOVED lines=12> */
.L_x_5401:
        /* <DEDUP_REMOVED lines=10> */
.L_x_5397:
[----:B------:R-:W-:Y:S05]  /*4a50*/  BSYNC.RECONVERGENT B0 ;  /* 0x0000000000007941 */ /* 0x000fea0003800200 */
.L_x_5396:
        /* <DEDUP_REMOVED lines=35> */
.L_x_5410:
        /* <DEDUP_REMOVED lines=17> */
.L_x_5409:
        /* <DEDUP_REMOVED lines=21> */
.L_x_5412:
        /* <DEDUP_REMOVED lines=13> */
.L_x_5408:
        /* <DEDUP_REMOVED lines=29> */
.L_x_5414:
        /* <DEDUP_REMOVED lines=17> */
.L_x_5413:
        /* <DEDUP_REMOVED lines=21> */
.L_x_5415:
        /* <DEDUP_REMOVED lines=12> */
.L_x_5411:
        /* <DEDUP_REMOVED lines=10> */
.L_x_5407:
[----:B------:R-:W-:Y:S05]  /*5550*/  BSYNC.RECONVERGENT B0 ;  /* 0x0000000000007941 */ /* 0x000fea0003800200 */
.L_x_5406:
        /* <DEDUP_REMOVED lines=35> */
.L_x_5420:
        /* <DEDUP_REMOVED lines=17> */
.L_x_5419:
        /* <DEDUP_REMOVED lines=21> */
.L_x_5422:
        /* <DEDUP_REMOVED lines=13> */
.L_x_5418:
        /* <DEDUP_REMOVED lines=29> */
.L_x_5424:
        /* <DEDUP_REMOVED lines=17> */
.L_x_5423:
        /* <DEDUP_REMOVED lines=21> */
.L_x_5425:
        /* <DEDUP_REMOVED lines=12> */
.L_x_5421:
        /* <DEDUP_REMOVED lines=10> */
.L_x_5417:
[----:B------:R-:W-:Y:S05]  /*6050*/  BSYNC.RECONVERGENT B0 ;  /* 0x0000000000007941 */ /* 0x000fea0003800200 */
.L_x_5416:
        /* <DEDUP_REMOVED lines=34> */
.L_x_5430:
        /* <DEDUP_REMOVED lines=17> */
.L_x_5429:
        /* <DEDUP_REMOVED lines=21> */
.L_x_5432:
        /* <DEDUP_REMOVED lines=13> */
.L_x_5428:
        /* <DEDUP_REMOVED lines=29> */
.L_x_5434:
        /* <DEDUP_REMOVED lines=17> */
.L_x_5433:
        /* <DEDUP_REMOVED lines=21> */
.L_x_5435:
        /* <DEDUP_REMOVED lines=12> */
.L_x_5431:
        /* <DEDUP_REMOVED lines=10> */
.L_x_5427:
[----:B------:R-:W-:Y:S05]  /*6b40*/  BSYNC.RECONVERGENT B0 ;  /* 0x0000000000007941 */ /* 0x000fea0003800200 */
.L_x_5426:
        /* <DEDUP_REMOVED lines=34> */
.L_x_5440:
        /* <DEDUP_REMOVED lines=17> */
.L_x_5439:
        /* <DEDUP_REMOVED lines=21> */
.L_x_5442:
        /* <DEDUP_REMOVED lines=13> */
.L_x_5438:
        /* <DEDUP_REMOVED lines=29> */
.L_x_5444:
        /* <DEDUP_REMOVED lines=17> */
.L_x_5443:
        /* <DEDUP_REMOVED lines=21> */
.L_x_5445:
        /* <DEDUP_REMOVED lines=12> */
.L_x_5441:
        /* <DEDUP_REMOVED lines=10> */
.L_x_5437:
[----:B------:R-:W-:Y:S05]  /*7630*/  BSYNC.RECONVERGENT B0 ;  /* 0x0000000000007941 */ /* 0x000fea0003800200 */
.L_x_5436:
        /* <DEDUP_REMOVED lines=34> */
.L_x_5450:
        /* <DEDUP_REMOVED lines=17> */
.L_x_5449:
        /* <DEDUP_REMOVED lines=21> */
.L_x_5452:
        /* <DEDUP_REMOVED lines=13> */
.L_x_5448:
        /* <DEDUP_REMOVED lines=29> */
.L_x_5454:
        /* <DEDUP_REMOVED lines=17> */
.L_x_5453:
        /* <DEDUP_REMOVED lines=21> */
.L_x_5455:
        /* <DEDUP_REMOVED lines=12> */
.L_x_5451:
        /* <DEDUP_REMOVED lines=10> */
.L_x_5447:
[----:B------:R-:W-:Y:S05]  /*8120*/  BSYNC.RECONVERGENT B0 ;  /* 0x0000000000007941 */ /* 0x000fea0003800200 */
.L_x_5446:
        /* <DEDUP_REMOVED lines=34> */
.L_x_5460:
        /* <DEDUP_REMOVED lines=17> */
.L_x_5459:
        /* <DEDUP_REMOVED lines=21> */
.L_x_5462:
        /* <DEDUP_REMOVED lines=13> */
.L_x_5458:
        /* <DEDUP_REMOVED lines=29> */
.L_x_5464:
        /* <DEDUP_REMOVED lines=17> */
.L_x_5463:
        /* <DEDUP_REMOVED lines=21> */
.L_x_5465:
        /* <DEDUP_REMOVED lines=12> */
.L_x_5461:
        /* <DEDUP_REMOVED lines=9> */
.L_x_5457:
[----:B------:R-:W-:Y:S05]  /*8c00*/  BSYNC.RECONVERGENT B0 ;  /* 0x0000000000007941 */ /* 0x000fea0003800200 */
.L_x_5456:
[----:B-----5:R-:W2:Y:S02]  /*8c10*/  LDC.64 R10, c[0x0][0x380] ;  /* 0x0000e000ff0a7b82 */ /* 0x020ea40000000a00 */
[----:B--2---:R-:W-:-:S04]  /*8c20*/  LEA R9, R10, R9, 0x2 ;  /* 0x000000090a097211 */ /* 0x004fc800078e10ff */
[----:B------:R-:W-:-:S13]  /*8c30*/  ISETP.GE.AND P0, PT, R9, R11, PT ;  /* 0x0000000b0900720c */ /* 0x000fda0003f06270 */
[----:B------:R-:W-:Y:S05]  /*8c40*/  @!P0 BRA `(.L_x_5466) ;  /* 0xffffff7c00108947 */ /* 0x000fea000383ffff */
.L_x_5353:
[----:B------:R-:W-:Y:S05]  /*8c50*/  BSYNC B1 ;  /* 0x0000000000017941 */ /* 0x000fea0003800000 */
.L_x_5352:
[----:B-----5:R-:W2:Y:S01]  /*8c60*/  S2R R44, SR_TID.X ;  /* 0x00000000002c7919 */ /* 0x020ea20000002100 */
[----:B------:R-:W-:Y:S01]  /*8c70*/  MOV R5, 0x400 ;  /* 0x0000040000057802 */ /* 0x000fe20000000f00 */
[----:B------:R-:W-:Y:S05]  /*8c80*/  WARPSYNC.ALL ;  /* 0x0000000000007948 */ /* 0x000fea0003800000 */
[----:B------:R-:W0:Y:S01]  /*8c90*/  S2R R6, SR_CgaCtaId ;  /* 0x0000000000067919 */ /* 0x000e220000008800 */
[----:B------:R-:W1:Y:S01]  /*8ca0*/  S2UR UR4, SR_CTAID.X ;  /* 0x00000000000479c3 */ /* 0x000e620000002500 */
[----:B------:R-:W3:Y:S01]  /*8cb0*/  LDCU.128 UR16, c[0x0][0x440] ;  /* 0x00008800ff1077ac */ /* 0x000ee20008000c00 */
[----:B--2---:R-:W-:Y:S01]  /*8cc0*/  SHF.L.U32 R2, R44, 0x7, RZ ;  /* 0x000000072c027819 */ /* 0x004fe200000006ff */
[----:B-1----:R-:W-:Y:S01]  /*8cd0*/  IMAD R41, R4, UR4, RZ ;  /* 0x0000000404297c24 */ /* 0x002fe2000f8e02ff */
[----:B------:R-:W-:-:S02]  /*8ce0*/  SHF.L.U32 R0, R44, 0x4, RZ ;  /* 0x000000042c007819 */ /* 0x000fc400000006ff */
[----:B------:R-:W-:Y:S02]  /*8cf0*/  LOP3.LUT R3, R2, 0x3000, RZ, 0xc0, !PT ;  /* 0x0000300002037812 */ /* 0x000fe400078ec0ff */
[----:B------:R-:W-:Y:S02]  /*8d00*/  LOP3.LUT R37, R44, 0x7f, RZ, 0x3c, !PT ;  /* 0x0000007f2c257812 */ /* 0x000fe400078e3cff */
[----:B0-----:R-:W-:Y:S02]  /*8d10*/  LEA R5, R6, R5, 0x18 ;  /* 0x0000000506057211 */ /* 0x001fe400078ec0ff */
        /* <DEDUP_REMOVED lines=15> */
[C---:B------:R-:W-:Y:S02]  /*8e10*/  IADD3.X R46, PT, PT, R44.reuse, UR19, RZ, P0, !PT ;  /* 0x000000132c2e7c10 */ /* 0x040fe400087fe4ff */
[C---:B------:R-:W-:Y:S01]  /*8e20*/  ISETP.GE.U32.AND P0, PT, R39.reuse, 0x100, PT ;  /* 0x000001002700780c */ /* 0x040fe20003f06070 */
        /* <DEDUP_REMOVED lines=93> */
[----:B------:R-:W-:Y:S04]  /*9400*/  LDS R37, [R6+0x2200] ;  /* 0x0022000006257984 */ /* 0x000fe80000000800 */
        /* <DEDUP_REMOVED lines=13> */
[----:B------:R2:W-:Y:S04]  /*94e0*/  @P5 STG.E desc[UR10][R2.64], R35 ;  /* 0x0000002302005986 */ /* 0x0005e8000c10190a */
[----:B------:R-:W3:Y:S01]  /*94f0*/  LDS R35, [R6+0x1200] ;  /* 0x0012000006237984 */ /* 0x000ee20000000800 */
[----:B------:R-:W-:-:S03]  /*9500*/  FADD.FTZ R14, RZ, R14 ;  /* 0x0000000eff0e7221 */ /* 0x000fc60000010000 */
[----:B------:R-:W-:Y:S01]  /*9510*/  LDS R42, [R6+0x3400] ;  /* 0x00340000062a7984 */ /* 0x000fe20000000800 */
[----:B------:R-:W-:Y:S01]  /*9520*/  FADD.FTZ R14, R14, R17 ;  /* 0x000000110e0e7221 */ /* 0x000fe20000010000 */
        /* <DEDUP_REMOVED lines=14> */
[----:B------:R-:W-:Y:S02]  /*9610*/  LDS R19, [R6+0x1a00] ;  /* 0x001a000006137984 */ /* 0x000fe40000000800 */
[----:B-1----:R-:W-:Y:S01]  /*9620*/  FADD.FTZ R15, R15, R16 ;  /* 0x000000100f0f7221 */ /* 0x002fe20000010000 */
[----:B------:R-:W-:Y:S01]  /*9630*/  @P0 MOV R2, R45 ;  /* 0x0000002d00020202 */ /* 0x000fe20000000f00 */
[----:B------:R-:W0:Y:S01]  /*9640*/  LDS R8, [R6+0xc00] ;  /* 0x000c000006087984 */ /* 0x000e220000000800 */
[----:B------:R-:W-:-:S02]  /*9650*/  @P0 IADD3 R45, P6, PT, R45, 0x200, RZ ;  /* 0x000002002d2d0810 */ /* 0x000fc40007fde0ff */
[-C--:B------:R-:W-:Y:S01]  /*9660*/  @P0 MOV R3, R46.reuse ;  /* 0x0000002e00030202 */ /* 0x080fe20000000f00 */
[----:B------:R-:W-:Y:S01]  /*9670*/  LDS R23, [R6+0x2a00] ;  /* 0x002a000006177984 */ /* 0x000fe20000000800 */
[----:B------:R-:W-:Y:S02]  /*9680*/  @P0 IADD3.X R46, PT, PT, RZ, R46, RZ, P6, !PT ;  /* 0x0000002eff2e0210 */ /* 0x000fe400037fe4ff */
[----:B------:R-:W-:Y:S01]  /*9690*/  @P0 IADD3 R43, P6, PT, R43, 0x200, RZ ;  /* 0x000002002b2b0810 */ /* 0x000fe20007fde0ff */
[----:B------:R-:W1:Y:S01]  /*96a0*/  LDS R17, [R6+0x1c00] ;  /* 0x001c000006117984 */ /* 0x000e620000000800 */
[----:B---3--:R-:W-:Y:S02]  /*96b0*/  FADD.FTZ R0, R0, R35 ;  /* 0x0000002300007221 */ /* 0x008fe40000010000 */
[----:B------:R-:W-:Y:S01]  /*96c0*/  @P0 IADD3.X R44, PT, PT, RZ, R44, RZ, P6, !PT ;  /* 0x0000002cff2c0210 */ /* 0x000fe200037fe4ff */
[----:B------:R-:W-:Y:S01]  /*96d0*/  LDS R35, [R6+0x3a00] ;  /* 0x003a000006237984 */ /* 0x000fe20000000800 */
[----:B------:R-:W-:Y:S01]  /*96e0*/  ISETP.GE.U32.AND P6, PT, R39, 0x400, PT ;  /* 0x000004002700780c */ /* 0x000fe20003fc6070 */
[----:B------:R-:W-:-:S02]  /*96f0*/  FADD.FTZ R0, R0, R37 ;  /* 0x0000002500007221 */ /* 0x000fc40000010000 */
[----:B------:R-:W3:Y:S01]  /*9700*/  LDS R39, [R6+0x3200] ;  /* 0x0032000006277984 */ /* 0x000ee20000000800 */
[----:B--2---:R-:W-:-:S03]  /*9710*/  FADD.FTZ R15, R15, R18 ;  /* 0x000000120f0f7221 */ /* 0x004fc60000010000 */
[----:B------:R-:W2:Y:S01]  /*9720*/  LDS R21, [R6+0x2c00] ;  /* 0x002c000006157984 */ /* 0x000ea20000000800 */
[----:B----4-:R-:W-:-:S03]  /*9730*/  FADD.FTZ R15, R15, R20 ;  /* 0x000000140f0f7221 */ /* 0x010fc60000010000 */
[----:B------:R-:W-:Y:S04]  /*9740*/  LDS R10, [R6+0x1e00] ;  /* 0x001e0000060a7984 */ /* 0x000fe80000000800 */
[----:B------:R-:W-:Y:S01]  /*9750*/  LDS R25, [R6+0x2e00] ;  /* 0x002e000006197984 */ /* 0x000fe20000000800 */
[----:B------:R-:W-:-:S04]  /*9760*/  FADD.FTZ R27, RZ, R27 ;  /* 0x0000001bff1b7221 */ /* 0x000fc80000010000 */
[----:B------:R-:W-:-:S04]  /*9770*/  FADD.FTZ R27, R27, R38 ;  /* 0x000000261b1b7221 */ /* 0x000fc80000010000 */
[----:B------:R-:W-:Y:S01]  /*9780*/  FADD.FTZ R27, R27, R40 ;  /* 0x000000281b1b7221 */ /* 0x000fe20000010000 */
[----:B0-----:R-:W-:-:S03]  /*9790*/  FADD.FTZ R8, RZ, R8 ;  /* 0x00000008ff087221 */ /* 0x001fc60000010000 */
[----:B------:R-:W-:Y:S01]  /*97a0*/  FADD.FTZ R27, R27, R42 ;  /* 0x0000002a1b1b7221 */ /* 0x000fe20000010000 */
[----:B-1----:R-:W-:Y:S01]  /*97b0*/  FADD.FTZ R8, R8, R17 ;  /* 0x0000001108087221 */ /* 0x002fe20000010000 */
[----:B---3--:R-:W-:Y:S02]  /*97c0*/  FADD.FTZ R39, R0, R39 ;  /* 0x0000002700277221 */ /* 0x008fe40000010000 */
[----:B------:R-:W0:Y:S01]  /*97d0*/  LDS R0, [R6+0xa00] ;  /* 0x000a000006007984 */ /* 0x000e220000000800 */
[----:B--2---:R-:W-:-:S03]  /*97e0*/  FADD.FTZ R8, R8, R21 ;  /* 0x0000001508087221 */ /* 0x004fc60000010000 */
[----:B------:R1:W-:Y:S04]  /*97f0*/  @P0 STG.E desc[UR10][R2.64], R39 ;  /* 0x0000002702000986 */ /* 0x0003e8000c10190a */
[----:B------:R-:W-:Y:S04]  /*9800*/  @P0 STG.E desc[UR10][R4.64], R7 ;  /* 0x0000000704000986 */ /* 0x000fe8000c10190a */
[----:B------:R-:W2:Y:S01]  /*9810*/  LDS R7, [R6+0xe00] ;  /* 0x000e000006077984 */ /* 0x000ea20000000800 */
[----:B-1----:R-:W-:Y:S02]  /*9820*/  @P4 MOV R2, R45 ;  /* 0x0000002d00024202 */ /* 0x002fe40000000f00 */
[----:B------:R-:W-:-:S02]  /*9830*/  @P4 MOV R3, R46 ;  /* 0x0000002e00034202 */ /* 0x000fc40000000f00 */
[----:B------:R-:W-:-:S03]  /*9840*/  @P4 IADD3 R45, P0, PT, R45, 0x200, RZ ;  /* 0x000002002d2d4810 */ /* 0x000fc60007f1e0ff */
[----:B------:R1:W-:Y:S01]  /*9850*/  @P4 STG.E desc[UR10][R2.64], R27 ;  /* 0x0000001b02004986 */ /* 0x0003e2000c10190a */
[----:B------:R-:W-:-:S03]  /*9860*/  @P4 IADD3.X R46, PT, PT, RZ, R46, RZ, P0, !PT ;  /* 0x0000002eff2e4210 */ /* 0x000fc600007fe4ff */
[----:B------:R-:W3:Y:S01]  /*9870*/  LDS R27, [R6+0x3c00] ;  /* 0x003c0000061b7984 */ /* 0x000ee20000000800 */
[----:B-1----:R-:W-:Y:S02]  /*9880*/  @P4 MOV R2, R43 ;  /* 0x0000002b00024202 */ /* 0x002fe40000000f00 */
[-C--:B------:R-:W-:Y:S02]  /*9890*/  @P4 MOV R3, R44.reuse ;  /* 0x0000002c00034202 */ /* 0x080fe40000000f00 */
[----:B------:R-:W-:Y:S01]  /*98a0*/  @P4 IADD3 R43, P0, PT, R43, 0x200, RZ ;  /* 0x000002002b2b4810 */ /* 0x000fe20007f1e0ff */
[----:B0-----:R-:W-:Y:S02]  /*98b0*/  FADD.FTZ R0, RZ, R0 ;  /* 0x00000000ff007221 */ /* 0x001fe40000010000 */
[----:B------:R0:W-:Y:S01]  /*98c0*/  @P4 STG.E desc[UR10][R2.64], R29 ;  /* 0x0000001d02004986 */ /* 0x0001e2000c10190a */
[----:B------:R-:W-:Y:S01]  /*98d0*/  @P4 IADD3.X R44, PT, PT, RZ, R44, RZ, P0, !PT ;  /* 0x0000002cff2c4210 */ /* 0x000fe200007fe4ff */
[----:B------:R-:W-:-:S02]  /*98e0*/  FADD.FTZ R0, R0, R19 ;  /* 0x0000001300007221 */ /* 0x000fc40000010000 */
[----:B------:R-:W1:Y:S02]  /*98f0*/  LDS R29, [R6+0x3e00] ;  /* 0x003e0000061d7984 */ /* 0x000e640000000800 */
[----:B------:R-:W-:-:S04]  /*9900*/  FADD.FTZ R0, R0, R23 ;  /* 0x0000001700007221 */ /* 0x000fc80000010000 */
[----:B------:R-:W-:Y:S01]  /*9910*/  FADD.FTZ R35, R0, R35 ;  /* 0x0000002300237221 */ /* 0x000fe20000010000 */
[----:B--2---:R-:W-:Y:S01]  /*9920*/  FADD.FTZ R7, RZ, R7 ;  /* 0x00000007ff077221 */ /* 0x004fe20000010000 */
[----:B0-----:R-:W-:Y:S02]  /*9930*/  @P3 MOV R2, R45 ;  /* 0x0000002d00023202 */ /* 0x001fe40000000f00 */
[----:B------:R-:W-:Y:S01]  /*9940*/  @P3 MOV R3, R46 ;  /* 0x0000002e00033202 */ /* 0x000fe20000000f00 */
[----:B------:R-:W-:Y:S01]  /*9950*/  FADD.FTZ R10, R7, R10 ;  /* 0x0000000a070a7221 */ /* 0x000fe20000010000 */
[----:B------:R-:W-:-:S03]  /*9960*/  @P3 IADD3 R45, P0, PT, R45, 0x200, RZ ;  /* 0x000002002d2d3810 */ /* 0x000fc60007f1e0ff */
[----:B------:R0:W-:Y:S01]  /*9970*/  @P3 STG.E desc[UR10][R2.64], R41 ;  /* 0x0000002902003986 */ /* 0x0001e2000c10190a */
[----:B------:R-:W-:Y:S01]  /*9980*/  @P3 IADD3.X R46, PT, PT, RZ, R46, RZ, P0, !PT ;  /* 0x0000002eff2e3210 */ /* 0x000fe200007fe4ff */
[----:B------:R-:W-:Y:S01]  /*9990*/  FADD.FTZ R10, R10, R25 ;  /* 0x000000190a0a7221 */ /* 0x000fe20000010000 */
[----:B---3--:R-:W-:Y:S01]  /*99a0*/  FADD.FTZ R27, R8, R27 ;  /* 0x0000001b081b7221 */ /* 0x008fe20000010000 */
[----:B0-----:R-:W-:Y:S02]  /*99b0*/  @P3 MOV R2, R43 ;  /* 0x0000002b00023202 */ /* 0x001fe40000000f00 */
[----:B------:R-:W-:Y:S02]  /*99c0*/  @P3 MOV R3, R44 ;  /* 0x0000002c00033202 */ /* 0x000fe40000000f00 */
[----:B------:R-:W-:-:S03]  /*99d0*/  @P3 IADD3 R43, P4, PT, R43, 0x200, RZ ;  /* 0x000002002b2b3810 */ /* 0x000fc60007f9e0ff */
[----:B------:R0:W-:Y:S01]  /*99e0*/  @P3 STG.E desc[UR10][R2.64], R9 ;  /* 0x0000000902003986 */ /* 0x0001e2000c10190a */
[----:B------:R-:W-:Y:S01]  /*99f0*/  @P3 IADD3.X R44, PT, PT, RZ, R44, RZ, P4, !PT ;  /* 0x0000002cff2c3210 */ /* 0x000fe200027fe4ff */
        /* <DEDUP_REMOVED lines=39> */
.L_x_5385:
        /* <DEDUP_REMOVED lines=8> */
.L_x_5468:
[----:B------:R-:W-:Y:S05]  /*9cf0*/  BSYNC B0 ;  /* 0x0000000000007941 */ /* 0x000fea0003800000 */
.L_x_5467:
        /* <DEDUP_REMOVED lines=8> */
.L_x_5469:
[----:B------:R-:W-:Y:S01]  /*9d80*/  FADD.FTZ R168, R168, R217 ;  /* 0x000000d9a8a87221 */ /* 0x000fe20000010000 */
[----:B------:R-:W-:-:S04]  /*9d90*/  HFMA2 R221, -RZ, RZ, 0, 1.1920928955078125e-07 ;  /* 0x00000002ffdd7431 */ /* 0x000fc800000001ff */
[----:B------:R-:W-:Y:S02]  /*9da0*/  MOV R224, R168 ;  /* 0x000000a800e07202 */ /* 0x000fe40000000f00 */
[----:B------:R-:W-:-:S07]  /*9db0*/  MOV R169, R219 ;  /* 0x000000db00a97202 */ /* 0x000fce0000000f00 */
[----:B------:R-:W-:Y:S05]  /*9dc0*/  WARPSYNC.COLLECTIVE R215, `(.L_x_5470) ;  /* 0x00000000d7087348 */ /* 0x000fea0003c00000 */
[----:B------:R0:W1:Y:S02]  /*9dd0*/  SHFL.BFLY P6, R219, R224, R221, R226 ;  /* 0x0c0000dde0db7389 */ /* 0x00006400000c00e2 */
[----:B01----:R-:W-:Y:S05]  /*9de0*/  ENDCOLLECTIVE ;  /* 0x000000000000791b */ /* 0x003fea0003800000 */
.L_x_5470:
[----:B------:R-:W-:-:S05]  /*9df0*/  FADD.FTZ R169, R169, R222 ;  /* 0x000000dea9a97221 */ /* 0x000fca0000010000 */
[----:B------:R-:W-:Y:S02]  /*9e00*/  MOV R224, R169 ;  /* 0x000000a900e07202 */ /* 0x000fe40000000f00 */
[----:B------:R-:W-:-:S07]  /*9e10*/  MOV R171, R219 ;  /* 0x000000db00ab7202 */ /* 0x000fce0000000f00 */
[----:B------:R-:W-:Y:S05]  /*9e20*/  WARPSYNC.COLLECTIVE R215, `(.L_x_5471) ;  /* 0x00000000d7087348 */ /* 0x000fea0003c00000 */
[----:B------:R0:W1:Y:S02]  /*9e30*/  SHFL.BFLY P6, R219, R224, R221, R226 ;  /* 0x0c0000dde0db7389 */ /* 0x00006400000c00e2 */
[----:B01----:R-:W-:Y:S05]  /*9e40*/  ENDCOLLECTIVE ;  /* 0x000000000000791b */ /* 0x003fea0003800000 */
.L_x_5471:
[----:B------:R-:W-:Y:S01]  /*9e50*/  FADD.FTZ R171, R168, R171 ;  /* 0x000000aba8ab7221 */ /* 0x000fe20000010000 */
[----:B------:R-:W-:-:S04]  /*9e60*/  HFMA2 R221, -RZ, RZ, 0, 2.384185791015625e-07 ;  /* 0x00000004ffdd7431 */ /* 0x000fc800000001ff */
[----:B------:R-:W-:Y:S02]  /*9e70*/  MOV R224, R171 ;  /* 0x000000ab00e07202 */ /* 0x000fe40000000f00 */
[----:B------:R-:W-:-:S07]  /*9e80*/  MOV R170, R219 ;  /* 0x000000db00aa7202 */ /* 0x000fce0000000f00 */
[----:B------:R-:W-:Y:S05]  /*9e90*/  WARPSYNC.COLLECTIVE R215, `(.L_x_5472) ;  /* 0x00000000d7087348 */ /* 0x000fea0003c00000 */
[----:B------:R0:W1:Y:S02]  /*9ea0*/  SHFL.BFLY P6, R219, R224, R221, R226 ;  /* 0x0c0000dde0db7389 */ /* 0x00006400000c00e2 */
[----:B01----:R-:W-:Y:S05]  /*9eb0*/  ENDCOLLECTIVE ;  /* 0x000000000000791b */ /* 0x003fea0003800000 */
.L_x_5472:
[----:B------:R-:W-:-:S05]  /*9ec0*/  FADD.FTZ R170, R169, R170 ;  /* 0x000000aaa9aa7221 */ /* 0x000fca0000010000 */
[----:B------:R-:W-:Y:S02]  /*9ed0*/  MOV R224, R170 ;  /* 0x000000aa00e07202 */ /* 0x000fe40000000f00 */
[----:B------:R-:W-:-:S07]  /*9ee0*/  MOV R174, R219 ;  /* 0x000000db00ae7202 */ /* 0x000fce0000000f00 */
[----:B------:R-:W-:Y:S05]  /*9ef0*/  WARPSYNC.COLLECTIVE R215, `(.L_x_5473) ;  /* 0x00000000d7087348 */ /* 0x000fea0003c00000 */
[----:B------:R0:W1:Y:S02]  /*9f00*/  SHFL.BFLY P6, R219, R224, R221, R226 ;  /* 0x0c0000dde0db7389 */ /* 0x00006400000c00e2 */
[----:B01----:R-:W-:Y:S05]  /*9f10*/  ENDCOLLECTIVE ;  /* 0x000000000000791b */ /* 0x003fea0003800000 */
.L_x_5473:
[----:B------:R-:W-:Y:S01]  /*9f20*/  FADD.FTZ R174, R171, R174 ;  /* 0x000000aeabae7221 */ /* 0x000fe20000010000 */
[----:B------:R-:W-:-:S04]  /*9f30*/  HFMA2 R221, -RZ, RZ, 0, 4.76837158203125e-07 ;  /* 0x00000008ffdd7431 */ /* 0x000fc800000001ff */
[----:B------:R-:W-:Y:S02]  /*9f40*/  MOV R224, R174 ;  /* 0x000000ae00e07202 */ /* 0x000fe40000000f00 */
[----:B------:R-:W-:-:S07]  /*9f50*/  MOV R173, R219 ;  /* 0x000000db00ad7202 */ /* 0x000fce0000000f00 */
[----:B------:R-:W-:Y:S05]  /*9f60*/  WARPSYNC.COLLECTIVE R215, `(.L_x_5474) ;  /* 0x00000000d7087348 */ /* 0x000fea0003c00000 */
[----:B------:R0:W1:Y:S02]  /*9f70*/  SHFL.BFLY P6, R219, R224, R221, R226 ;  /* 0x0c0000dde0db7389 */ /* 0x00006400000c00e2 */
[----:B01----:R-:W-:Y:S05]  /*9f80*/  ENDCOLLECTIVE ;  /* 0x000000000000791b */ /* 0x003fea0003800000 */
.L_x_5474:
[----:B------:R-:W-:-:S05]  /*9f90*/  FADD.FTZ R173, R170, R173 ;  /* 0x000000adaaad7221 */ /* 0x000fca0000010000 */
[----:B------:R-:W-:Y:S02]  /*9fa0*/  MOV R224, R173 ;  /* 0x000000ad00e07202 */ /* 0x000fe40000000f00 */
[----:B------:R-:W-:-:S07]  /*9fb0*/  MOV R175, R219 ;  /* 0x000000db00af7202 */ /* 0x000fce0000000f00 */
[----:B------:R-:W-:Y:S05]  /*9fc0*/  WARPSYNC.COLLECTIVE R215, `(.L_x_5475) ;  /* 0x00000000d7087348 */ /* 0x000fea0003c00000 */
[----:B------:R0:W1:Y:S02]  /*9fd0*/  SHFL.BFLY P6, R219, R224, R221, R226 ;  /* 0x0c0000dde0db7389 */ /* 0x00006400000c00e2 */
[----:B01----:R-:W-:Y:S05]  /*9fe0*/  ENDCOLLECTIVE ;  /* 0x000000000000791b */ /* 0x003fea0003800000 */
.L_x_5475:
[----:B------:R-:W-:Y:S01]  /*9ff0*/  FADD.FTZ R175, R174, R175 ;  /* 0x000000afaeaf7221 */ /* 0x000fe20000010000 */
[----:B------:R-:W-:-:S04]  /*a000*/  HFMA2 R221, -RZ, RZ, 0, 9.5367431640625e-07 ;  /* 0x00000010ffdd7431 */ /* 0x000fc800000001ff */
[----:B------:R-:W-:Y:S02]  /*a010*/  MOV R224, R175 ;  /* 0x000000af00e07202 */ /* 0x000fe40000000f00 */
[----:B------:R-:W-:-:S07]  /*a020*/  MOV R222, R219 ;  /* 0x000000db00de7202 */ /* 0x000fce0000000f00 */
[----:B------:R-:W-:Y:S05]  /*a030*/  WARPSYNC.COLLECTIVE R215, `(.L_x_5476) ;  /* 0x00000000d7087348 */ /* 0x000fea0003c00000 */
[----:B------:R0:W1:Y:S02]  /*a040*/  SHFL.BFLY P6, R219, R224, R221, R226 ;  /* 0x0c0000dde0db7389 */ /* 0x00006400000c00e2 */
[----:B01----:R-:W-:Y:S05]  /*a050*/  ENDCOLLECTIVE ;  /* 0x000000000000791b */ /* 0x003fea0003800000 */
.L_x_5476:
[----:B------:R-:W-:-:S05]  /*a060*/  FADD.FTZ R222, R173, R222 ;  /* 0x000000deadde7221 */ /* 0x000fca0000010000 */
[----:B------:R-:W-:Y:S02]  /*a070*/  MOV R224, R222 ;  /* 0x000000de00e07202 */ /* 0x000fe40000000f00 */
[----:B------:R-:W-:-:S07]  /*a080*/  MOV R168, R219 ;  /* 0x000000db00a87202 */ /* 0x000fce0000000f00 */
[----:B------:R-:W-:Y:S05]  /*a090*/  WARPSYNC.COLLECTIVE R215, `(.L_x_5477) ;  /* 0x00000000d7087348 */ /* 0x000fea0003c00000 */
[----:B------:R0:W1:Y:S02]  /*a0a0*/  SHFL.BFLY P6, R219, R224, R221, R226 ;  /* 0x0c0000dde0db7389 */ /* 0x00006400000c00e2 */
[----:B01----:R-:W-:Y:S05]  /*a0b0*/  ENDCOLLECTIVE ;  /* 0x000000000000791b */ /* 0x003fea0003800000 */
.L_x_5477:
[----:B------:R-:W-:Y:S01]  /*a0c0*/  MOV R169, R219 ;  /* 0x000000db00a97202 */ /* 0x000fe20000000f00 */
[----:B------:R-:W-:Y:S06]  /*a0d0*/  BRA `(.L_x_5478) ;  /* 0xffffff9000c07947 */ /* 0x000fec000383ffff */
.L_x_5479:
        /* <DEDUP_REMOVED lines=10> */
.L_x_6120:


//--------------------- .text._ZN10layer_norm31ln_parallel_residual_bwd_kernelINS_13Kernel_traitsIfffffjLj1024ELj1ELj4ELj1ELj16ENS_18Kernel_traits_baseILj1024EfffffjLj128EEEEELb0ELb1ELb1EEEvNS_9BwdParamsE --------------------------
	.section	.text._ZN10layer_norm31ln_parallel_residual_bwd_kernelINS_13Kernel_traitsIfffffjLj1024ELj1ELj4ELj1ELj16ENS_18Kernel_traits_baseILj1024EfffffjLj128EEEEELb0ELb1ELb1EEEvNS_9BwdParamsE,"ax",@progbits
	.align	128
        .global         _ZN10layer_norm31ln_parallel_residual_bwd_kernelINS_13Kernel_traitsIfffffjLj1024ELj1ELj4ELj1ELj16ENS_18Kernel_traits_baseILj1024EfffffjLj128EEEEELb0ELb1ELb1EEEvNS_9BwdParamsE
        .type           _ZN10layer_norm31ln_parallel_residual_bwd_kernelINS_13Kernel_traitsIfffffjLj1024ELj1ELj4ELj1ELj16ENS_18Kernel_traits_baseILj1024EfffffjLj128EEEEELb0ELb1ELb1EEEvNS_9BwdParamsE,@function
        .size           _ZN10layer_norm31ln_parallel_residual_bwd_kernelINS_13Kernel_traitsIfffffjLj1024ELj1ELj4ELj1ELj16ENS_18Kernel_traits_baseILj1024EfffffjLj128EEEEELb0ELb1ELb1EEEvNS_9BwdParamsE,(.L_x_6121 - _ZN10layer_norm31ln_parallel_residual_bwd_kernelINS_13Kernel_traitsIfffffjLj1024ELj1ELj4ELj1ELj16ENS_18Kernel_traits_baseILj1024EfffffjLj128EEEEELb0ELb1ELb1EEEvNS_9BwdParamsE)
        .other          _ZN10layer_norm31ln_parallel_residual_bwd_kernelINS_13Kernel_traitsIfffffjLj1024ELj1ELj4ELj1ELj16ENS_18Kernel_traits_baseILj1024EfffffjLj128EEEEELb0ELb1ELb1EEEvNS_9BwdParamsE,@"STO_CUDA_ENTRY STV_DEFAULT"
_ZN10layer_norm31ln_parallel_residual_bwd_kernelINS_13Kernel_traitsIfffffjLj1024ELj1ELj4ELj1ELj16ENS_18Kernel_traits_baseILj1024EfffffjLj128EEEEELb0ELb1ELb1EEEvNS_9BwdParamsE:
.text._ZN10layer_norm31ln_parallel_residual_bwd_kernelINS_13Kernel_traitsIfffffjLj1024ELj1ELj4ELj1ELj16ENS_18Kernel_traits_baseILj1024EfffffjLj128EEEEELb0ELb1ELb1EEEvNS_9BwdParamsE:
        /* <DEDUP_REMOVED lines=60> */
[----:B------:R-:W-:Y:S01]  /*03c0*/  HFMA2 R180, -RZ, RZ, 0, 0 ;  /* 0x00000000ffb47431 */ /* 0x000fe200000001ff */
[----:B------:R-:W-:Y:S01]  /*03d0*/  BSSY B1, `(.L_x_5482) ;  /* 0x000077c000017945 */ /* 0x000fe20003800000 */
        /* <DEDUP_REMOVED lines=24> */
[----:B------:R-:W-:Y:S01]  /*0560*/  MOV R4, RZ ;  /* 0x000000ff00047202 */ /* 0x000fe20000000f00 */
        /* <DEDUP_REMOVED lines=19> */
[----:B------:R0:W-:Y:S02]  /*06a0*/  STL [R1+0x2c], RZ ;  /* 0x00002cff01007387 */ /* 0x0001e40000100800 */
.L_x_5550:
[----:B0-----:R-:W0:Y:S08]  /*06b0*/  LDC.64 R2, c[0x0][0x3c0] ;  /* 0x0000f000ff027b82 */ /* 0x001e300000000a00 */
        /* <DEDUP_REMOVED lines=40> */
[----:B------:R-:W4:Y:S02]  /*0940*/  LDG.E.128 R160, desc[UR10][R160.64] ;  /* 0x0000000aa0a07981 */ /* 0x000f24000c1e1d00 */
[--C-:B-1----:R-:W-:Y:S02]  /*0950*/  IMAD.WIDE.U32 R60, R187, 0x10, R32.reuse ;  /* 0x00000010bb3c7825 */ /* 0x102fe400078e0020 */
        /* <DEDUP_REMOVED lines=49> */
[C---:B-----5:R-:W-:Y:S01]  /*0c70*/  FMUL.FTZ R0, R5.reuse, R136 ;  /* 0x0000008805007220 */ /* 0x060fe20000410000 */
[----:B------:R-:W-:Y:S01]  /*0c80*/  FMUL.FTZ R221, R5, R137 ;  /* 0x0000008905dd7220 */ /* 0x000fe20000410000 */
[----:B------:R-:W-:Y:S01]  /*0c90*/  FMUL.FTZ R224, R93, R61 ;  /* 0x0000003d5de07220 */ /* 0x000fe20000410000 */
[----:B------:R-:W-:Y:S01]  /*0ca0*/  FADD.FTZ R137, RZ, R225 ;  /* 0x000000e1ff897221 */ /* 0x000fe20000010000 */
[----:B------:R-:W-:Y:S01]  /*0cb0*/  FFMA.FTZ R136, R0, R225, RZ ;  /* 0x000000e100887223 */ /* 0x000fe200000100ff */
        /* <DEDUP_REMOVED lines=49> */
[C---:B------:R-:W-:Y:S01]  /*0fd0*/  FMUL.FTZ R195, R5.reuse, R151 ;  /* 0x0000009705c37220 */ /* 0x040fe20000410000 */
[----:B------:R-:W-:Y:S01]  /*0fe0*/  FADD.FTZ R149, R164, R189 ;  /* 0x000000bda4957221 */ /* 0x000fe20000010000 */
[----:B------:R-:W-:Y:S01]  /*0ff0*/  FMUL.FTZ R194, R5, R150 ;  /* 0x0000009605c27220 */ /* 0x000fe20000410000 */
[----:B------:R-:W-:Y:S01]  /*1000*/  FFMA.FTZ R151, R193, R189, R166 ;  /* 0x000000bdc1977223 */ /* 0x000fe200000100a6 */
[----:B------:R-:W-:Y:S01]  /*1010*/  FMUL.FTZ R165, R5, R140 ;  /* 0x0000008c05a57220 */ /* 0x000fe20000410000 */
        /* <DEDUP_REMOVED lines=38> */
[C---:B------:R-:W-:Y:S01]  /*1280*/  FMUL.FTZ R142, R5.reuse, R217 ;  /* 0x000000d9058e7220 */ /* 0x040fe20000410000 */
[C---:B------:R-:W-:Y:S01]  /*1290*/  FMUL.FTZ R143, R5.reuse, R218 ;  /* 0x000000da058f7220 */ /* 0x040fe20000410000 */
        /* <DEDUP_REMOVED lines=61> */
.L_x_5483:
[----:B------:R-:W0:Y:S01]  /*1670*/  LDC.64 R34, c[0x0][0x3a8] ;  /* 0x0000ea00ff227b82 */ /* 0x000e220000000a00 */
[C---:B------:R-:W-:Y:S02]  /*1680*/  IADD3 R186, PT, PT, R187.reuse, 0x20, RZ ;  /* 0x00000020bbba7810 */ /* 0x040fe40007ffe0ff */
[----:B------:R-:W-:-:S05]  /*1690*/  IADD3 R185, PT, PT, R187, 0x40, RZ ;  /* 0x00000040bbb97810 */ /* 0x000fca0007ffe0ff */
[----:B------:R-:W1:Y:S01]  /*16a0*/  LDC.64 R32, c[0x0][0x428] ;  /* 0x00010a00ff207b82 */ /* 0x000e620000000a00 */
[C---:B------:R-:W-:Y:S02]  /*16b0*/  IADD3 R184, PT, PT, R187.reuse, 0x60, RZ ;  /* 0x00000060bbb87810 */ /* 0x040fe40007ffe0ff */
[C---:B------:R-:W-:Y:S02]  /*16c0*/  IADD3 R183, PT, PT, R187.reuse, 0x80, RZ ;  /* 0x00000080bbb77810 */ /* 0x040fe40007ffe0ff */
[C---:B------:R-:W-:Y:S02]  /*16d0*/  IADD3 R182, PT, PT, R187.reuse, 0xa0, RZ ;  /* 0x000000a0bbb67810 */ /* 0x040fe40007ffe0ff */
[C---:B------:R-:W-:Y:S01]  /*16e0*/  IADD3 R3, PT, PT, R187.reuse, 0xc0, RZ ;  /* 0x000000c0bb037810 */ /* 0x040fe20007ffe0ff */
[----:B------:R-:W2:Y:S01]  /*16f0*/  LDC.64 R120, c[0x0][0x438] ;  /* 0x00010e00ff787b82 */ /* 0x000ea20000000a00 */
[C---:B------:R-:W-:Y:S01]  /*1700*/  IADD3 R2, PT, PT, R187.reuse, 0xe0, RZ ;  /* 0x000000e0bb027810 */ /* 0x040fe20007ffe0ff */
[----:B0-----:R-:W-:-:S04]  /*1710*/  IMAD.WIDE.U32 R136, R187, 0x10, R34 ;  /* 0x00000010bb887825 */ /* 0x001fc800078e0022 */
[--C-:B------:R-:W-:Y:S02]  /*1720*/  IMAD.WIDE.U32 R140, R186, 0x10, R34.reuse ;  /* 0x00000010ba8c7825 */ /* 0x100fe400078e0022 */
[----:B------:R-:W3:Y:S02]  /*1730*/  LDG.E.128 R136, desc[UR10][R136.64] ;  /* 0x0000000a88887981 */ /* 0x000ee4000c1e1d00 */
        /* <DEDUP_REMOVED lines=29> */
[----:B--2---:R-:W-:-:S04]  /*1910*/  IMAD.WIDE.U32 R132, R187, 0x10, R120 ;  /* 0x00000010bb847825 */ /* 0x004fc800078e0078 */
        /* <DEDUP_REMOVED lines=131> */
[C---:B------:R-:W-:Y:S01]  /*2150*/  FMUL.FTZ R149, R5.reuse, R212 ;  /* 0x000000d405957220 */ /* 0x040fe20000410000 */
[----:B------:R-:W-:Y:S01]  /*2160*/  FADD.FTZ R213, R142, R155 ;  /* 0x0000009b8ed57221 */ /* 0x000fe20000010000 */
[C---:B------:R-:W-:Y:S01]  /*2170*/  FMUL.FTZ R157, R5.reuse, R157 ;  /* 0x0000009d059d7220 */ /* 0x040fe20000410000 */
[----:B------:R-:W-:Y:S01]  /*2180*/  FFMA.FTZ R212, R156, R155, R143 ;  /* 0x0000009b9cd47223 */ /* 0x000fe2000001008f */
[----:B------:R-:W-:Y:S01]  /*2190*/  FMUL.FTZ R141, R5, R214 ;  /* 0x000000d6058d7220 */ /* 0x000fe20000410000 */
[----:B------:R-:W-:Y:S01]  /*21a0*/  FADD.FTZ R214, R213, R154 ;  /* 0x0000009ad5d67221 */ /* 0x000fe20000010000 */
[----:B------:R-:W-:Y:S01]  /*21b0*/  FMUL.FTZ R153, R74, R42 ;  /* 0x0000002a4a997220 */ /* 0x000fe20000410000 */
        /* <DEDUP_REMOVED lines=69> */
.L_x_5484:
        /* <DEDUP_REMOVED lines=24> */
[----:B------:R-:W5:Y:S01]  /*2790*/  LDL.LU R242, [R1] ;  /* 0x0000000001f27983 */ /* 0x000f620000300800 */
        /* <DEDUP_REMOVED lines=26> */
[----:B------:R-:W5:Y:S01]  /*2940*/  LDL.LU R227, [R1+0x2c] ;  /* 0x00002c0001e37983 */ /* 0x000f620000300800 */
        /* <DEDUP_REMOVED lines=69> */
[----:B------:R2:W-:Y:S04]  /*2da0*/  STL [R1], R54 ;  /* 0x0000003601007387 */ /* 0x0005e80000100800 */
[----:B------:R2:W-:Y:S04]  /*2db0*/  STL [R1+0x4], R53 ;  /* 0x0000043501007387 */ /* 0x0005e80000100800 */
[----:B------:R2:W-:Y:S04]  /*2dc0*/  STL [R1+0x8], R52 ;  /* 0x0000083401007387 */ /* 0x0005e80000100800 */
[----:B------:R2:W-:Y:S04]  /*2dd0*/  STL [R1+0xc], R59 ;  /* 0x00000c3b01007387 */ /* 0x0005e80000100800 */
[----:B------:R2:W-:Y:S01]  /*2de0*/  STL [R1+0x10], R58 ;  /* 0x0000103a01007387 */ /* 0x0005e20000100800 */
[----:B0-----:R-:W-:Y:S01]  /*2df0*/  FADD.FTZ R35, R215, R216 ;  /* 0x000000d8d7237221 */ /* 0x001fe20000010000 */
[----:B-1----:R-:W-:-:S02]  /*2e00*/  FADD.FTZ R48, R214, R217 ;  /* 0x000000d9d6307221 */ /* 0x002fc40000010000 */
[----:B------:R2:W-:Y:S04]  /*2e10*/  STL [R1+0x14], R57 ;  /* 0x0000143901007387 */ /* 0x0005e80000100800 */
[----:B------:R2:W-:Y:S04]  /*2e20*/  STL [R1+0x18], R56 ;  /* 0x0000183801007387 */ /* 0x0005e80000100800 */
[----:B------:R2:W-:Y:S04]  /*2e30*/  STL [R1+0x1c], R63 ;  /* 0x00001c3f01007387 */ /* 0x0005e80000100800 */
[----:B------:R2:W-:Y:S04]  /*2e40*/  STL [R1+0x20], R62 ;  /* 0x0000203e01007387 */ /* 0x0005e80000100800 */
[----:B------:R2:W-:Y:S04]  /*2e50*/  STL [R1+0x24], R61 ;  /* 0x0000243d01007387 */ /* 0x0005e80000100800 */
[----:B------:R2:W0:Y:S04]  /*2e60*/  SHFL.BFLY PT, R32, R35, 0x10, 0x1f ;  /* 0x0e001f0023207f89 */ /* 0x00042800000e0000 */
[----:B------:R2:W1:Y:S04]  /*2e70*/  SHFL.BFLY PT, R33, R48, 0x10, 0x1f ;  /* 0x0e001f0030217f89 */ /* 0x00046800000e0000 */
[----:B------:R2:W-:Y:S02]  /*2e80*/  STL [R1+0x28], R60 ;  /* 0x0000283c01007387 */ /* 0x0005e40000100800 */
.L_x_5562:
[----:B0-----:R-:W-:Y:S01]  /*2e90*/  FADD.FTZ R32, R35, R32 ;  /* 0x0000002023207221 */ /* 0x001fe20000010000 */
[----:B-1----:R-:W-:-:S03]  /*2ea0*/  FADD.FTZ R33, R48, R33 ;  /* 0x0000002130217221 */ /* 0x002fc60000010000 */
        /* <DEDUP_REMOVED lines=23> */
[----:B--2---:R-:W-:Y:S01]  /*3020*/  FMUL.FTZ R35, R5, R222 ;  /* 0x000000de05237220 */ /* 0x004fe20000410000 */
[----:B------:R-:W-:Y:S06]  /*3030*/  BRA `(.L_x_5489) ;  /* 0x0000000800207947 */ /* 0x000fec0003800000 */
.L_x_5488:
        /* <DEDUP_REMOVED lines=11> */
[----:B--2---:R-:W-:-:S02]  /*30f0*/  FMUL.FTZ R35, R5, R222 ;  /* 0x000000de05237220 */ /* 0x004fc40000410000 */
[----:B------:R-:W-:Y:S02]  /*3100*/  MOV R124, R32 ;  /* 0x00000020007c7202 */ /* 0x000fe40000000f00 */
[----:B------:R-:W-:Y:S02]  /*3110*/  MOV R125, R33 ;  /* 0x00000021007d7202 */ /* 0x000fe40000000f00 */
[----:B------:R-:W-:Y:S02]  /*3120*/  MOV R126, R34 ;  /* 0x00000022007e7202 */ /* 0x000fe40000000f00 */
[----:B------:R-:W-:Y:S01]  /*3130*/  MOV R127, R35 ;  /* 0x00000023007f7202 */ /* 0x000fe20000000f00 */
[----:B------:R-:W-:Y:S06]  /*3140*/  BRA `(.L_x_5489) ;  /* 0x0000000400dc7947 */ /* 0x000fec0003800000 */
.L_x_5487:
        /* <DEDUP_REMOVED lines=20> */
.L_x_5490:
        /* <DEDUP_REMOVED lines=21> */
.L_x_5486:
        /* <DEDUP_REMOVED lines=19> */
[----:B--2---:R-:W-:Y:S01]  /*3510*/  FFMA.FTZ R35, R5, R222, R135 ;  /* 0x000000de05237223 */ /* 0x004fe20000010087 */
[----:B------:R-:W-:Y:S06]  /*3520*/  BRA `(.L_x_5489) ;  /* 0x0000000000e47947 */ /* 0x000fec0003800000 */
.L_x_5492:
        /* <DEDUP_REMOVED lines=11> */
[----:B--2---:R-:W-:-:S02]  /*35e0*/  FFMA.FTZ R35, R5, R222, R135 ;  /* 0x000000de05237223 */ /* 0x004fc40000010087 */
[----:B------:R-:W-:Y:S02]  /*35f0*/  MOV R124, R32 ;  /* 0x00000020007c7202 */ /* 0x000fe40000000f00 */
[----:B------:R-:W-:Y:S02]  /*3600*/  MOV R125, R33 ;  /* 0x00000021007d7202 */ /* 0x000fe40000000f00 */
[----:B------:R-:W-:Y:S02]  /*3610*/  MOV R126, R34 ;  /* 0x00000022007e7202 */ /* 0x000fe40000000f00 */
[----:B------:R-:W-:Y:S01]  /*3620*/  MOV R127, R35 ;  /* 0x00000023007f7202 */ /* 0x000fe20000000f00 */
[----:B------:R-:W-:Y:S06]  /*3630*/  BRA `(.L_x_5489) ;  /* 0x0000000000a07947 */ /* 0x000fec0003800000 */
.L_x_5491:
        /* <DEDUP_REMOVED lines=20> */
.L_x_5493:
        /* <DEDUP_REMOVED lines=20> */
.L_x_5489:
        /* <DEDUP_REMOVED lines=39> */
.L_x_5496:
        /* <DEDUP_REMOVED lines=17> */
.L_x_5495:
        /* <DEDUP_REMOVED lines=18> */
.L_x_5498:
        /* <DEDUP_REMOVED lines=13> */
.L_x_5494:
        /* <DEDUP_REMOVED lines=23> */
.L_x_5500:
        /* <DEDUP_REMOVED lines=17> */
.L_x_5499:
        /* <DEDUP_REMOVED lines=18> */
.L_x_5501:
        /* <DEDUP_REMOVED lines=12> */
.L_x_5497:
        /* <DEDUP_REMOVED lines=32> */
.L_x_5504:
        /* <DEDUP_REMOVED lines=17> */
.L_x_5503:
        /* <DEDUP_REMOVED lines=18> */
.L_x_5506:
        /* <DEDUP_REMOVED lines=13> */
.L_x_5502:
        /* <DEDUP_REMOVED lines=23> */
.L_x_5508:
        /* <DEDUP_REMOVED lines=17> */
.L_x_5507:
        /* <DEDUP_REMOVED lines=18> */
.L_x_5509:
        /* <DEDUP_REMOVED lines=12> */
.L_x_5505:
        /* <DEDUP_REMOVED lines=32> */
.L_x_5512:
        /* <DEDUP_REMOVED lines=17> */
.L_x_5511:
        /* <DEDUP_REMOVED lines=18> */
.L_x_5514:
        /* <DEDUP_REMOVED lines=13> */
.L_x_5510:
        /* <DEDUP_REMOVED lines=23> */
.L_x_5516:
        /* <DEDUP_REMOVED lines=17> */
.L_x_5515:
        /* <DEDUP_REMOVED lines=18> */
.L_x_5517:
        /* <DEDUP_REMOVED lines=12> */
.L_x_5513:
        /* <DEDUP_REMOVED lines=32> */
.L_x_5520:
        /* <DEDUP_REMOVED lines=17> */
.L_x_5519:
        /* <DEDUP_REMOVED lines=18> */
.L_x_5522:
        /* <DEDUP_REMOVED lines=13> */
.L_x_5518:
        /* <DEDUP_REMOVED lines=23> */
.L_x_5524:
        /* <DEDUP_REMOVED lines=17> */
.L_x_5523:
        /* <DEDUP_REMOVED lines=18> */
.L_x_5525:
        /* <DEDUP_REMOVED lines=12> */
.L_x_5521:
        /* <DEDUP_REMOVED lines=32> */
.L_x_5528:
        /* <DEDUP_REMOVED lines=17> */
.L_x_5527:
        /* <DEDUP_REMOVED lines=18> */
.L_x_5530:
        /* <DEDUP_REMOVED lines=13> */
.L_x_5526:
        /* <DEDUP_REMOVED lines=23> */
.L_x_5532:
        /* <DEDUP_REMOVED lines=17> */
.L_x_5531:
        /* <DEDUP_REMOVED lines=18> */
.L_x_5533:
        /* <DEDUP_REMOVED lines=12> */
.L_x_5529:
        /* <DEDUP_REMOVED lines=32> */
.L_x_5536:
        /* <DEDUP_REMOVED lines=17> */
.L_x_5535:
        /* <DEDUP_REMOVED lines=18> */
.L_x_5538:
        /* <DEDUP_REMOVED lines=13> */
.L_x_5534:
        /* <DEDUP_REMOVED lines=23> */
.L_x_5540:
        /* <DEDUP_REMOVED lines=17> */
.L_x_5539:
        /* <DEDUP_REMOVED lines=18> */
.L_x_5541:
        /* <DEDUP_REMOVED lines=12> */
.L_x_5537:
        /* <DEDUP_REMOVED lines=32> */
.L_x_5544:
        /* <DEDUP_REMOVED lines=17> */
.L_x_5543:
        /* <DEDUP_REMOVED lines=18> */
.L_x_5546:
        /* <DEDUP_REMOVED lines=13> */
.L_x_5542:
        /* <DEDUP_REMOVED lines=23> */
.L_x_5548:
        /* <DEDUP_REMOVED lines=17> */
.L_x_5547:
        /* <DEDUP_REMOVED lines=18> */
.L_x_5549:
        /* <DEDUP_REMOVED lines=12> */
.L_x_5545:
        /* <DEDUP_REMOVED lines=11> */
[----:B---3--:R-:W-:Y:S05]  /*7b80*/  @!P0 BRA `(.L_x_5550) ;  /* 0xffffff8800c88947 */ /* 0x008fea000383ffff */
[----:B------:R-:W-:Y:S05]  /*7b90*/  BSYNC B1 ;  /* 0x0000000000017941 */ /* 0x000fea0003800000 */
.L_x_5482:
        /* <DEDUP_REMOVED lines=64> */
.L_x_5481:
[----:B------:R-:W-:Y:S05]  /*7fa0*/  BSYNC B0 ;  /* 0x0000000000007941 */ /* 0x000fea0003800000 */
.L_x_5480:
        /* <DEDUP_REMOVED lines=62> */
[----:B----4-:R-:W-:Y:S01]  /*8390*/  FADD.FTZ R4, RZ, R4 ;  /* 0x00000004ff047221 */ /* 0x010fe20000010000 */
[----:B------:R-:W-:Y:S02]  /*83a0*/  FADD.FTZ R3, R3, R38 ;  /* 0x0000002603037221 */ /* 0x000fe40000010000 */
[----:B------:R-:W-:Y:S01]  /*83b0*/  LDS R52, [R6+0x3600] ;  /* 0x0036000006347984 */ /* 0x000fe20000000800 */
[----:B------:R-:W-:Y:S01]  /*83c0*/  FADD.FTZ R4, R4, R37 ;  /* 0x0000002504047221 */ /* 0x000fe20000010000 */
[----:B------:R-:W-:-:S02]  /*83d0*/  FADD.FTZ R7, RZ, R7 ;  /* 0x00000007ff077221 */ /* 0x000fc40000010000 */
        /* <DEDUP_REMOVED lines=15> */
[----:B------:R0:W-:Y:S01]  /*84d0*/  STS.128 [R0], R8 ;  /* 0x0000000800007388 */ /* 0x0001e20000000c00 */
[----:B----4-:R-:W-:-:S03]  /*84e0*/  FADD.FTZ R51, R2, R51 ;  /* 0x0000003302337221 */ /* 0x010fc60000010000 */
[----:B------:R-:W-:Y:S04]  /*84f0*/  STS.128 [R0+0x200], R12 ;  /* 0x0002000c00007388 */ /* 0x000fe80000000c00 */
[----:B------:R1:W-:Y:S01]  /*8500*/  STS.128 [R0+0x400], R16 ;  /* 0x0004001000007388 */ /* 0x0003e20000000c00 */
[----:B------:R-:W-:-:S03]  /*8510*/  FADD.FTZ R53, R4, R53 ;  /* 0x0000003504357221 */ /* 0x000fc60000010000 */
[----:B------:R2:W-:Y:S01]  /*8520*/  STS.128 [R0+0x600], R20 ;  /* 0x0006001400007388 */ /* 0x0005e20000000c00 */
[----:B------:R-:W-:-:S03]  /*8530*/  FADD.FTZ R7, R7, R56 ;  /* 0x0000003807077221 */ /* 0x000fc60000010000 */
[----:B------:R-:W-:Y:S01]  /*8540*/  STS.128 [R0+0x800], R24 ;  /* 0x0008001800007388 */ /* 0x000fe20000000c00 */
[----:B0-----:R-:W-:Y:S01]  /*8550*/  FADD.FTZ R11, R3, R54 ;  /* 0x00000036030b7221 */ /* 0x001fe20000010000 */
[----:B------:R-:W-:Y:S02]  /*8560*/  FADD.FTZ R9, R5, R52 ;  /* 0x0000003405097221 */ /* 0x000fe40000010000 */
[----:B------:R0:W-:Y:S04]  /*8570*/  STS.128 [R0+0xa00], R28 ;  /* 0x000a001c00007388 */ /* 0x0001e80000000c00 */
[----:B------:R-:W-:Y:S01]  /*8580*/  STS.128 [R0+0xc00], R64 ;  /* 0x000c004000007388 */ /* 0x000fe20000000c00 */
[----:B-1----:R-:W2:Y:S03]  /*8590*/  LDC R16, c[0x0][0x388] ;  /* 0x0000e200ff107b82 */ /* 0x002ea60000000800 */
[----:B------:R-:W-:Y:S05]  /*85a0*/  STS.128 [R0+0xe00], R60 ;  /* 0x000e003c00007388 */ /* 0x000fea0000000c00 */
[----:B------:R-:W-:Y:S01]  /*85b0*/  BAR.SYNC.DEFER_BLOCKING 0x0 ;  /* 0x0000000000007b1d */ /* 0x000fe20000010000 */
[----:B--2---:R-:W-:-:S05]  /*85c0*/  IMAD R21, R16, UR4, RZ ;  /* 0x0000000410157c24 */ /* 0x004fca000f8e02ff */
[----:B0-----:R-:W-:Y:S01]  /*85d0*/  IADD3 R28, P0, PT, R21, R72, RZ ;  /* 0x00000048151c7210 */ /* 0x001fe20007f1e0ff */
[----:B------:R-:W0:Y:S03]  /*85e0*/  LDS R55, [R6] ;  /* 0x0000000006377984 */ /* 0x000e260000000800 */
[----:B------:R-:W-:Y:S01]  /*85f0*/  IADD3.X R35, PT, PT, RZ, RZ, RZ, P0, !PT ;  /* 0x000000ffff237210 */ /* 0x000fe200007fe4ff */
[----:B------:R-:W1:Y:S01]  /*8600*/  LDS R8, [R6+0x200] ;  /* 0x0002000006087984 */ /* 0x000e620000000800 */
[C---:B------:R-:W-:Y:S02]  /*8610*/  SHF.L.U32 R26, R28.reuse, 0x2, RZ ;  /* 0x000000021c1a7819 */ /* 0x040fe400000006ff */
[----:B------:R-:W-:Y:S01]  /*8620*/  SHF.L.U64.HI R28, R28, 0x2, R35 ;  /* 0x000000021c1c7819 */ /* 0x000fe20000010223 */
        /* <DEDUP_REMOVED lines=18> */
[----:B------:R-:W-:Y:S01]  /*8750*/  LDS R21, [R6+0x1a00] ;  /* 0x001a000006157984 */ /* 0x000fe20000000800 */
        /* <DEDUP_REMOVED lines=10> */
[----:B------:R-:W-:-:S03]  /*8800*/  IADD3 R4, P1, PT, R26, UR16, RZ ;  /* 0x000000101a047c10 */ /* 0x000fc6000ff3e0ff */
[----:B------:R-:W4:Y:S01]  /*8810*/  LDS R22, [R6+0x3400] ;  /* 0x0034000006167984 */ /* 0x000f220000000800 */
[----:B0-----:R-:W-:-:S03]  /*8820*/  FADD.FTZ R0, R0, R17 ;  /* 0x0000001100007221 */ /* 0x001fc60000010000 */
[----:B------:R-:W0:Y:S01]  /*8830*/  LDS R27, [R6+0x2800] ;  /* 0x00280000061b7984 */ /* 0x000e220000000800 */
[----:B-1----:R-:W-:Y:S01]  /*8840*/  FADD.FTZ R35, R3, R18 ;  /* 0x0000001203237221 */ /* 0x002fe20000010000 */
[C---:B------:R-:W-:Y:S02]  /*8850*/  IADD3.X R3, PT, PT, R28.reuse, UR19, RZ, P0, !PT ;  /* 0x000000131c037c10 */ /* 0x040fe400087fe4ff */
[----:B------:R-:W1:Y:S01]  /*8860*/  LDS R23, [R6+0x1c00] ;  /* 0x001c000006177984 */ /* 0x000e620000000800 */
[----:B--2---:R-:W-:Y:S01]  /*8870*/  FADD.FTZ R37, R5, R20 ;  /* 0x0000001405257221 */ /* 0x004fe20000010000 */
[----:B------:R-:W-:Y:S02]  /*8880*/  IADD3.X R5, PT, PT, R28, UR17, RZ, P1, !PT ;  /* 0x000000111c057c10 */ /* 0x000fe40008ffe4ff */
[----:B------:R-:W2:Y:S01]  /*8890*/  LDS R39, [R6+0x3600] ;  /* 0x0036000006277984 */ /* 0x000ea20000000800 */
[----:B---3--:R-:W-:-:S03]  /*88a0*/  FADD.FTZ R0, R0, R25 ;  /* 0x0000001900007221 */ /* 0x008fc60000010000 */
[----:B------:R-:W3:Y:S04]  /*88b0*/  LDS R29, [R6+0x2a00] ;  /* 0x002a0000061d7984 */ /* 0x000ee80000000800 */
[----:B------:R-:W3:Y:S01]  /*88c0*/  LDS R14, [R6+0x1e00] ;  /* 0x001e0000060e7984 */ /* 0x000ee20000000800 */
[----:B----4-:R-:W-:-:S03]  /*88d0*/  FADD.FTZ R8, RZ, R8 ;  /* 0x00000008ff087221 */ /* 0x010fc60000010000 */
[----:B------:R-:W4:Y:S01]  /*88e0*/  LDS R41, [R6+0x3800] ;  /* 0x0038000006297984 */ /* 0x000f220000000800 */
[----:B------:R-:W-:-:S03]  /*88f0*/  FADD.FTZ R10, RZ, R10 ;  /* 0x0000000aff0a7221 */ /* 0x000fc60000010000 */
[----:B------:R-:W4:Y:S01]  /*8900*/  LDS R31, [R6+0x2c00] ;  /* 0x002c0000061f7984 */ /* 0x000f220000000800 */
[----:B------:R-:W-:Y:S01]  /*8910*/  FADD.FTZ R8, R8, R19 ;  /* 0x0000001308087221 */ /* 0x000fe20000010000 */
[----:B------:R-:W-:Y:S02]  /*8920*/  FADD.FTZ R10, R10, R21 ;  /* 0x000000150a0a7221 */ /* 0x000fe40000010000 */
[----:B------:R-:W4:Y:S01]  /*8930*/  LDS R43, [R6+0x3a00] ;  /* 0x003a0000062b7984 */ /* 0x000f220000000800 */
[----:B------:R-:W-:-:S03]  /*8940*/  FADD.FTZ R12, RZ, R12 ;  /* 0x0000000cff0c7221 */ /* 0x000fc60000010000 */
        /* <DEDUP_REMOVED lines=33> */
.L_x_5485:
        /* <DEDUP_REMOVED lines=8> */
.L_x_5552:
[----:B------:R-:W-:Y:S05]  /*8be0*/  BSYNC B2 ;  /* 0x0000000000027941 */ /* 0x000fea0003800000 */
.L_x_5551:
[----:B------:R-:W-:Y:S01]  /*8bf0*/  FADD.FTZ R35, R49, R218 ;  /* 0x000000da31237221 */ /* 0x000fe20000010000 */
[----:B------:R-:W-:Y:S01]  /*8c00*/  HFMA2 R49, -RZ, RZ, 0, 5.9604644775390625e-08 ;  /* 0x00000001ff317431 */ /* 0x000fe200000001ff */
[----:B------:R-:W-:Y:S01]  /*8c10*/  MOV R55, R217 ;  /* 0x000000d900377202 */ /* 0x000fe20000000f00 */
[----:B------:R0:W-:Y:S01]  /*8c20*/  STL [R1+0x2c], R34 ;  /* 0x00002c2201007387 */ /* 0x0001e20000100800 */
[----:B------:R-:W-:Y:S02]  /*8c30*/  MOV R50, 0x1f ;  /* 0x0000001f00327802 */ /* 0x000fe40000000f00 */
[----:B------:R-:W-:Y:S01]  /*8c40*/  MOV R51, 0xffffffff ;  /* 0xffffffff00337802 */ /* 0x000fe20000000f00 */
[----:B------:R0:W-:Y:S06]  /*8c50*/  STL [R1+0x30], R33 ;  /* 0x0000302101007387 */ /* 0x0001ec0000100800 */
[----:B0-----:R-:W-:Y:S05]  /*8c60*/  WARPSYNC.COLLECTIVE R51, `(.L_x_5553) ;  /* 0x0000000033087348 */ /* 0x001fea0003c00000 */
[----:B------:R1:W2:Y:S02]  /*8c70*/  SHFL.BFLY P2, R49, R55, R49, R50 ;  /* 0x0c00003137317389 */ /* 0x0002a40000040032 */
[----:B012---:R-:W-:Y:S05]  /*8c80*/  ENDCOLLECTIVE ;  /* 0x000000000000791b */ /* 0x007fea0003800000 */
.L_x_5553:
        /* <DEDUP_REMOVED lines=15> */
.L_x_5554:
        /* <DEDUP_REMOVED lines=8> */
[----:B------:R0:W-:Y:S02]  /*8e00*/  STL [R1], R54 ;  /* 0x0000003601007387 */ /* 0x0001e40000100800 */
[----:B------:R-:W-:-:S02]  /*8e10*/  FADD.FTZ R212, R35, R212 ;  /* 0x000000d423d47221 */ /* 0x000fc40000010000 */
[----:B------:R0:W-:Y:S04]  /*8e20*/  STL [R1+0x4], R53 ;  /* 0x0000043501007387 */ /* 0x0001e80000100800 */
[----:B------:R0:W-:Y:S02]  /*8e30*/  STL [R1+0x8], R52 ;  /* 0x0000083401007387 */ /* 0x0001e40000100800 */
[----:B0-----:R-:W-:Y:S05]  /*8e40*/  WARPSYNC.COLLECTIVE R51, `(.L_x_5555) ;  /* 0x0000000033087348 */ /* 0x001fea0003c00000 */
[----:B------:R1:W2:Y:S02]  /*8e50*/  SHFL.BFLY P2, R49, R55, R49, R50 ;  /* 0x0c00003137317389 */ /* 0x0002a40000040032 */
[----:B012---:R-:W-:Y:S05]  /*8e60*/  ENDCOLLECTIVE ;  /* 0x000000000000791b */ /* 0x007fea0003800000 */
.L_x_5555:
[----:B------:R0:W-:Y:S04]  /*8e70*/  STL [R1+0xc], R59 ;  /* 0x00000c3b01007387 */ /* 0x0001e80000100800 */
[----:B------:R0:W-:Y:S04]  /*8e80*/  STL [R1+0x10], R58 ;  /* 0x0000103a01007387 */ /* 0x0001e80000100800 */
[----:B------:R0:W-:Y:S01]  /*8e90*/  STL [R1+0x14], R57 ;  /* 0x0000143901007387 */ /* 0x0001e20000100800 */
[----:B------:R-:W-:-:S03]  /*8ea0*/  MOV R55, R212 ;  /* 0x000000d400377202 */ /* 0x000fc60000000f00 */
[----:B------:R0:W-:Y:S04]  /*8eb0*/  STL [R1+0x18], R56 ;  /* 0x0000183801007387 */ /* 0x0001e80000100800 */
[----:B------:R0:W-:Y:S01]  /*8ec0*/  STL [R1+0x1c], R63 ;  /* 0x00001c3f01007387 */ /* 0x0001e20000100800 */
[----:B------:R-:W-:Y:S01]  /*8ed0*/  MOV R213, R49 ;  /* 0x0000003100d57202 */ /* 0x000fe20000000f00 */
[----:B------:R-:W-:Y:S02]  /*8ee0*/  HFMA2 R49, -RZ, RZ, 0, 2.384185791015625e-07 ;  /* 0x00000004ff317431 */ /* 0x000fe400000001ff */
[----:B------:R0:W-:Y:S02]  /*8ef0*/  STL [R1+0x20], R62 ;  /* 0x0000203e01007387 */ /* 0x0001e40000100800 */
[----:B------:R-:W-:-:S02]  /*8f00*/  FADD.FTZ R213, R48, R213 ;  /* 0x000000d530d57221 */ /* 0x000fc40000010000 */
[----:B------:R0:W-:Y:S04]  /*8f10*/  STL [R1+0x24], R61 ;  /* 0x0000243d01007387 */ /* 0x0001e80000100800 */
[----:B------:R0:W-:Y:S02]  /*8f20*/  STL [R1+0x28], R60 ;  /* 0x0000283c01007387 */ /* 0x0001e40000100800 */
[----:B0-----:R-:W-:Y:S05]  /*8f30*/  WARPSYNC.COLLECTIVE R51, `(.L_x_5556) ;  /* 0x0000000033087348 */ /* 0x001fea0003c00000 */
[----:B------:R1:W2:Y:S02]  /*8f40*/  SHFL.BFLY P2, R49, R55, R49, R50 ;  /* 0x0c00003137317389 */ /* 0x0002a40000040032 */
[----:B012---:R-:W-:Y:S05]  /*8f50*/  ENDCOLLECTIVE ;  /* 0x000000000000791b */ /* 0x007fea0003800000 */
.L_x_5556:
[----:B------:R-:W-:Y:S02]  /*8f60*/  MOV R55, R213 ;  /* 0x000000d500377202 */ /* 0x000fe40000000f00 */
[----:B------:R-:W-:Y:S01]  /*8f70*/  MOV R215, R49 ;  /* 0x0000003100d77202 */ /* 0x000fe20000000f00 */
[----:B------:R-:W-:-:S04]  /*8f80*/  HFMA2 R49, -RZ, RZ, 0, 2.384185791015625e-07 ;  /* 0x00000004ff317431 */ /* 0x000fc800000001ff */
[----:B------:R-:W-:-:S07]  /*8f90*/  FADD.FTZ R215, R212, R215 ;  /* 0x000000d7d4d77221 */ /* 0x000fce0000010000 */
[----:B------:R-:W-:Y:S05]  /*8fa0*/  WARPSYNC.COLLECTIVE R51, `(.L_x_5557) ;  /* 0x0000000033087348 */ /* 0x000fea0003c00000 */
[----:B------:R0:W1:Y:S02]  /*8fb0*/  SHFL.BFLY P2, R49, R55, R49, R50 ;  /* 0x0c00003137317389 */ /* 0x0000640000040032 */
[----:B01----:R-:W-:Y:S05]  /*8fc0*/  ENDCOLLECTIVE ;  /* 0x000000000000791b */ /* 0x003fea0003800000 */
.L_x_5557:
[----:B------:R-:W-:Y:S02]  /*8fd0*/  MOV R55, R215 ;  /* 0x000000d700377202 */ /* 0x000fe40000000f00 */
[----:B------:R-:W-:Y:S01]  /*8fe0*/  MOV R214, R49 ;  /* 0x0000003100d67202 */ /* 0x000fe20000000f00 */
[----:B------:R-:W-:-:S04]  /*8ff0*/  HFMA2 R49, -RZ, RZ, 0, 4.76837158203125e-07 ;  /* 0x00000008ff317431 */ /* 0x000fc800000001ff */
[----:B------:R-:W-:-:S07]  /*9000*/  FADD.FTZ R214, R213, R214 ;  /* 0x000000d6d5d67221 */ /* 0x000fce0000010000 */
[----:B------:R-:W-:Y:S05]  /*9010*/  WARPSYNC.COLLECTIVE R51, `(.L_x_5558) ;  /* 0x0000000033087348 */ /* 0x000fea0003c00000 */
[----:B------:R0:W1:Y:S02]  /*9020*/  SHFL.BFLY P2, R49, R55, R49, R50 ;  /* 0x0c00003137317389 */ /* 0x0000640000040032 */
[----:B01----:R-:W-:Y:S05]  /*9030*/  ENDCOLLECTIVE ;  /* 0x000000000000791b */ /* 0x003fea0003800000 */
.L_x_5558:
[----:B------:R-:W-:Y:S02]  /*9040*/  MOV R55, R214 ;  /* 0x000000d600377202 */ /* 0x000fe40000000f00 */
[----:B------:R-:W-:Y:S01]  /*9050*/  MOV R216, R49 ;  /* 0x0000003100d87202 */ /* 0x000fe20000000f00 */
[----:B------:R-:W-:-:S04]  /*9060*/  HFMA2 R49, -RZ, RZ, 0, 4.76837158203125e-07 ;  /* 0x00000008ff317431 */ /* 0x000fc800000001ff */
[----:B------:R-:W-:-:S07]  /*9070*/  FADD.FTZ R35, R215, R216 ;  /* 0x000000d8d7237221 */ /* 0x000fce0000010000 */
[----:B------:R-:W-:Y:S05]  /*9080*/  WARPSYNC.COLLECTIVE R51, `(.L_x_5559) ;  /* 0x0000000033087348 */ /* 0x000fea0003c00000 */
[----:B------:R0:W1:Y:S02]  /*9090*/  SHFL.BFLY P2, R49, R55, R49, R50 ;  /* 0x0c00003137317389 */ /* 0x0000640000040032 */
[----:B01----:R-:W-:Y:S05]  /*90a0*/  ENDCOLLECTIVE ;  /* 0x000000000000791b */ /* 0x003fea0003800000 */
.L_x_5559:
[----:B------:R-:W-:Y:S02]  /*90b0*/  MOV R55, R35 ;  /* 0x0000002300377202 */ /* 0x000fe40000000f00 */
[----:B------:R-:W-:Y:S01]  /*90c0*/  MOV R217, R49 ;  /* 0x0000003100d97202 */ /* 0x000fe20000000f00 */
[----:B------:R-:W-:-:S04]  /*90d0*/  HFMA2 R49, -RZ, RZ, 0, 9.5367431640625e-07 ;  /* 0x00000010ff317431 */ /* 0x000fc800000001ff */
[----:B------:R-:W-:-:S07]  /*90e0*/  FADD.FTZ R48, R214, R217 ;  /* 0x000000d9d6307221 */ /* 0x000fce0000010000 */
[----:B------:R-:W-:Y:S05]  /*90f0*/  WARPSYNC.COLLECTIVE R51, `(.L_x_5560) ;  /* 0x0000000033087348 */ /* 0x000fea0003c00000 */
[----:B------:R0:W1:Y:S02]  /*9100*/  SHFL.BFLY P2, R49, R55, R49, R50 ;  /* 0x0c00003137317389 */ /* 0x0000640000040032 */
[----:B01----:R-:W-:Y:S05]  /*9110*/  ENDCOLLECTIVE ;  /* 0x000000000000791b */ /* 0x003fea0003800000 */
.L_x_5560:
[----:B------:R-:W-:Y:S02]  /*9120*/  MOV R55, R48 ;  /* 0x0000003000377202 */ /* 0x000fe40000000f00 */
[----:B------:R-:W-:Y:S01]  /*9130*/  MOV R32, R49 ;  /* 0x0000003100207202 */ /* 0x000fe20000000f00 */
[----:B------:R-:W-:-:S07]  /*9140*/  HFMA2 R49, -RZ, RZ, 0, 9.5367431640625e-07 ;  /* 0x00000010ff317431 */ /* 0x000fce00000001ff */
[----:B------:R-:W-:Y:S05]  /*9150*/  WARPSYNC.COLLECTIVE R51, `(.L_x_5561) ;  /* 0x0000000033087348 */ /* 0x000fea0003c00000 */
[----:B------:R0:W1:Y:S02]  /*9160*/  SHFL.BFLY P2, R49, R55, R49, R50 ;  /* 0x0c00003137317389 */ /* 0x0000640000040032 */
[----:B01----:R-:W-:Y:S05]  /*9170*/  ENDCOLLECTIVE ;  /* 0x000000000000791b */ /* 0x003fea0003800000 */
.L_x_5561:
[----:B------:R-:W-:Y:S01]  /*9180*/  MOV R33, R49 ;  /* 0x0000003100217202 */ /* 0x000fe20000000f00 */
[----:B------:R-:W-:Y:S06]  /*9190*/  BRA `(.L_x_5562) ;  /* 0xffffff9c003c7947 */ /* 0x000fec000383ffff */
.L_x_5563:
        /* <DEDUP_REMOVED lines=14> */
.L_x_6121:


//--------------------- .text._ZN10layer_norm31ln_parallel_residual_bwd_kernelINS_13Kernel_traitsIfffffjLj1024ELj1ELj4ELj1ELj16ENS_18Kernel_traits_baseILj1024EfffffjLj128EEEEELb1ELb0ELb0EEEvNS_9BwdParamsE --------------------------
	.section	.text._ZN10layer_norm31ln_parallel_residual_bwd_kernelINS_13Kernel_traitsIfffffjLj1024ELj1ELj4ELj1ELj16ENS_18Kernel_traits_baseILj1024EfffffjLj128EEEEELb1ELb0ELb0EEEvNS_9BwdParamsE,"ax",@progbits
	.align	128
        .global         _ZN10layer_norm31ln_parallel_residual_bwd_kernelINS_13Kernel_traitsIfffffjLj1024ELj1ELj4ELj1ELj16ENS_18Kernel_traits_baseILj1024EfffffjLj128EEEEELb1ELb0ELb0EEEvNS_9BwdParamsE
        .type           _ZN10layer_norm31ln_parallel_residual_bwd_kernelINS_13Kernel_traitsIfffffjLj1024ELj1ELj4ELj1ELj16ENS_18Kernel_traits_baseILj1024EfffffjLj128EEEEELb1ELb0ELb0EEEvNS_9BwdParamsE,@function
        .size           _ZN10layer_norm31ln_parallel_residual_bwd_kernelINS_13Kernel_traitsIfffffjLj1024ELj1ELj4ELj1ELj16ENS_18Kernel_traits_baseILj1024EfffffjLj128EEEEELb1ELb0ELb0EEEvNS_9BwdParamsE,(.L_x_6122 - _ZN10layer_norm31ln_parallel_residual_bwd_kernelINS_13Kernel_traitsIfffffjLj1024ELj1ELj4ELj1ELj16ENS_18Kernel_traits_baseILj1024EfffffjLj128EEEEELb1ELb0ELb0EEEvNS_9BwdParamsE)
        .other          _ZN10layer_norm31ln_parallel_residual_bwd_kernelINS_13Kernel_traitsIfffffjLj1024ELj1ELj4ELj1ELj16ENS_18Kernel_traits_baseILj1024EfffffjLj128EEEEELb1ELb0ELb0EEEvNS_9BwdParamsE,@"STO_CUDA_ENTRY STV_DEFAULT"
_ZN10layer_norm31ln_parallel_residual_bwd_kernelINS_13Kernel_traitsIfffffjLj1024ELj1ELj4ELj1ELj16ENS_18Kernel_traits_baseILj1024EfffffjLj128EEEEELb1ELb0ELb0EEEvNS_9BwdParamsE:
.text._ZN10layer_norm31ln_parallel_residual_bwd_kernelINS_13Kernel_traitsIfffffjLj1024ELj1ELj4ELj1ELj16ENS_18Kernel_traits_baseILj1024EfffffjLj128EEEEELb1ELb0ELb0EEEvNS_9BwdParamsE:
        /* <DEDUP_REMOVED lines=22> */
[----:B------:R-:W0:Y:S01]  /*0160*/  LDCU UR15, c[0x0][0x388] ;  /* 0x00007100ff0f77ac */ /* 0x000e220008000800 */
[----:B------:R-:W-:Y:S01]  /*0170*/  MOV R39, R10 ;  /* 0x0000000a00277202 */ /* 0x000fe20000000f00 */
[----:B------:R0:W4:Y:S01]  /*0180*/  LDL.64 R102, [R1+0x120] ;  /* 0x0001200001667983 */ /* 0x0001220000100a00 */
[C---:B------:R-:W-:Y:S01]  /*0190*/  ISETP.GE.U32.AND P0, PT, R252.reuse, 0x20, PT ;  /* 0x00000020fc00780c */ /* 0x040fe20003f06070 */
[----:B-----5:R-:W5:Y:S01]  /*01a0*/  LDC.64 R6, c[0x0][0x3d0] ;  /* 0x0000f400ff067b82 */ /* 0x020f620000000a00 */
[----:B------:R-:W-:Y:S01]  /*01b0*/  ISETP.GE.U32.AND P6, PT, R252, 0x40, PT ;  /* 0x00000040fc00780c */ /* 0x000fe20003fc6070 */
[----:B------:R0:W5:Y:S01]  /*01c0*/  LDL.64 R92, [R1+0x138] ;  /* 0x00013800015c7983 */ /* 0x0001620000100a00 */
[----:B------:R-:W0:Y:S03]  /*01d0*/  LDCU.U8 UR14, c[0x0][0x410] ;  /* 0x00008200ff0e77ac */ /* 0x000e260008000000 */
[----:B------:R0:W5:Y:S01]  /*01e0*/  LDL.64 R94, [R1+0x140] ;  /* 0x00014000015e7983 */ /* 0x0001620000100a00 */
[----:B------:R-:W0:Y:S01]  /*01f0*/  LDCU UR12, c[0x0][0x400] ;  /* 0x00008000ff0c77ac */ /* 0x000e220008000800 */
        /* <DEDUP_REMOVED lines=9> */
[----:B------:R-:W2:Y:S01]  /*0290*/  LDC.64 R20, c[0x0][0x3d8] ;  /* 0x0000f600ff147b82 */ /* 0x000ea20000000a00 */
[----:B------:R-:W0:Y:S02]  /*02a0*/  LDCU.64 UR10, c[0x0][0x470] ;  /* 0x00008e00ff0a77ac */ /* 0x000e240008000a00 */
        /* <DEDUP_REMOVED lines=35> */
[----:B------:R-:W4:Y:S01]  /*04e0*/  LDC.64 R8, c[0x0][0x3d8] ;  /* 0x0000f600ff087b82 */ /* 0x000f220000000a00 */
        /* <DEDUP_REMOVED lines=9> */
[----:B--2---:R-:W2:Y:S03]  /*0580*/  @P0 LDG.E.128 R88, desc[UR8][R4.64] ;  /* 0x0000000804580981 */ /* 0x004ea6000c1e1d00 */
[C---:B------:R-:W-:Y:S01]  /*0590*/  @P4 IMAD.WIDE.U32 R20, R39.reuse, 0x10, R20 ;  /* 0x0000001027144825 */ /* 0x040fe200078e0014 */
[----:B------:R-:W-:Y:S02]  /*05a0*/  @P4 IADD3 R39, PT, PT, R39, 0x20, RZ ;  /* 0x0000002027274810 */ /* 0x000fe40007ffe0ff */
[----:B------:R-:W-:Y:S01]  /*05b0*/  ISETP.GE.U32.AND P1, PT, R252, 0xe0, PT ;  /* 0x000000e0fc00780c */ /* 0x000fe20003f26070 */
[----:B---3--:R-:W3:Y:S02]  /*05c0*/  @P5 LDG.E.128 R84, desc[UR8][R14.64] ;  /* 0x000000080e545981 */ /* 0x008ee4000c1e1d00 */
[----:B------:R-:W-:-:S04]  /*05d0*/  @P3 IMAD.WIDE.U32 R22, R39, 0x10, R22 ;  /* 0x0000001027163825 */ /* 0x000fc800078e0016 */
[C---:B------:R-:W-:Y:S01]  /*05e0*/  @P3 IMAD.WIDE.U32 R24, R39.reuse, 0x10, R24 ;  /* 0x0000001027183825 */ /* 0x040fe200078e0018 */
[----:B------:R-:W-:Y:S01]  /*05f0*/  @P3 IADD3 R39, PT, PT, R39, 0x20, RZ ;  /* 0x0000002027273810 */ /* 0x000fe20007ffe0ff */
[----:B-----5:R-:W5:Y:S04]  /*0600*/  @P5 LDG.E.128 R80, desc[UR8][R16.64] ;  /* 0x0000000810505981 */ /* 0x020f68000c1e1d00 */
[C---:B------:R-:W-:Y:S01]  /*0610*/  @P2 IMAD.WIDE.U32 R26, R39.reuse, 0x10, R6 ;  /* 0x00000010271a2825 */ /* 0x040fe200078e0006 */
[----:B----4-:R-:W4:Y:S03]  /*0620*/  @P4 LDG.E.128 R76, desc[UR8][R18.64] ;  /* 0x00000008124c4981 */ /* 0x010f26000c1e1d00 */
[C---:B------:R-:W-:Y:S01]  /*0630*/  @P2 IMAD.WIDE.U32 R28, R39.reuse, 0x10, R8 ;  /* 0x00000010271c2825 */ /* 0x040fe200078e0008 */
[----:B------:R-:W-:Y:S01]  /*0640*/  @P2 IADD3 R39, PT, PT, R39, 0x20, RZ ;  /* 0x0000002027272810 */ /* 0x000fe20007ffe0ff */
[----:B------:R-:W4:Y:S04]  /*0650*/  @P4 LDG.E.128 R72, desc[UR8][R20.64] ;  /* 0x0000000814484981 */ /* 0x000f28000c1e1d00 */
        /* <DEDUP_REMOVED lines=17> */
[----:B------:R-:W4:Y:S04]  /*0770*/  @P6 LDG.E.128 R40, desc[UR8][R8.64] ;  /* 0x0000000808286981 */ /* 0x000f28000c1e1d00 */
[----:B------:R-:W-:Y:S04]  /*0780*/  STL [R1+0x38], RZ ;  /* 0x000038ff01007387 */ /* 0x000fe80000100800 */
[----:B------:R-:W-:Y:S04]  /*0790*/  STL [R1+0x3c], RZ ;  /* 0x00003cff01007387 */ /* 0x000fe80000100800 */
[----:B------:R-:W-:Y:S04]  /*07a0*/  STL [R1+0x40], RZ ;  /* 0x000040ff01007387 */ /* 0x000fe80000100800 */
[----:B------:R-:W-:Y:S04]  /*07b0*/  STL [R1+0x44], RZ ;  /* 0x000044ff01007387 */ /* 0x000fe80000100800 */
[----:B------:R-:W-:Y:S04]  /*07c0*/  @P0 STL.64 [R1+0x138], R92 ;  /* 0x0001385c01000387 */ /* 0x000fe80000100a00 */
[----:B------:R-:W-:Y:S01]  /*07d0*/  @P0 STL.64 [R1+0x140], R94 ;  /* 0x0001405e01000387 */ /* 0x000fe20000100a00 */
[----:B------:R-:W0:Y:S03]  /*07e0*/  S2UR UR4, SR_CTAID.X ;  /* 0x00000000000479c3 */ /* 0x000e260000002500 */
[----:B------:R-:W-:Y:S04]  /*07f0*/  STL [R1+0x28], RZ ;  /* 0x000028ff01007387 */ /* 0x000fe80000100800 */
[----:B--2---:R-:W-:Y:S04]  /*0800*/  @P0 STL.64 [R1+0x128], R88 ;  /* 0x0001285801000387 */ /* 0x004fe80000100a00 */
[----:B------:R-:W-:Y:S04]  /*0810*/  @P0 STL.64 [R1+0x130], R90 ;  /* 0x0001305a01000387 */ /* 0x000fe80000100a00 */
[----:B---3--:R-:W-:Y:S04]  /*0820*/  @P5 STL.64 [R1+0xf8], R84 ;  /* 0x0000f85401005387 */ /* 0x008fe80000100a00 */
[----:B------:R-:W-:Y:S04]  /*0830*/  @P5 STL.64 [R1+0x100], R86 ;  /* 0x0001005601005387 */ /* 0x000fe80000100a00 */
[----:B------:R-:W-:Y:S04]  /*0840*/  STL [R1+0x2c], RZ ;  /* 0x00002cff01007387 */ /* 0x000fe80000100800 */
[----:B-----5:R-:W-:Y:S04]  /*0850*/  @P5 STL.64 [R1+0xe8], R80 ;  /* 0x0000e85001005387 */ /* 0x020fe80000100a00 */
[----:B------:R-:W-:Y:S04]  /*0860*/  @P5 STL.64 [R1+0xf0], R82 ;  /* 0x0000f05201005387 */ /* 0x000fe80000100a00 */
[----:B----4-:R-:W-:Y:S04]  /*0870*/  @P4 STL.64 [R1+0xd8], R76 ;  /* 0x0000d84c01004387 */ /* 0x010fe80000100a00 */
[----:B------:R-:W-:Y:S04]  /*0880*/  @P4 STL.64 [R1+0xe0], R78 ;  /* 0x0000e04e01004387 */ /* 0x000fe80000100a00 */
[----:B------:R-:W-:Y:S04]  /*0890*/  STL [R1+0x30], RZ ;  /* 0x000030ff01007387 */ /* 0x000fe80000100800 */
[----:B------:R-:W-:Y:S04]  /*08a0*/  @P4 STL.64 [R1+0xc8], R72 ;  /* 0x0000c84801004387 */ /* 0x000fe80000100a00 */
        /* <DEDUP_REMOVED lines=11> */
[----:B------:R1:W-:Y:S01]  /*0960*/  @P1 STL.64 [R1+0x78], R52 ;  /* 0x0000783401001387 */ /* 0x0003e20000100a00 */
[----:B0-----:R-:W-:-:S03]  /*0970*/  USHF.L.U32 UR4, UR4, 0x2, URZ ;  /* 0x0000000204047899 */ /* 0x001fc600080006ff */
[----:B------:R0:W-:Y:S04]  /*0980*/  @P1 STL.64 [R1+0x80], R54 ;  /* 0x0000803601001387 */ /* 0x0001e80000100a00 */
[----:B------:R2:W-:Y:S01]  /*0990*/  STL [R1+0x14], RZ ;  /* 0x000014ff01007387 */ /* 0x0005e20000100800 */
[----:B------:R-:W-:-:S03]  /*09a0*/  SHF.R.U32.HI R0, RZ, 0x5, R38 ;  /* 0x00000005ff007819 */ /* 0x000fc60000011626 */
[----:B------:R2:W-:Y:S04]  /*09b0*/  @P1 STL.64 [R1+0x68], R48 ;  /* 0x0000683001001387 */ /* 0x0005e80000100a00 */
[----:B------:R2:W-:Y:S01]  /*09c0*/  @P1 STL.64 [R1+0x70], R50 ;  /* 0x0000703201001387 */ /* 0x0005e20000100a00 */
        /* <DEDUP_REMOVED lines=53> */
[----:B-1----:R-:W-:Y:S02]  /*0d20*/  CS2R R52, SRZ ;  /* 0x0000000000347805 */ /* 0x002fe4000001ff00 */
[----:B0-----:R-:W-:Y:S02]  /*0d30*/  CS2R R54, SRZ ;  /* 0x0000000000367805 */ /* 0x001fe4000001ff00 */
[----:B------:R-:W-:-:S02]  /*0d40*/  CS2R R56, SRZ ;  /* 0x0000000000387805 */ /* 0x000fc4000001ff00 */
[----:B------:R-:W-:Y:S02]  /*0d50*/  CS2R R58, SRZ ;  /* 0x00000000003a7805 */ /* 0x000fe4000001ff00 */
[----:B------:R-:W-:Y:S02]  /*0d60*/  CS2R R60, SRZ ;  /* 0x00000000003c7805 */ /* 0x000fe4000001ff00 */
[----:B------:R-:W-:Y:S01]  /*0d70*/  CS2R R62, SRZ ;  /* 0x00000000003e7805 */ /* 0x000fe2000001ff00 */
[----:B------:R2:W-:Y:S04]  /*0d80*/  @P6 STL.64 [R1+0x58], R44 ;  /* 0x0000582c01006387 */ /* 0x0005e80000100a00 */
[----:B------:R2:W-:Y:S04]  /*0d90*/  @P6 STL.64 [R1+0x60], R46 ;  /* 0x0000602e01006387 */ /* 0x0005e80000100a00 */
[----:B------:R2:W-:Y:S04]  /*0da0*/  STL [R1+0x18], RZ ;  /* 0x000018ff01007387 */ /* 0x0005e80000100800 */
[----:B------:R2:W-:Y:S04]  /*0db0*/  @P6 STL.64 [R1+0x48], R40 ;  /* 0x0000482801006387 */ /* 0x0005e80000100a00 */
[----:B------:R2:W-:Y:S04]  /*0dc0*/  @P6 STL.64 [R1+0x50], R42 ;  /* 0x0000502a01006387 */ /* 0x0005e80000100a00 */
[----:B------:R2:W-:Y:S04]  /*0dd0*/  STL [R1+0x1c], RZ ;  /* 0x00001cff01007387 */ /* 0x0005e80000100800 */
[----:B------:R2:W-:Y:S04]  /*0de0*/  STL [R1], RZ ;  /* 0x000000ff01007387 */ /* 0x0005e80000100800 */
[----:B------:R2:W-:Y:S04]  /*0df0*/  STL [R1+0x4], RZ ;  /* 0x000004ff01007387 */ /* 0x0005e80000100800 */
[----:B------:R2:W-:Y:S04]  /*0e00*/  STL [R1+0x8], RZ ;  /* 0x000008ff01007387 */ /* 0x0005e80000100800 */
[----:B------:R2:W-:Y:S04]  /*0e10*/  STL [R1+0xc], RZ ;  /* 0x00000cff01007387 */ /* 0x0005e80000100800 */
[----:B------:R2:W-:Y:S01]  /*0e20*/  STL [R1+0x20], R2 ;  /* 0x0000200201007387 */ /* 0x0005e20000100800 */
[----:B------:R-:W-:Y:S05]  /*0e30*/  @P1 BRA `(.L_x_5565) ;  /* 0x000000b800441947 */ /* 0x000fea0003800000 */
        /* <DEDUP_REMOVED lines=75> */
.L_x_5663:
[----:B------:R-:W3:Y:S01]  /*12f0*/  LDL R8, [R1+0x20] ;  /* 0x0000200001087983 */ /* 0x000ee20000100800 */
[----:B------:R-:W3:Y:S01]  /*1300*/  LDC.64 R100, c[0x0][0x3c0] ;  /* 0x0000f000ff647b82 */ /* 0x000ee20000000a00 */
[----:B------:R-:W-:-:S05]  /*1310*/  MOV R103, UR15 ;  /* 0x0000000f00677c02 */ /* 0x000fca0008000f00 */
[----:B------:R0:W-:Y:S01]  /*1320*/  STL [R1+0x24], R103 ;  /* 0x0000246701007387 */ /* 0x0001e20000100800 */
[C---:B------:R-:W-:Y:S02]  /*1330*/  ISETP.GE.U32.AND P6, PT, R252.reuse, 0x60, PT ;  /* 0x00000060fc00780c */ /* 0x040fe40003fc6070 */
[C---:B------:R-:W-:Y:S02]  /*1340*/  ISETP.GE.U32.AND P5, PT, R252.reuse, 0x80, PT ;  /* 0x00000080fc00780c */ /* 0x040fe40003fa6070 */
[----:B------:R-:W-:Y:S02]  /*1350*/  LOP3.LUT R19, R19, 0xfffffffe, RZ, 0xc0, !PT ;  /* 0xfffffffe13137812 */ /* 0x000fe400078ec0ff */
[----:B------:R-:W-:Y:S01]  /*1360*/  ISETP.GE.U32.AND P3, PT, R252, 0xa0, PT ;  /* 0x000000a0fc00780c */ /* 0x000fe20003f66070 */
[----:B---3--:R-:W-:-:S05]  /*1370*/  IMAD.WIDE R100, R8, 0x4, R100 ;  /* 0x0000000408647825 */ /* 0x008fca00078e0264 */
[----:B------:R1:W3:Y:S02]  /*1380*/  LDG.E R102, desc[UR8][R100.64] ;  /* 0x0000000864667981 */ /* 0x0002e4000c1e1900 */
        /* <DEDUP_REMOVED lines=22> */
[----:B---3--:R-:W-:Y:S01]  /*14f0*/  FSEL R168, R102, RZ, !P1 ;  /* 0x000000ff66a87208 */ /* 0x008fe20004800000 */
[----:B------:R-:W-:Y:S06]  /*1500*/  @!P0 BRA `(.L_x_5567) ;  /* 0x0000000400448947 */ /* 0x000fec0003800000 */
[----:B------:R-:W0:Y:S01]  /*1510*/  LDC.64 R100, c[0x0][0x3a8] ;  /* 0x0000ea00ff647b82 */ /* 0x000e220000000a00 */
[----:B------:R-:W3:Y:S01]  /*1520*/  LDL R26, [R1+0x128] ;  /* 0x00012800011a7983 */ /* 0x000ee20000100800 */
[----:B------:R-:W-:Y:S02]  /*1530*/  ISETP.NE.U32.AND P0, PT, RZ, UR10, PT ;  /* 0x0000000aff007c0c */ /* 0x000fe4000bf05070 */
[----:B------:R-:W-:Y:S01]  /*1540*/  ISETP.NE.U32.AND P1, PT, RZ, UR24, PT ;  /* 0x00000018ff007c0c */ /* 0x000fe2000bf25070 */
[----:B------:R2:W-:Y:S03]  /*1550*/  STL [R1+0x148], R2 ;  /* 0x0001480201007387 */ /* 0x0005e60000100800 */
[----:B------:R-:W1:Y:S08]  /*1560*/  LDC.64 R104, c[0x0][0x430] ;  /* 0x00010c00ff687b82 */ /* 0x000e700000000a00 */
[----:B------:R-:W4:Y:S01]  /*1570*/  LDC.64 R108, c[0x0][0x428] ;  /* 0x00010a00ff6c7b82 */ /* 0x000f220000000a00 */
[C---:B0-----:R-:W-:Y:S01]  /*1580*/  IMAD.WIDE.U32 R100, R8.reuse, 0x10, R100 ;  /* 0x0000001008647825 */ /* 0x041fe200078e0064 */
[----:B------:R-:W-:Y:S01]  /*1590*/  ISETP.NE.AND.EX P0, PT, RZ, UR11, PT, P0 ;  /* 0x0000000bff007c0c */ /* 0x000fe2000bf05300 */
[----:B--2---:R-:W2:Y:S04]  /*15a0*/  LDL.LU R2, [R1+0x38] ;  /* 0x0000380001027983 */ /* 0x004ea80000300800 */
[----:B------:R-:W3:Y:S01]  /*15b0*/  LDG.E.128 R100, desc[UR8][R100.64] ;  /* 0x0000000864647981 */ /* 0x000ee2000c1e1d00 */
[----:B------:R-:W-:Y:S01]  /*15c0*/  ISETP.NE.AND.EX P1, PT, RZ, UR25, PT, P1 ;  /* 0x00000019ff007c0c */ /* 0x000fe2000bf25310 */
[----:B-1----:R-:W-:-:S02]  /*15d0*/  IMAD.WIDE.U32 R104, R8, 0x10, R104 ;  /* 0x0000001008687825 */ /* 0x002fc400078e0068 */
[----:B------:R-:W2:Y:S04]  /*15e0*/  LDL R34, [R1+0x138] ;  /* 0x0001380001227983 */ /* 0x000ea80000100800 */
[----:B------:R-:W0:Y:S01]  /*15f0*/  @P0 LDC.64 R170, c[0x0][0x3b8] ;  /* 0x0000ee00ffaa0b82 */ /* 0x000e220000000a00 */
[----:B------:R-:W2:Y:S01]  /*1600*/  LDG.E.128 R104, desc[UR8][R104.64] ;  /* 0x0000000868687981 */ /* 0x000ea2000c1e1d00 */
[----:B----4-:R-:W-:-:S03]  /*1610*/  IMAD.WIDE.U32 R108, R8, 0x10, R108 ;  /* 0x00000010086c7825 */ /* 0x010fc600078e006c */
[----:B------:R-:W4:Y:S04]  /*1620*/  LDL R44, [R1+0x12c] ;  /* 0x00012c00012c7983 */ /* 0x000f280000100800 */
[----:B------:R-:W4:Y:S04]  /*1630*/  LDG.E.128 R108, desc[UR8][R108.64] ;  /* 0x000000086c6c7981 */ /* 0x000f28000c1e1d00 */
[----:B------:R-:W4:Y:S04]  /*1640*/  LDL R119, [R1+0x13c] ;  /* 0x00013c0001777983 */ /* 0x000f280000100800 */
[----:B------:R-:W4:Y:S04]  /*1650*/  LDL.LU R139, [R1+0x40] ;  /* 0x00004000018b7983 */ /* 0x000f280000300800 */
[----:B------:R-:W4:Y:S01]  /*1660*/  LDL R128, [R1+0x140] ;  /* 0x0001400001807983 */ /* 0x000f220000100800 */
[----:B0-----:R-:W-:-:S03]  /*1670*/  @P0 IMAD.WIDE.U32 R170, R8, 0x4, R170 ;  /* 0x0000000408aa0825 */ /* 0x001fc600078e00aa */
[----:B------:R-:W4:Y:S04]  /*1680*/  LDL.LU R169, [R1+0x44] ;  /* 0x0000440001a97983 */ /* 0x000f280000300800 */
[----:B------:R0:W5:Y:S04]  /*1690*/  @P0 LDG.E R7, desc[UR8][R170.64] ;  /* 0x00000008aa070981 */ /* 0x000168000c1e1900 */
[----:B------:R-:W4:Y:S01]  /*16a0*/  LDL R140, [R1+0x144] ;  /* 0x00014400018c7983 */ /* 0x000f220000100800 */
[----:B0-----:R-:W0:Y:S02]  /*16b0*/  @P1 LDC.64 R170, c[0x0][0x438] ;  /* 0x00010e00ffaa1b82 */ /* 0x001e240000000a00 */
[----:B0-----:R-:W-:-:S05]  /*16c0*/  @P1 IMAD.WIDE.U32 R170, R8, 0x10, R170 ;  /* 0x0000001008aa1825 */ /* 0x001fca00078e00aa */
[----:B------:R0:W5:Y:S02]  /*16d0*/  @P1 LDG.E.128 R64, desc[UR8][R170.64] ;  /* 0x00000008aa401981 */ /* 0x000164000c1e1d00 */
[----:B0-----:R-:W0:Y:S02]  /*16e0*/  LDC.64 R170, c[0x0][0x3b0] ;  /* 0x0000ec00ffaa7b82 */ /* 0x001e240000000a00 */
[----:B0-----:R-:W-:-:S05]  /*16f0*/  IMAD.WIDE.U32 R170, R8, 0x4, R170 ;  /* 0x0000000408aa7825 */ /* 0x001fca00078e00aa */
[----:B------:R0:W5:Y:S04]  /*1700*/  LDG.E R6, desc[UR8][R170.64] ;  /* 0x00000008aa067981 */ /* 0x000168000c1e1900 */
[----:B------:R-:W4:Y:S04]  /*1710*/  LDL R170, [R1+0x130] ;  /* 0x0001300001aa7983 */ /* 0x000f280000100800 */
[----:B------:R-:W4:Y:S01]  /*1720*/  LDL R171, [R1+0x134] ;  /* 0x0001340001ab7983 */ /* 0x000f220000100800 */
[----:B---3--:R-:W-:-:S03]  /*1730*/  FADD.FTZ R0, -R168, R100 ;  /* 0x00000064a8007221 */ /* 0x008fc60000010100 */
[----:B------:R-:W3:Y:S01]  /*1740*/  LDL.LU R100, [R1+0x3c] ;  /* 0x00003c0001647983 */ /* 0x000ee20000300800 */
[----:B--2---:R-:W-:Y:S01]  /*1750*/  FMUL.FTZ R26, R26, R104 ;  /* 0x000000681a1a7220 */ /* 0x004fe20000410000 */
[----:B-----5:R-:W-:-:S03]  /*1760*/  FMUL.FTZ R0, R35, R0 ;  /* 0x0000000023007220 */ /* 0x020fc60000410000 */
[----:B----4-:R-:W-:Y:S01]  /*1770*/  FFMA.FTZ R26, R34, R108, R26 ;  /* 0x0000006c221a7223 */ /* 0x010fe2000001001a */
[----:B------:R-:W-:Y:S01]  /*1780*/  FADD.FTZ R34, -R168, R101 ;  /* 0x00000065a8227221 */ /* 0x000fe20000010100 */
[----:B------:R-:W-:-:S03]  /*1790*/  FFMA.FTZ R2, R108, R0, R2 ;  /* 0x000000006c027223 */ /* 0x000fc60000010002 */
[----:B------:R-:W-:Y:S01]  /*17a0*/  FMUL.FTZ R34, R35, R34 ;  /* 0x0000002223227220 */ /* 0x000fe20000410000 */
[----:B------:R-:W-:Y:S01]  /*17b0*/  FMUL.FTZ R44, R44, R105 ;  /* 0x000000692c2c7220 */ /* 0x000fe20000410000 */
[----:B------:R1:W-:Y:S01]  /*17c0*/  STL [R1+0x38], R2 ;  /* 0x0000380201007387 */ /* 0x0003e20000100800 */
[----:B------:R-:W-:Y:S02]  /*17d0*/  FADD.FTZ R102, -R168, R102 ;  /* 0x00000066a8667221 */ /* 0x000fe40000010100 */
[----:B------:R-:W-:Y:S02]  /*17e0*/  FFMA.FTZ R44, R119, R109, R44 ;  /* 0x0000006d772c7223 */ /* 0x000fe4000001002c */
[----:B------:R-:W-:Y:S01]  /*17f0*/  FMUL.FTZ R119, R35, R102 ;  /* 0x0000006623777220 */ /* 0x000fe20000410000 */
[----:B-1----:R1:W5:Y:S03]  /*1800*/  LDL.LU R2, [R1+0x148] ;  /* 0x0001480001027983 */ /* 0x0023660000300800 */
[----:B------:R-:W-:Y:S01]  /*1810*/  FFMA.FTZ R139, R110, R119, R139 ;  /* 0x000000776e8b7223 */ /* 0x000fe2000001008b */
[----:B------:R-:W-:Y:S01]  /*1820*/  FADD.FTZ R103, -R168, R103 ;  /* 0x00000067a8677221 */ /* 0x000fe20000010100 */
[----:B------:R-:W-:-:S04]  /*1830*/  FADD.FTZ R101, RZ, R26 ;  /* 0x0000001aff657221 */ /* 0x000fc80000010000 */
[----:B------:R-:W-:Y:S01]  /*1840*/  FADD.FTZ R101, R101, R44 ;  /* 0x0000002c65657221 */ /* 0x000fe20000010000 */
[----:B------:R-:W-:Y:S01]  /*1850*/  FADD.FTZ R232, R232, R108 ;  /* 0x0000006ce8e87221 */ /* 0x000fe20000010000 */
[----:B------:R-:W-:Y:S01]  /*1860*/  FADD.FTZ R164, R164, R104 ;  /* 0x00000068a4a47221 */ /* 0x000fe20000010000 */
[----:B------:R-:W-:Y:S01]  /*1870*/  FFMA.FTZ R200, R104, R0, R200 ;  /* 0x0000000068c87223 */ /* 0x000fe200000100c8 */
[----:B------:R-:W-:Y:S01]  /*1880*/  FADD.FTZ R233, R233, R109 ;  /* 0x0000006de9e97221 */ /* 0x000fe20000010000 */
[----:B------:R-:W-:Y:S01]  /*1890*/  FADD.FTZ R165, R165, R105 ;  /* 0x00000069a5a57221 */ /* 0x000fe20000010000 */
[-C--:B------:R-:W-:Y:S01]  /*18a0*/  FFMA.FTZ R201, R105, R34.reuse, R201 ;  /* 0x0000002269c97223 */ /* 0x080fe200000100c9 */
[----:B------:R-:W-:Y:S01]  /*18b0*/  FADD.FTZ R234, R234, R110 ;  /* 0x0000006eeaea7221 */ /* 0x000fe20000010000 */
[----:B------:R-:W-:Y:S01]  /*18c0*/  FADD.FTZ R166, R166, R106 ;  /* 0x0000006aa6a67221 */ /* 0x000fe20000010000 */
[----:B------:R-:W-:Y:S01]  /*18d0*/  FFMA.FTZ R202, R106, R119, R202 ;  /* 0x000000776aca7223 */ /* 0x000fe200000100ca */
[----:B------:R-:W-:Y:S01]  /*18e0*/  FADD.FTZ R235, R235, R111 ;  /* 0x0000006febeb7221 */ /* 0x000fe20000010000 */
[----:B------:R-:W-:Y:S01]  /*18f0*/  FADD.FTZ R167, R167, R107 ;  /* 0x0000006ba7a77221 */ /* 0x000fe20000010000 */
[----:B---3--:R-:W-:-:S05]  /*1900*/  FFMA.FTZ R100, R109, R34, R100 ;  /* 0x000000226d647223 */ /* 0x008fca0000010064 */
[----:B------:R2:W-:Y:S02]  /*1910*/  STL [R1+0x3c], R100 ;  /* 0x00003c6401007387 */ /* 0x0005e40000100800 */
[----:B--2---:R-:W-:-:S04]  /*1920*/  FMUL.FTZ R100, R170, R106 ;  /* 0x0000006aaa647220 */ /* 0x004fc80000410000 */
[----:B------:R-:W-:Y:S01]  /*1930*/  FFMA.FTZ R128, R128, R110, R100 ;  /* 0x0000006e80807223 */ /* 0x000fe20000010064 */
[----:B------:R-:W-:Y:S01]  /*1940*/  FMUL.FTZ R100, R171, R107 ;  /* 0x0000006bab647220 */ /* 0x000fe20000410000 */
[----:B------:R2:W-:Y:S03]  /*1950*/  STL [R1+0x40], R139 ;  /* 0x0000408b01007387 */ /* 0x0005e60000100800 */
[----:B------:R-:W-:Y:S01]  /*1960*/  FFMA.FTZ R140, R140, R111, R100 ;  /* 0x0000006f8c8c7223 */ /* 0x000fe20000010064 */
[----:B------:R-:W-:-:S04]  /*1970*/  FFMA.FTZ R100, R0, R26, RZ ;  /* 0x0000001a00647223 */ /* 0x000fc800000100ff */
[----:B------:R-:W-:Y:S01]  /*1980*/  FFMA.FTZ R100, R34, R44, R100 ;  /* 0x0000002c22647223 */ /* 0x000fe20000010064 */
[----:B--2---:R-:W-:Y:S01]  /*1990*/  FMUL.FTZ R139, R35, R103 ;  /* 0x00000067238b7220 */ /* 0x004fe20000410000 */
[----:B------:R-:W-:Y:S02]  /*19a0*/  FADD.FTZ R101, R101, R128 ;  /* 0x0000008065657221 */ /* 0x000fe40000010000 */
[----:B------:R-:W-:Y:S01]  /*19b0*/  FFMA.FTZ R100, R119, R128, R100 ;  /* 0x0000008077647223 */ /* 0x000fe20000010064 */
[-C--:B------:R-:W-:Y:S01]  /*19c0*/  FFMA.FTZ R169, R111, R139.reuse, R169 ;  /* 0x0000008b6fa97223 */ /* 0x080fe200000100a9 */
[----:B------:R-:W-:Y:S02]  /*19d0*/  FFMA.FTZ R203, R107, R139, R203 ;  /* 0x0000008b6bcb7223 */ /* 0x000fe400000100cb */
[----:B0-----:R-:W-:Y:S01]  /*19e0*/  FFMA.FTZ R170, R139, R140, R100 ;  /* 0x0000008c8baa7223 */ /* 0x001fe20000010064 */
[----:B------:R-:W-:Y:S01]  /*19f0*/  IADD3 R171, PT, PT, R8, 0x20, RZ ;  /* 0x0000002008ab7810 */ /* 0x000fe20007ffe0ff */
[----:B------:R0:W-:Y:S02]  /*1a00*/  STL [R1+0x44], R169 ;  /* 0x000044a901007387 */ /* 0x0001e40000100800 */
[----:B01----:R-:W-:-:S07]  /*1a10*/  FADD.FTZ R169, R101, R140 ;  /* 0x0000008c65a97221 */ /* 0x003fce0000010000 */
.L_x_5567:
[----:B------:R-:W-:Y:S05]  /*1a20*/  BSYNC.RECONVERGENT B1 ;  /* 0x0000000000017941 */ /* 0x000fea0003800200 */
.L_x_5566:
[----:B------:R-:W-:Y:S04]  /*1a30*/  BSSY.RECONVERGENT B1, `(.L_x_5568) ;  /* 0x0000057000017945 */ /* 0x000fe80003800200 */
[----:B------:R-:W-:Y:S05]  /*1a40*/  @!P4 BRA `(.L_x_5569) ;  /* 0x000000040054c947 */ /* 0x000fea0003800000 */
[----:B------:R-:W0:Y:S01]  /*1a50*/  LDC.64 R100, c[0x0][0x3a8] ;  /* 0x0000ea00ff647b82 */ /* 0x000e220000000a00 */
[----:B------:R-:W-:Y:S01]  /*1a60*/  STL.64 [R1+0x158], R6 ;  /* 0x0001580601007387 */ /* 0x000fe20000100a00 */
[----:B------:R-:W-:-:S03]  /*1a70*/  ISETP.NE.U32.AND P0, PT, RZ, UR10, PT ;  /* 0x0000000aff007c0c */ /* 0x000fc6000bf05070 */
[----:B-----5:R-:W-:Y:S01]  /*1a80*/  STL.64 [R1+0x150], R2 ;  /* 0x0001500201007387 */ /* 0x020fe20000100a00 */
[----:B------:R-:W-:Y:S02]  /*1a90*/  ISETP.NE.AND.EX P0, PT, RZ, UR11, PT, P0 ;  /* 0x0000000bff007c0c */ /* 0x000fe4000bf05300 */
[----:B------:R-:W1:Y:S01]  /*1aa0*/  LDC.64 R108, c[0x0][0x428] ;  /* 0x00010a00ff6c7b82 */ /* 0x000e620000000a00 */
[----:B------:R3:W-:Y:S04]  /*1ab0*/  STL [R1+0x148], R0 ;  /* 0x0001480001007387 */ /* 0x0007e80000100800 */
[----:B------:R-:W4:Y:S03]  /*1ac0*/  LDL R27, [R1+0x108] ;  /* 0x00010800011b7983 */ /* 0x000f260000100800 */
[----:B------:R-:W2:Y:S01]  /*1ad0*/  LDC.64 R104, c[0x0][0x430] ;  /* 0x00010c00ff687b82 */ /* 0x000ea20000000a00 */
[----:B---3--:R-:W3:Y:S04]  /*1ae0*/  LDL.LU R0, [R1+0x28] ;  /* 0x0000280001007983 */ /* 0x008ee80000300800 */
[----:B------:R-:W4:Y:S01]  /*1af0*/  LDL R33, [R1+0x118] ;  /* 0x0001180001217983 */ /* 0x000f220000100800 */
[----:B0-----:R-:W-:-:S02]  /*1b00*/  IMAD.WIDE.U32 R100, R171, 0x10, R100 ;  /* 0x00000010ab647825 */ /* 0x001fc400078e0064 */
[----:B------:R-:W0:Y:S04]  /*1b10*/  @P0 LDC.64 R6, c[0x0][0x3b8] ;  /* 0x0000ee00ff060b82 */ /* 0x000e280000000a00 */
[----:B------:R-:W3:Y:S01]  /*1b20*/  LDG.E.128 R100, desc[UR8][R100.64] ;  /* 0x0000000864647981 */ /* 0x000ee2000c1e1d00 */
[----:B-1----:R-:W-:-:S06]  /*1b30*/  IMAD.WIDE.U32 R108, R171, 0x10, R108 ;  /* 0x00000010ab6c7825 */ /* 0x002fcc00078e006c */
[----:B------:R-:W4:Y:S01]  /*1b40*/  LDG.E.128 R108, desc[UR8][R108.64] ;  /* 0x000000086c6c7981 */ /* 0x000f22000c1e1d00 */
[----:B--2---:R-:W-:-:S06]  /*1b50*/  IMAD.WIDE.U32 R104, R171, 0x10, R104 ;  /* 0x00000010ab687825 */ /* 0x004fcc00078e0068 */
[----:B------:R-:W2:Y:S01]  /*1b60*/  LDG.E.128 R104, desc[UR8][R104.64] ;  /* 0x0000000868687981 */ /* 0x000ea2000c1e1d00 */
[----:B------:R-:W-:-:S04]  /*1b70*/  ISETP.NE.U32.AND P1, PT, RZ, UR24, PT ;  /* 0x00000018ff007c0c */ /* 0x000fc8000bf25070 */
[----:B------:R-:W-:Y:S01]  /*1b80*/  ISETP.NE.AND.EX P1, PT, RZ, UR25, PT, P1 ;  /* 0x00000019ff007c0c */ /* 0x000fe2000bf25310 */
[----:B0-----:R-:W-:-:S05]  /*1b90*/  @P0 IMAD.WIDE.U32 R2, R171, 0x4, R6 ;  /* 0x00000004ab020825 */ /* 0x001fca00078e0006 */
[----:B------:R0:W5:Y:S07]  /*1ba0*/  @P0 LDG.E R5, desc[UR8][R2.64] ;  /* 0x0000000802050981 */ /* 0x00016e000c1e1900 */
[----:B------:R-:W1:Y:S08]  /*1bb0*/  @P1 LDC.64 R6, c[0x0][0x438] ;  /* 0x00010e00ff061b82 */ /* 0x000e700000000a00 */
[----:B0-----:R-:W0:Y:S01]  /*1bc0*/  LDC.64 R2, c[0x0][0x3b0] ;  /* 0x0000ec00ff027b82 */ /* 0x001e220000000a00 */
[----:B-1----:R-:W-:-:S05]  /*1bd0*/  @P1 IMAD.WIDE.U32 R6, R171, 0x10, R6 ;  /* 0x00000010ab061825 */ /* 0x002fca00078e0006 */
[----:B------:R1:W5:Y:S01]  /*1be0*/  @P1 LDG.E.128 R48, desc[UR8][R6.64] ;  /* 0x0000000806301981 */ /* 0x000362000c1e1d00 */
[----:B0-----:R-:W-:-:S05]  /*1bf0*/  IMAD.WIDE.U32 R2, R171, 0x4, R2 ;  /* 0x00000004ab027825 */ /* 0x001fca00078e0002 */
[----:B------:R1:W5:Y:S04]  /*1c00*/  LDG.E R4, desc[UR8][R2.64] ;  /* 0x0000000802047981 */ /* 0x000368000c1e1900 */
[----:B------:R1:W5:Y:S04]  /*1c10*/  LDL.LU.64 R6, [R1+0x158] ;  /* 0x0001580001067983 */ /* 0x0003680000300a00 */
[----:B------:R1:W5:Y:S04]  /*1c20*/  LDL.LU.64 R2, [R1+0x150] ;  /* 0x0001500001027983 */ /* 0x0003680000300a00 */
[----:B------:R-:W2:Y:S04]  /*1c30*/  LDL R43, [R1+0x10c] ;  /* 0x00010c00012b7983 */ /* 0x000ea80000100800 */
[----:B------:R-:W2:Y:S04]  /*1c40*/  LDL R118, [R1+0x11c] ;  /* 0x00011c0001767983 */ /* 0x000ea80000100800 */
[----:B------:R-:W2:Y:S04]  /*1c50*/  LDL.LU R138, [R1+0x30] ;  /* 0x00003000018a7983 */ /* 0x000ea80000300800 */
[----:B------:R-:W2:Y:S04]  /*1c60*/  LDL R127, [R1+0x120] ;  /* 0x00012000017f7983 */ /* 0x000ea80000100800 */
[----:B------:R-:W2:Y:S01]  /*1c70*/  LDL R141, [R1+0x124] ;  /* 0x00012400018d7983 */ /* 0x000ea20000100800 */
[----:B---3--:R-:W-:-:S03]  /*1c80*/  FADD.FTZ R20, -R168, R100 ;  /* 0x00000064a8147221 */ /* 0x008fc60000010100 */
[----:B------:R-:W3:Y:S01]  /*1c90*/  LDL R100, [R1+0x110] ;  /* 0x0001100001647983 */ /* 0x000ee20000100800 */
[----:B------:R-:W-:-:S04]  /*1ca0*/  FMUL.FTZ R20, R35, R20 ;  /* 0x0000001423147220 */ /* 0x000fc80000410000 */
[----:B----4-:R-:W-:Y:S01]  /*1cb0*/  FFMA.FTZ R0, R108, R20, R0 ;  /* 0x000000146c007223 */ /* 0x010fe20000010000 */
[----:B------:R-:W-:-:S04]  /*1cc0*/  FADD.FTZ R228, R228, R108 ;  /* 0x0000006ce4e47221 */ /* 0x000fc80000010000 */
[----:B------:R0:W-:Y:S01]  /*1cd0*/  STL [R1+0x28], R0 ;  /* 0x0000280001007387 */ /* 0x0001e20000100800 */
[----:B--2---:R-:W-:Y:S01]  /*1ce0*/  FMUL.FTZ R27, R27, R104 ;  /* 0x000000681b1b7220 */ /* 0x004fe20000410000 */
[----:B------:R-:W-:Y:S01]  /*1cf0*/  FADD.FTZ R160, R160, R104 ;  /* 0x00000068a0a07221 */ /* 0x000fe20000010000 */
[----:B------:R-:W-:Y:S02]  /*1d00*/  FFMA.FTZ R196, R104, R20, R196 ;  /* 0x0000001468c47223 */ /* 0x000fe400000100c4 */
[----:B------:R-:W-:Y:S01]  /*1d10*/  FFMA.FTZ R27, R33, R108, R27 ;  /* 0x0000006c211b7223 */ /* 0x000fe2000001001b */
[C---:B------:R-:W-:Y:S01]  /*1d20*/  FADD.FTZ R33, -R168.reuse, R101 ;  /* 0x00000065a8217221 */ /* 0x040fe20000010100 */
[----:B0-----:R1:W5:Y:S04]  /*1d30*/  LDL.LU R0, [R1+0x148] ;  /* 0x0001480001007983 */ /* 0x0013680000300800 */
[----:B------:R-:W2:Y:S04]  /*1d40*/  LDL.LU R108, [R1+0x34] ;  /* 0x00003400016c7983 */ /* 0x000ea80000300800 */
[----:B------:R-:W4:Y:S04]  /*1d50*/  LDL R101, [R1+0x114] ;  /* 0x0001140001657983 */ /* 0x000f280000100800 */
[----:B------:R-:W2:Y:S01]  /*1d60*/  LDL.LU R104, [R1+0x2c] ;  /* 0x00002c0001687983 */ /* 0x000ea20000300800 */
[C---:B------:R-:W-:Y:S01]  /*1d70*/  FADD.FTZ R102, -R168.reuse, R102 ;  /* 0x00000066a8667221 */ /* 0x040fe20000010100 */
[----:B------:R-:W-:Y:S01]  /*1d80*/  FMUL.FTZ R33, R35, R33 ;  /* 0x0000002123217220 */ /* 0x000fe20000410000 */
[----:B------:R-:W-:Y:S01]  /*1d90*/  FADD.FTZ R103, -R168, R103 ;  /* 0x00000067a8677221 */ /* 0x000fe20000010100 */
[----:B------:R-:W-:Y:S01]  /*1da0*/  FADD.FTZ R229, R229, R109 ;  /* 0x0000006de5e57221 */ /* 0x000fe20000010000 */
[----:B------:R-:W-:Y:S01]  /*1db0*/  FADD.FTZ R161, R161, R105 ;  /* 0x00000069a1a17221 */ /* 0x000fe20000010000 */
[----:B------:R-:W-:Y:S01]  /*1dc0*/  FFMA.FTZ R197, R105, R33, R197 ;  /* 0x0000002169c57223 */ /* 0x000fe200000100c5 */
[----:B------:R-:W-:-:S04]  /*1dd0*/  FMUL.FTZ R43, R43, R105 ;  /* 0x000000692b2b7220 */ /* 0x000fc80000410000 */
[----:B------:R-:W-:Y:S01]  /*1de0*/  FFMA.FTZ R43, R118, R109, R43 ;  /* 0x0000006d762b7223 */ /* 0x000fe2000001002b */
[----:B------:R-:W-:-:S04]  /*1df0*/  FMUL.FTZ R118, R35, R102 ;  /* 0x0000006623767220 */ /* 0x000fc80000410000 */
[-C--:B------:R-:W-:Y:S01]  /*1e00*/  FFMA.FTZ R138, R110, R118.reuse, R138 ;  /* 0x000000766e8a7223 */ /* 0x080fe2000001008a */
[----:B------:R-:W-:Y:S01]  /*1e10*/  FADD.FTZ R230, R230, R110 ;  /* 0x0000006ee6e67221 */ /* 0x000fe20000010000 */
[----:B------:R-:W-:Y:S01]  /*1e20*/  FADD.FTZ R162, R162, R106 ;  /* 0x0000006aa2a27221 */ /* 0x000fe20000010000 */
[----:B------:R-:W-:Y:S01]  /*1e30*/  FFMA.FTZ R198, R106, R118, R198 ;  /* 0x000000766ac67223 */ /* 0x000fe200000100c6 */
[----:B------:R-:W-:Y:S01]  /*1e40*/  FADD.FTZ R231, R231, R111 ;  /* 0x0000006fe7e77221 */ /* 0x000fe20000010000 */
[----:B------:R-:W-:Y:S01]  /*1e50*/  FADD.FTZ R163, R163, R107 ;  /* 0x0000006ba3a37221 */ /* 0x000fe20000010000 */
[----:B------:R-:W-:Y:S01]  /*1e60*/  IADD3 R171, PT, PT, R171, 0x20, RZ ;  /* 0x00000020abab7810 */ /* 0x000fe20007ffe0ff */
[----:B---3--:R-:W-:-:S04]  /*1e70*/  FMUL.FTZ R100, R100, R106 ;  /* 0x0000006a64647220 */ /* 0x008fc80000410000 */
[----:B------:R-:W-:Y:S01]  /*1e80*/  FFMA.FTZ R127, R127, R110, R100 ;  /* 0x0000006e7f7f7223 */ /* 0x000fe20000010064 */
[----:B--2---:R-:W-:-:S05]  /*1e90*/  FFMA.FTZ R104, R109, R33, R104 ;  /* 0x000000216d687223 */ /* 0x004fca0000010068 */
[----:B------:R-:W-:Y:S04]  /*1ea0*/  STL [R1+0x2c], R104 ;  /* 0x00002c6801007387 */ /* 0x000fe80000100800 */
[----:B------:R0:W-:Y:S02]  /*1eb0*/  STL [R1+0x30], R138 ;  /* 0x0000308a01007387 */ /* 0x0001e40000100800 */
[----:B0-----:R-:W-:-:S04]  /*1ec0*/  FMUL.FTZ R138, R35, R103 ;  /* 0x00000067238a7220 */ /* 0x001fc80000410000 */
[----:B------:R-:W-:Y:S01]  /*1ed0*/  FFMA.FTZ R108, R111, R138, R108 ;  /* 0x0000008a6f6c7223 */ /* 0x000fe2000001006c */
[----:B----4-:R-:W-:-:S04]  /*1ee0*/  FMUL.FTZ R100, R101, R107 ;  /* 0x0000006b65647220 */ /* 0x010fc80000410000 */
[----:B------:R1:W-:Y:S01]  /*1ef0*/  STL [R1+0x34], R108 ;  /* 0x0000346c01007387 */ /* 0x0003e20000100800 */
[----:B------:R-:W-:Y:S01]  /*1f00*/  FFMA.FTZ R141, R141, R111, R100 ;  /* 0x0000006f8d8d7223 */ /* 0x000fe20000010064 */
        /* <DEDUP_REMOVED lines=8> */
[----:B-1----:R-:W-:-:S07]  /*1f90*/  FFMA.FTZ R170, R138, R141, R101 ;  /* 0x0000008d8aaa7223 */ /* 0x002fce0000010065 */
.L_x_5569:
[----:B------:R-:W-:Y:S05]  /*1fa0*/  BSYNC.RECONVERGENT B1 ;  /* 0x0000000000017941 */ /* 0x000fea0003800200 */
.L_x_5568:
[----:B------:R-:W-:Y:S04]  /*1fb0*/  BSSY.RECONVERGENT B1, `(.L_x_5570) ;  /* 0x0000057000017945 */ /* 0x000fe80003800200 */
[----:B------:R-:W-:Y:S05]  /*1fc0*/  @!P6 BRA `(.L_x_5571) ;  /* 0x000000040054e947 */ /* 0x000fea0003800000 */
[----:B------:R-:W0:Y:S01]  /*1fd0*/  LDC.64 R100, c[0x0][0x3a8] ;  /* 0x0000ea00ff647b82 */ /* 0x000e220000000a00 */
[----:B-----5:R-:W-:Y:S01]  /*1fe0*/  STL.64 [R1+0x158], R6 ;  /* 0x0001580601007387 */ /* 0x020fe20000100a00 */
[----:B------:R-:W-:-:S03]  /*1ff0*/  ISETP.NE.U32.AND P0, PT, RZ, UR10, PT ;  /* 0x0000000aff007c0c */ /* 0x000fc6000bf05070 */
[----:B------:R-:W-:Y:S01]  /*2000*/  STL.64 [R1+0x150], R4 ;  /* 0x0001500401007387 */ /* 0x000fe20000100a00 */
        /* <DEDUP_REMOVED lines=81> */
.L_x_5571:
[----:B------:R-:W-:Y:S05]  /*2520*/  BSYNC.RECONVERGENT B1 ;  /* 0x0000000000017941 */ /* 0x000fea0003800200 */
.L_x_5570:
        /* <DEDUP_REMOVED lines=11> */
[----:B---3--:R-:W3:Y:S04]  /*25e0*/  LDL.LU R0, [R1] ;  /* 0x0000000001007983 */ /* 0x008ee80000300800 */
        /* <DEDUP_REMOVED lines=30> */
[----:B------:R0:W-:Y:S01]  /*27d0*/  STL [R1], R0 ;  /* 0x0000000001007387 */ /* 0x0001e20000100800 */
        /* <DEDUP_REMOVED lines=44> */
.L_x_5573:
[----:B------:R-:W-:Y:S05]  /*2aa0*/  BSYNC.RECONVERGENT B1 ;  /* 0x0000000000017941 */ /* 0x000fea0003800200 */
.L_x_5572:
[----:B------:R-:W-:Y:S04]  /*2ab0*/  BSSY.RECONVERGENT B1, `(.L_x_5574) ;  /* 0x000004d000017945 */ /* 0x000fe80003800200 */
[----:B------:R-:W-:Y:S05]  /*2ac0*/  @!P3 BRA `(.L_x_5575) ;  /* 0x00000004002cb947 */ /* 0x000fea0003800000 */
[----:B------:R-:W0:Y:S01]  /*2ad0*/  LDC.64 R100, c[0x0][0x3a8] ;  /* 0x0000ea00ff647b82 */ /* 0x000e220000000a00 */
[----:B-----5:R1:W-:Y:S04]  /*2ae0*/  STL.64 [R1+0x150], R4 ;  /* 0x0001500401007387 */ /* 0x0203e80000100a00 */
[----:B------:R2:W-:Y:S03]  /*2af0*/  STL.64 [R1+0x148], R2 ;  /* 0x0001480201007387 */ /* 0x0005e60000100a00 */
[----:B------:R-:W3:Y:S01]  /*2b00*/  LDC.64 R104, c[0x0][0x430] ;  /* 0x00010c00ff687b82 */ /* 0x000ee20000000a00 */
[----:B------:R-:W4:Y:S01]  /*2b10*/  LDL R30, [R1+0xa8] ;  /* 0x0000a800011e7983 */ /* 0x000f220000100800 */
[----:B------:R-:W-:-:S03]  /*2b20*/  ISETP.NE.U32.AND P0, PT, RZ, UR10, PT ;  /* 0x0000000aff007c0c */ /* 0x000fc6000bf05070 */
[----:B------:R-:W4:Y:S01]  /*2b30*/  LDL R38, [R1+0xb8] ;  /* 0x0000b80001267983 */ /* 0x000f220000100800 */
[----:B------:R-:W-:Y:S02]  /*2b40*/  ISETP.NE.AND.EX P0, PT, RZ, UR11, PT, P0 ;  /* 0x0000000bff007c0c */ /* 0x000fe4000bf05300 */
[----:B------:R-:W2:Y:S01]  /*2b50*/  LDC.64 R108, c[0x0][0x428] ;  /* 0x00010a00ff6c7b82 */ /* 0x000ea20000000a00 */
[----:B0-----:R-:W-:-:S10]  /*2b60*/  IMAD.WIDE.U32 R100, R171, 0x10, R100 ;  /* 0x00000010ab647825 */ /* 0x001fd400078e0064 */
[----:B-1----:R-:W0:Y:S01]  /*2b70*/  @P0 LDC.64 R4, c[0x0][0x3b8] ;  /* 0x0000ee00ff040b82 */ /* 0x002e220000000a00 */
[----:B------:R-:W4:Y:S01]  /*2b80*/  LDG.E.128 R100, desc[UR8][R100.64] ;  /* 0x0000000864647981 */ /* 0x000f22000c1e1d00 */
[----:B---3--:R-:W-:-:S06]  /*2b90*/  IMAD.WIDE.U32 R104, R171, 0x10, R104 ;  /* 0x00000010ab687825 */ /* 0x008fcc00078e0068 */
[----:B------:R-:W3:Y:S01]  /*2ba0*/  LDG.E.128 R104, desc[UR8][R104.64] ;  /* 0x0000000868687981 */ /* 0x000ee2000c1e1d00 */
        /* <DEDUP_REMOVED lines=13> */
[----:B------:R-:W2:Y:S04]  /*2c80*/  LDL R46, [R1+0xac] ;  /* 0x0000ac00012e7983 */ /* 0x000ea80000100800 */
[----:B------:R1:W5:Y:S04]  /*2c90*/  LDL.LU.64 R2, [R1+0x148] ;  /* 0x0001480001027983 */ /* 0x0003680000300a00 */
[----:B------:R-:W2:Y:S04]  /*2ca0*/  LDL R135, [R1+0xb0] ;  /* 0x0000b00001877983 */ /* 0x000ea80000100800 */
[----:B------:R-:W2:Y:S04]  /*2cb0*/  LDL R124, [R1+0xc0] ;  /* 0x0000c000017c7983 */ /* 0x000ea80000100800 */
[----:B------:R-:W2:Y:S04]  /*2cc0*/  LDL R144, [R1+0xc4] ;  /* 0x0000c40001907983 */ /* 0x000ea80000100800 */
[----:B------:R-:W2:Y:S01]  /*2cd0*/  LDL R115, [R1+0xbc] ;  /* 0x0000bc0001737983 */ /* 0x000ea20000100800 */
[----:B----4-:R-:W-:-:S04]  /*2ce0*/  FADD.FTZ R23, -R168, R100 ;  /* 0x00000064a8177221 */ /* 0x010fc80000010100 */
[----:B------:R-:W-:Y:S01]  /*2cf0*/  FMUL.FTZ R23, R35, R23 ;  /* 0x0000001723177220 */ /* 0x000fe20000410000 */
[----:B---3--:R-:W-:Y:S01]  /*2d00*/  FMUL.FTZ R30, R30, R104 ;  /* 0x000000681e1e7220 */ /* 0x008fe20000410000 */
[----:B--2---:R-:W-:Y:S02]  /*2d10*/  FADD.FTZ R216, R216, R108 ;  /* 0x0000006cd8d87221 */ /* 0x004fe40000010000 */
[----:B------:R-:W-:Y:S01]  /*2d20*/  FFMA.FTZ R248, R108, R23, R248 ;  /* 0x000000176cf87223 */ /* 0x000fe200000100f8 */
[----:B------:R-:W-:Y:S02]  /*2d30*/  FFMA.FTZ R30, R38, R108, R30 ;  /* 0x0000006c261e7223 */ /* 0x000fe4000001001e */
[----:B------:R-:W2:Y:S01]  /*2d40*/  LDL R108, [R1+0xb4] ;  /* 0x0000b400016c7983 */ /* 0x000ea20000100800 */
[C---:B------:R-:W-:Y:S01]  /*2d50*/  FADD.FTZ R38, -R168.reuse, R101 ;  /* 0x00000065a8267221 */ /* 0x040fe20000010100 */
[----:B------:R-:W-:Y:S01]  /*2d60*/  FADD.FTZ R102, -R168, R102 ;  /* 0x00000066a8667221 */ /* 0x000fe20000010100 */
[----:B------:R-:W-:-:S02]  /*2d70*/  FFMA.FTZ R101, R23, R30, R170 ;  /* 0x0000001e17657223 */ /* 0x000fc400000100aa */
        /* <DEDUP_REMOVED lines=13> */
[----:B------:R-:W-:Y:S01]  /*2e50*/  FMUL.FTZ R46, R46, R105 ;  /* 0x000000692e2e7220 */ /* 0x000fe20000410000 */
[----:B------:R-:W-:-:S04]  /*2e60*/  FMUL.FTZ R100, R135, R106 ;  /* 0x0000006a87647220 */ /* 0x000fc80000410000 */
[----:B------:R-:W-:Y:S01]  /*2e70*/  FFMA.FTZ R124, R124, R110, R100 ;  /* 0x0000006e7c7c7223 */ /* 0x000fe20000010064 */
[----:B------:R-:W-:Y:S01]  /*2e80*/  FFMA.FTZ R46, R115, R109, R46 ;  /* 0x0000006d732e7223 */ /* 0x000fe2000001002e */
        /* <DEDUP_REMOVED lines=14> */
[----:B-1----:R-:W-:-:S07]  /*2f70*/  FADD.FTZ R169, R100, R144 ;  /* 0x0000009064a97221 */ /* 0x002fce0000010000 */
.L_x_5575:
[----:B------:R-:W-:Y:S05]  /*2f80*/  BSYNC.RECONVERGENT B1 ;  /* 0x0000000000017941 */ /* 0x000fea0003800200 */
.L_x_5574:
        /* <DEDUP_REMOVED lines=77> */
.L_x_5577:
[----:B------:R-:W-:Y:S05]  /*3460*/  BSYNC.RECONVERGENT B1 ;  /* 0x0000000000017941 */ /* 0x000fea0003800200 */
.L_x_5576:
[----:B------:R-:W-:Y:S01]  /*3470*/  ISETP.GE.U32.AND P2, PT, R252, 0xe0, PT ;  /* 0x000000e0fc00780c */ /* 0x000fe20003f46070 */
[----:B------:R-:W-:-:S12]  /*3480*/  BSSY.RECONVERGENT B1, `(.L_x_5578) ;  /* 0x000004d000017945 */ /* 0x000fd80003800200 */
[----:B------:R-:W-:Y:S05]  /*3490*/  @!P2 BRA `(.L_x_5579) ;  /* 0x00000004002ca947 */ /* 0x000fea0003800000 */
[----:B------:R-:W-:Y:S01]  /*34a0*/  ISETP.NE.U32.AND P0, PT, RZ, UR24, PT ;  /* 0x00000018ff007c0c */ /* 0x000fe2000bf05070 */
[----:B------:R-:W0:Y:S01]  /*34b0*/  LDC.64 R102, c[0x0][0x3a8] ;  /* 0x0000ea00ff667b82 */ /* 0x000e220000000a00 */
[----:B-----5:R-:W-:Y:S02]  /*34c0*/  STL.64 [R1+0x150], R4 ;  /* 0x0001500401007387 */ /* 0x020fe40000100a00 */
[----:B------:R-:W-:Y:S02]  /*34d0*/  ISETP.NE.AND.EX P0, PT, RZ, UR25, PT, P0 ;  /* 0x00000019ff007c0c */ /* 0x000fe4000bf05300 */
[----:B------:R1:W-:Y:S03]  /*34e0*/  STL.64 [R1+0x148], R2 ;  /* 0x0001480201007387 */ /* 0x0003e60000100a00 */
[----:B------:R-:W3:Y:S01]  /*34f0*/  LDC.64 R104, c[0x0][0x430] ;  /* 0x00010c00ff687b82 */ /* 0x000ee20000000a00 */
[----:B------:R-:W4:Y:S04]  /*3500*/  LDL R32, [R1+0x68] ;  /* 0x0000680001207983 */ /* 0x000f280000100800 */
[----:B--2---:R-:W2:Y:S03]  /*3510*/  LDL R40, [R1+0x78] ;  /* 0x0000780001287983 */ /* 0x004ea60000100800 */
[----:B------:R-:W0:Y:S08]  /*3520*/  @P0 LDC.64 R100, c[0x0][0x438] ;  /* 0x00010e00ff640b82 */ /* 0x000e300000000a00 */
[----:B------:R-:W3:Y:S08]  /*3530*/  LDC.64 R108, c[0x0][0x428] ;  /* 0x00010a00ff6c7b82 */ /* 0x000ef00000000a00 */
[----:B-1----:R-:W1:Y:S01]  /*3540*/  LDC.64 R2, c[0x0][0x3b0] ;  /* 0x0000ec00ff027b82 */ /* 0x002e620000000a00 */
[----:B0-----:R-:W-:-:S05]  /*3550*/  @P0 IMAD.WIDE.U32 R100, R171, 0x10, R100 ;  /* 0x00000010ab640825 */ /* 0x001fca00078e0064 */
[----:B------:R0:W5:Y:S01]  /*3560*/  @P0 LDG.E.128 R84, desc[UR8][R100.64] ;  /* 0x0000000864540981 */ /* 0x000162000c1e1d00 */
[----:B---3--:R-:W-:-:S04]  /*3570*/  IMAD.WIDE.U32 R104, R171, 0x10, R104 ;  /* 0x00000010ab687825 */ /* 0x008fc800078e0068 */
[C---:B------:R-:W-:Y:S02]  /*3580*/  IMAD.WIDE.U32 R108, R171.reuse, 0x10, R108 ;  /* 0x00000010ab6c7825 */ /* 0x040fe400078e006c */
[----:B------:R-:W4:Y:S02]  /*3590*/  LDG.E.128 R104, desc[UR8][R104.64] ;  /* 0x0000000868687981 */ /* 0x000f24000c1e1d00 */
[----:B0-----:R-:W-:Y:S02]  /*35a0*/  IMAD.WIDE.U32 R100, R171, 0x10, R102 ;  /* 0x00000010ab647825 */ /* 0x001fe400078e0066 */
[----:B------:R-:W3:Y:S04]  /*35b0*/  LDG.E.128 R108, desc[UR8][R108.64] ;  /* 0x000000086c6c7981 */ /* 0x000ee8000c1e1d00 */
[----:B------:R-:W2:Y:S01]  /*35c0*/  LDG.E.128 R100, desc[UR8][R100.64] ;  /* 0x0000000864647981 */ /* 0x000ea2000c1e1d00 */
[----:B------:R-:W-:-:S04]  /*35d0*/  ISETP.NE.U32.AND P0, PT, RZ, UR10, PT ;  /* 0x0000000aff007c0c */ /* 0x000fc8000bf05070 */
[----:B------:R-:W-:-:S13]  /*35e0*/  ISETP.NE.AND.EX P0, PT, RZ, UR11, PT, P0 ;  /* 0x0000000bff007c0c */ /* 0x000fda000bf05300 */
[----:B------:R-:W0:Y:S01]  /*35f0*/  @P0 LDC.64 R4, c[0x0][0x3b8] ;  /* 0x0000ee00ff040b82 */ /* 0x000e220000000a00 */
[----:B-1----:R-:W-:-:S05]  /*3600*/  IMAD.WIDE.U32 R2, R171, 0x4, R2 ;  /* 0x00000004ab027825 */ /* 0x002fca00078e0002 */
[----:B------:R1:W5:Y:S01]  /*3610*/  LDG.E R16, desc[UR8][R2.64] ;  /* 0x0000000802107981 */ /* 0x000362000c1e1900 */
[----:B0-----:R-:W-:-:S05]  /*3620*/  @P0 IMAD.WIDE.U32 R4, R171, 0x4, R4 ;  /* 0x00000004ab040825 */ /* 0x001fca00078e0004 */
[----:B------:R1:W5:Y:S04]  /*3630*/  @P0 LDG.E R15, desc[UR8][R4.64] ;  /* 0x00000008040f0981 */ /* 0x000368000c1e1900 */
[----:B------:R1:W5:Y:S04]  /*3640*/  LDL.LU.64 R4, [R1+0x150] ;  /* 0x0001500001047983 */ /* 0x0003680000300a00 */
[----:B------:R-:W3:Y:S04]  /*3650*/  LDL R121, [R1+0x6c] ;  /* 0x00006c0001797983 */ /* 0x000ee80000100800 */
[----:B------:R1:W5:Y:S04]  /*3660*/  LDL.LU.64 R2, [R1+0x148] ;  /* 0x0001480001027983 */ /* 0x0003680000300a00 */
[----:B------:R-:W3:Y:S04]  /*3670*/  LDL R112, [R1+0x7c] ;  /* 0x00007c0001707983 */ /* 0x000ee80000100800 */
[----:B------:R-:W3:Y:S04]  /*3680*/  LDL R133, [R1+0x70] ;  /* 0x0000700001857983 */ /* 0x000ee80000100800 */
[----:B------:R-:W3:Y:S04]  /*3690*/  LDL R129, [R1+0x80] ;  /* 0x0000800001817983 */ /* 0x000ee80000100800 */
[----:B------:R-:W3:Y:S01]  /*36a0*/  LDL R146, [R1+0x84] ;  /* 0x0000840001927983 */ /* 0x000ee20000100800 */
[----:B----4-:R-:W-:Y:S01]  /*36b0*/  FMUL.FTZ R32, R32, R104 ;  /* 0x0000006820207220 */ /* 0x010fe20000410000 */
[----:B--2---:R-:W-:-:S04]  /*36c0*/  FADD.FTZ R25, -R168, R100 ;  /* 0x00000064a8197221 */ /* 0x004fc80000010100 */
[----:B------:R-:W-:Y:S01]  /*36d0*/  FMUL.FTZ R25, R35, R25 ;  /* 0x0000001923197220 */ /* 0x000fe20000410000 */
[----:B---3--:R-:W-:Y:S01]  /*36e0*/  FADD.FTZ R208, R208, R108 ;  /* 0x0000006cd0d07221 */ /* 0x008fe20000010000 */
[----:B------:R-:W-:Y:S02]  /*36f0*/  FFMA.FTZ R32, R40, R108, R32 ;  /* 0x0000006c28207223 */ /* 0x000fe40000010020 */
[-C--:B------:R-:W-:Y:S02]  /*3700*/  FFMA.FTZ R240, R108, R25.reuse, R240 ;  /* 0x000000196cf07223 */ /* 0x080fe400000100f0 */
[----:B------:R-:W2:Y:S01]  /*3710*/  LDL R108, [R1+0x74] ;  /* 0x00007400016c7983 */ /* 0x000ea20000100800 */
[C---:B------:R-:W-:Y:S01]  /*3720*/  FADD.FTZ R40, -R168.reuse, R101 ;  /* 0x00000065a8287221 */ /* 0x040fe20000010100 */
[C---:B------:R-:W-:Y:S01]  /*3730*/  FADD.FTZ R102, -R168.reuse, R102 ;  /* 0x00000066a8667221 */ /* 0x040fe20000010100 */
[----:B------:R-:W-:Y:S02]  /*3740*/  FFMA.FTZ R101, R25, R32, R170 ;  /* 0x0000002019657223 */ /* 0x000fe400000100aa */
        /* <DEDUP_REMOVED lines=15> */
[----:B------:R-:W-:-:S04]  /*3840*/  FMUL.FTZ R100, R133, R106 ;  /* 0x0000006a85647220 */ /* 0x000fc80000410000 */
[----:B------:R-:W-:Y:S01]  /*3850*/  FFMA.FTZ R129, R129, R110, R100 ;  /* 0x0000006e81817223 */ /* 0x000fe20000010064 */
[C---:B------:R-:W-:Y:S01]  /*3860*/  FMUL.FTZ R121, R35.reuse, R102 ;  /* 0x0000006623797220 */ /* 0x040fe20000410000 */
        /* <DEDUP_REMOVED lines=14> */
.L_x_5579:
[----:B------:R-:W-:Y:S05]  /*3950*/  BSYNC.RECONVERGENT B1 ;  /* 0x0000000000017941 */ /* 0x000fea0003800200 */
.L_x_5578:
[----:B------:R-:W-:Y:S01]  /*3960*/  ISETP.GE.U32.AND P3, PT, R252, 0x100, PT ;  /* 0x00000100fc00780c */ /* 0x000fe20003f66070 */
[----:B------:R-:W-:-:S12]  /*3970*/  BSSY.RECONVERGENT B1, `(.L_x_5580) ;  /* 0x0000048000017945 */ /* 0x000fd80003800200 */
[----:B------:R-:W-:Y:S05]  /*3980*/  @!P3 BRA `(.L_x_5581) ;  /* 0x000000040018b947 */ /* 0x000fea0003800000 */
[----:B------:R-:W-:Y:S01]  /*3990*/  ISETP.NE.U32.AND P0, PT, RZ, UR10, PT ;  /* 0x0000000aff007c0c */ /* 0x000fe2000bf05070 */
[----:B------:R-:W0:Y:S01]  /*39a0*/  LDC.64 R102, c[0x0][0x3a8] ;  /* 0x0000ea00ff667b82 */ /* 0x000e220000000a00 */
[----:B------:R-:W3:Y:S02]  /*39b0*/  LDL R113, [R1+0x48] ;  /* 0x0000480001717983 */ /* 0x000ee40000100800 */
[----:B------:R-:W-:Y:S02]  /*39c0*/  ISETP.NE.AND.EX P0, PT, RZ, UR11, PT, P0 ;  /* 0x0000000bff007c0c */ /* 0x000fe4000bf05300 */
[----:B------:R-:W4:Y:S03]  /*39d0*/  LDL R122, [R1+0x4c] ;  /* 0x00004c00017a7983 */ /* 0x000f260000100800 */
[----:B------:R-:W1:Y:S01]  /*39e0*/  LDC.64 R106, c[0x0][0x430] ;  /* 0x00010c00ff6a7b82 */ /* 0x000e620000000a00 */
[----:B------:R-:W4:Y:S04]  /*39f0*/  LDL R130, [R1+0x5c] ;  /* 0x00005c0001827983 */ /* 0x000f280000100800 */
[----:B------:R-:W4:Y:S03]  /*3a00*/  LDL R131, [R1+0x50] ;  /* 0x0000500001837983 */ /* 0x000f260000100800 */
[----:B------:R-:W2:Y:S01]  /*3a10*/  @P0 LDC.64 R100, c[0x0][0x3b8] ;  /* 0x0000ee00ff640b82 */ /* 0x000ea20000000a00 */
[----:B------:R-:W4:Y:S04]  /*3a20*/  LDL R114, [R1+0x58] ;  /* 0x0000580001727983 */ /* 0x000f280000100800 */
[----:B------:R-:W4:Y:S03]  /*3a30*/  LDL R132, [R1+0x60] ;  /* 0x0000600001847983 */ /* 0x000f260000100800 */
[----:B------:R-:W0:Y:S01]  /*3a40*/  LDC.64 R104, c[0x0][0x428] ;  /* 0x00010a00ff687b82 */ /* 0x000e220000000a00 */
[----:B------:R-:W4:Y:S01]  /*3a50*/  LDL R147, [R1+0x64] ;  /* 0x0000640001937983 */ /* 0x000f220000100800 */
[----:B--2---:R-:W-:-:S05]  /*3a60*/  @P0 IMAD.WIDE.U32 R100, R171, 0x4, R100 ;  /* 0x00000004ab640825 */ /* 0x004fca00078e0064 */
[----:B------:R2:W5:Y:S01]  /*3a70*/  @P0 LDG.E R17, desc[UR8][R100.64] ;  /* 0x0000000864110981 */ /* 0x000562000c1e1900 */
[----:B------:R-:W-:-:S04]  /*3a80*/  ISETP.NE.U32.AND P0, PT, RZ, UR24, PT ;  /* 0x00000018ff007c0c */ /* 0x000fc8000bf05070 */
[----:B------:R-:W-:-:S13]  /*3a90*/  ISETP.NE.AND.EX P0, PT, RZ, UR25, PT, P0 ;  /* 0x00000019ff007c0c */ /* 0x000fda000bf05300 */
[----:B--2---:R-:W2:Y:S02]  /*3aa0*/  @P0 LDC.64 R100, c[0x0][0x438] ;  /* 0x00010e00ff640b82 */ /* 0x004ea40000000a00 */
[----:B--2---:R-:W-:-:S05]  /*3ab0*/  @P0 IMAD.WIDE.U32 R100, R171, 0x10, R100 ;  /* 0x00000010ab640825 */ /* 0x004fca00078e0064 */
[----:B------:R2:W5:Y:S02]  /*3ac0*/  @P0 LDG.E.128 R88, desc[UR8][R100.64] ;  /* 0x0000000864580981 */ /* 0x000564000c1e1d00 */
[----:B--2---:R-:W2:Y:S01]  /*3ad0*/  LDC.64 R100, c[0x0][0x3b0] ;  /* 0x0000ec00ff647b82 */ /* 0x004ea20000000a00 */
[----:B0-----:R-:W-:-:S04]  /*3ae0*/  IMAD.WIDE.U32 R104, R171, 0x10, R104 ;  /* 0x00000010ab687825 */ /* 0x001fc800078e0068 */
[----:B--2---:R-:W-:-:S05]  /*3af0*/  IMAD.WIDE.U32 R100, R171, 0x4, R100 ;  /* 0x00000004ab647825 */ /* 0x004fca00078e0064 */
[----:B------:R0:W5:Y:S02]  /*3b00*/  LDG.E R18, desc[UR8][R100.64] ;  /* 0x0000000864127981 */ /* 0x000164000c1e1900 */
[----:B0-----:R-:W-:-:S05]  /*3b10*/  IMAD.WIDE.U32 R100, R171, 0x10, R102 ;  /* 0x00000010ab647825 */ /* 0x001fca00078e0066 */
[----:B------:R-:W2:Y:S01]  /*3b20*/  LDG.E.128 R108, desc[UR8][R100.64] ;  /* 0x00000008646c7981 */ /* 0x000ea2000c1e1d00 */
[----:B-1----:R-:W-:-:S03]  /*3b30*/  IMAD.WIDE.U32 R102, R171, 0x10, R106 ;  /* 0x00000010ab667825 */ /* 0x002fc600078e006a */
[----:B------:R-:W4:Y:S04]  /*3b40*/  LDG.E.128 R104, desc[UR8][R104.64] ;  /* 0x0000000868687981 */ /* 0x000f28000c1e1d00 */
[----:B------:R-:W4:Y:S04]  /*3b50*/  LDL R171, [R1+0x54] ;  /* 0x0000540001ab7983 */ /* 0x000f280000100800 */
[----:B------:R-:W3:Y:S01]  /*3b60*/  LDG.E.128 R100, desc[UR8][R102.64] ;  /* 0x0000000866647981 */ /* 0x000ee2000c1e1d00 */
[----:B--2---:R-:W-:-:S04]  /*3b70*/  FADD.FTZ R41, -R168, R108 ;  /* 0x0000006ca8297221 */ /* 0x004fc80000010100 */
[----:B-----5:R-:W-:Y:S01]  /*3b80*/  FMUL.FTZ R41, R35, R41 ;  /* 0x0000002923297220 */ /* 0x020fe20000410000 */
[----:B------:R-:W-:Y:S01]  /*3b90*/  FADD.FTZ R109, -R168, R109 ;  /* 0x0000006da86d7221 */ /* 0x000fe20000010100 */
[----:B---3--:R-:W-:Y:S01]  /*3ba0*/  FMUL.FTZ R108, R113, R100 ;  /* 0x00000064716c7220 */ /* 0x008fe20000410000 */
[----:B------:R-:W-:Y:S01]  /*3bb0*/  FADD.FTZ R60, R60, R100 ;  /* 0x000000643c3c7221 */ /* 0x000fe20000010000 */
[----:B------:R-:W-:Y:S01]  /*3bc0*/  FFMA.FTZ R172, R100, R41, R172 ;  /* 0x0000002964ac7223 */ /* 0x000fe200000100ac */
[----:B----4-:R-:W-:-:S04]  /*3bd0*/  FMUL.FTZ R100, R122, R101 ;  /* 0x000000657a647220 */ /* 0x010fc80000410000 */
[----:B------:R-:W-:Y:S01]  /*3be0*/  FFMA.FTZ R122, R130, R105, R100 ;  /* 0x00000069827a7223 */ /* 0x000fe20000010064 */
[----:B------:R-:W-:Y:S01]  /*3bf0*/  FMUL.FTZ R100, R131, R102 ;  /* 0x0000006683647220 */ /* 0x000fe20000410000 */
[----:B------:R-:W-:Y:S01]  /*3c00*/  FFMA.FTZ R113, R114, R104, R108 ;  /* 0x0000006872717223 */ /* 0x000fe2000001006c */
[----:B------:R-:W-:Y:S02]  /*3c10*/  FMUL.FTZ R114, R35, R109 ;  /* 0x0000006d23727220 */ /* 0x000fe40000410000 */
[----:B------:R-:W-:Y:S01]  /*3c20*/  FFMA.FTZ R131, R132, R106, R100 ;  /* 0x0000006a84837223 */ /* 0x000fe20000010064 */
[----:B------:R-:W-:Y:S01]  /*3c30*/  FMUL.FTZ R100, R171, R103 ;  /* 0x00000067ab647220 */ /* 0x000fe20000410000 */
[----:B------:R-:W-:Y:S01]  /*3c40*/  FADD.FTZ R61, R61, R101 ;  /* 0x000000653d3d7221 */ /* 0x000fe20000010000 */
[----:B------:R-:W-:Y:S01]  /*3c50*/  FFMA.FTZ R173, R101, R114, R173 ;  /* 0x0000007265ad7223 */ /* 0x000fe200000100ad */
[C---:B------:R-:W-:Y:S01]  /*3c60*/  FADD.FTZ R110, -R168.reuse, R110 ;  /* 0x0000006ea86e7221 */ /* 0x040fe20000010100 */
[----:B------:R-:W-:Y:S01]  /*3c70*/  FFMA.FTZ R147, R147, R107, R100 ;  /* 0x0000006b93937223 */ /* 0x000fe20000010064 */
[----:B------:R-:W-:Y:S01]  /*3c80*/  FADD.FTZ R100, R169, R113 ;  /* 0x00000071a9647221 */ /* 0x000fe20000010000 */
[----:B------:R-:W-:Y:S01]  /*3c90*/  FFMA.FTZ R101, R41, R113, R170 ;  /* 0x0000007129657223 */ /* 0x000fe200000100aa */
[----:B------:R-:W-:Y:S01]  /*3ca0*/  FADD.FTZ R111, -R168, R111 ;  /* 0x0000006fa86f7221 */ /* 0x000fe20000010100 */
[C---:B------:R-:W-:Y:S01]  /*3cb0*/  FMUL.FTZ R130, R35.reuse, R110 ;  /* 0x0000006e23827220 */ /* 0x040fe20000410000 */
        /* <DEDUP_REMOVED lines=19> */
.L_x_5581:
[----:B------:R-:W-:Y:S05]  /*3df0*/  BSYNC.RECONVERGENT B1 ;  /* 0x0000000000017941 */ /* 0x000fea0003800200 */
.L_x_5580:
        /* <DEDUP_REMOVED lines=23> */
.L_x_5689:
        /* <DEDUP_REMOVED lines=18> */
[-CC-:B-----5:R-:W-:Y:S01]  /*4090*/  FFMA.FTZ R100, R0, R105.reuse, R104.reuse ;  /* 0x0000006900647223 */ /* 0x1a0fe20000010068 */
[-CC-:B------:R-:W-:Y:S01]  /*40a0*/  FFMA.FTZ R101, R34, R105.reuse, R104.reuse ;  /* 0x0000006922657223 */ /* 0x180fe20000010068 */
[-C--:B------:R-:W-:Y:S01]  /*40b0*/  FFMA.FTZ R102, R119, R105.reuse, R104 ;  /* 0x0000006977667223 */ /* 0x080fe20000010068 */
[----:B------:R-:W-:Y:S01]  /*40c0*/  LOP3.LUT P5, RZ, R6, 0xff, RZ, 0xc0, !PT ;  /* 0x000000ff06ff7812 */ /* 0x000fe200078ac0ff */
[----:B------:R-:W-:Y:S01]  /*40d0*/  FADD.FTZ R100, R26, -R100 ;  /* 0x800000641a647221 */ /* 0x000fe20000010000 */
[----:B------:R-:W-:Y:S01]  /*40e0*/  FADD.FTZ R101, R44, -R101 ;  /* 0x800000652c657221 */ /* 0x000fe20000010000 */
[----:B------:R-:W-:Y:S01]  /*40f0*/  FADD.FTZ R102, R128, -R102 ;  /* 0x8000006680667221 */ /* 0x000fe20000010000 */
[----:B------:R-:W-:Y:S01]  /*4100*/  FFMA.FTZ R103, R139, R105, R104 ;  /* 0x000000698b677223 */ /* 0x000fe20000010068 */
[C---:B------:R-:W-:Y:S01]  /*4110*/  FMUL.FTZ R100, R35.reuse, R100 ;  /* 0x0000006423647220 */ /* 0x040fe20000410000 */
        /* <DEDUP_REMOVED lines=16> */
.L_x_5587:
[----:B-----5:R-:W-:Y:S01]  /*4220*/  FFMA.FTZ R92, R0, R105, R104 ;  /* 0x00000069005c7223 */ /* 0x020fe20000010068 */
        /* <DEDUP_REMOVED lines=24> */
.L_x_5586:
        /* <DEDUP_REMOVED lines=13> */
[C---:B------:R-:W-:Y:S01]  /*4480*/  FFMA.FTZ R100, R35.reuse, R100, R64 ;  /* 0x0000006423647223 */ /* 0x040fe20000010040 */
        /* <DEDUP_REMOVED lines=16> */
.L_x_5589:
[----:B-----5:R-:W-:Y:S01]  /*4590*/  FFMA.FTZ R92, R0, R105, R104 ;  /* 0x00000069005c7223 */ /* 0x020fe20000010068 */
        /* <DEDUP_REMOVED lines=24> */
.L_x_5585:
        /* <DEDUP_REMOVED lines=17> */
[C---:B------:R-:W-:Y:S01]  /*4830*/  FMUL.FTZ R97, R35.reuse, R97 ;  /* 0x0000006123617220 */ /* 0x040fe20000410000 */
        /* <DEDUP_REMOVED lines=23> */
.L_x_5591:
[----:B-----5:R-:W-:Y:S01]  /*49b0*/  FFMA.FTZ R92, R0, R105, R104 ;  /* 0x00000069005c7223 */ /* 0x020fe20000010068 */
        /* <DEDUP_REMOVED lines=32> */
.L_x_5590:
        /* <DEDUP_REMOVED lines=14> */
[C---:B------:R-:W-:Y:S01]  /*4ca0*/  FFMA.FTZ R97, R35.reuse, R97, R65 ;  /* 0x0000006123617223 */ /* 0x040fe20000010041 */
        /* <DEDUP_REMOVED lines=23> */
.L_x_5592:
[----:B-----5:R-:W-:Y:S01]  /*4e20*/  FFMA.FTZ R92, R0, R105, R104 ;  /* 0x00000069005c7223 */ /* 0x020fe20000010068 */
        /* <DEDUP_REMOVED lines=31> */
.L_x_5588:
        /* <DEDUP_REMOVED lines=14> */
.L_x_5584:
[----:B------:R-:W-:Y:S05]  /*5100*/  BSYNC.RECONVERGENT B1 ;  /* 0x0000000000017941 */ /* 0x000fea0003800200 */
.L_x_5583:
        /* <DEDUP_REMOVED lines=12> */
[----:B------:R-:W-:Y:S01]  /*51d0*/  FFMA.FTZ R92, R20, R105, R104 ;  /* 0x00000069145c7223 */ /* 0x000fe20000010068 */
[----:B-----5:R-:W-:-:S03]  /*51e0*/  LOP3.LUT P6, RZ, R4, 0xff, RZ, 0xc0, !PT ;  /* 0x000000ff04ff7812 */ /* 0x020fc600078cc0ff */
[----:B------:R-:W-:-:S04]  /*51f0*/  FADD.FTZ R92, R27, -R92 ;  /* 0x8000005c1b5c7221 */ /* 0x000fc80000010000 */
[----:B------:R-:W-:-:S04]  /*5200*/  FFMA.FTZ R92, R35, R92, R48 ;  /* 0x0000005c235c7223 */ /* 0x000fc80000010030 */
[----:B------:R-:W-:-:S05]  /*5210*/  FMUL.FTZ R93, R92, UR13 ;  /* 0x0000000d5c5d7c20 */ /* 0x000fca0008410000 */
[----:B0-----:R-:W-:Y:S02]  /*5220*/  SEL R100, R93, RZ, P6 ;  /* 0x000000ff5d647207 */ /* 0x001fe40003000000 */
        /* <DEDUP_REMOVED lines=27> */
.L_x_5597:
[-CC-:B0-----:R-:W-:Y:S01]  /*53e0*/  FFMA.FTZ R96, R20, R105.reuse, R104.reuse ;  /* 0x0000006914607223 */ /* 0x181fe20000010068 */
[-CC-:B------:R-:W-:Y:S01]  /*53f0*/  FFMA.FTZ R97, R33, R105.reuse, R104.reuse ;  /* 0x0000006921617223 */ /* 0x180fe20000010068 */
[----:B-----5:R-:W-:Y:S01]  /*5400*/  LOP3.LUT P6, RZ, R4, 0xff, RZ, 0xc0, !PT ;  /* 0x000000ff04ff7812 */ /* 0x020fe200078cc0ff */
        /* <DEDUP_REMOVED lines=30> */
.L_x_5596:
[----:B0-----:R-:W0:Y:S02]  /*55f0*/  LDC.64 R96, c[0x0][0x478] ;  /* 0x00011e00ff607b82 */ /* 0x001e240000000a00 */
[----:B0-----:R-:W-:-:S04]  /*5600*/  ISETP.NE.U32.AND P5, PT, R96, RZ, PT ;  /* 0x000000ff6000720c */ /* 0x001fc80003fa5070 */
[----:B------:R-:W-:-:S13]  /*5610*/  ISETP.NE.AND.EX P5, PT, R97, RZ, PT, P5 ;  /* 0x000000ff6100720c */ /* 0x000fda0003fa5350 */
[----:B------:R-:W-:Y:S05]  /*5620*/  @!P5 BRA `(.L_x_5599) ;  /* 0x000000000084d947 */ /* 0x000fea0003800000 */
[----:B------:R-:W-:Y:S01]  /*5630*/  FFMA.FTZ R92, R20, R105, R104 ;  /* 0x00000069145c7223 */ /* 0x000fe20000010068 */
[----:B-----5:R-:W-:-:S03]  /*5640*/  LOP3.LUT P6, RZ, R4, 0xff, RZ, 0xc0, !PT ;  /* 0x000000ff04ff7812 */ /* 0x020fc600078cc0ff */
        /* <DEDUP_REMOVED lines=31> */
.L_x_5599:
[-CC-:B------:R-:W-:Y:S01]  /*5840*/  FFMA.FTZ R96, R20, R105.reuse, R104.reuse ;  /* 0x0000006914607223 */ /* 0x180fe20000010068 */
[-CC-:B------:R-:W-:Y:S01]  /*5850*/  FFMA.FTZ R97, R33, R105.reuse, R104.reuse ;  /* 0x0000006921617223 */ /* 0x180fe20000010068 */
[----:B-----5:R-:W-:Y:S01]  /*5860*/  LOP3.LUT P6, RZ, R4, 0xff, RZ, 0xc0, !PT ;  /* 0x000000ff04ff7812 */ /* 0x020fe200078cc0ff */
        /* <DEDUP_REMOVED lines=30> */
.L_x_5595:
        /* <DEDUP_REMOVED lines=8> */
[----:B-----5:R-:W-:-:S03]  /*5ad0*/  LOP3.LUT P6, RZ, R4, 0xff, RZ, 0xc0, !PT ;  /* 0x000000ff04ff7812 */ /* 0x020fc600078cc0ff */
        /* <DEDUP_REMOVED lines=23> */
.L_x_5601:
[-CC-:B------:R-:W-:Y:S01]  /*5c50*/  FFMA.FTZ R100, R20, R105.reuse, R104.reuse ;  /* 0x0000006914647223 */ /* 0x180fe20000010068 */
[-CC-:B------:R-:W-:Y:S01]  /*5c60*/  FFMA.FTZ R101, R33, R105.reuse, R104.reuse ;  /* 0x0000006921657223 */ /* 0x180fe20000010068 */
[-C--:B------:R-:W-:Y:S01]  /*5c70*/  FFMA.FTZ R102, R118, R105.reuse, R104 ;  /* 0x0000006976667223 */ /* 0x080fe20000010068 */
[----:B-----5:R-:W-:Y:S01]  /*5c80*/  LOP3.LUT P6, RZ, R4, 0xff, RZ, 0xc0, !PT ;  /* 0x000000ff04ff7812 */ /* 0x020fe200078cc0ff */
        /* <DEDUP_REMOVED lines=21> */
.L_x_5600:
        /* <DEDUP_REMOVED lines=29> */
.L_x_5602:
        /* <DEDUP_REMOVED lines=24> */
.L_x_5598:
        /* <DEDUP_REMOVED lines=10> */
.L_x_5594:
[----:B------:R-:W-:Y:S05]  /*61d0*/  BSYNC.RECONVERGENT B1 ;  /* 0x0000000000017941 */ /* 0x000fea0003800200 */
.L_x_5593:
        /* <DEDUP_REMOVED lines=18> */
[----:B01----:R-:W-:Y:S02]  /*6300*/  SEL R100, R93, RZ, P6 ;  /* 0x000000ff5d647207 */ /* 0x003fe40003000000 */
        /* <DEDUP_REMOVED lines=27> */
.L_x_5607:
[-CC-:B01----:R-:W-:Y:S01]  /*64c0*/  FFMA.FTZ R96, R21, R105.reuse, R104.reuse ;  /* 0x0000006915607223 */ /* 0x183fe20000010068 */
        /* <DEDUP_REMOVED lines=32> */
.L_x_5606:
[----:B01----:R-:W0:Y:S02]  /*66d0*/  LDC.64 R96, c[0x0][0x478] ;  /* 0x00011e00ff607b82 */ /* 0x003e240000000a00 */
        /* <DEDUP_REMOVED lines=36> */
.L_x_5609:
        /* <DEDUP_REMOVED lines=33> */
.L_x_5605:
        /* <DEDUP_REMOVED lines=32> */
.L_x_5611:
        /* <DEDUP_REMOVED lines=25> */
.L_x_5610:
        /* <DEDUP_REMOVED lines=29> */
.L_x_5612:
        /* <DEDUP_REMOVED lines=24> */
.L_x_5608:
        /* <DEDUP_REMOVED lines=10> */
.L_x_5604:
[----:B------:R-:W-:Y:S05]  /*72b0*/  BSYNC.RECONVERGENT B1 ;  /* 0x0000000000017941 */ /* 0x000fea0003800200 */
.L_x_5603:
        /* <DEDUP_REMOVED lines=18> */
[----:B01-3--:R-:W-:Y:S02]  /*73e0*/  SEL R100, R93, RZ, P6 ;  /* 0x000000ff5d647207 */ /* 0x00bfe40003000000 */
        /* <DEDUP_REMOVED lines=27> */
.L_x_5617:
[-CC-:B01-3--:R-:W-:Y:S01]  /*75a0*/  FFMA.FTZ R96, R22, R105.reuse, R104.reuse ;  /* 0x0000006916607223 */ /* 0x18bfe20000010068 */
        /* <DEDUP_REMOVED lines=32> */
.L_x_5616:
[----:B01-3--:R-:W0:Y:S02]  /*77b0*/  LDC.64 R96, c[0x0][0x478] ;  /* 0x00011e00ff607b82 */ /* 0x00be240000000a00 */
        /* <DEDUP_REMOVED lines=36> */
.L_x_5619:
        /* <DEDUP_REMOVED lines=33> */
.L_x_5615:
[----:B------:R-:W-:-:S04]  /*7c10*/  UISETP.NE.U32.AND UP0, UPT, UR24, URZ, UPT ;  /* 0x000000ff1800728c */ /* 0x000fc8000bf05070 */
[----:B------:R-:W-:-:S09]  /*7c20*/  UISETP.NE.AND.EX UP0, UPT, UR25, URZ, UPT, UP0 ;  /* 0x000000ff1900728c */ /* 0x000fd2000bf05300 */
[----:B------:R-:W-:Y:S05]  /*7c30*/  BRA.U !UP0, `(.L_x_5620) ;  /* 0x0000000108d87547 */ /* 0x000fea000b800000 */
[----:B01-3--:R-:W0:Y:S02]  /*7c40*/  LDC.64 R100, c[0x0][0x478] ;  /* 0x00011e00ff647b82 */ /* 0x00be240000000a00 */
        /* <DEDUP_REMOVED lines=28> */
.L_x_5621:
        /* <DEDUP_REMOVED lines=25> */
.L_x_5620:
        /* <DEDUP_REMOVED lines=29> */
.L_x_5622:
        /* <DEDUP_REMOVED lines=24> */
.L_x_5618:
        /* <DEDUP_REMOVED lines=10> */
.L_x_5614:
[----:B------:R-:W-:Y:S05]  /*8390*/  BSYNC.RECONVERGENT B1 ;  /* 0x0000000000017941 */ /* 0x000fea0003800200 */
.L_x_5613:
        /* <DEDUP_REMOVED lines=18> */
[----:B01-34-:R-:W-:Y:S02]  /*84c0*/  SEL R100, R93, RZ, P6 ;  /* 0x000000ff5d647207 */ /* 0x01bfe40003000000 */
        /* <DEDUP_REMOVED lines=27> */
.L_x_5627:
[-CC-:B01-34-:R-:W-:Y:S01]  /*8680*/  FFMA.FTZ R96, R23, R105.reuse, R104.reuse ;  /* 0x0000006917607223 */ /* 0x19bfe20000010068 */
        /* <DEDUP_REMOVED lines=32> */
.L_x_5626:
[----:B01-34-:R-:W0:Y:S02]  /*8890*/  LDC.64 R96, c[0x0][0x478] ;  /* 0x00011e00ff607b82 */ /* 0x01be240000000a00 */
        /* <DEDUP_REMOVED lines=36> */
.L_x_5629:
        /* <DEDUP_REMOVED lines=33> */
.L_x_5625:
[----:B------:R-:W-:-:S04]  /*8cf0*/  UISETP.NE.U32.AND UP0, UPT, UR24, URZ, UPT ;  /* 0x000000ff1800728c */ /* 0x000fc8000bf05070 */
[----:B------:R-:W-:-:S09]  /*8d00*/  UISETP.NE.AND.EX UP0, UPT, UR25, URZ, UPT, UP0 ;  /* 0x000000ff1900728c */ /* 0x000fd2000bf05300 */
[----:B------:R-:W-:Y:S05]  /*8d10*/  BRA.U !UP0, `(.L_x_5630) ;  /* 0x0000000108d87547 */ /* 0x000fea000b800000 */
[----:B01-34-:R-:W0:Y:S02]  /*8d20*/  LDC.64 R100, c[0x0][0x478] ;  /* 0x00011e00ff647b82 */ /* 0x01be240000000a00 */
        /* <DEDUP_REMOVED lines=28> */
.L_x_5631:
        /* <DEDUP_REMOVED lines=25> */
.L_x_5630:
        /* <DEDUP_REMOVED lines=29> */
.L_x_5632:
        /* <DEDUP_REMOVED lines=24> */
.L_x_5628:
        /* <DEDUP_REMOVED lines=10> */
.L_x_5624:
[----:B------:R-:W-:Y:S05]  /*9470*/  BSYNC.RECONVERGENT B1 ;  /* 0x0000000000017941 */ /* 0x000fea0003800200 */
.L_x_5623:
        /* <DEDUP_REMOVED lines=22> */
[----:B01-34-:R-:W-:Y:S02]  /*95e0*/  SEL R100, R94, RZ, P6 ;  /* 0x000000ff5e647207 */ /* 0x01bfe40003000000 */
        /* <DEDUP_REMOVED lines=9> */
[----:B------:R-:W-:Y:S01]  /*9680*/  FFMA.FTZ R95, R134, R105, R104 ;  /* 0x00000069865f7223 */ /* 0x000fe20000010068 */
[----:B------:R-:W-:Y:S01]  /*9690*/  FMUL.FTZ R98, R94, UR13 ;  /* 0x0000000d5e627c20 */ /* 0x000fe20008410000 */
[----:B------:R-:W-:Y:S02]  /*96a0*/  LOP3.LUT P6, RZ, R14, 0xff0000, RZ, 0xc0, !PT ;  /* 0x00ff00000eff7812 */ /* 0x000fe400078cc0ff */
[----:B------:R-:W-:Y:S02]  /*96b0*/  FADD.FTZ R95, R145, -R95 ;  /* 0x8000005f915f7221 */ /* 0x000fe40000010000 */
        /* <DEDUP_REMOVED lines=10> */
.L_x_5637:
        /* <DEDUP_REMOVED lines=33> */
.L_x_5636:
[----:B01-34-:R-:W0:Y:S02]  /*9970*/  LDC.64 R96, c[0x0][0x478] ;  /* 0x00011e00ff607b82 */ /* 0x01be240000000a00 */
        /* <DEDUP_REMOVED lines=22> */
[----:B------:R-:W-:Y:S01]  /*9ae0*/  FFMA.FTZ R95, R134, R105, R104 ;  /* 0x00000069865f7223 */ /* 0x000fe20000010068 */
[----:B------:R-:W-:Y:S01]  /*9af0*/  FMUL.FTZ R98, R94, UR13 ;  /* 0x0000000d5e627c20 */ /* 0x000fe20008410000 */
[----:B------:R-:W-:Y:S02]  /*9b00*/  LOP3.LUT P6, RZ, R14, 0xff0000, RZ, 0xc0, !PT ;  /* 0x00ff00000eff7812 */ /* 0x000fe400078cc0ff */
[----:B------:R-:W-:Y:S02]  /*9b10*/  FADD.FTZ R95, R145, -R95 ;  /* 0x8000005f915f7221 */ /* 0x000fe40000010000 */
        /* <DEDUP_REMOVED lines=10> */
.L_x_5639:
        /* <DEDUP_REMOVED lines=33> */
.L_x_5635:
        /* <DEDUP_REMOVED lines=32> */
.L_x_5641:
[-CC-:B------:R-:W-:Y:S01]  /*9fd0*/  FFMA.FTZ R101, R24, R105.reuse, R104.reuse ;  /* 0x0000006918657223 */ /* 0x180fe20000010068 */
[-CC-:B------:R-:W-:Y:S01]  /*9fe0*/  FFMA.FTZ R100, R39, R105.reuse, R104.reuse ;  /* 0x0000006927647223 */ /* 0x180fe20000010068 */
[----:B------:R-:W-:Y:S01]  /*9ff0*/  FFMA.FTZ R102, R120, R105, R104 ;  /* 0x0000006978667223 */ /* 0x000fe20000010068 */
[----:B-----5:R-:W-:Y:S01]  /*a000*/  LOP3.LUT P6, RZ, R14, 0xff, RZ, 0xc0, !PT ;  /* 0x000000ff0eff7812 */ /* 0x020fe200078cc0ff */
[----:B------:R-:W-:Y:S01]  /*a010*/  FADD.FTZ R101, R31, -R101 ;  /* 0x800000651f657221 */ /* 0x000fe20000010000 */
[----:B------:R-:W-:Y:S01]  /*a020*/  FADD.FTZ R100, R47, -R100 ;  /* 0x800000642f647221 */ /* 0x000fe20000010000 */
[----:B------:R-:W-:Y:S02]  /*a030*/  FADD.FTZ R102, R123, -R102 ;  /* 0x800000667b667221 */ /* 0x000fe40000010000 */
[C---:B------:R-:W-:Y:S01]  /*a040*/  FFMA.FTZ R101, R35.reuse, R101, R80 ;  /* 0x0000006523657223 */ /* 0x040fe20000010050 */
        /* <DEDUP_REMOVED lines=17> */
.L_x_5640:
        /* <DEDUP_REMOVED lines=29> */
.L_x_5642:
[-CC-:B------:R-:W-:Y:S01]  /*a330*/  FFMA.FTZ R101, R24, R105.reuse, R104.reuse ;  /* 0x0000006918657223 */ /* 0x180fe20000010068 */
[-CC-:B------:R-:W-:Y:S01]  /*a340*/  FFMA.FTZ R100, R39, R105.reuse, R104.reuse ;  /* 0x0000006927647223 */ /* 0x180fe20000010068 */
[----:B------:R-:W-:Y:S01]  /*a350*/  FFMA.FTZ R102, R120, R105, R104 ;  /* 0x0000006978667223 */ /* 0x000fe20000010068 */
[----:B-----5:R-:W-:Y:S01]  /*a360*/  LOP3.LUT P6, RZ, R14, 0xff, RZ, 0xc0, !PT ;  /* 0x000000ff0eff7812 */ /* 0x020fe200078cc0ff */
[----:B------:R-:W-:Y:S01]  /*a370*/  FADD.FTZ R101, R31, -R101 ;  /* 0x800000651f657221 */ /* 0x000fe20000010000 */
[----:B------:R-:W-:Y:S01]  /*a380*/  FADD.FTZ R100, R47, -R100 ;  /* 0x800000642f647221 */ /* 0x000fe20000010000 */
[----:B------:R-:W-:Y:S02]  /*a390*/  FADD.FTZ R102, R123, -R102 ;  /* 0x800000667b667221 */ /* 0x000fe40000010000 */
[C---:B------:R-:W-:Y:S01]  /*a3a0*/  FMUL.FTZ R101, R35.reuse, R101 ;  /* 0x0000006523657220 */ /* 0x040fe20000410000 */
        /* <DEDUP_REMOVED lines=16> */
.L_x_5638:
        /* <DEDUP_REMOVED lines=10> */
.L_x_5634:
[----:B------:R-:W-:Y:S05]  /*a550*/  BSYNC.RECONVERGENT B1 ;  /* 0x0000000000017941 */ /* 0x000fea0003800200 */
.L_x_5633:
        /* <DEDUP_REMOVED lines=14> */
[----:B-----5:R-:W-:Y:S01]  /*a640*/  LOP3.LUT P6, RZ, R16, 0xff, RZ, 0xc0, !PT ;  /* 0x000000ff10ff7812 */ /* 0x020fe200078cc0ff */
[----:B------:R-:W-:Y:S01]  /*a650*/  FFMA.FTZ R94, R121, R105, R104 ;  /* 0x00000069795e7223 */ /* 0x000fe20000010068 */
[----:B------:R-:W-:Y:S01]  /*a660*/  FADD.FTZ R92, R32, -R92 ;  /* 0x8000005c205c7221 */ /* 0x000fe20000010000 */
[----:B------:R-:W-:Y:S01]  /*a670*/  FADD.FTZ R93, R112, -R93 ;  /* 0x8000005d705d7221 */ /* 0x000fe20000010000 */
[----:B------:R-:W-:Y:S01]  /*a680*/  LOP3.LUT P5, RZ, R15, 0xff, RZ, 0xc0, !PT ;  /* 0x000000ff0fff7812 */ /* 0x000fe200078ac0ff */
[----:B------:R-:W-:Y:S01]  /*a690*/  FADD.FTZ R94, R129, -R94 ;  /* 0x8000005e815e7221 */ /* 0x000fe20000010000 */
[C---:B------:R-:W-:Y:S01]  /*a6a0*/  FFMA.FTZ R92, R35.reuse, R92, R84 ;  /* 0x0000005c235c7223 */ /* 0x040fe20000010054 */
[C---:B------:R-:W-:Y:S02]  /*a6b0*/  FFMA.FTZ R93, R35.reuse, R93, R85 ;  /* 0x0000005d235d7223 */ /* 0x040fe40000010055 */
[----:B------:R-:W-:Y:S01]  /*a6c0*/  FFMA.FTZ R94, R35, R94, R86 ;  /* 0x0000005e235e7223 */ /* 0x000fe20000010056 */
[----:B------:R-:W-:Y:S01]  /*a6d0*/  FMUL.FTZ R95, R92, UR13 ;  /* 0x0000000d5c5f7c20 */ /* 0x000fe20008410000 */
[----:B01-34-:R-:W-:-:S02]  /*a6e0*/  FMUL.FTZ R97, R93, UR13 ;  /* 0x0000000d5d617c20 */ /* 0x01bfc40008410000 */
[----:B------:R-:W-:Y:S02]  /*a6f0*/  FMUL.FTZ R98, R94, UR13 ;  /* 0x0000000d5e627c20 */ /* 0x000fe40008410000 */
[C---:B------:R-:W-:Y:S02]  /*a700*/  SEL R100, R95.reuse, RZ, P6 ;  /* 0x000000ff5f647207 */ /* 0x040fe40003000000 */
[----:B------:R-:W-:Y:S01]  /*a710*/  SEL R96, R95, RZ, P5 ;  /* 0x000000ff5f607207 */ /* 0x000fe20002800000 */
[----:B------:R-:W-:Y:S01]  /*a720*/  FFMA.FTZ R95, R133, R105, R104 ;  /* 0x00000069855f7223 */ /* 0x000fe20000010068 */
[----:B------:R-:W-:Y:S02]  /*a730*/  LOP3.LUT P6, RZ, R16, 0xff00, RZ, 0xc0, !PT ;  /* 0x0000ff0010ff7812 */ /* 0x000fe400078cc0ff */
[----:B------:R-:W-:Y:S01]  /*a740*/  LOP3.LUT P5, RZ, R15, 0xff00, RZ, 0xc0, !PT ;  /* 0x0000ff000fff7812 */ /* 0x000fe200078ac0ff */
[----:B------:R-:W-:Y:S01]  /*a750*/  FADD.FTZ R95, R146, -R95 ;  /* 0x8000005f925f7221 */ /* 0x000fe20000010000 */
[----:B------:R-:W-:-:S02]  /*a760*/  SEL R101, R97, RZ, P6 ;  /* 0x000000ff61657207 */ /* 0x000fc40003000000 */
[----:B------:R-:W-:Y:S01]  /*a770*/  LOP3.LUT P6, RZ, R16, 0xff0000, RZ, 0xc0, !PT ;  /* 0x00ff000010ff7812 */ /* 0x000fe200078cc0ff */
[----:B------:R-:W-:Y:S01]  /*a780*/  FFMA.FTZ R95, R35, R95, R87 ;  /* 0x0000005f235f7223 */ /* 0x000fe20000010057 */
[----:B------:R-:W-:Y:S02]  /*a790*/  SEL R97, R97, RZ, P5 ;  /* 0x000000ff61617207 */ /* 0x000fe40002800000 */
[----:B------:R-:W-:Y:S01]  /*a7a0*/  LOP3.LUT P5, RZ, R15, 0xff0000, RZ, 0xc0, !PT ;  /* 0x00ff00000fff7812 */ /* 0x000fe200078ac0ff */
[----:B------:R-:W-:Y:S01]  /*a7b0*/  FMUL.FTZ R99, R95, UR13 ;  /* 0x0000000d5f637c20 */ /* 0x000fe20008410000 */
[----:B------:R-:W-:Y:S02]  /*a7c0*/  SEL R102, R98, RZ, P6 ;  /* 0x000000ff62667207 */ /* 0x000fe40003000000 */
[----:B------:R-:W-:Y:S02]  /*a7d0*/  ISETP.GE.U32.AND P6, PT, R16, 0x1000000, PT ;  /* 0x010000001000780c */ /* 0x000fe40003fc6070 */
[----:B------:R-:W-:-:S02]  /*a7e0*/  SEL R98, R98, RZ, P5 ;  /* 0x000000ff62627207 */ /* 0x000fc40002800000 */
[----:B------:R-:W-:Y:S02]  /*a7f0*/  ISETP.GE.U32.AND P5, PT, R15, 0x1000000, PT ;  /* 0x010000000f00780c */ /* 0x000fe40003fa6070 */
[C---:B------:R-:W-:Y:S02]  /*a800*/  SEL R103, R99.reuse, RZ, P6 ;  /* 0x000000ff63677207 */ /* 0x040fe40003000000 */
[----:B------:R-:W-:Y:S01]  /*a810*/  SEL R99, R99, RZ, P5 ;  /* 0x000000ff63637207 */ /* 0x000fe20002800000 */
[----:B------:R-:W-:Y:S08]  /*a820*/  BRA `(.L_x_5648) ;  /* 0x0000000c00547947 */ /* 0x000ff00003800000 */
.L_x_5647:
[-CC-:B01-34-:R-:W-:Y:S01]  /*a830*/  FFMA.FTZ R96, R25, R105.reuse, R104.reuse ;  /* 0x0000006919607223 */ /* 0x19bfe20000010068 */
        /* <DEDUP_REMOVED lines=8> */
[----:B------:R-:W-:Y:S01]  /*a8c0*/  FFMA.FTZ R97, R35, R97, R85 ;  /* 0x0000006123617223 */ /* 0x000fe20000010055 */
        /* <DEDUP_REMOVED lines=23> */
.L_x_5646:
        /* <DEDUP_REMOVED lines=12> */
[C---:B------:R-:W-:Y:S01]  /*ab00*/  FMUL.FTZ R92, R35.reuse, R92 ;  /* 0x0000005c235c7220 */ /* 0x040fe20000410000 */
[C---:B------:R-:W-:Y:S02]  /*ab10*/  FMUL.FTZ R93, R35.reuse, R93 ;  /* 0x0000005d235d7220 */ /* 0x040fe40000410000 */
[----:B------:R-:W-:Y:S01]  /*ab20*/  FMUL.FTZ R94, R35, R94 ;  /* 0x0000005e235e7220 */ /* 0x000fe20000410000 */
[----:B------:R-:W-:Y:S01]  /*ab30*/  FMUL.FTZ R95, R92, UR13 ;  /* 0x0000000d5c5f7c20 */ /* 0x000fe20008410000 */
[----:B------:R-:W-:-:S02]  /*ab40*/  FMUL.FTZ R97, R93, UR13 ;  /* 0x0000000d5d617c20 */ /* 0x000fc40008410000 */
        /* <DEDUP_REMOVED lines=9> */
[----:B------:R-:W-:Y:S01]  /*abe0*/  FMUL.FTZ R95, R35, R95 ;  /* 0x0000005f235f7220 */ /* 0x000fe20000410000 */
        /* <DEDUP_REMOVED lines=10> */
.L_x_5649:
        /* <DEDUP_REMOVED lines=8> */
[C---:B------:R-:W-:Y:S01]  /*ad10*/  FMUL.FTZ R96, R35.reuse, R96 ;  /* 0x0000006023607220 */ /* 0x040fe20000410000 */
[----:B------:R-:W-:Y:S01]  /*ad20*/  FMUL.FTZ R97, R35, R97 ;  /* 0x0000006123617220 */ /* 0x000fe20000410000 */
        /* <DEDUP_REMOVED lines=23> */
.L_x_5645:
        /* <DEDUP_REMOVED lines=32> */
.L_x_5651:
        /* <DEDUP_REMOVED lines=25> */
.L_x_5650:
        /* <DEDUP_REMOVED lines=29> */
.L_x_5652:
        /* <DEDUP_REMOVED lines=24> */
.L_x_5648:
        /* <DEDUP_REMOVED lines=10> */
.L_x_5644:
[----:B------:R-:W-:Y:S05]  /*b620*/  BSYNC.RECONVERGENT B1 ;  /* 0x0000000000017941 */ /* 0x000fea0003800200 */
.L_x_5643:
        /* <DEDUP_REMOVED lines=24> */
[----:B01-34-:R-:W-:Y:S01]  /*b7b0*/  FMUL.FTZ R96, R92, UR13 ;  /* 0x0000000d5c607c20 */ /* 0x01bfe20008410000 */
[----:B------:R-:W-:Y:S01]  /*b7c0*/  LOP3.LUT P4, RZ, R17, 0xff, RZ, 0xc0, !PT ;  /* 0x000000ff11ff7812 */ /* 0x000fe2000788c0ff */
[----:B------:R-:W-:Y:S01]  /*b7d0*/  FFMA.FTZ R95, R35, R95, R91 ;  /* 0x0000005f235f7223 */ /* 0x000fe2000001005b */
[----:B------:R-:W-:Y:S01]  /*b7e0*/  FMUL.FTZ R35, R93, UR13 ;  /* 0x0000000d5d237c20 */ /* 0x000fe20008410000 */
[----:B------:R-:W-:Y:S01]  /*b7f0*/  LOP3.LUT P6, RZ, R18, 0xff00, RZ, 0xc0, !PT ;  /* 0x0000ff0012ff7812 */ /* 0x000fe200078cc0ff */
[----:B------:R-:W-:Y:S01]  /*b800*/  FMUL.FTZ R98, R94, UR13 ;  /* 0x0000000d5e627c20 */ /* 0x000fe20008410000 */
[----:B------:R-:W-:-:S02]  /*b810*/  SEL R100, R96, RZ, P5 ;  /* 0x000000ff60647207 */ /* 0x000fc40002800000 */
[----:B------:R-:W-:Y:S02]  /*b820*/  LOP3.LUT P5, RZ, R17, 0xff00, RZ, 0xc0, !PT ;  /* 0x0000ff0011ff7812 */ /* 0x000fe400078ac0ff */
[----:B------:R-:W-:Y:S02]  /*b830*/  SEL R96, R96, RZ, P4 ;  /* 0x000000ff60607207 */ /* 0x000fe40002000000 */
[----:B------:R-:W-:Y:S02]  /*b840*/  LOP3.LUT P4, RZ, R18, 0xff0000, RZ, 0xc0, !PT ;  /* 0x00ff000012ff7812 */ /* 0x000fe4000788c0ff */
[C---:B------:R-:W-:Y:S02]  /*b850*/  SEL R101, R35.reuse, RZ, P6 ;  /* 0x000000ff23657207 */ /* 0x040fe40003000000 */
[----:B------:R-:W-:Y:S01]  /*b860*/  SEL R97, R35, RZ, P5 ;  /* 0x000000ff23617207 */ /* 0x000fe20002800000 */
[----:B------:R-:W-:Y:S01]  /*b870*/  FMUL.FTZ R35, R95, UR13 ;  /* 0x0000000d5f237c20 */ /* 0x000fe20008410000 */
[----:B------:R-:W-:-:S02]  /*b880*/  SEL R102, R98, RZ, P4 ;  /* 0x000000ff62667207 */ /* 0x000fc40002000000 */
[C---:B------:R-:W-:Y:S02]  /*b890*/  LOP3.LUT P6, RZ, R17.reuse, 0xff0000, RZ, 0xc0, !PT ;  /* 0x00ff000011ff7812 */ /* 0x040fe400078cc0ff */
[----:B------:R-:W-:Y:S02]  /*b8a0*/  ISETP.GE.U32.AND P5, PT, R18, 0x1000000, PT ;  /* 0x010000001200780c */ /* 0x000fe40003fa6070 */
[----:B------:R-:W-:Y:S02]  /*b8b0*/  ISETP.GE.U32.AND P4, PT, R17, 0x1000000, PT ;  /* 0x010000001100780c */ /* 0x000fe40003f86070 */
[----:B------:R-:W-:Y:S02]  /*b8c0*/  SEL R98, R98, RZ, P6 ;  /* 0x000000ff62627207 */ /* 0x000fe40003000000 */
[C---:B------:R-:W-:Y:S02]  /*b8d0*/  SEL R103, R35.reuse, RZ, P5 ;  /* 0x000000ff23677207 */ /* 0x040fe40002800000 */
[----:B------:R-:W-:Y:S01]  /*b8e0*/  SEL R99, R35, RZ, P4 ;  /* 0x000000ff23637207 */ /* 0x000fe20002000000 */
[----:B------:R-:W-:Y:S06]  /*b8f0*/  BRA `(.L_x_5658) ;  /* 0x0000000c00547947 */ /* 0x000fec0003800000 */
.L_x_5657:
        /* <DEDUP_REMOVED lines=25> */
[----:B------:R-:W-:-:S02]  /*ba90*/  LOP3.LUT P6, RZ, R17, 0xff0000, RZ, 0xc0, !PT ;  /* 0x00ff000011ff7812 */ /* 0x000fc400078cc0ff */
[----:B------:R-:W-:Y:S02]  /*baa0*/  SEL R102, R99, RZ, P4 ;  /* 0x000000ff63667207 */ /* 0x000fe40002000000 */
[----:B------:R-:W-:Y:S02]  /*bab0*/  ISETP.GE.U32.AND P5, PT, R18, 0x1000000, PT ;  /* 0x010000001200780c */ /* 0x000fe40003fa6070 */
[----:B------:R-:W-:Y:S02]  /*bac0*/  ISETP.GE.U32.AND P4, PT, R17, 0x1000000, PT ;  /* 0x010000001100780c */ /* 0x000fe40003f86070 */
[----:B------:R-:W-:Y:S02]  /*bad0*/  SEL R98, R99, RZ, P6 ;  /* 0x000000ff63627207 */ /* 0x000fe40003000000 */
[C---:B------:R-:W-:Y:S02]  /*bae0*/  SEL R103, R35.reuse, RZ, P5 ;  /* 0x000000ff23677207 */ /* 0x040fe40002800000 */
[----:B------:R-:W-:Y:S01]  /*baf0*/  SEL R99, R35, RZ, P4 ;  /* 0x000000ff23637207 */ /* 0x000fe20002000000 */
[----:B------:R-:W-:Y:S06]  /*bb00*/  BRA `(.L_x_5658) ;  /* 0x0000000800d07947 */ /* 0x000fec0003800000 */
.L_x_5656:
        /* <DEDUP_REMOVED lines=37> */
.L_x_5659:
        /* <DEDUP_REMOVED lines=33> */
.L_x_5655:
        /* <DEDUP_REMOVED lines=23> */
[----:B------:R-:W-:-:S02]  /*c0e0*/  LOP3.LUT P5, RZ, R18, 0xff00, RZ, 0xc0, !PT ;  /* 0x0000ff0012ff7812 */ /* 0x000fc400078ac0ff */
[----:B------:R-:W-:Y:S01]  /*c0f0*/  SEL R100, R35, RZ, P6 ;  /* 0x000000ff23647207 */ /* 0x000fe20003000000 */
[----:B------:R-:W-:Y:S01]  /*c100*/  FMUL.FTZ R35, R95, UR13 ;  /* 0x0000000d5f237c20 */ /* 0x000fe20008410000 */
[C---:B------:R-:W-:Y:S02]  /*c110*/  LOP3.LUT P4, RZ, R18.reuse, 0xff0000, RZ, 0xc0, !PT ;  /* 0x00ff000012ff7812 */ /* 0x040fe4000788c0ff */
[----:B------:R-:W-:Y:S02]  /*c120*/  ISETP.GE.U32.AND P6, PT, R18, 0x1000000, PT ;  /* 0x010000001200780c */ /* 0x000fe40003fc6070 */
[----:B------:R-:W-:Y:S02]  /*c130*/  SEL R101, R101, RZ, P5 ;  /* 0x000000ff65657207 */ /* 0x000fe40002800000 */
[----:B------:R-:W-:Y:S02]  /*c140*/  SEL R102, R102, RZ, P4 ;  /* 0x000000ff66667207 */ /* 0x000fe40002000000 */
[----:B------:R-:W-:Y:S01]  /*c150*/  SEL R103, R35, RZ, P6 ;  /* 0x000000ff23677207 */ /* 0x000fe20003000000 */
[----:B------:R-:W-:Y:S06]  /*c160*/  BRA `(.L_x_5658) ;  /* 0x0000000400387947 */ /* 0x000fec0003800000 */
.L_x_5661:
        /* <DEDUP_REMOVED lines=14> */
[----:B------:R-:W-:-:S02]  /*c250*/  LOP3.LUT P4, RZ, R18, 0xff, RZ, 0xc0, !PT ;  /* 0x000000ff12ff7812 */ /* 0x000fc4000788c0ff */
[----:B------:R-:W-:Y:S01]  /*c260*/  LOP3.LUT P5, RZ, R18, 0xff00, RZ, 0xc0, !PT ;  /* 0x0000ff0012ff7812 */ /* 0x000fe200078ac0ff */
[----:B------:R-:W-:Y:S01]  /*c270*/  FMUL.FTZ R35, R35, UR13 ;  /* 0x0000000d23237c20 */ /* 0x000fe20008410000 */
[----:B------:R-:W-:Y:S01]  /*c280*/  SEL R103, R102, RZ, P6 ;  /* 0x000000ff66677207 */ /* 0x000fe20003000000 */
[----:B------:R-:W-:Y:S01]  /*c290*/  FMUL.FTZ R102, R101, UR13 ;  /* 0x0000000d65667c20 */ /* 0x000fe20008410000 */
[----:B------:R-:W-:Y:S01]  /*c2a0*/  FMUL.FTZ R101, R100, UR13 ;  /* 0x0000000d64657c20 */ /* 0x000fe20008410000 */
[----:B------:R-:W-:-:S03]  /*c2b0*/  LOP3.LUT P6, RZ, R18, 0xff0000, RZ, 0xc0, !PT ;  /* 0x00ff000012ff7812 */ /* 0x000fc600078cc0ff */
[----:B------:R-:W-:Y:S02]  /*c2c0*/  SEL R100, R102, RZ, P4 ;  /* 0x000000ff66647207 */ /* 0x000fe40002000000 */
[----:B------:R-:W-:Y:S02]  /*c2d0*/  SEL R101, R101, RZ, P5 ;  /* 0x000000ff65657207 */ /* 0x000fe40002800000 */
[----:B------:R-:W-:Y:S01]  /*c2e0*/  SEL R102, R35, RZ, P6 ;  /* 0x000000ff23667207 */ /* 0x000fe20003000000 */
[----:B------:R-:W-:Y:S06]  /*c2f0*/  BRA `(.L_x_5658) ;  /* 0x0000000000d47947 */ /* 0x000fec0003800000 */
.L_x_5660:
        /* <DEDUP_REMOVED lines=29> */
.L_x_5662:
        /* <DEDUP_REMOVED lines=9> */
[----:B------:R-:W-:Y:S01]  /*c560*/  ISETP.GE.U32.AND P6, PT, R18, 0x1000000, PT ;  /* 0x010000001200780c */ /* 0x000fe20003fc6070 */
[C---:B------:R-:W-:Y:S01]  /*c570*/  FMUL.FTZ R101, R35.reuse, R101 ;  /* 0x0000006523657220 */ /* 0x040fe20000410000 */
[C---:B------:R-:W-:Y:S01]  /*c580*/  FMUL.FTZ R100, R35.reuse, R100 ;  /* 0x0000006423647220 */ /* 0x040fe20000410000 */
[----:B------:R-:W-:Y:S01]  /*c590*/  FMUL.FTZ R102, R102, UR13 ;  /* 0x0000000d66667c20 */ /* 0x000fe20008410000 */
[----:B------:R-:W-:Y:S01]  /*c5a0*/  FMUL.FTZ R35, R35, R103 ;  /* 0x0000006723237220 */ /* 0x000fe20000410000 */
        /* <DEDUP_REMOVED lines=9> */
[----:B------:R-:W-:-:S07]  /*c640*/  SEL R102, R35, RZ, P6 ;  /* 0x000000ff23667207 */ /* 0x000fce0003000000 */
.L_x_5658:
        /* <DEDUP_REMOVED lines=9> */
.L_x_5654:
[----:B------:R-:W-:Y:S05]  /*c6e0*/  BSYNC.RECONVERGENT B1 ;  /* 0x0000000000017941 */ /* 0x000fea0003800200 */
.L_x_5653:
[----:B------:R-:W2:Y:S01]  /*c6f0*/  LDL.LU R8, [R1+0x20] ;  /* 0x0000200001087983 */ /* 0x000ea20000300800 */
[----:B01-34-:R-:W2:Y:S02]  /*c700*/  LDC.64 R100, c[0x0][0x380] ;  /* 0x0000e000ff647b82 */ /* 0x01bea40000000a00 */
[----:B--2---:R-:W-:-:S04]  /*c710*/  LEA R8, R100, R8, 0x2 ;  /* 0x0000000864087211 */ /* 0x004fc800078e10ff */
[----:B------:R-:W-:Y:S01]  /*c720*/  ISETP.GE.AND P2, PT, R8, R101, PT ;  /* 0x000000650800720c */ /* 0x000fe20003f46270 */
[----:B------:R0:W-:-:S12]  /*c730*/  STL [R1+0x20], R8 ;  /* 0x0000200801007387 */ /* 0x0001d80000100800 */
[----:B0-----:R-:W-:Y:S05]  /*c740*/  @!P2 BRA `(.L_x_5663) ;  /* 0xffffff4800e8a947 */ /* 0x001fea000383ffff */
.L_x_5565:
[----:B------:R-:W-:Y:S05]  /*c750*/  BSYNC B0 ;  /* 0x0000000000007941 */ /* 0x000fea0003800000 */
.L_x_5564:
[----:B------:R-:W3:Y:S01]  /*c760*/  LDL.LU R100, [R1] ;  /* 0x0000000001647983 */ /* 0x000ee20000300800 */
[----:B-----5:R-:W0:Y:S01]  /*c770*/  S2R R4, SR_TID.X ;  /* 0x0000000000047919 */ /* 0x020e220000002100 */
[----:B------:R-:W1:Y:S01]  /*c780*/  S2R R6, SR_CgaCtaId ;  /* 0x0000000000067919 */ /* 0x000e620000008800 */
[----:B------:R-:W-:Y:S01]  /*c790*/  MOV R5, 0x400 ;  /* 0x0000040000057802 */ /* 0x000fe20000000f00 */
[----:B------:R-:W-:Y:S05]  /*c7a0*/  WARPSYNC.ALL ;  /* 0x0000000000007948 */ /* 0x000fea0003800000 */
[----:B------:R-:W3:Y:S01]  /*c7b0*/  LDL.LU R101, [R1+0x4] ;  /* 0x0000040001657983 */ /* 0x000ee20000300800 */
[----:B--2---:R-:W2:Y:S01]  /*c7c0*/  LDC R51, c[0x0][0x388] ;  /* 0x0000e200ff337b82 */ /* 0x004ea20000000800 */
[----:B------:R-:W4:Y:S02]  /*c7d0*/  LDCU.128 UR16, c[0x0][0x440] ;  /* 0x00008800ff1077ac */ /* 0x000f240008000c00 */
[----:B------:R-:W3:Y:S01]  /*c7e0*/  LDL.LU R102, [R1+0x8] ;  /* 0x0000080001667983 */ /* 0x000ee20000300800 */
[----:B------:R-:W4:Y:S03]  /*c7f0*/  LDCU.128 UR20, c[0x0][0x450] ;  /* 0x00008a00ff1477ac */ /* 0x000f260008000c00 */
        /* <DEDUP_REMOVED lines=62> */
[----:B---3--:R3:W-:Y:S04]  /*cbe0*/  STS.128 [R6+0x600], R100 ;  /* 0x0006006406007388 */ /* 0x0087e80000000c00 */
[----:B---3--:R-:W3:Y:S04]  /*cbf0*/  LDL.LU R101, [R1+0x24] ;  /* 0x0000240001657983 */ /* 0x008ee80000300800 */
[----:B----4-:R-:W-:Y:S04]  /*cc00*/  STS.128 [R6+0x400], R104 ;  /* 0x0004006806007388 */ /* 0x010fe80000000c00 */
[----:B------:R-:W-:Y:S04]  /*cc10*/  STS.128 [R6+0x800], R248 ;  /* 0x000800f806007388 */ /* 0x000fe80000000c00 */
[----:B------:R-:W-:Y:S04]  /*cc20*/  STS.128 [R6+0xa00], R244 ;  /* 0x000a00f406007388 */ /* 0x000fe80000000c00 */
[----:B--2---:R-:W-:Y:S04]  /*cc30*/  STS.128 [R6+0x200], R108 ;  /* 0x0002006c06007388 */ /* 0x004fe80000000c00 */
        /* <DEDUP_REMOVED lines=89> */
[----:B------:R-:W3:Y:S04]  /*d1d0*/  LDS R17, [R0] ;  /* 0x0000000000117984 */ /* 0x000ee80000000800 */
[----:B------:R-:W3:Y:S04]  /*d1e0*/  LDS R112, [R0+0x1000] ;  /* 0x0010000000707984 */ /* 0x000ee80000000800 */
[----:B------:R-:W3:Y:S04]  /*d1f0*/  LDS R114, [R0+0x2000] ;  /* 0x0020000000727984 */ /* 0x000ee80000000800 */
[----:B------:R-:W3:Y:S01]  /*d200*/  LDS R116, [R0+0x3000] ;  /* 0x0030000000747984 */ /* 0x000ee20000000800 */
[----:B0-----:R-:W-:-:S04]  /*d210*/  FADD.FTZ R5, RZ, R5 ;  /* 0x00000005ff057221 */ /* 0x001fc80000010000 */
[----:B-1----:R-:W-:Y:S01]  /*d220*/  FADD.FTZ R5, R5, R12 ;  /* 0x0000000c05057221 */ /* 0x002fe20000010000 */
[----:B--2---:R-:W-:-:S03]  /*d230*/  IMAD R51, R51, UR4, RZ ;  /* 0x0000000433337c24 */ /* 0x004fc6000f8e02ff */
[----:B------:R-:W-:-:S04]  /*d240*/  FADD.FTZ R5, R5, R16 ;  /* 0x0000001005057221 */ /* 0x000fc80000010000 */
[----:B------:R-:W-:Y:S01]  /*d250*/  FADD.FTZ R55, R5, R48 ;  /* 0x0000003005377221 */ /* 0x000fe20000010000 */
[----:B------:R-:W-:Y:S02]  /*d260*/  IADD3 R5, P0, PT, R51, R4, RZ ;  /* 0x0000000433057210 */ /* 0x000fe40007f1e0ff */
[----:B------:R-:W-:Y:S02]  /*d270*/  LOP3.LUT R49, R4, 0x7f, RZ, 0x3c, !PT ;  /* 0x0000007f04317812 */ /* 0x000fe400078e3cff */
[----:B----4-:R-:W-:Y:S02]  /*d280*/  IADD3.X R6, PT, PT, RZ, RZ, RZ, P0, !PT ;  /* 0x000000ffff067210 */ /* 0x010fe400007fe4ff */
[----:B------:R-:W-:Y:S01]  /*d290*/  SHF.L.U32 R4, R5, 0x2, RZ ;  /* 0x0000000205047819 */ /* 0x000fe200000006ff */
[----:B---3--:R-:W-:-:S04]  /*d2a0*/  FADD.FTZ R17, RZ, R17 ;  /* 0x00000011ff117221 */ /* 0x008fc80000010000 */
        /* <DEDUP_REMOVED lines=46> */
.L_x_5665:
[----:B------:R-:W-:Y:S05]  /*d590*/  BSYNC.RECONVERGENT B0 ;  /* 0x0000000000007941 */ /* 0x000fea0003800200 */
.L_x_5664:
        /* <DEDUP_REMOVED lines=53> */
[----:B------:R-:W-:Y:S01]  /*d8f0*/  FADD.FTZ R94, R77, R94 ;  /* 0x0000005e4d5e7221 */ /* 0x000fe20000010000 */
        /* <DEDUP_REMOVED lines=113> */
.L_x_5667:
[----:B------:R-:W-:Y:S05]  /*e010*/  BSYNC.RECONVERGENT B0 ;  /* 0x0000000000007941 */ /* 0x000fea0003800200 */
.L_x_5666:
        /* <DEDUP_REMOVED lines=22> */
.L_x_5669:
[----:B------:R-:W-:Y:S05]  /*e180*/  BSYNC.RECONVERGENT B0 ;  /* 0x0000000000007941 */ /* 0x000fea0003800200 */
.L_x_5668:
        /* <DEDUP_REMOVED lines=22> */
.L_x_5671:
[----:B------:R-:W-:Y:S05]  /*e2f0*/  BSYNC.RECONVERGENT B0 ;  /* 0x0000000000007941 */ /* 0x000fea0003800200 */
.L_x_5670:
        /* <DEDUP_REMOVED lines=22> */
.L_x_5673:
[----:B------:R-:W-:Y:S05]  /*e460*/  BSYNC.RECONVERGENT B0 ;  /* 0x0000000000007941 */ /* 0x000fea0003800200 */
.L_x_5672:
        /* <DEDUP_REMOVED lines=22> */
.L_x_5675:
[----:B------:R-:W-:Y:S05]  /*e5d0*/  BSYNC.RECONVERGENT B0 ;  /* 0x0000000000007941 */ /* 0x000fea0003800200 */
.L_x_5674:
        /* <DEDUP_REMOVED lines=22> */
.L_x_5677:
[----:B------:R-:W-:Y:S05]  /*e740*/  BSYNC.RECONVERGENT B0 ;  /* 0x0000000000007941 */ /* 0x000fea0003800200 */
.L_x_5676:
[----:B------:R-:W-:Y:S05]  /*e750*/  @!P4 EXIT ;  /* 0x000000000000c94d */ /* 0x000fea0003800000 */
[----:B------:R-:W-:Y:S04]  /*e760*/  STG.E desc[UR8][R16.64], R25 ;  /* 0x0000001910007986 */ /* 0x000fe8000c101908 */
[----:B------:R-:W-:Y:S04]  /*e770*/  STG.E desc[UR8][R12.64], R49 ;  /* 0x000000310c007986 */ /* 0x000fe8000c101908 */
[----:B------:R-:W-:Y:S04]  /*e780*/  STG.E desc[UR8][R6.64], R101 ;  /* 0x0000006506007986 */ /* 0x000fe8000c101908 */
[----:B------:R-:W-:Y:S01]  /*e790*/  STG.E desc[UR8][R4.64], R27 ;  /* 0x0000001b04007986 */ /* 0x000fe2000c101908 */
[----:B------:R-:W-:Y:S05]  /*e7a0*/  EXIT ;  /* 0x000000000000794d */ /* 0x000fea0003800000 */
.L_x_5582:
        /* <DEDUP_REMOVED lines=8> */
.L_x_5679:
[----:B------:R-:W-:Y:S05]  /*e830*/  BSYNC B1 ;  /* 0x0000000000017941 */ /* 0x000fea0003800000 */
.L_x_5678:
        /* <DEDUP_REMOVED lines=9> */
.L_x_5680:
        /* <DEDUP_REMOVED lines=8> */
.L_x_5681:
[----:B------:R-:W-:Y:S02]  /*e950*/  MOV R103, R105 ;  /* 0x0000006900677202 */ /* 0x000fe40000000f00 */
[----:B------:R-:W-:-:S05]  /*e960*/  MOV R100, R106 ;  /* 0x0000006a00647202 */ /* 0x000fca0000000f00 */
[----:B------:R-:W-:Y:S01]  /*e970*/  FADD.FTZ R104, R104, R100 ;  /* 0x0000006468687221 */ /* 0x000fe20000010000 */
[----:B------:R-:W-:-:S07]  /*e980*/  MOV R100, 0xffffffff ;  /* 0xffffffff00647802 */ /* 0x000fce0000000f00 */
[----:B------:R-:W-:Y:S05]  /*e990*/  WARPSYNC.COLLECTIVE R100, `(.L_x_5682) ;  /* 0x0000000064087348 */ /* 0x000fea0003c00000 */
[----:B------:R0:W1:Y:S02]  /*e9a0*/  SHFL.BFLY P5, R106, R103, R102, R101 ;  /* 0x0c000066676a7389 */ /* 0x00006400000a0065 */
[----:B01----:R-:W-:Y:S05]  /*e9b0*/  ENDCOLLECTIVE ;  /* 0x000000000000791b */ /* 0x003fea0003800000 */
.L_x_5682:
        /* <DEDUP_REMOVED lines=8> */
.L_x_5683:
[----:B------:R-:W-:Y:S02]  /*ea40*/  MOV R103, R105 ;  /* 0x0000006900677202 */ /* 0x000fe40000000f00 */
[----:B------:R-:W-:-:S05]  /*ea50*/  MOV R100, R106 ;  /* 0x0000006a00647202 */ /* 0x000fca0000000f00 */
[----:B------:R-:W-:Y:S01]  /*ea60*/  FADD.FTZ R104, R104, R100 ;  /* 0x0000006468687221 */ /* 0x000fe20000010000 */
[----:B------:R-:W-:-:S07]  /*ea70*/  MOV R100, 0xffffffff ;  /* 0xffffffff00647802 */ /* 0x000fce0000000f00 */
[----:B------:R-:W-:Y:S05]  /*ea80*/  WARPSYNC.COLLECTIVE R100, `(.L_x_5684) ;  /* 0x0000000064087348 */ /* 0x000fea0003c00000 */
[----:B------:R0:W1:Y:S02]  /*ea90*/  SHFL.BFLY P5, R106, R103, R102, R101 ;  /* 0x0c000066676a7389 */ /* 0x00006400000a0065 */
[----:B01----:R-:W-:Y:S05]  /*eaa0*/  ENDCOLLECTIVE ;  /* 0x000000000000791b */ /* 0x003fea0003800000 */
.L_x_5684:
        /* <DEDUP_REMOVED lines=8> */
.L_x_5685:
[----:B------:R-:W-:Y:S02]  /*eb30*/  MOV R103, R105 ;  /* 0x0000006900677202 */ /* 0x000fe40000000f00 */
[----:B------:R-:W-:-:S05]  /*eb40*/  MOV R100, R106 ;  /* 0x0000006a00647202 */ /* 0x000fca0000000f00 */
[----:B------:R-:W-:Y:S01]  /*eb50*/  FADD.FTZ R104, R104, R100 ;  /* 0x0000006468687221 */ /* 0x000fe20000010000 */
[----:B------:R-:W-:-:S07]  /*eb60*/  MOV R100, 0xffffffff ;  /* 0xffffffff00647802 */ /* 0x000fce0000000f00 */
[----:B------:R-:W-:Y:S05]  /*eb70*/  WARPSYNC.COLLECTIVE R100, `(.L_x_5686) ;  /* 0x0000000064087348 */ /* 0x000fea0003c00000 */
[----:B------:R0:W1:Y:S02]  /*eb80*/  SHFL.BFLY P5, R106, R103, R102, R101 ;  /* 0x0c000066676a7389 */ /* 0x00006400000a0065 */
[----:B01----:R-:W-:Y:S05]  /*eb90*/  ENDCOLLECTIVE ;  /* 0x000000000000791b */ /* 0x003fea0003800000 */
.L_x_5686:
        /* <DEDUP_REMOVED lines=8> */
.L_x_5687:
[----:B------:R-:W-:Y:S02]  /*ec20*/  MOV R103, R105 ;  /* 0x0000006900677202 */ /* 0x000fe40000000f00 */
[----:B------:R-:W-:-:S07]  /*ec30*/  MOV R107, R106 ;  /* 0x0000006a006b7202 */ /* 0x000fce0000000f00 */
[----:B------:R-:W-:Y:S05]  /*ec40*/  WARPSYNC.COLLECTIVE R100, `(.L_x_5688) ;  /* 0x0000000064087348 */ /* 0x000fea0003c00000 */
[----:B------:R0:W1:Y:S02]  /*ec50*/  SHFL.BFLY P5, R106, R103, R102, R101 ;  /* 0x0c000066676a7389 */ /* 0x00006400000a0065 */
[----:B01----:R-:W-:Y:S05]  /*ec60*/  ENDCOLLECTIVE ;  /* 0x000000000000791b */ /* 0x003fea0003800000 */
.L_x_5688:
[----:B------:R-:W-:Y:S01]  /*ec70*/  MOV R100, R106 ;  /* 0x0000006a00647202 */ /* 0x000fe20000000f00 */
[----:B------:R-:W-:Y:S06]  /*ec80*/  BRA `(.L_x_5689) ;  /* 0xffffff5000b87947 */ /* 0x000fec000383ffff */
.L_x_5690:
        /* <DEDUP_REMOVED lines=15> */
.L_x_6122:


//--------------------- .text._ZN10layer_norm31ln_parallel_residual_bwd_kernelINS_13Kernel_traitsIfffffjLj1024ELj1ELj4ELj1ELj16ENS_18Kernel_traits_baseILj1024EfffffjLj128EEEEELb1ELb0ELb1EEEvNS_9BwdParamsE --------------------------
	.section	.text._ZN10layer_norm31ln_parallel_residual_bwd_kernelINS_13Kernel_traitsIfffffjLj1024ELj1ELj4ELj1ELj16ENS_18Kernel_traits_baseILj1024EfffffjLj128EEEEELb1ELb0ELb1EEEvNS_9BwdParamsE,"ax",@progbits
	.align	128
        .global         _ZN10layer_norm31ln_parallel_residual_bwd_kernelINS_13Kernel_traitsIfffffjLj1024ELj1ELj4ELj1ELj16ENS_18Kernel_traits_baseILj1024EfffffjLj128EEEEELb1ELb0ELb1EEEvNS_9BwdParamsE
        .type           _ZN10layer_norm31ln_parallel_residual_bwd_kernelINS_13Kernel_traitsIfffffjLj1024ELj1ELj4ELj1ELj16ENS_18Kernel_traits_baseILj1024EfffffjLj128EEEEELb1ELb0ELb1EEEvNS_9BwdParamsE,@function
        .size           _ZN10layer_norm31ln_parallel_residual_bwd_kernelINS_13Kernel_traitsIfffffjLj1024ELj1ELj4ELj1ELj16ENS_18Kernel_traits_baseILj1024EfffffjLj128EEEEELb1ELb0ELb1EEEvNS_9BwdParamsE,(.L_x_6123 - _ZN10layer_norm31ln_parallel_residual_bwd_kernelINS_13Kernel_traitsIfffffjLj1024ELj1ELj4ELj1ELj16ENS_18Kernel_traits_baseILj1024EfffffjLj128EEEEELb1ELb0ELb1EEEvNS_9BwdParamsE)
        .other          _ZN10layer_norm31ln_parallel_residual_bwd_kernelINS_13Kernel_traitsIfffffjLj1024ELj1ELj4ELj1ELj16ENS_18Kernel_traits_baseILj1024EfffffjLj128EEEEELb1ELb0ELb1EEEvNS_9BwdParamsE,@"STO_CUDA_ENTRY STV_DEFAULT"
_ZN10layer_norm31ln_parallel_residual_bwd_kernelINS_13Kernel_traitsIfffffjLj1024ELj1ELj4ELj1ELj16ENS_18Kernel_traits_baseILj1024EfffffjLj128EEEEELb1ELb0ELb1EEEvNS_9BwdParamsE:
.text._ZN10layer_norm31ln_parallel_residual_bwd_kernelINS_13Kernel_traitsIfffffjLj1024ELj1ELj4ELj1ELj16ENS_18Kernel_traits_baseILj1024EfffffjLj128EEEEELb1ELb0ELb1EEEvNS_9BwdParamsE:
        /* <DEDUP_REMOVED lines=211> */
[----:B0-----:R-:W-:-:S07]  /*0d30*/  MOV R223, RZ ;  /* 0x000000ff00df7202 */ /* 0x001fce0000000f00 */
.L_x_5759:
        /* <DEDUP_REMOVED lines=8> */
[----:B------:R-:W3:Y:S04]  /*0dc0*/  LDL.LU R150, [R1+0x4] ;  /* 0x0000040001967983 */ /* 0x000ee80000300800 */
[----:B------:R-:W3:Y:S01]  /*0dd0*/  LDL.LU R149, [R1+0x30] ;  /* 0x0000300001957983 */ /* 0x000ee20000300800 */
[----:B------:R-:W4:Y:S03]  /*0de0*/  LDC.64 R176, c[0x0][0x428] ;  /* 0x00010a00ffb07b82 */ /* 0x000f260000000a00 */
[----:B--2---:R-:W2:Y:S05]  /*0df0*/  LDL.LU R120, [R1+0x20] ;  /* 0x0000200001787983 */ /* 0x004eaa0000300800 */
[----:B------:R-:W4:Y:S01]  /*0e00*/  LDC.64 R128, c[0x0][0x3c8] ;  /* 0x0000f200ff807b82 */ /* 0x000f220000000a00 */
[----:B-1----:R-:W-:-:S07]  /*0e10*/  IMAD.WIDE R4, R2, 0x4, R4 ;  /* 0x0000000402047825 */ /* 0x002fce00078e0204 */
[----:B------:R-:W1:Y:S01]  /*0e20*/  LDC.64 R178, c[0x0][0x430] ;  /* 0x00010c00ffb27b82 */ /* 0x000e620000000a00 */
[----:B0-----:R-:W-:Y:S01]  /*0e30*/  LOP3.LUT R6, R6, 0x1f, RZ, 0xc0, !PT ;  /* 0x0000001f06067812 */ /* 0x001fe200078ec0ff */
[----:B------:R0:W3:Y:S03]  /*0e40*/  LDG.E R182, desc[UR10][R4.64] ;  /* 0x0000000a04b67981 */ /* 0x0000e6000c1e1900 */
[----:B------:R-:W-:Y:S01]  /*0e50*/  LEA.HI.SX32 R3, R3, R6, 0x1e ;  /* 0x0000000603037211 */ /* 0x000fe200078ff2ff */
[----:B------:R-:W2:Y:S01]  /*0e60*/  LDL.LU R148, [R1+0x34] ;  /* 0x0000340001947983 */ /* 0x000ea20000300800 */
[----:B------:R-:W-:Y:S01]  /*0e70*/  ISETP.NE.AND P3, PT, RZ, UR7, PT ;  /* 0x00000007ff007c0c */ /* 0x000fe2000bf65270 */
[----:B------:R-:W2:Y:S02]  /*0e80*/  LDC.64 R186, c[0x0][0x438] ;  /* 0x00010e00ffba7b82 */ /* 0x000ea40000000a00 */
[C---:B----4-:R-:W-:Y:S01]  /*0e90*/  IMAD.WIDE.U32 R136, R3.reuse, 0x10, R210 ;  /* 0x0000001003887825 */ /* 0x050fe200078e00d2 */
[----:B------:R-:W4:Y:S03]  /*0ea0*/  LDL.LU R143, [R1+0x24] ;  /* 0x00002400018f7983 */ /* 0x000f260000300800 */
[C---:B------:R-:W-:Y:S01]  /*0eb0*/  IMAD.WIDE.U32 R132, R3.reuse, 0x10, R176 ;  /* 0x0000001003847825 */ /* 0x040fe200078e00b0 */
[----:B------:R-:W4:Y:S03]  /*0ec0*/  LDL.LU R141, [R1+0x38] ;  /* 0x00003800018d7983 */ /* 0x000f260000300800 */
[----:B0-----:R-:W-:Y:S01]  /*0ed0*/  IMAD.WIDE R4, R2, 0x4, R128 ;  /* 0x0000000402047825 */ /* 0x001fe200078e0280 */
[----:B------:R-:W2:Y:S04]  /*0ee0*/  LDG.E.128 R136, desc[UR10][R136.64] ;  /* 0x0000000a88887981 */ /* 0x000ea8000c1e1d00 */
[----:B------:R-:W4:Y:S01]  /*0ef0*/  LDG.E.128 R132, desc[UR10][R132.64] ;  /* 0x0000000a84847981 */ /* 0x000f22000c1e1d00 */
[----:B-1----:R-:W-:-:S03]  /*0f00*/  IMAD.WIDE.U32 R144, R3, 0x10, R178 ;  /* 0x0000001003907825 */ /* 0x002fc600078e00b2 */
[----:B------:R0:W4:Y:S04]  /*0f10*/  LDG.E R5, desc[UR10][R4.64] ;  /* 0x0000000a04057981 */ /* 0x000128000c1e1900 */
[----:B------:R-:W4:Y:S04]  /*0f20*/  LDG.E.128 R144, desc[UR10][R144.64] ;  /* 0x0000000a90907981 */ /* 0x000f28000c1e1d00 */
[----:B------:R-:W4:Y:S01]  /*0f30*/  LDL.LU R140, [R1+0x28] ;  /* 0x00002800018c7983 */ /* 0x000f220000300800 */
[----:B0-----:R-:W-:-:S05]  /*0f40*/  IADD3 R4, PT, PT, R3, 0x20, RZ ;  /* 0x0000002003047810 */ /* 0x001fca0007ffe0ff */
[----:B------:R-:W-:-:S06]  /*0f50*/  IMAD.WIDE.U32 R164, R4, 0x10, R176 ;  /* 0x0000001004a47825 */ /* 0x000fcc00078e00b0 */
[----:B------:R-:W4:Y:S01]  /*0f60*/  LDG.E.128 R164, desc[UR10][R164.64] ;  /* 0x0000000aa4a47981 */ /* 0x000f22000c1e1d00 */
[----:B---3--:R-:W-:-:S05]  /*0f70*/  FSEL R182, R182, RZ, !P3 ;  /* 0x000000ffb6b67208 */ /* 0x008fca0005800000 */
[----:B--2---:R-:W-:Y:S01]  /*0f80*/  FADD.FTZ R0, -R182, R136 ;  /* 0x00000088b6007221 */ /* 0x004fe20000010100 */
[----:B----4-:R-:W-:Y:S01]  /*0f90*/  FADD.FTZ R142, R134, R142 ;  /* 0x0000008e868e7221 */ /* 0x010fe20000010000 */
[----:B------:R-:W-:Y:S02]  /*0fa0*/  FADD.FTZ R150, R135, R150 ;  /* 0x0000009687967221 */ /* 0x000fe40000010000 */
[----:B------:R-:W-:Y:S02]  /*0fb0*/  FMUL.FTZ R0, R5, R0 ;  /* 0x0000000005007220 */ /* 0x000fe40000410000 */
[----:B------:R0:W-:Y:S02]  /*0fc0*/  STL [R1], R142 ;  /* 0x0000008e01007387 */ /* 0x0001e40000100800 */
[----:B------:R-:W-:Y:S02]  /*0fd0*/  FFMA.FTZ R120, R144, R0, R120 ;  /* 0x0000000090787223 */ /* 0x000fe40000010078 */
[----:B0-----:R-:W2:Y:S04]  /*0fe0*/  LDL.LU R142, [R1+0x3c] ;  /* 0x00003c00018e7983 */ /* 0x001ea80000300800 */
[----:B------:R-:W3:Y:S04]  /*0ff0*/  LDL.LU R191, [R1+0x2c] ;  /* 0x00002c0001bf7983 */ /* 0x000ee80000300800 */
[----:B------:R-:W4:Y:S04]  /*1000*/  LDL.LU R193, [R1+0x8] ;  /* 0x0000080001c17983 */ /* 0x000f280000300800 */
[----:B------:R-:W-:Y:S04]  /*1010*/  STL [R1+0x4], R150 ;  /* 0x0000049601007387 */ /* 0x000fe80000100800 */
[----:B------:R0:W-:Y:S04]  /*1020*/  STL [R1+0x20], R120 ;  /* 0x0000207801007387 */ /* 0x0001e80000100800 */
[----:B0-----:R-:W4:Y:S01]  /*1030*/  LDL.LU R120, [R1+0xc] ;  /* 0x00000c0001787983 */ /* 0x001f220000300800 */
[----:B------:R-:W-:Y:S01]  /*1040*/  FADD.FTZ R137, -R182, R137 ;  /* 0x00000089b6897221 */ /* 0x000fe20000010100 */
[----:B------:R-:W-:-:S04]  /*1050*/  IMAD.WIDE.U32 R156, R4, 0x10, R210 ;  /* 0x00000010049c7825 */ /* 0x000fc800078e00d2 */
[----:B------:R-:W-:Y:S01]  /*1060*/  FADD.FTZ R149, R144, R149 ;  /* 0x0000009590957221 */ /* 0x000fe20000010000 */
[----:B------:R-:W-:Y:S01]  /*1070*/  FMUL.FTZ R180, R5, R137 ;  /* 0x0000008905b47220 */ /* 0x000fe20000410000 */
[C---:B------:R-:W-:Y:S01]  /*1080*/  FADD.FTZ R148, R145.reuse, R148 ;  /* 0x0000009491947221 */ /* 0x040fe20000010000 */
[----:B------:R-:W-:Y:S01]  /*1090*/  IMAD.WIDE.U32 R160, R4, 0x10, R178 ;  /* 0x0000001004a07825 */ /* 0x000fe200078e00b2 */
[----:B------:R-:W4:Y:S03]  /*10a0*/  LDG.E.128 R156, desc[UR10][R156.64] ;  /* 0x0000000a9c9c7981 */ /* 0x000f26000c1e1d00 */
[----:B------:R-:W-:Y:S01]  /*10b0*/  FFMA.FTZ R143, R145, R180, R143 ;  /* 0x000000b4918f7223 */ /* 0x000fe2000001008f */
[C---:B------:R-:W-:Y:S01]  /*10c0*/  FADD.FTZ R138, -R182.reuse, R138 ;  /* 0x0000008ab68a7221 */ /* 0x040fe20000010100 */
[----:B------:R-:W-:Y:S01]  /*10d0*/  FADD.FTZ R139, -R182, R139 ;  /* 0x0000008bb68b7221 */ /* 0x000fe20000010100 */
[----:B------:R-:W-:Y:S02]  /*10e0*/  STL [R1+0x30], R149 ;  /* 0x0000309501007387 */ /* 0x000fe40000100800 */
[----:B------:R-:W-:-:S02]  /*10f0*/  FMUL.FTZ R184, R5, R138 ;  /* 0x0000008a05b87220 */ /* 0x000fc40000410000 */
[----:B------:R-:W-:Y:S01]  /*1100*/  STL [R1+0x34], R148 ;  /* 0x0000349401007387 */ /* 0x000fe20000100800 */
[----:B------:R-:W-:-:S03]  /*1110*/  FMUL.FTZ R188, R5, R139 ;  /* 0x0000008b05bc7220 */ /* 0x000fc60000410000 */
[----:B------:R-:W-:Y:S01]  /*1120*/  STL [R1+0x24], R143 ;  /* 0x0000248f01007387 */ /* 0x000fe20000100800 */
[----:B------:R-:W-:-:S03]  /*1130*/  FADD.FTZ R141, R146, R141 ;  /* 0x0000008d928d7221 */ /* 0x000fc60000010000 */
[----:B------:R-:W4:Y:S04]  /*1140*/  LDG.E.128 R160, desc[UR10][R160.64] ;  /* 0x0000000aa0a07981 */ /* 0x000f28000c1e1d00 */
[----:B------:R-:W4:Y:S01]  /*1150*/  LDL.LU R197, [R1+0x60] ;  /* 0x0000600001c57983 */ /* 0x000f220000300800 */
[----:B------:R-:W-:-:S03]  /*1160*/  FFMA.FTZ R140, R146, R184, R140 ;  /* 0x000000b8928c7223 */ /* 0x000fc6000001008c */
[----:B------:R-:W4:Y:S04]  /*1170*/  LDL.LU R195, [R1+0x50] ;  /* 0x0000500001c37983 */ /* 0x000f280000300800 */
[----:B------:R-:W-:Y:S04]  /*1180*/  STL [R1+0x38], R141 ;  /* 0x0000388d01007387 */ /* 0x000fe80000100800 */
[----:B------:R-:W-:Y:S01]  /*1190*/  STL [R1+0x28], R140 ;  /* 0x0000288c01007387 */ /* 0x000fe20000100800 */
[C---:B--2---:R-:W-:Y:S01]  /*11a0*/  FADD.FTZ R142, R147.reuse, R142 ;  /* 0x0000008e938e7221 */ /* 0x044fe20000010000 */
[----:B---3--:R-:W-:-:S04]  /*11b0*/  FFMA.FTZ R191, R147, R188, R191 ;  /* 0x000000bc93bf7223 */ /* 0x008fc800000100bf */
[----:B------:R-:W-:Y:S01]  /*11c0*/  STL [R1+0x3c], R142 ;  /* 0x00003c8e01007387 */ /* 0x000fe20000100800 */
[----:B----4-:R-:W-:-:S03]  /*11d0*/  FADD.FTZ R193, R164, R193 ;  /* 0x000000c1a4c17221 */ /* 0x010fc60000010000 */
[----:B------:R-:W-:Y:S04]  /*11e0*/  STL [R1+0x2c], R191 ;  /* 0x00002cbf01007387 */ /* 0x000fe80000100800 */
[----:B------:R-:W-:Y:S04]  /*11f0*/  STL [R1+0x8], R193 ;  /* 0x000008c101007387 */ /* 0x000fe80000100800 */
[----:B------:R-:W2:Y:S01]  /*1200*/  LDL.LU R196, [R1+0x64] ;  /* 0x0000640001c47983 */ /* 0x000ea20000300800 */
[----:B------:R-:W-:-:S05]  /*1210*/  FADD.FTZ R120, R165, R120 ;  /* 0x00000078a5787221 */ /* 0x000fca0000010000 */
[----:B------:R0:W-:Y:S04]  /*1220*/  STL [R1+0xc], R120 ;  /* 0x00000c7801007387 */ /* 0x0001e80000100800 */
[----:B0-----:R-:W3:Y:S01]  /*1230*/  LDL.LU R120, [R1+0x54] ;  /* 0x0000540001787983 */ /* 0x001ee20000300800 */
[----:B------:R-:W-:Y:S01]  /*1240*/  FADD.FTZ R156, -R182, R156 ;  /* 0x0000009cb69c7221 */ /* 0x000fe20000010100 */
[----:B------:R-:W-:Y:S02]  /*1250*/  IADD3 R6, PT, PT, R3, 0x40, RZ ;  /* 0x0000004003067810 */ /* 0x000fe40007ffe0ff */
[----:B------:R-:W4:Y:S01]  /*1260*/  LDL.LU R202, [R1+0x10] ;  /* 0x0000100001ca7983 */ /* 0x000f220000300800 */
[----:B------:R-:W-:-:S03]  /*1270*/  FMUL.FTZ R191, R5, R156 ;  /* 0x0000009c05bf7220 */ /* 0x000fc60000410000 */
[----:B------:R-:W4:Y:S01]  /*1280*/  LDL.LU R199, [R1+0x68] ;  /* 0x0000680001c77983 */ /* 0x000f220000300800 */
[C---:B------:R-:W-:Y:S01]  /*1290*/  FADD.FTZ R197, R160.reuse, R197 ;  /* 0x000000c5a0c57221 */ /* 0x040fe20000010000 */
[----:B------:R-:W-:-:S04]  /*12a0*/  FFMA.FTZ R195, R160, R191, R195 ;  /* 0x000000bfa0c37223 */ /* 0x000fc800000100c3 */
[----:B------:R-:W-:Y:S01]  /*12b0*/  STL [R1+0x60], R197 ;  /* 0x000060c501007387 */ /* 0x000fe20000100800 */
[----:B------:R-:W-:Y:S01]  /*12c0*/  FADD.FTZ R157, -R182, R157 ;  /* 0x0000009db69d7221 */ /* 0x000fe20000010100 */
[----:B------:R-:W-:Y:S02]  /*12d0*/  IMAD.WIDE.U32 R168, R6, 0x10, R210 ;  /* 0x0000001006a87825 */ /* 0x000fe400078e00d2 */
[----:B------:R-:W4:Y:S04]  /*12e0*/  LDL.LU R198, [R1+0x58] ;  /* 0x0000580001c67983 */ /* 0x000f280000300800 */
[----:B------:R-:W-:Y:S01]  /*12f0*/  STL [R1+0x50], R195 ;  /* 0x000050c301007387 */ /* 0x000fe20000100800 */
[----:B------:R-:W-:-:S03]  /*1300*/  FMUL.FTZ R193, R5, R157 ;  /* 0x0000009d05c17220 */ /* 0x000fc60000410000 */
[----:B------:R-:W4:Y:S01]  /*1310*/  LDL.LU R201, [R1+0x14] ;  /* 0x0000140001c97983 */ /* 0x000f220000300800 */
[----:B-----5:R-:W-:Y:S01]  /*1320*/  FMUL.FTZ R194, R49, R161 ;  /* 0x000000a131c27220 */ /* 0x020fe20000410000 */
[----:B------:R-:W-:Y:S02]  /*1330*/  FMUL.FTZ R192, R48, R160 ;  /* 0x000000a030c07220 */ /* 0x000fe40000410000 */
[----:B------:R-:W4:Y:S01]  /*1340*/  LDL.LU R200, [R1+0x6c] ;  /* 0x00006c0001c87983 */ /* 0x000f220000300800 */
[----:B------:R-:W-:-:S04]  /*1350*/  IMAD.WIDE.U32 R172, R6, 0x10, R176 ;  /* 0x0000001006ac7825 */ /* 0x000fc800078e00b0 */
[----:B------:R-:W-:Y:S01]  /*1360*/  FFMA.FTZ R228, R165, R193, R228 ;  /* 0x000000c1a5e47223 */ /* 0x000fe200000100e4 */
[----:B------:R-:W4:Y:S01]  /*1370*/  LDG.E.128 R168, desc[UR10][R168.64] ;  /* 0x0000000aa8a87981 */ /* 0x000f22000c1e1d00 */
[----:B------:R-:W-:-:S04]  /*1380*/  IMAD.WIDE.U32 R128, R6, 0x10, R178 ;  /* 0x0000001006807825 */ /* 0x000fc800078e00b2 */
[----:B------:R-:W-:Y:S01]  /*1390*/  FFMA.FTZ R194, R81, R165, R194 ;  /* 0x000000a551c27223 */ /* 0x000fe200000100c2 */
[----:B------:R-:W-:Y:S01]  /*13a0*/  FFMA.FTZ R227, R164, R191, R227 ;  /* 0x000000bfa4e37223 */ /* 0x000fe200000100e3 */
[----:B------:R-:W-:Y:S01]  /*13b0*/  FFMA.FTZ R192, R80, R164, R192 ;  /* 0x000000a450c07223 */ /* 0x000fe200000100c0 */
[----:B------:R-:W4:Y:S04]  /*13c0*/  LDL.LU R165, [R1+0x5c] ;  /* 0x00005c0001a57983 */ /* 0x000f280000300800 */
[----:B------:R-:W4:Y:S04]  /*13d0*/  LDL.LU R164, [R1+0x18] ;  /* 0x0000180001a47983 */ /* 0x000f280000300800 */
[----:B------:R-:W4:Y:S04]  /*13e0*/  LDL.LU R160, [R1+0x90] ;  /* 0x0000900001a07983 */ /* 0x000f280000300800 */
[----:B------:R-:W4:Y:S04]  /*13f0*/  LDG.E.128 R172, desc[UR10][R172.64] ;  /* 0x0000000aacac7981 */ /* 0x000f28000c1e1d00 */
[----:B------:R-:W4:Y:S01]  /*1400*/  LDG.E.128 R128, desc[UR10][R128.64] ;  /* 0x0000000a80807981 */ /* 0x000f22000c1e1d00 */
[C---:B--2---:R-:W-:Y:S01]  /*1410*/  FADD.FTZ R196, R161.reuse, R196 ;  /* 0x000000c4a1c47221 */ /* 0x044fe20000010000 */
[----:B---3--:R-:W-:-:S05]  /*1420*/  FFMA.FTZ R120, R161, R193, R120 ;  /* 0x000000c1a1787223 */ /* 0x008fca0000010078 */
[----:B------:R0:W-:Y:S04]  /*1430*/  STL [R1+0x54], R120 ;  /* 0x0000547801007387 */ /* 0x0001e80000100800 */
[----:B------:R1:W-:Y:S04]  /*1440*/  STL [R1+0x64], R196 ;  /* 0x000064c401007387 */ /* 0x0003e80000100800 */
[----:B0-----:R-:W2:Y:S01]  /*1450*/  LDL.LU R120, [R1+0x80] ;  /* 0x0000800001787983 */ /* 0x001ea20000300800 */
[----:B------:R-:W-:Y:S01]  /*1460*/  FADD.FTZ R158, -R182, R158 ;  /* 0x0000009eb69e7221 */ /* 0x000fe20000010100 */
[----:B----4-:R-:W-:-:S03]  /*1470*/  FADD.FTZ R202, R166, R202 ;  /* 0x000000caa6ca7221 */ /* 0x010fc60000010000 */
[----:B-1----:R-:W-:Y:S01]  /*1480*/  FMUL.FTZ R196, R5, R158 ;  /* 0x0000009e05c47220 */ /* 0x002fe20000410000 */
[----:B------:R-:W-:-:S03]  /*1490*/  FADD.FTZ R199, R162, R199 ;  /* 0x000000c7a2c77221 */ /* 0x000fc60000010000 */
[----:B------:R-:W-:Y:S01]  /*14a0*/  FFMA.FTZ R198, R162, R196, R198 ;  /* 0x000000c4a2c67223 */ /* 0x000fe200000100c6 */
[----:B------:R-:W-:Y:S01]  /*14b0*/  FADD.FTZ R159, -R182, R159 ;  /* 0x0000009fb69f7221 */ /* 0x000fe20000010100 */
[----:B------:R-:W-:Y:S01]  /*14c0*/  STL [R1+0x10], R202 ;  /* 0x000010ca01007387 */ /* 0x000fe20000100800 */
[----:B------:R-:W-:-:S03]  /*14d0*/  FADD.FTZ R201, R167, R201 ;  /* 0x000000c9a7c97221 */ /* 0x000fc60000010000 */
[----:B------:R0:W-:Y:S01]  /*14e0*/  STL [R1+0x58], R198 ;  /* 0x000058c601007387 */ /* 0x0001e20000100800 */
[----:B------:R-:W-:-:S03]  /*14f0*/  FADD.FTZ R200, R163, R200 ;  /* 0x000000c8a3c87221 */ /* 0x000fc60000010000 */
[----:B------:R-:W-:Y:S01]  /*1500*/  STL [R1+0x68], R199 ;  /* 0x000068c701007387 */ /* 0x000fe20000100800 */
[----:B------:R-:W-:-:S03]  /*1510*/  FADD.FTZ R168, -R182, R168 ;  /* 0x000000a8b6a87221 */ /* 0x000fc60000010100 */
[----:B------:R-:W-:Y:S01]  /*1520*/  STL [R1+0x14], R201 ;  /* 0x000014c901007387 */ /* 0x000fe20000100800 */
[----:B0-----:R-:W-:-:S03]  /*1530*/  FMUL.FTZ R198, R5, R159 ;  /* 0x0000009f05c67220 */ /* 0x001fc60000410000 */
[----:B------:R-:W3:Y:S01]  /*1540*/  LDL.LU R209, [R1+0x1c] ;  /* 0x00001c0001d17983 */ /* 0x000ee20000300800 */
[----:B------:R-:W-:-:S03]  /*1550*/  FFMA.FTZ R165, R163, R198, R165 ;  /* 0x000000c6a3a57223 */ /* 0x000fc600000100a5 */
[----:B------:R-:W4:Y:S04]  /*1560*/  LDL.LU R206, [R1+0x94] ;  /* 0x0000940001ce7983 */ /* 0x000f280000300800 */
[----:B------:R-:W4:Y:S04]  /*1570*/  LDL.LU R205, [R1+0x84] ;  /* 0x0000840001cd7983 */ /* 0x000f280000300800 */
[----:B------:R0:W-:Y:S01]  /*1580*/  STL [R1+0x6c], R200 ;  /* 0x00006cc801007387 */ /* 0x0001e20000100800 */
[----:B------:R-:W-:-:S03]  /*1590*/  FADD.FTZ R164, R172, R164 ;  /* 0x000000a4aca47221 */ /* 0x000fc60000010000 */
[----:B------:R-:W-:Y:S04]  /*15a0*/  STL [R1+0x5c], R165 ;  /* 0x00005ca501007387 */ /* 0x000fe80000100800 */
[----:B------:R-:W4:Y:S01]  /*15b0*/  LDL.LU R208, [R1+0x40] ;  /* 0x0000400001d07983 */ /* 0x000f220000300800 */
[----:B0-----:R-:W-:-:S03]  /*15c0*/  FMUL.FTZ R200, R5, R168 ;  /* 0x000000a805c87220 */ /* 0x001fc60000410000 */
[----:B------:R-:W4:Y:S04]  /*15d0*/  LDL.LU R207, [R1+0x98] ;  /* 0x0000980001cf7983 */ /* 0x000f280000300800 */
[----:B------:R-:W4:Y:S04]  /*15e0*/  LDL.LU R168, [R1+0x88] ;  /* 0x0000880001a87983 */ /* 0x000f280000300800 */
[----:B------:R-:W-:Y:S01]  /*15f0*/  STL [R1+0x18], R164 ;  /* 0x000018a401007387 */ /* 0x000fe20000100800 */
[----:B--2---:R-:W-:-:S05]  /*1600*/  FFMA.FTZ R120, R128, R200, R120 ;  /* 0x000000c880787223 */ /* 0x004fca0000010078 */
[----:B------:R0:W-:Y:S04]  /*1610*/  STL [R1+0x80], R120 ;  /* 0x0000807801007387 */ /* 0x0001e80000100800 */
[----:B0-----:R-:W2:Y:S01]  /*1620*/  LDL.LU R120, [R1+0x44] ;  /* 0x0000440001787983 */ /* 0x001ea20000300800 */
[----:B------:R-:W-:Y:S02]  /*1630*/  ISETP.NE.U32.AND P0, PT, RZ, UR14, PT ;  /* 0x0000000eff007c0c */ /* 0x000fe4000bf05070 */
[----:B------:R-:W-:Y:S02]  /*1640*/  ISETP.NE.U32.AND P1, PT, R186, RZ, PT ;  /* 0x000000ffba00720c */ /* 0x000fe40003f25070 */
[----:B------:R-:W-:Y:S02]  /*1650*/  ISETP.NE.AND.EX P0, PT, RZ, UR15, PT, P0 ;  /* 0x0000000fff007c0c */ /* 0x000fe4000bf05300 */
[----:B------:R-:W-:Y:S01]  /*1660*/  ISETP.NE.AND.EX P1, PT, R187, RZ, PT, P1 ;  /* 0x000000ffbb00720c */ /* 0x000fe20003f25310 */
[----:B------:R-:W-:Y:S01]  /*1670*/  FADD.FTZ R169, -R182, R169 ;  /* 0x000000a9b6a97221 */ /* 0x000fe20000010100 */
[----:B------:R-:W-:-:S09]  /*1680*/  FADD.FTZ R160, R128, R160 ;  /* 0x000000a080a07221 */ /* 0x000fd20000010000 */
[----:B------:R-:W0:Y:S01]  /*1690*/  @P0 LDC.64 R150, c[0x0][0x3b8] ;  /* 0x0000ee00ff960b82 */ /* 0x000e220000000a00 */
[----:B------:R-:W-:-:S07]  /*16a0*/  FMUL.FTZ R203, R5, R169 ;  /* 0x000000a905cb7220 */ /* 0x000fce0000410000 */
[----:B------:R-:W1:Y:S01]  /*16b0*/  @P1 LDC.64 R156, c[0x0][0x438] ;  /* 0x00010e00ff9c1b82 */ /* 0x000e620000000a00 */
[----:B---3--:R-:W-:Y:S01]  /*16c0*/  FADD.FTZ R209, R173, R209 ;  /* 0x000000d1add17221 */ /* 0x008fe20000010000 */
[C---:B----4-:R-:W-:Y:S01]  /*16d0*/  FFMA.FTZ R205, R129.reuse, R203, R205 ;  /* 0x000000cb81cd7223 */ /* 0x050fe200000100cd */
[----:B------:R-:W-:Y:S01]  /*16e0*/  FADD.FTZ R170, -R182, R170 ;  /* 0x000000aab6aa7221 */ /* 0x000fe20000010100 */
[----:B------:R-:W-:Y:S01]  /*16f0*/  STL [R1+0x90], R160 ;  /* 0x000090a001007387 */ /* 0x000fe20000100800 */
[----:B------:R-:W-:-:S03]  /*1700*/  FADD.FTZ R206, R129, R206 ;  /* 0x000000ce81ce7221 */ /* 0x000fc60000010000 */
[----:B------:R-:W-:Y:S01]  /*1710*/  STL [R1+0x1c], R209 ;  /* 0x00001cd101007387 */ /* 0x000fe20000100800 */
[----:B------:R-:W-:Y:S01]  /*1720*/  FADD.FTZ R208, R174, R208 ;  /* 0x000000d0aed07221 */ /* 0x000fe20000010000 */
[----:B------:R-:W-:Y:S01]  /*1730*/  IADD3 R189, PT, PT, R3, 0x60, RZ ;  /* 0x0000006003bd7810 */ /* 0x000fe20007ffe0ff */
[----:B------:R-:W-:Y:S01]  /*1740*/  FADD.FTZ R207, R130, R207 ;  /* 0x000000cf82cf7221 */ /* 0x000fe20000010000 */
[----:B------:R3:W-:Y:S01]  /*1750*/  STL [R1+0x84], R205 ;  /* 0x000084cd01007387 */ /* 0x0007e20000100800 */
[----:B------:R-:W-:Y:S01]  /*1760*/  FMUL.FTZ R181, R52, R144 ;  /* 0x0000009034b57220 */ /* 0x000fe20000410000 */
[----:B------:R-:W-:Y:S01]  /*1770*/  FMUL.FTZ R183, R53, R145 ;  /* 0x0000009135b77220 */ /* 0x000fe20000410000 */
[C---:B------:R-:W-:Y:S01]  /*1780*/  IADD3 R195, PT, PT, R3.reuse, 0x80, RZ ;  /* 0x0000008003c37810 */ /* 0x040fe20007ffe0ff */
[----:B------:R-:W-:Y:S01]  /*1790*/  STL [R1+0x94], R206 ;  /* 0x000094ce01007387 */ /* 0x000fe20000100800 */
[----:B------:R-:W-:Y:S01]  /*17a0*/  IADD3 R201, PT, PT, R3, 0xa0, RZ ;  /* 0x000000a003c97810 */ /* 0x000fe20007ffe0ff */
[C---:B------:R-:W-:Y:S01]  /*17b0*/  FADD.FTZ R251, R132.reuse, R251 ;  /* 0x000000fb84fb7221 */ /* 0x040fe20000010000 */
[----:B------:R-:W-:Y:S01]  /*17c0*/  FFMA.FTZ R223, R132, R0, R223 ;  /* 0x0000000084df7223 */ /* 0x000fe200000100df */
[C---:B------:R-:W-:Y:S01]  /*17d0*/  FADD.FTZ R252, R133.reuse, R252 ;  /* 0x000000fc85fc7221 */ /* 0x040fe20000010000 */
[----:B------:R-:W-:Y:S01]  /*17e0*/  FFMA.FTZ R224, R133, R180, R224 ;  /* 0x000000b485e07223 */ /* 0x000fe200000100e0 */
[----:B---3--:R-:W-:Y:S01]  /*17f0*/  FMUL.FTZ R205, R5, R170 ;  /* 0x000000aa05cd7220 */ /* 0x008fe20000410000 */
[----:B------:R-:W-:Y:S01]  /*1800*/  STL [R1+0x40], R208 ;  /* 0x000040d001007387 */ /* 0x000fe20000100800 */
[----:B0-----:R-:W-:-:S04]  /*1810*/  @P0 IMAD.WIDE.U32 R150, R4, 0x4, R150 ;  /* 0x0000000404960825 */ /* 0x001fc800078e0096 */
[----:B------:R-:W-:Y:S01]  /*1820*/  FMUL.FTZ R185, R54, R146 ;  /* 0x0000009236b97220 */ /* 0x000fe20000410000 */
[----:B------:R-:W-:Y:S01]  /*1830*/  FFMA.FTZ R168, R130, R205, R168 ;  /* 0x000000cd82a87223 */ /* 0x000fe200000100a8 */
[----:B------:R0:W-:Y:S01]  /*1840*/  STL [R1+0x98], R207 ;  /* 0x000098cf01007387 */ /* 0x0001e20000100800 */
[----:B-1----:R-:W-:-:S04]  /*1850*/  @P1 IMAD.WIDE.U32 R156, R189, 0x10, R156 ;  /* 0x00000010bd9c1825 */ /* 0x002fc800078e009c */
[----:B------:R-:W-:Y:S01]  /*1860*/  FFMA.FTZ R181, R84, R132, R181 ;  /* 0x0000008454b57223 */ /* 0x000fe200000100b5 */
[----:B------:R-:W-:Y:S01]  /*1870*/  FMUL.FTZ R190, R55, R147 ;  /* 0x0000009337be7220 */ /* 0x000fe20000410000 */
[----:B------:R1:W-:Y:S01]  /*1880*/  STL [R1+0x88], R168 ;  /* 0x000088a801007387 */ /* 0x0003e20000100800 */
[----:B------:R-:W-:-:S04]  /*1890*/  IMAD.WIDE.U32 R140, R189, 0x10, R176 ;  /* 0x00000010bd8c7825 */ /* 0x000fc800078e00b0 */
[----:B------:R-:W-:Y:S01]  /*18a0*/  FFMA.FTZ R183, R85, R133, R183 ;  /* 0x0000008555b77223 */ /* 0x000fe200000100b7 */
[----:B------:R-:W-:Y:S01]  /*18b0*/  FFMA.FTZ R225, R134, R184, R225 ;  /* 0x000000b886e17223 */ /* 0x000fe200000100e1 */
[----:B------:R3:W5:Y:S01]  /*18c0*/  @P0 LDG.E R8, desc[UR10][R150.64] ;  /* 0x0000000a96080981 */ /* 0x000762000c1e1900 */
[----:B--2---:R-:W-:Y:S01]  /*18d0*/  FADD.FTZ R120, R175, R120 ;  /* 0x00000078af787221 */ /* 0x004fe20000010000 */
[----:B0-----:R-:W-:Y:S02]  /*18e0*/  IADD3 R207, PT, PT, R3, 0xc0, RZ ;  /* 0x000000c003cf7810 */ /* 0x001fe40007ffe0ff */
[----:B------:R0:W5:Y:S01]  /*18f0*/  @P1 LDG.E.128 R100, desc[UR10][R156.64] ;  /* 0x0000000a9c641981 */ /* 0x000162000c1e1d00 */
[----:B------:R-:W-:-:S04]  /*1900*/  IMAD.WIDE.U32 R132, R189, 0x10, R210 ;  /* 0x00000010bd847825 */ /* 0x000fc800078e00d2 */
[----:B------:R-:W-:Y:S01]  /*1910*/  FFMA.FTZ R185, R86, R134, R185 ;  /* 0x0000008656b97223 */ /* 0x000fe200000100b9 */
[----:B------:R-:W-:Y:S01]  /*1920*/  FFMA.FTZ R226, R135, R188, R226 ;  /* 0x000000bc87e27223 */ /* 0x000fe200000100e2 */
[----:B------:R2:W-:Y:S01]  /*1930*/  STL [R1+0x44], R120 ;  /* 0x0000447801007387 */ /* 0x0005e20000100800 */
[----:B---3--:R-:W-:-:S04]  /*1940*/  IMAD.WIDE.U32 R150, R195, 0x10, R210 ;  /* 0x00000010c3967825 */ /* 0x008fc800078e00d2 */
[----:B------:R-:W-:Y:S01]  /*1950*/  FADD.FTZ R171, -R182, R171 ;  /* 0x000000abb6ab7221 */ /* 0x000fe20000010100 */
[----:B------:R-:W-:Y:S01]  /*1960*/  FMUL.FTZ R202, R44, R128 ;  /* 0x000000802cca7220 */ /* 0x000fe20000410000 */
[----:B------:R-:W3:Y:S01]  /*1970*/  LDL.LU R212, [R1+0x9c] ;  /* 0x00009c0001d47983 */ /* 0x000ee20000300800 */
[----:B-1----:R-:W-:-:S04]  /*1980*/  IMAD.WIDE.U32 R168, R207, 0x10, R210 ;  /* 0x00000010cfa87825 */ /* 0x002fc800078e00d2 */
[----:B------:R-:W-:Y:S01]  /*1990*/  FMUL.FTZ R204, R45, R129 ;  /* 0x000000812dcc7220 */ /* 0x000fe20000410000 */
[----:B------:R-:W1:Y:S01]  /*19a0*/  @P0 LDC.64 R152, c[0x0][0x3b8] ;  /* 0x0000ee00ff980b82 */ /* 0x000e620000000a00 */
[----:B------:R-:W4:Y:S01]  /*19b0*/  LDG.E.128 R140, desc[UR10][R140.64] ;  /* 0x0000000a8c8c7981 */ /* 0x000f22000c1e1d00 */
[----:B0-----:R-:W-:-:S03]  /*19c0*/  IMAD.WIDE.U32 R156, R201, 0x10, R210 ;  /* 0x00000010c99c7825 */ /* 0x001fc600078e00d2 */
[----:B------:R-:W4:Y:S01]  /*19d0*/  LDL.LU R210, [R1+0x8c] ;  /* 0x00008c0001d27983 */ /* 0x000f220000300800 */
[----:B------:R-:W-:Y:S01]  /*19e0*/  FFMA.FTZ R190, R87, R135, R190 ;  /* 0x0000008757be7223 */ /* 0x000fe200000100be */
[----:B------:R-:W-:-:S04]  /*19f0*/  IMAD.WIDE.U32 R136, R189, 0x10, R178 ;  /* 0x00000010bd887825 */ /* 0x000fc800078e00b2 */
[----:B------:R-:W-:Y:S01]  /*1a00*/  FMUL.FTZ R206, R46, R130 ;  /* 0x000000822ece7220 */ /* 0x000fe20000410000 */
[----:B--2---:R-:W2:Y:S01]  /*1a10*/  LDL.LU R120, [R1+0x48] ;  /* 0x0000480001787983 */ /* 0x004ea20000300800 */
[----:B------:R-:W-:Y:S01]  /*1a20*/  FMUL.FTZ R208, R5, R171 ;  /* 0x000000ab05d07220 */ /* 0x000fe20000410000 */
[----:B------:R-:W0:Y:S02]  /*1a30*/  @P0 LDC.64 R128, c[0x0][0x3b8] ;  /* 0x0000ee00ff800b82 */ /* 0x000e240000000a00 */
[----:B------:R-:W2:Y:S04]  /*1a40*/  LDG.E.128 R132, desc[UR10][R132.64] ;  /* 0x0000000a84847981 */ /* 0x000ea8000c1e1d00 */
[----:B------:R-:W2:Y:S02]  /*1a50*/  LDL.LU R211, [R1+0xc0] ;  /* 0x0000c00001d37983 */ /* 0x000ea40000300800 */
[----:B------:R-:W2:Y:S02]  /*1a60*/  @P1 LDC.64 R148, c[0x0][0x438] ;  /* 0x00010e00ff941b82 */ /* 0x000ea40000000a00 */
[----:B------:R-:W2:Y:S04]  /*1a70*/  LDG.E.128 R136, desc[UR10][R136.64] ;  /* 0x0000000a88887981 */ /* 0x000ea8000c1e1d00 */
[----:B------:R-:W2:Y:S02]  /*1a80*/  LDL.LU R130, [R1+0xb0] ;  /* 0x0000b00001827983 */ /* 0x000ea40000300800 */
[----:B------:R-:W2:Y:S02]  /*1a90*/  @P1 LDC.64 R144, c[0x0][0x438] ;  /* 0x00010e00ff901b82 */ /* 0x000ea40000000a00 */
[----:B------:R-:W2:Y:S04]  /*1aa0*/  LDL.LU R214, [R1+0x4c] ;  /* 0x00004c0001d67983 */ /* 0x000ea80000300800 */
[----:B------:R-:W2:Y:S01]  /*1ab0*/  LDL.LU R213, [R1+0xc4] ;  /* 0x0000c40001d57983 */ /* 0x000ea20000300800 */
[----:B0-----:R-:W-:Y:S01]  /*1ac0*/  @P0 IMAD.WIDE.U32 R128, R189, 0x4, R128 ;  /* 0x00000004bd800825 */ /* 0x001fe200078e0080 */
[----:B------:R-:W0:Y:S08]  /*1ad0*/  @P1 LDC.64 R146, c[0x0][0x438] ;  /* 0x00010e00ff921b82 */ /* 0x000e300000000a00 */
[----:B------:R-:W0:Y:S01]  /*1ae0*/  @P0 LDC.64 R154, c[0x0][0x3b8] ;  /* 0x0000ee00ff9a0b82 */ /* 0x000e220000000a00 */
[----:B------:R1:W5:Y:S01]  /*1af0*/  @P0 LDG.E R10, desc[UR10][R128.64] ;  /* 0x0000000a800a0981 */ /* 0x000362000c1e1900 */
[----:B---3--:R-:W-:-:S06]  /*1b00*/  FADD.FTZ R212, R131, R212 ;  /* 0x000000d483d47221 */ /* 0x008fcc0000010000 */
[----:B-1----:R-:W1:Y:S01]  /*1b10*/  @P1 LDC.64 R128, c[0x0][0x438] ;  /* 0x00010e00ff801b82 */ /* 0x002e620000000a00 */
[----:B------:R-:W-:-:S04]  /*1b20*/  @P0 IMAD.WIDE.U32 R152, R6, 0x4, R152 ;  /* 0x0000000406980825 */ /* 0x000fc800078e0098 */
[----:B------:R-:W-:Y:S01]  /*1b30*/  FMUL.FTZ R209, R47, R131 ;  /* 0x000000832fd17220 */ /* 0x000fe20000410000 */
[----:B------:R-:W3:Y:S01]  /*1b40*/  LDG.E.128 R156, desc[UR10][R156.64] ;  /* 0x0000000a9c9c7981 */ /* 0x000ee2000c1e1d00 */
[----:B----4-:R-:W-:-:S03]  /*1b50*/  FFMA.FTZ R210, R131, R208, R210 ;  /* 0x000000d083d27223 */ /* 0x010fc600000100d2 */
[----:B------:R4:W-:Y:S01]  /*1b60*/  STL [R1+0x9c], R212 ;  /* 0x00009cd401007387 */ /* 0x0009e20000100800 */
[----:B--2---:R-:W-:Y:S01]  /*1b70*/  FADD.FTZ R120, R140, R120 ;  /* 0x000000788c787221 */ /* 0x004fe20000010000 */
[----:B------:R-:W-:Y:S02]  /*1b80*/  IMAD.WIDE.U32 R164, R201, 0x10, R176 ;  /* 0x00000010c9a47825 */ /* 0x000fe400078e00b0 */
[----:B------:R-:W5:Y:S02]  /*1b90*/  @P0 LDG.E R9, desc[UR10][R152.64] ;  /* 0x0000000a98090981 */ /* 0x000f64000c1e1900 */
[----:B------:R-:W-:Y:S01]  /*1ba0*/  FMUL.FTZ R197, R50, R162 ;  /* 0x000000a232c57220 */ /* 0x000fe20000410000 */
[----:B------:R-:W-:Y:S01]  /*1bb0*/  FMUL.FTZ R199, R51, R163 ;  /* 0x000000a333c77220 */ /* 0x000fe20000410000 */
[----:B------:R-:W-:-:S04]  /*1bc0*/  IMAD.WIDE.U32 R160, R201, 0x10, R178 ;  /* 0x00000010c9a07825 */ /* 0x000fc800078e00b2 */
[----:B------:R-:W-:Y:S01]  /*1bd0*/  FFMA.FTZ R229, R166, R196, R229 ;  /* 0x000000c4a6e57223 */ /* 0x000fe200000100e5 */
[----:B----4-:R-:W2:Y:S04]  /*1be0*/  LDL.LU R212, [R1+0xb4] ;  /* 0x0000b40001d47983 */ /* 0x010ea80000300800 */
[----:B------:R-:W-:Y:S04]  /*1bf0*/  STL [R1+0x8c], R210 ;  /* 0x00008cd201007387 */ /* 0x000fe80000100800 */
[----:B------:R4:W-:Y:S01]  /*1c00*/  STL [R1+0x48], R120 ;  /* 0x0000487801007387 */ /* 0x0009e20000100800 */
[----:B-1----:R-:W-:-:S04]  /*1c10*/  @P1 IMAD.WIDE.U32 R128, R195, 0x10, R128 ;  /* 0x00000010c3801825 */ /* 0x002fc800078e0080 */
[----:B------:R-:W-:Y:S01]  /*1c20*/  FADD.FTZ R132, -R182, R132 ;  /* 0x00000084b6847221 */ /* 0x000fe20000010100 */
[----:B------:R-:W-:Y:S01]  /*1c30*/  FADD.FTZ R211, R136, R211 ;  /* 0x000000d388d37221 */ /* 0x000fe20000010000 */
[----:B------:R-:W-:Y:S01]  /*1c40*/  FADD.FTZ R133, -R182, R133 ;  /* 0x00000085b6857221 */ /* 0x000fe20000010100 */
[----:B------:R-:W-:Y:S01]  /*1c50*/  FADD.FTZ R214, R141, R214 ;  /* 0x000000d68dd67221 */ /* 0x000fe20000010000 */
[----:B------:R1:W5:Y:S04]  /*1c60*/  @P1 LDG.E.128 R104, desc[UR10][R128.64] ;  /* 0x0000000a80681981 */ /* 0x000368000c1e1d00 */
[----:B----4-:R-:W4:Y:S01]  /*1c70*/  LDL.LU R120, [R1+0x70] ;  /* 0x0000700001787983 */ /* 0x010f220000300800 */
[----:B------:R-:W-:Y:S01]  /*1c80*/  FADD.FTZ R213, R137, R213 ;  /* 0x000000d589d57221 */ /* 0x000fe20000010000 */
[----:B------:R-:W-:-:S04]  /*1c90*/  @P1 IMAD.WIDE.U32 R148, R4, 0x10, R148 ;  /* 0x0000001004941825 */ /* 0x000fc800078e0094 */
[----:B------:R-:W-:Y:S01]  /*1ca0*/  FADD.FTZ R134, -R182, R134 ;  /* 0x00000086b6867221 */ /* 0x000fe20000010100 */
[----:B------:R-:W-:Y:S01]  /*1cb0*/  FFMA.FTZ R230, R167, R198, R230 ;  /* 0x000000c6a7e67223 */ /* 0x000fe200000100e6 */
[----:B------:R-:W3:Y:S01]  /*1cc0*/  LDG.E.128 R168, desc[UR10][R168.64] ;  /* 0x0000000aa8a87981 */ /* 0x000ee2000c1e1d00 */
[----:B-1----:R-:W1:Y:S01]  /*1cd0*/  @P0 LDC.64 R128, c[0x0][0x3b8] ;  /* 0x0000ee00ff800b82 */ /* 0x002e620000000a00 */
[----:B------:R-:W-:Y:S01]  /*1ce0*/  FMUL.FTZ R210, R5, R132 ;  /* 0x0000008405d27220 */ /* 0x000fe20000410000 */
[----:B------:R-:W-:Y:S01]  /*1cf0*/  @P1 IMAD.WIDE.U32 R144, R3, 0x10, R144 ;  /* 0x0000001003901825 */ /* 0x000fe200078e0090 */
[----:B------:R-:W5:Y:S03]  /*1d00*/  @P1 LDG.E.128 R92, desc[UR10][R148.64] ;  /* 0x0000000a945c1981 */ /* 0x000f66000c1e1d00 */
[----:B0-----:R-:W-:-:S04]  /*1d10*/  @P1 IMAD.WIDE.U32 R146, R6, 0x10, R146 ;  /* 0x0000001006921825 */ /* 0x001fc800078e0092 */
[----:B------:R-:W-:-:S04]  /*1d20*/  @P0 IMAD.WIDE.U32 R154, R3, 0x4, R154 ;  /* 0x00000004039a0825 */ /* 0x000fc800078e009a */
[----:B------:R-:W-:-:S04]  /*1d30*/  IMAD.WIDE.U32 R152, R195, 0x10, R176 ;  /* 0x00000010c3987825 */ /* 0x000fc800078e00b0 */
[----:B------:R-:W-:Y:S01]  /*1d40*/  FADD.FTZ R135, -R182, R135 ;  /* 0x00000087b6877221 */ /* 0x000fe20000010100 */
[----:B------:R-:W-:Y:S01]  /*1d50*/  FFMA.FTZ R197, R82, R166, R197 ;  /* 0x000000a652c57223 */ /* 0x000fe200000100c5 */
[----:B------:R-:W-:Y:S01]  /*1d60*/  FFMA.FTZ R199, R83, R167, R199 ;  /* 0x000000a753c77223 */ /* 0x000fe200000100c7 */
[----:B------:R-:W3:Y:S01]  /*1d70*/  LDG.E.128 R160, desc[UR10][R160.64] ;  /* 0x0000000aa0a07981 */ /* 0x000ee2000c1e1d00 */
[----:B-1----:R-:W-:-:S04]  /*1d80*/  @P0 IMAD.WIDE.U32 R128, R195, 0x4, R128 ;  /* 0x00000004c3800825 */ /* 0x002fc800078e0080 */
[-C--:B------:R-:W-:Y:S01]  /*1d90*/  FFMA.FTZ R130, R136, R210.reuse, R130 ;  /* 0x000000d288827223 */ /* 0x080fe20000010082 */
[----:B------:R-:W5:Y:S04]  /*1da0*/  @P1 LDG.E.128 R88, desc[UR10][R144.64] ;  /* 0x0000000a90581981 */ /* 0x000f68000c1e1d00 */
[----:B------:R0:W5:Y:S01]  /*1db0*/  @P0 LDG.E R11, desc[UR10][R128.64] ;  /* 0x0000000a800b0981 */ /* 0x000162000c1e1900 */
[----:B----4-:R-:W-:Y:S01]  /*1dc0*/  FADD.FTZ R120, R142, R120 ;  /* 0x000000788e787221 */ /* 0x010fe20000010000 */
[----:B0-----:R-:W0:Y:S01]  /*1dd0*/  @P1 LDC.64 R128, c[0x0][0x438] ;  /* 0x00010e00ff801b82 */ /* 0x001e220000000a00 */
[----:B------:R-:W-:Y:S01]  /*1de0*/  IMAD.WIDE.U32 R148, R195, 0x10, R178 ;  /* 0x00000010c3947825 */ /* 0x000fe200078e00b2 */
[----:B------:R-:W5:Y:S04]  /*1df0*/  @P1 LDG.E.128 R96, desc[UR10][R146.64] ;  /* 0x0000000a92601981 */ /* 0x000f68000c1e1d00 */
[----:B------:R1:W-:Y:S04]  /*1e00*/  STL [R1+0xb0], R130 ;  /* 0x0000b08201007387 */ /* 0x0003e80000100800 */
[----:B------:R-:W5:Y:S04]  /*1e10*/  @P0 LDG.E R7, desc[UR10][R154.64] ;  /* 0x0000000a9a070981 */ /* 0x000f68000c1e1900 */
[----:B------:R-:W4:Y:S04]  /*1e20*/  LDG.E.128 R144, desc[UR10][R150.64] ;  /* 0x0000000a96907981 */ /* 0x000f28000c1e1d00 */
[----:B-1----:R-:W3:Y:S01]  /*1e30*/  LDL.LU R130, [R1+0xc8] ;  /* 0x0000c80001827983 */ /* 0x002ee20000300800 */
[----:B------:R-:W-:-:S03]  /*1e40*/  FFMA.FTZ R235, R140, R210, R235 ;  /* 0x000000d28ceb7223 */ /* 0x000fc600000100eb */
[----:B------:R-:W4:Y:S01]  /*1e50*/  LDG.E.128 R164, desc[UR10][R164.64] ;  /* 0x0000000aa4a47981 */ /* 0x000f22000c1e1d00 */
[----:B0-----:R-:W-:-:S03]  /*1e60*/  @P1 IMAD.WIDE.U32 R128, R201, 0x10, R128 ;  /* 0x00000010c9801825 */ /* 0x001fc600078e0080 */
[----:B------:R-:W4:Y:S04]  /*1e70*/  LDG.E.128 R152, desc[UR10][R152.64] ;  /* 0x0000000a98987981 */ /* 0x000f28000c1e1d00 */
[----:B------:R0:W5:Y:S04]  /*1e80*/  @P1 LDG.E.128 R108, desc[UR10][R128.64] ;  /* 0x0000000a806c1981 */ /* 0x000168000c1e1d00 */
[----:B------:R-:W4:Y:S01]  /*1e90*/  LDG.E.128 R148, desc[UR10][R148.64] ;  /* 0x0000000a94947981 */ /* 0x000f22000c1e1d00 */
[----:B0-----:R-:W0:Y:S02]  /*1ea0*/  @P0 LDC.64 R128, c[0x0][0x3b8] ;  /* 0x0000ee00ff800b82 */ /* 0x001e240000000a00 */
[----:B0-----:R-:W-:-:S05]  /*1eb0*/  @P0 IMAD.WIDE.U32 R128, R201, 0x4, R128 ;  /* 0x00000004c9800825 */ /* 0x001fca00078e0080 */
[----:B------:R0:W5:Y:S02]  /*1ec0*/  @P0 LDG.E R12, desc[UR10][R128.64] ;  /* 0x0000000a800c0981 */ /* 0x000164000c1e1900 */
[----:B0-----:R-:W0:Y:S02]  /*1ed0*/  @P1 LDC.64 R128, c[0x0][0x438] ;  /* 0x00010e00ff801b82 */ /* 0x001e240000000a00 */
[----:B------:R1:W-:Y:S02]  /*1ee0*/  STL [R1+0xc0], R211 ;  /* 0x0000c0d301007387 */ /* 0x0003e40000100800 */
[----:B-1----:R-:W-:Y:S01]  /*1ef0*/  FMUL.FTZ R211, R5, R133 ;  /* 0x0000008505d37220 */ /* 0x002fe20000410000 */
[----:B0-----:R-:W-:-:S05]  /*1f00*/  @P1 IMAD.WIDE.U32 R128, R207, 0x10, R128 ;  /* 0x00000010cf801825 */ /* 0x001fca00078e0080 */
[----:B------:R0:W5:Y:S01]  /*1f10*/  @P1 LDG.E.128 R112, desc[UR10][R128.64] ;  /* 0x0000000a80701981 */ /* 0x000162000c1e1d00 */
[----:B--2---:R-:W-:-:S03]  /*1f20*/  FFMA.FTZ R212, R137, R211, R212 ;  /* 0x000000d389d47223 */ /* 0x004fc600000100d4 */
[----:B------:R-:W2:Y:S04]  /*1f30*/  LDL.LU R129, [R1+0xb8] ;  /* 0x0000b80001817983 */ /* 0x000ea80000300800 */
[----:B------:R1:W-:Y:S04]  /*1f40*/  STL [R1+0x4c], R214 ;  /* 0x00004cd601007387 */ /* 0x0003e80000100800 */
[----:B-1----:R-:W4:Y:S04]  /*1f50*/  LDL.LU R214, [R1+0x74] ;  /* 0x0000740001d67983 */ /* 0x002f280000300800 */
[----:B------:R-:W-:Y:S04]  /*1f60*/  STL [R1+0xb4], R212 ;  /* 0x0000b4d401007387 */ /* 0x000fe80000100800 */
[----:B------:R-:W-:Y:S04]  /*1f70*/  STL [R1+0xc4], R213 ;  /* 0x0000c4d501007387 */ /* 0x000fe80000100800 */
[----:B------:R-:W4:Y:S04]  /*1f80*/  LDL.LU R133, [R1+0xcc] ;  /* 0x0000cc0001857983 */ /* 0x000f280000300800 */
[----:B------:R1:W-:Y:S04]  /*1f90*/  STL [R1+0x70], R120 ;  /* 0x0000707801007387 */ /* 0x0003e80000100800 */
[----:B-1----:R-:W4:Y:S01]  /*1fa0*/  LDL.LU R120, [R1+0xbc] ;  /* 0x0000bc0001787983 */ /* 0x002f220000300800 */
[----:B------:R-:W-:Y:S01]  /*1fb0*/  FMUL.FTZ R212, R5, R134 ;  /* 0x0000008605d47220 */ /* 0x000fe20000410000 */
[----:B0-----:R-:W-:-:S02]  /*1fc0*/  FMUL.FTZ R128, R40, R136 ;  /* 0x0000008828807220 */ /* 0x001fc40000410000 */
[----:B------:R-:W4:Y:S04]  /*1fd0*/  LDL.LU R136, [R1+0x78] ;  /* 0x0000780001887983 */ /* 0x000f280000300800 */
[----:B------:R-:W4:Y:S01]  /*1fe0*/  LDL.LU R132, [R1+0xf0] ;  /* 0x0000f00001847983 */ /* 0x000f220000300800 */
[----:B------:R-:W-:Y:S01]  /*1ff0*/  FMUL.FTZ R213, R5, R135 ;  /* 0x0000008705d57220 */ /* 0x000fe20000410000 */
[----:B---3--:R-:W-:-:S05]  /*2000*/  FADD.FTZ R130, R138, R130 ;  /* 0x000000828a827221 */ /* 0x008fca0000010000 */
[----:B------:R0:W-:Y:S04]  /*2010*/  STL [R1+0xc8], R130 ;  /* 0x0000c88201007387 */ /* 0x0001e80000100800 */
[----:B------:R-:W3:Y:S01]  /*2020*/  LDL.LU R134, [R1+0xe0] ;  /* 0x0000e00001867983 */ /* 0x000ee20000300800 */
[----:B--2---:R-:W-:-:S05]  /*2030*/  FFMA.FTZ R129, R138, R212, R129 ;  /* 0x000000d48a817223 */ /* 0x004fca0000010081 */
[----:B------:R1:W-:Y:S04]  /*2040*/  STL [R1+0xb8], R129 ;  /* 0x0000b88101007387 */ /* 0x0003e80000100800 */
[----:B------:R-:W2:Y:S04]  /*2050*/  LDL.LU R131, [R1+0x7c] ;  /* 0x00007c0001837983 */ /* 0x000ea80000300800 */
[----:B0-----:R-:W2:Y:S01]  /*2060*/  LDL.LU R130, [R1+0xf4] ;  /* 0x0000f40001827983 */ /* 0x001ea20000300800 */
[----:B----4-:R-:W-:-:S03]  /*2070*/  FADD.FTZ R214, R143, R214 ;  /* 0x000000d68fd67221 */ /* 0x010fc60000010000 */
[----:B-1----:R-:W4:Y:S04]  /*2080*/  LDL.LU R129, [R1+0xe4] ;  /* 0x0000e40001817983 */ /* 0x002f280000300800 */
[----:B------:R-:W-:Y:S01]  /*2090*/  STL [R1+0x74], R214 ;  /* 0x000074d601007387 */ /* 0x000fe20000100800 */
[----:B------:R-:W-:-:S05]  /*20a0*/  FADD.FTZ R133, R139, R133 ;  /* 0x000000858b857221 */ /* 0x000fca0000010000 */
[----:B------:R0:W-:Y:S01]  /*20b0*/  STL [R1+0xcc], R133 ;  /* 0x0000cc8501007387 */ /* 0x0001e20000100800 */
[----:B------:R-:W-:-:S03]  /*20c0*/  FFMA.FTZ R120, R139, R213, R120 ;  /* 0x000000d58b787223 */ /* 0x000fc60000010078 */
[----:B0-----:R-:W4:Y:S04]  /*20d0*/  LDL.LU R133, [R1+0xa0] ;  /* 0x0000a00001857983 */ /* 0x001f280000300800 */
[----:B------:R0:W-:Y:S04]  /*20e0*/  STL [R1+0xbc], R120 ;  /* 0x0000bc7801007387 */ /* 0x0001e80000100800 */
[----:B0-----:R-:W4:Y:S01]  /*20f0*/  LDL.LU R120, [R1+0xf8] ;  /* 0x0000f80001787983 */ /* 0x001f220000300800 */
[----:B------:R-:W-:Y:S01]  /*2100*/  FADD.FTZ R144, -R182, R144 ;  /* 0x00000090b6907221 */ /* 0x000fe20000010100 */
[----:B------:R-:W-:Y:S01]  /*2110*/  FADD.FTZ R136, R152, R136 ;  /* 0x0000008898887221 */ /* 0x000fe20000010000 */
[----:B------:R-:W-:Y:S01]  /*2120*/  FADD.FTZ R145, -R182, R145 ;  /* 0x00000091b6917221 */ /* 0x000fe20000010100 */
[----:B------:R-:W-:Y:S01]  /*2130*/  FADD.FTZ R132, R148, R132 ;  /* 0x0000008494847221 */ /* 0x000fe20000010000 */
[----:B------:R-:W-:-:S02]  /*2140*/  FMUL.FTZ R144, R5, R144 ;  /* 0x0000009005907220 */ /* 0x000fc40000410000 */
[----:B------:R-:W-:Y:S01]  /*2150*/  STL [R1+0x78], R136 ;  /* 0x0000788801007387 */ /* 0x000fe20000100800 */
[----:B------:R-:W-:-:S03]  /*2160*/  FMUL.FTZ R145, R5, R145 ;  /* 0x0000009105917220 */ /* 0x000fc60000410000 */
[----:B------:R0:W-:Y:S01]  /*2170*/  STL [R1+0xf0], R132 ;  /* 0x0000f08401007387 */ /* 0x0001e20000100800 */
[----:B------:R-:W-:Y:S01]  /*2180*/  FFMA.FTZ R140, R72, R140, R128 ;  /* 0x0000008c488c7223 */ /* 0x000fe20000010080 */
[----:B------:R-:W-:Y:S02]  /*2190*/  FMUL.FTZ R128, R41, R137 ;  /* 0x0000008929807220 */ /* 0x000fe40000410000 */
[----:B0-----:R-:W4:Y:S01]  /*21a0*/  LDL.LU R132, [R1+0xe8] ;  /* 0x0000e80001847983 */ /* 0x001f220000300800 */
[----:B------:R-:W-:Y:S01]  /*21b0*/  FFMA.FTZ R236, R141, R211, R236 ;  /* 0x000000d38dec7223 */ /* 0x000fe200000100ec */
[----:B------:R-:W-:Y:S01]  /*21c0*/  FFMA.FTZ R141, R73, R141, R128 ;  /* 0x0000008d498d7223 */ /* 0x000fe20000010080 */
[----:B------:R-:W-:Y:S01]  /*21d0*/  FMUL.FTZ R128, R42, R138 ;  /* 0x0000008a2a807220 */ /* 0x000fe20000410000 */
[----:B------:R-:W-:-:S03]  /*21e0*/  FFMA.FTZ R237, R142, R212, R237 ;  /* 0x000000d48eed7223 */ /* 0x000fc600000100ed */
[----:B------:R-:W-:Y:S01]  /*21f0*/  FFMA.FTZ R142, R74, R142, R128 ;  /* 0x0000008e4a8e7223 */ /* 0x000fe20000010080 */
[----:B------:R-:W-:Y:S01]  /*2200*/  FMUL.FTZ R128, R43, R139 ;  /* 0x0000008b2b807220 */ /* 0x000fe20000410000 */
[----:B---3--:R-:W-:-:S05]  /*2210*/  FFMA.FTZ R134, R148, R144, R134 ;  /* 0x0000009094867223 */ /* 0x008fca0000010086 */
[----:B------:R-:W-:Y:S01]  /*2220*/  STL [R1+0xe0], R134 ;  /* 0x0000e08601007387 */ /* 0x000fe20000100800 */
[----:B--2---:R-:W-:Y:S01]  /*2230*/  FADD.FTZ R131, R153, R131 ;  /* 0x0000008399837221 */ /* 0x004fe20000010000 */
[----:B------:R-:W-:-:S04]  /*2240*/  FADD.FTZ R130, R149, R130 ;  /* 0x0000008295827221 */ /* 0x000fc80000010000 */
[----:B------:R0:W-:Y:S01]  /*2250*/  STL [R1+0x7c], R131 ;  /* 0x00007c8301007387 */ /* 0x0001e20000100800 */
[----:B----4-:R-:W-:-:S03]  /*2260*/  FFMA.FTZ R129, R149, R145, R129 ;  /* 0x0000009195817223 */ /* 0x010fc60000010081 */
[----:B0-----:R-:W2:Y:S04]  /*2270*/  LDL.LU R131, [R1+0xa4] ;  /* 0x0000a40001837983 */ /* 0x001ea80000300800 */
[----:B------:R0:W-:Y:S04]  /*2280*/  STL [R1+0xf4], R130 ;  /* 0x0000f48201007387 */ /* 0x0001e80000100800 */
[----:B0-----:R-:W3:Y:S04]  /*2290*/  LDL.LU R130, [R1+0xfc] ;  /* 0x0000fc0001827983 */ /* 0x001ee80000300800 */
[----:B------:R0:W-:Y:S01]  /*22a0*/  STL [R1+0xe4], R129 ;  /* 0x0000e48101007387 */ /* 0x0001e20000100800 */
[----:B------:R-:W-:-:S03]  /*22b0*/  FADD.FTZ R133, R154, R133 ;  /* 0x000000859a857221 */ /* 0x000fc60000010000 */
[----:B0-----:R-:W4:Y:S01]  /*22c0*/  LDL.LU R129, [R1+0xec] ;  /* 0x0000ec0001817983 */ /* 0x001f220000300800 */
[----:B------:R-:W-:-:S03]  /*22d0*/  FADD.FTZ R120, R150, R120 ;  /* 0x0000007896787221 */ /* 0x000fc60000010000 */
[----:B------:R-:W-:Y:S04]  /*22e0*/  STL [R1+0xa0], R133 ;  /* 0x0000a08501007387 */ /* 0x000fe80000100800 */
[----:B------:R-:W4:Y:S04]  /*22f0*/  LDL.LU R139, [R1+0xa8] ;  /* 0x0000a800018b7983 */ /* 0x000f280000300800 */
[----:B------:R-:W4:Y:S04]  /*2300*/  LDL.LU R138, [R1+0x120] ;  /* 0x00012000018a7983 */ /* 0x000f280000300800 */
[----:B------:R0:W-:Y:S04]  /*2310*/  STL [R1+0xf8], R120 ;  /* 0x0000f87801007387 */ /* 0x0001e80000100800 */
[----:B0-----:R-:W4:Y:S01]  /*2320*/  LDL.LU R120, [R1+0x108] ;  /* 0x0001080001787983 */ /* 0x001f220000300800 */
[----:B------:R-:W-:Y:S01]  /*2330*/  FFMA.FTZ R238, R143, R213, R238 ;  /* 0x000000d58fee7223 */ /* 0x000fe200000100ee */
[----:B------:R-:W-:Y:S01]  /*2340*/  FFMA.FTZ R143, R75, R143, R128 ;  /* 0x0000008f4b8f7223 */ /* 0x000fe20000010080 */
[----:B------:R-:W-:Y:S01]  /*2350*/  FADD.FTZ R146, -R182, R146 ;  /* 0x00000092b6927221 */ /* 0x000fe20000010100 */
[----:B------:R-:W-:Y:S01]  /*2360*/  FMUL.FTZ R128, R36, R148 ;  /* 0x0000009424807220 */ /* 0x000fe20000410000 */
[----:B------:R-:W-:Y:S01]  /*2370*/  FFMA.FTZ R239, R152, R144, R239 ;  /* 0x0000009098ef7223 */ /* 0x000fe200000100ef */
[----:B------:R-:W-:Y:S01]  /*2380*/  FADD.FTZ R147, -R182, R147 ;  /* 0x00000093b6937221 */ /* 0x000fe20000010100 */
[----:B------:R-:W-:Y:S01]  /*2390*/  FMUL.FTZ R214, R5, R146 ;  /* 0x0000009205d67220 */ /* 0x000fe20000410000 */
[----:B------:R-:W-:Y:S01]  /*23a0*/  FFMA.FTZ R152, R68, R152, R128 ;  /* 0x0000009844987223 */ /* 0x000fe20000010080 */
[----:B------:R-:W-:Y:S01]  /*23b0*/  FMUL.FTZ R128, R37, R149 ;  /* 0x0000009525807220 */ /* 0x000fe20000410000 */
[----:B------:R-:W-:Y:S01]  /*23c0*/  FFMA.FTZ R240, R153, R145, R240 ;  /* 0x0000009199f07223 */ /* 0x000fe200000100f0 */
[----:B------:R-:W-:Y:S01]  /*23d0*/  FFMA.FTZ R132, R150, R214, R132 ;  /* 0x000000d696847223 */ /* 0x000fe20000010084 */
[----:B------:R-:W4:Y:S01]  /*23e0*/  LDL.LU R137, [R1+0xac] ;  /* 0x0000ac0001897983 */ /* 0x000f220000300800 */
[----:B------:R-:W-:Y:S01]  /*23f0*/  FFMA.FTZ R153, R69, R153, R128 ;  /* 0x0000009945997223 */ /* 0x000fe20000010080 */
[----:B------:R-:W-:Y:S01]  /*2400*/  FMUL.FTZ R128, R38, R150 ;  /* 0x0000009626807220 */ /* 0x000fe20000410000 */
[----:B------:R-:W-:Y:S01]  /*2410*/  FMUL.FTZ R150, R5, R147 ;  /* 0x0000009305967220 */ /* 0x000fe20000410000 */
[----:B------:R-:W4:Y:S01]  /*2420*/  LDL.LU R136, [R1+0x124] ;  /* 0x0001240001887983 */ /* 0x000f220000300800 */
[----:B------:R-:W-:Y:S01]  /*2430*/  FADD.FTZ R156, -R182, R156 ;  /* 0x0000009cb69c7221 */ /* 0x000fe20000010100 */
[----:B------:R-:W-:Y:S01]  /*2440*/  FFMA.FTZ R241, R154, R214, R241 ;  /* 0x000000d69af17223 */ /* 0x000fe200000100f1 */
[----:B------:R-:W-:Y:S01]  /*2450*/  IMAD.WIDE.U32 R176, R207, 0x10, R176 ;  /* 0x00000010cfb07825 */ /* 0x000fe200078e00b0 */
[----:B------:R-:W4:Y:S03]  /*2460*/  LDL.LU R135, [R1+0x10c] ;  /* 0x00010c0001877983 */ /* 0x000f260000300800 */
[----:B------:R-:W-:Y:S01]  /*2470*/  FFMA.FTZ R231, R172, R200, R231 ;  /* 0x000000c8ace77223 */ /* 0x000fe200000100e7 */
[----:B------:R-:W-:Y:S01]  /*2480*/  FFMA.FTZ R202, R76, R172, R202 ;  /* 0x000000ac4cca7223 */ /* 0x000fe200000100ca */
[----:B------:R-:W-:Y:S01]  /*2490*/  FFMA.FTZ R232, R173, R203, R232 ;  /* 0x000000cbade87223 */ /* 0x000fe200000100e8 */
[----:B------:R0:W-:Y:S01]  /*24a0*/  STL [R1+0xe8], R132 ;  /* 0x0000e88401007387 */ /* 0x0001e20000100800 */
[----:B------:R-:W-:Y:S01]  /*24b0*/  FFMA.FTZ R204, R77, R173, R204 ;  /* 0x000000ad4dcc7223 */ /* 0x000fe200000100cc */
[----:B------:R-:W-:Y:S01]  /*24c0*/  FFMA.FTZ R233, R174, R205, R233 ;  /* 0x000000cdaee97223 */ /* 0x000fe200000100e9 */
[----:B------:R-:W-:Y:S01]  /*24d0*/  FFMA.FTZ R206, R78, R174, R206 ;  /* 0x000000ae4ece7223 */ /* 0x000fe200000100ce */
[----:B------:R-:W4:Y:S01]  /*24e0*/  LDL.LU R134, [R1+0xd0] ;  /* 0x0000d00001867983 */ /* 0x000f220000300800 */
[----:B------:R-:W-:Y:S01]  /*24f0*/  FFMA.FTZ R234, R175, R208, R234 ;  /* 0x000000d0afea7223 */ /* 0x000fe200000100ea */
[----:B------:R-:W-:Y:S01]  /*2500*/  FFMA.FTZ R209, R79, R175, R209 ;  /* 0x000000af4fd17223 */ /* 0x000fe200000100d1 */
[----:B------:R-:W1:Y:S01]  /*2510*/  LDC.64 R148, c[0x0][0x3b0] ;  /* 0x0000ec00ff947b82 */ /* 0x000e620000000a00 */
[----:B------:R-:W4:Y:S04]  /*2520*/  LDL.LU R133, [R1+0x128] ;  /* 0x0001280001857983 */ /* 0x000f280000300800 */
[----:B0-----:R-:W4:Y:S01]  /*2530*/  LDL.LU R132, [R1+0x110] ;  /* 0x0001100001847983 */ /* 0x001f220000300800 */
[----:B------:R-:W-:Y:S01]  /*2540*/  FFMA.FTZ R154, R70, R154, R128 ;  /* 0x0000009a469a7223 */ /* 0x000fe20000010080 */
[----:B------:R-:W-:Y:S01]  /*2550*/  FMUL.FTZ R128, R39, R151 ;  /* 0x0000009727807220 */ /* 0x000fe20000410000 */
[----:B------:R-:W-:-:S02]  /*2560*/  IMAD.WIDE.U32 R172, R207, 0x10, R178 ;  /* 0x00000010cfac7825 */ /* 0x000fc400078e00b2 */
[----:B------:R-:W4:Y:S02]  /*2570*/  LDG.E.128 R176, desc[UR10][R176.64] ;  /* 0x0000000ab0b07981 */ /* 0x000f24000c1e1d00 */
[----:B--2---:R-:W-:Y:S01]  /*2580*/  FADD.FTZ R131, R155, R131 ;  /* 0x000000839b837221 */ /* 0x004fe20000010000 */
[----:B---3--:R-:W-:-:S04]  /*2590*/  FADD.FTZ R130, R151, R130 ;  /* 0x0000008297827221 */ /* 0x008fc80000010000 */
[----:B------:R0:W-:Y:S01]  /*25a0*/  STL [R1+0xa4], R131 ;  /* 0x0000a48301007387 */ /* 0x0001e20000100800 */
[----:B----4-:R-:W-:-:S03]  /*25b0*/  FFMA.FTZ R129, R151, R150, R129 ;  /* 0x0000009697817223 */ /* 0x010fc60000010081 */
[----:B0-----:R-:W2:Y:S04]  /*25c0*/  LDL.LU R131, [R1+0xd4] ;  /* 0x0000d40001837983 */ /* 0x001ea80000300800 */
[----:B------:R0:W-:Y:S01]  /*25d0*/  STL [R1+0xfc], R130 ;  /* 0x0000fc8201007387 */ /* 0x0001e20000100800 */
[----:B------:R-:W-:Y:S01]  /*25e0*/  FMUL.FTZ R151, R5, R156 ;  /* 0x0000009c05977220 */ /* 0x000fe20000410000 */
[----:B------:R-:W-:Y:S01]  /*25f0*/  FADD.FTZ R139, R164, R139 ;  /* 0x0000008ba48b7221 */ /* 0x000fe20000010000 */
[C---:B------:R-:W-:Y:S01]  /*2600*/  FADD.FTZ R138, R160.reuse, R138 ;  /* 0x0000008aa08a7221 */ /* 0x040fe20000010000 */
[----:B------:R-:W-:Y:S01]  /*2610*/  FFMA.FTZ R242, R155, R150, R242 ;  /* 0x000000969bf27223 */ /* 0x000fe200000100f2 */
[----:B------:R-:W3:Y:S04]  /*2620*/  LDG.E.128 R172, desc[UR10][R172.64] ;  /* 0x0000000aacac7981 */ /* 0x000ee8000c1e1d00 */
[----:B0-----:R-:W4:Y:S04]  /*2630*/  LDL.LU R130, [R1+0x12c] ;  /* 0x00012c0001827983 */ /* 0x001f280000300800 */
[----:B------:R0:W-:Y:S01]  /*2640*/  STL [R1+0xec], R129 ;  /* 0x0000ec8101007387 */ /* 0x0001e20000100800 */
[----:B------:R-:W-:-:S03]  /*2650*/  FFMA.FTZ R120, R160, R151, R120 ;  /* 0x00000097a0787223 */ /* 0x000fc60000010078 */
[----:B0-----:R-:W3:Y:S04]  /*2660*/  LDL.LU R129, [R1+0x114] ;  /* 0x0001140001817983 */ /* 0x001ee80000300800 */
[----:B------:R-:W-:Y:S04]  /*2670*/  STL [R1+0xa8], R139 ;  /* 0x0000a88b01007387 */ /* 0x000fe80000100800 */
[----:B------:R0:W-:Y:S04]  /*2680*/  STL [R1+0x108], R120 ;  /* 0x0001087801007387 */ /* 0x0001e80000100800 */
[----:B0-----:R-:W3:Y:S01]  /*2690*/  LDL.LU R120, [R1+0xd8] ;  /* 0x0000d80001787983 */ /* 0x001ee20000300800 */
[C---:B------:R-:W-:Y:S01]  /*26a0*/  FADD.FTZ R156, -R182.reuse, R157 ;  /* 0x0000009db69c7221 */ /* 0x040fe20000010100 */
[----:B------:R-:W-:Y:S01]  /*26b0*/  FADD.FTZ R157, -R182, R158 ;  /* 0x0000009eb69d7221 */ /* 0x000fe20000010100 */
[----:B------:R-:W-:-:S02]  /*26c0*/  FADD.FTZ R137, R165, R137 ;  /* 0x00000089a5897221 */ /* 0x000fc40000010000 */
[----:B------:R-:W-:Y:S01]  /*26d0*/  FMUL.FTZ R156, R5, R156 ;  /* 0x0000009c059c7220 */ /* 0x000fe20000410000 */
[----:B------:R-:W-:Y:S01]  /*26e0*/  FADD.FTZ R158, -R182, R159 ;  /* 0x0000009fb69e7221 */ /* 0x000fe20000010100 */
[----:B------:R-:W-:Y:S01]  /*26f0*/  FADD.FTZ R136, R161, R136 ;  /* 0x00000088a1887221 */ /* 0x000fe20000010000 */
[----:B------:R-:W-:Y:S01]  /*2700*/  FMUL.FTZ R157, R5, R157 ;  /* 0x0000009d059d7220 */ /* 0x000fe20000410000 */
[----:B------:R-:W-:Y:S01]  /*2710*/  FFMA.FTZ R135, R161, R156, R135 ;  /* 0x0000009ca1877223 */ /* 0x000fe20000010087 */
[----:B------:R-:W-:Y:S01]  /*2720*/  FADD.FTZ R134, R166, R134 ;  /* 0x00000086a6867221 */ /* 0x000fe20000010000 */
[----:B------:R-:W-:Y:S01]  /*2730*/  STL [R1+0x120], R138 ;  /* 0x0001208a01007387 */ /* 0x000fe20000100800 */
[C---:B------:R-:W-:Y:S01]  /*2740*/  FADD.FTZ R133, R162.reuse, R133 ;  /* 0x00000085a2857221 */ /* 0x040fe20000010000 */
[----:B------:R-:W-:Y:S01]  /*2750*/  FMUL.FTZ R158, R5, R158 ;  /* 0x0000009e059e7220 */ /* 0x000fe20000410000 */
[----:B------:R-:W-:Y:S01]  /*2760*/  FFMA.FTZ R155, R71, R155, R128 ;  /* 0x0000009b479b7223 */ /* 0x000fe20000010080 */
[----:B------:R-:W-:Y:S01]  /*2770*/  STL [R1+0xac], R137 ;  /* 0x0000ac8901007387 */ /* 0x000fe20000100800 */
[----:B------:R-:W-:Y:S01]  /*2780*/  FFMA.FTZ R132, R162, R157, R132 ;  /* 0x0000009da2847223 */ /* 0x000fe20000010084 */
[----:B------:R-:W-:-:S02]  /*2790*/  FMUL.FTZ R128, R32, R160 ;  /* 0x000000a020807220 */ /* 0x000fc40000410000 */
[----:B------:R-:W-:Y:S01]  /*27a0*/  STL [R1+0x124], R136 ;  /* 0x0001248801007387 */ /* 0x000fe20000100800 */
[----:B------:R-:W-:-:S03]  /*27b0*/  FFMA.FTZ R243, R164, R151, R243 ;  /* 0x00000097a4f37223 */ /* 0x000fc600000100f3 */
[----:B------:R-:W-:Y:S01]  /*27c0*/  STL [R1+0x10c], R135 ;  /* 0x00010c8701007387 */ /* 0x000fe20000100800 */
[----:B------:R-:W-:-:S03]  /*27d0*/  FFMA.FTZ R164, R64, R164, R128 ;  /* 0x000000a440a47223 */ /* 0x000fc60000010080 */
[----:B------:R-:W-:Y:S01]  /*27e0*/  STL [R1+0xd0], R134 ;  /* 0x0000d08601007387 */ /* 0x000fe20000100800 */
[----:B------:R-:W-:Y:S01]  /*27f0*/  FMUL.FTZ R128, R33, R161 ;  /* 0x000000a121807220 */ /* 0x000fe20000410000 */
[----:B------:R-:W-:Y:S01]  /*2800*/  FADD.FTZ R160, -R182, R168 ;  /* 0x000000a8b6a07221 */ /* 0x000fe20000010100 */
[----:B------:R-:W-:Y:S01]  /*2810*/  FFMA.FTZ R244, R165, R156, R244 ;  /* 0x0000009ca5f47223 */ /* 0x000fe200000100f4 */
[----:B------:R-:W-:Y:S01]  /*2820*/  STL [R1+0x128], R133 ;  /* 0x0001288501007387 */ /* 0x000fe20000100800 */
[----:B------:R-:W-:Y:S01]  /*2830*/  FFMA.FTZ R245, R166, R157, R245 ;  /* 0x0000009da6f57223 */ /* 0x000fe200000100f5 */
[----:B--2---:R-:W-:Y:S02]  /*2840*/  FADD.FTZ R131, R167, R131 ;  /* 0x00000083a7837221 */ /* 0x004fe40000010000 */
[----:B------:R-:W-:Y:S01]  /*2850*/  STL [R1+0x110], R132 ;  /* 0x0001108401007387 */ /* 0x000fe20000100800 */
[----:B----4-:R-:W-:-:S03]  /*2860*/  FADD.FTZ R130, R163, R130 ;  /* 0x00000082a3827221 */ /* 0x010fc60000010000 */
[----:B------:R-:W-:Y:S01]  /*2870*/  STL [R1+0xd4], R131 ;  /* 0x0000d48301007387 */ /* 0x000fe20000100800 */
[----:B------:R-:W-:Y:S01]  /*2880*/  FFMA.FTZ R165, R65, R165, R128 ;  /* 0x000000a541a57223 */ /* 0x000fe20000010080 */
[----:B---3--:R-:W-:Y:S02]  /*2890*/  FFMA.FTZ R129, R163, R158, R129 ;  /* 0x0000009ea3817223 */ /* 0x008fe40000010081 */
[----:B------:R0:W-:Y:S01]  /*28a0*/  STL [R1+0x12c], R130 ;  /* 0x00012c8201007387 */ /* 0x0001e20000100800 */
[----:B------:R-:W-:Y:S01]  /*28b0*/  FMUL.FTZ R128, R34, R162 ;  /* 0x000000a222807220 */ /* 0x000fe20000410000 */
[----:B------:R-:W-:Y:S02]  /*28c0*/  FADD.FTZ R120, R176, R120 ;  /* 0x00000078b0787221 */ /* 0x000fe40000010000 */
[----:B------:R-:W-:Y:S01]  /*28d0*/  STL [R1+0x114], R129 ;  /* 0x0001148101007387 */ /* 0x000fe20000100800 */
[----:B------:R-:W-:Y:S01]  /*28e0*/  FMUL.FTZ R160, R5, R160 ;  /* 0x000000a005a07220 */ /* 0x000fe20000410000 */
[----:B------:R-:W-:Y:S01]  /*28f0*/  FADD.FTZ R161, -R182, R169 ;  /* 0x000000a9b6a17221 */ /* 0x000fe20000010100 */
[----:B0-----:R-:W0:Y:S01]  /*2900*/  LDC.64 R130, c[0x0][0x3a8] ;  /* 0x0000ea00ff827b82 */ /* 0x001e220000000a00 */
[----:B------:R-:W2:Y:S04]  /*2910*/  LDL.LU R168, [R1+0x138] ;  /* 0x0001380001a87983 */ /* 0x000ea80000300800 */
[----:B------:R-:W3:Y:S01]  /*2920*/  LDL.LU R146, [R1+0x118] ;  /* 0x0001180001927983 */ /* 0x000ee20000300800 */
[----:B------:R-:W-:Y:S01]  /*2930*/  IADD3 R159, PT, PT, R3, 0xe0, RZ ;  /* 0x000000e0039f7810 */ /* 0x000fe20007ffe0ff */
[----:B------:R-:W-:Y:S01]  /*2940*/  FFMA.FTZ R246, R167, R158, R246 ;  /* 0x0000009ea7f67223 */ /* 0x000fe200000100f6 */
[----:B------:R-:W4:Y:S01]  /*2950*/  LDC.64 R132, c[0x0][0x430] ;  /* 0x00010c00ff847b82 */ /* 0x000f220000000a00 */
[----:B------:R-:W4:Y:S01]  /*2960*/  LDL.LU R162, [R1+0xdc] ;  /* 0x0000dc0001a27983 */ /* 0x000f220000300800 */
[----:B------:R-:W-:Y:S01]  /*2970*/  FFMA.FTZ R166, R66, R166, R128 ;  /* 0x000000a642a67223 */ /* 0x000fe20000010080 */
[----:B------:R-:W-:-:S02]  /*2980*/  FMUL.FTZ R128, R35, R163 ;  /* 0x000000a323807220 */ /* 0x000fc40000410000 */
[----:B------:R1:W-:Y:S03]  /*2990*/  STL [R1+0xd8], R120 ;  /* 0x0000d87801007387 */ /* 0x0003e60000100800 */
[----:B------:R-:W4:Y:S01]  /*29a0*/  LDC.64 R136, c[0x0][0x428] ;  /* 0x00010a00ff887b82 */ /* 0x000f220000000a00 */
[----:B------:R-:W4:Y:S04]  /*29b0*/  LDL.LU R163, [R1+0x13c] ;  /* 0x00013c0001a37983 */ /* 0x000f280000300800 */
[----:B------:R-:W4:Y:S04]  /*29c0*/  LDL.LU R147, [R1+0x11c] ;  /* 0x00011c0001937983 */ /* 0x000f280000300800 */
[----:B-1----:R-:W4:Y:S01]  /*29d0*/  LDL.LU R120, [R1+0x100] ;  /* 0x0001000001787983 */ /* 0x002f220000300800 */
[----:B------:R-:W-:-:S04]  /*29e0*/  FMUL.FTZ R161, R5, R161 ;  /* 0x000000a105a17220 */ /* 0x000fc80000410000 */
[----:B------:R-:W-:Y:S01]  /*29f0*/  FFMA.FTZ R248, R177, R161, R248 ;  /* 0x000000a1b1f87223 */ /* 0x000fe200000100f8 */
[----:B------:R-:W-:Y:S01]  /*2a00*/  FFMA.FTZ R167, R67, R167, R128 ;  /* 0x000000a743a77223 */ /* 0x000fe20000010080 */
[----:B0-----:R-:W-:-:S04]  /*2a10*/  IMAD.WIDE.U32 R128, R159, 0x10, R130 ;  /* 0x000000109f807825 */ /* 0x001fc800078e0082 */
[----:B------:R-:W-:Y:S01]  /*2a20*/  FMUL.FTZ R130, R28, R172 ;  /* 0x000000ac1c827220 */ /* 0x000fe20000410000 */
[C---:B--2---:R-:W-:Y:S01]  /*2a30*/  FADD.FTZ R168, R172.reuse, R168 ;  /* 0x000000a8aca87221 */ /* 0x044fe20000010000 */
[----:B---3--:R-:W-:Y:S01]  /*2a40*/  FFMA.FTZ R146, R172, R160, R146 ;  /* 0x000000a0ac927223 */ /* 0x008fe20000010092 */
[----:B----4-:R-:W-:-:S04]  /*2a50*/  FADD.FTZ R162, R177, R162 ;  /* 0x000000a2b1a27221 */ /* 0x010fc80000010000 */
[----:B------:R0:W-:Y:S04]  /*2a60*/  STL [R1+0x118], R146 ;  /* 0x0001189201007387 */ /* 0x0001e80000100800 */
[----:B------:R-:W-:Y:S04]  /*2a70*/  STL [R1+0x138], R168 ;  /* 0x000138a801007387 */ /* 0x000fe80000100800 */
[----:B------:R1:W-:Y:S01]  /*2a80*/  STL [R1+0xdc], R162 ;  /* 0x0000dca201007387 */ /* 0x0003e20000100800 */
[----:B0-----:R-:W-:Y:S01]  /*2a90*/  FMUL.FTZ R146, R29, R173 ;  /* 0x000000ad1d927220 */ /* 0x001fe20000410000 */
[C---:B------:R-:W-:Y:S01]  /*2aa0*/  FADD.FTZ R163, R173.reuse, R163 ;  /* 0x000000a3ada37221 */ /* 0x040fe20000010000 */
[----:B------:R-:W-:-:S02]  /*2ab0*/  FFMA.FTZ R147, R173, R161, R147 ;  /* 0x000000a1ad937223 */ /* 0x000fc40000010093 */
[----:B------:R-:W-:Y:S01]  /*2ac0*/  FFMA.FTZ R177, R61, R177, R146 ;  /* 0x000000b13db17223 */ /* 0x000fe20000010092 */
[----:B-1----:R-:W-:Y:S01]  /*2ad0*/  FADD.FTZ R162, -R182, R170 ;  /* 0x000000aab6a27221 */ /* 0x002fe20000010100 */
[----:B------:R-:W-:-:S03]  /*2ae0*/  FMUL.FTZ R146, R30, R174 ;  /* 0x000000ae1e927220 */ /* 0x000fc60000410000 */
[----:B------:R-:W-:Y:S01]  /*2af0*/  FMUL.FTZ R162, R5, R162 ;  /* 0x000000a205a27220 */ /* 0x000fe20000410000 */
[----:B------:R-:W-:Y:S01]  /*2b00*/  STL [R1+0x13c], R163 ;  /* 0x00013ca301007387 */ /* 0x000fe20000100800 */
[C---:B------:R-:W-:Y:S02]  /*2b10*/  FADD.FTZ R120, R178.reuse, R120 ;  /* 0x00000078b2787221 */ /* 0x040fe40000010000 */
[----:B------:R-:W-:Y:S01]  /*2b20*/  FFMA.FTZ R249, R178, R162, R249 ;  /* 0x000000a2b2f97223 */ /* 0x000fe200000100f9 */
[----:B------:R0:W-:Y:S01]  /*2b30*/  STL [R1+0x11c], R147 ;  /* 0x00011c9301007387 */ /* 0x0001e20000100800 */
[----:B------:R-:W-:Y:S01]  /*2b40*/  FFMA.FTZ R178, R62, R178, R146 ;  /* 0x000000b23eb27223 */ /* 0x000fe20000010092 */
[----:B0-----:R-:W-:-:S05]  /*2b50*/  IMAD.WIDE.U32 R146, R3, 0x4, R148 ;  /* 0x0000000403927825 */ /* 0x001fca00078e0094 */
[----:B------:R0:W5:Y:S02]  /*2b60*/  LDG.E R222, desc[UR10][R146.64] ;  /* 0x0000000a92de7981 */ /* 0x000164000c1e1900 */
        /* <DEDUP_REMOVED lines=12> */
[----:B0-----:R-:W0:Y:S02]  /*2c30*/  @P0 LDC.64 R146, c[0x0][0x3b8] ;  /* 0x0000ee00ff920b82 */ /* 0x001e240000000a00 */
[----:B0-----:R-:W-:-:S05]  /*2c40*/  @P0 IMAD.WIDE.U32 R146, R207, 0x4, R146 ;  /* 0x00000004cf920825 */ /* 0x001fca00078e0092 */
[----:B------:R0:W5:Y:S02]  /*2c50*/  @P0 LDG.E R13, desc[UR10][R146.64] ;  /* 0x0000000a920d0981 */ /* 0x000164000c1e1900 */
[----:B0-----:R-:W0:Y:S02]  /*2c60*/  @P1 LDC.64 R146, c[0x0][0x438] ;  /* 0x00010e00ff921b82 */ /* 0x001e240000000a00 */
[----:B0-----:R-:W-:-:S05]  /*2c70*/  @P1 IMAD.WIDE.U32 R146, R159, 0x10, R146 ;  /* 0x000000109f921825 */ /* 0x001fca00078e0092 */
[----:B------:R0:W5:Y:S02]  /*2c80*/  @P1 LDG.E.128 R116, desc[UR10][R146.64] ;  /* 0x0000000a92741981 */ /* 0x000164000c1e1d00 */
[----:B0-----:R-:W0:Y:S01]  /*2c90*/  @P0 LDC.64 R146, c[0x0][0x3b8] ;  /* 0x0000ee00ff920b82 */ /* 0x001e220000000a00 */
[C---:B------:R-:W-:Y:S01]  /*2ca0*/  IMAD.WIDE.U32 R148, R159.reuse, 0x4, R148 ;  /* 0x000000049f947825 */ /* 0x040fe200078e0094 */
[----:B------:R1:W-:Y:S05]  /*2cb0*/  STL [R1+0x100], R120 ;  /* 0x0001007801007387 */ /* 0x0003ea0000100800 */
[----:B------:R-:W5:Y:S04]  /*2cc0*/  LDG.E R148, desc[UR10][R148.64] ;  /* 0x0000000a94947981 */ /* 0x000f68000c1e1900 */
[----:B-1----:R-:W2:Y:S04]  /*2cd0*/  LDL.LU R120, [R1+0x140] ;  /* 0x0001400001787983 */ /* 0x002ea80000300800 */
[----:B------:R-:W3:Y:S01]  /*2ce0*/  LDL.LU R149, [R1+0x134] ;  /* 0x0001340001957983 */ /* 0x000ee20000300800 */
[----:B0-----:R-:W-:-:S05]  /*2cf0*/  @P0 IMAD.WIDE.U32 R146, R159, 0x4, R146 ;  /* 0x000000049f920825 */ /* 0x001fca00078e0092 */
[----:B------:R0:W5:Y:S04]  /*2d00*/  @P0 LDG.E R14, desc[UR10][R146.64] ;  /* 0x0000000a920e0981 */ /* 0x000168000c1e1900 */
[----:B------:R-:W4:Y:S01]  /*2d10*/  LDL.LU R147, [R1+0x130] ;  /* 0x0001300001937983 */ /* 0x000f220000300800 */
[----:B0-----:R-:W-:Y:S01]  /*2d20*/  FADD.FTZ R146, -R182, R171 ;  /* 0x000000abb6927221 */ /* 0x001fe20000010100 */
[----:B------:R-:W-:Y:S01]  /*2d30*/  FFMA.FTZ R247, R176, R160, R247 ;  /* 0x000000a0b0f77223 */ /* 0x000fe200000100f7 */
[----:B------:R-:W-:Y:S01]  /*2d40*/  FFMA.FTZ R176, R60, R176, R130 ;  /* 0x000000b03cb07223 */ /* 0x000fe20000010082 */
[----:B------:R-:W3:Y:S01]  /*2d50*/  LDL.LU R171, [R1+0x144] ;  /* 0x0001440001ab7983 */ /* 0x000ee20000300800 */
[----:B------:R-:W-:-:S03]  /*2d60*/  IMAD.WIDE.U32 R132, R159, 0x10, R132 ;  /* 0x000000109f847825 */ /* 0x000fc600078e0084 */
[----:B------:R-:W3:Y:S01]  /*2d70*/  LDG.E.128 R128, desc[UR10][R128.64] ;  /* 0x0000000a80807981 */ /* 0x000ee2000c1e1d00 */
[----:B------:R-:W-:-:S03]  /*2d80*/  IMAD.WIDE.U32 R136, R159, 0x10, R136 ;  /* 0x000000109f887825 */ /* 0x000fc600078e0088 */
[----:B------:R-:W3:Y:S04]  /*2d90*/  LDG.E.128 R132, desc[UR10][R132.64] ;  /* 0x0000000a84847981 */ /* 0x000ee8000c1e1d00 */
[----:B------:R-:W3:Y:S01]  /*2da0*/  LDG.E.128 R136, desc[UR10][R136.64] ;  /* 0x0000000a88887981 */ /* 0x000ee2000c1e1d00 */
[----:B--2---:R-:W-:-:S05]  /*2db0*/  FADD.FTZ R120, R174, R120 ;  /* 0x00000078ae787221 */ /* 0x004fca0000010000 */
[----:B------:R0:W-:Y:S04]  /*2dc0*/  STL [R1+0x140], R120 ;  /* 0x0001407801007387 */ /* 0x0001e80000100800 */
[----:B0-----:R0:W5:Y:S01]  /*2dd0*/  LDL.LU R120, [R1+0x148] ;  /* 0x0001480001787983 */ /* 0x0011620000300800 */
[----:B----4-:R-:W-:-:S03]  /*2de0*/  FFMA.FTZ R147, R174, R162, R147 ;  /* 0x000000a2ae937223 */ /* 0x010fc60000010093 */
[----:B------:R-:W2:Y:S01]  /*2df0*/  LDL.LU R174, [R1+0x104] ;  /* 0x0001040001ae7983 */ /* 0x000ea20000300800 */
[----:B------:R-:W-:-:S03]  /*2e00*/  FMUL.FTZ R146, R5, R146 ;  /* 0x0000009205927220 */ /* 0x000fc60000410000 */
[----:B------:R1:W-:Y:S01]  /*2e10*/  STL [R1+0x130], R147 ;  /* 0x0001309301007387 */ /* 0x0003e20000100800 */
[C---:B---3--:R-:W-:Y:S01]  /*2e20*/  FADD.FTZ R128, -R182.reuse, R128 ;  /* 0x00000080b6807221 */ /* 0x048fe20000010100 */
[-C--:B------:R-:W-:Y:S01]  /*2e30*/  FFMA.FTZ R250, R179, R146.reuse, R250 ;  /* 0x00000092b3fa7223 */ /* 0x080fe200000100fa */
[C---:B------:R-:W-:Y:S01]  /*2e40*/  FADD.FTZ R171, R175.reuse, R171 ;  /* 0x000000abafab7221 */ /* 0x040fe20000010000 */
[----:B------:R-:W-:Y:S01]  /*2e50*/  FFMA.FTZ R149, R175, R146, R149 ;  /* 0x00000092af957223 */ /* 0x000fe20000010095 */
[----:B-1----:R-:W-:Y:S01]  /*2e60*/  FMUL.FTZ R147, R31, R175 ;  /* 0x000000af1f937220 */ /* 0x002fe20000410000 */
[----:B------:R-:W-:Y:S01]  /*2e70*/  FADD.FTZ R129, -R182, R129 ;  /* 0x00000081b6817221 */ /* 0x000fe20000010100 */
[----:B------:R-:W-:Y:S01]  /*2e80*/  FADD.FTZ R16, R136, R16 ;  /* 0x0000001088107221 */ /* 0x000fe20000010000 */
[C---:B------:R-:W-:Y:S01]  /*2e90*/  FADD.FTZ R130, -R182.reuse, R130 ;  /* 0x00000082b6827221 */ /* 0x040fe20000010100 */
[----:B------:R-:W-:Y:S01]  /*2ea0*/  FADD.FTZ R19, R137, R19 ;  /* 0x0000001389137221 */ /* 0x000fe20000010000 */
[----:B------:R-:W-:Y:S01]  /*2eb0*/  FADD.FTZ R131, -R182, R131 ;  /* 0x00000083b6837221 */ /* 0x000fe20000010100 */
[----:B------:R-:W-:Y:S01]  /*2ec0*/  FADD.FTZ R21, R138, R21 ;  /* 0x000000158a157221 */ /* 0x000fe20000010000 */
[----:B------:R-:W-:Y:S01]  /*2ed0*/  FADD.FTZ R220, R134, R220 ;  /* 0x000000dc86dc7221 */ /* 0x000fe20000010000 */
[----:B------:R-:W-:Y:S01]  /*2ee0*/  FADD.FTZ R23, R139, R23 ;  /* 0x000000178b177221 */ /* 0x000fe20000010000 */
[----:B------:R-:W-:Y:S01]  /*2ef0*/  UMOV UR4, 0xffffffff ;  /* 0xffffffff00047882 */ /* 0x000fe20000000000 */
[----:B------:R-:W-:Y:S01]  /*2f00*/  ISETP.NE.U32.AND P2, PT, RZ, UR14, PT ;  /* 0x0000000eff007c0c */ /* 0x000fe2000bf45070 */
[----:B------:R-:W-:Y:S01]  /*2f10*/  FADD.FTZ R218, R132, R218 ;  /* 0x000000da84da7221 */ /* 0x000fe20000010000 */
[----:B------:R-:W-:Y:S01]  /*2f20*/  FADD.FTZ R219, R133, R219 ;  /* 0x000000db85db7221 */ /* 0x000fe20000010000 */
[----:B------:R-:W-:Y:S01]  /*2f30*/  FADD.FTZ R221, R135, R221 ;  /* 0x000000dd87dd7221 */ /* 0x000fe20000010000 */
[----:B------:R-:W-:Y:S01]  /*2f40*/  ISETP.NE.AND.EX P2, PT, RZ, UR15, PT, P2 ;  /* 0x0000000fff007c0c */ /* 0x000fe2000bf45320 */
[----:B--2---:R-:W-:Y:S01]  /*2f50*/  FADD.FTZ R174, R179, R174 ;  /* 0x000000aeb3ae7221 */ /* 0x004fe20000010000 */
[----:B------:R-:W-:Y:S01]  /*2f60*/  FFMA.FTZ R179, R63, R179, R147 ;  /* 0x000000b33fb37223 */ /* 0x000fe20000010093 */
[----:B------:R-:W-:Y:S01]  /*2f70*/  FMUL.FTZ R147, R5, R128 ;  /* 0x0000008005937220 */ /* 0x000fe20000410000 */
[----:B------:R-:W-:-:S02]  /*2f80*/  FMUL.FTZ R128, R24, R132 ;  /* 0x0000008418807220 */ /* 0x000fc40000410000 */
[----:B------:R-:W-:Y:S01]  /*2f90*/  STL [R1+0x104], R174 ;  /* 0x000104ae01007387 */ /* 0x000fe20000100800 */
[----:B------:R-:W-:Y:S01]  /*2fa0*/  FFMA.FTZ R15, R136, R147, R15 ;  /* 0x00000093880f7223 */ /* 0x000fe2000001000f */
[----:B------:R-:W-:Y:S02]  /*2fb0*/  FFMA.FTZ R136, R56, R136, R128 ;  /* 0x0000008838887223 */ /* 0x000fe40000010080 */
[----:B------:R-:W-:Y:S01]  /*2fc0*/  STL [R1+0x144], R171 ;  /* 0x000144ab01007387 */ /* 0x000fe20000100800 */
[----:B------:R-:W-:-:S03]  /*2fd0*/  FMUL.FTZ R128, R25, R133 ;  /* 0x0000008519807220 */ /* 0x000fc60000410000 */
[----:B------:R1:W-:Y:S02]  /*2fe0*/  STL [R1+0x134], R149 ;  /* 0x0001349501007387 */ /* 0x0003e40000100800 */
[C---:B-1----:R-:W-:Y:S01]  /*2ff0*/  FMUL.FTZ R149, R5.reuse, R129 ;  /* 0x0000008105957220 */ /* 0x042fe20000410000 */
[----:B------:R-:W-:-:S03]  /*3000*/  FMUL.FTZ R171, R5, R130 ;  /* 0x0000008205ab7220 */ /* 0x000fc60000410000 */
[----:B------:R-:W-:Y:S01]  /*3010*/  FFMA.FTZ R18, R137, R149, R18 ;  /* 0x0000009589127223 */ /* 0x000fe20000010012 */
[----:B------:R-:W-:Y:S01]  /*3020*/  FFMA.FTZ R137, R57, R137, R128 ;  /* 0x0000008939897223 */ /* 0x000fe20000010080 */
[----:B------:R-:W-:Y:S01]  /*3030*/  FMUL.FTZ R128, R26, R134 ;  /* 0x000000861a807220 */ /* 0x000fe20000410000 */
[-C--:B------:R-:W-:Y:S01]  /*3040*/  FFMA.FTZ R20, R138, R171.reuse, R20 ;  /* 0x000000ab8a147223 */ /* 0x080fe20000010014 */
[----:B------:R-:W-:Y:S01]  /*3050*/  FFMA.FTZ R216, R134, R171, R216 ;  /* 0x000000ab86d87223 */ /* 0x000fe200000100d8 */
[----:B------:R-:W-:Y:S01]  /*3060*/  FMUL.FTZ R134, R5, R131 ;  /* 0x0000008305867220 */ /* 0x000fe20000410000 */
[----:B------:R-:W-:Y:S01]  /*3070*/  FFMA.FTZ R138, R58, R138, R128 ;  /* 0x0000008a3a8a7223 */ /* 0x000fe20000010080 */
[----:B------:R-:W-:Y:S02]  /*3080*/  FMUL.FTZ R128, R27, R135 ;  /* 0x000000871b807220 */ /* 0x000fe40000410000 */
[----:B------:R-:W-:Y:S01]  /*3090*/  FFMA.FTZ R22, R139, R134, R22 ;  /* 0x000000868b167223 */ /* 0x000fe20000010016 */
[----:B------:R-:W-:Y:S01]  /*30a0*/  FFMA.FTZ R129, R0, R181, RZ ;  /* 0x000000b500817223 */ /* 0x000fe200000100ff */
[----:B------:R-:W-:Y:S01]  /*30b0*/  FFMA.FTZ R139, R59, R139, R128 ;  /* 0x0000008b3b8b7223 */ /* 0x000fe20000010080 */
[----:B------:R-:W-:-:S02]  /*30c0*/  FADD.FTZ R128, RZ, R181 ;  /* 0x000000b5ff807221 */ /* 0x000fc40000010000 */
        /* <DEDUP_REMOVED lines=59> */
[----:B------:R-:W-:Y:S01]  /*3480*/  FADD.FTZ R128, R128, R138 ;  /* 0x0000008a80807221 */ /* 0x000fe20000010000 */
        /* <DEDUP_REMOVED lines=24> */
.L_x_5771:
        /* <DEDUP_REMOVED lines=39> */
.L_x_5697:
        /* <DEDUP_REMOVED lines=25> */
.L_x_5696:
        /* <DEDUP_REMOVED lines=30> */
.L_x_5699:
        /* <DEDUP_REMOVED lines=25> */
.L_x_5695:
        /* <DEDUP_REMOVED lines=41> */
.L_x_5701:
        /* <DEDUP_REMOVED lines=33> */
.L_x_5700:
        /* <DEDUP_REMOVED lines=38> */
.L_x_5702:
        /* <DEDUP_REMOVED lines=32> */
.L_x_5698:
        /* <DEDUP_REMOVED lines=47> */
.L_x_5705:
        /* <DEDUP_REMOVED lines=33> */
.L_x_5704:
        /* <DEDUP_REMOVED lines=34> */
.L_x_5707:
        /* <DEDUP_REMOVED lines=33> */
.L_x_5703:
        /* <DEDUP_REMOVED lines=27> */
.L_x_5709:
        /* <DEDUP_REMOVED lines=25> */
.L_x_5708:
        /* <DEDUP_REMOVED lines=26> */
.L_x_5710:
        /* <DEDUP_REMOVED lines=24> */
.L_x_5706:
        /* <DEDUP_REMOVED lines=45> */
.L_x_5713:
        /* <DEDUP_REMOVED lines=33> */
.L_x_5712:
        /* <DEDUP_REMOVED lines=34> */
.L_x_5715:
        /* <DEDUP_REMOVED lines=33> */
.L_x_5711:
        /* <DEDUP_REMOVED lines=27> */
.L_x_5717:
        /* <DEDUP_REMOVED lines=25> */
.L_x_5716:
        /* <DEDUP_REMOVED lines=26> */
.L_x_5718:
        /* <DEDUP_REMOVED lines=24> */
.L_x_5714:
        /* <DEDUP_REMOVED lines=45> */
.L_x_5721:
        /* <DEDUP_REMOVED lines=33> */
.L_x_5720:
        /* <DEDUP_REMOVED lines=34> */
.L_x_5723:
        /* <DEDUP_REMOVED lines=33> */
.L_x_5719:
        /* <DEDUP_REMOVED lines=27> */
.L_x_5725:
        /* <DEDUP_REMOVED lines=25> */
.L_x_5724:
        /* <DEDUP_REMOVED lines=26> */
.L_x_5726:
        /* <DEDUP_REMOVED lines=24> */
.L_x_5722:
        /* <DEDUP_REMOVED lines=45> */
.L_x_5729:
        /* <DEDUP_REMOVED lines=33> */
.L_x_5728:
        /* <DEDUP_REMOVED lines=34> */
.L_x_5731:
        /* <DEDUP_REMOVED lines=33> */
.L_x_5727:
        /* <DEDUP_REMOVED lines=27> */
.L_x_5733:
        /* <DEDUP_REMOVED lines=25> */
.L_x_5732:
        /* <DEDUP_REMOVED lines=26> */
.L_x_5734:
        /* <DEDUP_REMOVED lines=24> */
.L_x_5730:
        /* <DEDUP_REMOVED lines=45> */
.L_x_5737:
        /* <DEDUP_REMOVED lines=33> */
.L_x_5736:
        /* <DEDUP_REMOVED lines=34> */
.L_x_5739:
        /* <DEDUP_REMOVED lines=33> */
.L_x_5735:
        /* <DEDUP_REMOVED lines=27> */
.L_x_5741:
        /* <DEDUP_REMOVED lines=25> */
.L_x_5740:
        /* <DEDUP_REMOVED lines=26> */
.L_x_5742:
        /* <DEDUP_REMOVED lines=24> */
.L_x_5738:
        /* <DEDUP_REMOVED lines=45> */
.L_x_5745:
        /* <DEDUP_REMOVED lines=33> */
.L_x_5744:
        /* <DEDUP_REMOVED lines=34> */
.L_x_5747:
        /* <DEDUP_REMOVED lines=33> */
.L_x_5743:
        /* <DEDUP_REMOVED lines=27> */
.L_x_5749:
        /* <DEDUP_REMOVED lines=25> */
.L_x_5748:
        /* <DEDUP_REMOVED lines=26> */
.L_x_5750:
        /* <DEDUP_REMOVED lines=24> */
.L_x_5746:
        /* <DEDUP_REMOVED lines=21> */
[C---:B------:R-:W-:Y:S01]  /*a490*/  LOP3.LUT P1, RZ, R148.reuse, 0xff, RZ, 0xc0, !PT ;  /* 0x000000ff94ff7812 */ /* 0x040fe2000782c0ff */
[C---:B------:R-:W-:Y:S01]  /*a4a0*/  FFMA.FTZ R122, R5.reuse, R171, R118 ;  /* 0x000000ab057a7223 */ /* 0x040fe20000010076 */
        /* <DEDUP_REMOVED lines=22> */
.L_x_5753:
        /* <DEDUP_REMOVED lines=11> */
[----:B------:R-:W-:Y:S01]  /*a6c0*/  FFMA.FTZ R3, R5, R3, R118 ;  /* 0x0000000305037223 */ /* 0x000fe20000010076 */
[----:B------:R-:W-:Y:S01]  /*a6d0*/  FMUL.FTZ R0, R0, UR6 ;  /* 0x0000000600007c20 */ /* 0x000fe20008410000 */
[----:B------:R-:W-:Y:S01]  /*a6e0*/  FMUL.FTZ R147, R147, UR6 ;  /* 0x0000000693937c20 */ /* 0x000fe20008410000 */
[----:B------:R-:W-:Y:S01]  /*a6f0*/  LOP3.LUT P5, RZ, R148, 0xff00, RZ, 0xc0, !PT ;  /* 0x0000ff0094ff7812 */ /* 0x000fe200078ac0ff */
[----:B------:R-:W-:Y:S01]  /*a700*/  FFMA.FTZ R134, R5, R134, R119 ;  /* 0x0000008605867223 */ /* 0x000fe20000010077 */
[----:B------:R-:W-:Y:S01]  /*a710*/  LOP3.LUT P6, RZ, R14, 0xff, RZ, 0xc0, !PT ;  /* 0x000000ff0eff7812 */ /* 0x000fe200078cc0ff */
[----:B------:R-:W-:Y:S01]  /*a720*/  FMUL.FTZ R3, R3, UR6 ;  /* 0x0000000603037c20 */ /* 0x000fe20008410000 */
[C---:B0-----:R-:W-:Y:S01]  /*a730*/  SEL R128, R147.reuse, RZ, P1 ;  /* 0x000000ff93807207 */ /* 0x041fe20000800000 */
        /* <DEDUP_REMOVED lines=14> */
.L_x_5752:
        /* <DEDUP_REMOVED lines=34> */
.L_x_5755:
        /* <DEDUP_REMOVED lines=33> */
.L_x_5751:
        /* <DEDUP_REMOVED lines=27> */
.L_x_5757:
        /* <DEDUP_REMOVED lines=25> */
.L_x_5756:
        /* <DEDUP_REMOVED lines=26> */
.L_x_5758:
        /* <DEDUP_REMOVED lines=24> */
.L_x_5754:
        /* <DEDUP_REMOVED lines=14> */
.L_x_5693:
[----:B------:R0:W5:Y:S01]  /*b390*/  LDL.LU R24, [R1+0x20] ;  /* 0x0000200001187983 */ /* 0x0001620000300800 */
[----:B------:R-:W-:Y:S02]  /*b3a0*/  MOV R4, R223 ;  /* 0x000000df00047202 */ /* 0x000fe40000000f00 */
[----:B------:R-:W-:Y:S01]  /*b3b0*/  MOV R8, R251 ;  /* 0x000000fb00087202 */ /* 0x000fe20000000f00 */
        /* <DEDUP_REMOVED lines=125> */
.L_x_5692:
[----:B------:R-:W-:Y:S05]  /*bb90*/  BSYNC B0 ;  /* 0x0000000000007941 */ /* 0x000fea0003800000 */
.L_x_5691:
        /* <DEDUP_REMOVED lines=83> */
[----:B------:R0:W-:Y:S04]  /*c0d0*/  STS.128 [R2], R4 ;  /* 0x0000000402007388 */ /* 0x0001e80000000c00 */
[----:B------:R-:W-:Y:S04]  /*c0e0*/  STS.128 [R2+0x200], R32 ;  /* 0x0002002002007388 */ /* 0x000fe80000000c00 */
[----:B------:R-:W-:Y:S04]  /*c0f0*/  STS.128 [R2+0x400], R48 ;  /* 0x0004003002007388 */ /* 0x000fe80000000c00 */
[----:B------:R-:W-:Y:S01]  /*c100*/  STS.128 [R2+0x600], R64 ;  /* 0x0006004002007388 */ /* 0x000fe20000000c00 */
[----:B------:R-:W-:-:S03]  /*c110*/  FADD.FTZ R9, R23, R52 ;  /* 0x0000003417097221 */ /* 0x000fc60000010000 */
[----:B------:R-:W-:Y:S01]  /*c120*/  STS.128 [R2+0x800], R80 ;  /* 0x0008005002007388 */ /* 0x000fe20000000c00 */
[----:B0-----:R-:W-:Y:S01]  /*c130*/  FADD.FTZ R4, R21, R38 ;  /* 0x0000002615047221 */ /* 0x001fe20000010000 */
[----:B------:R-:W-:Y:S01]  /*c140*/  FADD.FTZ R5, R71, R36 ;  /* 0x0000002447057221 */ /* 0x000fe20000010000 */
[----:B------:R-:W-:Y:S01]  /*c150*/  FADD.FTZ R7, R20, R39 ;  /* 0x0000002714077221 */ /* 0x000fe20000010000 */
[----:B------:R-:W-:Y:S01]  /*c160*/  STS.128 [R2+0xa00], R96 ;  /* 0x000a006002007388 */ /* 0x000fe20000000c00 */
[----:B------:R-:W-:-:S03]  /*c170*/  FADD.FTZ R6, R22, R53 ;  /* 0x0000003516067221 */ /* 0x000fc60000010000 */
[----:B------:R-:W-:Y:S04]  /*c180*/  STS.128 [R2+0xc00], R112 ;  /* 0x000c007002007388 */ /* 0x000fe80000000c00 */
        /* <DEDUP_REMOVED lines=137> */
[----:B------:R0:W-:Y:S01]  /*ca20*/  STS.128 [R2], R24 ;  /* 0x0000001802007388 */ /* 0x0001e20000000c00 */
[----:B------:R-:W-:-:S03]  /*ca30*/  FADD.FTZ R71, R16, R71 ;  /* 0x0000004710477221 */ /* 0x000fc60000010000 */
[----:B------:R-:W-:Y:S04]  /*ca40*/  STS.128 [R2+0x200], R40 ;  /* 0x0002002802007388 */ /* 0x000fe80000000c00 */
[----:B------:R-:W-:Y:S01]  /*ca50*/  STS.128 [R2+0x400], R56 ;  /* 0x0004003802007388 */ /* 0x000fe20000000c00 */
[----:B------:R-:W-:-:S03]  /*ca60*/  FADD.FTZ R77, R18, R77 ;  /* 0x0000004d124d7221 */ /* 0x000fc60000010000 */
[----:B------:R-:W-:Y:S04]  /*ca70*/  STS.128 [R2+0x600], R72 ;  /* 0x0006004802007388 */ /* 0x000fe80000000c00 */
        /* <DEDUP_REMOVED lines=29> */
[----:B---3--:R-:W-:-:S03]  /*cc50*/  FADD.FTZ R13, R24, R13 ;  /* 0x0000000d180d7221 */ /* 0x008fc60000010000 */
[----:B------:R-:W2:Y:S01]  /*cc60*/  LDS R29, [R3+0x1400] ;  /* 0x00140000031d7984 */ /* 0x000ea20000000800 */
[----:B----4-:R-:W-:-:S03]  /*cc70*/  FADD.FTZ R26, RZ, R26 ;  /* 0x0000001aff1a7221 */ /* 0x010fc60000010000 */
[----:B------:R-:W-:Y:S01]  /*cc80*/  LDS R45, [R3+0x2600] ;  /* 0x00260000032d7984 */ /* 0x000fe20000000800 */
        /* <DEDUP_REMOVED lines=85> */
.L_x_5694:
        /* <DEDUP_REMOVED lines=8> */
.L_x_5761:
[----:B------:R-:W-:Y:S05]  /*d260*/  BSYNC B2 ;  /* 0x0000000000027941 */ /* 0x000fea0003800000 */
.L_x_5760:
        /* <DEDUP_REMOVED lines=8> */
.L_x_5762:
[----:B------:R-:W-:Y:S01]  /*d2f0*/  HFMA2 R133, -RZ, RZ, 0, 1.1920928955078125e-07 ;  /* 0x00000002ff857431 */ /* 0x000fe200000001ff */
[----:B------:R-:W-:Y:S01]  /*d300*/  MOV R135, R128 ;  /* 0x0000008000877202 */ /* 0x000fe20000000f00 */
[----:B------:R-:W-:-:S07]  /*d310*/  FADD.FTZ R129, R129, R174 ;  /* 0x000000ae81817221 */ /* 0x000fce0000010000 */
[----:B------:R-:W-:Y:S05]  /*d320*/  WARPSYNC.COLLECTIVE R131, `(.L_x_5763) ;  /* 0x0000000083087348 */ /* 0x000fea0003c00000 */
[----:B------:R0:W1:Y:S02]  /*d330*/  SHFL.BFLY P4, R174, R135, R133, R132 ;  /* 0x0c00008587ae7389 */ /* 0x0000640000080084 */
[----:B01----:R-:W-:Y:S05]  /*d340*/  ENDCOLLECTIVE ;  /* 0x000000000000791b */ /* 0x003fea0003800000 */
.L_x_5763:
[----:B------:R-:W-:Y:S01]  /*d350*/  MOV R135, R129 ;  /* 0x0000008100877202 */ /* 0x000fe20000000f00 */
[----:B------:R-:W-:-:S07]  /*d360*/  FADD.FTZ R128, R128, R174 ;  /* 0x000000ae80807221 */ /* 0x000fce0000010000 */
[----:B------:R-:W-:Y:S05]  /*d370*/  WARPSYNC.COLLECTIVE R131, `(.L_x_5764) ;  /* 0x0000000083087348 */ /* 0x000fea0003c00000 */
[----:B------:R0:W1:Y:S02]  /*d380*/  SHFL.BFLY P4, R174, R135, R133, R132 ;  /* 0x0c00008587ae7389 */ /* 0x0000640000080084 */
[----:B01----:R-:W-:Y:S05]  /*d390*/  ENDCOLLECTIVE ;  /* 0x000000000000791b */ /* 0x003fea0003800000 */
.L_x_5764:
[----:B------:R-:W-:Y:S01]  /*d3a0*/  HFMA2 R133, -RZ, RZ, 0, 2.384185791015625e-07 ;  /* 0x00000004ff857431 */ /* 0x000fe200000001ff */
[----:B------:R-:W-:Y:S01]  /*d3b0*/  MOV R135, R128 ;  /* 0x0000008000877202 */ /* 0x000fe20000000f00 */
[----:B------:R-:W-:-:S07]  /*d3c0*/  FADD.FTZ R129, R129, R174 ;  /* 0x000000ae81817221 */ /* 0x000fce0000010000 */
[----:B------:R-:W-:Y:S05]  /*d3d0*/  WARPSYNC.COLLECTIVE R131, `(.L_x_5765) ;  /* 0x0000000083087348 */ /* 0x000fea0003c00000 */
[----:B------:R0:W1:Y:S02]  /*d3e0*/  SHFL.BFLY P4, R174, R135, R133, R132 ;  /* 0x0c00008587ae7389 */ /* 0x0000640000080084 */
[----:B01----:R-:W-:Y:S05]  /*d3f0*/  ENDCOLLECTIVE ;  /* 0x000000000000791b */ /* 0x003fea0003800000 */
.L_x_5765:
[----:B------:R-:W-:Y:S01]  /*d400*/  MOV R135, R129 ;  /* 0x0000008100877202 */ /* 0x000fe20000000f00 */
[----:B------:R-:W-:-:S07]  /*d410*/  FADD.FTZ R128, R128, R174 ;  /* 0x000000ae80807221 */ /* 0x000fce0000010000 */
[----:B------:R-:W-:Y:S05]  /*d420*/  WARPSYNC.COLLECTIVE R131, `(.L_x_5766) ;  /* 0x0000000083087348 */ /* 0x000fea0003c00000 */
[----:B------:R0:W1:Y:S02]  /*d430*/  SHFL.BFLY P4, R174, R135, R133, R132 ;  /* 0x0c00008587ae7389 */ /* 0x0000640000080084 */
[----:B01----:R-:W-:Y:S05]  /*d440*/  ENDCOLLECTIVE ;  /* 0x000000000000791b */ /* 0x003fea0003800000 */
.L_x_5766:
[----:B------:R-:W-:Y:S01]  /*d450*/  HFMA2 R133, -RZ, RZ, 0, 4.76837158203125e-07 ;  /* 0x00000008ff857431 */ /* 0x000fe200000001ff */
[----:B------:R-:W-:Y:S01]  /*d460*/  MOV R135, R128 ;  /* 0x0000008000877202 */ /* 0x000fe20000000f00 */
[----:B------:R-:W-:-:S07]  /*d470*/  FADD.FTZ R129, R129, R174 ;  /* 0x000000ae81817221 */ /* 0x000fce0000010000 */
[----:B------:R-:W-:Y:S05]  /*d480*/  WARPSYNC.COLLECTIVE R131, `(.L_x_5767) ;  /* 0x0000000083087348 */ /* 0x000fea0003c00000 */
[----:B------:R0:W1:Y:S02]  /*d490*/  SHFL.BFLY P4, R174, R135, R133, R132 ;  /* 0x0c00008587ae7389 */ /* 0x0000640000080084 */
[----:B01----:R-:W-:Y:S05]  /*d4a0*/  ENDCOLLECTIVE ;  /* 0x000000000000791b */ /* 0x003fea0003800000 */
.L_x_5767:
[----:B------:R-:W-:Y:S01]  /*d4b0*/  MOV R135, R129 ;  /* 0x0000008100877202 */ /* 0x000fe20000000f00 */
[----:B------:R-:W-:-:S07]  /*d4c0*/  FADD.FTZ R128, R128, R174 ;  /* 0x000000ae80807221 */ /* 0x000fce0000010000 */
[----:B------:R-:W-:Y:S05]  /*d4d0*/  WARPSYNC.COLLECTIVE R131, `(.L_x_5768) ;  /* 0x0000000083087348 */ /* 0x000fea0003c00000 */
[----:B------:R0:W1:Y:S02]  /*d4e0*/  SHFL.BFLY P4, R174, R135, R133, R132 ;  /* 0x0c00008587ae7389 */ /* 0x0000640000080084 */
[----:B01----:R-:W-:Y:S05]  /*d4f0*/  ENDCOLLECTIVE ;  /* 0x000000000000791b */ /* 0x003fea0003800000 */
.L_x_5768:
[----:B------:R-:W-:Y:S01]  /*d500*/  HFMA2 R133, -RZ, RZ, 0, 9.5367431640625e-07 ;  /* 0x00000010ff857431 */ /* 0x000fe200000001ff */
[----:B------:R-:W-:Y:S01]  /*d510*/  MOV R135, R128 ;  /* 0x0000008000877202 */ /* 0x000fe20000000f00 */
[----:B------:R-:W-:-:S07]  /*d520*/  FADD.FTZ R129, R129, R174 ;  /* 0x000000ae81817221 */ /* 0x000fce0000010000 */
[----:B------:R-:W-:Y:S05]  /*d530*/  WARPSYNC.COLLECTIVE R131, `(.L_x_5769) ;  /* 0x0000000083087348 */ /* 0x000fea0003c00000 */
[----:B------:R0:W1:Y:S02]  /*d540*/  SHFL.BFLY P4, R174, R135, R133, R132 ;  /* 0x0c00008587ae7389 */ /* 0x0000640000080084 */
[----:B01----:R-:W-:Y:S05]  /*d550*/  ENDCOLLECTIVE ;  /* 0x000000000000791b */ /* 0x003fea0003800000 */
.L_x_5769:
[----:B------:R-:W-:Y:S02]  /*d560*/  MOV R135, R129 ;  /* 0x0000008100877202 */ /* 0x000fe40000000f00 */
[----:B------:R-:W-:-:S07]  /*d570*/  MOV R130, R174 ;  /* 0x000000ae00827202 */ /* 0x000fce0000000f00 */
[----:B------:R-:W-:Y:S05]  /*d580*/  WARPSYNC.COLLECTIVE R131, `(.L_x_5770) ;  /* 0x0000000083087348 */ /* 0x000fea0003c00000 */
[----:B------:R0:W1:Y:S02]  /*d590*/  SHFL.BFLY P4, R174, R135, R133, R132 ;  /* 0x0c00008587ae7389 */ /* 0x0000640000080084 */
[----:B01----:R-:W-:Y:S05]  /*d5a0*/  ENDCOLLECTIVE ;  /* 0x000000000000791b */ /* 0x003fea0003800000 */
.L_x_5770:
[----:B------:R-:W-:Y:S01]  /*d5b0*/  MOV R131, R174 ;  /* 0x000000ae00837202 */ /* 0x000fe20000000f00 */
[----:B------:R-:W-:Y:S06]  /*d5c0*/  BRA `(.L_x_5771) ;  /* 0xffffff6000107947 */ /* 0x000fec000383ffff */
.L_x_5772:
        /* <DEDUP_REMOVED lines=11> */
.L_x_6123:


//--------------------- .text._ZN10layer_norm22ln_bwd_finalize_kernelINS_22Kernel_traits_finalizeILj1024EfffffjLb0ELj1024ELj4ENS_18Kernel_traits_baseILj1024EfffffjLj1024EEEEELb0ELb0EEEvNS_9BwdParamsE --------------------------
	.section	.text._ZN10layer_norm22ln_bwd_finalize_kernelINS_22Kernel_traits_finalizeILj1024EfffffjLb0ELj1024ELj4ENS_18Kernel_traits_baseILj1024EfffffjLj1024EEEEELb0ELb0EEEvNS_9BwdParamsE,"ax",@progbits
	.align	128
        .global         _ZN10layer_norm22ln_bwd_finalize_kernelINS_22Kernel_traits_finalizeILj1024EfffffjLb0ELj1024ELj4ENS_18Kernel_traits_baseILj1024EfffffjLj1024EEEEELb0ELb0EEEvNS_9BwdParamsE
        .type           _ZN10layer_norm22ln_bwd_finalize_kernelINS_22Kernel_traits_finalizeILj1024EfffffjLb0ELj1024ELj4ENS_18Kernel_traits_baseILj1024EfffffjLj1024EEEEELb0ELb0EEEvNS_9BwdParamsE,@function
        .size           _ZN10layer_norm22ln_bwd_finalize_kernelINS_22Kernel_traits_finalizeILj1024EfffffjLb0ELj1024ELj4ENS_18Kernel_traits_baseILj1024EfffffjLj1024EEEEELb0ELb0EEEvNS_9BwdParamsE,(.L_x_6124 - _ZN10layer_norm22ln_bwd_finalize_kernelINS_22Kernel_traits_finalizeILj1024EfffffjLb0ELj1024ELj4ENS_18Kernel_traits_baseILj1024EfffffjLj1024EEEEELb0ELb0EEEvNS_9BwdParamsE)
        .other          _ZN10layer_norm22ln_bwd_finalize_kernelINS_22Kernel_traits_finalizeILj1024EfffffjLb0ELj1024ELj4ENS_18Kernel_traits_baseILj1024EfffffjLj1024EEEEELb0ELb0EEEvNS_9BwdParamsE,@"STO_CUDA_ENTRY STV_DEFAULT"
_ZN10layer_norm22ln_bwd_finalize_kernelINS_22Kernel_traits_finalizeILj1024EfffffjLb0ELj1024ELj4ENS_18Kernel_traits_baseILj1024EfffffjLj1024EEEEELb0ELb0EEEvNS_9BwdParamsE:
.text._ZN10layer_norm22ln_bwd_finalize_kernelINS_22Kernel_traits_finalizeILj1024EfffffjLb0ELj1024ELj4ENS_18Kernel_traits_baseILj1024EfffffjLj1024EEEEELb0ELb0EEEvNS_9BwdParamsE:
        /* <DEDUP_REMOVED lines=78> */
.L_x_5777:
        /* <DEDUP_REMOVED lines=118> */
.L_x_5776:
[----:B------:R-:W-:Y:S05]  /*0c40*/  BSYNC.RECONVERGENT B1 ;  /* 0x0000000000017941 */ /* 0x000fea0003800200 */
.L_x_5775:
        /* <DEDUP_REMOVED lines=68> */
.L_x_5779:
[----:B------:R-:W-:Y:S05]  /*1090*/  BSYNC.RECONVERGENT B1 ;  /* 0x0000000000017941 */ /* 0x000fea0003800200 */
.L_x_5778:
        /* <DEDUP_REMOVED lines=37> */
.L_x_5781:
[----:B------:R-:W-:Y:S05]  /*12f0*/  BSYNC.RECONVERGENT B1 ;  /* 0x0000000000017941 */ /* 0x000fea0003800200 */
.L_x_5780:
[----:B------:R-:W-:Y:S05]  /*1300*/  @!P1 BRA `(.L_x_5774) ;  /* 0x00000000003c9947 */ /* 0x000fea0003800000 */
[----:B------:R-:W0:Y:S01]  /*1310*/  LDC.64 R8, c[0x0][0x440] ;  /* 0x00011000ff087b82 */ /* 0x000e220000000a00 */
[----:B------:R-:W-:Y:S01]  /*1320*/  IMAD R0, R3, R54, R0 ;  /* 0x0000003603007224 */ /* 0x000fe200078e0200 */
[----:B------:R-:W-:-:S04]  /*1330*/  IADD3 R12, PT, PT, -R55, RZ, RZ ;  /* 0x000000ff370c7210 */ /* 0x000fc80007ffe1ff */
[----:B------:R-:W-:Y:S02]  /*1340*/  IADD3 R3, PT, PT, R57, R0, RZ ;  /* 0x0000000039037210 */ /* 0x000fe40007ffe0ff */
[----:B------:R-:W1:Y:S05]  /*1350*/  LDC.64 R10, c[0x0][0x448] ;  /* 0x00011200ff0a7b82 */ /* 0x000e6a0000000a00 */
.L_x_5782:
        /* <DEDUP_REMOVED lines=10> */
.L_x_5774:
[----:B------:R-:W-:Y:S05]  /*1400*/  BSYNC.RECONVERGENT B0 ;  /* 0x0000000000007941 */ /* 0x000fea0003800200 */
.L_x_5773:
        /* <DEDUP_REMOVED lines=60> */
.L_x_5783:
        /* <DEDUP_REMOVED lines=11> */
.L_x_6124:


//--------------------- .text._ZN10layer_norm40ln_parallel_residual_bwd_finalize_kernelINS_22Kernel_traits_finalizeILj1024EfffffjLb0ELj1024ELj4ENS_18Kernel_traits_baseILj1024EfffffjLj1024EEEEELb0EEEvNS_9BwdParamsE --------------------------
	.section	.text._ZN10layer_norm40ln_parallel_residual_bwd_finalize_kernelINS_22Kernel_traits_finalizeILj1024EfffffjLb0ELj1024ELj4ENS_18Kernel_traits_baseILj1024EfffffjLj1024EEEEELb0EEEvNS_9BwdParamsE,"ax",@progbits
	.align	128
        .global         _ZN10layer_norm40ln_parallel_residual_bwd_finalize_kernelINS_22Kernel_traits_finalizeILj1024EfffffjLb0ELj1024ELj4ENS_18Kernel_traits_baseILj1024EfffffjLj1024EEEEELb0EEEvNS_9BwdParamsE
        .type           _ZN10layer_norm40ln_parallel_residual_bwd_finalize_kernelINS_22Kernel_traits_finalizeILj1024EfffffjLb0ELj1024ELj4ENS_18Kernel_traits_baseILj1024EfffffjLj1024EEEEELb0EEEvNS_9BwdParamsE,@function
        .size           _ZN10layer_norm40ln_parallel_residual_bwd_finalize_kernelINS_22Kernel_traits_finalizeILj1024EfffffjLb0ELj1024ELj4ENS_18Kernel_traits_baseILj1024EfffffjLj1024EEEEELb0EEEvNS_9BwdParamsE,(.L_x_6125 - _ZN10layer_norm40ln_parallel_residual_bwd_finalize_kernelINS_22Kernel_traits_finalizeILj1024EfffffjLb0ELj1024ELj4ENS_18Kernel_traits_baseILj1024EfffffjLj1024EEEEELb0EEEvNS_9BwdParamsE)
        .other          _ZN10layer_norm40ln_parallel_residual_bwd_finalize_kernelINS_22Kernel_traits_finalizeILj1024EfffffjLb0ELj1024ELj4ENS_18Kernel_traits_baseILj1024EfffffjLj1024EEEEELb0EEEvNS_9BwdParamsE,@"STO_CUDA_ENTRY STV_DEFAULT"
_ZN10layer_norm40ln_parallel_residual_bwd_finalize_kernelINS_22Kernel_traits_finalizeILj1024EfffffjLb0ELj1024ELj4ENS_18Kernel_traits_baseILj1024EfffffjLj1024EEEEELb0EEEvNS_9BwdParamsE:
.text._ZN10layer_norm40ln_parallel_residual_bwd_finalize_kernelINS_22Kernel_traits_finalizeILj1024EfffffjLb0ELj1024ELj4ENS_18Kernel_traits_baseILj1024EfffffjLj1024EEEEELb0EEEvNS_9BwdParamsE:
        /* <DEDUP_REMOVED lines=58> */
.L_x_5788:
        /* <DEDUP_REMOVED lines=112> */
.L_x_5787:
[----:B------:R-:W-:Y:S05]  /*0aa0*/  BSYNC.RECONVERGENT B1 ;  /* 0x0000000000017941 */ /* 0x000fea0003800200 */
.L_x_5786:
        /* <DEDUP_REMOVED lines=66> */
.L_x_5790:
[----:B------:R-:W-:Y:S05]  /*0ed0*/  BSYNC.RECONVERGENT B1 ;  /* 0x0000000000017941 */ /* 0x000fea0003800200 */
.L_x_5789:
        /* <DEDUP_REMOVED lines=36> */
.L_x_5792:
[----:B------:R-:W-:Y:S05]  /*1120*/  BSYNC.RECONVERGENT B1 ;  /* 0x0000000000017941 */ /* 0x000fea0003800200 */
.L_x_5791:
        /* <DEDUP_REMOVED lines=18> */
.L_x_5785:
[----:B------:R-:W-:Y:S05]  /*1250*/  BSYNC.RECONVERGENT B0 ;  /* 0x0000000000007941 */ /* 0x000fea0003800200 */
.L_x_5784:
        /* <DEDUP_REMOVED lines=92> */
.L_x_5793:
        /* <DEDUP_REMOVED lines=14> */
.L_x_6125:


//--------------------- .text._ZN10layer_norm31ln_parallel_residual_bwd_kernelINS_13Kernel_traitsIfffffjLj1024ELj1ELj4ELj1ELj16ENS_18Kernel_traits_baseILj1024EfffffjLj128EEEEELb1ELb1ELb0EEEvNS_9BwdParamsE --------------------------
	.section	.text._ZN10layer_norm31ln_parallel_residual_bwd_kernelINS_13Kernel_traitsIfffffjLj1024ELj1ELj4ELj1ELj16ENS_18Kernel_traits_baseILj1024EfffffjLj128EEEEELb1ELb1ELb0EEEvNS_9BwdParamsE,"ax",@progbits
	.align	128
        .global         _ZN10layer_norm31ln_parallel_residual_bwd_kernelINS_13Kernel_traitsIfffffjLj1024ELj1ELj4ELj1ELj16ENS_18Kernel_traits_baseILj1024EfffffjLj128EEEEELb1ELb1ELb0EEEvNS_9BwdParamsE
        .type           _ZN10layer_norm31ln_parallel_residual_bwd_kernelINS_13Kernel_traitsIfffffjLj1024ELj1ELj4ELj1ELj16ENS_18Kernel_traits_baseILj1024EfffffjLj128EEEEELb1ELb1ELb0EEEvNS_9BwdParamsE,@function
        .size           _ZN10layer_norm31ln_parallel_residual_bwd_kernelINS_13Kernel_traitsIfffffjLj1024ELj1ELj4ELj1ELj16ENS_18Kernel_traits_baseILj1024EfffffjLj128EEEEELb1ELb1ELb0EEEvNS_9BwdParamsE,(.L_x_6126 - _ZN10layer_norm31ln_parallel_residual_bwd_kernelINS_13Kernel_traitsIfffffjLj1024ELj1ELj4ELj1ELj16ENS_18Kernel_traits_baseILj1024EfffffjLj128EEEEELb1ELb1ELb0EEEvNS_9BwdParamsE)
        .other          _ZN10layer_norm31ln_parallel_residual_bwd_kernelINS_13Kernel_traitsIfffffjLj1024ELj1ELj4ELj1ELj16ENS_18Kernel_traits_baseILj1024EfffffjLj128EEEEELb1ELb1ELb0EEEvNS_9BwdParamsE,@"STO_CUDA_ENTRY STV_DEFAULT"
_ZN10layer_norm31ln_parallel_residual_bwd_kernelINS_13Kernel_traitsIfffffjLj1024ELj1ELj4ELj1ELj16ENS_18Kernel_traits_baseILj1024EfffffjLj128EEEEELb1ELb1ELb0EEEvNS_9BwdParamsE:
.text._ZN10layer_norm31ln_parallel_residual_bwd_kernelINS_13Kernel_traitsIfffffjLj1024ELj1ELj4ELj1ELj16ENS_18Kernel_traits_baseILj1024EfffffjLj128EEEEELb1ELb1ELb0EEEvNS_9BwdParamsE:
        /* <DEDUP_REMOVED lines=25> */
[----:B------:R-:W2:Y:S06]  /*0190*/  @P6 LDC.64 R2, c[0x0][0x3d0] ;  /* 0x0000f400ff026b82 */ /* 0x000eac0000000a00 */
[----:B------:R-:W-:-:S02]  /*01a0*/  @P0 LOP3.LUT R19, R20, 0x20, RZ, 0xfc, !PT ;  /* 0x0000002014130812 */ /* 0x000fc400078efcff */
[----:B------:R-:W3:Y:S08]  /*01b0*/  @P5 LDC.64 R4, c[0x0][0x3d0] ;  /* 0x0000f400ff045b82 */ /* 0x000ef00000000a00 */
[----:B------:R-:W4:Y:S01]  /*01c0*/  @P4 LDC.64 R6, c[0x0][0x3d0] ;  /* 0x0000f400ff064b82 */ /* 0x000f220000000a00 */
[----:B--2---:R-:W-:-:S07]  /*01d0*/  @P6 IMAD.WIDE.U32 R2, R19, 0x10, R2 ;  /* 0x0000001013026825 */ /* 0x004fce00078e0002 */
[----:B------:R-:W2:Y:S01]  /*01e0*/  @P3 LDC.64 R12, c[0x0][0x3d0] ;  /* 0x0000f400ff0c3b82 */ /* 0x000ea20000000a00 */
[----:B------:R-:W-:Y:S01]  /*01f0*/  @P6 IADD3 R19, PT, PT, R19, 0x20, RZ ;  /* 0x0000002013136810 */ /* 0x000fe20007ffe0ff */
[----:B------:R1:W5:Y:S01]  /*0200*/  @P6 LDG.E.128 R36, desc[UR8][R2.64] ;  /* 0x0000000802246981 */ /* 0x000362000c1e1d00 */
[----:B------:R-:W-:-:S03]  /*0210*/  ISETP.GE.U32.AND P6, PT, R21, 0x100, PT ;  /* 0x000001001500780c */ /* 0x000fc60003fc6070 */
[C---:B---3--:R-:W-:Y:S02]  /*0220*/  @P5 IMAD.WIDE.U32 R8, R19.reuse, 0x10, R4 ;  /* 0x0000001013085825 */ /* 0x048fe400078e0004 */
[----:B------:R-:W3:Y:S01]  /*0230*/  @P2 LDC.64 R14, c[0x0][0x3d0] ;  /* 0x0000f400ff0e2b82 */ /* 0x000ee20000000a00 */
[----:B------:R-:W-:Y:S02]  /*0240*/  @P5 IADD3 R19, PT, PT, R19, 0x20, RZ ;  /* 0x0000002013135810 */ /* 0x000fe40007ffe0ff */
[----:B------:R0:W5:Y:S03]  /*0250*/  @P5 LDG.E.128 R40, desc[UR8][R8.64] ;  /* 0x0000000808285981 */ /* 0x000166000c1e1d00 */
[C---:B----4-:R-:W-:Y:S02]  /*0260*/  @P4 IMAD.WIDE.U32 R10, R19.reuse, 0x10, R6 ;  /* 0x00000010130a4825 */ /* 0x050fe400078e0006 */
[----:B------:R-:W4:Y:S01]  /*0270*/  @P1 LDC.64 R16, c[0x0][0x3d0] ;  /* 0x0000f400ff101b82 */ /* 0x000f220000000a00 */
[----:B------:R-:W-:-:S02]  /*0280*/  @P4 IADD3 R19, PT, PT, R19, 0x20, RZ ;  /* 0x0000002013134810 */ /* 0x000fc40007ffe0ff */
[----:B------:R0:W5:Y:S05]  /*0290*/  @P4 LDG.E.128 R44, desc[UR8][R10.64] ;  /* 0x000000080a2c4981 */ /* 0x00016a000c1e1d00 */
[----:B------:R-:W1:Y:S01]  /*02a0*/  @P6 LDC.64 R4, c[0x0][0x3d0] ;  /* 0x0000f400ff046b82 */ /* 0x000e620000000a00 */
[C---:B--2---:R-:W-:Y:S01]  /*02b0*/  @P3 IMAD.WIDE.U32 R12, R19.reuse, 0x10, R12 ;  /* 0x00000010130c3825 */ /* 0x044fe200078e000c */
[----:B------:R-:W-:-:S04]  /*02c0*/  @P3 IADD3 R19, PT, PT, R19, 0x20, RZ ;  /* 0x0000002013133810 */ /* 0x000fc80007ffe0ff */
[----:B------:R2:W5:Y:S02]  /*02d0*/  @P3 LDG.E.128 R48, desc[UR8][R12.64] ;  /* 0x000000080c303981 */ /* 0x000564000c1e1d00 */
[----:B------:R-:W0:Y:S01]  /*02e0*/  @P0 LDC.64 R6, c[0x0][0x3d0] ;  /* 0x0000f400ff060b82 */ /* 0x000e220000000a00 */
[C---:B---3--:R-:W-:Y:S01]  /*02f0*/  @P2 IMAD.WIDE.U32 R14, R19.reuse, 0x10, R14 ;  /* 0x00000010130e2825 */ /* 0x048fe200078e000e */
[----:B------:R-:W-:-:S04]  /*0300*/  @P2 IADD3 R19, PT, PT, R19, 0x20, RZ ;  /* 0x0000002013132810 */ /* 0x000fc80007ffe0ff */
[----:B------:R2:W5:Y:S01]  /*0310*/  @P2 LDG.E.128 R52, desc[UR8][R14.64] ;  /* 0x000000080e342981 */ /* 0x000562000c1e1d00 */
[C---:B----4-:R-:W-:Y:S01]  /*0320*/  @P1 IMAD.WIDE.U32 R16, R19.reuse, 0x10, R16 ;  /* 0x0000001013101825 */ /* 0x050fe200078e0010 */
[----:B------:R-:W-:Y:S01]  /*0330*/  @P1 IADD3 R19, PT, PT, R19, 0x20, RZ ;  /* 0x0000002013131810 */ /* 0x000fe20007ffe0ff */
[----:B------:R-:W3:Y:S03]  /*0340*/  S2UR UR4, SR_CTAID.X ;  /* 0x00000000000479c3 */ /* 0x000ee60000002500 */
[----:B------:R2:W5:Y:S01]  /*0350*/  @P1 LDG.E.128 R56, desc[UR8][R16.64] ;  /* 0x0000000810381981 */ /* 0x000562000c1e1d00 */
[----:B-1----:R-:W-:-:S05]  /*0360*/  @P6 IMAD.WIDE.U32 R4, R19, 0x10, R4 ;  /* 0x0000001013046825 */ /* 0x002fca00078e0004 */
[----:B------:R2:W5:Y:S01]  /*0370*/  @P6 LDG.E.128 R60, desc[UR8][R4.64] ;  /* 0x00000008043c6981 */ /* 0x000562000c1e1d00 */
[----:B0-----:R-:W-:-:S05]  /*0380*/  @P0 IMAD.WIDE.U32 R2, R20, 0x10, R6 ;  /* 0x0000001014020825 */ /* 0x001fca00078e0006 */
[----:B------:R2:W5:Y:S01]  /*0390*/  @P0 LDG.E.128 R64, desc[UR8][R2.64] ;  /* 0x0000000802400981 */ /* 0x000562000c1e1d00 */
[----:B------:R-:W-:Y:S01]  /*03a0*/  SHF.R.U32.HI R19, RZ, 0x5, R23 ;  /* 0x00000005ff137819 */ /* 0x000fe20000011617 */
        /* <DEDUP_REMOVED lines=37> */
[----:B------:R-:W0:Y:S01]  /*0600*/  LDC.U8 R18, c[0x0][0x410] ;  /* 0x00010400ff127b82 */ /* 0x000e220000000000 */
        /* <DEDUP_REMOVED lines=29> */
[----:B0-----:R-:W-:-:S02]  /*07e0*/  ISETP.NE.AND P1, PT, R18, RZ, PT ;  /* 0x000000ff1200720c */ /* 0x001fc40003f25270 */
[----:B------:R-:W-:Y:S02]  /*07f0*/  CS2R R118, SRZ ;  /* 0x0000000000767805 */ /* 0x000fe4000001ff00 */
[----:B------:R-:W-:Y:S02]  /*0800*/  CS2R R120, SRZ ;  /* 0x0000000000787805 */ /* 0x000fe4000001ff00 */
[----:B------:R-:W-:-:S07]  /*0810*/  CS2R R122, SRZ ;  /* 0x00000000007a7805 */ /* 0x000fce000001ff00 */
.L_x_5893:
        /* <DEDUP_REMOVED lines=8> */
[C---:B------:R-:W-:Y:S01]  /*08a0*/  ISETP.GE.U32.AND P6, PT, R21.reuse, 0x60, PT ;  /* 0x000000601500780c */ /* 0x040fe20003fc6070 */
[----:B------:R-:W-:Y:S01]  /*08b0*/  HFMA2 R237, -RZ, RZ, 0, 0 ;  /* 0x00000000ffed7431 */ /* 0x000fe200000001ff */
[----:B------:R-:W-:Y:S01]  /*08c0*/  ISETP.GE.U32.AND P5, PT, R21, 0x80, PT ;  /* 0x000000801500780c */ /* 0x000fe20003fa6070 */
[----:B------:R-:W-:Y:S01]  /*08d0*/  IMAD R17, R19, R22, RZ ;  /* 0x0000001613117224 */ /* 0x000fe200078e02ff */
[C---:B------:R-:W-:Y:S02]  /*08e0*/  ISETP.GE.U32.AND P4, PT, R21.reuse, 0xa0, PT ;  /* 0x000000a01500780c */ /* 0x040fe40003f86070 */
[----:B------:R-:W-:Y:S02]  /*08f0*/  ISETP.GE.U32.AND P2, PT, R21, 0x40, PT ;  /* 0x000000401500780c */ /* 0x000fe40003f46070 */
[----:B------:R-:W-:-:S02]  /*0900*/  SHF.R.S32.HI R172, RZ, 0x1f, R17 ;  /* 0x0000001fffac7819 */ /* 0x000fc40000011411 */
[----:B------:R-:W-:Y:S02]  /*0910*/  ISETP.GE.U32.AND P3, PT, R21, 0xc0, PT ;  /* 0x000000c01500780c */ /* 0x000fe40003f66070 */
[----:B------:R-:W-:Y:S02]  /*0920*/  LEA.HI R17, R172, R17, RZ, 0x2 ;  /* 0x00000011ac117211 */ /* 0x000fe400078f10ff */
[----:B------:R-:W-:Y:S02]  /*0930*/  P2R R231, PR, RZ, 0x40 ;  /* 0x00000040ffe77803 */ /* 0x000fe40000000000 */
[----:B------:R-:W-:Y:S02]  /*0940*/  LEA.HI.SX32 R17, R17, R20, 0x1e ;  /* 0x0000001411117211 */ /* 0x000fe400078ff2ff */
[----:B------:R-:W-:Y:S02]  /*0950*/  P2R R229, PR, RZ, 0x20 ;  /* 0x00000020ffe57803 */ /* 0x000fe40000000000 */
[----:B------:R-:W-:-:S02]  /*0960*/  P2R R227, PR, RZ, 0x10 ;  /* 0x00000010ffe37803 */ /* 0x000fc40000000000 */
[----:B------:R-:W-:Y:S02]  /*0970*/  MOV R240, RZ ;  /* 0x000000ff00f07202 */ /* 0x000fe40000000f00 */
        /* <DEDUP_REMOVED lines=16> */
[C---:B--2---:R-:W-:Y:S01]  /*0a80*/  IMAD.WIDE.U32 R240, R17.reuse, 0x4, R240 ;  /* 0x0000000411f07825 */ /* 0x044fe200078e00f0 */
[----:B------:R-:W-:-:S04]  /*0a90*/  IADD3 R235, PT, PT, R17, 0x20, RZ ;  /* 0x0000002011eb7810 */ /* 0x000fc80007ffe0ff */
[----:B------:R-:W5:Y:S01]  /*0aa0*/  LDG.E R15, desc[UR8][R240.64] ;  /* 0x00000008f00f7981 */ /* 0x000f62000c1e1900 */
[----:B0-----:R-:W-:-:S05]  /*0ab0*/  @P0 IMAD.WIDE.U32 R238, R17, 0x4, R238 ;  /* 0x0000000411ee0825 */ /* 0x001fca00078e00ee */
[----:B------:R0:W5:Y:S01]  /*0ac0*/  @P0 LDG.E R16, desc[UR8][R238.64] ;  /* 0x00000008ee100981 */ /* 0x000162000c1e1900 */
[----:B-1----:R-:W-:-:S05]  /*0ad0*/  @P1 IMAD.WIDE.U32 R236, R17, 0x10, R236 ;  /* 0x0000001011ec1825 */ /* 0x002fca00078e00ec */
[----:B------:R1:W5:Y:S01]  /*0ae0*/  @P1 LDG.E.128 R128, desc[UR8][R236.64] ;  /* 0x00000008ec801981 */ /* 0x000362000c1e1d00 */
[C---:B---3--:R-:W-:Y:S01]  /*0af0*/  FADD.FTZ R168, -R233.reuse, R168 ;  /* 0x000000a8e9a87221 */ /* 0x048fe20000010100 */
[----:B------:R-:W-:-:S03]  /*0b00*/  FADD.FTZ R184, -R233, R169 ;  /* 0x000000a9e9b87221 */ /* 0x000fc60000010100 */
[----:B-----5:R-:W-:Y:S01]  /*0b10*/  FMUL.FTZ R185, R217, R168 ;  /* 0x000000a8d9b97220 */ /* 0x020fe20000410000 */
[----:B----4-:R-:W-:Y:S01]  /*0b20*/  FMUL.FTZ R198, R64, R172 ;  /* 0x000000ac40c67220 */ /* 0x010fe20000410000 */
[----:B------:R-:W-:Y:S01]  /*0b30*/  FMUL.FTZ R215, R65, R173 ;  /* 0x000000ad41d77220 */ /* 0x000fe20000410000 */
[----:B------:R-:W-:Y:S01]  /*0b40*/  FADD.FTZ R170, -R233, R170 ;  /* 0x000000aae9aa7221 */ /* 0x000fe20000010100 */
[----:B------:R-:W-:Y:S01]  /*0b50*/  FMUL.FTZ R184, R217, R184 ;  /* 0x000000b8d9b87220 */ /* 0x000fe20000410000 */
[----:B------:R-:W-:Y:S01]  /*0b60*/  FADD.FTZ R168, RZ, R198 ;  /* 0x000000c6ffa87221 */ /* 0x000fe20000010000 */
[----:B------:R-:W-:Y:S01]  /*0b70*/  FFMA.FTZ R169, R185, R198, RZ ;  /* 0x000000c6b9a97223 */ /* 0x000fe200000100ff */
[----:B------:R-:W-:Y:S01]  /*0b80*/  FADD.FTZ R242, -R233, R171 ;  /* 0x000000abe9f27221 */ /* 0x000fe20000010100 */
[----:B------:R-:W-:Y:S01]  /*0b90*/  FMUL.FTZ R213, R217, R170 ;  /* 0x000000aad9d57220 */ /* 0x000fe20000410000 */
[----:B------:R-:W-:Y:S01]  /*0ba0*/  FADD.FTZ R171, R168, R215 ;  /* 0x000000d7a8ab7221 */ /* 0x000fe20000010000 */
[----:B0-----:R-:W-:Y:S01]  /*0bb0*/  FMUL.FTZ R238, R66, R174 ;  /* 0x000000ae42ee7220 */ /* 0x001fe20000410000 */
[----:B------:R-:W-:Y:S01]  /*0bc0*/  FFMA.FTZ R168, R184, R215, R169 ;  /* 0x000000d7b8a87223 */ /* 0x000fe200000100a9 */
[----:B------:R-:W-:Y:S01]  /*0bd0*/  FMUL.FTZ R225, R67, R175 ;  /* 0x000000af43e17220 */ /* 0x000fe20000410000 */
[----:B-1----:R-:W-:Y:S01]  /*0be0*/  FMUL.FTZ R236, R217, R242 ;  /* 0x000000f2d9ec7220 */ /* 0x002fe20000410000 */
        /* <DEDUP_REMOVED lines=12> */
.L_x_5797:
[----:B------:R-:W-:Y:S05]  /*0cb0*/  BSYNC.RECONVERGENT B1 ;  /* 0x0000000000017941 */ /* 0x000fea0003800200 */
.L_x_5796:
        /* <DEDUP_REMOVED lines=21> */
[----:B------:R-:W-:Y:S01]  /*0e10*/  IADD3 R235, PT, PT, R235, 0x20, RZ ;  /* 0x00000020ebeb7810 */ /* 0x000fe20007ffe0ff */
[C---:B---3--:R-:W-:Y:S01]  /*0e20*/  FADD.FTZ R168, -R233.reuse, R168 ;  /* 0x000000a8e9a87221 */ /* 0x048fe20000010100 */
[----:B------:R-:W-:-:S03]  /*0e30*/  FADD.FTZ R182, -R233, R169 ;  /* 0x000000a9e9b67221 */ /* 0x000fc60000010100 */
[----:B-----5:R-:W-:Y:S01]  /*0e40*/  FMUL.FTZ R183, R217, R168 ;  /* 0x000000a8d9b77220 */ /* 0x020fe20000410000 */
[----:B----4-:R-:W-:Y:S01]  /*0e50*/  FMUL.FTZ R196, R36, R172 ;  /* 0x000000ac24c47220 */ /* 0x010fe20000410000 */
[----:B------:R-:W-:Y:S01]  /*0e60*/  FMUL.FTZ R211, R37, R173 ;  /* 0x000000ad25d37220 */ /* 0x000fe20000410000 */
[----:B------:R-:W-:Y:S01]  /*0e70*/  FADD.FTZ R170, -R233, R170 ;  /* 0x000000aae9aa7221 */ /* 0x000fe20000010100 */
[----:B------:R-:W-:Y:S01]  /*0e80*/  FMUL.FTZ R182, R217, R182 ;  /* 0x000000b6d9b67220 */ /* 0x000fe20000410000 */
[----:B------:R-:W-:Y:S01]  /*0e90*/  FADD.FTZ R168, R237, R196 ;  /* 0x000000c4eda87221 */ /* 0x000fe20000010000 */
[----:B------:R-:W-:Y:S01]  /*0ea0*/  FFMA.FTZ R169, R183, R196, R240 ;  /* 0x000000c4b7a97223 */ /* 0x000fe200000100f0 */
[----:B------:R-:W-:Y:S01]  /*0eb0*/  FADD.FTZ R232, -R233, R171 ;  /* 0x000000abe9e87221 */ /* 0x000fe20000010100 */
        /* <DEDUP_REMOVED lines=18> */
.L_x_5799:
[----:B------:R-:W-:Y:S05]  /*0fe0*/  BSYNC.RECONVERGENT B1 ;  /* 0x0000000000017941 */ /* 0x000fea0003800200 */
.L_x_5798:
        /* <DEDUP_REMOVED lines=50> */
.L_x_5801:
[----:B------:R-:W-:Y:S05]  /*1310*/  BSYNC.RECONVERGENT B1 ;  /* 0x0000000000017941 */ /* 0x000fea0003800200 */
.L_x_5800:
        /* <DEDUP_REMOVED lines=50> */
.L_x_5803:
[----:B------:R-:W-:Y:S05]  /*1640*/  BSYNC.RECONVERGENT B1 ;  /* 0x0000000000017941 */ /* 0x000fea0003800200 */
.L_x_5802:
        /* <DEDUP_REMOVED lines=50> */
.L_x_5805:
[----:B------:R-:W-:Y:S05]  /*1970*/  BSYNC.RECONVERGENT B1 ;  /* 0x0000000000017941 */ /* 0x000fea0003800200 */
.L_x_5804:
        /* <DEDUP_REMOVED lines=19> */
[----:B-1----:R-:W-:-:S05]  /*1ab0*/  @P1 IMAD.WIDE.U32 R172, R235, 0x10, R172 ;  /* 0x00000010ebac1825 */ /* 0x002fca00078e00ac */
[----:B------:R0:W5:Y:S01]  /*1ac0*/  @P1 LDG.E.128 R148, desc[UR8][R172.64] ;  /* 0x00000008ac941981 */ /* 0x000162000c1e1d00 */
[----:B------:R-:W-:Y:S01]  /*1ad0*/  IADD3 R235, PT, PT, R235, 0x20, RZ ;  /* 0x00000020ebeb7810 */ /* 0x000fe20007ffe0ff */
[C---:B---3--:R-:W-:Y:S01]  /*1ae0*/  FADD.FTZ R28, -R233.reuse, R28 ;  /* 0x0000001ce91c7221 */ /* 0x048fe20000010100 */
[C---:B------:R-:W-:Y:S01]  /*1af0*/  FADD.FTZ R212, -R233.reuse, R29 ;  /* 0x0000001de9d47221 */ /* 0x040fe20000010100 */
[----:B------:R-:W-:Y:S02]  /*1b00*/  FADD.FTZ R214, -R233, R30 ;  /* 0x0000001ee9d67221 */ /* 0x000fe40000010100 */
[C---:B-----5:R-:W-:Y:S01]  /*1b10*/  FMUL.FTZ R29, R217.reuse, R28 ;  /* 0x0000001cd91d7220 */ /* 0x060fe20000410000 */
        /* <DEDUP_REMOVED lines=9> */
[----:B------:R-:W-:Y:S01]  /*1bb0*/  FADD.FTZ R244, -R233, R31 ;  /* 0x0000001fe9f47221 */ /* 0x000fe20000010100 */
[----:B------:R-:W-:Y:S01]  /*1bc0*/  FMUL.FTZ R31, R217, R214 ;  /* 0x000000d6d91f7220 */ /* 0x000fe20000410000 */
[----:B0-----:R-:W-:Y:S01]  /*1bd0*/  FADD.FTZ R173, R168, R195 ;  /* 0x000000c3a8ad7221 */ /* 0x001fe20000010000 */
        /* <DEDUP_REMOVED lines=12> */
.L_x_5807:
[----:B------:R-:W-:Y:S05]  /*1ca0*/  BSYNC.RECONVERGENT B1 ;  /* 0x0000000000017941 */ /* 0x000fea0003800200 */
.L_x_5806:
[----:B------:R-:W-:Y:S01]  /*1cb0*/  ISETP.GE.U32.AND P4, PT, R21, 0xe0, PT ;  /* 0x000000e01500780c */ /* 0x000fe20003f86070 */
[----:B------:R-:W-:-:S12]  /*1cc0*/  BSSY.RECONVERGENT B1, `(.L_x_5808) ;  /* 0x0000032000017945 */ /* 0x000fd80003800200 */
[----:B------:R-:W-:Y:S05]  /*1cd0*/  @!P4 BRA `(.L_x_5809) ;  /* 0x0000000000c0c947 */ /* 0x000fea0003800000 */
[----:B------:R-:W-:Y:S01]  /*1ce0*/  ISETP.NE.U32.AND P0, PT, RZ, UR14, PT ;  /* 0x0000000eff007c0c */ /* 0x000fe2000bf05070 */
[----:B------:R-:W0:Y:S03]  /*1cf0*/  LDC.64 R26, c[0x0][0x3a8] ;  /* 0x0000ea00ff1a7b82 */ /* 0x000e260000000a00 */
[----:B------:R-:W-:-:S05]  /*1d00*/  ISETP.NE.AND.EX P0, PT, RZ, UR15, PT, P0 ;  /* 0x0000000fff007c0c */ /* 0x000fca000bf05300 */
[----:B------:R-:W1:Y:S08]  /*1d10*/  LDC.64 R172, c[0x0][0x428] ;  /* 0x00010a00ffac7b82 */ /* 0x000e700000000a00 */
[----:B------:R-:W2:Y:S02]  /*1d20*/  @P0 LDC.64 R168, c[0x0][0x438] ;  /* 0x00010e00ffa80b82 */ /* 0x000ea40000000a00 */
[----:B--2---:R-:W-:-:S05]  /*1d30*/  @P0 IMAD.WIDE.U32 R246, R235, 0x10, R168 ;  /* 0x00000010ebf60825 */ /* 0x004fca00078e00a8 */
[----:B------:R2:W5:Y:S01]  /*1d40*/  @P0 LDG.E.128 R152, desc[UR8][R246.64] ;  /* 0x00000008f6980981 */ /* 0x000562000c1e1d00 */
[----:B------:R-:W-:Y:S01]  /*1d50*/  ISETP.NE.U32.AND P0, PT, RZ, UR10, PT ;  /* 0x0000000aff007c0c */ /* 0x000fe2000bf05070 */
[C---:B0-----:R-:W-:Y:S02]  /*1d60*/  IMAD.WIDE.U32 R168, R235.reuse, 0x10, R26 ;  /* 0x00000010eba87825 */ /* 0x041fe400078e001a */
[----:B------:R-:W0:Y:S01]  /*1d70*/  LDC.64 R26, c[0x0][0x3b0] ;  /* 0x0000ec00ff1a7b82 */ /* 0x000e220000000a00 */
[----:B------:R-:W-:Y:S01]  /*1d80*/  ISETP.NE.AND.EX P0, PT, RZ, UR11, PT, P0 ;  /* 0x0000000bff007c0c */ /* 0x000fe2000bf05300 */
[C---:B-1----:R-:W-:Y:S02]  /*1d90*/  IMAD.WIDE.U32 R172, R235.reuse, 0x10, R172 ;  /* 0x00000010ebac7825 */ /* 0x042fe400078e00ac */
[----:B------:R-:W3:Y:S04]  /*1da0*/  LDG.E.128 R168, desc[UR8][R168.64] ;  /* 0x00000008a8a87981 */ /* 0x000ee8000c1e1d00 */
[----:B------:R-:W4:Y:S06]  /*1db0*/  LDG.E.128 R172, desc[UR8][R172.64] ;  /* 0x00000008acac7981 */ /* 0x000f2c000c1e1d00 */
[----:B------:R-:W1:Y:S01]  /*1dc0*/  @P0 LDC.64 R242, c[0x0][0x3b8] ;  /* 0x0000ee00fff20b82 */ /* 0x000e620000000a00 */
[----:B0-----:R-:W-:-:S05]  /*1dd0*/  IMAD.WIDE.U32 R244, R235, 0x4, R26 ;  /* 0x00000004ebf47825 */ /* 0x001fca00078e001a */
[----:B------:R2:W5:Y:S01]  /*1de0*/  LDG.E R3, desc[UR8][R244.64] ;  /* 0x00000008f4037981 */ /* 0x000562000c1e1900 */
[----:B-1----:R-:W-:-:S05]  /*1df0*/  @P0 IMAD.WIDE.U32 R242, R235, 0x4, R242 ;  /* 0x00000004ebf20825 */ /* 0x002fca00078e00f2 */
[----:B------:R2:W5:Y:S01]  /*1e00*/  @P0 LDG.E R4, desc[UR8][R242.64] ;  /* 0x00000008f2040981 */ /* 0x000562000c1e1900 */
[----:B------:R-:W-:Y:S01]  /*1e10*/  IADD3 R235, PT, PT, R235, 0x20, RZ ;  /* 0x00000020ebeb7810 */ /* 0x000fe20007ffe0ff */
[C---:B---3--:R-:W-:Y:S01]  /*1e20*/  FADD.FTZ R26, -R233.reuse, R168 ;  /* 0x000000a8e91a7221 */ /* 0x048fe20000010100 */
[----:B------:R-:W-:-:S03]  /*1e30*/  FADD.FTZ R188, -R233, R169 ;  /* 0x000000a9e9bc7221 */ /* 0x000fc60000010100 */
[C---:B-----5:R-:W-:Y:S01]  /*1e40*/  FMUL.FTZ R27, R217.reuse, R26 ;  /* 0x0000001ad91b7220 */ /* 0x060fe20000410000 */
[----:B------:R-:W-:Y:S01]  /*1e50*/  FMUL.FTZ R26, R217, R188 ;  /* 0x000000bcd91a7220 */ /* 0x000fe20000410000 */
[----:B----4-:R-:W-:Y:S01]  /*1e60*/  FMUL.FTZ R188, R56, R172 ;  /* 0x000000ac38bc7220 */ /* 0x010fe20000410000 */
[----:B------:R-:W-:Y:S01]  /*1e70*/  FMUL.FTZ R193, R57, R173 ;  /* 0x000000ad39c17220 */ /* 0x000fe20000410000 */
[----:B------:R-:W-:Y:S02]  /*1e80*/  FADD.FTZ R170, -R233, R170 ;  /* 0x000000aae9aa7221 */ /* 0x000fe40000010100 */
        /* <DEDUP_REMOVED lines=21> */
.L_x_5809:
[----:B------:R-:W-:Y:S05]  /*1fe0*/  BSYNC.RECONVERGENT B1 ;  /* 0x0000000000017941 */ /* 0x000fea0003800200 */
.L_x_5808:
        /* <DEDUP_REMOVED lines=8> */
[----:B------:R-:W5:Y:S01]  /*2070*/  @P0 LDG.E R2, desc[UR8][R174.64] ;  /* 0x00000008ae020981 */ /* 0x000f62000c1e1900 */
[----:B------:R-:W-:-:S04]  /*2080*/  ISETP.NE.U32.AND P0, PT, RZ, UR14, PT ;  /* 0x0000000eff007c0c */ /* 0x000fc8000bf05070 */
[----:B------:R-:W-:-:S13]  /*2090*/  ISETP.NE.AND.EX P0, PT, RZ, UR15, PT, P0 ;  /* 0x0000000fff007c0c */ /* 0x000fda000bf05300 */
[----:B------:R-:W1:Y:S02]  /*20a0*/  @P0 LDC.64 R24, c[0x0][0x438] ;  /* 0x00010e00ff180b82 */ /* 0x000e640000000a00 */
[----:B-1----:R-:W-:-:S06]  /*20b0*/  @P0 IMAD.WIDE.U32 R186, R235, 0x10, R24 ;  /* 0x00000010ebba0825 */ /* 0x002fcc00078e0018 */
[----:B------:R-:W1:Y:S01]  /*20c0*/  LDC.64 R24, c[0x0][0x3a8] ;  /* 0x0000ea00ff187b82 */ /* 0x000e620000000a00 */
[C---:B0-----:R-:W-:Y:S01]  /*20d0*/  IMAD.WIDE.U32 R172, R235.reuse, 0x10, R172 ;  /* 0x00000010ebac7825 */ /* 0x041fe200078e00ac */
[----:B------:R0:W5:Y:S05]  /*20e0*/  @P0 LDG.E.128 R156, desc[UR8][R186.64] ;  /* 0x00000008ba9c0981 */ /* 0x00016a000c1e1d00 */
[----:B------:R-:W2:Y:S01]  /*20f0*/  LDG.E.128 R172, desc[UR8][R172.64] ;  /* 0x00000008acac7981 */ /* 0x000ea2000c1e1d00 */
[C---:B-1----:R-:W-:Y:S02]  /*2100*/  IMAD.WIDE.U32 R168, R235.reuse, 0x10, R24 ;  /* 0x00000010eba87825 */ /* 0x042fe400078e0018 */
[----:B------:R-:W1:Y:S04]  /*2110*/  LDC.64 R24, c[0x0][0x3b0] ;  /* 0x0000ec00ff187b82 */ /* 0x000e680000000a00 */
[----:B------:R-:W3:Y:S01]  /*2120*/  LDG.E.128 R168, desc[UR8][R168.64] ;  /* 0x00000008a8a87981 */ /* 0x000ee2000c1e1d00 */
[----:B-1----:R-:W-:-:S05]  /*2130*/  IMAD.WIDE.U32 R242, R235, 0x4, R24 ;  /* 0x00000004ebf27825 */ /* 0x002fca00078e0018 */
[----:B------:R1:W5:Y:S01]  /*2140*/  LDG.E R0, desc[UR8][R242.64] ;  /* 0x00000008f2007981 */ /* 0x000362000c1e1900 */
[----:B--2---:R-:W-:Y:S01]  /*2150*/  FMUL.FTZ R189, R61, R173 ;  /* 0x000000ad3dbd7220 */ /* 0x004fe20000410000 */
[----:B------:R-:W-:Y:S01]  /*2160*/  FMUL.FTZ R204, R62, R174 ;  /* 0x000000ae3ecc7220 */ /* 0x000fe20000410000 */
[----:B------:R-:W-:Y:S01]  /*2170*/  FMUL.FTZ R200, R63, R175 ;  /* 0x000000af3fc87220 */ /* 0x000fe20000410000 */
[C---:B---3--:R-:W-:Y:S01]  /*2180*/  FADD.FTZ R24, -R233.reuse, R168 ;  /* 0x000000a8e9187221 */ /* 0x048fe20000010100 */
[----:B0-----:R-:W-:-:S03]  /*2190*/  FADD.FTZ R186, -R233, R169 ;  /* 0x000000a9e9ba7221 */ /* 0x001fc60000010100 */
[C---:B-----5:R-:W-:Y:S01]  /*21a0*/  FMUL.FTZ R25, R217.reuse, R24 ;  /* 0x00000018d9197220 */ /* 0x060fe20000410000 */
[----:B------:R-:W-:Y:S01]  /*21b0*/  FMUL.FTZ R24, R217, R186 ;  /* 0x000000bad9187220 */ /* 0x000fe20000410000 */
[----:B------:R-:W-:Y:S01]  /*21c0*/  FMUL.FTZ R186, R60, R172 ;  /* 0x000000ac3cba7220 */ /* 0x000fe20000410000 */
[----:B------:R-:W-:-:S03]  /*21d0*/  FADD.FTZ R170, -R233, R170 ;  /* 0x000000aae9aa7221 */ /* 0x000fc60000010100 */
[----:B------:R-:W-:Y:S01]  /*21e0*/  FADD.FTZ R168, R237, R186 ;  /* 0x000000baeda87221 */ /* 0x000fe20000010000 */
[----:B------:R-:W-:Y:S01]  /*21f0*/  FFMA.FTZ R169, R25, R186, R240 ;  /* 0x000000ba19a97223 */ /* 0x000fe200000100f0 */
[----:B------:R-:W-:Y:S01]  /*2200*/  FADD.FTZ R202, -R233, R171 ;  /* 0x000000abe9ca7221 */ /* 0x000fe20000010100 */
        /* <DEDUP_REMOVED lines=16> */
.L_x_5811:
[----:B------:R-:W-:Y:S05]  /*2310*/  BSYNC.RECONVERGENT B1 ;  /* 0x0000000000017941 */ /* 0x000fea0003800200 */
.L_x_5810:
        /* <DEDUP_REMOVED lines=22> */
.L_x_5905:
        /* <DEDUP_REMOVED lines=24> */
[----:B0-----:R-:W-:Y:S02]  /*2600*/  FFMA.FTZ R174, R236, R173, R172 ;  /* 0x000000adecae7223 */ /* 0x001fe400000100ac */
        /* <DEDUP_REMOVED lines=18> */
.L_x_5817:
[-CC-:B------:R-:W-:Y:S01]  /*2730*/  FFMA.FTZ R161, R185, R173.reuse, R172.reuse ;  /* 0x000000adb9a17223 */ /* 0x180fe200000100ac */
[-CC-:B------:R-:W-:Y:S01]  /*2740*/  FFMA.FTZ R162, R184, R173.reuse, R172.reuse ;  /* 0x000000adb8a27223 */ /* 0x180fe200000100ac */
[-C--:B------:R-:W-:Y:S01]  /*2750*/  FFMA.FTZ R163, R213, R173.reuse, R172 ;  /* 0x000000add5a37223 */ /* 0x080fe200000100ac */
[----:B------:R-:W-:Y:S01]  /*2760*/  LOP3.LUT P6, RZ, R15, 0xff, RZ, 0xc0, !PT ;  /* 0x000000ff0fff7812 */ /* 0x000fe200078cc0ff */
[----:B------:R-:W-:Y:S01]  /*2770*/  FADD.FTZ R160, R198, -R161 ;  /* 0x800000a1c6a07221 */ /* 0x000fe20000010000 */
[----:B------:R-:W-:Y:S01]  /*2780*/  FADD.FTZ R162, R215, -R162 ;  /* 0x800000a2d7a27221 */ /* 0x000fe20000010000 */
[----:B0-----:R-:W-:Y:S02]  /*2790*/  FFMA.FTZ R174, R236, R173, R172 ;  /* 0x000000adecae7223 */ /* 0x001fe400000100ac */
        /* <DEDUP_REMOVED lines=18> */
.L_x_5816:
        /* <DEDUP_REMOVED lines=11> */
[----:B0-----:R-:W-:Y:S02]  /*2970*/  FFMA.FTZ R174, R236, R173, R172 ;  /* 0x000000adecae7223 */ /* 0x001fe400000100ac */
        /* <DEDUP_REMOVED lines=18> */
.L_x_5819:
[-CC-:B------:R-:W-:Y:S01]  /*2aa0*/  FFMA.FTZ R161, R185, R173.reuse, R172.reuse ;  /* 0x000000adb9a17223 */ /* 0x180fe200000100ac */
[-CC-:B------:R-:W-:Y:S01]  /*2ab0*/  FFMA.FTZ R162, R184, R173.reuse, R172.reuse ;  /* 0x000000adb8a27223 */ /* 0x180fe200000100ac */
[-C--:B------:R-:W-:Y:S01]  /*2ac0*/  FFMA.FTZ R163, R213, R173.reuse, R172 ;  /* 0x000000add5a37223 */ /* 0x080fe200000100ac */
[----:B------:R-:W-:Y:S01]  /*2ad0*/  LOP3.LUT P6, RZ, R15, 0xff, RZ, 0xc0, !PT ;  /* 0x000000ff0fff7812 */ /* 0x000fe200078cc0ff */
[----:B------:R-:W-:Y:S01]  /*2ae0*/  FADD.FTZ R161, R198, -R161 ;  /* 0x800000a1c6a17221 */ /* 0x000fe20000010000 */
[----:B------:R-:W-:Y:S01]  /*2af0*/  FADD.FTZ R162, R215, -R162 ;  /* 0x800000a2d7a27221 */ /* 0x000fe20000010000 */
[----:B------:R-:W-:Y:S01]  /*2b00*/  FADD.FTZ R163, R238, -R163 ;  /* 0x800000a3eea37221 */ /* 0x000fe20000010000 */
[----:B0-----:R-:W-:Y:S01]  /*2b10*/  FFMA.FTZ R174, R236, R173, R172 ;  /* 0x000000adecae7223 */ /* 0x001fe200000100ac */
        /* <DEDUP_REMOVED lines=17> */
.L_x_5815:
        /* <DEDUP_REMOVED lines=41> */
.L_x_5821:
        /* <DEDUP_REMOVED lines=33> */
.L_x_5820:
        /* <DEDUP_REMOVED lines=11> */
[----:B0-----:R-:W-:Y:S01]  /*3180*/  FFMA.FTZ R174, R236, R173, R172 ;  /* 0x000000adecae7223 */ /* 0x001fe200000100ac */
        /* <DEDUP_REMOVED lines=26> */
.L_x_5822:
        /* <DEDUP_REMOVED lines=32> */
.L_x_5818:
        /* <DEDUP_REMOVED lines=14> */
.L_x_5814:
[----:B------:R-:W-:Y:S05]  /*3610*/  BSYNC.RECONVERGENT B1 ;  /* 0x0000000000017941 */ /* 0x000fea0003800200 */
.L_x_5813:
        /* <DEDUP_REMOVED lines=11> */
[-CC-:B-1----:R-:W-:Y:S01]  /*36d0*/  FFMA.FTZ R161, R183, R173.reuse, R172.reuse ;  /* 0x000000adb7a17223 */ /* 0x182fe200000100ac */
        /* <DEDUP_REMOVED lines=32> */
.L_x_5827:
        /* <DEDUP_REMOVED lines=33> */
.L_x_5826:
        /* <DEDUP_REMOVED lines=36> */
.L_x_5829:
        /* <DEDUP_REMOVED lines=33> */
.L_x_5825:
        /* <DEDUP_REMOVED lines=31> */
.L_x_5831:
        /* <DEDUP_REMOVED lines=25> */
.L_x_5830:
        /* <DEDUP_REMOVED lines=28> */
.L_x_5832:
        /* <DEDUP_REMOVED lines=24> */
.L_x_5828:
        /* <DEDUP_REMOVED lines=13> */
.L_x_5824:
[----:B------:R-:W-:Y:S05]  /*46d0*/  BSYNC.RECONVERGENT B1 ;  /* 0x0000000000017941 */ /* 0x000fea0003800200 */
.L_x_5823:
        /* <DEDUP_REMOVED lines=12> */
[-CC-:B-1-3--:R-:W-:Y:S01]  /*47a0*/  FFMA.FTZ R161, R181, R173.reuse, R172.reuse ;  /* 0x000000adb5a17223 */ /* 0x18afe200000100ac */
        /* <DEDUP_REMOVED lines=32> */
.L_x_5837:
        /* <DEDUP_REMOVED lines=33> */
.L_x_5836:
        /* <DEDUP_REMOVED lines=36> */
.L_x_5839:
        /* <DEDUP_REMOVED lines=33> */
.L_x_5835:
        /* <DEDUP_REMOVED lines=31> */
.L_x_5841:
        /* <DEDUP_REMOVED lines=25> */
.L_x_5840:
        /* <DEDUP_REMOVED lines=28> */
.L_x_5842:
        /* <DEDUP_REMOVED lines=24> */
.L_x_5838:
        /* <DEDUP_REMOVED lines=13> */
.L_x_5834:
[----:B------:R-:W-:Y:S05]  /*57a0*/  BSYNC.RECONVERGENT B1 ;  /* 0x0000000000017941 */ /* 0x000fea0003800200 */
.L_x_5833:
        /* <DEDUP_REMOVED lines=12> */
[-CC-:B-1-34-:R-:W-:Y:S01]  /*5870*/  FFMA.FTZ R161, R179, R173.reuse, R172.reuse ;  /* 0x000000adb3a17223 */ /* 0x19afe200000100ac */
        /* <DEDUP_REMOVED lines=32> */
.L_x_5847:
        /* <DEDUP_REMOVED lines=33> */
.L_x_5846:
        /* <DEDUP_REMOVED lines=36> */
.L_x_5849:
        /* <DEDUP_REMOVED lines=33> */
.L_x_5845:
        /* <DEDUP_REMOVED lines=31> */
.L_x_5851:
        /* <DEDUP_REMOVED lines=25> */
.L_x_5850:
        /* <DEDUP_REMOVED lines=28> */
.L_x_5852:
        /* <DEDUP_REMOVED lines=24> */
.L_x_5848:
        /* <DEDUP_REMOVED lines=13> */
.L_x_5844:
[----:B------:R-:W-:Y:S05]  /*6870*/  BSYNC.RECONVERGENT B1 ;  /* 0x0000000000017941 */ /* 0x000fea0003800200 */
.L_x_5843:
        /* <DEDUP_REMOVED lines=45> */
.L_x_5857:
[-CC-:B01-34-:R-:W-:Y:S01]  /*6b50*/  FFMA.FTZ R165, R177, R173.reuse, R172.reuse ;  /* 0x000000adb1a57223 */ /* 0x19bfe200000100ac */
        /* <DEDUP_REMOVED lines=12> */
[----:B------:R-:W-:Y:S02]  /*6c20*/  SEL R168, R165, RZ, P6 ;  /* 0x000000ffa5a87207 */ /* 0x000fe40003000000 */
[----:B------:R-:W-:-:S04]  /*6c30*/  LOP3.LUT P6, RZ, R8, 0xff, RZ, 0xc0, !PT ;  /* 0x000000ff08ff7812 */ /* 0x000fc800078cc0ff */
[----:B------:R-:W-:Y:S01]  /*6c40*/  SEL R164, R165, RZ, P6 ;  /* 0x000000ffa5a47207 */ /* 0x000fe20003000000 */
[----:B------:R-:W-:Y:S01]  /*6c50*/  FFMA.FTZ R165, R220, R173, R172 ;  /* 0x000000addca57223 */ /* 0x000fe200000100ac */
[----:B------:R-:W-:-:S03]  /*6c60*/  LOP3.LUT P6, RZ, R7, 0xff00, RZ, 0xc0, !PT ;  /* 0x0000ff0007ff7812 */ /* 0x000fc600078cc0ff */
[----:B------:R-:W-:Y:S01]  /*6c70*/  FADD.FTZ R170, R218, -R165 ;  /* 0x800000a5daaa7221 */ /* 0x000fe20000010000 */
        /* <DEDUP_REMOVED lines=14> */
.L_x_5856:
[----:B------:R-:W-:-:S04]  /*6d60*/  UISETP.NE.U32.AND UP0, UPT, UR6, URZ, UPT ;  /* 0x000000ff0600728c */ /* 0x000fc8000bf05070 */
[----:B------:R-:W-:-:S09]  /*6d70*/  UISETP.NE.AND.EX UP0, UPT, UR7, URZ, UPT, UP0 ;  /* 0x000000ff0700728c */ /* 0x000fd2000bf05300 */
[----:B------:R-:W-:Y:S05]  /*6d80*/  BRA.U !UP0, `(.L_x_5859) ;  /* 0x0000000108847547 */ /* 0x000fea000b800000 */
[-CC-:B01-34-:R-:W-:Y:S01]  /*6d90*/  FFMA.FTZ R161, R177, R173.reuse, R172.reuse ;  /* 0x000000adb1a17223 */ /* 0x19bfe200000100ac */
[-CC-:B------:R-:W-:Y:S01]  /*6da0*/  FFMA.FTZ R162, R176, R173.reuse, R172.reuse ;  /* 0x000000adb0a27223 */ /* 0x180fe200000100ac */
[----:B------:R-:W-:Y:S01]  /*6db0*/  LOP3.LUT P6, RZ, R7, 0xff, RZ, 0xc0, !PT ;  /* 0x000000ff07ff7812 */ /* 0x000fe200078cc0ff */
[----:B------:R-:W-:Y:S01]  /*6dc0*/  FFMA.FTZ R163, R197, R173, R172 ;  /* 0x000000adc5a37223 */ /* 0x000fe200000100ac */
[----:B------:R-:W-:Y:S01]  /*6dd0*/  FADD.FTZ R160, R190, -R161 ;  /* 0x800000a1bea07221 */ /* 0x000fe20000010000 */
[----:B------:R-:W-:-:S03]  /*6de0*/  FADD.FTZ R162, R199, -R162 ;  /* 0x800000a2c7a27221 */ /* 0x000fc60000010000 */
[C---:B-----5:R-:W-:Y:S01]  /*6df0*/  FMUL.FTZ R160, R217.reuse, R160 ;  /* 0x000000a0d9a07220 */ /* 0x060fe20000410000 */
[----:B------:R-:W-:Y:S01]  /*6e00*/  FMUL.FTZ R161, R217, R162 ;  /* 0x000000a2d9a17220 */ /* 0x000fe20000410000 */
[----:B------:R-:W-:Y:S01]  /*6e10*/  FADD.FTZ R162, R222, -R163 ;  /* 0x800000a3dea27221 */ /* 0x000fe20000010000 */
[----:B------:R-:W-:Y:S01]  /*6e20*/  FFMA.FTZ R163, R220, R173, R172 ;  /* 0x000000addca37223 */ /* 0x000fe200000100ac */
[----:B------:R-:W-:Y:S01]  /*6e30*/  FMUL.FTZ R164, R160, UR13 ;  /* 0x0000000da0a47c20 */ /* 0x000fe20008410000 */
[----:B------:R-:W-:Y:S01]  /*6e40*/  FMUL.FTZ R165, R161, UR13 ;  /* 0x0000000da1a57c20 */ /* 0x000fe20008410000 */
[C---:B------:R-:W-:Y:S01]  /*6e50*/  FMUL.FTZ R162, R217.reuse, R162 ;  /* 0x000000a2d9a27220 */ /* 0x040fe20000410000 */
[----:B------:R-:W-:Y:S02]  /*6e60*/  FADD.FTZ R170, R218, -R163 ;  /* 0x800000a3daaa7221 */ /* 0x000fe40000010000 */
[----:B------:R-:W-:Y:S01]  /*6e70*/  SEL R168, R164, RZ, P6 ;  /* 0x000000ffa4a87207 */ /* 0x000fe20003000000 */
[----:B------:R-:W-:Y:S01]  /*6e80*/  FMUL.FTZ R166, R162, UR13 ;  /* 0x0000000da2a67c20 */ /* 0x000fe20008410000 */
[----:B------:R-:W-:Y:S01]  /*6e90*/  LOP3.LUT P6, RZ, R8, 0xff, RZ, 0xc0, !PT ;  /* 0x000000ff08ff7812 */ /* 0x000fe200078cc0ff */
        /* <DEDUP_REMOVED lines=16> */
.L_x_5859:
[-CC-:B01-34-:R-:W-:Y:S01]  /*6fa0*/  FFMA.FTZ R165, R177, R173.reuse, R172.reuse ;  /* 0x000000adb1a57223 */ /* 0x19bfe200000100ac */
[-C--:B------:R-:W-:Y:S01]  /*6fb0*/  FFMA.FTZ R166, R176, R173.reuse, R172 ;  /* 0x000000adb0a67223 */ /* 0x080fe200000100ac */
[----:B------:R-:W-:Y:S02]  /*6fc0*/  LOP3.LUT P6, RZ, R7, 0xff, RZ, 0xc0, !PT ;  /* 0x000000ff07ff7812 */ /* 0x000fe400078cc0ff */
[----:B------:R-:W-:Y:S01]  /*6fd0*/  FADD.FTZ R164, R190, -R165 ;  /* 0x800000a5bea47221 */ /* 0x000fe20000010000 */
[----:B------:R-:W-:Y:S01]  /*6fe0*/  FADD.FTZ R166, R199, -R166 ;  /* 0x800000a6c7a67221 */ /* 0x000fe20000010000 */
[-CC-:B------:R-:W-:Y:S02]  /*6ff0*/  FFMA.FTZ R165, R197, R173.reuse, R172.reuse ;  /* 0x000000adc5a57223 */ /* 0x180fe400000100ac */
[C---:B-----5:R-:W-:Y:S01]  /*7000*/  FMUL.FTZ R164, R217.reuse, R164 ;  /* 0x000000a4d9a47220 */ /* 0x060fe20000410000 */
[C---:B------:R-:W-:Y:S01]  /*7010*/  FMUL.FTZ R166, R217.reuse, R166 ;  /* 0x000000a6d9a67220 */ /* 0x040fe20000410000 */
[----:B------:R-:W-:Y:S01]  /*7020*/  FADD.FTZ R170, R222, -R165 ;  /* 0x800000a5deaa7221 */ /* 0x000fe20000010000 */
[----:B------:R-:W-:Y:S01]  /*7030*/  FFMA.FTZ R165, R220, R173, R172 ;  /* 0x000000addca57223 */ /* 0x000fe200000100ac */
[----:B------:R-:W-:Y:S01]  /*7040*/  FMUL.FTZ R164, R164, UR13 ;  /* 0x0000000da4a47c20 */ /* 0x000fe20008410000 */
[----:B------:R-:W-:Y:S01]  /*7050*/  FMUL.FTZ R166, R166, UR13 ;  /* 0x0000000da6a67c20 */ /* 0x000fe20008410000 */
[----:B------:R-:W-:Y:S01]  /*7060*/  FMUL.FTZ R170, R217, R170 ;  /* 0x000000aad9aa7220 */ /* 0x000fe20000410000 */
[----:B------:R-:W-:-:S02]  /*7070*/  FADD.FTZ R174, R218, -R165 ;  /* 0x800000a5daae7221 */ /* 0x000fc40000010000 */
        /* <DEDUP_REMOVED lines=19> */
.L_x_5855:
        /* <DEDUP_REMOVED lines=31> */
.L_x_5861:
        /* <DEDUP_REMOVED lines=25> */
.L_x_5860:
[----:B------:R-:W-:-:S04]  /*7530*/  UISETP.NE.U32.AND UP0, UPT, UR6, URZ, UPT ;  /* 0x000000ff0600728c */ /* 0x000fc8000bf05070 */
[----:B------:R-:W-:-:S09]  /*7540*/  UISETP.NE.AND.EX UP0, UPT, UR7, URZ, UPT, UP0 ;  /* 0x000000ff0700728c */ /* 0x000fd2000bf05300 */
[----:B------:R-:W-:Y:S05]  /*7550*/  BRA.U !UP0, `(.L_x_5862) ;  /* 0x0000000108647547 */ /* 0x000fea000b800000 */
[-CC-:B01-34-:R-:W-:Y:S01]  /*7560*/  FFMA.FTZ R161, R177, R173.reuse, R172.reuse ;  /* 0x000000adb1a17223 */ /* 0x19bfe200000100ac */
[-CC-:B------:R-:W-:Y:S01]  /*7570*/  FFMA.FTZ R162, R176, R173.reuse, R172.reuse ;  /* 0x000000adb0a27223 */ /* 0x180fe200000100ac */
[----:B------:R-:W-:Y:S01]  /*7580*/  LOP3.LUT P6, RZ, R7, 0xff, RZ, 0xc0, !PT ;  /* 0x000000ff07ff7812 */ /* 0x000fe200078cc0ff */
[-CC-:B------:R-:W-:Y:S01]  /*7590*/  FFMA.FTZ R163, R220, R173.reuse, R172.reuse ;  /* 0x000000addca37223 */ /* 0x180fe200000100ac */
        /* <DEDUP_REMOVED lines=21> */
.L_x_5862:
        /* <DEDUP_REMOVED lines=22> */
[----:B------:R-:W-:-:S04]  /*7850*/  ISETP.GE.U32.AND P6, PT, R7, 0x1000000, PT ;  /* 0x010000000700780c */ /* 0x000fc80003fc6070 */
[----:B------:R-:W-:-:S09]  /*7860*/  SEL R171, R240, RZ, P6 ;  /* 0x000000fff0ab7207 */ /* 0x000fd20003000000 */
.L_x_5858:
        /* <DEDUP_REMOVED lines=13> */
.L_x_5854:
[----:B------:R-:W-:Y:S05]  /*7940*/  BSYNC.RECONVERGENT B1 ;  /* 0x0000000000017941 */ /* 0x000fea0003800200 */
.L_x_5853:
        /* <DEDUP_REMOVED lines=45> */
.L_x_5867:
        /* <DEDUP_REMOVED lines=33> */
.L_x_5866:
[----:B01-34-:R-:W0:Y:S02]  /*7e30*/  LDC.64 R164, c[0x0][0x478] ;  /* 0x00011e00ffa47b82 */ /* 0x01be240000000a00 */
        /* <DEDUP_REMOVED lines=36> */
.L_x_5869:
[-CC-:B------:R-:W-:Y:S01]  /*8080*/  FFMA.FTZ R165, R29, R173.reuse, R172.reuse ;  /* 0x000000ad1da57223 */ /* 0x180fe200000100ac */
        /* <DEDUP_REMOVED lines=32> */
.L_x_5865:
        /* <DEDUP_REMOVED lines=32> */
.L_x_5871:
        /* <DEDUP_REMOVED lines=25> */
.L_x_5870:
[----:B01-34-:R-:W0:Y:S02]  /*8620*/  LDC.64 R168, c[0x0][0x478] ;  /* 0x00011e00ffa87b82 */ /* 0x01be240000000a00 */
[----:B0-----:R-:W-:-:S04]  /*8630*/  ISETP.NE.U32.AND P3, PT, R168, RZ, PT ;  /* 0x000000ffa800720c */ /* 0x001fc80003f65070 */
[----:B------:R-:W-:-:S13]  /*8640*/  ISETP.NE.AND.EX P3, PT, R169, RZ, PT, P3 ;  /* 0x000000ffa900720c */ /* 0x000fda0003f65330 */
[----:B------:R-:W-:Y:S05]  /*8650*/  @!P3 BRA `(.L_x_5872) ;  /* 0x000000000064b947 */ /* 0x000fea0003800000 */
[-CC-:B------:R-:W-:Y:S01]  /*8660*/  FFMA.FTZ R161, R29, R173.reuse, R172.reuse ;  /* 0x000000ad1da17223 */ /* 0x180fe200000100ac */
        /* <DEDUP_REMOVED lines=24> */
.L_x_5872:
        /* <DEDUP_REMOVED lines=24> */
.L_x_5868:
        /* <DEDUP_REMOVED lines=10> */
.L_x_5864:
[----:B------:R-:W-:Y:S05]  /*8a10*/  BSYNC.RECONVERGENT B1 ;  /* 0x0000000000017941 */ /* 0x000fea0003800200 */
.L_x_5863:
        /* <DEDUP_REMOVED lines=15> */
[----:B------:R-:W-:Y:S01]  /*8b10*/  FFMA.FTZ R167, R208, R173, R172 ;  /* 0x000000add0a77223 */ /* 0x000fe200000100ac */
        /* <DEDUP_REMOVED lines=9> */
[C---:B------:R-:W-:Y:S01]  /*8bb0*/  SEL R168, R164.reuse, RZ, P6 ;  /* 0x000000ffa4a87207 */ /* 0x040fe20003000000 */
        /* <DEDUP_REMOVED lines=11> */
[----:B------:R-:W-:Y:S02]  /*8c70*/  LOP3.LUT P4, RZ, R4, 0xff0000, RZ, 0xc0, !PT ;  /* 0x00ff000004ff7812 */ /* 0x000fe4000788c0ff */
[C---:B------:R-:W-:Y:S02]  /*8c80*/  SEL R170, R166.reuse, RZ, P6 ;  /* 0x000000ffa6aa7207 */ /* 0x040fe40003000000 */
[----:B------:R-:W-:Y:S02]  /*8c90*/  ISETP.GE.U32.AND P6, PT, R3, 0x1000000, PT ;  /* 0x010000000300780c */ /* 0x000fe40003fc6070 */
[----:B------:R-:W-:Y:S02]  /*8ca0*/  SEL R166, R166, RZ, P4 ;  /* 0x000000ffa6a67207 */ /* 0x000fe40002000000 */
[----:B------:R-:W-:-:S02]  /*8cb0*/  ISETP.GE.U32.AND P4, PT, R4, 0x1000000, PT ;  /* 0x010000000400780c */ /* 0x000fc40003f86070 */
[C---:B------:R-:W-:Y:S02]  /*8cc0*/  SEL R171, R167.reuse, RZ, P6 ;  /* 0x000000ffa7ab7207 */ /* 0x040fe40003000000 */
[----:B------:R-:W-:Y:S01]  /*8cd0*/  SEL R167, R167, RZ, P4 ;  /* 0x000000ffa7a77207 */ /* 0x000fe20002000000 */
[----:B------:R-:W-:Y:S08]  /*8ce0*/  BRA `(.L_x_5878) ;  /* 0x0000000c00547947 */ /* 0x000ff00003800000 */
.L_x_5877:
        /* <DEDUP_REMOVED lines=23> */
[----:B------:R-:W-:Y:S02]  /*8e60*/  LOP3.LUT P6, RZ, R3, 0xff0000, RZ, 0xc0, !PT ;  /* 0x00ff000003ff7812 */ /* 0x000fe400078cc0ff */
[C---:B------:R-:W-:Y:S02]  /*8e70*/  LOP3.LUT P4, RZ, R4.reuse, 0xff0000, RZ, 0xc0, !PT ;  /* 0x00ff000004ff7812 */ /* 0x040fe4000788c0ff */
        /* <DEDUP_REMOVED lines=8> */
.L_x_5876:
        /* <DEDUP_REMOVED lines=11> */
[----:B------:R-:W-:Y:S01]  /*8fb0*/  LOP3.LUT P4, RZ, R4, 0xff, RZ, 0xc0, !PT ;  /* 0x000000ff04ff7812 */ /* 0x000fe2000788c0ff */
[C---:B-----5:R-:W-:Y:S01]  /*8fc0*/  FMUL.FTZ R160, R217.reuse, R160 ;  /* 0x000000a0d9a07220 */ /* 0x060fe20000410000 */
[----:B------:R-:W-:Y:S01]  /*8fd0*/  FADD.FTZ R166, R210, -R161 ;  /* 0x800000a1d2a67221 */ /* 0x000fe20000010000 */
[C---:B------:R-:W-:Y:S01]  /*8fe0*/  FMUL.FTZ R161, R217.reuse, R162 ;  /* 0x000000a2d9a17220 */ /* 0x040fe20000410000 */
        /* <DEDUP_REMOVED lines=22> */
.L_x_5879:
[-CC-:B------:R-:W-:Y:S01]  /*9150*/  FFMA.FTZ R165, R27, R173.reuse, R172.reuse ;  /* 0x000000ad1ba57223 */ /* 0x180fe200000100ac */
[-C--:B------:R-:W-:Y:S01]  /*9160*/  FFMA.FTZ R166, R26, R173.reuse, R172 ;  /* 0x000000ad1aa67223 */ /* 0x080fe200000100ac */
[----:B------:R-:W-:Y:S02]  /*9170*/  LOP3.LUT P6, RZ, R3, 0xff, RZ, 0xc0, !PT ;  /* 0x000000ff03ff7812 */ /* 0x000fe400078cc0ff */
[----:B------:R-:W-:Y:S01]  /*9180*/  FADD.FTZ R164, R188, -R165 ;  /* 0x800000a5bca47221 */ /* 0x000fe20000010000 */
[----:B------:R-:W-:Y:S01]  /*9190*/  FADD.FTZ R166, R193, -R166 ;  /* 0x800000a6c1a67221 */ /* 0x000fe20000010000 */
[-CC-:B------:R-:W-:Y:S01]  /*91a0*/  FFMA.FTZ R165, R191, R173.reuse, R172.reuse ;  /* 0x000000adbfa57223 */ /* 0x180fe200000100ac */
[----:B------:R-:W-:Y:S01]  /*91b0*/  LOP3.LUT P4, RZ, R4, 0xff, RZ, 0xc0, !PT ;  /* 0x000000ff04ff7812 */ /* 0x000fe2000788c0ff */
        /* <DEDUP_REMOVED lines=10> */
[----:B------:R-:W-:Y:S01]  /*9260*/  SEL R164, R164, RZ, P4 ;  /* 0x000000ffa4a47207 */ /* 0x000fe20002000000 */
[----:B------:R-:W-:Y:S01]  /*9270*/  FMUL.FTZ R174, R217, R174 ;  /* 0x000000aed9ae7220 */ /* 0x000fe20000410000 */
[----:B------:R-:W-:Y:S02]  /*9280*/  LOP3.LUT P6, RZ, R3, 0xff00, RZ, 0xc0, !PT ;  /* 0x0000ff0003ff7812 */ /* 0x000fe400078cc0ff */
[----:B------:R-:W-:Y:S01]  /*9290*/  LOP3.LUT P4, RZ, R4, 0xff00, RZ, 0xc0, !PT ;  /* 0x0000ff0004ff7812 */ /* 0x000fe2000788c0ff */
[----:B------:R-:W-:Y:S01]  /*92a0*/  FMUL.FTZ R174, R174, UR13 ;  /* 0x0000000daeae7c20 */ /* 0x000fe20008410000 */
[C---:B------:R-:W-:Y:S02]  /*92b0*/  SEL R169, R166.reuse, RZ, P6 ;  /* 0x000000ffa6a97207 */ /* 0x040fe40003000000 */
[----:B------:R-:W-:-:S02]  /*92c0*/  SEL R165, R166, RZ, P4 ;  /* 0x000000ffa6a57207 */ /* 0x000fc40002000000 */
[----:B------:R-:W-:Y:S02]  /*92d0*/  LOP3.LUT P6, RZ, R3, 0xff0000, RZ, 0xc0, !PT ;  /* 0x00ff000003ff7812 */ /* 0x000fe400078cc0ff */
[C---:B------:R-:W-:Y:S02]  /*92e0*/  LOP3.LUT P4, RZ, R4.reuse, 0xff0000, RZ, 0xc0, !PT ;  /* 0x00ff000004ff7812 */ /* 0x040fe4000788c0ff */
[C---:B------:R-:W-:Y:S02]  /*92f0*/  SEL R170, R167.reuse, RZ, P6 ;  /* 0x000000ffa7aa7207 */ /* 0x040fe40003000000 */
[----:B------:R-:W-:Y:S02]  /*9300*/  SEL R166, R167, RZ, P4 ;  /* 0x000000ffa7a67207 */ /* 0x000fe40002000000 */
[----:B------:R-:W-:Y:S02]  /*9310*/  ISETP.GE.U32.AND P6, PT, R3, 0x1000000, PT ;  /* 0x010000000300780c */ /* 0x000fe40003fc6070 */
[----:B------:R-:W-:-:S02]  /*9320*/  ISETP.GE.U32.AND P4, PT, R4, 0x1000000, PT ;  /* 0x010000000400780c */ /* 0x000fc40003f86070 */
[C---:B------:R-:W-:Y:S02]  /*9330*/  SEL R171, R174.reuse, RZ, P6 ;  /* 0x000000ffaeab7207 */ /* 0x040fe40003000000 */
[----:B------:R-:W-:Y:S01]  /*9340*/  SEL R167, R174, RZ, P4 ;  /* 0x000000ffaea77207 */ /* 0x000fe20002000000 */
[----:B------:R-:W-:Y:S08]  /*9350*/  BRA `(.L_x_5878) ;  /* 0x0000000400b87947 */ /* 0x000ff00003800000 */
.L_x_5875:
        /* <DEDUP_REMOVED lines=32> */
.L_x_5881:
        /* <DEDUP_REMOVED lines=18> */
[C---:B------:R-:W-:Y:S01]  /*9680*/  LOP3.LUT P6, RZ, R3.reuse, 0xff0000, RZ, 0xc0, !PT ;  /* 0x00ff000003ff7812 */ /* 0x040fe200078cc0ff */
[----:B------:R-:W-:Y:S01]  /*9690*/  FMUL.FTZ R174, R174, UR13 ;  /* 0x0000000daeae7c20 */ /* 0x000fe20008410000 */
[----:B------:R-:W-:Y:S02]  /*96a0*/  SEL R169, R170, RZ, P4 ;  /* 0x000000ffaaa97207 */ /* 0x000fe40002000000 */
[----:B------:R-:W-:Y:S02]  /*96b0*/  ISETP.GE.U32.AND P4, PT, R3, 0x1000000, PT ;  /* 0x010000000300780c */ /* 0x000fe40003f86070 */
[----:B------:R-:W-:Y:S02]  /*96c0*/  SEL R170, R171, RZ, P6 ;  /* 0x000000ffabaa7207 */ /* 0x000fe40003000000 */
[----:B------:R-:W-:Y:S01]  /*96d0*/  SEL R171, R174, RZ, P4 ;  /* 0x000000ffaeab7207 */ /* 0x000fe20002000000 */
[----:B------:R-:W-:Y:S08]  /*96e0*/  BRA `(.L_x_5878) ;  /* 0x0000000000d47947 */ /* 0x000ff00003800000 */
.L_x_5880:
        /* <DEDUP_REMOVED lines=29> */
.L_x_5882:
        /* <DEDUP_REMOVED lines=24> */
.L_x_5878:
        /* <DEDUP_REMOVED lines=10> */
.L_x_5874:
[----:B------:R-:W-:Y:S05]  /*9ae0*/  BSYNC.RECONVERGENT B1 ;  /* 0x0000000000017941 */ /* 0x000fea0003800200 */
.L_x_5873:
        /* <DEDUP_REMOVED lines=45> */
.L_x_5887:
        /* <DEDUP_REMOVED lines=26> */
[----:B------:R-:W-:Y:S02]  /*9f60*/  SEL R170, R173, RZ, P4 ;  /* 0x000000ffadaa7207 */ /* 0x000fe40002000000 */
[C---:B------:R-:W-:Y:S02]  /*9f70*/  LOP3.LUT P6, RZ, R2.reuse, 0xff0000, RZ, 0xc0, !PT ;  /* 0x00ff000002ff7812 */ /* 0x040fe400078cc0ff */
[----:B------:R-:W-:Y:S02]  /*9f80*/  ISETP.GE.U32.AND P4, PT, R2, 0x1000000, PT ;  /* 0x010000000200780c */ /* 0x000fe40003f86070 */
[----:B------:R-:W-:Y:S02]  /*9f90*/  SEL R171, R167, RZ, P5 ;  /* 0x000000ffa7ab7207 */ /* 0x000fe40002800000 */
[----:B------:R-:W-:Y:S02]  /*9fa0*/  SEL R166, R173, RZ, P6 ;  /* 0x000000ffada67207 */ /* 0x000fe40003000000 */
[----:B------:R-:W-:Y:S01]  /*9fb0*/  SEL R167, R167, RZ, P4 ;  /* 0x000000ffa7a77207 */ /* 0x000fe20002000000 */
[----:B------:R-:W-:Y:S06]  /*9fc0*/  BRA `(.L_x_5888) ;  /* 0x0000000800d07947 */ /* 0x000fec0003800000 */
.L_x_5886:
        /* <DEDUP_REMOVED lines=18> */
[----:B------:R-:W-:Y:S01]  /*a0f0*/  FMUL.FTZ R165, R161, UR13 ;  /* 0x0000000da1a57c20 */ /* 0x000fe20008410000 */
[----:B------:R-:W-:Y:S01]  /*a100*/  FMUL.FTZ R163, R217, R166 ;  /* 0x000000a6d9a37220 */ /* 0x000fe20000410000 */
        /* <DEDUP_REMOVED lines=17> */
.L_x_5889:
        /* <DEDUP_REMOVED lines=24> */
[----:B------:R-:W-:Y:S02]  /*a3a0*/  SEL R169, R166, RZ, P6 ;  /* 0x000000ffa6a97207 */ /* 0x000fe40003000000 */
[----:B------:R-:W-:Y:S02]  /*a3b0*/  ISETP.GE.U32.AND P5, PT, R0, 0x1000000, PT ;  /* 0x010000000000780c */ /* 0x000fe40003fa6070 */
[----:B------:R-:W-:-:S02]  /*a3c0*/  SEL R170, R217, RZ, P4 ;  /* 0x000000ffd9aa7207 */ /* 0x000fc40002000000 */
[C---:B------:R-:W-:Y:S02]  /*a3d0*/  LOP3.LUT P6, RZ, R2.reuse, 0xff0000, RZ, 0xc0, !PT ;  /* 0x00ff000002ff7812 */ /* 0x040fe400078cc0ff */
[----:B------:R-:W-:Y:S02]  /*a3e0*/  ISETP.GE.U32.AND P4, PT, R2, 0x1000000, PT ;  /* 0x010000000200780c */ /* 0x000fe40003f86070 */
[----:B------:R-:W-:Y:S02]  /*a3f0*/  SEL R171, R167, RZ, P5 ;  /* 0x000000ffa7ab7207 */ /* 0x000fe40002800000 */
[----:B------:R-:W-:Y:S02]  /*a400*/  SEL R166, R217, RZ, P6 ;  /* 0x000000ffd9a67207 */ /* 0x000fe40003000000 */
[----:B------:R-:W-:Y:S01]  /*a410*/  SEL R167, R167, RZ, P4 ;  /* 0x000000ffa7a77207 */ /* 0x000fe20002000000 */
[----:B------:R-:W-:Y:S06]  /*a420*/  BRA `(.L_x_5888) ;  /* 0x0000000400b87947 */ /* 0x000fec0003800000 */
.L_x_5885:
        /* <DEDUP_REMOVED lines=32> */
.L_x_5891:
        /* <DEDUP_REMOVED lines=25> */
.L_x_5890:
        /* <DEDUP_REMOVED lines=29> */
.L_x_5892:
        /* <DEDUP_REMOVED lines=14> */
[----:B------:R-:W-:Y:S01]  /*aa70*/  FMUL.FTZ R170, R170, UR13 ;  /* 0x0000000daaaa7c20 */ /* 0x000fe20008410000 */
[----:B------:R-:W-:Y:S01]  /*aa80*/  LOP3.LUT P5, RZ, R0, 0xff00, RZ, 0xc0, !PT ;  /* 0x0000ff0000ff7812 */ /* 0x000fe200078ac0ff */
[----:B------:R-:W-:Y:S01]  /*aa90*/  FMUL.FTZ R168, R168, UR13 ;  /* 0x0000000da8a87c20 */ /* 0x000fe20008410000 */
[----:B------:R-:W-:Y:S01]  /*aaa0*/  SEL R171, R174, RZ, P6 ;  /* 0x000000ffaeab7207 */ /* 0x000fe20003000000 */
[----:B------:R-:W-:Y:S01]  /*aab0*/  FMUL.FTZ R172, R172, UR13 ;  /* 0x0000000dacac7c20 */ /* 0x000fe20008410000 */
[----:B------:R-:W-:-:S02]  /*aac0*/  LOP3.LUT P4, RZ, R0, 0xff, RZ, 0xc0, !PT ;  /* 0x000000ff00ff7812 */ /* 0x000fc4000788c0ff */
[----:B------:R-:W-:Y:S02]  /*aad0*/  LOP3.LUT P6, RZ, R0, 0xff0000, RZ, 0xc0, !PT ;  /* 0x00ff000000ff7812 */ /* 0x000fe400078cc0ff */
[----:B------:R-:W-:Y:S02]  /*aae0*/  SEL R169, R170, RZ, P5 ;  /* 0x000000ffaaa97207 */ /* 0x000fe40002800000 */
[----:B------:R-:W-:Y:S02]  /*aaf0*/  SEL R168, R168, RZ, P4 ;  /* 0x000000ffa8a87207 */ /* 0x000fe40002000000 */
[----:B------:R-:W-:-:S07]  /*ab00*/  SEL R170, R172, RZ, P6 ;  /* 0x000000ffacaa7207 */ /* 0x000fce0003000000 */
.L_x_5888:
        /* <DEDUP_REMOVED lines=9> */
.L_x_5884:
[----:B------:R-:W-:Y:S05]  /*aba0*/  BSYNC.RECONVERGENT B1 ;  /* 0x0000000000017941 */ /* 0x000fea0003800200 */
.L_x_5883:
[----:B01-34-:R-:W0:Y:S02]  /*abb0*/  LDC.64 R168, c[0x0][0x380] ;  /* 0x0000e000ffa87b82 */ /* 0x01be240000000a00 */
[----:B0-----:R-:W-:-:S04]  /*abc0*/  LEA R19, R168, R19, 0x2 ;  /* 0x00000013a8137211 */ /* 0x001fc800078e10ff */
[----:B------:R-:W-:-:S13]  /*abd0*/  ISETP.GE.AND P2, PT, R19, R169, PT ;  /* 0x000000a91300720c */ /* 0x000fda0003f46270 */
[----:B------:R-:W-:Y:S05]  /*abe0*/  @!P2 BRA `(.L_x_5893) ;  /* 0xffffff5c000ca947 */ /* 0x000fea000383ffff */
.L_x_5795:
[----:B------:R-:W-:Y:S05]  /*abf0*/  BSYNC B0 ;  /* 0x0000000000007941 */ /* 0x000fea0003800000 */
.L_x_5794:
[----:B------:R-:W0:Y:S01]  /*ac00*/  S2R R5, SR_CgaCtaId ;  /* 0x0000000000057919 */ /* 0x000e220000008800 */
[C---:B------:R-:W-:Y:S01]  /*ac10*/  SHF.L.U32 R0, R23.reuse, 0x7, RZ ;  /* 0x0000000717007819 */ /* 0x040fe200000006ff */
[----:B------:R-:W-:Y:S05]  /*ac20*/  WARPSYNC.ALL ;  /* 0x0000000000007948 */ /* 0x000fea0003800000 */
[----:B------:R-:W-:Y:S01]  /*ac30*/  MOV R2, 0x400 ;  /* 0x0000040000027802 */ /* 0x000fe20000000f00 */
[----:B------:R-:W1:Y:S01]  /*ac40*/  S2UR UR4, SR_CTAID.X ;  /* 0x00000000000479c3 */ /* 0x000e620000002500 */
[----:B------:R-:W-:Y:S01]  /*ac50*/  LOP3.LUT R3, R0, 0x3000, RZ, 0xc0, !PT ;  /* 0x0000300000037812 */ /* 0x000fe200078ec0ff */
[----:B------:R-:W2:Y:S01]  /*ac60*/  LDCU.128 UR16, c[0x0][0x440] ;  /* 0x00008800ff1077ac */ /* 0x000ea20008000c00 */
[----:B-----5:R-:W-:-:S02]  /*ac70*/  LOP3.LUT R49, R23, 0x7f, RZ, 0x3c, !PT ;  /* 0x0000007f17317812 */ /* 0x020fc400078e3cff */
[----:B------:R-:W-:Y:S02]  /*ac80*/  LEA R3, R20, R3, 0x4 ;  /* 0x0000000314037211 */ /* 0x000fe400078e20ff */
[----:B------:R-:W-:-:S04]  /*ac90*/  IADD3 R49, PT, PT, R49, R22, RZ ;  /* 0x0000001631317210 */ /* 0x000fc80007ffe0ff */
[C---:B------:R-:W-:Y:S02]  /*aca0*/  ISETP.GE.U32.AND P5, PT, R49.reuse, 0x80, PT ;  /* 0x000000803100780c */ /* 0x040fe40003fa6070 */
[C---:B------:R-:W-:Y:S02]  /*acb0*/  ISETP.GE.U32.AND P4, PT, R49.reuse, 0x180, PT ;  /* 0x000001803100780c */ /* 0x040fe40003f86070 */
[C---:B------:R-:W-:Y:S02]  /*acc0*/  ISETP.GE.U32.AND P3, PT, R49.reuse, 0x200, PT ;  /* 0x000002003100780c */ /* 0x040fe40003f66070 */
[----:B------:R-:W-:Y:S02]  /*acd0*/  ISETP.GE.U32.AND P2, PT, R49, 0x280, PT ;  /* 0x000002803100780c */ /* 0x000fe40003f46070 */
[----:B0-----:R-:W-:Y:S01]  /*ace0*/  LEA R2, R5, R2, 0x18 ;  /* 0x0000000205027211 */ /* 0x001fe200078ec0ff */
[----:B-1----:R-:W-:-:S03]  /*acf0*/  IMAD R34, R22, UR4, RZ ;  /* 0x0000000416227c24 */ /* 0x002fc6000f8e02ff */
        /* <DEDUP_REMOVED lines=30> */
[----:B--2---:R-:W-:-:S03]  /*aee0*/  FADD.FTZ R7, RZ, R7 ;  /* 0x00000007ff077221 */ /* 0x004fc60000010000 */
        /* <DEDUP_REMOVED lines=13> */
[----:B0-----:R-:W-:-:S03]  /*afc0*/  FADD.FTZ R10, R10, R17 ;  /* 0x000000110a0a7221 */ /* 0x001fc60000010000 */
[----:B------:R-:W0:Y:S01]  /*afd0*/  LDS R26, [R0+0x2c00] ;  /* 0x002c0000001a7984 */ /* 0x000e220000000800 */
[----:B-1----:R-:W-:-:S03]  /*afe0*/  FADD.FTZ R11, RZ, R11 ;  /* 0x0000000bff0b7221 */ /* 0x002fc60000010000 */
[----:B------:R-:W1:Y:S01]  /*aff0*/  LDS R31, [R0+0x2e00] ;  /* 0x002e0000001f7984 */ /* 0x000e620000000800 */
[----:B---3--:R-:W-:-:S03]  /*b000*/  FADD.FTZ R11, R11, R18 ;  /* 0x000000120b0b7221 */ /* 0x008fc60000010000 */
[----:B------:R-:W3:Y:S01]  /*b010*/  LDS R33, [R0+0x3000] ;  /* 0x0030000000217984 */ /* 0x000ee20000000800 */
[----:B----4-:R-:W-:-:S03]  /*b020*/  FADD.FTZ R12, RZ, R12 ;  /* 0x0000000cff0c7221 */ /* 0x010fc60000010000 */
[----:B------:R-:W4:Y:S01]  /*b030*/  LDS R35, [R0+0x3200] ;  /* 0x0032000000237984 */ /* 0x000f220000000800 */
[----:B--2---:R-:W-:-:S03]  /*b040*/  FADD.FTZ R12, R12, R19 ;  /* 0x000000130c0c7221 */ /* 0x004fc60000010000 */
        /* <DEDUP_REMOVED lines=11> */
[----:B------:R-:W-:Y:S01]  /*b100*/  FADD.FTZ R10, R10, R29 ;  /* 0x0000001d0a0a7221 */ /* 0x000fe20000010000 */
[----:B------:R-:W-:Y:S01]  /*b110*/  BAR.SYNC.DEFER_BLOCKING 0x0 ;  /* 0x0000000000007b1d */ /* 0x000fe20000010000 */
[----:B0-----:R-:W-:Y:S01]  /*b120*/  FADD.FTZ R11, R11, R26 ;  /* 0x0000001a0b0b7221 */ /* 0x001fe20000010000 */
[----:B-1----:R-:W-:Y:S01]  /*b130*/  FADD.FTZ R12, R12, R31 ;  /* 0x0000001f0c0c7221 */ /* 0x002fe20000010000 */
[----:B---3--:R-:W-:Y:S01]  /*b140*/  FADD.FTZ R33, R2, R33 ;  /* 0x0000002102217221 */ /* 0x008fe20000010000 */
[----:B----4-:R-:W-:Y:S01]  /*b150*/  FADD.FTZ R35, R6, R35 ;  /* 0x0000002306237221 */ /* 0x010fe20000010000 */
[----:B--2---:R-:W-:Y:S01]  /*b160*/  FADD.FTZ R7, R7, R28 ;  /* 0x0000001c07077221 */ /* 0x004fe20000010000 */
        /* <DEDUP_REMOVED lines=14> */
[----:B0-----:R-:W-:-:S04]  /*b250*/  IADD3 R3, P0, PT, R34, R23, RZ ;  /* 0x0000001722037210 */ /* 0x001fc80007f1e0ff */
[----:B------:R-:W-:Y:S02]  /*b260*/  IADD3.X R22, PT, PT, RZ, RZ, RZ, P0, !PT ;  /* 0x000000ffff167210 */ /* 0x000fe400007fe4ff */
[C---:B------:R-:W-:Y:S02]  /*b270*/  SHF.L.U32 R40, R3.reuse, 0x2, RZ ;  /* 0x0000000203287819 */ /* 0x040fe400000006ff */
[----:B------:R-:W-:Y:S02]  /*b280*/  SHF.L.U64.HI R3, R3, 0x2, R22 ;  /* 0x0000000203037819 */ /* 0x000fe40000010216 */
[C---:B------:R-:W-:Y:S01]  /*b290*/  IADD3 R42, P0, PT, R40.reuse, UR18, RZ ;  /* 0x00000012282a7c10 */ /* 0x040fe2000ff1e0ff */
[----:B------:R-:W0:Y:S01]  /*b2a0*/  LDS R4, [R0] ;  /* 0x0000000000047984 */ /* 0x000e220000000800 */
[----:B------:R-:W-:Y:S02]  /*b2b0*/  IADD3 R40, P1, PT, R40, UR16, RZ ;  /* 0x0000001028287c10 */ /* 0x000fe4000ff3e0ff */
[----:B------:R-:W-:Y:S01]  /*b2c0*/  IADD3.X R51, PT, PT, R3, UR19, RZ, P0, !PT ;  /* 0x0000001303337c10 */ /* 0x000fe200087fe4ff */
[----:B------:R-:W1:Y:S01]  /*b2d0*/  LDS R43, [R0+0x1000] ;  /* 0x00100000002b7984 */ /* 0x000e620000000800 */
[----:B------:R-:W-:-:S02]  /*b2e0*/  @P5 MOV R2, R42 ;  /* 0x0000002a00025202 */ /* 0x000fc40000000f00 */
[----:B------:R-:W-:Y:S01]  /*b2f0*/  ISETP.GE.U32.AND P0, PT, R49, 0x100, PT ;  /* 0x000001003100780c */ /* 0x000fe20003f06070 */
        /* <DEDUP_REMOVED lines=12> */
[----:B--2---:R-:W-:Y:S01]  /*b3c0*/  FADD.FTZ R4, R4, R45 ;  /* 0x0000002d04047221 */ /* 0x004fe20000010000 */
[----:B------:R-:W-:Y:S02]  /*b3d0*/  IADD3.X R45, PT, PT, R3, UR17, RZ, P1, !PT ;  /* 0x00000011032d7c10 */ /* 0x000fe40008ffe4ff */
[----:B------:R-:W-:Y:S01]  /*b3e0*/  LDS R43, [R0+0x3400] ;  /* 0x00340000002b7984 */ /* 0x000fe20000000800 */
[-C--:B------:R-:W-:Y:S01]  /*b3f0*/  @P5 MOV R3, R51.reuse ;  /* 0x0000003300035202 */ /* 0x080fe20000000f00 */
[----:B---3--:R-:W-:Y:S01]  /*b400*/  FADD.FTZ R47, R4, R47 ;  /* 0x0000002f042f7221 */ /* 0x008fe20000010000 */
[----:B------:R-:W-:Y:S01]  /*b410*/  @P5 IADD3 R42, P1, PT, R42, 0x200, RZ ;  /* 0x000002002a2a5810 */ /* 0x000fe20007f3e0ff */
[----:B------:R-:W2:Y:S01]  /*b420*/  LDS R18, [R0+0x2600] ;  /* 0x0026000000127984 */ /* 0x000ea20000000800 */
[----:B----4-:R-:W-:Y:S02]  /*b430*/  FADD.FTZ R21, RZ, R21 ;  /* 0x00000015ff157221 */ /* 0x010fe40000010000 */
[----:B------:R-:W-:Y:S01]  /*b440*/  @P5 IADD3.X R51, PT, PT, RZ, R51, RZ, P1, !PT ;  /* 0x00000033ff335210 */ /* 0x000fe20000ffe4ff */
[----:B------:R3:W-:Y:S01]  /*b450*/  @P5 STG.E desc[UR8][R2.64], R47 ;  /* 0x0000002f02005986 */ /* 0x0007e2000c101908 */
[----:B------:R-:W-:Y:S01]  /*b460*/  ISETP.GE.U32.AND P1, PT, R49, 0x300, PT ;  /* 0x000003003100780c */ /* 0x000fe20003f26070 */
[----:B------:R-:W-:-:S02]  /*b470*/  FADD.FTZ R21, R21, R34 ;  /* 0x0000002215157221 */ /* 0x000fc40000010000 */
[----:B------:R-:W-:Y:S02]  /*b480*/  LDS R20, [R0+0x3600] ;  /* 0x0036000000147984 */ /* 0x000fe40000000800 */
[----:B------:R-:W-:Y:S02]  /*b490*/  FADD.FTZ R21, R21, R36 ;  /* 0x0000002415157221 */ /* 0x000fe40000010000 */
[----:B------:R-:W4:Y:S01]  /*b4a0*/  LDS R14, [R0+0x800] ;  /* 0x00080000000e7984 */ /* 0x000f220000000800 */
[----:B------:R-:W-:Y:S01]  /*b4b0*/  FADD.FTZ R22, RZ, R22 ;  /* 0x00000016ff167221 */ /* 0x000fe20000010000 */
[----:B---3--:R-:W-:Y:S02]  /*b4c0*/  @P5 MOV R2, R40 ;  /* 0x0000002800025202 */ /* 0x008fe40000000f00 */
[----:B------:R-:W3:Y:S01]  /*b4d0*/  LDS R15, [R0+0x1800] ;  /* 0x00180000000f7984 */ /* 0x000ee20000000800 */
[----:B------:R-:W-:Y:S01]  /*b4e0*/  @P5 MOV R3, R45 ;  /* 0x0000002d00035202 */ /* 0x000fe20000000f00 */
[----:B------:R-:W-:Y:S01]  /*b4f0*/  FADD.FTZ R19, R21, R38 ;  /* 0x0000002615137221 */ /* 0x000fe20000010000 */
[----:B------:R-:W-:Y:S01]  /*b500*/  @P5 IADD3 R40, P6, PT, R40, 0x200, RZ ;  /* 0x0000020028285810 */ /* 0x000fe20007fde0ff */
[----:B------:R-:W3:Y:S01]  /*b510*/  LDS R25, [R0+0x2800] ;  /* 0x0028000000197984 */ /* 0x000ee20000000800 */
[----:B------:R-:W-:-:S02]  /*b520*/  FADD.FTZ R22, R22, R23 ;  /* 0x0000001716167221 */ /* 0x000fc40000010000 */
[----:B------:R-:W-:Y:S01]  /*b530*/  @P5 IADD3.X R45, PT, PT, RZ, R45, RZ, P6, !PT ;  /* 0x0000002dff2d5210 */ /* 0x000fe200037fe4ff */
[----:B------:R2:W-:Y:S01]  /*b540*/  @P5 STG.E desc[UR8][R2.64], R33 ;  /* 0x0000002102005986 */ /* 0x0005e2000c101908 */
[----:B------:R-:W-:Y:S01]  /*b550*/  @P0 MOV R4, R40 ;  /* 0x0000002800040202 */ /* 0x000fe20000000f00 */
[----:B0-----:R-:W-:Y:S01]  /*b560*/  FADD.FTZ R13, RZ, R13 ;  /* 0x0000000dff0d7221 */ /* 0x001fe20000010000 */
[----:B------:R-:W-:Y:S01]  /*b570*/  @P0 MOV R5, R45 ;  /* 0x0000002d00050202 */ /* 0x000fe20000000f00 */
[----:B------:R-:W0:Y:S01]  /*b580*/  LDS R33, [R0+0x2400] ;  /* 0x0024000000217984 */ /* 0x000e220000000800 */
[----:B------:R-:W-:Y:S01]  /*b590*/  ISETP.GE.U32.AND P5, PT, R49, 0x380, PT ;  /* 0x000003803100780c */ /* 0x000fe20003fa6070 */
[----:B-1----:R-:W-:Y:S02]  /*b5a0*/  FADD.FTZ R13, R13, R16 ;  /* 0x000000100d0d7221 */ /* 0x002fe40000010000 */
[----:B------:R-:W1:Y:S04]  /*b5b0*/  LDS R27, [R0+0x3800] ;  /* 0x00380000001b7984 */ /* 0x000e680000000800 */
[----:B------:R-:W1:Y:S01]  /*b5c0*/  LDS R6, [R0+0xa00] ;  /* 0x000a000000067984 */ /* 0x000e620000000800 */
[----:B--2---:R-:W-:-:S02]  /*b5d0*/  @P0 MOV R2, R42 ;  /* 0x0000002a00020202 */ /* 0x004fc40000000f00 */
[-C--:B------:R-:W-:Y:S01]  /*b5e0*/  @P0 MOV R3, R51.reuse ;  /* 0x0000003300030202 */ /* 0x080fe20000000f00 */
[----:B------:R-:W2:Y:S01]  /*b5f0*/  LDS R17, [R0+0x1a00] ;  /* 0x001a000000117984 */ /* 0x000ea20000000800 */
[----:B------:R-:W-:Y:S01]  /*b600*/  @P0 IADD3 R42, P6, PT, R42, 0x200, RZ ;  /* 0x000002002a2a0810 */ /* 0x000fe20007fde0ff */
[----:B------:R-:W-:Y:S02]  /*b610*/  FADD.FTZ R13, R13, R18 ;  /* 0x000000120d0d7221 */ /* 0x000fe40000010000 */
[----:B------:R-:W2:Y:S01]  /*b620*/  LDS R8, [R0+0xc00] ;  /* 0x000c000000087984 */ /* 0x000ea20000000800 */
[----:B------:R-:W-:Y:S02]  /*b630*/  @P0 IADD3.X R51, PT, PT, RZ, R51, RZ, P6, !PT ;  /* 0x00000033ff330210 */ /* 0x000fe400037fe4ff */
[----:B------:R-:W-:Y:S01]  /*b640*/  @P0 IADD3 R40, P6, PT, R40, 0x200, RZ ;  /* 0x0000020028280810 */ /* 0x000fe20007fde0ff */
[----:B------:R-:W2:Y:S03]  /*b650*/  LDS R21, [R0+0x2a00] ;  /* 0x002a000000157984 */ /* 0x000ea60000000800 */
[----:B------:R-:W-:Y:S01]  /*b660*/  @P0 IADD3.X R45, PT, PT, RZ, R45, RZ, P6, !PT ;  /* 0x0000002dff2d0210 */ /* 0x000fe200037fe4ff */
[----:B------:R0:W-:Y:S01]  /*b670*/  @P0 STG.E desc[UR8][R2.64], R19 ;  /* 0x0000001302000986 */ /* 0x0001e2000c101908 */
[----:B----4-:R-:W-:Y:S01]  /*b680*/  FADD.FTZ R14, RZ, R14 ;  /* 0x0000000eff0e7221 */ /* 0x010fe20000010000 */
[----:B------:R-:W-:-:S02]  /*b690*/  ISETP.GE.U32.AND P6, PT, R49, 0x400, PT ;  /* 0x000004003100780c */ /* 0x000fc40003fc6070 */
[----:B------:R-:W4:Y:S01]  /*b6a0*/  LDS R19, [R0+0x1c00] ;  /* 0x001c000000137984 */ /* 0x000f220000000800 */
[----:B---3--:R-:W-:-:S03]  /*b6b0*/  FADD.FTZ R14, R14, R15 ;  /* 0x0000000f0e0e7221 */ /* 0x008fc60000010000 */
[----:B------:R-:W3:Y:S01]  /*b6c0*/  LDS R29, [R0+0x3a00] ;  /* 0x003a0000001d7984 */ /* 0x000ee20000000800 */
[----:B------:R-:W-:Y:S01]  /*b6d0*/  FADD.FTZ R14, R14, R25 ;  /* 0x000000190e0e7221 */ /* 0x000fe20000010000 */
[----:B0-----:R-:W-:Y:S02]  /*b6e0*/  @P4 MOV R2, R42 ;  /* 0x0000002a00024202 */ /* 0x001fe40000000f00 */
[----:B------:R-:W0:Y:S01]  /*b6f0*/  LDS R23, [R0+0x2c00] ;  /* 0x002c000000177984 */ /* 0x000e220000000800 */
[----:B------:R-:W-:Y:S01]  /*b700*/  @P4 MOV R3, R51 ;  /* 0x0000003300034202 */ /* 0x000fe20000000f00 */
[----:B------:R-:W-:Y:S02]  /*b710*/  FADD.FTZ R22, R22, R33 ;  /* 0x0000002116167221 */ /* 0x000fe40000010000 */
[----:B------:R-:W0:Y:S02]  /*b720*/  LDS R10, [R0+0xe00] ;  /* 0x000e0000000a7984 */ /* 0x000e240000000800 */
[----:B------:R-:W-:-:S02]  /*b730*/  FADD.FTZ R43, R22, R43 ;  /* 0x0000002b162b7221 */ /* 0x000fc40000010000 */
[----:B------:R2:W-:Y:S01]  /*b740*/  @P0 STG.E desc[UR8][R4.64], R35 ;  /* 0x0000002304000986 */ /* 0x0005e2000c101908 */
[----:B------:R-:W-:Y:S01]  /*b750*/  @P4 IADD3 R42, P0, PT, R42, 0x200, RZ ;  /* 0x000002002a2a4810 */ /* 0x000fe20007f1e0ff */
[----:B-1----:R-:W-:Y:S01]  /*b760*/  FADD.FTZ R27, R14, R27 ;  /* 0x0000001b0e1b7221 */ /* 0x002fe20000010000 */
[----:B------:R-:W-:Y:S01]  /*b770*/  FADD.FTZ R6, RZ, R6 ;  /* 0x00000006ff067221 */ /* 0x000fe20000010000 */
[----:B------:R1:W-:Y:S01]  /*b780*/  @P4 STG.E desc[UR8][R2.64], R43 ;  /* 0x0000002b02004986 */ /* 0x0003e2000c101908 */
[----:B------:R-:W-:Y:S02]  /*b790*/  @P4 IADD3.X R51, PT, PT, RZ, R51, RZ, P0, !PT ;  /* 0x00000033ff334210 */ /* 0x000fe400007fe4ff */
[----:B--2---:R-:W-:Y:S01]  /*b7a0*/  FADD.FTZ R6, R6, R17 ;  /* 0x0000001106067221 */ /* 0x004fe20000010000 */
[----:B------:R-:W2:Y:S01]  /*b7b0*/  LDS R31, [R0+0x3c00] ;  /* 0x003c0000001f7984 */ /* 0x000ea20000000800 */
[----:B------:R-:W-:Y:S01]  /*b7c0*/  FADD.FTZ R8, RZ, R8 ;  /* 0x00000008ff087221 */ /* 0x000fe20000010000 */
[----:B------:R-:W-:-:S02]  /*b7d0*/  FADD.FTZ R5, R13, R20 ;  /* 0x000000140d057221 */ /* 0x000fc40000010000 */
[----:B------:R-:W-:Y:S01]  /*b7e0*/  LDS R15, [R0+0x2e00] ;  /* 0x002e0000000f7984 */ /* 0x000fe20000000800 */
[----:B------:R-:W-:Y:S01]  /*b7f0*/  FADD.FTZ R6, R6, R21 ;  /* 0x0000001506067221 */ /* 0x000fe20000010000 */
[----:B-1----:R-:W-:Y:S02]  /*b800*/  @P4 MOV R2, R40 ;  /* 0x0000002800024202 */ /* 0x002fe40000000f00 */
[----:B------:R-:W1:Y:S01]  /*b810*/  LDS R13, [R0+0x1e00] ;  /* 0x001e0000000d7984 */ /* 0x000e620000000800 */
[-C--:B------:R-:W-:Y:S02]  /*b820*/  @P4 MOV R3, R45.reuse ;  /* 0x0000002d00034202 */ /* 0x080fe40000000f00 */
[----:B------:R-:W-:Y:S01]  /*b830*/  @P4 IADD3 R40, P0, PT, R40, 0x200, RZ ;  /* 0x0000020028284810 */ /* 0x000fe20007f1e0ff */
[----:B------:R-:W1:Y:S01]  /*b840*/  LDS R25, [R0+0x3e00] ;  /* 0x003e000000197984 */ /* 0x000e620000000800 */
[----:B----4-:R-:W-:Y:S02]  /*b850*/  FADD.FTZ R8, R8, R19 ;  /* 0x0000001308087221 */ /* 0x010fe40000010000 */
[----:B------:R-:W-:Y:S01]  /*b860*/  @P4 IADD3.X R45, PT, PT, RZ, R45, RZ, P0, !PT ;  /* 0x0000002dff2d4210 */ /* 0x000fe200007fe4ff */
[----:B------:R4:W-:Y:S01]  /*b870*/  @P4 STG.E desc[UR8][R2.64], R7 ;  /* 0x0000000702004986 */ /* 0x0009e2000c101908 */
[----:B---3--:R-:W-:Y:S01]  /*b880*/  FADD.FTZ R29, R6, R29 ;  /* 0x0000001d061d7221 */ /* 0x008fe20000010000 */
[----:B0-----:R-:W-:Y:S01]  /*b890*/  FADD.FTZ R8, R8, R23 ;  /* 0x0000001708087221 */ /* 0x001fe20000010000 */
[----:B------:R-:W-:Y:S01]  /*b8a0*/  FADD.FTZ R10, RZ, R10 ;  /* 0x0000000aff0a7221 */ /* 0x000fe20000010000 */
[----:B----4-:R-:W-:-:S02]  /*b8b0*/  @P3 MOV R2, R42 ;  /* 0x0000002a00023202 */ /* 0x010fc40000000f00 */
[----:B------:R-:W-:Y:S02]  /*b8c0*/  @P3 MOV R3, R51 ;  /* 0x0000003300033202 */ /* 0x000fe40000000f00 */
[----:B------:R-:W-:-:S03]  /*b8d0*/  @P3 IADD3 R42, P0, PT, R42, 0x200, RZ ;  /* 0x000002002a2a3810 */ /* 0x000fc60007f1e0ff */
[----:B------:R0:W-:Y:S01]  /*b8e0*/  @P3 STG.E desc[UR8][R2.64], R5 ;  /* 0x0000000502003986 */ /* 0x0001e2000c101908 */
[----:B------:R-:W-:Y:S01]  /*b8f0*/  @P3 IADD3.X R51, PT, PT, RZ, R51, RZ, P0, !PT ;  /* 0x00000033ff333210 */ /* 0x000fe200007fe4ff */
[----:B--2---:R-:W-:Y:S01]  /*b900*/  FADD.FTZ R31, R8, R31 ;  /* 0x0000001f081f7221 */ /* 0x004fe20000010000 */
[----:B0-----:R-:W-:Y:S01]  /*b910*/  @P3 MOV R2, R40 ;  /* 0x0000002800023202 */ /* 0x001fe20000000f00 */
[----:B-1----:R-:W-:Y:S01]  /*b920*/  FADD.FTZ R10, R10, R13 ;  /* 0x0000000d0a0a7221 */ /* 0x002fe20000010000 */
[-C--:B------:R-:W-:Y:S02]  /*b930*/  @P3 MOV R3, R45.reuse ;  /* 0x0000002d00033202 */ /* 0x080fe40000000f00 */
[----:B------:R-:W-:Y:S01]  /*b940*/  @P3 IADD3 R40, P4, PT, R40, 0x200, RZ ;  /* 0x0000020028283810 */ /* 0x000fe20007f9e0ff */
[----:B------:R-:W-:Y:S02]  /*b950*/  FADD.FTZ R10, R10, R15 ;  /* 0x0000000f0a0a7221 */ /* 0x000fe40000010000 */
[----:B------:R0:W-:Y:S01]  /*b960*/  @P3 STG.E desc[UR8][R2.64], R37 ;  /* 0x0000002502003986 */ /* 0x0001e2000c101908 */
[----:B------:R-:W-:Y:S01]  /*b970*/  @P3 IADD3.X R45, PT, PT, RZ, R45, RZ, P4, !PT ;  /* 0x0000002dff2d3210 */ /* 0x000fe200027fe4ff */
[----:B------:R-:W-:Y:S01]  /*b980*/  FADD.FTZ R25, R10, R25 ;  /* 0x000000190a197221 */ /* 0x000fe20000010000 */
[----:B0-----:R-:W-:-:S02]  /*b990*/  @P2 MOV R2, R42 ;  /* 0x0000002a00022202 */ /* 0x001fc40000000f00 */
        /* <DEDUP_REMOVED lines=37> */
.L_x_5812:
        /* <DEDUP_REMOVED lines=8> */
.L_x_5895:
[----:B------:R-:W-:Y:S05]  /*bc70*/  BSYNC B1 ;  /* 0x0000000000017941 */ /* 0x000fea0003800000 */
.L_x_5894:
        /* <DEDUP_REMOVED lines=8> */
.L_x_5896:
[----:B------:R-:W-:Y:S01]  /*bd00*/  FADD.FTZ R168, R168, R237 ;  /* 0x000000eda8a87221 */ /* 0x000fe20000010000 */
[----:B------:R-:W-:-:S04]  /*bd10*/  HFMA2 R239, -RZ, RZ, 0, 1.1920928955078125e-07 ;  /* 0x00000002ffef7431 */ /* 0x000fc800000001ff */
[----:B------:R-:W-:Y:S02]  /*bd20*/  MOV R242, R168 ;  /* 0x000000a800f27202 */ /* 0x000fe40000000f00 */
[----:B------:R-:W-:-:S07]  /*bd30*/  MOV R169, R235 ;  /* 0x000000eb00a97202 */ /* 0x000fce0000000f00 */
[----:B------:R-:W-:Y:S05]  /*bd40*/  WARPSYNC.COLLECTIVE R233, `(.L_x_5897) ;  /* 0x00000000e9087348 */ /* 0x000fea0003c00000 */
[----:B------:R0:W1:Y:S02]  /*bd50*/  SHFL.BFLY P6, R235, R242, R239, R244 ;  /* 0x0c0000eff2eb7389 */ /* 0x00006400000c00f4 */
[----:B01----:R-:W-:Y:S05]  /*bd60*/  ENDCOLLECTIVE ;  /* 0x000000000000791b */ /* 0x003fea0003800000 */
.L_x_5897:
[----:B------:R-:W-:-:S05]  /*bd70*/  FADD.FTZ R169, R169, R240 ;  /* 0x000000f0a9a97221 */ /* 0x000fca0000010000 */
[----:B------:R-:W-:Y:S02]  /*bd80*/  MOV R242, R169 ;  /* 0x000000a900f27202 */ /* 0x000fe40000000f00 */
[----:B------:R-:W-:-:S07]  /*bd90*/  MOV R171, R235 ;  /* 0x000000eb00ab7202 */ /* 0x000fce0000000f00 */
[----:B------:R-:W-:Y:S05]  /*bda0*/  WARPSYNC.COLLECTIVE R233, `(.L_x_5898) ;  /* 0x00000000e9087348 */ /* 0x000fea0003c00000 */
[----:B------:R0:W1:Y:S02]  /*bdb0*/  SHFL.BFLY P6, R235, R242, R239, R244 ;  /* 0x0c0000eff2eb7389 */ /* 0x00006400000c00f4 */
[----:B01----:R-:W-:Y:S05]  /*bdc0*/  ENDCOLLECTIVE ;  /* 0x000000000000791b */ /* 0x003fea0003800000 */
.L_x_5898:
[----:B------:R-:W-:Y:S01]  /*bdd0*/  FADD.FTZ R171, R168, R171 ;  /* 0x000000aba8ab7221 */ /* 0x000fe20000010000 */
[----:B------:R-:W-:-:S04]  /*bde0*/  HFMA2 R239, -RZ, RZ, 0, 2.384185791015625e-07 ;  /* 0x00000004ffef7431 */ /* 0x000fc800000001ff */
[----:B------:R-:W-:Y:S02]  /*bdf0*/  MOV R242, R171 ;  /* 0x000000ab00f27202 */ /* 0x000fe40000000f00 */
[----:B------:R-:W-:-:S07]  /*be00*/  MOV R170, R235 ;  /* 0x000000eb00aa7202 */ /* 0x000fce0000000f00 */
[----:B------:R-:W-:Y:S05]  /*be10*/  WARPSYNC.COLLECTIVE R233, `(.L_x_5899) ;  /* 0x00000000e9087348 */ /* 0x000fea0003c00000 */
[----:B------:R0:W1:Y:S02]  /*be20*/  SHFL.BFLY P6, R235, R242, R239, R244 ;  /* 0x0c0000eff2eb7389 */ /* 0x00006400000c00f4 */
[----:B01----:R-:W-:Y:S05]  /*be30*/  ENDCOLLECTIVE ;  /* 0x000000000000791b */ /* 0x003fea0003800000 */
.L_x_5899:
[----:B------:R-:W-:-:S05]  /*be40*/  FADD.FTZ R170, R169, R170 ;  /* 0x000000aaa9aa7221 */ /* 0x000fca0000010000 */
[----:B------:R-:W-:Y:S02]  /*be50*/  MOV R242, R170 ;  /* 0x000000aa00f27202 */ /* 0x000fe40000000f00 */
[----:B------:R-:W-:-:S07]  /*be60*/  MOV R172, R235 ;  /* 0x000000eb00ac7202 */ /* 0x000fce0000000f00 */
[----:B------:R-:W-:Y:S05]  /*be70*/  WARPSYNC.COLLECTIVE R233, `(.L_x_5900) ;  /* 0x00000000e9087348 */ /* 0x000fea0003c00000 */
[----:B------:R0:W1:Y:S02]  /*be80*/  SHFL.BFLY P6, R235, R242, R239, R244 ;  /* 0x0c0000eff2eb7389 */ /* 0x00006400000c00f4 */
[----:B01----:R-:W-:Y:S05]  /*be90*/  ENDCOLLECTIVE ;  /* 0x000000000000791b */ /* 0x003fea0003800000 */
.L_x_5900:
[----:B------:R-:W-:Y:S01]  /*bea0*/  FADD.FTZ R172, R171, R172 ;  /* 0x000000acabac7221 */ /* 0x000fe20000010000 */
[----:B------:R-:W-:-:S04]  /*beb0*/  HFMA2 R239, -RZ, RZ, 0, 4.76837158203125e-07 ;  /* 0x00000008ffef7431 */ /* 0x000fc800000001ff */
[----:B------:R-:W-:Y:S02]  /*bec0*/  MOV R242, R172 ;  /* 0x000000ac00f27202 */ /* 0x000fe40000000f00 */
[----:B------:R-:W-:-:S07]  /*bed0*/  MOV R173, R235 ;  /* 0x000000eb00ad7202 */ /* 0x000fce0000000f00 */
[----:B------:R-:W-:Y:S05]  /*bee0*/  WARPSYNC.COLLECTIVE R233, `(.L_x_5901) ;  /* 0x00000000e9087348 */ /* 0x000fea0003c00000 */
[----:B------:R0:W1:Y:S02]  /*bef0*/  SHFL.BFLY P6, R235, R242, R239, R244 ;  /* 0x0c0000eff2eb7389 */ /* 0x00006400000c00f4 */
[----:B01----:R-:W-:Y:S05]  /*bf00*/  ENDCOLLECTIVE ;  /* 0x000000000000791b */ /* 0x003fea0003800000 */
.L_x_5901:
[----:B------:R-:W-:-:S05]  /*bf10*/  FADD.FTZ R173, R170, R173 ;  /* 0x000000adaaad7221 */ /* 0x000fca0000010000 */
[----:B------:R-:W-:Y:S02]  /*bf20*/  MOV R242, R173 ;  /* 0x000000ad00f27202 */ /* 0x000fe40000000f00 */
[----:B------:R-:W-:-:S07]  /*bf30*/  MOV R175, R235 ;  /* 0x000000eb00af7202 */ /* 0x000fce0000000f00 */
[----:B------:R-:W-:Y:S05]  /*bf40*/  WARPSYNC.COLLECTIVE R233, `(.L_x_5902) ;  /* 0x00000000e9087348 */ /* 0x000fea0003c00000 */
[----:B------:R0:W1:Y:S02]  /*bf50*/  SHFL.BFLY P6, R235, R242, R239, R244 ;  /* 0x0c0000eff2eb7389 */ /* 0x00006400000c00f4 */
[----:B01----:R-:W-:Y:S05]  /*bf60*/  ENDCOLLECTIVE ;  /* 0x000000000000791b */ /* 0x003fea0003800000 */
.L_x_5902:
[----:B------:R-:W-:Y:S01]  /*bf70*/  FADD.FTZ R175, R172, R175 ;  /* 0x000000afacaf7221 */ /* 0x000fe20000010000 */
[----:B------:R-:W-:-:S04]  /*bf80*/  HFMA2 R239, -RZ, RZ, 0, 9.5367431640625e-07 ;  /* 0x00000010ffef7431 */ /* 0x000fc800000001ff */
[----:B------:R-:W-:Y:S02]  /*bf90*/  MOV R242, R175 ;  /* 0x000000af00f27202 */ /* 0x000fe40000000f00 */
[----:B------:R-:W-:-:S07]  /*bfa0*/  MOV R174, R235 ;  /* 0x000000eb00ae7202 */ /* 0x000fce0000000f00 */
[----:B------:R-:W-:Y:S05]  /*bfb0*/  WARPSYNC.COLLECTIVE R233, `(.L_x_5903) ;  /* 0x00000000e9087348 */ /* 0x000fea0003c00000 */
[----:B------:R0:W1:Y:S02]  /*bfc0*/  SHFL.BFLY P6, R235, R242, R239, R244 ;  /* 0x0c0000eff2eb7389 */ /* 0x00006400000c00f4 */
[----:B01----:R-:W-:Y:S05]  /*bfd0*/  ENDCOLLECTIVE ;  /* 0x000000000000791b */ /* 0x003fea0003800000 */
.L_x_5903:
[----:B------:R-:W-:-:S05]  /*bfe0*/  FADD.FTZ R174, R173, R174 ;  /* 0x000000aeadae7221 */ /* 0x000fca0000010000 */
[----:B------:R-:W-:Y:S02]  /*bff0*/  MOV R242, R174 ;  /* 0x000000ae00f27202 */ /* 0x000fe40000000f00 */
[----:B------:R-:W-:-:S07]  /*c000*/  MOV R168, R235 ;  /* 0x000000eb00a87202 */ /* 0x000fce0000000f00 */
[----:B------:R-:W-:Y:S05]  /*c010*/  WARPSYNC.COLLECTIVE R233, `(.L_x_5904) ;  /* 0x00000000e9087348 */ /* 0x000fea0003c00000 */
[----:B------:R0:W1:Y:S02]  /*c020*/  SHFL.BFLY P6, R235, R242, R239, R244 ;  /* 0x0c0000eff2eb7389 */ /* 0x00006400000c00f4 */
[----:B01----:R-:W-:Y:S05]  /*c030*/  ENDCOLLECTIVE ;  /* 0x000000000000791b */ /* 0x003fea0003800000 */
.L_x_5904:
[----:B------:R-:W-:Y:S01]  /*c040*/  MOV R169, R235 ;  /* 0x000000eb00a97202 */ /* 0x000fe20000000f00 */
[----:B------:R-:W-:Y:S06]  /*c050*/  BRA `(.L_x_5905) ;  /* 0xffffff6400087947 */ /* 0x000fec000383ffff */
.L_x_5906:
        /* <DEDUP_REMOVED lines=10> */
.L_x_6126:


//--------------------- .text._ZN10layer_norm22ln_bwd_finalize_kernelINS_22Kernel_traits_finalizeILj1024EfffffjLb0ELj1024ELj4ENS_18Kernel_traits_baseILj1024EfffffjLj1024EEEEELb0ELb1EEEvNS_9BwdParamsE --------------------------
	.section	.text._ZN10layer_norm22ln_bwd_finalize_kernelINS_22Kernel_traits_finalizeILj1024EfffffjLb0ELj1024ELj4ENS_18Kernel_traits_baseILj1024EfffffjLj1024EEEEELb0ELb1EEEvNS_9BwdParamsE,"ax",@progbits
	.align	128
        .global         _ZN10layer_norm22ln_bwd_finalize_kernelINS_22Kernel_traits_finalizeILj1024EfffffjLb0ELj1024ELj4ENS_18Kernel_traits_baseILj1024EfffffjLj1024EEEEELb0ELb1EEEvNS_9BwdParamsE
        .type           _ZN10layer_norm22ln_bwd_finalize_kernelINS_22Kernel_traits_finalizeILj1024EfffffjLb0ELj1024ELj4ENS_18Kernel_traits_baseILj1024EfffffjLj1024EEEEELb0ELb1EEEvNS_9BwdParamsE,@function
        .size           _ZN10layer_norm22ln_bwd_finalize_kernelINS_22Kernel_traits_finalizeILj1024EfffffjLb0ELj1024ELj4ENS_18Kernel_traits_baseILj1024EfffffjLj1024EEEEELb0ELb1EEEvNS_9BwdParamsE,(.L_x_6127 - _ZN10layer_norm22ln_bwd_finalize_kernelINS_22Kernel_traits_finalizeILj1024EfffffjLb0ELj1024ELj4ENS_18Kernel_traits_baseILj1024EfffffjLj1024EEEEELb0ELb1EEEvNS_9BwdParamsE)
        .other          _ZN10layer_norm22ln_bwd_finalize_kernelINS_22Kernel_traits_finalizeILj1024EfffffjLb0ELj1024ELj4ENS_18Kernel_traits_baseILj1024EfffffjLj1024EEEEELb0ELb1EEEvNS_9BwdParamsE,@"STO_CUDA_ENTRY STV_DEFAULT"
_ZN10layer_norm22ln_bwd_finalize_kernelINS_22Kernel_traits_finalizeILj1024EfffffjLb0ELj1024ELj4ENS_18Kernel_traits_baseILj1024EfffffjLj1024EEEEELb0ELb1EEEvNS_9BwdParamsE:
.text._ZN10layer_norm22ln_bwd_finalize_kernelINS_22Kernel_traits_finalizeILj1024EfffffjLb0ELj1024ELj4ENS_18Kernel_traits_baseILj1024EfffffjLj1024EEEEELb0ELb1EEEvNS_9BwdParamsE:
        /* <DEDUP_REMOVED lines=77> */
.L_x_5911:
        /* <DEDUP_REMOVED lines=118> */
.L_x_5910:
[----:B------:R-:W-:Y:S05]  /*0c30*/  BSYNC.RECONVERGENT B1 ;  /* 0x0000000000017941 */ /* 0x000fea0003800200 */
.L_x_5909:
        /* <DEDUP_REMOVED lines=69> */
.L_x_5913:
[----:B------:R-:W-:Y:S05]  /*1090*/  BSYNC.RECONVERGENT B1 ;  /* 0x0000000000017941 */ /* 0x000fea0003800200 */
.L_x_5912:
        /* <DEDUP_REMOVED lines=38> */
.L_x_5915:
[----:B------:R-:W-:Y:S05]  /*1300*/  BSYNC.RECONVERGENT B1 ;  /* 0x0000000000017941 */ /* 0x000fea0003800200 */
.L_x_5914:
[----:B------:R-:W-:Y:S05]  /*1310*/  @!P1 BRA `(.L_x_5908) ;  /* 0x0000000000409947 */ /* 0x000fea0003800000 */
[----:B------:R-:W0:Y:S01]  /*1320*/  LDC R14, c[0x0][0x388] ;  /* 0x0000e200ff0e7b82 */ /* 0x000e220000000800 */
[----:B------:R-:W-:-:S07]  /*1330*/  IADD3 R12, PT, PT, -R54, RZ, RZ ;  /* 0x000000ff360c7210 */ /* 0x000fce0007ffe1ff */
[----:B------:R-:W1:Y:S08]  /*1340*/  LDC.64 R8, c[0x0][0x440] ;  /* 0x00011000ff087b82 */ /* 0x000e700000000a00 */
[----:B------:R-:W2:Y:S01]  /*1350*/  LDC.64 R10, c[0x0][0x448] ;  /* 0x00011200ff0a7b82 */ /* 0x000ea20000000a00 */
[----:B0-----:R-:W-:-:S05]  /*1360*/  IMAD R0, R3, R14, R0 ;  /* 0x0000000e03007224 */ /* 0x001fca00078e0200 */
[----:B------:R-:W-:-:S07]  /*1370*/  IADD3 R3, PT, PT, R57, R0, RZ ;  /* 0x0000000039037210 */ /* 0x000fce0007ffe0ff */
.L_x_5916:
        /* <DEDUP_REMOVED lines=10> */
.L_x_5908:
[----:B------:R-:W-:Y:S05]  /*1420*/  BSYNC.RECONVERGENT B0 ;  /* 0x0000000000007941 */ /* 0x000fea0003800200 */
.L_x_5907:
        /* <DEDUP_REMOVED lines=57> */
.L_x_5917:
        /* <DEDUP_REMOVED lines=12> */
.L_x_6127:


//--------------------- .text._ZN10layer_norm40ln_parallel_residual_bwd_finalize_kernelINS_22Kernel_traits_finalizeILj1024EfffffjLb0ELj1024ELj4ENS_18Kernel_traits_baseILj1024EfffffjLj1024EEEEELb1EEEvNS_9BwdParamsE --------------------------
	.section	.text._ZN10layer_norm40ln_parallel_residual_bwd_finalize_kernelINS_22Kernel_traits_finalizeILj1024EfffffjLb0ELj1024ELj4ENS_18Kernel_traits_baseILj1024EfffffjLj1024EEEEELb1EEEvNS_9BwdParamsE,"ax",@progbits
	.align	128
        .global         _ZN10layer_norm40ln_parallel_residual_bwd_finalize_kernelINS_22Kernel_traits_finalizeILj1024EfffffjLb0ELj1024ELj4ENS_18Kernel_traits_baseILj1024EfffffjLj1024EEEEELb1EEEvNS_9BwdParamsE
        .type           _ZN10layer_norm40ln_parallel_residual_bwd_finalize_kernelINS_22Kernel_traits_finalizeILj1024EfffffjLb0ELj1024ELj4ENS_18Kernel_traits_baseILj1024EfffffjLj1024EEEEELb1EEEvNS_9BwdParamsE,@function
        .size           _ZN10layer_norm40ln_parallel_residual_bwd_finalize_kernelINS_22Kernel_traits_finalizeILj1024EfffffjLb0ELj1024ELj4ENS_18Kernel_traits_baseILj1024EfffffjLj1024EEEEELb1EEEvNS_9BwdParamsE,(.L_x_6128 - _ZN10layer_norm40ln_parallel_residual_bwd_finalize_kernelINS_22Kernel_traits_finalizeILj1024EfffffjLb0ELj1024ELj4ENS_18Kernel_traits_baseILj1024EfffffjLj1024EEEEELb1EEEvNS_9BwdParamsE)
        .other          _ZN10layer_norm40ln_parallel_residual_bwd_finalize_kernelINS_22Kernel_traits_finalizeILj1024EfffffjLb0ELj1024ELj4ENS_18Kernel_traits_baseILj1024EfffffjLj1024EEEEELb1EEEvNS_9BwdParamsE,@"STO_CUDA_ENTRY STV_DEFAULT"
_ZN10layer_norm40ln_parallel_residual_bwd_finalize_kernelINS_22Kernel_traits_finalizeILj1024EfffffjLb0ELj1024ELj4ENS_18Kernel_traits_baseILj1024EfffffjLj1024EEEEELb1EEEvNS_9BwdParamsE:
.text._ZN10layer_norm40ln_parallel_residual_bwd_finalize_kernelINS_22Kernel_traits_finalizeILj1024EfffffjLb0ELj1024ELj4ENS_18Kernel_traits_baseILj1024EfffffjLj1024EEEEELb1EEEvNS_9BwdParamsE:
        /* <DEDUP_REMOVED lines=57> */
.L_x_5922:
        /* <DEDUP_REMOVED lines=112> */
.L_x_5921:
[----:B------:R-:W-:Y:S05]  /*0a90*/  BSYNC.RECONVERGENT B1 ;  /* 0x0000000000017941 */ /* 0x000fea0003800200 */
.L_x_5920:
        /* <DEDUP_REMOVED lines=67> */
.L_x_5924:
[----:B------:R-:W-:Y:S05]  /*0ed0*/  BSYNC.RECONVERGENT B1 ;  /* 0x0000000000017941 */ /* 0x000fea0003800200 */
.L_x_5923:
        /* <DEDUP_REMOVED lines=37> */
.L_x_5926:
[----:B------:R-:W-:Y:S05]  /*1130*/  BSYNC.RECONVERGENT B1 ;  /* 0x0000000000017941 */ /* 0x000fea0003800200 */
.L_x_5925:
        /* <DEDUP_REMOVED lines=19> */
.L_x_5919:
[----:B------:R-:W-:Y:S05]  /*1270*/  BSYNC.RECONVERGENT B0 ;  /* 0x0000000000007941 */ /* 0x000fea0003800200 */
.L_x_5918:
        /* <DEDUP_REMOVED lines=89> */
.L_x_5927:
        /* <DEDUP_REMOVED lines=15> */
.L_x_6128:


//--------------------- .text._ZN10layer_norm31ln_parallel_residual_bwd_kernelINS_13Kernel_traitsIfffffjLj1024ELj1ELj4ELj1ELj16ENS_18Kernel_traits_baseILj1024EfffffjLj128EEEEELb1ELb1ELb1EEEvNS_9BwdParamsE --------------------------
	.section	.text._ZN10layer_norm31ln_parallel_residual_bwd_kernelINS_13Kernel_traitsIfffffjLj1024ELj1ELj4ELj1ELj16ENS_18Kernel_traits_baseILj1024EfffffjLj128EEEEELb1ELb1ELb1EEEvNS_9BwdParamsE,"ax",@progbits
	.align	128
        .global         _ZN10layer_norm31ln_parallel_residual_bwd_kernelINS_13Kernel_traitsIfffffjLj1024ELj1ELj4ELj1ELj16ENS_18Kernel_traits_baseILj1024EfffffjLj128EEEEELb1ELb1ELb1EEEvNS_9BwdParamsE
        .type           _ZN10layer_norm31ln_parallel_residual_bwd_kernelINS_13Kernel_traitsIfffffjLj1024ELj1ELj4ELj1ELj16ENS_18Kernel_traits_baseILj1024EfffffjLj128EEEEELb1ELb1ELb1EEEvNS_9BwdParamsE,@function
        .size           _ZN10layer_norm31ln_parallel_residual_bwd_kernelINS_13Kernel_traitsIfffffjLj1024ELj1ELj4ELj1ELj16ENS_18Kernel_traits_baseILj1024EfffffjLj128EEEEELb1ELb1ELb1EEEvNS_9BwdParamsE,(.L_x_6129 - _ZN10layer_norm31ln_parallel_residual_bwd_kernelINS_13Kernel_traitsIfffffjLj1024ELj1ELj4ELj1ELj16ENS_18Kernel_traits_baseILj1024EfffffjLj128EEEEELb1ELb1ELb1EEEvNS_9BwdParamsE)
        .other          _ZN10layer_norm31ln_parallel_residual_bwd_kernelINS_13Kernel_traitsIfffffjLj1024ELj1ELj4ELj1ELj16ENS_18Kernel_traits_baseILj1024EfffffjLj128EEEEELb1ELb1ELb1EEEvNS_9BwdParamsE,@"STO_CUDA_ENTRY STV_DEFAULT"
_ZN10layer_norm31ln_parallel_residual_bwd_kernelINS_13Kernel_traitsIfffffjLj1024ELj1ELj4ELj1ELj16ENS_18Kernel_traits_baseILj1024EfffffjLj128EEEEELb1ELb1ELb1EEEvNS_9BwdParamsE:
.text._ZN10layer_norm31ln_parallel_residual_bwd_kernelINS_13Kernel_traitsIfffffjLj1024ELj1ELj4ELj1ELj16ENS_18Kernel_traits_baseILj1024EfffffjLj128EEEEELb1ELb1ELb1EEEvNS_9BwdParamsE:
        /* <DEDUP_REMOVED lines=51> */
[----:B------:R-:W-:Y:S01]  /*0330*/  HFMA2 R193, -RZ, RZ, 0, 0 ;  /* 0x00000000ffc17431 */ /* 0x000fe200000001ff */
[----:B------:R-:W-:Y:S01]  /*0340*/  BSSY B1, `(.L_x_5930) ;  /* 0x0000964000017945 */ /* 0x000fe20003800000 */
[----:B------:R-:W-:Y:S01]  /*0350*/  HFMA2 R0, -RZ, RZ, 0, 0 ;  /* 0x00000000ff007431 */ /* 0x000fe200000001ff */
        /* <DEDUP_REMOVED lines=36> */
[----:B------:R-:W-:-:S03]  /*05a0*/  MOV R213, RZ ;  /* 0x000000ff00d57202 */ /* 0x000fc60000000f00 */
[----:B------:R-:W5:Y:S04]  /*05b0*/  LDG.E.128 R40, desc[UR8][R2.64+0xa00] ;  /* 0x000a000802287981 */ /* 0x000f68000c1e1d00 */
[----:B------:R-:W5:Y:S04]  /*05c0*/  LDG.E.128 R36, desc[UR8][R2.64+0xc00] ;  /* 0x000c000802247981 */ /* 0x000f68000c1e1d00 */
[----:B------:R0:W5:Y:S02]  /*05d0*/  LDG.E.128 R32, desc[UR8][R2.64+0xe00] ;  /* 0x000e000802207981 */ /* 0x000164000c1e1d00 */
[----:B0-----:R-:W-:-:S07]  /*05e0*/  MOV R2, RZ ;  /* 0x000000ff00027202 */ /* 0x001fce0000000f00 */
.L_x_5996:
        /* <DEDUP_REMOVED lines=12> */
[----:B------:R-:W-:Y:S01]  /*06b0*/  IADD3 R226, PT, PT, R230, 0x40, RZ ;  /* 0x00000040e6e27810 */ /* 0x000fe20007ffe0ff */
        /* <DEDUP_REMOVED lines=47> */
[----:B-----5:R-:W5:Y:S01]  /*09b0*/  @P0 LDG.E R204, desc[UR8][R248.64] ;  /* 0x00000008f8cc0981 */ /* 0x020f62000c1e1900 */
        /* <DEDUP_REMOVED lines=73> */
[C---:B--2---:R-:W-:Y:S01]  /*0e50*/  FADD.FTZ R236, -R232.reuse, R115 ;  /* 0x00000073e8ec7221 */ /* 0x044fe20000010100 */
        /* <DEDUP_REMOVED lines=14> */
[C---:B------:R-:W-:Y:S01]  /*0f40*/  FADD.FTZ R128, -R232.reuse, R128 ;  /* 0x00000080e8807221 */ /* 0x040fe20000010100 */
        /* <DEDUP_REMOVED lines=10> */
[C---:B------:R-:W-:Y:S01]  /*0ff0*/  FMUL.FTZ R123, R217.reuse, R128 ;  /* 0x00000080d97b7220 */ /* 0x040fe20000410000 */
        /* <DEDUP_REMOVED lines=8> */
[C---:B------:R-:W-:Y:S01]  /*1080*/  FMUL.FTZ R104, R217.reuse, R242 ;  /* 0x000000f2d9687220 */ /* 0x040fe20000410000 */
        /* <DEDUP_REMOVED lines=79> */
[C---:B------:R-:W-:Y:S01]  /*1580*/  FADD.FTZ R240, -R232.reuse, R154 ;  /* 0x0000009ae8f07221 */ /* 0x040fe20000010100 */
[----:B------:R-:W-:Y:S01]  /*1590*/  FMUL.FTZ R135, R51, R135 ;  /* 0x0000008733877220 */ /* 0x000fe20000410000 */
[----:B------:R-:W-:Y:S01]  /*15a0*/  FADD.FTZ R154, -R232, R155 ;  /* 0x0000009be89a7221 */ /* 0x000fe20000010100 */
[----:B------:R-:W-:Y:S01]  /*15b0*/  FADD.FTZ R152, R152, R129 ;  /* 0x0000008198987221 */ /* 0x000fe20000010000 */
[----:B------:R-:W-:Y:S01]  /*15c0*/  FFMA.FTZ R155, R128, R129, R147 ;  /* 0x00000081809b7223 */ /* 0x000fe20000010093 */
[C---:B------:R-:W-:Y:S01]  /*15d0*/  FADD.FTZ R181, R140.reuse, R181 ;  /* 0x000000b58cb57221 */ /* 0x040fe20000010000 */
[C---:B------:R-:W-:Y:S01]  /*15e0*/  FMUL.FTZ R134, R217.reuse, R134 ;  /* 0x00000086d9867220 */ /* 0x040fe20000410000 */
[----:B------:R-:W-:Y:S01]  /*15f0*/  FFMA.FTZ R17, R140, R131, R17 ;  /* 0x000000838c117223 */ /* 0x000fe20000010011 */
[C---:B------:R-:W-:Y:S01]  /*1600*/  FMUL.FTZ R146, R217.reuse, R236 ;  /* 0x000000ecd9927220 */ /* 0x040fe20000410000 */
        /* <DEDUP_REMOVED lines=41> */
[C---:B------:R-:W-:Y:S01]  /*18a0*/  FADD.FTZ R160, -R232.reuse, R162 ;  /* 0x000000a2e8a07221 */ /* 0x040fe20000010100 */
        /* <DEDUP_REMOVED lines=69> */
.L_x_6008:
        /* <DEDUP_REMOVED lines=37> */
.L_x_5934:
        /* <DEDUP_REMOVED lines=25> */
.L_x_5933:
        /* <DEDUP_REMOVED lines=28> */
.L_x_5936:
        /* <DEDUP_REMOVED lines=25> */
.L_x_5932:
        /* <DEDUP_REMOVED lines=39> */
.L_x_5938:
        /* <DEDUP_REMOVED lines=33> */
.L_x_5937:
        /* <DEDUP_REMOVED lines=36> */
.L_x_5939:
        /* <DEDUP_REMOVED lines=32> */
.L_x_5935:
        /* <DEDUP_REMOVED lines=47> */
.L_x_5942:
        /* <DEDUP_REMOVED lines=33> */
.L_x_5941:
        /* <DEDUP_REMOVED lines=34> */
.L_x_5944:
        /* <DEDUP_REMOVED lines=33> */
.L_x_5940:
        /* <DEDUP_REMOVED lines=27> */
.L_x_5946:
        /* <DEDUP_REMOVED lines=25> */
.L_x_5945:
        /* <DEDUP_REMOVED lines=26> */
.L_x_5947:
        /* <DEDUP_REMOVED lines=24> */
.L_x_5943:
        /* <DEDUP_REMOVED lines=44> */
.L_x_5950:
        /* <DEDUP_REMOVED lines=33> */
.L_x_5949:
        /* <DEDUP_REMOVED lines=34> */
.L_x_5952:
        /* <DEDUP_REMOVED lines=33> */
.L_x_5948:
        /* <DEDUP_REMOVED lines=27> */
.L_x_5954:
        /* <DEDUP_REMOVED lines=25> */
.L_x_5953:
        /* <DEDUP_REMOVED lines=26> */
.L_x_5955:
        /* <DEDUP_REMOVED lines=24> */
.L_x_5951:
        /* <DEDUP_REMOVED lines=44> */
.L_x_5958:
        /* <DEDUP_REMOVED lines=33> */
.L_x_5957:
        /* <DEDUP_REMOVED lines=34> */
.L_x_5960:
        /* <DEDUP_REMOVED lines=33> */
.L_x_5956:
        /* <DEDUP_REMOVED lines=27> */
.L_x_5962:
        /* <DEDUP_REMOVED lines=25> */
.L_x_5961:
        /* <DEDUP_REMOVED lines=26> */
.L_x_5963:
        /* <DEDUP_REMOVED lines=24> */
.L_x_5959:
        /* <DEDUP_REMOVED lines=44> */
.L_x_5966:
        /* <DEDUP_REMOVED lines=33> */
.L_x_5965:
        /* <DEDUP_REMOVED lines=34> */
.L_x_5968:
        /* <DEDUP_REMOVED lines=33> */
.L_x_5964:
        /* <DEDUP_REMOVED lines=27> */
.L_x_5970:
        /* <DEDUP_REMOVED lines=25> */
.L_x_5969:
        /* <DEDUP_REMOVED lines=26> */
.L_x_5971:
        /* <DEDUP_REMOVED lines=24> */
.L_x_5967:
        /* <DEDUP_REMOVED lines=44> */
.L_x_5974:
        /* <DEDUP_REMOVED lines=33> */
.L_x_5973:
        /* <DEDUP_REMOVED lines=34> */
.L_x_5976:
        /* <DEDUP_REMOVED lines=33> */
.L_x_5972:
        /* <DEDUP_REMOVED lines=27> */
.L_x_5978:
        /* <DEDUP_REMOVED lines=25> */
.L_x_5977:
        /* <DEDUP_REMOVED lines=26> */
.L_x_5979:
        /* <DEDUP_REMOVED lines=24> */
.L_x_5975:
        /* <DEDUP_REMOVED lines=44> */
.L_x_5982:
        /* <DEDUP_REMOVED lines=33> */
.L_x_5981:
        /* <DEDUP_REMOVED lines=34> */
.L_x_5984:
        /* <DEDUP_REMOVED lines=33> */
.L_x_5980:
        /* <DEDUP_REMOVED lines=27> */
.L_x_5986:
        /* <DEDUP_REMOVED lines=25> */
.L_x_5985:
        /* <DEDUP_REMOVED lines=26> */
.L_x_5987:
        /* <DEDUP_REMOVED lines=24> */
.L_x_5983:
        /* <DEDUP_REMOVED lines=44> */
.L_x_5990:
        /* <DEDUP_REMOVED lines=33> */
.L_x_5989:
        /* <DEDUP_REMOVED lines=34> */
.L_x_5992:
        /* <DEDUP_REMOVED lines=33> */
.L_x_5988:
        /* <DEDUP_REMOVED lines=27> */
.L_x_5994:
        /* <DEDUP_REMOVED lines=25> */
.L_x_5993:
        /* <DEDUP_REMOVED lines=26> */
.L_x_5995:
        /* <DEDUP_REMOVED lines=24> */
.L_x_5991:
        /* <DEDUP_REMOVED lines=13> */
.L_x_5930:
        /* <DEDUP_REMOVED lines=64> */
.L_x_5929:
[----:B------:R-:W-:Y:S05]  /*9d90*/  BSYNC B0 ;  /* 0x0000000000007941 */ /* 0x000fea0003800000 */
.L_x_5928:
        /* <DEDUP_REMOVED lines=185> */
.L_x_5931:
        /* <DEDUP_REMOVED lines=8> */
.L_x_5998:
[----:B------:R-:W-:Y:S05]  /*a9b0*/  BSYNC B2 ;  /* 0x0000000000027941 */ /* 0x000fea0003800000 */
.L_x_5997:
        /* <DEDUP_REMOVED lines=8> */
.L_x_5999:
[----:B------:R-:W-:Y:S01]  /*aa40*/  FADD.FTZ R167, R166, R167 ;  /* 0x000000a7a6a77221 */ /* 0x000fe20000010000 */
[----:B------:R-:W-:-:S04]  /*aa50*/  HFMA2 R241, -RZ, RZ, 0, 1.1920928955078125e-07 ;  /* 0x00000002fff17431 */ /* 0x000fc800000001ff */
[----:B------:R-:W-:Y:S02]  /*aa60*/  MOV R242, R167 ;  /* 0x000000a700f27202 */ /* 0x000fe40000000f00 */
[----:B------:R-:W-:-:S07]  /*aa70*/  MOV R232, R240 ;  /* 0x000000f000e87202 */ /* 0x000fce0000000f00 */
[----:B------:R-:W-:Y:S05]  /*aa80*/  WARPSYNC.COLLECTIVE R239, `(.L_x_6000) ;  /* 0x00000000ef087348 */ /* 0x000fea0003c00000 */
[----:B------:R0:W1:Y:S02]  /*aa90*/  SHFL.BFLY P4, R240, R242, R241, R244 ;  /* 0x0c0000f1f2f07389 */ /* 0x00006400000800f4 */
[----:B01----:R-:W-:Y:S05]  /*aaa0*/  ENDCOLLECTIVE ;  /* 0x000000000000791b */ /* 0x003fea0003800000 */
.L_x_6000:
[----:B------:R-:W-:-:S05]  /*aab0*/  FADD.FTZ R232, R233, R232 ;  /* 0x000000e8e9e87221 */ /* 0x000fca0000010000 */
[----:B------:R-:W-:Y:S02]  /*aac0*/  MOV R242, R232 ;  /* 0x000000e800f27202 */ /* 0x000fe40000000f00 */
[----:B------:R-:W-:-:S07]  /*aad0*/  MOV R236, R240 ;  /* 0x000000f000ec7202 */ /* 0x000fce0000000f00 */
[----:B------:R-:W-:Y:S05]  /*aae0*/  WARPSYNC.COLLECTIVE R239, `(.L_x_6001) ;  /* 0x00000000ef087348 */ /* 0x000fea0003c00000 */
[----:B------:R0:W1:Y:S02]  /*aaf0*/  SHFL.BFLY P4, R240, R242, R241, R244 ;  /* 0x0c0000f1f2f07389 */ /* 0x00006400000800f4 */
[----:B01----:R-:W-:Y:S05]  /*ab00*/  ENDCOLLECTIVE ;  /* 0x000000000000791b */ /* 0x003fea0003800000 */
.L_x_6001:
[----:B------:R-:W-:Y:S01]  /*ab10*/  FADD.FTZ R236, R167, R236 ;  /* 0x000000eca7ec7221 */ /* 0x000fe20000010000 */
[----:B------:R-:W-:-:S04]  /*ab20*/  HFMA2 R241, -RZ, RZ, 0, 2.384185791015625e-07 ;  /* 0x00000004fff17431 */ /* 0x000fc800000001ff */
[----:B------:R-:W-:Y:S02]  /*ab30*/  MOV R242, R236 ;  /* 0x000000ec00f27202 */ /* 0x000fe40000000f00 */
[----:B------:R-:W-:-:S07]  /*ab40*/  MOV R235, R240 ;  /* 0x000000f000eb7202 */ /* 0x000fce0000000f00 */
[----:B------:R-:W-:Y:S05]  /*ab50*/  WARPSYNC.COLLECTIVE R239, `(.L_x_6002) ;  /* 0x00000000ef087348 */ /* 0x000fea0003c00000 */
[----:B------:R0:W1:Y:S02]  /*ab60*/  SHFL.BFLY P4, R240, R242, R241, R244 ;  /* 0x0c0000f1f2f07389 */ /* 0x00006400000800f4 */
[----:B01----:R-:W-:Y:S05]  /*ab70*/  ENDCOLLECTIVE ;  /* 0x000000000000791b */ /* 0x003fea0003800000 */
.L_x_6002:
[----:B------:R-:W-:-:S05]  /*ab80*/  FADD.FTZ R235, R232, R235 ;  /* 0x000000ebe8eb7221 */ /* 0x000fca0000010000 */
[----:B------:R-:W-:Y:S02]  /*ab90*/  MOV R242, R235 ;  /* 0x000000eb00f27202 */ /* 0x000fe40000000f00 */
[----:B------:R-:W-:-:S07]  /*aba0*/  MOV R237, R240 ;  /* 0x000000f000ed7202 */ /* 0x000fce0000000f00 */
[----:B------:R-:W-:Y:S05]  /*abb0*/  WARPSYNC.COLLECTIVE R239, `(.L_x_6003) ;  /* 0x00000000ef087348 */ /* 0x000fea0003c00000 */
[----:B------:R0:W1:Y:S02]  /*abc0*/  SHFL.BFLY P4, R240, R242, R241, R244 ;  /* 0x0c0000f1f2f07389 */ /* 0x00006400000800f4 */
[----:B01----:R-:W-:Y:S05]  /*abd0*/  ENDCOLLECTIVE ;  /* 0x000000000000791b */ /* 0x003fea0003800000 */
.L_x_6003:
[----:B------:R-:W-:Y:S01]  /*abe0*/  FADD.FTZ R237, R236, R237 ;  /* 0x000000edeced7221 */ /* 0x000fe20000010000 */
[----:B------:R-:W-:-:S04]  /*abf0*/  HFMA2 R241, -RZ, RZ, 0, 4.76837158203125e-07 ;  /* 0x00000008fff17431 */ /* 0x000fc800000001ff */
[----:B------:R-:W-:Y:S02]  /*ac00*/  MOV R242, R237 ;  /* 0x000000ed00f27202 */ /* 0x000fe40000000f00 */
[----:B------:R-:W-:-:S07]  /*ac10*/  MOV R238, R240 ;  /* 0x000000f000ee7202 */ /* 0x000fce0000000f00 */
[----:B------:R-:W-:Y:S05]  /*ac20*/  WARPSYNC.COLLECTIVE R239, `(.L_x_6004) ;  /* 0x00000000ef087348 */ /* 0x000fea0003c00000 */
[----:B------:R0:W1:Y:S02]  /*ac30*/  SHFL.BFLY P4, R240, R242, R241, R244 ;  /* 0x0c0000f1f2f07389 */ /* 0x00006400000800f4 */
[----:B01----:R-:W-:Y:S05]  /*ac40*/  ENDCOLLECTIVE ;  /* 0x000000000000791b */ /* 0x003fea0003800000 */
.L_x_6004:
[----:B------:R-:W-:-:S05]  /*ac50*/  FADD.FTZ R238, R235, R238 ;  /* 0x000000eeebee7221 */ /* 0x000fca0000010000 */
[----:B------:R-:W-:Y:S02]  /*ac60*/  MOV R242, R238 ;  /* 0x000000ee00f27202 */ /* 0x000fe40000000f00 */
[----:B------:R-:W-:-:S07]  /*ac70*/  MOV R166, R240 ;  /* 0x000000f000a67202 */ /* 0x000fce0000000f00 */
[----:B------:R-:W-:Y:S05]  /*ac80*/  WARPSYNC.COLLECTIVE R239, `(.L_x_6005) ;  /* 0x00000000ef087348 */ /* 0x000fea0003c00000 */
[----:B------:R0:W1:Y:S02]  /*ac90*/  SHFL.BFLY P4, R240, R242, R241, R244 ;  /* 0x0c0000f1f2f07389 */ /* 0x00006400000800f4 */
[----:B01----:R-:W-:Y:S05]  /*aca0*/  ENDCOLLECTIVE ;  /* 0x000000000000791b */ /* 0x003fea0003800000 */
.L_x_6005:
[----:B------:R-:W-:Y:S01]  /*acb0*/  FADD.FTZ R166, R237, R166 ;  /* 0x000000a6eda67221 */ /* 0x000fe20000010000 */
[----:B------:R-:W-:-:S04]  /*acc0*/  HFMA2 R241, -RZ, RZ, 0, 9.5367431640625e-07 ;  /* 0x00000010fff17431 */ /* 0x000fc800000001ff */
[----:B------:R-:W-:Y:S02]  /*acd0*/  MOV R242, R166 ;  /* 0x000000a600f27202 */ /* 0x000fe40000000f00 */
[----:B------:R-:W-:-:S07]  /*ace0*/  MOV R233, R240 ;  /* 0x000000f000e97202 */ /* 0x000fce0000000f00 */
[----:B------:R-:W-:Y:S05]  /*acf0*/  WARPSYNC.COLLECTIVE R239, `(.L_x_6006) ;  /* 0x00000000ef087348 */ /* 0x000fea0003c00000 */
[----:B------:R0:W1:Y:S02]  /*ad00*/  SHFL.BFLY P4, R240, R242, R241, R244 ;  /* 0x0c0000f1f2f07389 */ /* 0x00006400000800f4 */
[----:B01----:R-:W-:Y:S05]  /*ad10*/  ENDCOLLECTIVE ;  /* 0x000000000000791b */ /* 0x003fea0003800000 */
.L_x_6006:
[----:B------:R-:W-:-:S05]  /*ad20*/  FADD.FTZ R233, R238, R233 ;  /* 0x000000e9eee97221 */ /* 0x000fca0000010000 */
[----:B------:R-:W-:Y:S02]  /*ad30*/  MOV R242, R233 ;  /* 0x000000e900f27202 */ /* 0x000fe40000000f00 */
[----:B------:R-:W-:-:S07]  /*ad40*/  MOV R167, R240 ;  /* 0x000000f000a77202 */ /* 0x000fce0000000f00 */
[----:B------:R-:W-:Y:S05]  /*ad50*/  WARPSYNC.COLLECTIVE R239, `(.L_x_6007) ;  /* 0x00000000ef087348 */ /* 0x000fea0003c00000 */
[----:B------:R0:W1:Y:S02]  /*ad60*/  SHFL.BFLY P4, R240, R242, R241, R244 ;  /* 0x0c0000f1f2f07389 */ /* 0x00006400000800f4 */
[----:B01----:R-:W-:Y:S05]  /*ad70*/  ENDCOLLECTIVE ;  /* 0x000000000000791b */ /* 0x003fea0003800000 */
.L_x_6007:
[----:B------:R-:W-:Y:S01]  /*ad80*/  MOV R232, R240 ;  /* 0x000000f000e87202 */ /* 0x000fe20000000f00 */
[----:B------:R-:W-:Y:S06]  /*ad90*/  BRA `(.L_x_6008) ;  /* 0xffffff6c00d87947 */ /* 0x000fec000383ffff */
.L_x_6009:
        /* <DEDUP_REMOVED lines=14> */
.L_x_6129:


//--------------------- .nv.shared._ZN10layer_norm31ln_parallel_residual_bwd_kernelINS_13Kernel_traitsI13__nv_bfloat16S2_S2_S2_fjLj1024ELj1ELj4ELj1ELj16ENS_18Kernel_traits_baseILj1024ES2_S2_S2_S2_fjLj128EEEEELb0ELb0ELb0EEEvNS_9BwdParamsE --------------------------
	.section	.nv.shared._ZN10layer_norm31ln_parallel_residual_bwd_kernelINS_13Kernel_traitsI13__nv_bfloat16S2_S2_S2_fjLj1024ELj1ELj4ELj1ELj16ENS_18Kernel_traits_baseILj1024ES2_S2_S2_S2_fjLj128EEEEELb0ELb0ELb0EEEvNS_9BwdParamsE,"aw",@nobits
	.sectionflags	@""
	.align	16
	.zero		1024


//--------------------- .nv.shared.reserved.0     --------------------------
	.section	.nv.shared.reserved.0,"aw",@nobits
	.weak		__nv_reservedSMEM_offset_0_alias
	.size		__nv_reservedSMEM_offset_0_alias, 0, 64
	.other		__nv_reservedSMEM_offset_0_alias,@"STO_CUDA_RESERVED_SHARED STV_DEFAULT"
__nv_reservedSMEM_offset_0_alias:
	.zero		0
	.zero		64


//--------------------- .nv.shared._ZN10layer_norm31ln_parallel_residual_bwd_kernelINS_13Kernel_traitsI13__nv_bfloat16S2_S2_S2_fjLj1024ELj1ELj4ELj1ELj16ENS_18Kernel_traits_baseILj1024ES2_S2_S2_S2_fjLj128EEEEELb0ELb0ELb1EEEvNS_9BwdParamsE --------------------------
	.section	.nv.shared._ZN10layer_norm31ln_parallel_residual_bwd_kernelINS_13Kernel_traitsI13__nv_bfloat16S2_S2_S2_fjLj1024ELj1ELj4ELj1ELj16ENS_18Kernel_traits_baseILj1024ES2_S2_S2_S2_fjLj128EEEEELb0ELb0ELb1EEEvNS_9BwdParamsE,"aw",@nobits
	.sectionflags	@""
	.align	16
	.zero		1024


//--------------------- .nv.shared._ZN10layer_norm31ln_parallel_residual_bwd_kernelINS_13Kernel_traitsI13__nv_bfloat16S2_S2_S2_fjLj1024ELj1ELj4ELj1ELj16ENS_18Kernel_traits_baseILj1024ES2_S2_S2_S2_fjLj128EEEEELb0ELb1ELb0EEEvNS_9BwdParamsE --------------------------
	.section	.nv.shared._ZN10layer_norm31ln_parallel_residual_bwd_kernelINS_13Kernel_traitsI13__nv_bfloat16S2_S2_S2_fjLj1024ELj1ELj4ELj1ELj16ENS_18Kernel_traits_baseILj1024ES2_S2_S2_S2_fjLj128EEEEELb0ELb1ELb0EEEvNS_9BwdParamsE,"aw",@nobits
	.sectionflags	@""
	.align	16
	.zero		1024


//--------------------- .nv.shared._ZN10layer_norm31ln_parallel_residual_bwd_kernelINS_13Kernel_traitsI13__nv_bfloat16S2_S2_S2_fjLj1024ELj1ELj4ELj1ELj16ENS_18Kernel_traits_baseILj1024ES2_S2_S2_S2_fjLj128EEEEELb0ELb1ELb1EEEvNS_9BwdParamsE --------------------------
	.section	.nv.shared._ZN10layer_norm31ln_parallel_residual_bwd_kernelINS_13Kernel_traitsI13__nv_bfloat16S2_S2_S2_fjLj1024ELj1ELj4ELj1ELj16ENS_18Kernel_traits_baseILj1024ES2_S2_S2_S2_fjLj128EEEEELb0ELb1ELb1EEEvNS_9BwdParamsE,"aw",@nobits
	.sectionflags	@""
	.align	16
	.zero		1024


//--------------------- .nv.shared._ZN10layer_norm31ln_parallel_residual_bwd_kernelINS_13Kernel_traitsI13__nv_bfloat16S2_S2_S2_fjLj1024ELj1ELj4ELj1ELj16ENS_18Kernel_traits_baseILj1024ES2_S2_S2_S2_fjLj128EEEEELb1ELb0ELb0EEEvNS_9BwdParamsE --------------------------
	.section	.nv.shared._ZN10layer_norm31ln_parallel_residual_bwd_kernelINS_13Kernel_traitsI13__nv_bfloat16S2_S2_S2_fjLj1024ELj1ELj4ELj1ELj16ENS_18Kernel_traits_baseILj1024ES2_S2_S2_S2_fjLj128EEEEELb1ELb0ELb0EEEvNS_9BwdParamsE,"aw",@nobits
	.sectionflags	@""
	.align	16
	.zero		1024


//--------------------- .nv.shared._ZN10layer_norm31ln_parallel_residual_bwd_kernelINS_13Kernel_traitsI13__nv_bfloat16S2_S2_S2_fjLj1024ELj1ELj4ELj1ELj16ENS_18Kernel_traits_baseILj1024ES2_S2_S2_S2_fjLj128EEEEELb1ELb0ELb1EEEvNS_9BwdParamsE --------------------------
	.section	.nv.shared._ZN10layer_norm31ln_parallel_residual_bwd_kernelINS_13Kernel_traitsI13__nv_bfloat16S2_S2_S2_fjLj1024ELj1ELj4ELj1ELj16ENS_18Kernel_traits_baseILj1024ES2_S2_S2_S2_fjLj128EEEEELb1ELb0ELb1EEEvNS_9BwdParamsE,"aw",@nobits
	.sectionflags	@""
	.align	16
	.zero		1024


//--------------------- .nv.shared._ZN10layer_norm22ln_bwd_finalize_kernelINS_22Kernel_traits_finalizeILj1024E13__nv_bfloat16S2_S2_S2_fjLb0ELj1024ELj4ENS_18Kernel_traits_baseILj1024ES2_S2_S2_S2_fjLj1024EEEEELb0ELb0EEEvNS_9BwdParamsE --------------------------
	.section	.nv.shared._ZN10layer_norm22ln_bwd_finalize_kernelINS_22Kernel_traits_finalizeILj1024E13__nv_bfloat16S2_S2_S2_fjLb0ELj1024ELj4ENS_18Kernel_traits_baseILj1024ES2_S2_S2_S2_fjLj1024EEEEELb0ELb0EEEvNS_9BwdParamsE,"aw",@nobits
	.sectionflags	@""
	.align	16
.nv.shared._ZN10layer_norm22ln_bwd_finalize_kernelINS_22Kernel_traits_finalizeILj1024E13__nv_bfloat16S2_S2_S2_fjLb0ELj1024ELj4ENS_18Kernel_traits_baseILj1024ES2_S2_S2_S2_fjLj1024EEEEELb0ELb0EEEvNS_9BwdParamsE:
	.zero		9472


//--------------------- .nv.shared._ZN10layer_norm40ln_parallel_residual_bwd_finalize_kernelINS_22Kernel_traits_finalizeILj1024E13__nv_bfloat16S2_S2_S2_fjLb0ELj1024ELj4ENS_18Kernel_traits_baseILj1024ES2_S2_S2_S2_fjLj1024EEEEELb0EEEvNS_9BwdParamsE --------------------------
	.section	.nv.shared._ZN10layer_norm40ln_parallel_residual_bwd_finalize_kernelINS_22Kernel_traits_finalizeILj1024E13__nv_bfloat16S2_S2_S2_fjLb0ELj1024ELj4ENS_18Kernel_traits_baseILj1024ES2_S2_S2_S2_fjLj1024EEEEELb0EEEvNS_9BwdParamsE,"aw",@nobits
	.sectionflags	@""
	.align	16
.nv.shared._ZN10layer_norm40ln_parallel_residual_bwd_finalize_kernelINS_22Kernel_traits_finalizeILj1024E13__nv_bfloat16S2_S2_S2_fjLb0ELj1024ELj4ENS_18Kernel_traits_baseILj1024ES2_S2_S2_S2_fjLj1024EEEEELb0EEEvNS_9BwdParamsE:
	.zero		17920


//--------------------- .nv.shared._ZN10layer_norm31ln_parallel_residual_bwd_kernelINS_13Kernel_traitsI13__nv_bfloat16S2_S2_S2_fjLj1024ELj1ELj4ELj1ELj16ENS_18Kernel_traits_baseILj1024ES2_S2_S2_S2_fjLj128EEEEELb1ELb1ELb0EEEvNS_9BwdParamsE --------------------------
	.section	.nv.shared._ZN10layer_norm31ln_parallel_residual_bwd_kernelINS_13Kernel_traitsI13__nv_bfloat16S2_S2_S2_fjLj1024ELj1ELj4ELj1ELj16ENS_18Kernel_traits_baseILj1024ES2_S2_S2_S2_fjLj128EEEEELb1ELb1ELb0EEEvNS_9BwdParamsE,"aw",@nobits
	.sectionflags	@""
	.align	16
	.zero		1024


//--------------------- .nv.shared._ZN10layer_norm22ln_bwd_finalize_kernelINS_22Kernel_traits_finalizeILj1024E13__nv_bfloat16S2_S2_S2_fjLb0ELj1024ELj4ENS_18Kernel_traits_baseILj1024ES2_S2_S2_S2_fjLj1024EEEEELb0ELb1EEEvNS_9BwdParamsE --------------------------
	.section	.nv.shared._ZN10layer_norm22ln_bwd_finalize_kernelINS_22Kernel_traits_finalizeILj1024E13__nv_bfloat16S2_S2_S2_fjLb0ELj1024ELj4ENS_18Kernel_traits_baseILj1024ES2_S2_S2_S2_fjLj1024EEEEELb0ELb1EEEvNS_9BwdParamsE,"aw",@nobits
	.sectionflags	@""
	.align	16
.nv.shared._ZN10layer_norm22ln_bwd_finalize_kernelINS_22Kernel_traits_finalizeILj1024E13__nv_bfloat16S2_S2_S2_fjLb0ELj1024ELj4ENS_18Kernel_traits_baseILj1024ES2_S2_S2_S2_fjLj1024EEEEELb0ELb1EEEvNS_9BwdParamsE:
	.zero		9472


//--------------------- .nv.shared._ZN10layer_norm40ln_parallel_residual_bwd_finalize_kernelINS_22Kernel_traits_finalizeILj1024E13__nv_bfloat16S2_S2_S2_fjLb0ELj1024ELj4ENS_18Kernel_traits_baseILj1024ES2_S2_S2_S2_fjLj1024EEEEELb1EEEvNS_9BwdParamsE --------------------------
	.section	.nv.shared._ZN10layer_norm40ln_parallel_residual_bwd_finalize_kernelINS_22Kernel_traits_finalizeILj1024E13__nv_bfloat16S2_S2_S2_fjLb0ELj1024ELj4ENS_18Kernel_traits_baseILj1024ES2_S2_S2_S2_fjLj1024EEEEELb1EEEvNS_9BwdParamsE,"aw",@nobits
	.sectionflags	@""
	.align	16
.nv.shared._ZN10layer_norm40ln_parallel_residual_bwd_finalize_kernelINS_22Kernel_traits_finalizeILj1024E13__nv_bfloat16S2_S2_S2_fjLb0ELj1024ELj4ENS_18Kernel_traits_baseILj1024ES2_S2_S2_S2_fjLj1024EEEEELb1EEEvNS_9BwdParamsE:
	.zero		17920


//--------------------- .nv.shared._ZN10layer_norm31ln_parallel_residual_bwd_kernelINS_13Kernel_traitsI13__nv_bfloat16S2_S2_S2_fjLj1024ELj1ELj4ELj1ELj16ENS_18Kernel_traits_baseILj1024ES2_S2_S2_S2_fjLj128EEEEELb1ELb1ELb1EEEvNS_9BwdParamsE --------------------------
	.section	.nv.shared._ZN10layer_norm31ln_parallel_residual_bwd_kernelINS_13Kernel_traitsI13__nv_bfloat16S2_S2_S2_fjLj1024ELj1ELj4ELj1ELj16ENS_18Kernel_traits_baseILj1024ES2_S2_S2_S2_fjLj128EEEEELb1ELb1ELb1EEEvNS_9BwdParamsE,"aw",@nobits
	.sectionflags	@""
	.align	16
	.zero		1024


//--------------------- .nv.shared._ZN10layer_norm31ln_parallel_residual_bwd_kernelINS_13Kernel_traitsI6__halfS2_S2_S2_fjLj1024ELj1ELj4ELj1ELj16ENS_18Kernel_traits_baseILj1024ES2_S2_S2_S2_fjLj128EEEEELb0ELb0ELb0EEEvNS_9BwdParamsE --------------------------
	.section	.nv.shared._ZN10layer_norm31ln_parallel_residual_bwd_kernelINS_13Kernel_traitsI6__halfS2_S2_S2_fjLj1024ELj1ELj4ELj1ELj16ENS_18Kernel_traits_baseILj1024ES2_S2_S2_S2_fjLj128EEEEELb0ELb0ELb0EEEvNS_9BwdParamsE,"aw",@nobits
	.sectionflags	@""
	.align	16
	.zero		1024


//--------------------- .nv.shared._ZN10layer_norm31ln_parallel_residual_bwd_kernelINS_13Kernel_traitsI6__halfS2_S2_S2_fjLj1024ELj1ELj4ELj1ELj16ENS_18Kernel_traits_baseILj1024ES2_S2_S2_S2_fjLj128EEEEELb0ELb0ELb1EEEvNS_9BwdParamsE --------------------------
	.section	.nv.shared._ZN10layer_norm31ln_parallel_residual_bwd_kernelINS_13Kernel_traitsI6__halfS2_S2_S2_fjLj1024ELj1ELj4ELj1ELj16ENS_18Kernel_traits_baseILj1024ES2_S2_S2_S2_fjLj128EEEEELb0ELb0ELb1EEEvNS_9BwdParamsE,"aw",@nobits
	.sectionflags	@""
	.align	16
	.zero		1024


//--------------------- .nv.shared._ZN10layer_norm31ln_parallel_residual_bwd_kernelINS_13Kernel_traitsI6__halfS2_S2_S2_fjLj1024ELj1ELj4ELj1ELj16ENS_18Kernel_traits_baseILj1024ES2_S2_S2_S2_fjLj128EEEEELb0ELb1ELb0EEEvNS_9BwdParamsE --------------------------
	.section	.nv.shared._ZN10layer_norm31ln_parallel_residual_bwd_kernelINS_13Kernel_traitsI6__halfS2_S2_S2_fjLj1024ELj1ELj4ELj1ELj16ENS_18Kernel_traits_baseILj1024ES2_S2_S2_S2_fjLj128EEEEELb0ELb1ELb0EEEvNS_9BwdParamsE,"aw",@nobits
	.sectionflags	@""
	.align	16
	.zero		1024


//--------------------- .nv.shared._ZN10layer_norm31ln_parallel_residual_bwd_kernelINS_13Kernel_traitsI6__halfS2_S2_S2_fjLj1024ELj1ELj4ELj1ELj16ENS_18Kernel_traits_baseILj1024ES2_S2_S2_S2_fjLj128EEEEELb0ELb1ELb1EEEvNS_9BwdParamsE --------------------------
	.section	.nv.shared._ZN10layer_norm31ln_parallel_residual_bwd_kernelINS_13Kernel_traitsI6__halfS2_S2_S2_fjLj1024ELj1ELj4ELj1ELj16ENS_18Kernel_traits_baseILj1024ES2_S2_S2_S2_fjLj128EEEEELb0ELb1ELb1EEEvNS_9BwdParamsE,"aw",@nobits
	.sectionflags	@""
	.align	16
	.zero		1024


//--------------------- .nv.shared._ZN10layer_norm31ln_parallel_residual_bwd_kernelINS_13Kernel_traitsI6__halfS2_S2_S2_fjLj1024ELj1ELj4ELj1ELj16ENS_18Kernel_traits_baseILj1024ES2_S2_S2_S2_fjLj128EEEEELb1ELb0ELb0EEEvNS_9BwdParamsE --------------------------
	.section	.nv.shared._ZN10layer_norm31ln_parallel_residual_bwd_kernelINS_13Kernel_traitsI6__halfS2_S2_S2_fjLj1024ELj1ELj4ELj1ELj16ENS_18Kernel_traits_baseILj1024ES2_S2_S2_S2_fjLj128EEEEELb1ELb0ELb0EEEvNS_9BwdParamsE,"aw",@nobits
	.sectionflags	@""
	.align	16
	.zero		1024


//--------------------- .nv.shared._ZN10layer_norm31ln_parallel_residual_bwd_kernelINS_13Kernel_traitsI6__halfS2_S2_S2_fjLj1024ELj1ELj4ELj1ELj16ENS_18Kernel_traits_baseILj1024ES2_S2_S2_S2_fjLj128EEEEELb1ELb0ELb1EEEvNS_9BwdParamsE --------------------------
	.section	.nv.shared._ZN10layer_norm31ln_parallel_residual_bwd_kernelINS_13Kernel_traitsI6__halfS2_S2_S2_fjLj1024ELj1ELj4ELj1ELj16ENS_18Kernel_traits_baseILj1024ES2_S2_S2_S2_fjLj128EEEEELb1ELb0ELb1EEEvNS_9BwdParamsE,"aw",@nobits
	.sectionflags	@""
	.align	16
	.zero		1024


//--------------------- .nv.shared._ZN10layer_norm22ln_bwd_finalize_kernelINS_22Kernel_traits_finalizeILj1024E6__halfS2_S2_S2_fjLb0ELj1024ELj4ENS_18Kernel_traits_baseILj1024ES2_S2_S2_S2_fjLj1024EEEEELb0ELb0EEEvNS_9BwdParamsE --------------------------
	.section	.nv.shared._ZN10layer_norm22ln_bwd_finalize_kernelINS_22Kernel_traits_finalizeILj1024E6__halfS2_S2_S2_fjLb0ELj1024ELj4ENS_18Kernel_traits_baseILj1024ES2_S2_S2_S2_fjLj1024EEEEELb0ELb0EEEvNS_9BwdParamsE,"aw",@nobits
	.sectionflags	@""
	.align	16
.nv.shared._ZN10layer_norm22ln_bwd_finalize_kernelINS_22Kernel_traits_finalizeILj1024E6__halfS2_S2_S2_fjLb0ELj1024ELj4ENS_18Kernel_traits_baseILj1024ES2_S2_S2_S2_fjLj1024EEEEELb0ELb0EEEvNS_9BwdParamsE:
	.zero		9472


//--------------------- .nv.shared._ZN10layer_norm40ln_parallel_residual_bwd_finalize_kernelINS_22Kernel_traits_finalizeILj1024E6__halfS2_S2_S2_fjLb0ELj1024ELj4ENS_18Kernel_traits_baseILj1024ES2_S2_S2_S2_fjLj1024EEEEELb0EEEvNS_9BwdParamsE --------------------------
	.section	.nv.shared._ZN10layer_norm40ln_parallel_residual_bwd_finalize_kernelINS_22Kernel_traits_finalizeILj1024E6__halfS2_S2_S2_fjLb0ELj1024ELj4ENS_18Kernel_traits_baseILj1024ES2_S2_S2_S2_fjLj1024EEEEELb0EEEvNS_9BwdParamsE,"aw",@nobits
	.sectionflags	@""
	.align	16
.nv.shared._ZN10layer_norm40ln_parallel_residual_bwd_finalize_kernelINS_22Kernel_traits_finalizeILj1024E6__halfS2_S2_S2_fjLb0ELj1024ELj4ENS_18Kernel_traits_baseILj1024ES2_S2_S2_S2_fjLj1024EEEEELb0EEEvNS_9BwdParamsE:
	.zero		17920


//--------------------- .nv.shared._ZN10layer_norm31ln_parallel_residual_bwd_kernelINS_13Kernel_traitsI6__halfS2_S2_S2_fjLj1024ELj1ELj4ELj1ELj16ENS_18Kernel_traits_baseILj1024ES2_S2_S2_S2_fjLj128EEEEELb1ELb1ELb0EEEvNS_9BwdParamsE --------------------------
	.section	.nv.shared._ZN10layer_norm31ln_parallel_residual_bwd_kernelINS_13Kernel_traitsI6__halfS2_S2_S2_fjLj1024ELj1ELj4ELj1ELj16ENS_18Kernel_traits_baseILj1024ES2_S2_S2_S2_fjLj128EEEEELb1ELb1ELb0EEEvNS_9BwdParamsE,"aw",@nobits
	.sectionflags	@""
	.align	16
	.zero		1024


//--------------------- .nv.shared._ZN10layer_norm22ln_bwd_finalize_kernelINS_22Kernel_traits_finalizeILj1024E6__halfS2_S2_S2_fjLb0ELj1024ELj4ENS_18Kernel_traits_baseILj1024ES2_S2_S2_S2_fjLj1024EEEEELb0ELb1EEEvNS_9BwdParamsE --------------------------
	.section	.nv.shared._ZN10layer_norm22ln_bwd_finalize_kernelINS_22Kernel_traits_finalizeILj1024E6__halfS2_S2_S2_fjLb0ELj1024ELj4ENS_18Kernel_traits_baseILj1024ES2_S2_S2_S2_fjLj1024EEEEELb0ELb1EEEvNS_9BwdParamsE,"aw",@nobits
	.sectionflags	@""
	.align	16
.nv.shared._ZN10layer_norm22ln_bwd_finalize_kernelINS_22Kernel_traits_finalizeILj1024E6__halfS2_S2_S2_fjLb0ELj1024ELj4ENS_18Kernel_traits_baseILj1024ES2_S2_S2_S2_fjLj1024EEEEELb0ELb1EEEvNS_9BwdParamsE:
	.zero		9472


//--------------------- .nv.shared._ZN10layer_norm40ln_parallel_residual_bwd_finalize_kernelINS_22Kernel_traits_finalizeILj1024E6__halfS2_S2_S2_fjLb0ELj1024ELj4ENS_18Kernel_traits_baseILj1024ES2_S2_S2_S2_fjLj1024EEEEELb1EEEvNS_9BwdParamsE --------------------------
	.section	.nv.shared._ZN10layer_norm40ln_parallel_residual_bwd_finalize_kernelINS_22Kernel_traits_finalizeILj1024E6__halfS2_S2_S2_fjLb0ELj1024ELj4ENS_18Kernel_traits_baseILj1024ES2_S2_S2_S2_fjLj1024EEEEELb1EEEvNS_9BwdParamsE,"aw",@nobits
	.sectionflags	@""
	.align	16
.nv.shared._ZN10layer_norm40ln_parallel_residual_bwd_finalize_kernelINS_22Kernel_traits_finalizeILj1024E6__halfS2_S2_S2_fjLb0ELj1024ELj4ENS_18Kernel_traits_baseILj1024ES2_S2_S2_S2_fjLj1024EEEEELb1EEEvNS_9BwdParamsE:
	.zero		17920


//--------------------- .nv.shared._ZN10layer_norm31ln_parallel_residual_bwd_kernelINS_13Kernel_traitsI6__halfS2_S2_S2_fjLj1024ELj1ELj4ELj1ELj16ENS_18Kernel_traits_baseILj1024ES2_S2_S2_S2_fjLj128EEEEELb1ELb1ELb1EEEvNS_9BwdParamsE --------------------------
	.section	.nv.shared._ZN10layer_norm31ln_parallel_residual_bwd_kernelINS_13Kernel_traitsI6__halfS2_S2_S2_fjLj1024ELj1ELj4ELj1ELj16ENS_18Kernel_traits_baseILj1024ES2_S2_S2_S2_fjLj128EEEEELb1ELb1ELb1EEEvNS_9BwdParamsE,"aw",@nobits
	.sectionflags	@""
	.align	16
	.zero		1024


//--------------------- .nv.shared._ZN10layer_norm31ln_parallel_residual_bwd_kernelINS_13Kernel_traitsIf13__nv_bfloat16S2_S2_fjLj1024ELj1ELj4ELj1ELj16ENS_18Kernel_traits_baseILj1024EfS2_S2_S2_fjLj128EEEEELb0ELb0ELb0EEEvNS_9BwdParamsE --------------------------
	.section	.nv.shared._ZN10layer_norm31ln_parallel_residual_bwd_kernelINS_13Kernel_traitsIf13__nv_bfloat16S2_S2_fjLj1024ELj1ELj4ELj1ELj16ENS_18Kernel_traits_baseILj1024EfS2_S2_S2_fjLj128EEEEELb0ELb0ELb0EEEvNS_9BwdParamsE,"aw",@nobits
	.sectionflags	@""
	.align	16
	.zero		1024


//--------------------- .nv.shared._ZN10layer_norm31ln_parallel_residual_bwd_kernelINS_13Kernel_traitsIf13__nv_bfloat16S2_S2_fjLj1024ELj1ELj4ELj1ELj16ENS_18Kernel_traits_baseILj1024EfS2_S2_S2_fjLj128EEEEELb0ELb0ELb1EEEvNS_9BwdParamsE --------------------------
	.section	.nv.shared._ZN10layer_norm31ln_parallel_residual_bwd_kernelINS_13Kernel_traitsIf13__nv_bfloat16S2_S2_fjLj1024ELj1ELj4ELj1ELj16ENS_18Kernel_traits_baseILj1024EfS2_S2_S2_fjLj128EEEEELb0ELb0ELb1EEEvNS_9BwdParamsE,"aw",@nobits
	.sectionflags	@""
	.align	16
	.zero		1024


//--------------------- .nv.shared._ZN10layer_norm31ln_parallel_residual_bwd_kernelINS_13Kernel_traitsIf13__nv_bfloat16S2_S2_fjLj1024ELj1ELj4ELj1ELj16ENS_18Kernel_traits_baseILj1024EfS2_S2_S2_fjLj128EEEEELb0ELb1ELb0EEEvNS_9BwdParamsE --------------------------
	.section	.nv.shared._ZN10layer_norm31ln_parallel_residual_bwd_kernelINS_13Kernel_traitsIf13__nv_bfloat16S2_S2_fjLj1024ELj1ELj4ELj1ELj16ENS_18Kernel_traits_baseILj1024EfS2_S2_S2_fjLj128EEEEELb0ELb1ELb0EEEvNS_9BwdParamsE,"aw",@nobits
	.sectionflags	@""
	.align	16
	.zero		1024


//--------------------- .nv.shared._ZN10layer_norm31ln_parallel_residual_bwd_kernelINS_13Kernel_traitsIf13__nv_bfloat16S2_S2_fjLj1024ELj1ELj4ELj1ELj16ENS_18Kernel_traits_baseILj1024EfS2_S2_S2_fjLj128EEEEELb0ELb1ELb1EEEvNS_9BwdParamsE --------------------------
	.section	.nv.shared._ZN10layer_norm31ln_parallel_residual_bwd_kernelINS_13Kernel_traitsIf13__nv_bfloat16S2_S2_fjLj1024ELj1ELj4ELj1ELj16ENS_18Kernel_traits_baseILj1024EfS2_S2_S2_fjLj128EEEEELb0ELb1ELb1EEEvNS_9BwdParamsE,"aw",@nobits
	.sectionflags	@""
	.align	16
	.zero		1024


//--------------------- .nv.shared._ZN10layer_norm31ln_parallel_residual_bwd_kernelINS_13Kernel_traitsIf13__nv_bfloat16S2_S2_fjLj1024ELj1ELj4ELj1ELj16ENS_18Kernel_traits_baseILj1024EfS2_S2_S2_fjLj128EEEEELb1ELb0ELb0EEEvNS_9BwdParamsE --------------------------
	.section	.nv.shared._ZN10layer_norm31ln_parallel_residual_bwd_kernelINS_13Kernel_traitsIf13__nv_bfloat16S2_S2_fjLj1024ELj1ELj4ELj1ELj16ENS_18Kernel_traits_baseILj1024EfS2_S2_S2_fjLj128EEEEELb1ELb0ELb0EEEvNS_9BwdParamsE,"aw",@nobits
	.sectionflags	@""
	.align	16
	.zero		1024


//--------------------- .nv.shared._ZN10layer_norm31ln_parallel_residual_bwd_kernelINS_13Kernel_traitsIf13__nv_bfloat16S2_S2_fjLj1024ELj1ELj4ELj1ELj16ENS_18Kernel_traits_baseILj1024EfS2_S2_S2_fjLj128EEEEELb1ELb0ELb1EEEvNS_9BwdParamsE --------------------------
	.section	.nv.shared._ZN10layer_norm31ln_parallel_residual_bwd_kernelINS_13Kernel_traitsIf13__nv_bfloat16S2_S2_fjLj1024ELj1ELj4ELj1ELj16ENS_18Kernel_traits_baseILj1024EfS2_S2_S2_fjLj128EEEEELb1ELb0ELb1EEEvNS_9BwdParamsE,"aw",@nobits
	.sectionflags	@""
	.align	16
	.zero		1024


//--------------------- .nv.shared._ZN10layer_norm22ln_bwd_finalize_kernelINS_22Kernel_traits_finalizeILj1024Ef13__nv_bfloat16S2_S2_fjLb0ELj1024ELj4ENS_18Kernel_traits_baseILj1024EfS2_S2_S2_fjLj1024EEEEELb0ELb0EEEvNS_9BwdParamsE --------------------------
	.section	.nv.shared._ZN10layer_norm22ln_bwd_finalize_kernelINS_22Kernel_traits_finalizeILj1024Ef13__nv_bfloat16S2_S2_fjLb0ELj1024ELj4ENS_18Kernel_traits_baseILj1024EfS2_S2_S2_fjLj1024EEEEELb0ELb0EEEvNS_9BwdParamsE,"aw",@nobits
	.sectionflags	@""
	.align	16
.nv.shared._ZN10layer_norm22ln_bwd_finalize_kernelINS_22Kernel_traits_finalizeILj1024Ef13__nv_bfloat16S2_S2_fjLb0ELj1024ELj4ENS_18Kernel_traits_baseILj1024EfS2_S2_S2_fjLj1024EEEEELb0ELb0EEEvNS_9BwdParamsE:
	.zero		9472


//--------------------- .nv.shared._ZN10layer_norm40ln_parallel_residual_bwd_finalize_kernelINS_22Kernel_traits_finalizeILj1024Ef13__nv_bfloat16S2_S2_fjLb0ELj1024ELj4ENS_18Kernel_traits_baseILj1024EfS2_S2_S2_fjLj1024EEEEELb0EEEvNS_9BwdParamsE --------------------------
	.section	.nv.shared._ZN10layer_norm40ln_parallel_residual_bwd_finalize_kernelINS_22Kernel_traits_finalizeILj1024Ef13__nv_bfloat16S2_S2_fjLb0ELj1024ELj4ENS_18Kernel_traits_baseILj1024EfS2_S2_S2_fjLj1024EEEEELb0EEEvNS_9BwdParamsE,"aw",@nobits
	.sectionflags	@""
	.align	16
.nv.shared._ZN10layer_norm40ln_parallel_residual_bwd_finalize_kernelINS_22Kernel_traits_finalizeILj1024Ef13__nv_bfloat16S2_S2_fjLb0ELj1024ELj4ENS_18Kernel_traits_baseILj1024EfS2_S2_S2_fjLj1024EEEEELb0EEEvNS_9BwdParamsE:
	.zero		17920


//--------------------- .nv.shared._ZN10layer_norm31ln_parallel_residual_bwd_kernelINS_13Kernel_traitsIf13__nv_bfloat16S2_S2_fjLj1024ELj1ELj4ELj1ELj16ENS_18Kernel_traits_baseILj1024EfS2_S2_S2_fjLj128EEEEELb1ELb1ELb0EEEvNS_9BwdParamsE --------------------------
	.section	.nv.shared._ZN10layer_norm31ln_parallel_residual_bwd_kernelINS_13Kernel_traitsIf13__nv_bfloat16S2_S2_fjLj1024ELj1ELj4ELj1ELj16ENS_18Kernel_traits_baseILj1024EfS2_S2_S2_fjLj128EEEEELb1ELb1ELb0EEEvNS_9BwdParamsE,"aw",@nobits
	.sectionflags	@""
	.align	16
	.zero		1024


//--------------------- .nv.shared._ZN10layer_norm22ln_bwd_finalize_kernelINS_22Kernel_traits_finalizeILj1024Ef13__nv_bfloat16S2_S2_fjLb0ELj1024ELj4ENS_18Kernel_traits_baseILj1024EfS2_S2_S2_fjLj1024EEEEELb0ELb1EEEvNS_9BwdParamsE --------------------------
	.section	.nv.shared._ZN10layer_norm22ln_bwd_finalize_kernelINS_22Kernel_traits_finalizeILj1024Ef13__nv_bfloat16S2_S2_fjLb0ELj1024ELj4ENS_18Kernel_traits_baseILj1024EfS2_S2_S2_fjLj1024EEEEELb0ELb1EEEvNS_9BwdParamsE,"aw",@nobits
	.sectionflags	@""
	.align	16
.nv.shared._ZN10layer_norm22ln_bwd_finalize_kernelINS_22Kernel_traits_finalizeILj1024Ef13__nv_bfloat16S2_S2_fjLb0ELj1024ELj4ENS_18Kernel_traits_baseILj1024EfS2_S2_S2_fjLj1024EEEEELb0ELb1EEEvNS_9BwdParamsE:
	.zero		9472


//--------------------- .nv.shared._ZN10layer_norm40ln_parallel_residual_bwd_finalize_kernelINS_22Kernel_traits_finalizeILj1024Ef13__nv_bfloat16S2_S2_fjLb0ELj1024ELj4ENS_18Kernel_traits_baseILj1024EfS2_S2_S2_fjLj1024EEEEELb1EEEvNS_9BwdParamsE --------------------------
	.section	.nv.shared._ZN10layer_norm40ln_parallel_residual_bwd_finalize_kernelINS_22Kernel_traits_finalizeILj1024Ef13__nv_bfloat16S2_S2_fjLb0ELj1024ELj4ENS_18Kernel_traits_baseILj1024EfS2_S2_S2_fjLj1024EEEEELb1EEEvNS_9BwdParamsE,"aw",@nobits
	.sectionflags	@""
	.align	16
.nv.shared._ZN10layer_norm40ln_parallel_residual_bwd_finalize_kernelINS_22Kernel_traits_finalizeILj1024Ef13__nv_bfloat16S2_S2_fjLb0ELj1024ELj4ENS_18Kernel_traits_baseILj1024EfS2_S2_S2_fjLj1024EEEEELb1EEEvNS_9BwdParamsE:
	.zero		17920


//--------------------- .nv.shared._ZN10layer_norm31ln_parallel_residual_bwd_kernelINS_13Kernel_traitsIf13__nv_bfloat16S2_S2_fjLj1024ELj1ELj4ELj1ELj16ENS_18Kernel_traits_baseILj1024EfS2_S2_S2_fjLj128EEEEELb1ELb1ELb1EEEvNS_9BwdParamsE --------------------------
	.section	.nv.shared._ZN10layer_norm31ln_parallel_residual_bwd_kernelINS_13Kernel_traitsIf13__nv_bfloat16S2_S2_fjLj1024ELj1ELj4ELj1ELj16ENS_18Kernel_traits_baseILj1024EfS2_S2_S2_fjLj128EEEEELb1ELb1ELb1EEEvNS_9BwdParamsE,"aw",@nobits
	.sectionflags	@""
	.align	16
	.zero		1024


//--------------------- .nv.shared._ZN10layer_norm31ln_parallel_residual_bwd_kernelINS_13Kernel_traitsI13__nv_bfloat16S2_fS2_fjLj1024ELj1ELj4ELj1ELj16ENS_18Kernel_traits_baseILj1024ES2_S2_fS2_fjLj128EEEEELb0ELb0ELb0EEEvNS_9BwdParamsE --------------------------
	.section	.nv.shared._ZN10layer_norm31ln_parallel_residual_bwd_kernelINS_13Kernel_traitsI13__nv_bfloat16S2_fS2_fjLj1024ELj1ELj4ELj1ELj16ENS_18Kernel_traits_baseILj1024ES2_S2_fS2_fjLj128EEEEELb0ELb0ELb0EEEvNS_9BwdParamsE,"aw",@nobits
	.sectionflags	@""
	.align	16
	.zero		1024


//--------------------- .nv.shared._ZN10layer_norm31ln_parallel_residual_bwd_kernelINS_13Kernel_traitsI13__nv_bfloat16S2_fS2_fjLj1024ELj1ELj4ELj1ELj16ENS_18Kernel_traits_baseILj1024ES2_S2_fS2_fjLj128EEEEELb0ELb0ELb1EEEvNS_9BwdParamsE --------------------------
	.section	.nv.shared._ZN10layer_norm31ln_parallel_residual_bwd_kernelINS_13Kernel_traitsI13__nv_bfloat16S2_fS2_fjLj1024ELj1ELj4ELj1ELj16ENS_18Kernel_traits_baseILj1024ES2_S2_fS2_fjLj128EEEEELb0ELb0ELb1EEEvNS_9BwdParamsE,"aw",@nobits
	.sectionflags	@""
	.align	16
	.zero		1024


//--------------------- .nv.shared._ZN10layer_norm31ln_parallel_residual_bwd_kernelINS_13Kernel_traitsI13__nv_bfloat16S2_fS2_fjLj1024ELj1ELj4ELj1ELj16ENS_18Kernel_traits_baseILj1024ES2_S2_fS2_fjLj128EEEEELb0ELb1ELb0EEEvNS_9BwdParamsE --------------------------
	.section	.nv.shared._ZN10layer_norm31ln_parallel_residual_bwd_kernelINS_13Kernel_traitsI13__nv_bfloat16S2_fS2_fjLj1024ELj1ELj4ELj1ELj16ENS_18Kernel_traits_baseILj1024ES2_S2_fS2_fjLj128EEEEELb0ELb1ELb0EEEvNS_9BwdParamsE,"aw",@nobits
	.sectionflags	@""
	.align	16
	.zero		1024


//--------------------- .nv.shared._ZN10layer_norm31ln_parallel_residual_bwd_kernelINS_13Kernel_traitsI13__nv_bfloat16S2_fS2_fjLj1024ELj1ELj4ELj1ELj16ENS_18Kernel_traits_baseILj1024ES2_S2_fS2_fjLj128EEEEELb0ELb1ELb1EEEvNS_9BwdParamsE --------------------------
	.section	.nv.shared._ZN10layer_norm31ln_parallel_residual_bwd_kernelINS_13Kernel_traitsI13__nv_bfloat16S2_fS2_fjLj1024ELj1ELj4ELj1ELj16ENS_18Kernel_traits_baseILj1024ES2_S2_fS2_fjLj128EEEEELb0ELb1ELb1EEEvNS_9BwdParamsE,"aw",@nobits
	.sectionflags	@""
	.align	16
	.zero		1024


//--------------------- .nv.shared._ZN10layer_norm31ln_parallel_residual_bwd_kernelINS_13Kernel_traitsI13__nv_bfloat16S2_fS2_fjLj1024ELj1ELj4ELj1ELj16ENS_18Kernel_traits_baseILj1024ES2_S2_fS2_fjLj128EEEEELb1ELb0ELb0EEEvNS_9BwdParamsE --------------------------
	.section	.nv.shared._ZN10layer_norm31ln_parallel_residual_bwd_kernelINS_13Kernel_traitsI13__nv_bfloat16S2_fS2_fjLj1024ELj1ELj4ELj1ELj16ENS_18Kernel_traits_baseILj1024ES2_S2_fS2_fjLj128EEEEELb1ELb0ELb0EEEvNS_9BwdParamsE,"aw",@nobits
	.sectionflags	@""
	.align	16
	.zero		1024


//--------------------- .nv.shared._ZN10layer_norm31ln_parallel_residual_bwd_kernelINS_13Kernel_traitsI13__nv_bfloat16S2_fS2_fjLj1024ELj1ELj4ELj1ELj16ENS_18Kernel_traits_baseILj1024ES2_S2_fS2_fjLj128EEEEELb1ELb0ELb1EEEvNS_9BwdParamsE --------------------------
	.section	.nv.shared._ZN10layer_norm31ln_parallel_residual_bwd_kernelINS_13Kernel_traitsI13__nv_bfloat16S2_fS2_fjLj1024ELj1ELj4ELj1ELj16ENS_18Kernel_traits_baseILj1024ES2_S2_fS2_fjLj128EEEEELb1ELb0ELb1EEEvNS_9BwdParamsE,"aw",@nobits
	.sectionflags	@""
	.align	16
	.zero		1024


//--------------------- .nv.shared._ZN10layer_norm22ln_bwd_finalize_kernelINS_22Kernel_traits_finalizeILj1024E13__nv_bfloat16S2_fS2_fjLb0ELj1024ELj4ENS_18Kernel_traits_baseILj1024ES2_S2_fS2_fjLj1024EEEEELb0ELb0EEEvNS_9BwdParamsE --------------------------
	.section	.nv.shared._ZN10layer_norm22ln_bwd_finalize_kernelINS_22Kernel_traits_finalizeILj1024E13__nv_bfloat16S2_fS2_fjLb0ELj1024ELj4ENS_18Kernel_traits_baseILj1024ES2_S2_fS2_fjLj1024EEEEELb0ELb0EEEvNS_9BwdParamsE,"aw",@nobits
	.sectionflags	@""
	.align	16
.nv.shared._ZN10layer_norm22ln_bwd_finalize_kernelINS_22Kernel_traits_finalizeILj1024E13__nv_bfloat16S2_fS2_fjLb0ELj1024ELj4ENS_18Kernel_traits_baseILj1024ES2_S2_fS2_fjLj1024EEEEELb0ELb0EEEvNS_9BwdParamsE:
	.zero		9472


//--------------------- .nv.shared._ZN10layer_norm40ln_parallel_residual_bwd_finalize_kernelINS_22Kernel_traits_finalizeILj1024E13__nv_bfloat16S2_fS2_fjLb0ELj1024ELj4ENS_18Kernel_traits_baseILj1024ES2_S2_fS2_fjLj1024EEEEELb0EEEvNS_9BwdParamsE --------------------------
	.section	.nv.shared._ZN10layer_norm40ln_parallel_residual_bwd_finalize_kernelINS_22Kernel_traits_finalizeILj1024E13__nv_bfloat16S2_fS2_fjLb0ELj1024ELj4ENS_18Kernel_traits_baseILj1024ES2_S2_fS2_fjLj1024EEEEELb0EEEvNS_9BwdParamsE,"aw",@nobits
	.sectionflags	@""
	.align	16
.nv.shared._ZN10layer_norm40ln_parallel_residual_bwd_finalize_kernelINS_22Kernel_traits_finalizeILj1024E13__nv_bfloat16S2_fS2_fjLb0ELj1024ELj4ENS_18Kernel_traits_baseILj1024ES2_S2_fS2_fjLj1024EEEEELb0EEEvNS_9BwdParamsE:
	.zero		17920


//--------------------- .nv.shared._ZN10layer_norm31ln_parallel_residual_bwd_kernelINS_13Kernel_traitsI13__nv_bfloat16S2_fS2_fjLj1024ELj1ELj4ELj1ELj16ENS_18Kernel_traits_baseILj1024ES2_S2_fS2_fjLj128EEEEELb1ELb1ELb0EEEvNS_9BwdParamsE --------------------------
	.section	.nv.shared._ZN10layer_norm31ln_parallel_residual_bwd_kernelINS_13Kernel_traitsI13__nv_bfloat16S2_fS2_fjLj1024ELj1ELj4ELj1ELj16ENS_18Kernel_traits_baseILj1024ES2_S2_fS2_fjLj128EEEEELb1ELb1ELb0EEEvNS_9BwdParamsE,"aw",@nobits
	.sectionflags	@""
	.align	16
	.zero		1024


//--------------------- .nv.shared._ZN10layer_norm22ln_bwd_finalize_kernelINS_22Kernel_traits_finalizeILj1024E13__nv_bfloat16S2_fS2_fjLb0ELj1024ELj4ENS_18Kernel_traits_baseILj1024ES2_S2_fS2_fjLj1024EEEEELb0ELb1EEEvNS_9BwdParamsE --------------------------
	.section	.nv.shared._ZN10layer_norm22ln_bwd_finalize_kernelINS_22Kernel_traits_finalizeILj1024E13__nv_bfloat16S2_fS2_fjLb0ELj1024ELj4ENS_18Kernel_traits_baseILj1024ES2_S2_fS2_fjLj1024EEEEELb0ELb1EEEvNS_9BwdParamsE,"aw",@nobits
	.sectionflags	@""
	.align	16
.nv.shared._ZN10layer_norm22ln_bwd_finalize_kernelINS_22Kernel_traits_finalizeILj1024E13__nv_bfloat16S2_fS2_fjLb0ELj1024ELj4ENS_18Kernel_traits_baseILj1024ES2_S2_fS2_fjLj1024EEEEELb0ELb1EEEvNS_9BwdParamsE:
	.zero		9472


//--------------------- .nv.shared._ZN10layer_norm40ln_parallel_residual_bwd_finalize_kernelINS_22Kernel_traits_finalizeILj1024E13__nv_bfloat16S2_fS2_fjLb0ELj1024ELj4ENS_18Kernel_traits_baseILj1024ES2_S2_fS2_fjLj1024EEEEELb1EEEvNS_9BwdParamsE --------------------------
	.section	.nv.shared._ZN10layer_norm40ln_parallel_residual_bwd_finalize_kernelINS_22Kernel_traits_finalizeILj1024E13__nv_bfloat16S2_fS2_fjLb0ELj1024ELj4ENS_18Kernel_traits_baseILj1024ES2_S2_fS2_fjLj1024EEEEELb1EEEvNS_9BwdParamsE,"aw",@nobits
	.sectionflags	@""
	.align	16
.nv.shared._ZN10layer_norm40ln_parallel_residual_bwd_finalize_kernelINS_22Kernel_traits_finalizeILj1024E13__nv_bfloat16S2_fS2_fjLb0ELj1024ELj4ENS_18Kernel_traits_baseILj1024ES2_S2_fS2_fjLj1024EEEEELb1EEEvNS_9BwdParamsE:
	.zero		17920


//--------------------- .nv.shared._ZN10layer_norm31ln_parallel_residual_bwd_kernelINS_13Kernel_traitsI13__nv_bfloat16S2_fS2_fjLj1024ELj1ELj4ELj1ELj16ENS_18Kernel_traits_baseILj1024ES2_S2_fS2_fjLj128EEEEELb1ELb1ELb1EEEvNS_9BwdParamsE --------------------------
	.section	.nv.shared._ZN10layer_norm31ln_parallel_residual_bwd_kernelINS_13Kernel_traitsI13__nv_bfloat16S2_fS2_fjLj1024ELj1ELj4ELj1ELj16ENS_18Kernel_traits_baseILj1024ES2_S2_fS2_fjLj128EEEEELb1ELb1ELb1EEEvNS_9BwdParamsE,"aw",@nobits
	.sectionflags	@""
	.align	16
	.zero		1024


//--------------------- .nv.shared._ZN10layer_norm31ln_parallel_residual_bwd_kernelINS_13Kernel_traitsIf13__nv_bfloat16fS2_fjLj1024ELj1ELj4ELj1ELj16ENS_18Kernel_traits_baseILj1024EfS2_fS2_fjLj128EEEEELb0ELb0ELb0EEEvNS_9BwdParamsE --------------------------
	.section	.nv.shared._ZN10layer_norm31ln_parallel_residual_bwd_kernelINS_13Kernel_traitsIf13__nv_bfloat16fS2_fjLj1024ELj1ELj4ELj1ELj16ENS_18Kernel_traits_baseILj1024EfS2_fS2_fjLj128EEEEELb0ELb0ELb0EEEvNS_9BwdParamsE,"aw",@nobits
	.sectionflags	@""
	.align	16
	.zero		1024


//--------------------- .nv.shared._ZN10layer_norm31ln_parallel_residual_bwd_kernelINS_13Kernel_traitsIf13__nv_bfloat16fS2_fjLj1024ELj1ELj4ELj1ELj16ENS_18Kernel_traits_baseILj1024EfS2_fS2_fjLj128EEEEELb0ELb0ELb1EEEvNS_9BwdParamsE --------------------------
	.section	.nv.shared._ZN10layer_norm31ln_parallel_residual_bwd_kernelINS_13Kernel_traitsIf13__nv_bfloat16fS2_fjLj1024ELj1ELj4ELj1ELj16ENS_18Kernel_traits_baseILj1024EfS2_fS2_fjLj128EEEEELb0ELb0ELb1EEEvNS_9BwdParamsE,"aw",@nobits
	.sectionflags	@""
	.align	16
	.zero		1024


//--------------------- .nv.shared._ZN10layer_norm31ln_parallel_residual_bwd_kernelINS_13Kernel_traitsIf13__nv_bfloat16fS2_fjLj1024ELj1ELj4ELj1ELj16ENS_18Kernel_traits_baseILj1024EfS2_fS2_fjLj128EEEEELb0ELb1ELb0EEEvNS_9BwdParamsE --------------------------
	.section	.nv.shared._ZN10layer_norm31ln_parallel_residual_bwd_kernelINS_13Kernel_traitsIf13__nv_bfloat16fS2_fjLj1024ELj1ELj4ELj1ELj16ENS_18Kernel_traits_baseILj1024EfS2_fS2_fjLj128EEEEELb0ELb1ELb0EEEvNS_9BwdParamsE,"aw",@nobits
	.sectionflags	@""
	.align	16
	.zero		1024


//--------------------- .nv.shared._ZN10layer_norm31ln_parallel_residual_bwd_kernelINS_13Kernel_traitsIf13__nv_bfloat16fS2_fjLj1024ELj1ELj4ELj1ELj16ENS_18Kernel_traits_baseILj1024EfS2_fS2_fjLj128EEEEELb0ELb1ELb1EEEvNS_9BwdParamsE --------------------------
	.section	.nv.shared._ZN10layer_norm31ln_parallel_residual_bwd_kernelINS_13Kernel_traitsIf13__nv_bfloat16fS2_fjLj1024ELj1ELj4ELj1ELj16ENS_18Kernel_traits_baseILj1024EfS2_fS2_fjLj128EEEEELb0ELb1ELb1EEEvNS_9BwdParamsE,"aw",@nobits
	.sectionflags	@""
	.align	16
	.zero		1024


//--------------------- .nv.shared._ZN10layer_norm31ln_parallel_residual_bwd_kernelINS_13Kernel_traitsIf13__nv_bfloat16fS2_fjLj1024ELj1ELj4ELj1ELj16ENS_18Kernel_traits_baseILj1024EfS2_fS2_fjLj128EEEEELb1ELb0ELb0EEEvNS_9BwdParamsE --------------------------
	.section	.nv.shared._ZN10layer_norm31ln_parallel_residual_bwd_kernelINS_13Kernel_traitsIf13__nv_bfloat16fS2_fjLj1024ELj1ELj4ELj1ELj16ENS_18Kernel_traits_baseILj1024EfS2_fS2_fjLj128EEEEELb1ELb0ELb0EEEvNS_9BwdParamsE,"aw",@nobits
	.sectionflags	@""
	.align	16
	.zero		1024


//--------------------- .nv.shared._ZN10layer_norm31ln_parallel_residual_bwd_kernelINS_13Kernel_traitsIf13__nv_bfloat16fS2_fjLj1024ELj1ELj4ELj1ELj16ENS_18Kernel_traits_baseILj1024EfS2_fS2_fjLj128EEEEELb1ELb0ELb1EEEvNS_9BwdParamsE --------------------------
	.section	.nv.shared._ZN10layer_norm31ln_parallel_residual_bwd_kernelINS_13Kernel_traitsIf13__nv_bfloat16fS2_fjLj1024ELj1ELj4ELj1ELj16ENS_18Kernel_traits_baseILj1024EfS2_fS2_fjLj128EEEEELb1ELb0ELb1EEEvNS_9BwdParamsE,"aw",@nobits
	.sectionflags	@""
	.align	16
	.zero		1024


//--------------------- .nv.shared._ZN10layer_norm22ln_bwd_finalize_kernelINS_22Kernel_traits_finalizeILj1024Ef13__nv_bfloat16fS2_fjLb0ELj1024ELj4ENS_18Kernel_traits_baseILj1024EfS2_fS2_fjLj1024EEEEELb0ELb0EEEvNS_9BwdParamsE --------------------------
	.section	.nv.shared._ZN10layer_norm22ln_bwd_finalize_kernelINS_22Kernel_traits_finalizeILj1024Ef13__nv_bfloat16fS2_fjLb0ELj1024ELj4ENS_18Kernel_traits_baseILj1024EfS2_fS2_fjLj1024EEEEELb0ELb0EEEvNS_9BwdParamsE,"aw",@nobits
	.sectionflags	@""
	.align	16
.nv.shared._ZN10layer_norm22ln_bwd_finalize_kernelINS_22Kernel_traits_finalizeILj1024Ef13__nv_bfloat16fS2_fjLb0ELj1024ELj4ENS_18Kernel_traits_baseILj1024EfS2_fS2_fjLj1024EEEEELb0ELb0EEEvNS_9BwdParamsE:
	.zero		9472


//--------------------- .nv.shared._ZN10layer_norm40ln_parallel_residual_bwd_finalize_kernelINS_22Kernel_traits_finalizeILj1024Ef13__nv_bfloat16fS2_fjLb0ELj1024ELj4ENS_18Kernel_traits_baseILj1024EfS2_fS2_fjLj1024EEEEELb0EEEvNS_9BwdParamsE --------------------------
	.section	.nv.shared._ZN10layer_norm40ln_parallel_residual_bwd_finalize_kernelINS_22Kernel_traits_finalizeILj1024Ef13__nv_bfloat16fS2_fjLb0ELj1024ELj4ENS_18Kernel_traits_baseILj1024EfS2_fS2_fjLj1024EEEEELb0EEEvNS_9BwdParamsE,"aw",@nobits
	.sectionflags	@""
	.align	16
.nv.shared._ZN10layer_norm40ln_parallel_residual_bwd_finalize_kernelINS_22Kernel_traits_finalizeILj1024Ef13__nv_bfloat16fS2_fjLb0ELj1024ELj4ENS_18Kernel_traits_baseILj1024EfS2_fS2_fjLj1024EEEEELb0EEEvNS_9BwdParamsE:
	.zero		17920


//--------------------- .nv.shared._ZN10layer_norm31ln_parallel_residual_bwd_kernelINS_13Kernel_traitsIf13__nv_bfloat16fS2_fjLj1024ELj1ELj4ELj1ELj16ENS_18Kernel_traits_baseILj1024EfS2_fS2_fjLj128EEEEELb1ELb1ELb0EEEvNS_9BwdParamsE --------------------------
	.section	.nv.shared._ZN10layer_norm31ln_parallel_residual_bwd_kernelINS_13Kernel_traitsIf13__nv_bfloat16fS2_fjLj1024ELj1ELj4ELj1ELj16ENS_18Kernel_traits_baseILj1024EfS2_fS2_fjLj128EEEEELb1ELb1ELb0EEEvNS_9BwdParamsE,"aw",@nobits
	.sectionflags	@""
	.align	16
	.zero		1024


//--------------------- .nv.shared._ZN10layer_norm22ln_bwd_finalize_kernelINS_22Kernel_traits_finalizeILj1024Ef13__nv_bfloat16fS2_fjLb0ELj1024ELj4ENS_18Kernel_traits_baseILj1024EfS2_fS2_fjLj1024EEEEELb0ELb1EEEvNS_9BwdParamsE --------------------------
	.section	.nv.shared._ZN10layer_norm22ln_bwd_finalize_kernelINS_22Kernel_traits_finalizeILj1024Ef13__nv_bfloat16fS2_fjLb0ELj1024ELj4ENS_18Kernel_traits_baseILj1024EfS2_fS2_fjLj1024EEEEELb0ELb1EEEvNS_9BwdParamsE,"aw",@nobits
	.sectionflags	@""
	.align	16
.nv.shared._ZN10layer_norm22ln_bwd_finalize_kernelINS_22Kernel_traits_finalizeILj1024Ef13__nv_bfloat16fS2_fjLb0ELj1024ELj4ENS_18Kernel_traits_baseILj1024EfS2_fS2_fjLj1024EEEEELb0ELb1EEEvNS_9BwdParamsE:
	.zero		9472


//--------------------- .nv.shared._ZN10layer_norm40ln_parallel_residual_bwd_finalize_kernelINS_22Kernel_traits_finalizeILj1024Ef13__nv_bfloat16fS2_fjLb0ELj1024ELj4ENS_18Kernel_traits_baseILj1024EfS2_fS2_fjLj1024EEEEELb1EEEvNS_9BwdParamsE --------------------------
	.section	.nv.shared._ZN10layer_norm40ln_parallel_residual_bwd_finalize_kernelINS_22Kernel_traits_finalizeILj1024Ef13__nv_bfloat16fS2_fjLb0ELj1024ELj4ENS_18Kernel_traits_baseILj1024EfS2_fS2_fjLj1024EEEEELb1EEEvNS_9BwdParamsE,"aw",@nobits
	.sectionflags	@""
	.align	16
.nv.shared._ZN10layer_norm40ln_parallel_residual_bwd_finalize_kernelINS_22Kernel_traits_finalizeILj1024Ef13__nv_bfloat16fS2_fjLb0ELj1024ELj4ENS_18Kernel_traits_baseILj1024EfS2_fS2_fjLj1024EEEEELb1EEEvNS_9BwdParamsE:
	.zero		17920


//--------------------- .nv.shared._ZN10layer_norm31ln_parallel_residual_bwd_kernelINS_13Kernel_traitsIf13__nv_bfloat16fS2_fjLj1024ELj1ELj4ELj1ELj16ENS_18Kernel_traits_baseILj1024EfS2_fS2_fjLj128EEEEELb1ELb1ELb1EEEvNS_9BwdParamsE --------------------------
	.section	.nv.shared._ZN10layer_norm31ln_parallel_residual_bwd_kernelINS_13Kernel_traitsIf13__nv_bfloat16fS2_fjLj1024ELj1ELj4ELj1ELj16ENS_18Kernel_traits_baseILj1024EfS2_fS2_fjLj128EEEEELb1ELb1ELb1EEEvNS_9BwdParamsE,"aw",@nobits
	.sectionflags	@""
	.align	16
	.zero		1024


//--------------------- .nv.shared._ZN10layer_norm31ln_parallel_residual_bwd_kernelINS_13Kernel_traitsIf6__halfS2_S2_fjLj1024ELj1ELj4ELj1ELj16ENS_18Kernel_traits_baseILj1024EfS2_S2_S2_fjLj128EEEEELb0ELb0ELb0EEEvNS_9BwdParamsE --------------------------
	.section	.nv.shared._ZN10layer_norm31ln_parallel_residual_bwd_kernelINS_13Kernel_traitsIf6__halfS2_S2_fjLj1024ELj1ELj4ELj1ELj16ENS_18Kernel_traits_baseILj1024EfS2_S2_S2_fjLj128EEEEELb0ELb0ELb0EEEvNS_9BwdParamsE,"aw",@nobits
	.sectionflags	@""
	.align	16
	.zero		1024


//--------------------- .nv.shared._ZN10layer_norm31ln_parallel_residual_bwd_kernelINS_13Kernel_traitsIf6__halfS2_S2_fjLj1024ELj1ELj4ELj1ELj16ENS_18Kernel_traits_baseILj1024EfS2_S2_S2_fjLj128EEEEELb0ELb0ELb1EEEvNS_9BwdParamsE --------------------------
	.section	.nv.shared._ZN10layer_norm31ln_parallel_residual_bwd_kernelINS_13Kernel_traitsIf6__halfS2_S2_fjLj1024ELj1ELj4ELj1ELj16ENS_18Kernel_traits_baseILj1024EfS2_S2_S2_fjLj128EEEEELb0ELb0ELb1EEEvNS_9BwdParamsE,"aw",@nobits
	.sectionflags	@""
	.align	16
	.zero		1024


//--------------------- .nv.shared._ZN10layer_norm31ln_parallel_residual_bwd_kernelINS_13Kernel_traitsIf6__halfS2_S2_fjLj1024ELj1ELj4ELj1ELj16ENS_18Kernel_traits_baseILj1024EfS2_S2_S2_fjLj128EEEEELb0ELb1ELb0EEEvNS_9BwdParamsE --------------------------
	.section	.nv.shared._ZN10layer_norm31ln_parallel_residual_bwd_kernelINS_13Kernel_traitsIf6__halfS2_S2_fjLj1024ELj1ELj4ELj1ELj16ENS_18Kernel_traits_baseILj1024EfS2_S2_S2_fjLj128EEEEELb0ELb1ELb0EEEvNS_9BwdParamsE,"aw",@nobits
	.sectionflags	@""
	.align	16
	.zero		1024


//--------------------- .nv.shared._ZN10layer_norm31ln_parallel_residual_bwd_kernelINS_13Kernel_traitsIf6__halfS2_S2_fjLj1024ELj1ELj4ELj1ELj16ENS_18Kernel_traits_baseILj1024EfS2_S2_S2_fjLj128EEEEELb0ELb1ELb1EEEvNS_9BwdParamsE --------------------------
	.section	.nv.shared._ZN10layer_norm31ln_parallel_residual_bwd_kernelINS_13Kernel_traitsIf6__halfS2_S2_fjLj1024ELj1ELj4ELj1ELj16ENS_18Kernel_traits_baseILj1024EfS2_S2_S2_fjLj128EEEEELb0ELb1ELb1EEEvNS_9BwdParamsE,"aw",@nobits
	.sectionflags	@""
	.align	16
	.zero		1024


//--------------------- .nv.shared._ZN10layer_norm31ln_parallel_residual_bwd_kernelINS_13Kernel_traitsIf6__halfS2_S2_fjLj1024ELj1ELj4ELj1ELj16ENS_18Kernel_traits_baseILj1024EfS2_S2_S2_fjLj128EEEEELb1ELb0ELb0EEEvNS_9BwdParamsE --------------------------
	.section	.nv.shared._ZN10layer_norm31ln_parallel_residual_bwd_kernelINS_13Kernel_traitsIf6__halfS2_S2_fjLj1024ELj1ELj4ELj1ELj16ENS_18Kernel_traits_baseILj1024EfS2_S2_S2_fjLj128EEEEELb1ELb0ELb0EEEvNS_9BwdParamsE,"aw",@nobits
	.sectionflags	@""
	.align	16
	.zero		1024


//--------------------- .nv.shared._ZN10layer_norm31ln_parallel_residual_bwd_kernelINS_13Kernel_traitsIf6__halfS2_S2_fjLj1024ELj1ELj4ELj1ELj16ENS_18Kernel_traits_baseILj1024EfS2_S2_S2_fjLj128EEEEELb1ELb0ELb1EEEvNS_9BwdParamsE --------------------------
	.section	.nv.shared._ZN10layer_norm31ln_parallel_residual_bwd_kernelINS_13Kernel_traitsIf6__halfS2_S2_fjLj1024ELj1ELj4ELj1ELj16ENS_18Kernel_traits_baseILj1024EfS2_S2_S2_fjLj128EEEEELb1ELb0ELb1EEEvNS_9BwdParamsE,"aw",@nobits
	.sectionflags	@""
	.align	16
	.zero		1024


//--------------------- .nv.shared._ZN10layer_norm22ln_bwd_finalize_kernelINS_22Kernel_traits_finalizeILj1024Ef6__halfS2_S2_fjLb0ELj1024ELj4ENS_18Kernel_traits_baseILj1024EfS2_S2_S2_fjLj1024EEEEELb0ELb0EEEvNS_9BwdParamsE --------------------------
	.section	.nv.shared._ZN10layer_norm22ln_bwd_finalize_kernelINS_22Kernel_traits_finalizeILj1024Ef6__halfS2_S2_fjLb0ELj1024ELj4ENS_18Kernel_traits_baseILj1024EfS2_S2_S2_fjLj1024EEEEELb0ELb0EEEvNS_9BwdParamsE,"aw",@nobits
	.sectionflags	@""
	.align	16
.nv.shared._ZN10layer_norm22ln_bwd_finalize_kernelINS_22Kernel_traits_finalizeILj1024Ef6__halfS2_S2_fjLb0ELj1024ELj4ENS_18Kernel_traits_baseILj1024EfS2_S2_S2_fjLj1024EEEEELb0ELb0EEEvNS_9BwdParamsE:
	.zero		9472


//--------------------- .nv.shared._ZN10layer_norm40ln_parallel_residual_bwd_finalize_kernelINS_22Kernel_traits_finalizeILj1024Ef6__halfS2_S2_fjLb0ELj1024ELj4ENS_18Kernel_traits_baseILj1024EfS2_S2_S2_fjLj1024EEEEELb0EEEvNS_9BwdParamsE --------------------------
	.section	.nv.shared._ZN10layer_norm40ln_parallel_residual_bwd_finalize_kernelINS_22Kernel_traits_finalizeILj1024Ef6__halfS2_S2_fjLb0ELj1024ELj4ENS_18Kernel_traits_baseILj1024EfS2_S2_S2_fjLj1024EEEEELb0EEEvNS_9BwdParamsE,"aw",@nobits
	.sectionflags	@""
	.align	16
.nv.shared._ZN10layer_norm40ln_parallel_residual_bwd_finalize_kernelINS_22Kernel_traits_finalizeILj1024Ef6__halfS2_S2_fjLb0ELj1024ELj4ENS_18Kernel_traits_baseILj1024EfS2_S2_S2_fjLj1024EEEEELb0EEEvNS_9BwdParamsE:
	.zero		17920


//--------------------- .nv.shared._ZN10layer_norm31ln_parallel_residual_bwd_kernelINS_13Kernel_traitsIf6__halfS2_S2_fjLj1024ELj1ELj4ELj1ELj16ENS_18Kernel_traits_baseILj1024EfS2_S2_S2_fjLj128EEEEELb1ELb1ELb0EEEvNS_9BwdParamsE --------------------------
	.section	.nv.shared._ZN10layer_norm31ln_parallel_residual_bwd_kernelINS_13Kernel_traitsIf6__halfS2_S2_fjLj1024ELj1ELj4ELj1ELj16ENS_18Kernel_traits_baseILj1024EfS2_S2_S2_fjLj128EEEEELb1ELb1ELb0EEEvNS_9BwdParamsE,"aw",@nobits
	.sectionflags	@""
	.align	16
	.zero		1024


//--------------------- .nv.shared._ZN10layer_norm22ln_bwd_finalize_kernelINS_22Kernel_traits_finalizeILj1024Ef6__halfS2_S2_fjLb0ELj1024ELj4ENS_18Kernel_traits_baseILj1024EfS2_S2_S2_fjLj1024EEEEELb0ELb1EEEvNS_9BwdParamsE --------------------------
	.section	.nv.shared._ZN10layer_norm22ln_bwd_finalize_kernelINS_22Kernel_traits_finalizeILj1024Ef6__halfS2_S2_fjLb0ELj1024ELj4ENS_18Kernel_traits_baseILj1024EfS2_S2_S2_fjLj1024EEEEELb0ELb1EEEvNS_9BwdParamsE,"aw",@nobits
	.sectionflags	@""
	.align	16
.nv.shared._ZN10layer_norm22ln_bwd_finalize_kernelINS_22Kernel_traits_finalizeILj1024Ef6__halfS2_S2_fjLb0ELj1024ELj4ENS_18Kernel_traits_baseILj1024EfS2_S2_S2_fjLj1024EEEEELb0ELb1EEEvNS_9BwdParamsE:
	.zero		9472


//--------------------- .nv.shared._ZN10layer_norm40ln_parallel_residual_bwd_finalize_kernelINS_22Kernel_traits_finalizeILj1024Ef6__halfS2_S2_fjLb0ELj1024ELj4ENS_18Kernel_traits_baseILj1024EfS2_S2_S2_fjLj1024EEEEELb1EEEvNS_9BwdParamsE --------------------------
	.section	.nv.shared._ZN10layer_norm40ln_parallel_residual_bwd_finalize_kernelINS_22Kernel_traits_finalizeILj1024Ef6__halfS2_S2_fjLb0ELj1024ELj4ENS_18Kernel_traits_baseILj1024EfS2_S2_S2_fjLj1024EEEEELb1EEEvNS_9BwdParamsE,"aw",@nobits
	.sectionflags	@""
	.align	16
.nv.shared._ZN10layer_norm40ln_parallel_residual_bwd_finalize_kernelINS_22Kernel_traits_finalizeILj1024Ef6__halfS2_S2_fjLb0ELj1024ELj4ENS_18Kernel_traits_baseILj1024EfS2_S2_S2_fjLj1024EEEEELb1EEEvNS_9BwdParamsE:
	.zero		17920


//--------------------- .nv.shared._ZN10layer_norm31ln_parallel_residual_bwd_kernelINS_13Kernel_traitsIf6__halfS2_S2_fjLj1024ELj1ELj4ELj1ELj16ENS_18Kernel_traits_baseILj1024EfS2_S2_S2_fjLj128EEEEELb1ELb1ELb1EEEvNS_9BwdParamsE --------------------------
	.section	.nv.shared._ZN10layer_norm31ln_parallel_residual_bwd_kernelINS_13Kernel_traitsIf6__halfS2_S2_fjLj1024ELj1ELj4ELj1ELj16ENS_18Kernel_traits_baseILj1024EfS2_S2_S2_fjLj128EEEEELb1ELb1ELb1EEEvNS_9BwdParamsE,"aw",@nobits
	.sectionflags	@""
	.align	16
	.zero		1024


//--------------------- .nv.shared._ZN10layer_norm31ln_parallel_residual_bwd_kernelINS_13Kernel_traitsI6__halfS2_fS2_fjLj1024ELj1ELj4ELj1ELj16ENS_18Kernel_traits_baseILj1024ES2_S2_fS2_fjLj128EEEEELb0ELb0ELb0EEEvNS_9BwdParamsE --------------------------
	.section	.nv.shared._ZN10layer_norm31ln_parallel_residual_bwd_kernelINS_13Kernel_traitsI6__halfS2_fS2_fjLj1024ELj1ELj4ELj1ELj16ENS_18Kernel_traits_baseILj1024ES2_S2_fS2_fjLj128EEEEELb0ELb0ELb0EEEvNS_9BwdParamsE,"aw",@nobits
	.sectionflags	@""
	.align	16
	.zero		1024


//--------------------- .nv.shared._ZN10layer_norm31ln_parallel_residual_bwd_kernelINS_13Kernel_traitsI6__halfS2_fS2_fjLj1024ELj1ELj4ELj1ELj16ENS_18Kernel_traits_baseILj1024ES2_S2_fS2_fjLj128EEEEELb0ELb0ELb1EEEvNS_9BwdParamsE --------------------------
	.section	.nv.shared._ZN10layer_norm31ln_parallel_residual_bwd_kernelINS_13Kernel_traitsI6__halfS2_fS2_fjLj1024ELj1ELj4ELj1ELj16ENS_18Kernel_traits_baseILj1024ES2_S2_fS2_fjLj128EEEEELb0ELb0ELb1EEEvNS_9BwdParamsE,"aw",@nobits
	.sectionflags	@""
	.align	16
	.zero		1024


//--------------------- .nv.shared._ZN10layer_norm31ln_parallel_residual_bwd_kernelINS_13Kernel_traitsI6__halfS2_fS2_fjLj1024ELj1ELj4ELj1ELj16ENS_18Kernel_traits_baseILj1024ES2_S2_fS2_fjLj128EEEEELb0ELb1ELb0EEEvNS_9BwdParamsE --------------------------
	.section	.nv.shared._ZN10layer_norm31ln_parallel_residual_bwd_kernelINS_13Kernel_traitsI6__halfS2_fS2_fjLj1024ELj1ELj4ELj1ELj16ENS_18Kernel_traits_baseILj1024ES2_S2_fS2_fjLj128EEEEELb0ELb1ELb0EEEvNS_9BwdParamsE,"aw",@nobits
	.sectionflags	@""
	.align	16
	.zero		1024


//--------------------- .nv.shared._ZN10layer_norm31ln_parallel_residual_bwd_kernelINS_13Kernel_traitsI6__halfS2_fS2_fjLj1024ELj1ELj4ELj1ELj16ENS_18Kernel_traits_baseILj1024ES2_S2_fS2_fjLj128EEEEELb0ELb1ELb1EEEvNS_9BwdParamsE --------------------------
	.section	.nv.shared._ZN10layer_norm31ln_parallel_residual_bwd_kernelINS_13Kernel_traitsI6__halfS2_fS2_fjLj1024ELj1ELj4ELj1ELj16ENS_18Kernel_traits_baseILj1024ES2_S2_fS2_fjLj128EEEEELb0ELb1ELb1EEEvNS_9BwdParamsE,"aw",@nobits
	.sectionflags	@""
	.align	16
	.zero		1024


//--------------------- .nv.shared._ZN10layer_norm31ln_parallel_residual_bwd_kernelINS_13Kernel_traitsI6__halfS2_fS2_fjLj1024ELj1ELj4ELj1ELj16ENS_18Kernel_traits_baseILj1024ES2_S2_fS2_fjLj128EEEEELb1ELb0ELb0EEEvNS_9BwdParamsE --------------------------
	.section	.nv.shared._ZN10layer_norm31ln_parallel_residual_bwd_kernelINS_13Kernel_traitsI6__halfS2_fS2_fjLj1024ELj1ELj4ELj1ELj16ENS_18Kernel_traits_baseILj1024ES2_S2_fS2_fjLj128EEEEELb1ELb0ELb0EEEvNS_9BwdParamsE,"aw",@nobits
	.sectionflags	@""
	.align	16
	.zero		1024


//--------------------- .nv.shared._ZN10layer_norm31ln_parallel_residual_bwd_kernelINS_13Kernel_traitsI6__halfS2_fS2_fjLj1024ELj1ELj4ELj1ELj16ENS_18Kernel_traits_baseILj1024ES2_S2_fS2_fjLj128EEEEELb1ELb0ELb1EEEvNS_9BwdParamsE --------------------------
	.section	.nv.shared._ZN10layer_norm31ln_parallel_residual_bwd_kernelINS_13Kernel_traitsI6__halfS2_fS2_fjLj1024ELj1ELj4ELj1ELj16ENS_18Kernel_traits_baseILj1024ES2_S2_fS2_fjLj128EEEEELb1ELb0ELb1EEEvNS_9BwdParamsE,"aw",@nobits
	.sectionflags	@""
	.align	16
	.zero		1024


//--------------------- .nv.shared._ZN10layer_norm22ln_bwd_finalize_kernelINS_22Kernel_traits_finalizeILj1024E6__halfS2_fS2_fjLb0ELj1024ELj4ENS_18Kernel_traits_baseILj1024ES2_S2_fS2_fjLj1024EEEEELb0ELb0EEEvNS_9BwdParamsE --------------------------
	.section	.nv.shared._ZN10layer_norm22ln_bwd_finalize_kernelINS_22Kernel_traits_finalizeILj1024E6__halfS2_fS2_fjLb0ELj1024ELj4ENS_18Kernel_traits_baseILj1024ES2_S2_fS2_fjLj1024EEEEELb0ELb0EEEvNS_9BwdParamsE,"aw",@nobits
	.sectionflags	@""
	.align	16
.nv.shared._ZN10layer_norm22ln_bwd_finalize_kernelINS_22Kernel_traits_finalizeILj1024E6__halfS2_fS2_fjLb0ELj1024ELj4ENS_18Kernel_traits_baseILj1024ES2_S2_fS2_fjLj1024EEEEELb0ELb0EEEvNS_9BwdParamsE:
	.zero		9472


//--------------------- .nv.shared._ZN10layer_norm40ln_parallel_residual_bwd_finalize_kernelINS_22Kernel_traits_finalizeILj1024E6__halfS2_fS2_fjLb0ELj1024ELj4ENS_18Kernel_traits_baseILj1024ES2_S2_fS2_fjLj1024EEEEELb0EEEvNS_9BwdParamsE --------------------------
	.section	.nv.shared._ZN10layer_norm40ln_parallel_residual_bwd_finalize_kernelINS_22Kernel_traits_finalizeILj1024E6__halfS2_fS2_fjLb0ELj1024ELj4ENS_18Kernel_traits_baseILj1024ES2_S2_fS2_fjLj1024EEEEELb0EEEvNS_9BwdParamsE,"aw",@nobits
	.sectionflags	@""
	.align	16
.nv.shared._ZN10layer_norm40ln_parallel_residual_bwd_finalize_kernelINS_22Kernel_traits_finalizeILj1024E6__halfS2_fS2_fjLb0ELj1024ELj4ENS_18Kernel_traits_baseILj1024ES2_S2_fS2_fjLj1024EEEEELb0EEEvNS_9BwdParamsE:
	.zero		17920


//--------------------- .nv.shared._ZN10layer_norm31ln_parallel_residual_bwd_kernelINS_13Kernel_traitsI6__halfS2_fS2_fjLj1024ELj1ELj4ELj1ELj16ENS_18Kernel_traits_baseILj1024ES2_S2_fS2_fjLj128EEEEELb1ELb1ELb0EEEvNS_9BwdParamsE --------------------------
	.section	.nv.shared._ZN10layer_norm31ln_parallel_residual_bwd_kernelINS_13Kernel_traitsI6__halfS2_fS2_fjLj1024ELj1ELj4ELj1ELj16ENS_18Kernel_traits_baseILj1024ES2_S2_fS2_fjLj128EEEEELb1ELb1ELb0EEEvNS_9BwdParamsE,"aw",@nobits
	.sectionflags	@""
	.align	16
	.zero		1024


//--------------------- .nv.shared._ZN10layer_norm22ln_bwd_finalize_kernelINS_22Kernel_traits_finalizeILj1024E6__halfS2_fS2_fjLb0ELj1024ELj4ENS_18Kernel_traits_baseILj1024ES2_S2_fS2_fjLj1024EEEEELb0ELb1EEEvNS_9BwdParamsE --------------------------
	.section	.nv.shared._ZN10layer_norm22ln_bwd_finalize_kernelINS_22Kernel_traits_finalizeILj1024E6__halfS2_fS2_fjLb0ELj1024ELj4ENS_18Kernel_traits_baseILj1024ES2_S2_fS2_fjLj1024EEEEELb0ELb1EEEvNS_9BwdParamsE,"aw",@nobits
	.sectionflags	@""
	.align	16
.nv.shared._ZN10layer_norm22ln_bwd_finalize_kernelINS_22Kernel_traits_finalizeILj1024E6__halfS2_fS2_fjLb0ELj1024ELj4ENS_18Kernel_traits_baseILj1024ES2_S2_fS2_fjLj1024EEEEELb0ELb1EEEvNS_9BwdParamsE:
	.zero		9472


//--------------------- .nv.shared._ZN10layer_norm40ln_parallel_residual_bwd_finalize_kernelINS_22Kernel_traits_finalizeILj1024E6__halfS2_fS2_fjLb0ELj1024ELj4ENS_18Kernel_traits_baseILj1024ES2_S2_fS2_fjLj1024EEEEELb1EEEvNS_9BwdParamsE --------------------------
	.section	.nv.shared._ZN10layer_norm40ln_parallel_residual_bwd_finalize_kernelINS_22Kernel_traits_finalizeILj1024E6__halfS2_fS2_fjLb0ELj1024ELj4ENS_18Kernel_traits_baseILj1024ES2_S2_fS2_fjLj1024EEEEELb1EEEvNS_9BwdParamsE,"aw",@nobits
	.sectionflags	@""
	.align	16
.nv.shared._ZN10layer_norm40ln_parallel_residual_bwd_finalize_kernelINS_22Kernel_traits_finalizeILj1024E6__halfS2_fS2_fjLb0ELj1024ELj4ENS_18Kernel_traits_baseILj1024ES2_S2_fS2_fjLj1024EEEEELb1EEEvNS_9BwdParamsE:
	.zero		17920


//--------------------- .nv.shared._ZN10layer_norm31ln_parallel_residual_bwd_kernelINS_13Kernel_traitsI6__halfS2_fS2_fjLj1024ELj1ELj4ELj1ELj16ENS_18Kernel_traits_baseILj1024ES2_S2_fS2_fjLj128EEEEELb1ELb1ELb1EEEvNS_9BwdParamsE --------------------------
	.section	.nv.shared._ZN10layer_norm31ln_parallel_residual_bwd_kernelINS_13Kernel_traitsI6__halfS2_fS2_fjLj1024ELj1ELj4ELj1ELj16ENS_18Kernel_traits_baseILj1024ES2_S2_fS2_fjLj128EEEEELb1ELb1ELb1EEEvNS_9BwdParamsE,"aw",@nobits
	.sectionflags	@""
	.align	16
	.zero		1024


//--------------------- .nv.shared._ZN10layer_norm31ln_parallel_residual_bwd_kernelINS_13Kernel_traitsIf6__halffS2_fjLj1024ELj1ELj4ELj1ELj16ENS_18Kernel_traits_baseILj1024EfS2_fS2_fjLj128EEEEELb0ELb0ELb0EEEvNS_9BwdParamsE --------------------------
	.section	.nv.shared._ZN10layer_norm31ln_parallel_residual_bwd_kernelINS_13Kernel_traitsIf6__halffS2_fjLj1024ELj1ELj4ELj1ELj16ENS_18Kernel_traits_baseILj1024EfS2_fS2_fjLj128EEEEELb0ELb0ELb0EEEvNS_9BwdParamsE,"aw",@nobits
	.sectionflags	@""
	.align	16
	.zero		1024


//--------------------- .nv.shared._ZN10layer_norm31ln_parallel_residual_bwd_kernelINS_13Kernel_traitsIf6__halffS2_fjLj1024ELj1ELj4ELj1ELj16ENS_18Kernel_traits_baseILj1024EfS2_fS2_fjLj128EEEEELb0ELb0ELb1EEEvNS_9BwdParamsE --------------------------
	.section	.nv.shared._ZN10layer_norm31ln_parallel_residual_bwd_kernelINS_13Kernel_traitsIf6__halffS2_fjLj1024ELj1ELj4ELj1ELj16ENS_18Kernel_traits_baseILj1024EfS2_fS2_fjLj128EEEEELb0ELb0ELb1EEEvNS_9BwdParamsE,"aw",@nobits
	.sectionflags	@""
	.align	16
	.zero		1024


//--------------------- .nv.shared._ZN10layer_norm31ln_parallel_residual_bwd_kernelINS_13Kernel_traitsIf6__halffS2_fjLj1024ELj1ELj4ELj1ELj16ENS_18Kernel_traits_baseILj1024EfS2_fS2_fjLj128EEEEELb0ELb1ELb0EEEvNS_9BwdParamsE --------------------------
	.section	.nv.shared._ZN10layer_norm31ln_parallel_residual_bwd_kernelINS_13Kernel_traitsIf6__halffS2_fjLj1024ELj1ELj4ELj1ELj16ENS_18Kernel_traits_baseILj1024EfS2_fS2_fjLj128EEEEELb0ELb1ELb0EEEvNS_9BwdParamsE,"aw",@nobits
	.sectionflags	@""
	.align	16
	.zero		1024


//--------------------- .nv.shared._ZN10layer_norm31ln_parallel_residual_bwd_kernelINS_13Kernel_traitsIf6__halffS2_fjLj1024ELj1ELj4ELj1ELj16ENS_18Kernel_traits_baseILj1024EfS2_fS2_fjLj128EEEEELb0ELb1ELb1EEEvNS_9BwdParamsE --------------------------
	.section	.nv.shared._ZN10layer_norm31ln_parallel_residual_bwd_kernelINS_13Kernel_traitsIf6__halffS2_fjLj1024ELj1ELj4ELj1ELj16ENS_18Kernel_traits_baseILj1024EfS2_fS2_fjLj128EEEEELb0ELb1ELb1EEEvNS_9BwdParamsE,"aw",@nobits
	.sectionflags	@""
	.align	16
	.zero		1024


//--------------------- .nv.shared._ZN10layer_norm31ln_parallel_residual_bwd_kernelINS_13Kernel_traitsIf6__halffS2_fjLj1024ELj1ELj4ELj1ELj16ENS_18Kernel_traits_baseILj1024EfS2_fS2_fjLj128EEEEELb1ELb0ELb0EEEvNS_9BwdParamsE --------------------------
	.section	.nv.shared._ZN10layer_norm31ln_parallel_residual_bwd_kernelINS_13Kernel_traitsIf6__halffS2_fjLj1024ELj1ELj4ELj1ELj16ENS_18Kernel_traits_baseILj1024EfS2_fS2_fjLj128EEEEELb1ELb0ELb0EEEvNS_9BwdParamsE,"aw",@nobits
	.sectionflags	@""
	.align	16
	.zero		1024


//--------------------- .nv.shared._ZN10layer_norm31ln_parallel_residual_bwd_kernelINS_13Kernel_traitsIf6__halffS2_fjLj1024ELj1ELj4ELj1ELj16ENS_18Kernel_traits_baseILj1024EfS2_fS2_fjLj128EEEEELb1ELb0ELb1EEEvNS_9BwdParamsE --------------------------
	.section	.nv.shared._ZN10layer_norm31ln_parallel_residual_bwd_kernelINS_13Kernel_traitsIf6__halffS2_fjLj1024ELj1ELj4ELj1ELj16ENS_18Kernel_traits_baseILj1024EfS2_fS2_fjLj128EEEEELb1ELb0ELb1EEEvNS_9BwdParamsE,"aw",@nobits
	.sectionflags	@""
	.align	16
	.zero		1024


//--------------------- .nv.shared._ZN10layer_norm22ln_bwd_finalize_kernelINS_22Kernel_traits_finalizeILj1024Ef6__halffS2_fjLb0ELj1024ELj4ENS_18Kernel_traits_baseILj1024EfS2_fS2_fjLj1024EEEEELb0ELb0EEEvNS_9BwdParamsE --------------------------
	.section	.nv.shared._ZN10layer_norm22ln_bwd_finalize_kernelINS_22Kernel_traits_finalizeILj1024Ef6__halffS2_fjLb0ELj1024ELj4ENS_18Kernel_traits_baseILj1024EfS2_fS2_fjLj1024EEEEELb0ELb0EEEvNS_9BwdParamsE,"aw",@nobits
	.sectionflags	@""
	.align	16
.nv.shared._ZN10layer_norm22ln_bwd_finalize_kernelINS_22Kernel_traits_finalizeILj1024Ef6__halffS2_fjLb0ELj1024ELj4ENS_18Kernel_traits_baseILj1024EfS2_fS2_fjLj1024EEEEELb0ELb0EEEvNS_9BwdParamsE:
	.zero		9472


//--------------------- .nv.shared._ZN10layer_norm40ln_parallel_residual_bwd_finalize_kernelINS_22Kernel_traits_finalizeILj1024Ef6__halffS2_fjLb0ELj1024ELj4ENS_18Kernel_traits_baseILj1024EfS2_fS2_fjLj1024EEEEELb0EEEvNS_9BwdParamsE --------------------------
	.section	.nv.shared._ZN10layer_norm40ln_parallel_residual_bwd_finalize_kernelINS_22Kernel_traits_finalizeILj1024Ef6__halffS2_fjLb0ELj1024ELj4ENS_18Kernel_traits_baseILj1024EfS2_fS2_fjLj1024EEEEELb0EEEvNS_9BwdParamsE,"aw",@nobits
	.sectionflags	@""
	.align	16
.nv.shared._ZN10layer_norm40ln_parallel_residual_bwd_finalize_kernelINS_22Kernel_traits_finalizeILj1024Ef6__halffS2_fjLb0ELj1024ELj4ENS_18Kernel_traits_baseILj1024EfS2_fS2_fjLj1024EEEEELb0EEEvNS_9BwdParamsE:
	.zero		17920


//--------------------- .nv.shared._ZN10layer_norm31ln_parallel_residual_bwd_kernelINS_13Kernel_traitsIf6__halffS2_fjLj1024ELj1ELj4ELj1ELj16ENS_18Kernel_traits_baseILj1024EfS2_fS2_fjLj128EEEEELb1ELb1ELb0EEEvNS_9BwdParamsE --------------------------
	.section	.nv.shared._ZN10layer_norm31ln_parallel_residual_bwd_kernelINS_13Kernel_traitsIf6__halffS2_fjLj1024ELj1ELj4ELj1ELj16ENS_18Kernel_traits_baseILj1024EfS2_fS2_fjLj128EEEEELb1ELb1ELb0EEEvNS_9BwdParamsE,"aw",@nobits
	.sectionflags	@""
	.align	16
	.zero		1024


//--------------------- .nv.shared._ZN10layer_norm22ln_bwd_finalize_kernelINS_22Kernel_traits_finalizeILj1024Ef6__halffS2_fjLb0ELj1024ELj4ENS_18Kernel_traits_baseILj1024EfS2_fS2_fjLj1024EEEEELb0ELb1EEEvNS_9BwdParamsE --------------------------
	.section	.nv.shared._ZN10layer_norm22ln_bwd_finalize_kernelINS_22Kernel_traits_finalizeILj1024Ef6__halffS2_fjLb0ELj1024ELj4ENS_18Kernel_traits_baseILj1024EfS2_fS2_fjLj1024EEEEELb0ELb1EEEvNS_9BwdParamsE,"aw",@nobits
	.sectionflags	@""
	.align	16
.nv.shared._ZN10layer_norm22ln_bwd_finalize_kernelINS_22Kernel_traits_finalizeILj1024Ef6__halffS2_fjLb0ELj1024ELj4ENS_18Kernel_traits_baseILj1024EfS2_fS2_fjLj1024EEEEELb0ELb1EEEvNS_9BwdParamsE:
	.zero		9472


//--------------------- .nv.shared._ZN10layer_norm40ln_parallel_residual_bwd_finalize_kernelINS_22Kernel_traits_finalizeILj1024Ef6__halffS2_fjLb0ELj1024ELj4ENS_18Kernel_traits_baseILj1024EfS2_fS2_fjLj1024EEEEELb1EEEvNS_9BwdParamsE --------------------------
	.section	.nv.shared._ZN10layer_norm40ln_parallel_residual_bwd_finalize_kernelINS_22Kernel_traits_finalizeILj1024Ef6__halffS2_fjLb0ELj1024ELj4ENS_18Kernel_traits_baseILj1024EfS2_fS2_fjLj1024EEEEELb1EEEvNS_9BwdParamsE,"aw",@nobits
	.sectionflags	@""
	.align	16
.nv.shared._ZN10layer_norm40ln_parallel_residual_bwd_finalize_kernelINS_22Kernel_traits_finalizeILj1024Ef6__halffS2_fjLb0ELj1024ELj4ENS_18Kernel_traits_baseILj1024EfS2_fS2_fjLj1024EEEEELb1EEEvNS_9BwdParamsE:
	.zero		17920


//--------------------- .nv.shared._ZN10layer_norm31ln_parallel_residual_bwd_kernelINS_13Kernel_traitsIf6__halffS2_fjLj1024ELj1ELj4ELj1ELj16ENS_18Kernel_traits_baseILj1024EfS2_fS2_fjLj128EEEEELb1ELb1ELb1EEEvNS_9BwdParamsE --------------------------
	.section	.nv.shared._ZN10layer_norm31ln_parallel_residual_bwd_kernelINS_13Kernel_traitsIf6__halffS2_fjLj1024ELj1ELj4ELj1ELj16ENS_18Kernel_traits_baseILj1024EfS2_fS2_fjLj128EEEEELb1ELb1ELb1EEEvNS_9BwdParamsE,"aw",@nobits
	.sectionflags	@""
	.align	16
	.zero		1024


//--------------------- .nv.shared._ZN10layer_norm31ln_parallel_residual_bwd_kernelINS_13Kernel_traitsI6__halfffffjLj1024ELj1ELj4ELj1ELj16ENS_18Kernel_traits_baseILj1024ES2_ffffjLj128EEEEELb0ELb0ELb0EEEvNS_9BwdParamsE --------------------------
	.section	.nv.shared._ZN10layer_norm31ln_parallel_residual_bwd_kernelINS_13Kernel_traitsI6__halfffffjLj1024ELj1ELj4ELj1ELj16ENS_18Kernel_traits_baseILj1024ES2_ffffjLj128EEEEELb0ELb0ELb0EEEvNS_9BwdParamsE,"aw",@nobits
	.sectionflags	@""
	.align	16
	.zero		1024


//--------------------- .nv.shared._ZN10layer_norm31ln_parallel_residual_bwd_kernelINS_13Kernel_traitsI6__halfffffjLj1024ELj1ELj4ELj1ELj16ENS_18Kernel_traits_baseILj1024ES2_ffffjLj128EEEEELb0ELb0ELb1EEEvNS_9BwdParamsE --------------------------
	.section	.nv.shared._ZN10layer_norm31ln_parallel_residual_bwd_kernelINS_13Kernel_traitsI6__halfffffjLj1024ELj1ELj4ELj1ELj16ENS_18Kernel_traits_baseILj1024ES2_ffffjLj128EEEEELb0ELb0ELb1EEEvNS_9BwdParamsE,"aw",@nobits
	.sectionflags	@""
	.align	16
	.zero		1024


//--------------------- .nv.shared._ZN10layer_norm31ln_parallel_residual_bwd_kernelINS_13Kernel_traitsI6__halfffffjLj1024ELj1ELj4ELj1ELj16ENS_18Kernel_traits_baseILj1024ES2_ffffjLj128EEEEELb0ELb1ELb0EEEvNS_9BwdParamsE --------------------------
	.section	.nv.shared._ZN10layer_norm31ln_parallel_residual_bwd_kernelINS_13Kernel_traitsI6__halfffffjLj1024ELj1ELj4ELj1ELj16ENS_18Kernel_traits_baseILj1024ES2_ffffjLj128EEEEELb0ELb1ELb0EEEvNS_9BwdParamsE,"aw",@nobits
	.sectionflags	@""
	.align	16
	.zero		1024


//--------------------- .nv.shared._ZN10layer_norm31ln_parallel_residual_bwd_kernelINS_13Kernel_traitsI6__halfffffjLj1024ELj1ELj4ELj1ELj16ENS_18Kernel_traits_baseILj1024ES2_ffffjLj128EEEEELb0ELb1ELb1EEEvNS_9BwdParamsE --------------------------
	.section	.nv.shared._ZN10layer_norm31ln_parallel_residual_bwd_kernelINS_13Kernel_traitsI6__halfffffjLj1024ELj1ELj4ELj1ELj16ENS_18Kernel_traits_baseILj1024ES2_ffffjLj128EEEEELb0ELb1ELb1EEEvNS_9BwdParamsE,"aw",@nobits
	.sectionflags	@""
	.align	16
	.zero		1024


//--------------------- .nv.shared._ZN10layer_norm31ln_parallel_residual_bwd_kernelINS_13Kernel_traitsI6__halfffffjLj1024ELj1ELj4ELj1ELj16ENS_18Kernel_traits_baseILj1024ES2_ffffjLj128EEEEELb1ELb0ELb0EEEvNS_9BwdParamsE --------------------------
	.section	.nv.shared._ZN10layer_norm31ln_parallel_residual_bwd_kernelINS_13Kernel_traitsI6__halfffffjLj1024ELj1ELj4ELj1ELj16ENS_18Kernel_traits_baseILj1024ES2_ffffjLj128EEEEELb1ELb0ELb0EEEvNS_9BwdParamsE,"aw",@nobits
	.sectionflags	@""
	.align	16
	.zero		1024


//--------------------- .nv.shared._ZN10layer_norm31ln_parallel_residual_bwd_kernelINS_13Kernel_traitsI6__halfffffjLj1024ELj1ELj4ELj1ELj16ENS_18Kernel_traits_baseILj1024ES2_ffffjLj128EEEEELb1ELb0ELb1EEEvNS_9BwdParamsE --------------------------
	.section	.nv.shared._ZN10layer_norm31ln_parallel_residual_bwd_kernelINS_13Kernel_traitsI6__halfffffjLj1024ELj1ELj4ELj1ELj16ENS_18Kernel_traits_baseILj1024ES2_ffffjLj128EEEEELb1ELb0ELb1EEEvNS_9BwdParamsE,"aw",@nobits
	.sectionflags	@""
	.align	16
	.zero		1024


//--------------------- .nv.shared._ZN10layer_norm22ln_bwd_finalize_kernelINS_22Kernel_traits_finalizeILj1024E6__halfffffjLb0ELj1024ELj4ENS_18Kernel_traits_baseILj1024ES2_ffffjLj1024EEEEELb0ELb0EEEvNS_9BwdParamsE --------------------------
	.section	.nv.shared._ZN10layer_norm22ln_bwd_finalize_kernelINS_22Kernel_traits_finalizeILj1024E6__halfffffjLb0ELj1024ELj4ENS_18Kernel_traits_baseILj1024ES2_ffffjLj1024EEEEELb0ELb0EEEvNS_9BwdParamsE,"aw",@nobits
	.sectionflags	@""
	.align	16
.nv.shared._ZN10layer_norm22ln_bwd_finalize_kernelINS_22Kernel_traits_finalizeILj1024E6__halfffffjLb0ELj1024ELj4ENS_18Kernel_traits_baseILj1024ES2_ffffjLj1024EEEEELb0ELb0EEEvNS_9BwdParamsE:
	.zero		9472


//--------------------- .nv.shared._ZN10layer_norm40ln_parallel_residual_bwd_finalize_kernelINS_22Kernel_traits_finalizeILj1024E6__halfffffjLb0ELj1024ELj4ENS_18Kernel_traits_baseILj1024ES2_ffffjLj1024EEEEELb0EEEvNS_9BwdParamsE --------------------------
	.section	.nv.shared._ZN10layer_norm40ln_parallel_residual_bwd_finalize_kernelINS_22Kernel_traits_finalizeILj1024E6__halfffffjLb0ELj1024ELj4ENS_18Kernel_traits_baseILj1024ES2_ffffjLj1024EEEEELb0EEEvNS_9BwdParamsE,"aw",@nobits
	.sectionflags	@""
	.align	16
.nv.shared._ZN10layer_norm40ln_parallel_residual_bwd_finalize_kernelINS_22Kernel_traits_finalizeILj1024E6__halfffffjLb0ELj1024ELj4ENS_18Kernel_traits_baseILj1024ES2_ffffjLj1024EEEEELb0EEEvNS_9BwdParamsE:
	.zero		17920


//--------------------- .nv.shared._ZN10layer_norm31ln_parallel_residual_bwd_kernelINS_13Kernel_traitsI6__halfffffjLj1024ELj1ELj4ELj1ELj16ENS_18Kernel_traits_baseILj1024ES2_ffffjLj128EEEEELb1ELb1ELb0EEEvNS_9BwdParamsE --------------------------
	.section	.nv.shared._ZN10layer_norm31ln_parallel_residual_bwd_kernelINS_13Kernel_traitsI6__halfffffjLj1024ELj1ELj4ELj1ELj16ENS_18Kernel_traits_baseILj1024ES2_ffffjLj128EEEEELb1ELb1ELb0EEEvNS_9BwdParamsE,"aw",@nobits
	.sectionflags	@""
	.align	16
	.zero		1024


//--------------------- .nv.shared._ZN10layer_norm22ln_bwd_finalize_kernelINS_22Kernel_traits_finalizeILj1024E6__halfffffjLb0ELj1024ELj4ENS_18Kernel_traits_baseILj1024ES2_ffffjLj1024EEEEELb0ELb1EEEvNS_9BwdParamsE --------------------------
	.section	.nv.shared._ZN10layer_norm22ln_bwd_finalize_kernelINS_22Kernel_traits_finalizeILj1024E6__halfffffjLb0ELj1024ELj4ENS_18Kernel_traits_baseILj1024ES2_ffffjLj1024EEEEELb0ELb1EEEvNS_9BwdParamsE,"aw",@nobits
	.sectionflags	@""
	.align	16
.nv.shared._ZN10layer_norm22ln_bwd_finalize_kernelINS_22Kernel_traits_finalizeILj1024E6__halfffffjLb0ELj1024ELj4ENS_18Kernel_traits_baseILj1024ES2_ffffjLj1024EEEEELb0ELb1EEEvNS_9BwdParamsE:
	.zero		9472


//--------------------- .nv.shared._ZN10layer_norm40ln_parallel_residual_bwd_finalize_kernelINS_22Kernel_traits_finalizeILj1024E6__halfffffjLb0ELj1024ELj4ENS_18Kernel_traits_baseILj1024ES2_ffffjLj1024EEEEELb1EEEvNS_9BwdParamsE --------------------------
	.section	.nv.shared._ZN10layer_norm40ln_parallel_residual_bwd_finalize_kernelINS_22Kernel_traits_finalizeILj1024E6__halfffffjLb0ELj1024ELj4ENS_18Kernel_traits_baseILj1024ES2_ffffjLj1024EEEEELb1EEEvNS_9BwdParamsE,"aw",@nobits
	.sectionflags	@""
	.align	16
.nv.shared._ZN10layer_norm40ln_parallel_residual_bwd_finalize_kernelINS_22Kernel_traits_finalizeILj1024E6__halfffffjLb0ELj1024ELj4ENS_18Kernel_traits_baseILj1024ES2_ffffjLj1024EEEEELb1EEEvNS_9BwdParamsE:
	.zero		17920


//--------------------- .nv.shared._ZN10layer_norm31ln_parallel_residual_bwd_kernelINS_13Kernel_traitsI6__halfffffjLj1024ELj1ELj4ELj1ELj16ENS_18Kernel_traits_baseILj1024ES2_ffffjLj128EEEEELb1ELb1ELb1EEEvNS_9BwdParamsE --------------------------
	.section	.nv.shared._ZN10layer_norm31ln_parallel_residual_bwd_kernelINS_13Kernel_traitsI6__halfffffjLj1024ELj1ELj4ELj1ELj16ENS_18Kernel_traits_baseILj1024ES2_ffffjLj128EEEEELb1ELb1ELb1EEEvNS_9BwdParamsE,"aw",@nobits
	.sectionflags	@""
	.align	16
	.zero		1024


//--------------------- .nv.shared._ZN10layer_norm31ln_parallel_residual_bwd_kernelINS_13Kernel_traitsIfffffjLj1024ELj1ELj4ELj1ELj16ENS_18Kernel_traits_baseILj1024EfffffjLj128EEEEELb0ELb0ELb0EEEvNS_9BwdParamsE --------------------------
	.section	.nv.shared._ZN10layer_norm31ln_parallel_residual_bwd_kernelINS_13Kernel_traitsIfffffjLj1024ELj1ELj4ELj1ELj16ENS_18Kernel_traits_baseILj1024EfffffjLj128EEEEELb0ELb0ELb0EEEvNS_9BwdParamsE,"aw",@nobits
	.sectionflags	@""
	.align	16
	.zero		1024


//--------------------- .nv.shared._ZN10layer_norm31ln_parallel_residual_bwd_kernelINS_13Kernel_traitsIfffffjLj1024ELj1ELj4ELj1ELj16ENS_18Kernel_traits_baseILj1024EfffffjLj128EEEEELb0ELb0ELb1EEEvNS_9BwdParamsE --------------------------
	.section	.nv.shared._ZN10layer_norm31ln_parallel_residual_bwd_kernelINS_13Kernel_traitsIfffffjLj1024ELj1ELj4ELj1ELj16ENS_18Kernel_traits_baseILj1024EfffffjLj128EEEEELb0ELb0ELb1EEEvNS_9BwdParamsE,"aw",@nobits
	.sectionflags	@""
	.align	16
	.zero		1024


//--------------------- .nv.shared._ZN10layer_norm31ln_parallel_residual_bwd_kernelINS_13Kernel_traitsIfffffjLj1024ELj1ELj4ELj1ELj16ENS_18Kernel_traits_baseILj1024EfffffjLj128EEEEELb0ELb1ELb0EEEvNS_9BwdParamsE --------------------------
	.section	.nv.shared._ZN10layer_norm31ln_parallel_residual_bwd_kernelINS_13Kernel_traitsIfffffjLj1024ELj1ELj4ELj1ELj16ENS_18Kernel_traits_baseILj1024EfffffjLj128EEEEELb0ELb1ELb0EEEvNS_9BwdParamsE,"aw",@nobits
	.sectionflags	@""
	.align	16
	.zero		1024


//--------------------- .nv.shared._ZN10layer_norm31ln_parallel_residual_bwd_kernelINS_13Kernel_traitsIfffffjLj1024ELj1ELj4ELj1ELj16ENS_18Kernel_traits_baseILj1024EfffffjLj128EEEEELb0ELb1ELb1EEEvNS_9BwdParamsE --------------------------
	.section	.nv.shared._ZN10layer_norm31ln_parallel_residual_bwd_kernelINS_13Kernel_traitsIfffffjLj1024ELj1ELj4ELj1ELj16ENS_18Kernel_traits_baseILj1024EfffffjLj128EEEEELb0ELb1ELb1EEEvNS_9BwdParamsE,"aw",@nobits
	.sectionflags	@""
	.align	16
	.zero		1024


//--------------------- .nv.shared._ZN10layer_norm31ln_parallel_residual_bwd_kernelINS_13Kernel_traitsIfffffjLj1024ELj1ELj4ELj1ELj16ENS_18Kernel_traits_baseILj1024EfffffjLj128EEEEELb1ELb0ELb0EEEvNS_9BwdParamsE --------------------------
	.section	.nv.shared._ZN10layer_norm31ln_parallel_residual_bwd_kernelINS_13Kernel_traitsIfffffjLj1024ELj1ELj4ELj1ELj16ENS_18Kernel_traits_baseILj1024EfffffjLj128EEEEELb1ELb0ELb0EEEvNS_9BwdParamsE,"aw",@nobits
	.sectionflags	@""
	.align	16
	.zero		1024


//--------------------- .nv.shared._ZN10layer_norm31ln_parallel_residual_bwd_kernelINS_13Kernel_traitsIfffffjLj1024ELj1ELj4ELj1ELj16ENS_18Kernel_traits_baseILj1024EfffffjLj128EEEEELb1ELb0ELb1EEEvNS_9BwdParamsE --------------------------
	.section	.nv.shared._ZN10layer_norm31ln_parallel_residual_bwd_kernelINS_13Kernel_traitsIfffffjLj1024ELj1ELj4ELj1ELj16ENS_18Kernel_traits_baseILj1024EfffffjLj128EEEEELb1ELb0ELb1EEEvNS_9BwdParamsE,"aw",@nobits
	.sectionflags	@""
	.align	16
	.zero		1024


//--------------------- .nv.shared._ZN10layer_norm22ln_bwd_finalize_kernelINS_22Kernel_traits_finalizeILj1024EfffffjLb0ELj1024ELj4ENS_18Kernel_traits_baseILj1024EfffffjLj1024EEEEELb0ELb0EEEvNS_9BwdParamsE --------------------------
	.section	.nv.shared._ZN10layer_norm22ln_bwd_finalize_kernelINS_22Kernel_traits_finalizeILj1024EfffffjLb0ELj1024ELj4ENS_18Kernel_traits_baseILj1024EfffffjLj1024EEEEELb0ELb0EEEvNS_9BwdParamsE,"aw",@nobits
	.sectionflags	@""
	.align	16
.nv.shared._ZN10layer_norm22ln_bwd_finalize_kernelINS_22Kernel_traits_finalizeILj1024EfffffjLb0ELj1024ELj4ENS_18Kernel_traits_baseILj1024EfffffjLj1024EEEEELb0ELb0EEEvNS_9BwdParamsE:
	.zero		9472


//--------------------- .nv.shared._ZN10layer_norm40ln_parallel_residual_bwd_finalize_kernelINS_22Kernel_traits_finalizeILj1024EfffffjLb0ELj1024ELj4ENS_18Kernel_traits_baseILj1024EfffffjLj1024EEEEELb0EEEvNS_9BwdParamsE --------------------------
	.section	.nv.shared._ZN10layer_norm40ln_parallel_residual_bwd_finalize_kernelINS_22Kernel_traits_finalizeILj1024EfffffjLb0ELj1024ELj4ENS_18Kernel_traits_baseILj1024EfffffjLj1024EEEEELb0EEEvNS_9BwdParamsE,"aw",@nobits
	.sectionflags	@""
	.align	16
.nv.shared._ZN10layer_norm40ln_parallel_residual_bwd_finalize_kernelINS_22Kernel_traits_finalizeILj1024EfffffjLb0ELj1024ELj4ENS_18Kernel_traits_baseILj1024EfffffjLj1024EEEEELb0EEEvNS_9BwdParamsE:
	.zero		17920


//--------------------- .nv.shared._ZN10layer_norm31ln_parallel_residual_bwd_kernelINS_13Kernel_traitsIfffffjLj1024ELj1ELj4ELj1ELj16ENS_18Kernel_traits_baseILj1024EfffffjLj128EEEEELb1ELb1ELb0EEEvNS_9BwdParamsE --------------------------
	.section	.nv.shared._ZN10layer_norm31ln_parallel_residual_bwd_kernelINS_13Kernel_traitsIfffffjLj1024ELj1ELj4ELj1ELj16ENS_18Kernel_traits_baseILj1024EfffffjLj128EEEEELb1ELb1ELb0EEEvNS_9BwdParamsE,"aw",@nobits
	.sectionflags	@""
	.align	16
	.zero		1024


//--------------------- .nv.shared._ZN10layer_norm22ln_bwd_finalize_kernelINS_22Kernel_traits_finalizeILj1024EfffffjLb0ELj1024ELj4ENS_18Kernel_traits_baseILj1024EfffffjLj1024EEEEELb0ELb1EEEvNS_9BwdParamsE --------------------------
	.section	.nv.shared._ZN10layer_norm22ln_bwd_finalize_kernelINS_22Kernel_traits_finalizeILj1024EfffffjLb0ELj1024ELj4ENS_18Kernel_traits_baseILj1024EfffffjLj1024EEEEELb0ELb1EEEvNS_9BwdParamsE,"aw",@nobits
	.sectionflags	@""
	.align	16
.nv.shared._ZN10layer_norm22ln_bwd_finalize_kernelINS_22Kernel_traits_finalizeILj1024EfffffjLb0ELj1024ELj4ENS_18Kernel_traits_baseILj1024EfffffjLj1024EEEEELb0ELb1EEEvNS_9BwdParamsE:
	.zero		9472


//--------------------- .nv.shared._ZN10layer_norm40ln_parallel_residual_bwd_finalize_kernelINS_22Kernel_traits_finalizeILj1024EfffffjLb0ELj1024ELj4ENS_18Kernel_traits_baseILj1024EfffffjLj1024EEEEELb1EEEvNS_9BwdParamsE --------------------------
	.section	.nv.shared._ZN10layer_norm40ln_parallel_residual_bwd_finalize_kernelINS_22Kernel_traits_finalizeILj1024EfffffjLb0ELj1024ELj4ENS_18Kernel_traits_baseILj1024EfffffjLj1024EEEEELb1EEEvNS_9BwdParamsE,"aw",@nobits
	.sectionflags	@""
	.align	16
.nv.shared._ZN10layer_norm40ln_parallel_residual_bwd_finalize_kernelINS_22Kernel_traits_finalizeILj1024EfffffjLb0ELj1024ELj4ENS_18Kernel_traits_baseILj1024EfffffjLj1024EEEEELb1EEEvNS_9BwdParamsE:
	.zero		17920


//--------------------- .nv.shared._ZN10layer_norm31ln_parallel_residual_bwd_kernelINS_13Kernel_traitsIfffffjLj1024ELj1ELj4ELj1ELj16ENS_18Kernel_traits_baseILj1024EfffffjLj128EEEEELb1ELb1ELb1EEEvNS_9BwdParamsE --------------------------
	.section	.nv.shared._ZN10layer_norm31ln_parallel_residual_bwd_kernelINS_13Kernel_traitsIfffffjLj1024ELj1ELj4ELj1ELj16ENS_18Kernel_traits_baseILj1024EfffffjLj128EEEEELb1ELb1ELb1EEEvNS_9BwdParamsE,"aw",@nobits
	.sectionflags	@""
	.align	16
	.zero		1024


//--------------------- .nv.constant0._ZN10layer_norm31ln_parallel_residual_bwd_kernelINS_13Kernel_traitsI13__nv_bfloat16S2_S2_S2_fjLj1024ELj1ELj4ELj1ELj16ENS_18Kernel_traits_baseILj1024ES2_S2_S2_S2_fjLj128EEEEELb0ELb0ELb0EEEvNS_9BwdParamsE --------------------------
	.section	.nv.constant0._ZN10layer_norm31ln_parallel_residual_bwd_kernelINS_13Kernel_traitsI13__nv_bfloat16S2_S2_S2_fjLj1024ELj1ELj4ELj1ELj16ENS_18Kernel_traits_baseILj1024ES2_S2_S2_S2_fjLj128EEEEELb0ELb0ELb0EEEvNS_9BwdParamsE,"a",@progbits
	.sectionflags	@""
	.align	4
.nv.constant0._ZN10layer_norm31ln_parallel_residual_bwd_kernelINS_13Kernel_traitsI13__nv_bfloat16S2_S2_S2_fjLj1024ELj1ELj4ELj1ELj16ENS_18Kernel_traits_baseILj1024ES2_S2_S2_S2_fjLj128EEEEELb0ELb0ELb0EEEvNS_9BwdParamsE:
	.zero		1192


//--------------------- .nv.constant0._ZN10layer_norm31ln_parallel_residual_bwd_kernelINS_13Kernel_traitsI13__nv_bfloat16S2_S2_S2_fjLj1024ELj1ELj4ELj1ELj16ENS_18Kernel_traits_baseILj1024ES2_S2_S2_S2_fjLj128EEEEELb0ELb0ELb1EEEvNS_9BwdParamsE --------------------------
	.section	.nv.constant0._ZN10layer_norm31ln_parallel_residual_bwd_kernelINS_13Kernel_traitsI13__nv_bfloat16S2_S2_S2_fjLj1024ELj1ELj4ELj1ELj16ENS_18Kernel_traits_baseILj1024ES2_S2_S2_S2_fjLj128EEEEELb0ELb0ELb1EEEvNS_9BwdParamsE,"a",@progbits
	.sectionflags	@""
	.align	4
.nv.constant0._ZN10layer_norm31ln_parallel_residual_bwd_kernelINS_13Kernel_traitsI13__nv_bfloat16S2_S2_S2_fjLj1024ELj1ELj4ELj1ELj16ENS_18Kernel_traits_baseILj1024ES2_S2_S2_S2_fjLj128EEEEELb0ELb0ELb1EEEvNS_9BwdParamsE:
	.zero		1192


//--------------------- .nv.constant0._ZN10layer_norm31ln_parallel_residual_bwd_kernelINS_13Kernel_traitsI13__nv_bfloat16S2_S2_S2_fjLj1024ELj1ELj4ELj1ELj16ENS_18Kernel_traits_baseILj1024ES2_S2_S2_S2_fjLj128EEEEELb0ELb1ELb0EEEvNS_9BwdParamsE --------------------------
	.section	.nv.constant0._ZN10layer_norm31ln_parallel_residual_bwd_kernelINS_13Kernel_traitsI13__nv_bfloat16S2_S2_S2_fjLj1024ELj1ELj4ELj1ELj16ENS_18Kernel_traits_baseILj1024ES2_S2_S2_S2_fjLj128EEEEELb0ELb1ELb0EEEvNS_9BwdParamsE,"a",@progbits
	.sectionflags	@""
	.align	4
.nv.constant0._ZN10layer_norm31ln_parallel_residual_bwd_kernelINS_13Kernel_traitsI13__nv_bfloat16S2_S2_S2_fjLj1024ELj1ELj4ELj1ELj16ENS_18Kernel_traits_baseILj1024ES2_S2_S2_S2_fjLj128EEEEELb0ELb1ELb0EEEvNS_9BwdParamsE:
	.zero		1192


//--------------------- .nv.constant0._ZN10layer_norm31ln_parallel_residual_bwd_kernelINS_13Kernel_traitsI13__nv_bfloat16S2_S2_S2_fjLj1024ELj1ELj4ELj1ELj16ENS_18Kernel_traits_baseILj1024ES2_S2_S2_S2_fjLj128EEEEELb0ELb1ELb1EEEvNS_9BwdParamsE --------------------------
	.section	.nv.constant0._ZN10layer_norm31ln_parallel_residual_bwd_kernelINS_13Kernel_traitsI13__nv_bfloat16S2_S2_S2_fjLj1024ELj1ELj4ELj1ELj16ENS_18Kernel_traits_baseILj1024ES2_S2_S2_S2_fjLj128EEEEELb0ELb1ELb1EEEvNS_9BwdParamsE,"a",@progbits
	.sectionflags	@""
	.align	4
.nv.constant0._ZN10layer_norm31ln_parallel_residual_bwd_kernelINS_13Kernel_traitsI13__nv_bfloat16S2_S2_S2_fjLj1024ELj1ELj4ELj1ELj16ENS_18Kernel_traits_baseILj1024ES2_S2_S2_S2_fjLj128EEEEELb0ELb1ELb1EEEvNS_9BwdParamsE:
	.zero		1192


//--------------------- .nv.constant0._ZN10layer_norm31ln_parallel_residual_bwd_kernelINS_13Kernel_traitsI13__nv_bfloat16S2_S2_S2_fjLj1024ELj1ELj4ELj1ELj16ENS_18Kernel_traits_baseILj1024ES2_S2_S2_S2_fjLj128EEEEELb1ELb0ELb0EEEvNS_9BwdParamsE --------------------------
	.section	.nv.constant0._ZN10layer_norm31ln_parallel_residual_bwd_kernelINS_13Kernel_traitsI13__nv_bfloat16S2_S2_S2_fjLj1024ELj1ELj4ELj1ELj16ENS_18Kernel_traits_baseILj1024ES2_S2_S2_S2_fjLj128EEEEELb1ELb0ELb0EEEvNS_9BwdParamsE,"a",@progbits
	.sectionflags	@""
	.align	4
.nv.constant0._ZN10layer_norm31ln_parallel_residual_bwd_kernelINS_13Kernel_traitsI13__nv_bfloat16S2_S2_S2_fjLj1024ELj1ELj4ELj1ELj16ENS_18Kernel_traits_baseILj1024ES2_S2_S2_S2_fjLj128EEEEELb1ELb0ELb0EEEvNS_9BwdParamsE:
	.zero		1192


//--------------------- .nv.constant0._ZN10layer_norm31ln_parallel_residual_bwd_kernelINS_13Kernel_traitsI13__nv_bfloat16S2_S2_S2_fjLj1024ELj1ELj4ELj1ELj16ENS_18Kernel_traits_baseILj1024ES2_S2_S2_S2_fjLj128EEEEELb1ELb0ELb1EEEvNS_9BwdParamsE --------------------------
	.section	.nv.constant0._ZN10layer_norm31ln_parallel_residual_bwd_kernelINS_13Kernel_traitsI13__nv_bfloat16S2_S2_S2_fjLj1024ELj1ELj4ELj1ELj16ENS_18Kernel_traits_baseILj1024ES2_S2_S2_S2_fjLj128EEEEELb1ELb0ELb1EEEvNS_9BwdParamsE,"a",@progbits
	.sectionflags	@""
	.align	4
.nv.constant0._ZN10layer_norm31ln_parallel_residual_bwd_kernelINS_13Kernel_traitsI13__nv_bfloat16S2_S2_S2_fjLj1024ELj1ELj4ELj1ELj16ENS_18Kernel_traits_baseILj1024ES2_S2_S2_S2_fjLj128EEEEELb1ELb0ELb1EEEvNS_9BwdParamsE:
	.zero		1192


//--------------------- .nv.constant0._ZN10layer_norm22ln_bwd_finalize_kernelINS_22Kernel_traits_finalizeILj1024E13__nv_bfloat16S2_S2_S2_fjLb0ELj1024ELj4ENS_18Kernel_traits_baseILj1024ES2_S2_S2_S2_fjLj1024EEEEELb0ELb0EEEvNS_9BwdParamsE --------------------------
	.section	.nv.constant0._ZN10layer_norm22ln_bwd_finalize_kernelINS_22Kernel_traits_finalizeILj1024E13__nv_bfloat16S2_S2_S2_fjLb0ELj1024ELj4ENS_18Kernel_traits_baseILj1024ES2_S2_S2_S2_fjLj1024EEEEELb0ELb0EEEvNS_9BwdParamsE,"a",@progbits
	.sectionflags	@""
	.align	4
.nv.constant0._ZN10layer_norm22ln_bwd_finalize_kernelINS_22Kernel_traits_finalizeILj1024E13__nv_bfloat16S2_S2_S2_fjLb0ELj1024ELj4ENS_18Kernel_traits_baseILj1024ES2_S2_S2_S2_fjLj1024EEEEELb0ELb0EEEvNS_9BwdParamsE:
	.zero		1192


//--------------------- .nv.constant0._ZN10layer_norm40ln_parallel_residual_bwd_finalize_kernelINS_22Kernel_traits_finalizeILj1024E13__nv_bfloat16S2_S2_S2_fjLb0ELj1024ELj4ENS_18Kernel_traits_baseILj1024ES2_S2_S2_S2_fjLj1024EEEEELb0EEEvNS_9BwdParamsE --------------------------
	.section	.nv.constant0._ZN10layer_norm40ln_parallel_residual_bwd_finalize_kernelINS_22Kernel_traits_finalizeILj1024E13__nv_bfloat16S2_S2_S2_fjLb0ELj1024ELj4ENS_18Kernel_traits_baseILj1024ES2_S2_S2_S2_fjLj1024EEEEELb0EEEvNS_9BwdParamsE,"a",@progbits
	.sectionflags	@""
	.align	4
.nv.constant0._ZN10layer_norm40ln_parallel_residual_bwd_finalize_kernelINS_22Kernel_traits_finalizeILj1024E13__nv_bfloat16S2_S2_S2_fjLb0ELj1024ELj4ENS_18Kernel_traits_baseILj1024ES2_S2_S2_S2_fjLj1024EEEEELb0EEEvNS_9BwdParamsE:
	.zero		1192


//--------------------- .nv.constant0._ZN10layer_norm31ln_parallel_residual_bwd_kernelINS_13Kernel_traitsI13__nv_bfloat16S2_S2_S2_fjLj1024ELj1ELj4ELj1ELj16ENS_18Kernel_traits_baseILj1024ES2_S2_S2_S2_fjLj128EEEEELb1ELb1ELb0EEEvNS_9BwdParamsE --------------------------
	.section	.nv.constant0._ZN10layer_norm31ln_parallel_residual_bwd_kernelINS_13Kernel_traitsI13__nv_bfloat16S2_S2_S2_fjLj1024ELj1ELj4ELj1ELj16ENS_18Kernel_traits_baseILj1024ES2_S2_S2_S2_fjLj128EEEEELb1ELb1ELb0EEEvNS_9BwdParamsE,"a",@progbits
	.sectionflags	@""
	.align	4
.nv.constant0._ZN10layer_norm31ln_parallel_residual_bwd_kernelINS_13Kernel_traitsI13__nv_bfloat16S2_S2_S2_fjLj1024ELj1ELj4ELj1ELj16ENS_18Kernel_traits_baseILj1024ES2_S2_S2_S2_fjLj128EEEEELb1ELb1ELb0EEEvNS_9BwdParamsE:
	.zero		1192


//--------------------- .nv.constant0._ZN10layer_norm22ln_bwd_finalize_kernelINS_22Kernel_traits_finalizeILj1024E13__nv_bfloat16S2_S2_S2_fjLb0ELj1024ELj4ENS_18Kernel_traits_baseILj1024ES2_S2_S2_S2_fjLj1024EEEEELb0ELb1EEEvNS_9BwdParamsE --------------------------
	.section	.nv.constant0._ZN10layer_norm22ln_bwd_finalize_kernelINS_22Kernel_traits_finalizeILj1024E13__nv_bfloat16S2_S2_S2_fjLb0ELj1024ELj4ENS_18Kernel_traits_baseILj1024ES2_S2_S2_S2_fjLj1024EEEEELb0ELb1EEEvNS_9BwdParamsE,"a",@progbits
	.sectionflags	@""
	.align	4
.nv.constant0._ZN10layer_norm22ln_bwd_finalize_kernelINS_22Kernel_traits_finalizeILj1024E13__nv_bfloat16S2_S2_S2_fjLb0ELj1024ELj4ENS_18Kernel_traits_baseILj1024ES2_S2_S2_S2_fjLj1024EEEEELb0ELb1EEEvNS_9BwdParamsE:
	.zero		1192


//--------------------- .nv.constant0._ZN10layer_norm40ln_parallel_residual_bwd_finalize_kernelINS_22Kernel_traits_finalizeILj1024E13__nv_bfloat16S2_S2_S2_fjLb0ELj1024ELj4ENS_18Kernel_traits_baseILj1024ES2_S2_S2_S2_fjLj1024EEEEELb1EEEvNS_9BwdParamsE --------------------------
	.section	.nv.constant0._ZN10layer_norm40ln_parallel_residual_bwd_finalize_kernelINS_22Kernel_traits_finalizeILj1024E13__nv_bfloat16S2_S2_S2_fjLb0ELj1024ELj4ENS_18Kernel_traits_baseILj1024ES2_S2_S2_S2_fjLj1024EEEEELb1EEEvNS_9BwdParamsE,"a",@progbits
	.sectionflags	@""
	.align	4
.nv.constant0._ZN10layer_norm40ln_parallel_residual_bwd_finalize_kernelINS_22Kernel_traits_finalizeILj1024E13__nv_bfloat16S2_S2_S2_fjLb0ELj1024ELj4ENS_18Kernel_traits_baseILj1024ES2_S2_S2_S2_fjLj1024EEEEELb1EEEvNS_9BwdParamsE:
	.zero		1192


//--------------------- .nv.constant0._ZN10layer_norm31ln_parallel_residual_bwd_kernelINS_13Kernel_traitsI13__nv_bfloat16S2_S2_S2_fjLj1024ELj1ELj4ELj1ELj16ENS_18Kernel_traits_baseILj1024ES2_S2_S2_S2_fjLj128EEEEELb1ELb1ELb1EEEvNS_9BwdParamsE --------------------------
	.section	.nv.constant0._ZN10layer_norm31ln_parallel_residual_bwd_kernelINS_13Kernel_traitsI13__nv_bfloat16S2_S2_S2_fjLj1024ELj1ELj4ELj1ELj16ENS_18Kernel_traits_baseILj1024ES2_S2_S2_S2_fjLj128EEEEELb1ELb1ELb1EEEvNS_9BwdParamsE,"a",@progbits
	.sectionflags	@""
	.align	4
.nv.constant0._ZN10layer_norm31ln_parallel_residual_bwd_kernelINS_13Kernel_traitsI13__nv_bfloat16S2_S2_S2_fjLj1024ELj1ELj4ELj1ELj16ENS_18Kernel_traits_baseILj1024ES2_S2_S2_S2_fjLj128EEEEELb1ELb1ELb1EEEvNS_9BwdParamsE:
	.zero		1192


//--------------------- .nv.constant0._ZN10layer_norm31ln_parallel_residual_bwd_kernelINS_13Kernel_traitsI6__halfS2_S2_S2_fjLj1024ELj1ELj4ELj1ELj16ENS_18Kernel_traits_baseILj1024ES2_S2_S2_S2_fjLj128EEEEELb0ELb0ELb0EEEvNS_9BwdParamsE --------------------------
	.section	.nv.constant0._ZN10layer_norm31ln_parallel_residual_bwd_kernelINS_13Kernel_traitsI6__halfS2_S2_S2_fjLj1024ELj1ELj4ELj1ELj16ENS_18Kernel_traits_baseILj1024ES2_S2_S2_S2_fjLj128EEEEELb0ELb0ELb0EEEvNS_9BwdParamsE,"a",@progbits
	.sectionflags	@""
	.align	4
.nv.constant0._ZN10layer_norm31ln_parallel_residual_bwd_kernelINS_13Kernel_traitsI6__halfS2_S2_S2_fjLj1024ELj1ELj4ELj1ELj16ENS_18Kernel_traits_baseILj1024ES2_S2_S2_S2_fjLj128EEEEELb0ELb0ELb0EEEvNS_9BwdParamsE:
	.zero		1192


//--------------------- .nv.constant0._ZN10layer_norm31ln_parallel_residual_bwd_kernelINS_13Kernel_traitsI6__halfS2_S2_S2_fjLj1024ELj1ELj4ELj1ELj16ENS_18Kernel_traits_baseILj1024ES2_S2_S2_S2_fjLj128EEEEELb0ELb0ELb1EEEvNS_9BwdParamsE --------------------------
	.section	.nv.constant0._ZN10layer_norm31ln_parallel_residual_bwd_kernelINS_13Kernel_traitsI6__halfS2_S2_S2_fjLj1024ELj1ELj4ELj1ELj16ENS_18Kernel_traits_baseILj1024ES2_S2_S2_S2_fjLj128EEEEELb0ELb0ELb1EEEvNS_9BwdParamsE,"a",@progbits
	.sectionflags	@""
	.align	4
.nv.constant0._ZN10layer_norm31ln_parallel_residual_bwd_kernelINS_13Kernel_traitsI6__halfS2_S2_S2_fjLj1024ELj1ELj4ELj1ELj16ENS_18Kernel_traits_baseILj1024ES2_S2_S2_S2_fjLj128EEEEELb0ELb0ELb1EEEvNS_9BwdParamsE:
	.zero		1192


//--------------------- .nv.constant0._ZN10layer_norm31ln_parallel_residual_bwd_kernelINS_13Kernel_traitsI6__halfS2_S2_S2_fjLj1024ELj1ELj4ELj1ELj16ENS_18Kernel_traits_baseILj1024ES2_S2_S2_S2_fjLj128EEEEELb0ELb1ELb0EEEvNS_9BwdParamsE --------------------------
	.section	.nv.constant0._ZN10layer_norm31ln_parallel_residual_bwd_kernelINS_13Kernel_traitsI6__halfS2_S2_S2_fjLj1024ELj1ELj4ELj1ELj16ENS_18Kernel_traits_baseILj1024ES2_S2_S2_S2_fjLj128EEEEELb0ELb1ELb0EEEvNS_9BwdParamsE,"a",@progbits
	.sectionflags	@""
	.align	4
.nv.constant0._ZN10layer_norm31ln_parallel_residual_bwd_kernelINS_13Kernel_traitsI6__halfS2_S2_S2_fjLj1024ELj1ELj4ELj1ELj16ENS_18Kernel_traits_baseILj1024ES2_S2_S2_S2_fjLj128EEEEELb0ELb1ELb0EEEvNS_9BwdParamsE:
	.zero		1192


//--------------------- .nv.constant0._ZN10layer_norm31ln_parallel_residual_bwd_kernelINS_13Kernel_traitsI6__halfS2_S2_S2_fjLj1024ELj1ELj4ELj1ELj16ENS_18Kernel_traits_baseILj1024ES2_S2_S2_S2_fjLj128EEEEELb0ELb1ELb1EEEvNS_9BwdParamsE --------------------------
	.section	.nv.constant0._ZN10layer_norm31ln_parallel_residual_bwd_kernelINS_13Kernel_traitsI6__halfS2_S2_S2_fjLj1024ELj1ELj4ELj1ELj16ENS_18Kernel_traits_baseILj1024ES2_S2_S2_S2_fjLj128EEEEELb0ELb1ELb1EEEvNS_9BwdParamsE,"a",@progbits
	.sectionflags	@""
	.align	4
.nv.constant0._ZN10layer_norm31ln_parallel_residual_bwd_kernelINS_13Kernel_traitsI6__halfS2_S2_S2_fjLj1024ELj1ELj4ELj1ELj16ENS_18Kernel_traits_baseILj1024ES2_S2_S2_S2_fjLj128EEEEELb0ELb1ELb1EEEvNS_9BwdParamsE:
	.zero		1192


//--------------------- .nv.constant0._ZN10layer_norm31ln_parallel_residual_bwd_kernelINS_13Kernel_traitsI6__halfS2_S2_S2_fjLj1024ELj1ELj4ELj1ELj16ENS_18Kernel_traits_baseILj1024ES2_S2_S2_S2_fjLj128EEEEELb1ELb0ELb0EEEvNS_9BwdParamsE --------------------------
	.section	.nv.constant0._ZN10layer_norm31ln_parallel_residual_bwd_kernelINS_13Kernel_traitsI6__halfS2_S2_S2_fjLj1024ELj1ELj4ELj1ELj16ENS_18Kernel_traits_baseILj1024ES2_S2_S2_S2_fjLj128EEEEELb1ELb0ELb0EEEvNS_9BwdParamsE,"a",@progbits
	.sectionflags	@""
	.align	4
.nv.constant0._ZN10layer_norm31ln_parallel_residual_bwd_kernelINS_13Kernel_traitsI6__halfS2_S2_S2_fjLj1024ELj1ELj4ELj1ELj16ENS_18Kernel_traits_baseILj1024ES2_S2_S2_S2_fjLj128EEEEELb1ELb0ELb0EEEvNS_9BwdParamsE:
	.zero		1192


//--------------------- .nv.constant0._ZN10layer_norm31ln_parallel_residual_bwd_kernelINS_13Kernel_traitsI6__halfS2_S2_S2_fjLj1024ELj1ELj4ELj1ELj16ENS_18Kernel_traits_baseILj1024ES2_S2_S2_S2_fjLj128EEEEELb1ELb0ELb1EEEvNS_9BwdParamsE --------------------------
	.section	.nv.constant0._ZN10layer_norm31ln_parallel_residual_bwd_kernelINS_13Kernel_traitsI6__halfS2_S2_S2_fjLj1024ELj1ELj4ELj1ELj16ENS_18Kernel_traits_baseILj1024ES2_S2_S2_S2_fjLj128EEEEELb1ELb0ELb1EEEvNS_9BwdParamsE,"a",@progbits
	.sectionflags	@""
	.align	4
.nv.constant0._ZN10layer_norm31ln_parallel_residual_bwd_kernelINS_13Kernel_traitsI6__halfS2_S2_S2_fjLj1024ELj1ELj4ELj1ELj16ENS_18Kernel_traits_baseILj1024ES2_S2_S2_S2_fjLj128EEEEELb1ELb0ELb1EEEvNS_9BwdParamsE:
	.zero		1192


//--------------------- .nv.constant0._ZN10layer_norm22ln_bwd_finalize_kernelINS_22Kernel_traits_finalizeILj1024E6__halfS2_S2_S2_fjLb0ELj1024ELj4ENS_18Kernel_traits_baseILj1024ES2_S2_S2_S2_fjLj1024EEEEELb0ELb0EEEvNS_9BwdParamsE --------------------------
	.section	.nv.constant0._ZN10layer_norm22ln_bwd_finalize_kernelINS_22Kernel_traits_finalizeILj1024E6__halfS2_S2_S2_fjLb0ELj1024ELj4ENS_18Kernel_traits_baseILj1024ES2_S2_S2_S2_fjLj1024EEEEELb0ELb0EEEvNS_9BwdParamsE,"a",@progbits
	.sectionflags	@""
	.align	4
.nv.constant0._ZN10layer_norm22ln_bwd_finalize_kernelINS_22Kernel_traits_finalizeILj1024E6__halfS2_S2_S2_fjLb0ELj1024ELj4ENS_18Kernel_traits_baseILj1024ES2_S2_S2_S2_fjLj1024EEEEELb0ELb0EEEvNS_9BwdParamsE:
	.zero		1192


//--------------------- .nv.constant0._ZN10layer_norm40ln_parallel_residual_bwd_finalize_kernelINS_22Kernel_traits_finalizeILj1024E6__halfS2_S2_S2_fjLb0ELj1024ELj4ENS_18Kernel_traits_baseILj1024ES2_S2_S2_S2_fjLj1024EEEEELb0EEEvNS_9BwdParamsE --------------------------
	.section	.nv.constant0._ZN10layer_norm40ln_parallel_residual_bwd_finalize_kernelINS_22Kernel_traits_finalizeILj1024E6__halfS2_S2_S2_fjLb0ELj1024ELj4ENS_18Kernel_traits_baseILj1024ES2_S2_S2_S2_fjLj1024EEEEELb0EEEvNS_9BwdParamsE,"a",@progbits
	.sectionflags	@""
	.align	4
.nv.constant0._ZN10layer_norm40ln_parallel_residual_bwd_finalize_kernelINS_22Kernel_traits_finalizeILj1024E6__halfS2_S2_S2_fjLb0ELj1024ELj4ENS_18Kernel_traits_baseILj1024ES2_S2_S2_S2_fjLj1024EEEEELb0EEEvNS_9BwdParamsE:
	.zero		1192


//--------------------- .nv.constant0._ZN10layer_norm31ln_parallel_residual_bwd_kernelINS_13Kernel_traitsI6__halfS2_S2_S2_fjLj1024ELj1ELj4ELj1ELj16ENS_18Kernel_traits_baseILj1024ES2_S2_S2_S2_fjLj128EEEEELb1ELb1ELb0EEEvNS_9BwdParamsE --------------------------
	.section	.nv.constant0._ZN10layer_norm31ln_parallel_residual_bwd_kernelINS_13Kernel_traitsI6__halfS2_S2_S2_fjLj1024ELj1ELj4ELj1ELj16ENS_18Kernel_traits_baseILj1024ES2_S2_S2_S2_fjLj128EEEEELb1ELb1ELb0EEEvNS_9BwdParamsE,"a",@progbits
	.sectionflags	@""
	.align	4
.nv.constant0._ZN10layer_norm31ln_parallel_residual_bwd_kernelINS_13Kernel_traitsI6__halfS2_S2_S2_fjLj1024ELj1ELj4ELj1ELj16ENS_18Kernel_traits_baseILj1024ES2_S2_S2_S2_fjLj128EEEEELb1ELb1ELb0EEEvNS_9BwdParamsE:
	.zero		1192


//--------------------- .nv.constant0._ZN10layer_norm22ln_bwd_finalize_kernelINS_22Kernel_traits_finalizeILj1024E6__halfS2_S2_S2_fjLb0ELj1024ELj4ENS_18Kernel_traits_baseILj1024ES2_S2_S2_S2_fjLj1024EEEEELb0ELb1EEEvNS_9BwdParamsE --------------------------
	.section	.nv.constant0._ZN10layer_norm22ln_bwd_finalize_kernelINS_22Kernel_traits_finalizeILj1024E6__halfS2_S2_S2_fjLb0ELj1024ELj4ENS_18Kernel_traits_baseILj1024ES2_S2_S2_S2_fjLj1024EEEEELb0ELb1EEEvNS_9BwdParamsE,"a",@progbits
	.sectionflags	@""
	.align	4
.nv.constant0._ZN10layer_norm22ln_bwd_finalize_kernelINS_22Kernel_traits_finalizeILj1024E6__halfS2_S2_S2_fjLb0ELj1024ELj4ENS_18Kernel_traits_baseILj1024ES2_S2_S2_S2_fjLj1024EEEEELb0ELb1EEEvNS_9BwdParamsE:
	.zero		1192


//--------------------- .nv.constant0._ZN10layer_norm40ln_parallel_residual_bwd_finalize_kernelINS_22Kernel_traits_finalizeILj1024E6__halfS2_S2_S2_fjLb0ELj1024ELj4ENS_18Kernel_traits_baseILj1024ES2_S2_S2_S2_fjLj1024EEEEELb1EEEvNS_9BwdParamsE --------------------------
	.section	.nv.constant0._ZN10layer_norm40ln_parallel_residual_bwd_finalize_kernelINS_22Kernel_traits_finalizeILj1024E6__halfS2_S2_S2_fjLb0ELj1024ELj4ENS_18Kernel_traits_baseILj1024ES2_S2_S2_S2_fjLj1024EEEEELb1EEEvNS_9BwdParamsE,"a",@progbits
	.sectionflags	@""
	.align	4
.nv.constant0._ZN10layer_norm40ln_parallel_residual_bwd_finalize_kernelINS_22Kernel_traits_finalizeILj1024E6__halfS2_S2_S2_fjLb0ELj1024ELj4ENS_18Kernel_traits_baseILj1024ES2_S2_S2_S2_fjLj1024EEEEELb1EEEvNS_9BwdParamsE:
	.zero		1192


//--------------------- .nv.constant0._ZN10layer_norm31ln_parallel_residual_bwd_kernelINS_13Kernel_traitsI6__halfS2_S2_S2_fjLj1024ELj1ELj4ELj1ELj16ENS_18Kernel_traits_baseILj1024ES2_S2_S2_S2_fjLj128EEEEELb1ELb1ELb1EEEvNS_9BwdParamsE --------------------------
	.section	.nv.constant0._ZN10layer_norm31ln_parallel_residual_bwd_kernelINS_13Kernel_traitsI6__halfS2_S2_S2_fjLj1024ELj1ELj4ELj1ELj16ENS_18Kernel_traits_baseILj1024ES2_S2_S2_S2_fjLj128EEEEELb1ELb1ELb1EEEvNS_9BwdParamsE,"a",@progbits
	.sectionflags	@""
	.align	4
.nv.constant0._ZN10layer_norm31ln_parallel_residual_bwd_kernelINS_13Kernel_traitsI6__halfS2_S2_S2_fjLj1024ELj1ELj4ELj1ELj16ENS_18Kernel_traits_baseILj1024ES2_S2_S2_S2_fjLj128EEEEELb1ELb1ELb1EEEvNS_9BwdParamsE:
	.zero		1192


//--------------------- .nv.constant0._ZN10layer_norm31ln_parallel_residual_bwd_kernelINS_13Kernel_traitsIf13__nv_bfloat16S2_S2_fjLj1024ELj1ELj4ELj1ELj16ENS_18Kernel_traits_baseILj1024EfS2_S2_S2_fjLj128EEEEELb0ELb0ELb0EEEvNS_9BwdParamsE --------------------------
	.section	.nv.constant0._ZN10layer_norm31ln_parallel_residual_bwd_kernelINS_13Kernel_traitsIf13__nv_bfloat16S2_S2_fjLj1024ELj1ELj4ELj1ELj16ENS_18Kernel_traits_baseILj1024EfS2_S2_S2_fjLj128EEEEELb0ELb0ELb0EEEvNS_9BwdParamsE,"a",@progbits
	.sectionflags	@""
	.align	4
.nv.constant0._ZN10layer_norm31ln_parallel_residual_bwd_kernelINS_13Kernel_traitsIf13__nv_bfloat16S2_S2_fjLj1024ELj1ELj4ELj1ELj16ENS_18Kernel_traits_baseILj1024EfS2_S2_S2_fjLj128EEEEELb0ELb0ELb0EEEvNS_9BwdParamsE:
	.zero		1192


//--------------------- .nv.constant0._ZN10layer_norm31ln_parallel_residual_bwd_kernelINS_13Kernel_traitsIf13__nv_bfloat16S2_S2_fjLj1024ELj1ELj4ELj1ELj16ENS_18Kernel_traits_baseILj1024EfS2_S2_S2_fjLj128EEEEELb0ELb0ELb1EEEvNS_9BwdParamsE --------------------------
	.section	.nv.constant0._ZN10layer_norm31ln_parallel_residual_bwd_kernelINS_13Kernel_traitsIf13__nv_bfloat16S2_S2_fjLj1024ELj1ELj4ELj1ELj16ENS_18Kernel_traits_baseILj1024EfS2_S2_S2_fjLj128EEEEELb0ELb0ELb1EEEvNS_9BwdParamsE,"a",@progbits
	.sectionflags	@""
	.align	4
.nv.constant0._ZN10layer_norm31ln_parallel_residual_bwd_kernelINS_13Kernel_traitsIf13__nv_bfloat16S2_S2_fjLj1024ELj1ELj4ELj1ELj16ENS_18Kernel_traits_baseILj1024EfS2_S2_S2_fjLj128EEEEELb0ELb0ELb1EEEvNS_9BwdParamsE:
	.zero		1192


//--------------------- .nv.constant0._ZN10layer_norm31ln_parallel_residual_bwd_kernelINS_13Kernel_traitsIf13__nv_bfloat16S2_S2_fjLj1024ELj1ELj4ELj1ELj16ENS_18Kernel_traits_baseILj1024EfS2_S2_S2_fjLj128EEEEELb0ELb1ELb0EEEvNS_9BwdParamsE --------------------------
	.section	.nv.constant0._ZN10layer_norm31ln_parallel_residual_bwd_kernelINS_13Kernel_traitsIf13__nv_bfloat16S2_S2_fjLj1024ELj1ELj4ELj1ELj16ENS_18Kernel_traits_baseILj1024EfS2_S2_S2_fjLj128EEEEELb0ELb1ELb0EEEvNS_9BwdParamsE,"a",@progbits
	.sectionflags	@""
	.align	4
.nv.constant0._ZN10layer_norm31ln_parallel_residual_bwd_kernelINS_13Kernel_traitsIf13__nv_bfloat16S2_S2_fjLj1024ELj1ELj4ELj1ELj16ENS_18Kernel_traits_baseILj1024EfS2_S2_S2_fjLj128EEEEELb0ELb1ELb0EEEvNS_9BwdParamsE:
	.zero		1192


//--------------------- .nv.constant0._ZN10layer_norm31ln_parallel_residual_bwd_kernelINS_13Kernel_traitsIf13__nv_bfloat16S2_S2_fjLj1024ELj1ELj4ELj1ELj16ENS_18Kernel_traits_baseILj1024EfS2_S2_S2_fjLj128EEEEELb0ELb1ELb1EEEvNS_9BwdParamsE --------------------------
	.section	.nv.constant0._ZN10layer_norm31ln_parallel_residual_bwd_kernelINS_13Kernel_traitsIf13__nv_bfloat16S2_S2_fjLj1024ELj1ELj4ELj1ELj16ENS_18Kernel_traits_baseILj1024EfS2_S2_S2_fjLj128EEEEELb0ELb1ELb1EEEvNS_9BwdParamsE,"a",@progbits
	.sectionflags	@""
	.align	4
.nv.constant0._ZN10layer_norm31ln_parallel_residual_bwd_kernelINS_13Kernel_traitsIf13__nv_bfloat16S2_S2_fjLj1024ELj1ELj4ELj1ELj16ENS_18Kernel_traits_baseILj1024EfS2_S2_S2_fjLj128EEEEELb0ELb1ELb1EEEvNS_9BwdParamsE:
	.zero		1192


//--------------------- .nv.constant0._ZN10layer_norm31ln_parallel_residual_bwd_kernelINS_13Kernel_traitsIf13__nv_bfloat16S2_S2_fjLj1024ELj1ELj4ELj1ELj16ENS_18Kernel_traits_baseILj1024EfS2_S2_S2_fjLj128EEEEELb1ELb0ELb0EEEvNS_9BwdParamsE --------------------------
	.section	.nv.constant0._ZN10layer_norm31ln_parallel_residual_bwd_kernelINS_13Kernel_traitsIf13__nv_bfloat16S2_S2_fjLj1024ELj1ELj4ELj1ELj16ENS_18Kernel_traits_baseILj1024EfS2_S2_S2_fjLj128EEEEELb1ELb0ELb0EEEvNS_9BwdParamsE,"a",@progbits
	.sectionflags	@""
	.align	4
.nv.constant0._ZN10layer_norm31ln_parallel_residual_bwd_kernelINS_13Kernel_traitsIf13__nv_bfloat16S2_S2_fjLj1024ELj1ELj4ELj1ELj16ENS_18Kernel_traits_baseILj1024EfS2_S2_S2_fjLj128EEEEELb1ELb0ELb0EEEvNS_9BwdParamsE:
	.zero		1192


//--------------------- .nv.constant0._ZN10layer_norm31ln_parallel_residual_bwd_kernelINS_13Kernel_traitsIf13__nv_bfloat16S2_S2_fjLj1024ELj1ELj4ELj1ELj16ENS_18Kernel_traits_baseILj1024EfS2_S2_S2_fjLj128EEEEELb1ELb0ELb1EEEvNS_9BwdParamsE --------------------------
	.section	.nv.constant0._ZN10layer_norm31ln_parallel_residual_bwd_kernelINS_13Kernel_traitsIf13__nv_bfloat16S2_S2_fjLj1024ELj1ELj4ELj1ELj16ENS_18Kernel_traits_baseILj1024EfS2_S2_S2_fjLj128EEEEELb1ELb0ELb1EEEvNS_9BwdParamsE,"a",@progbits
	.sectionflags	@""
	.align	4
.nv.constant0._ZN10layer_norm31ln_parallel_residual_bwd_kernelINS_13Kernel_traitsIf13__nv_bfloat16S2_S2_fjLj1024ELj1ELj4ELj1ELj16ENS_18Kernel_traits_baseILj1024EfS2_S2_S2_fjLj128EEEEELb1ELb0ELb1EEEvNS_9BwdParamsE:
	.zero		1192


//--------------------- .nv.constant0._ZN10layer_norm22ln_bwd_finalize_kernelINS_22Kernel_traits_finalizeILj1024Ef13__nv_bfloat16S2_S2_fjLb0ELj1024ELj4ENS_18Kernel_traits_baseILj1024EfS2_S2_S2_fjLj1024EEEEELb0ELb0EEEvNS_9BwdParamsE --------------------------
	.section	.nv.constant0._ZN10layer_norm22ln_bwd_finalize_kernelINS_22Kernel_traits_finalizeILj1024Ef13__nv_bfloat16S2_S2_fjLb0ELj1024ELj4ENS_18Kernel_traits_baseILj1024EfS2_S2_S2_fjLj1024EEEEELb0ELb0EEEvNS_9BwdParamsE,"a",@progbits
	.sectionflags	@""
	.align	4
.nv.constant0._ZN10layer_norm22ln_bwd_finalize_kernelINS_22Kernel_traits_finalizeILj1024Ef13__nv_bfloat16S2_S2_fjLb0ELj1024ELj4ENS_18Kernel_traits_baseILj1024EfS2_S2_S2_fjLj1024EEEEELb0ELb0EEEvNS_9BwdParamsE:
	.zero		1192


//--------------------- .nv.constant0._ZN10layer_norm40ln_parallel_residual_bwd_finalize_kernelINS_22Kernel_traits_finalizeILj1024Ef13__nv_bfloat16S2_S2_fjLb0ELj1024ELj4ENS_18Kernel_traits_baseILj1024EfS2_S2_S2_fjLj1024EEEEELb0EEEvNS_9BwdParamsE --------------------------
	.section	.nv.constant0._ZN10layer_norm40ln_parallel_residual_bwd_finalize_kernelINS_22Kernel_traits_finalizeILj1024Ef13__nv_bfloat16S2_S2_fjLb0ELj1024ELj4ENS_18Kernel_traits_baseILj1024EfS2_S2_S2_fjLj1024EEEEELb0EEEvNS_9BwdParamsE,"a",@progbits
	.sectionflags	@""
	.align	4
.nv.constant0._ZN10layer_norm40ln_parallel_residual_bwd_finalize_kernelINS_22Kernel_traits_finalizeILj1024Ef13__nv_bfloat16S2_S2_fjLb0ELj1024ELj4ENS_18Kernel_traits_baseILj1024EfS2_S2_S2_fjLj1024EEEEELb0EEEvNS_9BwdParamsE:
	.zero		1192


//--------------------- .nv.constant0._ZN10layer_norm31ln_parallel_residual_bwd_kernelINS_13Kernel_traitsIf13__nv_bfloat16S2_S2_fjLj1024ELj1ELj4ELj1ELj16ENS_18Kernel_traits_baseILj1024EfS2_S2_S2_fjLj128EEEEELb1ELb1ELb0EEEvNS_9BwdParamsE --------------------------
	.section	.nv.constant0._ZN10layer_norm31ln_parallel_residual_bwd_kernelINS_13Kernel_traitsIf13__nv_bfloat16S2_S2_fjLj1024ELj1ELj4ELj1ELj16ENS_18Kernel_traits_baseILj1024EfS2_S2_S2_fjLj128EEEEELb1ELb1ELb0EEEvNS_9BwdParamsE,"a",@progbits
	.sectionflags	@""
	.align	4
.nv.constant0._ZN10layer_norm31ln_parallel_residual_bwd_kernelINS_13Kernel_traitsIf13__nv_bfloat16S2_S2_fjLj1024ELj1ELj4ELj1ELj16ENS_18Kernel_traits_baseILj1024EfS2_S2_S2_fjLj128EEEEELb1ELb1ELb0EEEvNS_9BwdParamsE:
	.zero		1192


//--------------------- .nv.constant0._ZN10layer_norm22ln_bwd_finalize_kernelINS_22Kernel_traits_finalizeILj1024Ef13__nv_bfloat16S2_S2_fjLb0ELj1024ELj4ENS_18Kernel_traits_baseILj1024EfS2_S2_S2_fjLj1024EEEEELb0ELb1EEEvNS_9BwdParamsE --------------------------
	.section	.nv.constant0._ZN10layer_norm22ln_bwd_finalize_kernelINS_22Kernel_traits_finalizeILj1024Ef13__nv_bfloat16S2_S2_fjLb0ELj1024ELj4ENS_18Kernel_traits_baseILj1024EfS2_S2_S2_fjLj1024EEEEELb0ELb1EEEvNS_9BwdParamsE,"a",@progbits
	.sectionflags	@""
	.align	4
.nv.constant0._ZN10layer_norm22ln_bwd_finalize_kernelINS_22Kernel_traits_finalizeILj1024Ef13__nv_bfloat16S2_S2_fjLb0ELj1024ELj4ENS_18Kernel_traits_baseILj1024EfS2_S2_S2_fjLj1024EEEEELb0ELb1EEEvNS_9BwdParamsE:
	.zero		1192


//--------------------- .nv.constant0._ZN10layer_norm40ln_parallel_residual_bwd_finalize_kernelINS_22Kernel_traits_finalizeILj1024Ef13__nv_bfloat16S2_S2_fjLb0ELj1024ELj4ENS_18Kernel_traits_baseILj1024EfS2_S2_S2_fjLj1024EEEEELb1EEEvNS_9BwdParamsE --------------------------
	.section	.nv.constant0._ZN10layer_norm40ln_parallel_residual_bwd_finalize_kernelINS_22Kernel_traits_finalizeILj1024Ef13__nv_bfloat16S2_S2_fjLb0ELj1024ELj4ENS_18Kernel_traits_baseILj1024EfS2_S2_S2_fjLj1024EEEEELb1EEEvNS_9BwdParamsE,"a",@progbits
	.sectionflags	@""
	.align	4
.nv.constant0._ZN10layer_norm40ln_parallel_residual_bwd_finalize_kernelINS_22Kernel_traits_finalizeILj1024Ef13__nv_bfloat16S2_S2_fjLb0ELj1024ELj4ENS_18Kernel_traits_baseILj1024EfS2_S2_S2_fjLj1024EEEEELb1EEEvNS_9BwdParamsE:
	.zero		1192


//--------------------- .nv.constant0._ZN10layer_norm31ln_parallel_residual_bwd_kernelINS_13Kernel_traitsIf13__nv_bfloat16S2_S2_fjLj1024ELj1ELj4ELj1ELj16ENS_18Kernel_traits_baseILj1024EfS2_S2_S2_fjLj128EEEEELb1ELb1ELb1EEEvNS_9BwdParamsE --------------------------
	.section	.nv.constant0._ZN10layer_norm31ln_parallel_residual_bwd_kernelINS_13Kernel_traitsIf13__nv_bfloat16S2_S2_fjLj1024ELj1ELj4ELj1ELj16ENS_18Kernel_traits_baseILj1024EfS2_S2_S2_fjLj128EEEEELb1ELb1ELb1EEEvNS_9BwdParamsE,"a",@progbits
	.sectionflags	@""
	.align	4
.nv.constant0._ZN10layer_norm31ln_parallel_residual_bwd_kernelINS_13Kernel_traitsIf13__nv_bfloat16S2_S2_fjLj1024ELj1ELj4ELj1ELj16ENS_18Kernel_traits_baseILj1024EfS2_S2_S2_fjLj128EEEEELb1ELb1ELb1EEEvNS_9BwdParamsE:
	.zero		1192


//--------------------- .nv.constant0._ZN10layer_norm31ln_parallel_residual_bwd_kernelINS_13Kernel_traitsI13__nv_bfloat16S2_fS2_fjLj1024ELj1ELj4ELj1ELj16ENS_18Kernel_traits_baseILj1024ES2_S2_fS2_fjLj128EEEEELb0ELb0ELb0EEEvNS_9BwdParamsE --------------------------
	.section	.nv.constant0._ZN10layer_norm31ln_parallel_residual_bwd_kernelINS_13Kernel_traitsI13__nv_bfloat16S2_fS2_fjLj1024ELj1ELj4ELj1ELj16ENS_18Kernel_traits_baseILj1024ES2_S2_fS2_fjLj128EEEEELb0ELb0ELb0EEEvNS_9BwdParamsE,"a",@progbits
	.sectionflags	@""
	.align	4
.nv.constant0._ZN10layer_norm31ln_parallel_residual_bwd_kernelINS_13Kernel_traitsI13__nv_bfloat16S2_fS2_fjLj1024ELj1ELj4ELj1ELj16ENS_18Kernel_traits_baseILj1024ES2_S2_fS2_fjLj128EEEEELb0ELb0ELb0EEEvNS_9BwdParamsE:
	.zero		1192


//--------------------- .nv.constant0._ZN10layer_norm31ln_parallel_residual_bwd_kernelINS_13Kernel_traitsI13__nv_bfloat16S2_fS2_fjLj1024ELj1ELj4ELj1ELj16ENS_18Kernel_traits_baseILj1024ES2_S2_fS2_fjLj128EEEEELb0ELb0ELb1EEEvNS_9BwdParamsE --------------------------
	.section	.nv.constant0._ZN10layer_norm31ln_parallel_residual_bwd_kernelINS_13Kernel_traitsI13__nv_bfloat16S2_fS2_fjLj1024ELj1ELj4ELj1ELj16ENS_18Kernel_traits_baseILj1024ES2_S2_fS2_fjLj128EEEEELb0ELb0ELb1EEEvNS_9BwdParamsE,"a",@progbits
	.sectionflags	@""
	.align	4
.nv.constant0._ZN10layer_norm31ln_parallel_residual_bwd_kernelINS_13Kernel_traitsI13__nv_bfloat16S2_fS2_fjLj1024ELj1ELj4ELj1ELj16ENS_18Kernel_traits_baseILj1024ES2_S2_fS2_fjLj128EEEEELb0ELb0ELb1EEEvNS_9BwdParamsE:
	.zero		1192


//--------------------- .nv.constant0._ZN10layer_norm31ln_parallel_residual_bwd_kernelINS_13Kernel_traitsI13__nv_bfloat16S2_fS2_fjLj1024ELj1ELj4ELj1ELj16ENS_18Kernel_traits_baseILj1024ES2_S2_fS2_fjLj128EEEEELb0ELb1ELb0EEEvNS_9BwdParamsE --------------------------
	.section	.nv.constant0._ZN10layer_norm31ln_parallel_residual_bwd_kernelINS_13Kernel_traitsI13__nv_bfloat16S2_fS2_fjLj1024ELj1ELj4ELj1ELj16ENS_18Kernel_traits_baseILj1024ES2_S2_fS2_fjLj128EEEEELb0ELb1ELb0EEEvNS_9BwdParamsE,"a",@progbits
	.sectionflags	@""
	.align	4
.nv.constant0._ZN10layer_norm31ln_parallel_residual_bwd_kernelINS_13Kernel_traitsI13__nv_bfloat16S2_fS2_fjLj1024ELj1ELj4ELj1ELj16ENS_18Kernel_traits_baseILj1024ES2_S2_fS2_fjLj128EEEEELb0ELb1ELb0EEEvNS_9BwdParamsE:
	.zero		1192


//--------------------- .nv.constant0._ZN10layer_norm31ln_parallel_residual_bwd_kernelINS_13Kernel_traitsI13__nv_bfloat16S2_fS2_fjLj1024ELj1ELj4ELj1ELj16ENS_18Kernel_traits_baseILj1024ES2_S2_fS2_fjLj128EEEEELb0ELb1ELb1EEEvNS_9BwdParamsE --------------------------
	.section	.nv.constant0._ZN10layer_norm31ln_parallel_residual_bwd_kernelINS_13Kernel_traitsI13__nv_bfloat16S2_fS2_fjLj1024ELj1ELj4ELj1ELj16ENS_18Kernel_traits_baseILj1024ES2_S2_fS2_fjLj128EEEEELb0ELb1ELb1EEEvNS_9BwdParamsE,"a",@progbits
	.sectionflags	@""
	.align	4
.nv.constant0._ZN10layer_norm31ln_parallel_residual_bwd_kernelINS_13Kernel_traitsI13__nv_bfloat16S2_fS2_fjLj1024ELj1ELj4ELj1ELj16ENS_18Kernel_traits_baseILj1024ES2_S2_fS2_fjLj128EEEEELb0ELb1ELb1EEEvNS_9BwdParamsE:
	.zero		1192


//--------------------- .nv.constant0._ZN10layer_norm31ln_parallel_residual_bwd_kernelINS_13Kernel_traitsI13__nv_bfloat16S2_fS2_fjLj1024ELj1ELj4ELj1ELj16ENS_18Kernel_traits_baseILj1024ES2_S2_fS2_fjLj128EEEEELb1ELb0ELb0EEEvNS_9BwdParamsE --------------------------
	.section	.nv.constant0._ZN10layer_norm31ln_parallel_residual_bwd_kernelINS_13Kernel_traitsI13__nv_bfloat16S2_fS2_fjLj1024ELj1ELj4ELj1ELj16ENS_18Kernel_traits_baseILj1024ES2_S2_fS2_fjLj128EEEEELb1ELb0ELb0EEEvNS_9BwdParamsE,"a",@progbits
	.sectionflags	@""
	.align	4
.nv.constant0._ZN10layer_norm31ln_parallel_residual_bwd_kernelINS_13Kernel_traitsI13__nv_bfloat16S2_fS2_fjLj1024ELj1ELj4ELj1ELj16ENS_18Kernel_traits_baseILj1024ES2_S2_fS2_fjLj128EEEEELb1ELb0ELb0EEEvNS_9BwdParamsE:
	.zero		1192


//--------------------- .nv.constant0._ZN10layer_norm31ln_parallel_residual_bwd_kernelINS_13Kernel_traitsI13__nv_bfloat16S2_fS2_fjLj1024ELj1ELj4ELj1ELj16ENS_18Kernel_traits_baseILj1024ES2_S2_fS2_fjLj128EEEEELb1ELb0ELb1EEEvNS_9BwdParamsE --------------------------
	.section	.nv.constant0._ZN10layer_norm31ln_parallel_residual_bwd_kernelINS_13Kernel_traitsI13__nv_bfloat16S2_fS2_fjLj1024ELj1ELj4ELj1ELj16ENS_18Kernel_traits_baseILj1024ES2_S2_fS2_fjLj128EEEEELb1ELb0ELb1EEEvNS_9BwdParamsE,"a",@progbits
	.sectionflags	@""
	.align	4
.nv.constant0._ZN10layer_norm31ln_parallel_residual_bwd_kernelINS_13Kernel_traitsI13__nv_bfloat16S2_fS2_fjLj1024ELj1ELj4ELj1ELj16ENS_18Kernel_traits_baseILj1024ES2_S2_fS2_fjLj128EEEEELb1ELb0ELb1EEEvNS_9BwdParamsE:
	.zero		1192


//--------------------- .nv.constant0._ZN10layer_norm22ln_bwd_finalize_kernelINS_22Kernel_traits_finalizeILj1024E13__nv_bfloat16S2_fS2_fjLb0ELj1024ELj4ENS_18Kernel_traits_baseILj1024ES2_S2_fS2_fjLj1024EEEEELb0ELb0EEEvNS_9BwdParamsE --------------------------
	.section	.nv.constant0._ZN10layer_norm22ln_bwd_finalize_kernelINS_22Kernel_traits_finalizeILj1024E13__nv_bfloat16S2_fS2_fjLb0ELj1024ELj4ENS_18Kernel_traits_baseILj1024ES2_S2_fS2_fjLj1024EEEEELb0ELb0EEEvNS_9BwdParamsE,"a",@progbits
	.sectionflags	@""
	.align	4
.nv.constant0._ZN10layer_norm22ln_bwd_finalize_kernelINS_22Kernel_traits_finalizeILj1024E13__nv_bfloat16S2_fS2_fjLb0ELj1024ELj4ENS_18Kernel_traits_baseILj1024ES2_S2_fS2_fjLj1024EEEEELb0ELb0EEEvNS_9BwdParamsE:
	.zero		1192


//--------------------- .nv.constant0._ZN10layer_norm40ln_parallel_residual_bwd_finalize_kernelINS_22Kernel_traits_finalizeILj1024E13__nv_bfloat16S2_fS2_fjLb0ELj1024ELj4ENS_18Kernel_traits_baseILj1024ES2_S2_fS2_fjLj1024EEEEELb0EEEvNS_9BwdParamsE --------------------------
	.section	.nv.constant0._ZN10layer_norm40ln_parallel_residual_bwd_finalize_kernelINS_22Kernel_traits_finalizeILj1024E13__nv_bfloat16S2_fS2_fjLb0ELj1024ELj4ENS_18Kernel_traits_baseILj1024ES2_S2_fS2_fjLj1024EEEEELb0EEEvNS_9BwdParamsE,"a",@progbits
	.sectionflags	@""
	.align	4
.nv.constant0._ZN10layer_norm40ln_parallel_residual_bwd_finalize_kernelINS_22Kernel_traits_finalizeILj1024E13__nv_bfloat16S2_fS2_fjLb0ELj1024ELj4ENS_18Kernel_traits_baseILj1024ES2_S2_fS2_fjLj1024EEEEELb0EEEvNS_9BwdParamsE:
	.zero		1192


//--------------------- .nv.constant0._ZN10layer_norm31ln_parallel_residual_bwd_kernelINS_13Kernel_traitsI13__nv_bfloat16S2_fS2_fjLj1024ELj1ELj4ELj1ELj16ENS_18Kernel_traits_baseILj1024ES2_S2_fS2_fjLj128EEEEELb1ELb1ELb0EEEvNS_9BwdParamsE --------------------------
	.section	.nv.constant0._ZN10layer_norm31ln_parallel_residual_bwd_kernelINS_13Kernel_traitsI13__nv_bfloat16S2_fS2_fjLj1024ELj1ELj4ELj1ELj16ENS_18Kernel_traits_baseILj1024ES2_S2_fS2_fjLj128EEEEELb1ELb1ELb0EEEvNS_9BwdParamsE,"a",@progbits
	.sectionflags	@""
	.align	4
.nv.constant0._ZN10layer_norm31ln_parallel_residual_bwd_kernelINS_13Kernel_traitsI13__nv_bfloat16S2_fS2_fjLj1024ELj1ELj4ELj1ELj16ENS_18Kernel_traits_baseILj1024ES2_S2_fS2_fjLj128EEEEELb1ELb1ELb0EEEvNS_9BwdParamsE:
	.zero		1192


//--------------------- .nv.constant0._ZN10layer_norm22ln_bwd_finalize_kernelINS_22Kernel_traits_finalizeILj1024E13__nv_bfloat16S2_fS2_fjLb0ELj1024ELj4ENS_18Kernel_traits_baseILj1024ES2_S2_fS2_fjLj1024EEEEELb0ELb1EEEvNS_9BwdParamsE --------------------------
	.section	.nv.constant0._ZN10layer_norm22ln_bwd_finalize_kernelINS_22Kernel_traits_finalizeILj1024E13__nv_bfloat16S2_fS2_fjLb0ELj1024ELj4ENS_18Kernel_traits_baseILj1024ES2_S2_fS2_fjLj1024EEEEELb0ELb1EEEvNS_9BwdParamsE,"a",@progbits
	.sectionflags	@""
	.align	4
.nv.constant0._ZN10layer_norm22ln_bwd_finalize_kernelINS_22Kernel_traits_finalizeILj1024E13__nv_bfloat16S2_fS2_fjLb0ELj1024ELj4ENS_18Kernel_traits_baseILj1024ES2_S2_fS2_fjLj1024EEEEELb0ELb1EEEvNS_9BwdParamsE:
	.zero		1192


//--------------------- .nv.constant0._ZN10layer_norm40ln_parallel_residual_bwd_finalize_kernelINS_22Kernel_traits_finalizeILj1024E13__nv_bfloat16S2_fS2_fjLb0ELj1024ELj4ENS_18Kernel_traits_baseILj1024ES2_S2_fS2_fjLj1024EEEEELb1EEEvNS_9BwdParamsE --------------------------
	.section	.nv.constant0._ZN10layer_norm40ln_parallel_residual_bwd_finalize_kernelINS_22Kernel_traits_finalizeILj1024E13__nv_bfloat16S2_fS2_fjLb0ELj1024ELj4ENS_18Kernel_traits_baseILj1024ES2_S2_fS2_fjLj1024EEEEELb1EEEvNS_9BwdParamsE,"a",@progbits
	.sectionflags	@""
	.align	4
.nv.constant0._ZN10layer_norm40ln_parallel_residual_bwd_finalize_kernelINS_22Kernel_traits_finalizeILj1024E13__nv_bfloat16S2_fS2_fjLb0ELj1024ELj4ENS_18Kernel_traits_baseILj1024ES2_S2_fS2_fjLj1024EEEEELb1EEEvNS_9BwdParamsE:
	.zero		1192


//--------------------- .nv.constant0._ZN10layer_norm31ln_parallel_residual_bwd_kernelINS_13Kernel_traitsI13__nv_bfloat16S2_fS2_fjLj1024ELj1ELj4ELj1ELj16ENS_18Kernel_traits_baseILj1024ES2_S2_fS2_fjLj128EEEEELb1ELb1ELb1EEEvNS_9BwdParamsE --------------------------
	.section	.nv.constant0._ZN10layer_norm31ln_parallel_residual_bwd_kernelINS_13Kernel_traitsI13__nv_bfloat16S2_fS2_fjLj1024ELj1ELj4ELj1ELj16ENS_18Kernel_traits_baseILj1024ES2_S2_fS2_fjLj128EEEEELb1ELb1ELb1EEEvNS_9BwdParamsE,"a",@progbits
	.sectionflags	@""
	.align	4
.nv.constant0._ZN10layer_norm31ln_parallel_residual_bwd_kernelINS_13Kernel_traitsI13__nv_bfloat16S2_fS2_fjLj1024ELj1ELj4ELj1ELj16ENS_18Kernel_traits_baseILj1024ES2_S2_fS2_fjLj128EEEEELb1ELb1ELb1EEEvNS_9BwdParamsE:
	.zero		1192


//--------------------- .nv.constant0._ZN10layer_norm31ln_parallel_residual_bwd_kernelINS_13Kernel_traitsIf13__nv_bfloat16fS2_fjLj1024ELj1ELj4ELj1ELj16ENS_18Kernel_traits_baseILj1024EfS2_fS2_fjLj128EEEEELb0ELb0ELb0EEEvNS_9BwdParamsE --------------------------
	.section	.nv.constant0._ZN10layer_norm31ln_parallel_residual_bwd_kernelINS_13Kernel_traitsIf13__nv_bfloat16fS2_fjLj1024ELj1ELj4ELj1ELj16ENS_18Kernel_traits_baseILj1024EfS2_fS2_fjLj128EEEEELb0ELb0ELb0EEEvNS_9BwdParamsE,"a",@progbits
	.sectionflags	@""
	.align	4
.nv.constant0._ZN10layer_norm31ln_parallel_residual_bwd_kernelINS_13Kernel_traitsIf13__nv_bfloat16fS2_fjLj1024ELj1ELj4ELj1ELj16ENS_18Kernel_traits_baseILj1024EfS2_fS2_fjLj128EEEEELb0ELb0ELb0EEEvNS_9BwdParamsE:
	.zero		1192


//--------------------- .nv.constant0._ZN10layer_norm31ln_parallel_residual_bwd_kernelINS_13Kernel_traitsIf13__nv_bfloat16fS2_fjLj1024ELj1ELj4ELj1ELj16ENS_18Kernel_traits_baseILj1024EfS2_fS2_fjLj128EEEEELb0ELb0ELb1EEEvNS_9BwdParamsE --------------------------
	.section	.nv.constant0._ZN10layer_norm31ln_parallel_residual_bwd_kernelINS_13Kernel_traitsIf13__nv_bfloat16fS2_fjLj1024ELj1ELj4ELj1ELj16ENS_18Kernel_traits_baseILj1024EfS2_fS2_fjLj128EEEEELb0ELb0ELb1EEEvNS_9BwdParamsE,"a",@progbits
	.sectionflags	@""
	.align	4
.nv.constant0._ZN10layer_norm31ln_parallel_residual_bwd_kernelINS_13Kernel_traitsIf13__nv_bfloat16fS2_fjLj1024ELj1ELj4ELj1ELj16ENS_18Kernel_traits_baseILj1024EfS2_fS2_fjLj128EEEEELb0ELb0ELb1EEEvNS_9BwdParamsE:
	.zero		1192


//--------------------- .nv.constant0._ZN10layer_norm31ln_parallel_residual_bwd_kernelINS_13Kernel_traitsIf13__nv_bfloat16fS2_fjLj1024ELj1ELj4ELj1ELj16ENS_18Kernel_traits_baseILj1024EfS2_fS2_fjLj128EEEEELb0ELb1ELb0EEEvNS_9BwdParamsE --------------------------
	.section	.nv.constant0._ZN10layer_norm31ln_parallel_residual_bwd_kernelINS_13Kernel_traitsIf13__nv_bfloat16fS2_fjLj1024ELj1ELj4ELj1ELj16ENS_18Kernel_traits_baseILj1024EfS2_fS2_fjLj128EEEEELb0ELb1ELb0EEEvNS_9BwdParamsE,"a",@progbits
	.sectionflags	@""
	.align	4
.nv.constant0._ZN10layer_norm31ln_parallel_residual_bwd_kernelINS_13Kernel_traitsIf13__nv_bfloat16fS2_fjLj1024ELj1ELj4ELj1ELj16ENS_18Kernel_traits_baseILj1024EfS2_fS2_fjLj128EEEEELb0ELb1ELb0EEEvNS_9BwdParamsE:
	.zero		1192


//--------------------- .nv.constant0._ZN10layer_norm31ln_parallel_residual_bwd_kernelINS_13Kernel_traitsIf13__nv_bfloat16fS2_fjLj1024ELj1ELj4ELj1ELj16ENS_18Kernel_traits_baseILj1024EfS2_fS2_fjLj128EEEEELb0ELb1ELb1EEEvNS_9BwdParamsE --------------------------
	.section	.nv.constant0._ZN10layer_norm31ln_parallel_residual_bwd_kernelINS_13Kernel_traitsIf13__nv_bfloat16fS2_fjLj1024ELj1ELj4ELj1ELj16ENS_18Kernel_traits_baseILj1024EfS2_fS2_fjLj128EEEEELb0ELb1ELb1EEEvNS_9BwdParamsE,"a",@progbits
	.sectionflags	@""
	.align	4
.nv.constant0._ZN10layer_norm31ln_parallel_residual_bwd_kernelINS_13Kernel_traitsIf13__nv_bfloat16fS2_fjLj1024ELj1ELj4ELj1ELj16ENS_18Kernel_traits_baseILj1024EfS2_fS2_fjLj128EEEEELb0ELb1ELb1EEEvNS_9BwdParamsE:
	.zero		1192


//--------------------- .nv.constant0._ZN10layer_norm31ln_parallel_residual_bwd_kernelINS_13Kernel_traitsIf13__nv_bfloat16fS2_fjLj1024ELj1ELj4ELj1ELj16ENS_18Kernel_traits_baseILj1024EfS2_fS2_fjLj128EEEEELb1ELb0ELb0EEEvNS_9BwdParamsE --------------------------
	.section	.nv.constant0._ZN10layer_norm31ln_parallel_residual_bwd_kernelINS_13Kernel_traitsIf13__nv_bfloat16fS2_fjLj1024ELj1ELj4ELj1ELj16ENS_18Kernel_traits_baseILj1024EfS2_fS2_fjLj128EEEEELb1ELb0ELb0EEEvNS_9BwdParamsE,"a",@progbits
	.sectionflags	@""
	.align	4
.nv.constant0._ZN10layer_norm31ln_parallel_residual_bwd_kernelINS_13Kernel_traitsIf13__nv_bfloat16fS2_fjLj1024ELj1ELj4ELj1ELj16ENS_18Kernel_traits_baseILj1024EfS2_fS2_fjLj128EEEEELb1ELb0ELb0EEEvNS_9BwdParamsE:
	.zero		1192


//--------------------- .nv.constant0._ZN10layer_norm31ln_parallel_residual_bwd_kernelINS_13Kernel_traitsIf13__nv_bfloat16fS2_fjLj1024ELj1ELj4ELj1ELj16ENS_18Kernel_traits_baseILj1024EfS2_fS2_fjLj128EEEEELb1ELb0ELb1EEEvNS_9BwdParamsE --------------------------
	.section	.nv.constant0._ZN10layer_norm31ln_parallel_residual_bwd_kernelINS_13Kernel_traitsIf13__nv_bfloat16fS2_fjLj1024ELj1ELj4ELj1ELj16ENS_18Kernel_traits_baseILj1024EfS2_fS2_fjLj128EEEEELb1ELb0ELb1EEEvNS_9BwdParamsE,"a",@progbits
	.sectionflags	@""
	.align	4
.nv.constant0._ZN10layer_norm31ln_parallel_residual_bwd_kernelINS_13Kernel_traitsIf13__nv_bfloat16fS2_fjLj1024ELj1ELj4ELj1ELj16ENS_18Kernel_traits_baseILj1024EfS2_fS2_fjLj128EEEEELb1ELb0ELb1EEEvNS_9BwdParamsE:
	.zero		1192


//--------------------- .nv.constant0._ZN10layer_norm22ln_bwd_finalize_kernelINS_22Kernel_traits_finalizeILj1024Ef13__nv_bfloat16fS2_fjLb0ELj1024ELj4ENS_18Kernel_traits_baseILj1024EfS2_fS2_fjLj1024EEEEELb0ELb0EEEvNS_9BwdParamsE --------------------------
	.section	.nv.constant0._ZN10layer_norm22ln_bwd_finalize_kernelINS_22Kernel_traits_finalizeILj1024Ef13__nv_bfloat16fS2_fjLb0ELj1024ELj4ENS_18Kernel_traits_baseILj1024EfS2_fS2_fjLj1024EEEEELb0ELb0EEEvNS_9BwdParamsE,"a",@progbits
	.sectionflags	@""
	.align	4
.nv.constant0._ZN10layer_norm22ln_bwd_finalize_kernelINS_22Kernel_traits_finalizeILj1024Ef13__nv_bfloat16fS2_fjLb0ELj1024ELj4ENS_18Kernel_traits_baseILj1024EfS2_fS2_fjLj1024EEEEELb0ELb0EEEvNS_9BwdParamsE:
	.zero		1192


//--------------------- .nv.constant0._ZN10layer_norm40ln_parallel_residual_bwd_finalize_kernelINS_22Kernel_traits_finalizeILj1024Ef13__nv_bfloat16fS2_fjLb0ELj1024ELj4ENS_18Kernel_traits_baseILj1024EfS2_fS2_fjLj1024EEEEELb0EEEvNS_9BwdParamsE --------------------------
	.section	.nv.constant0._ZN10layer_norm40ln_parallel_residual_bwd_finalize_kernelINS_22Kernel_traits_finalizeILj1024Ef13__nv_bfloat16fS2_fjLb0ELj1024ELj4ENS_18Kernel_traits_baseILj1024EfS2_fS2_fjLj1024EEEEELb0EEEvNS_9BwdParamsE,"a",@progbits
	.sectionflags	@""
	.align	4
.nv.constant0._ZN10layer_norm40ln_parallel_residual_bwd_finalize_kernelINS_22Kernel_traits_finalizeILj1024Ef13__nv_bfloat16fS2_fjLb0ELj1024ELj4ENS_18Kernel_traits_baseILj1024EfS2_fS2_fjLj1024EEEEELb0EEEvNS_9BwdParamsE:
	.zero		1192


//--------------------- .nv.constant0._ZN10layer_norm31ln_parallel_residual_bwd_kernelINS_13Kernel_traitsIf13__nv_bfloat16fS2_fjLj1024ELj1ELj4ELj1ELj16ENS_18Kernel_traits_baseILj1024EfS2_fS2_fjLj128EEEEELb1ELb1ELb0EEEvNS_9BwdParamsE --------------------------
	.section	.nv.constant0._ZN10layer_norm31ln_parallel_residual_bwd_kernelINS_13Kernel_traitsIf13__nv_bfloat16fS2_fjLj1024ELj1ELj4ELj1ELj16ENS_18Kernel_traits_baseILj1024EfS2_fS2_fjLj128EEEEELb1ELb1ELb0EEEvNS_9BwdParamsE,"a",@progbits
	.sectionflags	@""
	.align	4
.nv.constant0._ZN10layer_norm31ln_parallel_residual_bwd_kernelINS_13Kernel_traitsIf13__nv_bfloat16fS2_fjLj1024ELj1ELj4ELj1ELj16ENS_18Kernel_traits_baseILj1024EfS2_fS2_fjLj128EEEEELb1ELb1ELb0EEEvNS_9BwdParamsE:
	.zero		1192


//--------------------- .nv.constant0._ZN10layer_norm22ln_bwd_finalize_kernelINS_22Kernel_traits_finalizeILj1024Ef13__nv_bfloat16fS2_fjLb0ELj1024ELj4ENS_18Kernel_traits_baseILj1024EfS2_fS2_fjLj1024EEEEELb0ELb1EEEvNS_9BwdParamsE --------------------------
	.section	.nv.constant0._ZN10layer_norm22ln_bwd_finalize_kernelINS_22Kernel_traits_finalizeILj1024Ef13__nv_bfloat16fS2_fjLb0ELj1024ELj4ENS_18Kernel_traits_baseILj1024EfS2_fS2_fjLj1024EEEEELb0ELb1EEEvNS_9BwdParamsE,"a",@progbits
	.sectionflags	@""
	.align	4
.nv.constant0._ZN10layer_norm22ln_bwd_finalize_kernelINS_22Kernel_traits_finalizeILj1024Ef13__nv_bfloat16fS2_fjLb0ELj1024ELj4ENS_18Kernel_traits_baseILj1024EfS2_fS2_fjLj1024EEEEELb0ELb1EEEvNS_9BwdParamsE:
	.zero		1192


//--------------------- .nv.constant0._ZN10layer_norm40ln_parallel_residual_bwd_finalize_kernelINS_22Kernel_traits_finalizeILj1024Ef13__nv_bfloat16fS2_fjLb0ELj1024ELj4ENS_18Kernel_traits_baseILj1024EfS2_fS2_fjLj1024EEEEELb1EEEvNS_9BwdParamsE --------------------------
	.section	.nv.constant0._ZN10layer_norm40ln_parallel_residual_bwd_finalize_kernelINS_22Kernel_traits_finalizeILj1024Ef13__nv_bfloat16fS2_fjLb0ELj1024ELj4ENS_18Kernel_traits_baseILj1024EfS2_fS2_fjLj1024EEEEELb1EEEvNS_9BwdParamsE,"a",@progbits
	.sectionflags	@""
	.align	4
.nv.constant0._ZN10layer_norm40ln_parallel_residual_bwd_finalize_kernelINS_22Kernel_traits_finalizeILj1024Ef13__nv_bfloat16fS2_fjLb0ELj1024ELj4ENS_18Kernel_traits_baseILj1024EfS2_fS2_fjLj1024EEEEELb1EEEvNS_9BwdParamsE:
	.zero		1192


//--------------------- .nv.constant0._ZN10layer_norm31ln_parallel_residual_bwd_kernelINS_13Kernel_traitsIf13__nv_bfloat16fS2_fjLj1024ELj1ELj4ELj1ELj16ENS_18Kernel_traits_baseILj1024EfS2_fS2_fjLj128EEEEELb1ELb1ELb1EEEvNS_9BwdParamsE --------------------------
	.section	.nv.constant0._ZN10layer_norm31ln_parallel_residual_bwd_kernelINS_13Kernel_traitsIf13__nv_bfloat16fS2_fjLj1024ELj1ELj4ELj1ELj16ENS_18Kernel_traits_baseILj1024EfS2_fS2_fjLj128EEEEELb1ELb1ELb1EEEvNS_9BwdParamsE,"a",@progbits
	.sectionflags	@""
	.align	4
.nv.constant0._ZN10layer_norm31ln_parallel_residual_bwd_kernelINS_13Kernel_traitsIf13__nv_bfloat16fS2_fjLj1024ELj1ELj4ELj1ELj16ENS_18Kernel_traits_baseILj1024EfS2_fS2_fjLj128EEEEELb1ELb1ELb1EEEvNS_9BwdParamsE:
	.zero		1192


//--------------------- .nv.constant0._ZN10layer_norm31ln_parallel_residual_bwd_kernelINS_13Kernel_traitsIf6__halfS2_S2_fjLj1024ELj1ELj4ELj1ELj16ENS_18Kernel_traits_baseILj1024EfS2_S2_S2_fjLj128EEEEELb0ELb0ELb0EEEvNS_9BwdParamsE --------------------------
	.section	.nv.constant0._ZN10layer_norm31ln_parallel_residual_bwd_kernelINS_13Kernel_traitsIf6__halfS2_S2_fjLj1024ELj1ELj4ELj1ELj16ENS_18Kernel_traits_baseILj1024EfS2_S2_S2_fjLj128EEEEELb0ELb0ELb0EEEvNS_9BwdParamsE,"a",@progbits
	.sectionflags	@""
	.align	4
.nv.constant0._ZN10layer_norm31ln_parallel_residual_bwd_kernelINS_13Kernel_traitsIf6__halfS2_S2_fjLj1024ELj1ELj4ELj1ELj16ENS_18Kernel_traits_baseILj1024EfS2_S2_S2_fjLj128EEEEELb0ELb0ELb0EEEvNS_9BwdParamsE:
	.zero		1192


//--------------------- .nv.constant0._ZN10layer_norm31ln_parallel_residual_bwd_kernelINS_13Kernel_traitsIf6__halfS2_S2_fjLj1024ELj1ELj4ELj1ELj16ENS_18Kernel_traits_baseILj1024EfS2_S2_S2_fjLj128EEEEELb0ELb0ELb1EEEvNS_9BwdParamsE --------------------------
	.section	.nv.constant0._ZN10layer_norm31ln_parallel_residual_bwd_kernelINS_13Kernel_traitsIf6__halfS2_S2_fjLj1024ELj1ELj4ELj1ELj16ENS_18Kernel_traits_baseILj1024EfS2_S2_S2_fjLj128EEEEELb0ELb0ELb1EEEvNS_9BwdParamsE,"a",@progbits
	.sectionflags	@""
	.align	4
.nv.constant0._ZN10layer_norm31ln_parallel_residual_bwd_kernelINS_13Kernel_traitsIf6__halfS2_S2_fjLj1024ELj1ELj4ELj1ELj16ENS_18Kernel_traits_baseILj1024EfS2_S2_S2_fjLj128EEEEELb0ELb0ELb1EEEvNS_9BwdParamsE:
	.zero		1192


//--------------------- .nv.constant0._ZN10layer_norm31ln_parallel_residual_bwd_kernelINS_13Kernel_traitsIf6__halfS2_S2_fjLj1024ELj1ELj4ELj1ELj16ENS_18Kernel_traits_baseILj1024EfS2_S2_S2_fjLj128EEEEELb0ELb1ELb0EEEvNS_9BwdParamsE --------------------------
	.section	.nv.constant0._ZN10layer_norm31ln_parallel_residual_bwd_kernelINS_13Kernel_traitsIf6__halfS2_S2_fjLj1024ELj1ELj4ELj1ELj16ENS_18Kernel_traits_baseILj1024EfS2_S2_S2_fjLj128EEEEELb0ELb1ELb0EEEvNS_9BwdParamsE,"a",@progbits
	.sectionflags	@""
	.align	4
.nv.constant0._ZN10layer_norm31ln_parallel_residual_bwd_kernelINS_13Kernel_traitsIf6__halfS2_S2_fjLj1024ELj1ELj4ELj1ELj16ENS_18Kernel_traits_baseILj1024EfS2_S2_S2_fjLj128EEEEELb0ELb1ELb0EEEvNS_9BwdParamsE:
	.zero		1192


//--------------------- .nv.constant0._ZN10layer_norm31ln_parallel_residual_bwd_kernelINS_13Kernel_traitsIf6__halfS2_S2_fjLj1024ELj1ELj4ELj1ELj16ENS_18Kernel_traits_baseILj1024EfS2_S2_S2_fjLj128EEEEELb0ELb1ELb1EEEvNS_9BwdParamsE --------------------------
	.section	.nv.constant0._ZN10layer_norm31ln_parallel_residual_bwd_kernelINS_13Kernel_traitsIf6__halfS2_S2_fjLj1024ELj1ELj4ELj1ELj16ENS_18Kernel_traits_baseILj1024EfS2_S2_S2_fjLj128EEEEELb0ELb1ELb1EEEvNS_9BwdParamsE,"a",@progbits
	.sectionflags	@""
	.align	4
.nv.constant0._ZN10layer_norm31ln_parallel_residual_bwd_kernelINS_13Kernel_traitsIf6__halfS2_S2_fjLj1024ELj1ELj4ELj1ELj16ENS_18Kernel_traits_baseILj1024EfS2_S2_S2_fjLj128EEEEELb0ELb1ELb1EEEvNS_9BwdParamsE:
	.zero		1192


//--------------------- .nv.constant0._ZN10layer_norm31ln_parallel_residual_bwd_kernelINS_13Kernel_traitsIf6__halfS2_S2_fjLj1024ELj1ELj4ELj1ELj16ENS_18Kernel_traits_baseILj1024EfS2_S2_S2_fjLj128EEEEELb1ELb0ELb0EEEvNS_9BwdParamsE --------------------------
	.section	.nv.constant0._ZN10layer_norm31ln_parallel_residual_bwd_kernelINS_13Kernel_traitsIf6__halfS2_S2_fjLj1024ELj1ELj4ELj1ELj16ENS_18Kernel_traits_baseILj1024EfS2_S2_S2_fjLj128EEEEELb1ELb0ELb0EEEvNS_9BwdParamsE,"a",@progbits
	.sectionflags	@""
	.align	4
.nv.constant0._ZN10layer_norm31ln_parallel_residual_bwd_kernelINS_13Kernel_traitsIf6__halfS2_S2_fjLj1024ELj1ELj4ELj1ELj16ENS_18Kernel_traits_baseILj1024EfS2_S2_S2_fjLj128EEEEELb1ELb0ELb0EEEvNS_9BwdParamsE:
	.zero		1192


//--------------------- .nv.constant0._ZN10layer_norm31ln_parallel_residual_bwd_kernelINS_13Kernel_traitsIf6__halfS2_S2_fjLj1024ELj1ELj4ELj1ELj16ENS_18Kernel_traits_baseILj1024EfS2_S2_S2_fjLj128EEEEELb1ELb0ELb1EEEvNS_9BwdParamsE --------------------------
	.section	.nv.constant0._ZN10layer_norm31ln_parallel_residual_bwd_kernelINS_13Kernel_traitsIf6__halfS2_S2_fjLj1024ELj1ELj4ELj1ELj16ENS_18Kernel_traits_baseILj1024EfS2_S2_S2_fjLj128EEEEELb1ELb0ELb1EEEvNS_9BwdParamsE,"a",@progbits
	.sectionflags	@""
	.align	4
.nv.constant0._ZN10layer_norm31ln_parallel_residual_bwd_kernelINS_13Kernel_traitsIf6__halfS2_S2_fjLj1024ELj1ELj4ELj1ELj16ENS_18Kernel_traits_baseILj1024EfS2_S2_S2_fjLj128EEEEELb1ELb0ELb1EEEvNS_9BwdParamsE:
	.zero		1192


//--------------------- .nv.constant0._ZN10layer_norm22ln_bwd_finalize_kernelINS_22Kernel_traits_finalizeILj1024Ef6__halfS2_S2_fjLb0ELj1024ELj4ENS_18Kernel_traits_baseILj1024EfS2_S2_S2_fjLj1024EEEEELb0ELb0EEEvNS_9BwdParamsE --------------------------
	.section	.nv.constant0._ZN10layer_norm22ln_bwd_finalize_kernelINS_22Kernel_traits_finalizeILj1024Ef6__halfS2_S2_fjLb0ELj1024ELj4ENS_18Kernel_traits_baseILj1024EfS2_S2_S2_fjLj1024EEEEELb0ELb0EEEvNS_9BwdParamsE,"a",@progbits
	.sectionflags	@""
	.align	4
.nv.constant0._ZN10layer_norm22ln_bwd_finalize_kernelINS_22Kernel_traits_finalizeILj1024Ef6__halfS2_S2_fjLb0ELj1024ELj4ENS_18Kernel_traits_baseILj1024EfS2_S2_S2_fjLj1024EEEEELb0ELb0EEEvNS_9BwdParamsE:
	.zero		1192


//--------------------- .nv.constant0._ZN10layer_norm40ln_parallel_residual_bwd_finalize_kernelINS_22Kernel_traits_finalizeILj1024Ef6__halfS2_S2_fjLb0ELj1024ELj4ENS_18Kernel_traits_baseILj1024EfS2_S2_S2_fjLj1024EEEEELb0EEEvNS_9BwdParamsE --------------------------
	.section	.nv.constant0._ZN10layer_norm40ln_parallel_residual_bwd_finalize_kernelINS_22Kernel_traits_finalizeILj1024Ef6__halfS2_S2_fjLb0ELj1024ELj4ENS_18Kernel_traits_baseILj1024EfS2_S2_S2_fjLj1024EEEEELb0EEEvNS_9BwdParamsE,"a",@progbits
	.sectionflags	@""
	.align	4
.nv.constant0._ZN10layer_norm40ln_parallel_residual_bwd_finalize_kernelINS_22Kernel_traits_finalizeILj1024Ef6__halfS2_S2_fjLb0ELj1024ELj4ENS_18Kernel_traits_baseILj1024EfS2_S2_S2_fjLj1024EEEEELb0EEEvNS_9BwdParamsE:
	.zero		1192


//--------------------- .nv.constant0._ZN10layer_norm31ln_parallel_residual_bwd_kernelINS_13Kernel_traitsIf6__halfS2_S2_fjLj1024ELj1ELj4ELj1ELj16ENS_18Kernel_traits_baseILj1024EfS2_S2_S2_fjLj128EEEEELb1ELb1ELb0EEEvNS_9BwdParamsE --------------------------
	.section	.nv.constant0._ZN10layer_norm31ln_parallel_residual_bwd_kernelINS_13Kernel_traitsIf6__halfS2_S2_fjLj1024ELj1ELj4ELj1ELj16ENS_18Kernel_traits_baseILj1024EfS2_S2_S2_fjLj128EEEEELb1ELb1ELb0EEEvNS_9BwdParamsE,"a",@progbits
	.sectionflags	@""
	.align	4
.nv.constant0._ZN10layer_norm31ln_parallel_residual_bwd_kernelINS_13Kernel_traitsIf6__halfS2_S2_fjLj1024ELj1ELj4ELj1ELj16ENS_18Kernel_traits_baseILj1024EfS2_S2_S2_fjLj128EEEEELb1ELb1ELb0EEEvNS_9BwdParamsE:
	.zero		1192


//--------------------- .nv.constant0._ZN10layer_norm22ln_bwd_finalize_kernelINS_22Kernel_traits_finalizeILj1024Ef6__halfS2_S2_fjLb0ELj1024ELj4ENS_18Kernel_traits_baseILj1024EfS2_S2_S2_fjLj1024EEEEELb0ELb1EEEvNS_9BwdParamsE --------------------------
	.section	.nv.constant0._ZN10layer_norm22ln_bwd_finalize_kernelINS_22Kernel_traits_finalizeILj1024Ef6__halfS2_S2_fjLb0ELj1024ELj4ENS_18Kernel_traits_baseILj1024EfS2_S2_S2_fjLj1024EEEEELb0ELb1EEEvNS_9BwdParamsE,"a",@progbits
	.sectionflags	@""
	.align	4
.nv.constant0._ZN10layer_norm22ln_bwd_finalize_kernelINS_22Kernel_traits_finalizeILj1024Ef6__halfS2_S2_fjLb0ELj1024ELj4ENS_18Kernel_traits_baseILj1024EfS2_S2_S2_fjLj1024EEEEELb0ELb1EEEvNS_9BwdParamsE:
	.zero		1192


//--------------------- .nv.constant0._ZN10layer_norm40ln_parallel_residual_bwd_finalize_kernelINS_22Kernel_traits_finalizeILj1024Ef6__halfS2_S2_fjLb0ELj1024ELj4ENS_18Kernel_traits_baseILj1024EfS2_S2_S2_fjLj1024EEEEELb1EEEvNS_9BwdParamsE --------------------------
	.section	.nv.constant0._ZN10layer_norm40ln_parallel_residual_bwd_finalize_kernelINS_22Kernel_traits_finalizeILj1024Ef6__halfS2_S2_fjLb0ELj1024ELj4ENS_18Kernel_traits_baseILj1024EfS2_S2_S2_fjLj1024EEEEELb1EEEvNS_9BwdParamsE,"a",@progbits
	.sectionflags	@""
	.align	4
.nv.constant0._ZN10layer_norm40ln_parallel_residual_bwd_finalize_kernelINS_22Kernel_traits_finalizeILj1024Ef6__halfS2_S2_fjLb0ELj1024ELj4ENS_18Kernel_traits_baseILj1024EfS2_S2_S2_fjLj1024EEEEELb1EEEvNS_9BwdParamsE:
	.zero		1192


//--------------------- .nv.constant0._ZN10layer_norm31ln_parallel_residual_bwd_kernelINS_13Kernel_traitsIf6__halfS2_S2_fjLj1024ELj1ELj4ELj1ELj16ENS_18Kernel_traits_baseILj1024EfS2_S2_S2_fjLj128EEEEELb1ELb1ELb1EEEvNS_9BwdParamsE --------------------------
	.section	.nv.constant0._ZN10layer_norm31ln_parallel_residual_bwd_kernelINS_13Kernel_traitsIf6__halfS2_S2_fjLj1024ELj1ELj4ELj1ELj16ENS_18Kernel_traits_baseILj1024EfS2_S2_S2_fjLj128EEEEELb1ELb1ELb1EEEvNS_9BwdParamsE,"a",@progbits
	.sectionflags	@""
	.align	4
.nv.constant0._ZN10layer_norm31ln_parallel_residual_bwd_kernelINS_13Kernel_traitsIf6__halfS2_S2_fjLj1024ELj1ELj4ELj1ELj16ENS_18Kernel_traits_baseILj1024EfS2_S2_S2_fjLj128EEEEELb1ELb1ELb1EEEvNS_9BwdParamsE:
	.zero		1192


//--------------------- .nv.constant0._ZN10layer_norm31ln_parallel_residual_bwd_kernelINS_13Kernel_traitsI6__halfS2_fS2_fjLj1024ELj1ELj4ELj1ELj16ENS_18Kernel_traits_baseILj1024ES2_S2_fS2_fjLj128EEEEELb0ELb0ELb0EEEvNS_9BwdParamsE --------------------------
	.section	.nv.constant0._ZN10layer_norm31ln_parallel_residual_bwd_kernelINS_13Kernel_traitsI6__halfS2_fS2_fjLj1024ELj1ELj4ELj1ELj16ENS_18Kernel_traits_baseILj1024ES2_S2_fS2_fjLj128EEEEELb0ELb0ELb0EEEvNS_9BwdParamsE,"a",@progbits
	.sectionflags	@""
	.align	4
.nv.constant0._ZN10layer_norm31ln_parallel_residual_bwd_kernelINS_13Kernel_traitsI6__halfS2_fS2_fjLj1024ELj1ELj4ELj1ELj16ENS_18Kernel_traits_baseILj1024ES2_S2_fS2_fjLj128EEEEELb0ELb0ELb0EEEvNS_9BwdParamsE:
	.zero		1192


//--------------------- .nv.constant0._ZN10layer_norm31ln_parallel_residual_bwd_kernelINS_13Kernel_traitsI6__halfS2_fS2_fjLj1024ELj1ELj4ELj1ELj16ENS_18Kernel_traits_baseILj1024ES2_S2_fS2_fjLj128EEEEELb0ELb0ELb1EEEvNS_9BwdParamsE --------------------------
	.section	.nv.constant0._ZN10layer_norm31ln_parallel_residual_bwd_kernelINS_13Kernel_traitsI6__halfS2_fS2_fjLj1024ELj1ELj4ELj1ELj16ENS_18Kernel_traits_baseILj1024ES2_S2_fS2_fjLj128EEEEELb0ELb0ELb1EEEvNS_9BwdParamsE,"a",@progbits
	.sectionflags	@""
	.align	4
.nv.constant0._ZN10layer_norm31ln_parallel_residual_bwd_kernelINS_13Kernel_traitsI6__halfS2_fS2_fjLj1024ELj1ELj4ELj1ELj16ENS_18Kernel_traits_baseILj1024ES2_S2_fS2_fjLj128EEEEELb0ELb0ELb1EEEvNS_9BwdParamsE:
	.zero		1192


//--------------------- .nv.constant0._ZN10layer_norm31ln_parallel_residual_bwd_kernelINS_13Kernel_traitsI6__halfS2_fS2_fjLj1024ELj1ELj4ELj1ELj16ENS_18Kernel_traits_baseILj1024ES2_S2_fS2_fjLj128EEEEELb0ELb1ELb0EEEvNS_9BwdParamsE --------------------------
	.section	.nv.constant0._ZN10layer_norm31ln_parallel_residual_bwd_kernelINS_13Kernel_traitsI6__halfS2_fS2_fjLj1024ELj1ELj4ELj1ELj16ENS_18Kernel_traits_baseILj1024ES2_S2_fS2_fjLj128EEEEELb0ELb1ELb0EEEvNS_9BwdParamsE,"a",@progbits
	.sectionflags	@""
	.align	4
.nv.constant0._ZN10layer_norm31ln_parallel_residual_bwd_kernelINS_13Kernel_traitsI6__halfS2_fS2_fjLj1024ELj1ELj4ELj1ELj16ENS_18Kernel_traits_baseILj1024ES2_S2_fS2_fjLj128EEEEELb0ELb1ELb0EEEvNS_9BwdParamsE:
	.zero		1192


//--------------------- .nv.constant0._ZN10layer_norm31ln_parallel_residual_bwd_kernelINS_13Kernel_traitsI6__halfS2_fS2_fjLj1024ELj1ELj4ELj1ELj16ENS_18Kernel_traits_baseILj1024ES2_S2_fS2_fjLj128EEEEELb0ELb1ELb1EEEvNS_9BwdParamsE --------------------------
	.section	.nv.constant0._ZN10layer_norm31ln_parallel_residual_bwd_kernelINS_13Kernel_traitsI6__halfS2_fS2_fjLj1024ELj1ELj4ELj1ELj16ENS_18Kernel_traits_baseILj1024ES2_S2_fS2_fjLj128EEEEELb0ELb1ELb1EEEvNS_9BwdParamsE,"a",@progbits
	.sectionflags	@""
	.align	4
.nv.constant0._ZN10layer_norm31ln_parallel_residual_bwd_kernelINS_13Kernel_traitsI6__halfS2_fS2_fjLj1024ELj1ELj4ELj1ELj16ENS_18Kernel_traits_baseILj1024ES2_S2_fS2_fjLj128EEEEELb0ELb1ELb1EEEvNS_9BwdParamsE:
	.zero		1192


//--------------------- .nv.constant0._ZN10layer_norm31ln_parallel_residual_bwd_kernelINS_13Kernel_traitsI6__halfS2_fS2_fjLj1024ELj1ELj4ELj1ELj16ENS_18Kernel_traits_baseILj1024ES2_S2_fS2_fjLj128EEEEELb1ELb0ELb0EEEvNS_9BwdParamsE --------------------------
	.section	.nv.constant0._ZN10layer_norm31ln_parallel_residual_bwd_kernelINS_13Kernel_traitsI6__halfS2_fS2_fjLj1024ELj1ELj4ELj1ELj16ENS_18Kernel_traits_baseILj1024ES2_S2_fS2_fjLj128EEEEELb1ELb0ELb0EEEvNS_9BwdParamsE,"a",@progbits
	.sectionflags	@""
	.align	4
.nv.constant0._ZN10layer_norm31ln_parallel_residual_bwd_kernelINS_13Kernel_traitsI6__halfS2_fS2_fjLj1024ELj1ELj4ELj1ELj16ENS_18Kernel_traits_baseILj1024ES2_S2_fS2_fjLj128EEEEELb1ELb0ELb0EEEvNS_9BwdParamsE:
	.zero		1192


//--------------------- .nv.constant0._ZN10layer_norm31ln_parallel_residual_bwd_kernelINS_13Kernel_traitsI6__halfS2_fS2_fjLj1024ELj1ELj4ELj1ELj16ENS_18Kernel_traits_baseILj1024ES2_S2_fS2_fjLj128EEEEELb1ELb0ELb1EEEvNS_9BwdParamsE --------------------------
	.section	.nv.constant0._ZN10layer_norm31ln_parallel_residual_bwd_kernelINS_13Kernel_traitsI6__halfS2_fS2_fjLj1024ELj1ELj4ELj1ELj16ENS_18Kernel_traits_baseILj1024ES2_S2_fS2_fjLj128EEEEELb1ELb0ELb1EEEvNS_9BwdParamsE,"a",@progbits
	.sectionflags	@""
	.align	4
.nv.constant0._ZN10layer_norm31ln_parallel_residual_bwd_kernelINS_13Kernel_traitsI6__halfS2_fS2_fjLj1024ELj1ELj4ELj1ELj16ENS_18Kernel_traits_baseILj1024ES2_S2_fS2_fjLj128EEEEELb1ELb0ELb1EEEvNS_9BwdParamsE:
	.zero		1192


//--------------------- .nv.constant0._ZN10layer_norm22ln_bwd_finalize_kernelINS_22Kernel_traits_finalizeILj1024E6__halfS2_fS2_fjLb0ELj1024ELj4ENS_18Kernel_traits_baseILj1024ES2_S2_fS2_fjLj1024EEEEELb0ELb0EEEvNS_9BwdParamsE --------------------------
	.section	.nv.constant0._ZN10layer_norm22ln_bwd_finalize_kernelINS_22Kernel_traits_finalizeILj1024E6__halfS2_fS2_fjLb0ELj1024ELj4ENS_18Kernel_traits_baseILj1024ES2_S2_fS2_fjLj1024EEEEELb0ELb0EEEvNS_9BwdParamsE,"a",@progbits
	.sectionflags	@""
	.align	4
.nv.constant0._ZN10layer_norm22ln_bwd_finalize_kernelINS_22Kernel_traits_finalizeILj1024E6__halfS2_fS2_fjLb0ELj1024ELj4ENS_18Kernel_traits_baseILj1024ES2_S2_fS2_fjLj1024EEEEELb0ELb0EEEvNS_9BwdParamsE:
	.zero		1192


//--------------------- .nv.constant0._ZN10layer_norm40ln_parallel_residual_bwd_finalize_kernelINS_22Kernel_traits_finalizeILj1024E6__halfS2_fS2_fjLb0ELj1024ELj4ENS_18Kernel_traits_baseILj1024ES2_S2_fS2_fjLj1024EEEEELb0EEEvNS_9BwdParamsE --------------------------
	.section	.nv.constant0._ZN10layer_norm40ln_parallel_residual_bwd_finalize_kernelINS_22Kernel_traits_finalizeILj1024E6__halfS2_fS2_fjLb0ELj1024ELj4ENS_18Kernel_traits_baseILj1024ES2_S2_fS2_fjLj1024EEEEELb0EEEvNS_9BwdParamsE,"a",@progbits
	.sectionflags	@""
	.align	4
.nv.constant0._ZN10layer_norm40ln_parallel_residual_bwd_finalize_kernelINS_22Kernel_traits_finalizeILj1024E6__halfS2_fS2_fjLb0ELj1024ELj4ENS_18Kernel_traits_baseILj1024ES2_S2_fS2_fjLj1024EEEEELb0EEEvNS_9BwdParamsE:
	.zero		1192


//--------------------- .nv.constant0._ZN10layer_norm31ln_parallel_residual_bwd_kernelINS_13Kernel_traitsI6__halfS2_fS2_fjLj1024ELj1ELj4ELj1ELj16ENS_18Kernel_traits_baseILj1024ES2_S2_fS2_fjLj128EEEEELb1ELb1ELb0EEEvNS_9BwdParamsE --------------------------
	.section	.nv.constant0._ZN10layer_norm31ln_parallel_residual_bwd_kernelINS_13Kernel_traitsI6__halfS2_fS2_fjLj1024ELj1ELj4ELj1ELj16ENS_18Kernel_traits_baseILj1024ES2_S2_fS2_fjLj128EEEEELb1ELb1ELb0EEEvNS_9BwdParamsE,"a",@progbits
	.sectionflags	@""
	.align	4
.nv.constant0._ZN10layer_norm31ln_parallel_residual_bwd_kernelINS_13Kernel_traitsI6__halfS2_fS2_fjLj1024ELj1ELj4ELj1ELj16ENS_18Kernel_traits_baseILj1024ES2_S2_fS2_fjLj128EEEEELb1ELb1ELb0EEEvNS_9BwdParamsE:
	.zero		1192


//--------------------- .nv.constant0._ZN10layer_norm22ln_bwd_finalize_kernelINS_22Kernel_traits_finalizeILj1024E6__halfS2_fS2_fjLb0ELj1024ELj4ENS_18Kernel_traits_baseILj1024ES2_S2_fS2_fjLj1024EEEEELb0ELb1EEEvNS_9BwdParamsE --------------------------
	.section	.nv.constant0._ZN10layer_norm22ln_bwd_finalize_kernelINS_22Kernel_traits_finalizeILj1024E6__halfS2_fS2_fjLb0ELj1024ELj4ENS_18Kernel_traits_baseILj1024ES2_S2_fS2_fjLj1024EEEEELb0ELb1EEEvNS_9BwdParamsE,"a",@progbits
	.sectionflags	@""
	.align	4
.nv.constant0._ZN10layer_norm22ln_bwd_finalize_kernelINS_22Kernel_traits_finalizeILj1024E6__halfS2_fS2_fjLb0ELj1024ELj4ENS_18Kernel_traits_baseILj1024ES2_S2_fS2_fjLj1024EEEEELb0ELb1EEEvNS_9BwdParamsE:
	.zero		1192


//--------------------- .nv.constant0._ZN10layer_norm40ln_parallel_residual_bwd_finalize_kernelINS_22Kernel_traits_finalizeILj1024E6__halfS2_fS2_fjLb0ELj1024ELj4ENS_18Kernel_traits_baseILj1024ES2_S2_fS2_fjLj1024EEEEELb1EEEvNS_9BwdParamsE --------------------------
	.section	.nv.constant0._ZN10layer_norm40ln_parallel_residual_bwd_finalize_kernelINS_22Kernel_traits_finalizeILj1024E6__halfS2_fS2_fjLb0ELj1024ELj4ENS_18Kernel_traits_baseILj1024ES2_S2_fS2_fjLj1024EEEEELb1EEEvNS_9BwdParamsE,"a",@progbits
	.sectionflags	@""
	.align	4
.nv.constant0._ZN10layer_norm40ln_parallel_residual_bwd_finalize_kernelINS_22Kernel_traits_finalizeILj1024E6__halfS2_fS2_fjLb0ELj1024ELj4ENS_18Kernel_traits_baseILj1024ES2_S2_fS2_fjLj1024EEEEELb1EEEvNS_9BwdParamsE:
	.zero		1192


//--------------------- .nv.constant0._ZN10layer_norm31ln_parallel_residual_bwd_kernelINS_13Kernel_traitsI6__halfS2_fS2_fjLj1024ELj1ELj4ELj1ELj16ENS_18Kernel_traits_baseILj1024ES2_S2_fS2_fjLj128EEEEELb1ELb1ELb1EEEvNS_9BwdParamsE --------------------------
	.section	.nv.constant0._ZN10layer_norm31ln_parallel_residual_bwd_kernelINS_13Kernel_traitsI6__halfS2_fS2_fjLj1024ELj1ELj4ELj1ELj16ENS_18Kernel_traits_baseILj1024ES2_S2_fS2_fjLj128EEEEELb1ELb1ELb1EEEvNS_9BwdParamsE,"a",@progbits
	.sectionflags	@""
	.align	4
.nv.constant0._ZN10layer_norm31ln_parallel_residual_bwd_kernelINS_13Kernel_traitsI6__halfS2_fS2_fjLj1024ELj1ELj4ELj1ELj16ENS_18Kernel_traits_baseILj1024ES2_S2_fS2_fjLj128EEEEELb1ELb1ELb1EEEvNS_9BwdParamsE:
	.zero		1192


//--------------------- .nv.constant0._ZN10layer_norm31ln_parallel_residual_bwd_kernelINS_13Kernel_traitsIf6__halffS2_fjLj1024ELj1ELj4ELj1ELj16ENS_18Kernel_traits_baseILj1024EfS2_fS2_fjLj128EEEEELb0ELb0ELb0EEEvNS_9BwdParamsE --------------------------
	.section	.nv.constant0._ZN10layer_norm31ln_parallel_residual_bwd_kernelINS_13Kernel_traitsIf6__halffS2_fjLj1024ELj1ELj4ELj1ELj16ENS_18Kernel_traits_baseILj1024EfS2_fS2_fjLj128EEEEELb0ELb0ELb0EEEvNS_9BwdParamsE,"a",@progbits
	.sectionflags	@""
	.align	4
.nv.constant0._ZN10layer_norm31ln_parallel_residual_bwd_kernelINS_13Kernel_traitsIf6__halffS2_fjLj1024ELj1ELj4ELj1ELj16ENS_18Kernel_traits_baseILj1024EfS2_fS2_fjLj128EEEEELb0ELb0ELb0EEEvNS_9BwdParamsE:
	.zero		1192


//--------------------- .nv.constant0._ZN10layer_norm31ln_parallel_residual_bwd_kernelINS_13Kernel_traitsIf6__halffS2_fjLj1024ELj1ELj4ELj1ELj16ENS_18Kernel_traits_baseILj1024EfS2_fS2_fjLj128EEEEELb0ELb0ELb1EEEvNS_9BwdParamsE --------------------------
	.section	.nv.constant0._ZN10layer_norm31ln_parallel_residual_bwd_kernelINS_13Kernel_traitsIf6__halffS2_fjLj1024ELj1ELj4ELj1ELj16ENS_18Kernel_traits_baseILj1024EfS2_fS2_fjLj128EEEEELb0ELb0ELb1EEEvNS_9BwdParamsE,"a",@progbits
	.sectionflags	@""
	.align	4
.nv.constant0._ZN10layer_norm31ln_parallel_residual_bwd_kernelINS_13Kernel_traitsIf6__halffS2_fjLj1024ELj1ELj4ELj1ELj16ENS_18Kernel_traits_baseILj1024EfS2_fS2_fjLj128EEEEELb0ELb0ELb1EEEvNS_9BwdParamsE:
	.zero		1192


//--------------------- .nv.constant0._ZN10layer_norm31ln_parallel_residual_bwd_kernelINS_13Kernel_traitsIf6__halffS2_fjLj1024ELj1ELj4ELj1ELj16ENS_18Kernel_traits_baseILj1024EfS2_fS2_fjLj128EEEEELb0ELb1ELb0EEEvNS_9BwdParamsE --------------------------
	.section	.nv.constant0._ZN10layer_norm31ln_parallel_residual_bwd_kernelINS_13Kernel_traitsIf6__halffS2_fjLj1024ELj1ELj4ELj1ELj16ENS_18Kernel_traits_baseILj1024EfS2_fS2_fjLj128EEEEELb0ELb1ELb0EEEvNS_9BwdParamsE,"a",@progbits
	.sectionflags	@""
	.align	4
.nv.constant0._ZN10layer_norm31ln_parallel_residual_bwd_kernelINS_13Kernel_traitsIf6__halffS2_fjLj1024ELj1ELj4ELj1ELj16ENS_18Kernel_traits_baseILj1024EfS2_fS2_fjLj128EEEEELb0ELb1ELb0EEEvNS_9BwdParamsE:
	.zero		1192


//--------------------- .nv.constant0._ZN10layer_norm31ln_parallel_residual_bwd_kernelINS_13Kernel_traitsIf6__halffS2_fjLj1024ELj1ELj4ELj1ELj16ENS_18Kernel_traits_baseILj1024EfS2_fS2_fjLj128EEEEELb0ELb1ELb1EEEvNS_9BwdParamsE --------------------------
	.section	.nv.constant0._ZN10layer_norm31ln_parallel_residual_bwd_kernelINS_13Kernel_traitsIf6__halffS2_fjLj1024ELj1ELj4ELj1ELj16ENS_18Kernel_traits_baseILj1024EfS2_fS2_fjLj128EEEEELb0ELb1ELb1EEEvNS_9BwdParamsE,"a",@progbits
	.sectionflags	@""
	.align	4
.nv.constant0._ZN10layer_norm31ln_parallel_residual_bwd_kernelINS_13Kernel_traitsIf6__halffS2_fjLj1024ELj1ELj4ELj1ELj16ENS_18Kernel_traits_baseILj1024EfS2_fS2_fjLj128EEEEELb0ELb1ELb1EEEvNS_9BwdParamsE:
	.zero		1192


//--------------------- .nv.constant0._ZN10layer_norm31ln_parallel_residual_bwd_kernelINS_13Kernel_traitsIf6__halffS2_fjLj1024ELj1ELj4ELj1ELj16ENS_18Kernel_traits_baseILj1024EfS2_fS2_fjLj128EEEEELb1ELb0ELb0EEEvNS_9BwdParamsE --------------------------
	.section	.nv.constant0._ZN10layer_norm31ln_parallel_residual_bwd_kernelINS_13Kernel_traitsIf6__halffS2_fjLj1024ELj1ELj4ELj1ELj16ENS_18Kernel_traits_baseILj1024EfS2_fS2_fjLj128EEEEELb1ELb0ELb0EEEvNS_9BwdParamsE,"a",@progbits
	.sectionflags	@""
	.align	4
.nv.constant0._ZN10layer_norm31ln_parallel_residual_bwd_kernelINS_13Kernel_traitsIf6__halffS2_fjLj1024ELj1ELj4ELj1ELj16ENS_18Kernel_traits_baseILj1024EfS2_fS2_fjLj128EEEEELb1ELb0ELb0EEEvNS_9BwdParamsE:
	.zero		1192


//--------------------- .nv.constant0._ZN10layer_norm31ln_parallel_residual_bwd_kernelINS_13Kernel_traitsIf6__halffS2_fjLj1024ELj1ELj4ELj1ELj16ENS_18Kernel_traits_baseILj1024EfS2_fS2_fjLj128EEEEELb1ELb0ELb1EEEvNS_9BwdParamsE --------------------------
	.section	.nv.constant0._ZN10layer_norm31ln_parallel_residual_bwd_kernelINS_13Kernel_traitsIf6__halffS2_fjLj1024ELj1ELj4ELj1ELj16ENS_18Kernel_traits_baseILj1024EfS2_fS2_fjLj128EEEEELb1ELb0ELb1EEEvNS_9BwdParamsE,"a",@progbits
	.sectionflags	@""
	.align	4
.nv.constant0._ZN10layer_norm31ln_parallel_residual_bwd_kernelINS_13Kernel_traitsIf6__halffS2_fjLj1024ELj1ELj4ELj1ELj16ENS_18Kernel_traits_baseILj1024EfS2_fS2_fjLj128EEEEELb1ELb0ELb1EEEvNS_9BwdParamsE:
	.zero		1192


//--------------------- .nv.constant0._ZN10layer_norm22ln_bwd_finalize_kernelINS_22Kernel_traits_finalizeILj1024Ef6__halffS2_fjLb0ELj1024ELj4ENS_18Kernel_traits_baseILj1024EfS2_fS2_fjLj1024EEEEELb0ELb0EEEvNS_9BwdParamsE --------------------------
	.section	.nv.constant0._ZN10layer_norm22ln_bwd_finalize_kernelINS_22Kernel_traits_finalizeILj1024Ef6__halffS2_fjLb0ELj1024ELj4ENS_18Kernel_traits_baseILj1024EfS2_fS2_fjLj1024EEEEELb0ELb0EEEvNS_9BwdParamsE,"a",@progbits
	.sectionflags	@""
	.align	4
.nv.constant0._ZN10layer_norm22ln_bwd_finalize_kernelINS_22Kernel_traits_finalizeILj1024Ef6__halffS2_fjLb0ELj1024ELj4ENS_18Kernel_traits_baseILj1024EfS2_fS2_fjLj1024EEEEELb0ELb0EEEvNS_9BwdParamsE:
	.zero		1192


//--------------------- .nv.constant0._ZN10layer_norm40ln_parallel_residual_bwd_finalize_kernelINS_22Kernel_traits_finalizeILj1024Ef6__halffS2_fjLb0ELj1024ELj4ENS_18Kernel_traits_baseILj1024EfS2_fS2_fjLj1024EEEEELb0EEEvNS_9BwdParamsE --------------------------
	.section	.nv.constant0._ZN10layer_norm40ln_parallel_residual_bwd_finalize_kernelINS_22Kernel_traits_finalizeILj1024Ef6__halffS2_fjLb0ELj1024ELj4ENS_18Kernel_traits_baseILj1024EfS2_fS2_fjLj1024EEEEELb0EEEvNS_9BwdParamsE,"a",@progbits
	.sectionflags	@""
	.align	4
.nv.constant0._ZN10layer_norm40ln_parallel_residual_bwd_finalize_kernelINS_22Kernel_traits_finalizeILj1024Ef6__halffS2_fjLb0ELj1024ELj4ENS_18Kernel_traits_baseILj1024EfS2_fS2_fjLj1024EEEEELb0EEEvNS_9BwdParamsE:
	.zero		1192


//--------------------- .nv.constant0._ZN10layer_norm31ln_parallel_residual_bwd_kernelINS_13Kernel_traitsIf6__halffS2_fjLj1024ELj1ELj4ELj1ELj16ENS_18Kernel_traits_baseILj1024EfS2_fS2_fjLj128EEEEELb1ELb1ELb0EEEvNS_9BwdParamsE --------------------------
	.section	.nv.constant0._ZN10layer_norm31ln_parallel_residual_bwd_kernelINS_13Kernel_traitsIf6__halffS2_fjLj1024ELj1ELj4ELj1ELj16ENS_18Kernel_traits_baseILj1024EfS2_fS2_fjLj128EEEEELb1ELb1ELb0EEEvNS_9BwdParamsE,"a",@progbits
	.sectionflags	@""
	.align	4
.nv.constant0._ZN10layer_norm31ln_parallel_residual_bwd_kernelINS_13Kernel_traitsIf6__halffS2_fjLj1024ELj1ELj4ELj1ELj16ENS_18Kernel_traits_baseILj1024EfS2_fS2_fjLj128EEEEELb1ELb1ELb0EEEvNS_9BwdParamsE:
	.zero		1192


//--------------------- .nv.constant0._ZN10layer_norm22ln_bwd_finalize_kernelINS_22Kernel_traits_finalizeILj1024Ef6__halffS2_fjLb0ELj1024ELj4ENS_18Kernel_traits_baseILj1024EfS2_fS2_fjLj1024EEEEELb0ELb1EEEvNS_9BwdParamsE --------------------------
	.section	.nv.constant0._ZN10layer_norm22ln_bwd_finalize_kernelINS_22Kernel_traits_finalizeILj1024Ef6__halffS2_fjLb0ELj1024ELj4ENS_18Kernel_traits_baseILj1024EfS2_fS2_fjLj1024EEEEELb0ELb1EEEvNS_9BwdParamsE,"a",@progbits
	.sectionflags	@""
	.align	4
.nv.constant0._ZN10layer_norm22ln_bwd_finalize_kernelINS_22Kernel_traits_finalizeILj1024Ef6__halffS2_fjLb0ELj1024ELj4ENS_18Kernel_traits_baseILj1024EfS2_fS2_fjLj1024EEEEELb0ELb1EEEvNS_9BwdParamsE:
	.zero		1192


//--------------------- .nv.constant0._ZN10layer_norm40ln_parallel_residual_bwd_finalize_kernelINS_22Kernel_traits_finalizeILj1024Ef6__halffS2_fjLb0ELj1024ELj4ENS_18Kernel_traits_baseILj1024EfS2_fS2_fjLj1024EEEEELb1EEEvNS_9BwdParamsE --------------------------
	.section	.nv.constant0._ZN10layer_norm40ln_parallel_residual_bwd_finalize_kernelINS_22Kernel_traits_finalizeILj1024Ef6__halffS2_fjLb0ELj1024ELj4ENS_18Kernel_traits_baseILj1024EfS2_fS2_fjLj1024EEEEELb1EEEvNS_9BwdParamsE,"a",@progbits
	.sectionflags	@""
	.align	4
.nv.constant0._ZN10layer_norm40ln_parallel_residual_bwd_finalize_kernelINS_22Kernel_traits_finalizeILj1024Ef6__halffS2_fjLb0ELj1024ELj4ENS_18Kernel_traits_baseILj1024EfS2_fS2_fjLj1024EEEEELb1EEEvNS_9BwdParamsE:
	.zero		1192


//--------------------- .nv.constant0._ZN10layer_norm31ln_parallel_residual_bwd_kernelINS_13Kernel_traitsIf6__halffS2_fjLj1024ELj1ELj4ELj1ELj16ENS_18Kernel_traits_baseILj1024EfS2_fS2_fjLj128EEEEELb1ELb1ELb1EEEvNS_9BwdParamsE --------------------------
	.section	.nv.constant0._ZN10layer_norm31ln_parallel_residual_bwd_kernelINS_13Kernel_traitsIf6__halffS2_fjLj1024ELj1ELj4ELj1ELj16ENS_18Kernel_traits_baseILj1024EfS2_fS2_fjLj128EEEEELb1ELb1ELb1EEEvNS_9BwdParamsE,"a",@progbits
	.sectionflags	@""
	.align	4
.nv.constant0._ZN10layer_norm31ln_parallel_residual_bwd_kernelINS_13Kernel_traitsIf6__halffS2_fjLj1024ELj1ELj4ELj1ELj16ENS_18Kernel_traits_baseILj1024EfS2_fS2_fjLj128EEEEELb1ELb1ELb1EEEvNS_9BwdParamsE:
	.zero		1192


//--------------------- .nv.constant0._ZN10layer_norm31ln_parallel_residual_bwd_kernelINS_13Kernel_traitsI6__halfffffjLj1024ELj1ELj4ELj1ELj16ENS_18Kernel_traits_baseILj1024ES2_ffffjLj128EEEEELb0ELb0ELb0EEEvNS_9BwdParamsE --------------------------
	.section	.nv.constant0._ZN10layer_norm31ln_parallel_residual_bwd_kernelINS_13Kernel_traitsI6__halfffffjLj1024ELj1ELj4ELj1ELj16ENS_18Kernel_traits_baseILj1024ES2_ffffjLj128EEEEELb0ELb0ELb0EEEvNS_9BwdParamsE,"a",@progbits
	.sectionflags	@""
	.align	4
.nv.constant0._ZN10layer_norm31ln_parallel_residual_bwd_kernelINS_13Kernel_traitsI6__halfffffjLj1024ELj1ELj4ELj1ELj16ENS_18Kernel_traits_baseILj1024ES2_ffffjLj128EEEEELb0ELb0ELb0EEEvNS_9BwdParamsE:
	.zero		1192


//--------------------- .nv.constant0._ZN10layer_norm31ln_parallel_residual_bwd_kernelINS_13Kernel_traitsI6__halfffffjLj1024ELj1ELj4ELj1ELj16ENS_18Kernel_traits_baseILj1024ES2_ffffjLj128EEEEELb0ELb0ELb1EEEvNS_9BwdParamsE --------------------------
	.section	.nv.constant0._ZN10layer_norm31ln_parallel_residual_bwd_kernelINS_13Kernel_traitsI6__halfffffjLj1024ELj1ELj4ELj1ELj16ENS_18Kernel_traits_baseILj1024ES2_ffffjLj128EEEEELb0ELb0ELb1EEEvNS_9BwdParamsE,"a",@progbits
	.sectionflags	@""
	.align	4
.nv.constant0._ZN10layer_norm31ln_parallel_residual_bwd_kernelINS_13Kernel_traitsI6__halfffffjLj1024ELj1ELj4ELj1ELj16ENS_18Kernel_traits_baseILj1024ES2_ffffjLj128EEEEELb0ELb0ELb1EEEvNS_9BwdParamsE:
	.zero		1192


//--------------------- .nv.constant0._ZN10layer_norm31ln_parallel_residual_bwd_kernelINS_13Kernel_traitsI6__halfffffjLj1024ELj1ELj4ELj1ELj16ENS_18Kernel_traits_baseILj1024ES2_ffffjLj128EEEEELb0ELb1ELb0EEEvNS_9BwdParamsE --------------------------
	.section	.nv.constant0._ZN10layer_norm31ln_parallel_residual_bwd_kernelINS_13Kernel_traitsI6__halfffffjLj1024ELj1ELj4ELj1ELj16ENS_18Kernel_traits_baseILj1024ES2_ffffjLj128EEEEELb0ELb1ELb0EEEvNS_9BwdParamsE,"a",@progbits
	.sectionflags	@""
	.align	4
.nv.constant0._ZN10layer_norm31ln_parallel_residual_bwd_kernelINS_13Kernel_traitsI6__halfffffjLj1024ELj1ELj4ELj1ELj16ENS_18Kernel_traits_baseILj1024ES2_ffffjLj128EEEEELb0ELb1ELb0EEEvNS_9BwdParamsE:
	.zero		1192


//--------------------- .nv.constant0._ZN10layer_norm31ln_parallel_residual_bwd_kernelINS_13Kernel_traitsI6__halfffffjLj1024ELj1ELj4ELj1ELj16ENS_18Kernel_traits_baseILj1024ES2_ffffjLj128EEEEELb0ELb1ELb1EEEvNS_9BwdParamsE --------------------------
	.section	.nv.constant0._ZN10layer_norm31ln_parallel_residual_bwd_kernelINS_13Kernel_traitsI6__halfffffjLj1024ELj1ELj4ELj1ELj16ENS_18Kernel_traits_baseILj1024ES2_ffffjLj128EEEEELb0ELb1ELb1EEEvNS_9BwdParamsE,"a",@progbits
	.sectionflags	@""
	.align	4
.nv.constant0._ZN10layer_norm31ln_parallel_residual_bwd_kernelINS_13Kernel_traitsI6__halfffffjLj1024ELj1ELj4ELj1ELj16ENS_18Kernel_traits_baseILj1024ES2_ffffjLj128EEEEELb0ELb1ELb1EEEvNS_9BwdParamsE:
	.zero		1192


//--------------------- .nv.constant0._ZN10layer_norm31ln_parallel_residual_bwd_kernelINS_13Kernel_traitsI6__halfffffjLj1024ELj1ELj4ELj1ELj16ENS_18Kernel_traits_baseILj1024ES2_ffffjLj128EEEEELb1ELb0ELb0EEEvNS_9BwdParamsE --------------------------
	.section	.nv.constant0._ZN10layer_norm31ln_parallel_residual_bwd_kernelINS_13Kernel_traitsI6__halfffffjLj1024ELj1ELj4ELj1ELj16ENS_18Kernel_traits_baseILj1024ES2_ffffjLj128EEEEELb1ELb0ELb0EEEvNS_9BwdParamsE,"a",@progbits
	.sectionflags	@""
	.align	4
.nv.constant0._ZN10layer_norm31ln_parallel_residual_bwd_kernelINS_13Kernel_traitsI6__halfffffjLj1024ELj1ELj4ELj1ELj16ENS_18Kernel_traits_baseILj1024ES2_ffffjLj128EEEEELb1ELb0ELb0EEEvNS_9BwdParamsE:
	.zero		1192


//--------------------- .nv.constant0._ZN10layer_norm31ln_parallel_residual_bwd_kernelINS_13Kernel_traitsI6__halfffffjLj1024ELj1ELj4ELj1ELj16ENS_18Kernel_traits_baseILj1024ES2_ffffjLj128EEEEELb1ELb0ELb1EEEvNS_9BwdParamsE --------------------------
	.section	.nv.constant0._ZN10layer_norm31ln_parallel_residual_bwd_kernelINS_13Kernel_traitsI6__halfffffjLj1024ELj1ELj4ELj1ELj16ENS_18Kernel_traits_baseILj1024ES2_ffffjLj128EEEEELb1ELb0ELb1EEEvNS_9BwdParamsE,"a",@progbits
	.sectionflags	@""
	.align	4
.nv.constant0._ZN10layer_norm31ln_parallel_residual_bwd_kernelINS_13Kernel_traitsI6__halfffffjLj1024ELj1ELj4ELj1ELj16ENS_18Kernel_traits_baseILj1024ES2_ffffjLj128EEEEELb1ELb0ELb1EEEvNS_9BwdParamsE:
	.zero		1192


//--------------------- .nv.constant0._ZN10layer_norm22ln_bwd_finalize_kernelINS_22Kernel_traits_finalizeILj1024E6__halfffffjLb0ELj1024ELj4ENS_18Kernel_traits_baseILj1024ES2_ffffjLj1024EEEEELb0ELb0EEEvNS_9BwdParamsE --------------------------
	.section	.nv.constant0._ZN10layer_norm22ln_bwd_finalize_kernelINS_22Kernel_traits_finalizeILj1024E6__halfffffjLb0ELj1024ELj4ENS_18Kernel_traits_baseILj1024ES2_ffffjLj1024EEEEELb0ELb0EEEvNS_9BwdParamsE,"a",@progbits
	.sectionflags	@""
	.align	4
.nv.constant0._ZN10layer_norm22ln_bwd_finalize_kernelINS_22Kernel_traits_finalizeILj1024E6__halfffffjLb0ELj1024ELj4ENS_18Kernel_traits_baseILj1024ES2_ffffjLj1024EEEEELb0ELb0EEEvNS_9BwdParamsE:
	.zero		1192


//--------------------- .nv.constant0._ZN10layer_norm40ln_parallel_residual_bwd_finalize_kernelINS_22Kernel_traits_finalizeILj1024E6__halfffffjLb0ELj1024ELj4ENS_18Kernel_traits_baseILj1024ES2_ffffjLj1024EEEEELb0EEEvNS_9BwdParamsE --------------------------
	.section	.nv.constant0._ZN10layer_norm40ln_parallel_residual_bwd_finalize_kernelINS_22Kernel_traits_finalizeILj1024E6__halfffffjLb0ELj1024ELj4ENS_18Kernel_traits_baseILj1024ES2_ffffjLj1024EEEEELb0EEEvNS_9BwdParamsE,"a",@progbits
	.sectionflags	@""
	.align	4
.nv.constant0._ZN10layer_norm40ln_parallel_residual_bwd_finalize_kernelINS_22Kernel_traits_finalizeILj1024E6__halfffffjLb0ELj1024ELj4ENS_18Kernel_traits_baseILj1024ES2_ffffjLj1024EEEEELb0EEEvNS_9BwdParamsE:
	.zero		1192


//--------------------- .nv.constant0._ZN10layer_norm31ln_parallel_residual_bwd_kernelINS_13Kernel_traitsI6__halfffffjLj1024ELj1ELj4ELj1ELj16ENS_18Kernel_traits_baseILj1024ES2_ffffjLj128EEEEELb1ELb1ELb0EEEvNS_9BwdParamsE --------------------------
	.section	.nv.constant0._ZN10layer_norm31ln_parallel_residual_bwd_kernelINS_13Kernel_traitsI6__halfffffjLj1024ELj1ELj4ELj1ELj16ENS_18Kernel_traits_baseILj1024ES2_ffffjLj128EEEEELb1ELb1ELb0EEEvNS_9BwdParamsE,"a",@progbits
	.sectionflags	@""
	.align	4
.nv.constant0._ZN10layer_norm31ln_parallel_residual_bwd_kernelINS_13Kernel_traitsI6__halfffffjLj1024ELj1ELj4ELj1ELj16ENS_18Kernel_traits_baseILj1024ES2_ffffjLj128EEEEELb1ELb1ELb0EEEvNS_9BwdParamsE:
	.zero		1192


//--------------------- .nv.constant0._ZN10layer_norm22ln_bwd_finalize_kernelINS_22Kernel_traits_finalizeILj1024E6__halfffffjLb0ELj1024ELj4ENS_18Kernel_traits_baseILj1024ES2_ffffjLj1024EEEEELb0ELb1EEEvNS_9BwdParamsE --------------------------
	.section	.nv.constant0._ZN10layer_norm22ln_bwd_finalize_kernelINS_22Kernel_traits_finalizeILj1024E6__halfffffjLb0ELj1024ELj4ENS_18Kernel_traits_baseILj1024ES2_ffffjLj1024EEEEELb0ELb1EEEvNS_9BwdParamsE,"a",@progbits
	.sectionflags	@""
	.align	4
.nv.constant0._ZN10layer_norm22ln_bwd_finalize_kernelINS_22Kernel_traits_finalizeILj1024E6__halfffffjLb0ELj1024ELj4ENS_18Kernel_traits_baseILj1024ES2_ffffjLj1024EEEEELb0ELb1EEEvNS_9BwdParamsE:
	.zero		1192


//--------------------- .nv.constant0._ZN10layer_norm40ln_parallel_residual_bwd_finalize_kernelINS_22Kernel_traits_finalizeILj1024E6__halfffffjLb0ELj1024ELj4ENS_18Kernel_traits_baseILj1024ES2_ffffjLj1024EEEEELb1EEEvNS_9BwdParamsE --------------------------
	.section	.nv.constant0._ZN10layer_norm40ln_parallel_residual_bwd_finalize_kernelINS_22Kernel_traits_finalizeILj1024E6__halfffffjLb0ELj1024ELj4ENS_18Kernel_traits_baseILj1024ES2_ffffjLj1024EEEEELb1EEEvNS_9BwdParamsE,"a",@progbits
	.sectionflags	@""
	.align	4
.nv.constant0._ZN10layer_norm40ln_parallel_residual_bwd_finalize_kernelINS_22Kernel_traits_finalizeILj1024E6__halfffffjLb0ELj1024ELj4ENS_18Kernel_traits_baseILj1024ES2_ffffjLj1024EEEEELb1EEEvNS_9BwdParamsE:
	.zero		1192


//--------------------- .nv.constant0._ZN10layer_norm31ln_parallel_residual_bwd_kernelINS_13Kernel_traitsI6__halfffffjLj1024ELj1ELj4ELj1ELj16ENS_18Kernel_traits_baseILj1024ES2_ffffjLj128EEEEELb1ELb1ELb1EEEvNS_9BwdParamsE --------------------------
	.section	.nv.constant0._ZN10layer_norm31ln_parallel_residual_bwd_kernelINS_13Kernel_traitsI6__halfffffjLj1024ELj1ELj4ELj1ELj16ENS_18Kernel_traits_baseILj1024ES2_ffffjLj128EEEEELb1ELb1ELb1EEEvNS_9BwdParamsE,"a",@progbits
	.sectionflags	@""
	.align	4
.nv.constant0._ZN10layer_norm31ln_parallel_residual_bwd_kernelINS_13Kernel_traitsI6__halfffffjLj1024ELj1ELj4ELj1ELj16ENS_18Kernel_traits_baseILj1024ES2_ffffjLj128EEEEELb1ELb1ELb1EEEvNS_9BwdParamsE:
	.zero		1192


//--------------------- .nv.constant0._ZN10layer_norm31ln_parallel_residual_bwd_kernelINS_13Kernel_traitsIfffffjLj1024ELj1ELj4ELj1ELj16ENS_18Kernel_traits_baseILj1024EfffffjLj128EEEEELb0ELb0ELb0EEEvNS_9BwdParamsE --------------------------
	.section	.nv.constant0._ZN10layer_norm31ln_parallel_residual_bwd_kernelINS_13Kernel_traitsIfffffjLj1024ELj1ELj4ELj1ELj16ENS_18Kernel_traits_baseILj1024EfffffjLj128EEEEELb0ELb0ELb0EEEvNS_9BwdParamsE,"a",@progbits
	.sectionflags	@""
	.align	4
.nv.constant0._ZN10layer_norm31ln_parallel_residual_bwd_kernelINS_13Kernel_traitsIfffffjLj1024ELj1ELj4ELj1ELj16ENS_18Kernel_traits_baseILj1024EfffffjLj128EEEEELb0ELb0ELb0EEEvNS_9BwdParamsE:
	.zero		1192


//--------------------- .nv.constant0._ZN10layer_norm31ln_parallel_residual_bwd_kernelINS_13Kernel_traitsIfffffjLj1024ELj1ELj4ELj1ELj16ENS_18Kernel_traits_baseILj1024EfffffjLj128EEEEELb0ELb0ELb1EEEvNS_9BwdParamsE --------------------------
	.section	.nv.constant0._ZN10layer_norm31ln_parallel_residual_bwd_kernelINS_13Kernel_traitsIfffffjLj1024ELj1ELj4ELj1ELj16ENS_18Kernel_traits_baseILj1024EfffffjLj128EEEEELb0ELb0ELb1EEEvNS_9BwdParamsE,"a",@progbits
	.sectionflags	@""
	.align	4
.nv.constant0._ZN10layer_norm31ln_parallel_residual_bwd_kernelINS_13Kernel_traitsIfffffjLj1024ELj1ELj4ELj1ELj16ENS_18Kernel_traits_baseILj1024EfffffjLj128EEEEELb0ELb0ELb1EEEvNS_9BwdParamsE:
	.zero		1192


//--------------------- .nv.constant0._ZN10layer_norm31ln_parallel_residual_bwd_kernelINS_13Kernel_traitsIfffffjLj1024ELj1ELj4ELj1ELj16ENS_18Kernel_traits_baseILj1024EfffffjLj128EEEEELb0ELb1ELb0EEEvNS_9BwdParamsE --------------------------
	.section	.nv.constant0._ZN10layer_norm31ln_parallel_residual_bwd_kernelINS_13Kernel_traitsIfffffjLj1024ELj1ELj4ELj1ELj16ENS_18Kernel_traits_baseILj1024EfffffjLj128EEEEELb0ELb1ELb0EEEvNS_9BwdParamsE,"a",@progbits
	.sectionflags	@""
	.align	4
.nv.constant0._ZN10layer_norm31ln_parallel_residual_bwd_kernelINS_13Kernel_traitsIfffffjLj1024ELj1ELj4ELj1ELj16ENS_18Kernel_traits_baseILj1024EfffffjLj128EEEEELb0ELb1ELb0EEEvNS_9BwdParamsE:
	.zero		1192


//--------------------- .nv.constant0._ZN10layer_norm31ln_parallel_residual_bwd_kernelINS_13Kernel_traitsIfffffjLj1024ELj1ELj4ELj1ELj16ENS_18Kernel_traits_baseILj1024EfffffjLj128EEEEELb0ELb1ELb1EEEvNS_9BwdParamsE --------------------------
	.section	.nv.constant0._ZN10layer_norm31ln_parallel_residual_bwd_kernelINS_13Kernel_traitsIfffffjLj1024ELj1ELj4ELj1ELj16ENS_18Kernel_traits_baseILj1024EfffffjLj128EEEEELb0ELb1ELb1EEEvNS_9BwdParamsE,"a",@progbits
	.sectionflags	@""
	.align	4
.nv.constant0._ZN10layer_norm31ln_parallel_residual_bwd_kernelINS_13Kernel_traitsIfffffjLj1024ELj1ELj4ELj1ELj16ENS_18Kernel_traits_baseILj1024EfffffjLj128EEEEELb0ELb1ELb1EEEvNS_9BwdParamsE:
	.zero		1192


//--------------------- .nv.constant0._ZN10layer_norm31ln_parallel_residual_bwd_kernelINS_13Kernel_traitsIfffffjLj1024ELj1ELj4ELj1ELj16ENS_18Kernel_traits_baseILj1024EfffffjLj128EEEEELb1ELb0ELb0EEEvNS_9BwdParamsE --------------------------
	.section	.nv.constant0._ZN10layer_norm31ln_parallel_residual_bwd_kernelINS_13Kernel_traitsIfffffjLj1024ELj1ELj4ELj1ELj16ENS_18Kernel_traits_baseILj1024EfffffjLj128EEEEELb1ELb0ELb0EEEvNS_9BwdParamsE,"a",@progbits
	.sectionflags	@""
	.align	4
.nv.constant0._ZN10layer_norm31ln_parallel_residual_bwd_kernelINS_13Kernel_traitsIfffffjLj1024ELj1ELj4ELj1ELj16ENS_18Kernel_traits_baseILj1024EfffffjLj128EEEEELb1ELb0ELb0EEEvNS_9BwdParamsE:
	.zero		1192


//--------------------- .nv.constant0._ZN10layer_norm31ln_parallel_residual_bwd_kernelINS_13Kernel_traitsIfffffjLj1024ELj1ELj4ELj1ELj16ENS_18Kernel_traits_baseILj1024EfffffjLj128EEEEELb1ELb0ELb1EEEvNS_9BwdParamsE --------------------------
	.section	.nv.constant0._ZN10layer_norm31ln_parallel_residual_bwd_kernelINS_13Kernel_traitsIfffffjLj1024ELj1ELj4ELj1ELj16ENS_18Kernel_traits_baseILj1024EfffffjLj128EEEEELb1ELb0ELb1EEEvNS_9BwdParamsE,"a",@progbits
	.sectionflags	@""
	.align	4
.nv.constant0._ZN10layer_norm31ln_parallel_residual_bwd_kernelINS_13Kernel_traitsIfffffjLj1024ELj1ELj4ELj1ELj16ENS_18Kernel_traits_baseILj1024EfffffjLj128EEEEELb1ELb0ELb1EEEvNS_9BwdParamsE:
	.zero		1192


//--------------------- .nv.constant0._ZN10layer_norm22ln_bwd_finalize_kernelINS_22Kernel_traits_finalizeILj1024EfffffjLb0ELj1024ELj4ENS_18Kernel_traits_baseILj1024EfffffjLj1024EEEEELb0ELb0EEEvNS_9BwdParamsE --------------------------
	.section	.nv.constant0._ZN10layer_norm22ln_bwd_finalize_kernelINS_22Kernel_traits_finalizeILj1024EfffffjLb0ELj1024ELj4ENS_18Kernel_traits_baseILj1024EfffffjLj1024EEEEELb0ELb0EEEvNS_9BwdParamsE,"a",@progbits
	.sectionflags	@""
	.align	4
.nv.constant0._ZN10layer_norm22ln_bwd_finalize_kernelINS_22Kernel_traits_finalizeILj1024EfffffjLb0ELj1024ELj4ENS_18Kernel_traits_baseILj1024EfffffjLj1024EEEEELb0ELb0EEEvNS_9BwdParamsE:
	.zero		1192


//--------------------- .nv.constant0._ZN10layer_norm40ln_parallel_residual_bwd_finalize_kernelINS_22Kernel_traits_finalizeILj1024EfffffjLb0ELj1024ELj4ENS_18Kernel_traits_baseILj1024EfffffjLj1024EEEEELb0EEEvNS_9BwdParamsE --------------------------
	.section	.nv.constant0._ZN10layer_norm40ln_parallel_residual_bwd_finalize_kernelINS_22Kernel_traits_finalizeILj1024EfffffjLb0ELj1024ELj4ENS_18Kernel_traits_baseILj1024EfffffjLj1024EEEEELb0EEEvNS_9BwdParamsE,"a",@progbits
	.sectionflags	@""
	.align	4
.nv.constant0._ZN10layer_norm40ln_parallel_residual_bwd_finalize_kernelINS_22Kernel_traits_finalizeILj1024EfffffjLb0ELj1024ELj4ENS_18Kernel_traits_baseILj1024EfffffjLj1024EEEEELb0EEEvNS_9BwdParamsE:
	.zero		1192


//--------------------- .nv.constant0._ZN10layer_norm31ln_parallel_residual_bwd_kernelINS_13Kernel_traitsIfffffjLj1024ELj1ELj4ELj1ELj16ENS_18Kernel_traits_baseILj1024EfffffjLj128EEEEELb1ELb1ELb0EEEvNS_9BwdParamsE --------------------------
	.section	.nv.constant0._ZN10layer_norm31ln_parallel_residual_bwd_kernelINS_13Kernel_traitsIfffffjLj1024ELj1ELj4ELj1ELj16ENS_18Kernel_traits_baseILj1024EfffffjLj128EEEEELb1ELb1ELb0EEEvNS_9BwdParamsE,"a",@progbits
	.sectionflags	@""
	.align	4
.nv.constant0._ZN10layer_norm31ln_parallel_residual_bwd_kernelINS_13Kernel_traitsIfffffjLj1024ELj1ELj4ELj1ELj16ENS_18Kernel_traits_baseILj1024EfffffjLj128EEEEELb1ELb1ELb0EEEvNS_9BwdParamsE:
	.zero		1192


//--------------------- .nv.constant0._ZN10layer_norm22ln_bwd_finalize_kernelINS_22Kernel_traits_finalizeILj1024EfffffjLb0ELj1024ELj4ENS_18Kernel_traits_baseILj1024EfffffjLj1024EEEEELb0ELb1EEEvNS_9BwdParamsE --------------------------
	.section	.nv.constant0._ZN10layer_norm22ln_bwd_finalize_kernelINS_22Kernel_traits_finalizeILj1024EfffffjLb0ELj1024ELj4ENS_18Kernel_traits_baseILj1024EfffffjLj1024EEEEELb0ELb1EEEvNS_9BwdParamsE,"a",@progbits
	.sectionflags	@""
	.align	4
.nv.constant0._ZN10layer_norm22ln_bwd_finalize_kernelINS_22Kernel_traits_finalizeILj1024EfffffjLb0ELj1024ELj4ENS_18Kernel_traits_baseILj1024EfffffjLj1024EEEEELb0ELb1EEEvNS_9BwdParamsE:
	.zero		1192


//--------------------- .nv.constant0._ZN10layer_norm40ln_parallel_residual_bwd_finalize_kernelINS_22Kernel_traits_finalizeILj1024EfffffjLb0ELj1024ELj4ENS_18Kernel_traits_baseILj1024EfffffjLj1024EEEEELb1EEEvNS_9BwdParamsE --------------------------
	.section	.nv.constant0._ZN10layer_norm40ln_parallel_residual_bwd_finalize_kernelINS_22Kernel_traits_finalizeILj1024EfffffjLb0ELj1024ELj4ENS_18Kernel_traits_baseILj1024EfffffjLj1024EEEEELb1EEEvNS_9BwdParamsE,"a",@progbits
	.sectionflags	@""
	.align	4
.nv.constant0._ZN10layer_norm40ln_parallel_residual_bwd_finalize_kernelINS_22Kernel_traits_finalizeILj1024EfffffjLb0ELj1024ELj4ENS_18Kernel_traits_baseILj1024EfffffjLj1024EEEEELb1EEEvNS_9BwdParamsE:
	.zero		1192


//--------------------- .nv.constant0._ZN10layer_norm31ln_parallel_residual_bwd_kernelINS_13Kernel_traitsIfffffjLj1024ELj1ELj4ELj1ELj16ENS_18Kernel_traits_baseILj1024EfffffjLj128EEEEELb1ELb1ELb1EEEvNS_9BwdParamsE --------------------------
	.section	.nv.constant0._ZN10layer_norm31ln_parallel_residual_bwd_kernelINS_13Kernel_traitsIfffffjLj1024ELj1ELj4ELj1ELj16ENS_18Kernel_traits_baseILj1024EfffffjLj128EEEEELb1ELb1ELb1EEEvNS_9BwdParamsE,"a",@progbits
	.sectionflags	@""
	.align	4
.nv.constant0._ZN10layer_norm31ln_parallel_residual_bwd_kernelINS_13Kernel_traitsIfffffjLj1024ELj1ELj4ELj1ELj16ENS_18Kernel_traits_baseILj1024EfffffjLj128EEEEELb1ELb1ELb1EEEvNS_9BwdParamsE:
	.zero		1192


//--------------------- SYMBOLS --------------------------

	.type		.nv.reservedSmem.offset0,@object
	.size		.nv.reservedSmem.offset0,0x4
	.type		.nv.reservedSmem.cap,@object
	.size		.nv.reservedSmem.cap,0x4
